	.target	sm_80

	.elftype	@"ET_EXEC"


//--------------------- .note.nv.tkinfo           --------------------------
	.section	.note.nv.tkinfo,"",@"SHT_NOTE"
	.sectionflags	@"SHF_NOTE_NV_TKINFO"
	.tkinfo
        /*0018*/ 	.word	0x00000002
        /*0030*/ 	.string	""
        /*0030*/ 	.string	"ptxas"
        /*0030*/ 	.string	"Cuda compilation tools, release 13.0, V13.0.88"
        /*0030*/ 	.string	"Build cuda_13.0.r13.0/compiler.36424714_0"
        /*0030*/ 	.string	"-arch sm_80 -m 64 "



//--------------------- .note.nv.cuinfo           --------------------------
	.section	.note.nv.cuinfo,"",@"SHT_NOTE"
	.sectionflags	@"SHF_NOTE_NV_CUINFO"
        /*0018*/ 	.short	0x0002
        /*001a*/ 	.short	0x0050
        /*001c*/ 	.short	0x0082
	.zero		2


//--------------------- .nv.info                  --------------------------
	.section	.nv.info,"",@"SHT_CUDA_INFO"
	.align	4


	//----- nvinfo : EIATTR_REGCOUNT
	.align		4
        /*0000*/ 	.byte	0x04, 0x2f
        /*0002*/ 	.short	(.L_12 - .L_11)
	.align		4
.L_11:
        /*0004*/ 	.word	index@(_ZN7cutlass13device_kernelIN5flash19enable_sm80_to_sm89INS1_16FlashAttnFwdSm80INS1_25CollectiveMainloopFwdSm80ILi8ELi1ELb0EN4cute5tupleIJNS5_1CILi128EEENS7_ILi48EEENS7_ILi256EEEEEELi256ENS_10bfloat16_tEfNS_4arch4Sm80ELb1ELb0ELb1ELb1ELb1ELb1ELb1ELb1EEENS1_21CollectiveEpilogueFwdINS6_IJS8_SA_S9_EEENS6_IJNS7_ILi1EEESI_SI_EEESC_SE_Li256ELb1ELb1ELb1ELb0EEENS1_36VarlenDynamicPersistentTileSchedulerILi128ELi48ELi256ELi256ELb1ELb1ELb0ELb1ELb1ELb1EEEEEEEEEvNT_6ParamsE)
        /*0008*/ 	.word	0x000000ff


	//----- nvinfo : EIATTR_FRAME_SIZE
	.align		4
.L_12:
        /*000c*/ 	.byte	0x04, 0x11
        /*000e*/ 	.short	(.L_14 - .L_13)
	.align		4
.L_13:
        /*0010*/ 	.word	index@($__internal_52_$__cuda_sm70_votesync_ballot)
        /*0014*/ 	.word	0x00000000


	//----- nvinfo : EIATTR_FRAME_SIZE
	.align		4
.L_14:
        /*0018*/ 	.byte	0x04, 0x11
        /*001a*/ 	.short	(.L_16 - .L_15)
	.align		4
.L_15:
        /*001c*/ 	.word	index@($__internal_51_$__cuda_sm70_shflsync_up_p)
        /*0020*/ 	.word	0x00000000


	//----- nvinfo : EIATTR_FRAME_SIZE
	.align		4
.L_16:
        /*0024*/ 	.byte	0x04, 0x11
        /*0026*/ 	.short	(.L_18 - .L_17)
	.align		4
.L_17:
        /*0028*/ 	.word	index@($__internal_50_$__cuda_sm70_shflsync_idx_p)
        /*002c*/ 	.word	0x00000000


	//----- nvinfo : EIATTR_FRAME_SIZE
	.align		4
.L_18:
        /*0030*/ 	.byte	0x04, 0x11
        /*0032*/ 	.short	(.L_20 - .L_19)
	.align		4
.L_19:
        /*0034*/ 	.word	index@($__internal_49_$__cuda_sm70_shflsync_bfly_p)
        /*0038*/ 	.word	0x00000000


	//----- nvinfo : EIATTR_FRAME_SIZE
	.align		4
.L_20:
        /*003c*/ 	.byte	0x04, 0x11
        /*003e*/ 	.short	(.L_22 - .L_21)
	.align		4
.L_21:
        /*0040*/ 	.word	index@(_ZN7cutlass13device_kernelIN5flash19enable_sm80_to_sm89INS1_16FlashAttnFwdSm80INS1_25CollectiveMainloopFwdSm80ILi8ELi1ELb0EN4cute5tupleIJNS5_1CILi128EEENS7_ILi48EEENS7_ILi256EEEEEELi256ENS_10bfloat16_tEfNS_4arch4Sm80ELb1ELb0ELb1ELb1ELb1ELb1ELb1ELb1EEENS1_21CollectiveEpilogueFwdINS6_IJS8_SA_S9_EEENS6_IJNS7_ILi1EEESI_SI_EEESC_SE_Li256ELb1ELb1ELb1ELb0EEENS1_36VarlenDynamicPersistentTileSchedulerILi128ELi48ELi256ELi256ELb1ELb1ELb0ELb1ELb1ELb1EEEEEEEEEvNT_6ParamsE)
        /*0044*/ 	.word	0x00000198


	//----- nvinfo : EIATTR_REGCOUNT
	.align		4
.L_22:
        /*0048*/ 	.byte	0x04, 0x2f
        /*004a*/ 	.short	(.L_24 - .L_23)
	.align		4
.L_23:
        /*004c*/ 	.word	index@(_ZN7cutlass13device_kernelIN5flash19enable_sm80_to_sm89INS1_16FlashAttnFwdSm80INS1_25CollectiveMainloopFwdSm80ILi8ELi1ELb0EN4cute5tupleIJNS5_1CILi128EEENS7_ILi64EEENS7_ILi256EEEEEELi256ENS_10bfloat16_tEfNS_4arch4Sm80ELb1ELb0ELb1ELb1ELb1ELb0ELb1ELb1EEENS1_21CollectiveEpilogueFwdINS6_IJS8_SA_S9_EEENS6_IJNS7_ILi1EEESI_SI_EEESC_SE_Li256ELb1ELb1ELb1ELb0EEENS1_36VarlenDynamicPersistentTileSchedulerILi128ELi64ELi256ELi256ELb1ELb1ELb0ELb1ELb1ELb1EEEEEEEEEvNT_6ParamsE)
        /*0050*/ 	.word	0x000000ff


	//----- nvinfo : EIATTR_FRAME_SIZE
	.align		4
.L_24:
        /*0054*/ 	.byte	0x04, 0x11
        /*0056*/ 	.short	(.L_26 - .L_25)
	.align		4
.L_25:
        /*0058*/ 	.word	index@($__internal_48_$__cuda_sm70_votesync_ballot)
        /*005c*/ 	.word	0x00000000


	//----- nvinfo : EIATTR_FRAME_SIZE
	.align		4
.L_26:
        /*0060*/ 	.byte	0x04, 0x11
        /*0062*/ 	.short	(.L_28 - .L_27)
	.align		4
.L_27:
        /*0064*/ 	.word	index@($__internal_47_$__cuda_sm70_shflsync_up_p)
        /*0068*/ 	.word	0x00000000


	//----- nvinfo : EIATTR_FRAME_SIZE
	.align		4
.L_28:
        /*006c*/ 	.byte	0x04, 0x11
        /*006e*/ 	.short	(.L_30 - .L_29)
	.align		4
.L_29:
        /*0070*/ 	.word	index@($__internal_46_$__cuda_sm70_shflsync_idx_p)
        /*0074*/ 	.word	0x00000000


	//----- nvinfo : EIATTR_FRAME_SIZE
	.align		4
.L_30:
        /*0078*/ 	.byte	0x04, 0x11
        /*007a*/ 	.short	(.L_32 - .L_31)
	.align		4
.L_31:
        /*007c*/ 	.word	index@($__internal_45_$__cuda_sm70_shflsync_bfly_p)
        /*0080*/ 	.word	0x00000000


	//----- nvinfo : EIATTR_FRAME_SIZE
	.align		4
.L_32:
        /*0084*/ 	.byte	0x04, 0x11
        /*0086*/ 	.short	(.L_34 - .L_33)
	.align		4
.L_33:
        /*0088*/ 	.word	index@(_ZN7cutlass13device_kernelIN5flash19enable_sm80_to_sm89INS1_16FlashAttnFwdSm80INS1_25CollectiveMainloopFwdSm80ILi8ELi1ELb0EN4cute5tupleIJNS5_1CILi128EEENS7_ILi64EEENS7_ILi256EEEEEELi256ENS_10bfloat16_tEfNS_4arch4Sm80ELb1ELb0ELb1ELb1ELb1ELb0ELb1ELb1EEENS1_21CollectiveEpilogueFwdINS6_IJS8_SA_S9_EEENS6_IJNS7_ILi1EEESI_SI_EEESC_SE_Li256ELb1ELb1ELb1ELb0EEENS1_36VarlenDynamicPersistentTileSchedulerILi128ELi64ELi256ELi256ELb1ELb1ELb0ELb1ELb1ELb1EEEEEEEEEvNT_6ParamsE)
        /*008c*/ 	.word	0x00000038


	//----- nvinfo : EIATTR_REGCOUNT
	.align		4
.L_34:
        /*0090*/ 	.byte	0x04, 0x2f
        /*0092*/ 	.short	(.L_36 - .L_35)
	.align		4
.L_35:
        /*0094*/ 	.word	index@(_ZN7cutlass13device_kernelIN5flash19enable_sm80_to_sm89INS1_16FlashAttnFwdSm80INS1_25CollectiveMainloopFwdSm80ILi8ELi1ELb0EN4cute5tupleIJNS5_1CILi128EEENS7_ILi96EEENS7_ILi256EEEEEELi256ENS_10bfloat16_tEfNS_4arch4Sm80ELb1ELb0ELb1ELb0ELb1ELb0ELb1ELb1EEENS1_21CollectiveEpilogueFwdINS6_IJS8_SA_S9_EEENS6_IJNS7_ILi1EEESI_SI_EEESC_SE_Li256ELb0ELb1ELb1ELb0EEENS1_30DynamicPersistentTileSchedulerILi256ELi256ELb1ELb1ELb0EEEEEEEEEvNT_6ParamsE)
        /*0098*/ 	.word	0x000000ff


	//----- nvinfo : EIATTR_FRAME_SIZE
	.align		4
.L_36:
        /*009c*/ 	.byte	0x04, 0x11
        /*009e*/ 	.short	(.L_38 - .L_37)
	.align		4
.L_37:
        /*00a0*/ 	.word	index@($__internal_44_$__cuda_sm70_shflsync_idx_p)
        /*00a4*/ 	.word	0x00000000


	//----- nvinfo : EIATTR_FRAME_SIZE
	.align		4
.L_38:
        /*00a8*/ 	.byte	0x04, 0x11
        /*00aa*/ 	.short	(.L_40 - .L_39)
	.align		4
.L_39:
        /*00ac*/ 	.word	index@($__internal_43_$__cuda_sm70_shflsync_bfly_p)
        /*00b0*/ 	.word	0x00000000


	//----- nvinfo : EIATTR_FRAME_SIZE
	.align		4
.L_40:
        /*00b4*/ 	.byte	0x04, 0x11
        /*00b6*/ 	.short	(.L_42 - .L_41)
	.align		4
.L_41:
        /*00b8*/ 	.word	index@(_ZN7cutlass13device_kernelIN5flash19enable_sm80_to_sm89INS1_16FlashAttnFwdSm80INS1_25CollectiveMainloopFwdSm80ILi8ELi1ELb0EN4cute5tupleIJNS5_1CILi128EEENS7_ILi96EEENS7_ILi256EEEEEELi256ENS_10bfloat16_tEfNS_4arch4Sm80ELb1ELb0ELb1ELb0ELb1ELb0ELb1ELb1EEENS1_21CollectiveEpilogueFwdINS6_IJS8_SA_S9_EEENS6_IJNS7_ILi1EEESI_SI_EEESC_SE_Li256ELb0ELb1ELb1ELb0EEENS1_30DynamicPersistentTileSchedulerILi256ELi256ELb1ELb1ELb0EEEEEEEEEvNT_6ParamsE)
        /*00bc*/ 	.word	0x000001a0


	//----- nvinfo : EIATTR_REGCOUNT
	.align		4
.L_42:
        /*00c0*/ 	.byte	0x04, 0x2f
        /*00c2*/ 	.short	(.L_44 - .L_43)
	.align		4
.L_43:
        /*00c4*/ 	.word	index@(_ZN7cutlass13device_kernelIN5flash19enable_sm80_to_sm89INS1_16FlashAttnFwdSm80INS1_25CollectiveMainloopFwdSm80ILi8ELi1ELb0EN4cute5tupleIJNS5_1CILi128EEENS7_ILi48EEENS7_ILi256EEEEEELi256ENS_10bfloat16_tEfNS_4arch4Sm80ELb0ELb1ELb1ELb1ELb1ELb1ELb1ELb1EEENS1_21CollectiveEpilogueFwdINS6_IJS8_SA_S9_EEENS6_IJNS7_ILi1EEESI_SI_EEESC_SE_Li256ELb1ELb1ELb1ELb0EEENS1_36VarlenDynamicPersistentTileSchedulerILi128ELi48ELi256ELi256ELb1ELb1ELb0ELb1ELb0ELb1EEEEEEEEEvNT_6ParamsE)
        /*00c8*/ 	.word	0x000000ff


	//----- nvinfo : EIATTR_FRAME_SIZE
	.align		4
.L_44:
        /*00cc*/ 	.byte	0x04, 0x11
        /*00ce*/ 	.short	(.L_46 - .L_45)
	.align		4
.L_45:
        /*00d0*/ 	.word	index@($__internal_42_$__cuda_sm70_votesync_ballot)
        /*00d4*/ 	.word	0x00000000


	//----- nvinfo : EIATTR_FRAME_SIZE
	.align		4
.L_46:
        /*00d8*/ 	.byte	0x04, 0x11
        /*00da*/ 	.short	(.L_48 - .L_47)
	.align		4
.L_47:
        /*00dc*/ 	.word	index@($__internal_41_$__cuda_sm70_shflsync_up_p)
        /*00e0*/ 	.word	0x00000000


	//----- nvinfo : EIATTR_FRAME_SIZE
	.align		4
.L_48:
        /*00e4*/ 	.byte	0x04, 0x11
        /*00e6*/ 	.short	(.L_50 - .L_49)
	.align		4
.L_49:
        /*00e8*/ 	.word	index@($__internal_40_$__cuda_sm70_shflsync_idx_p)
        /*00ec*/ 	.word	0x00000000


	//----- nvinfo : EIATTR_FRAME_SIZE
	.align		4
.L_50:
        /*00f0*/ 	.byte	0x04, 0x11
        /*00f2*/ 	.short	(.L_52 - .L_51)
	.align		4
.L_51:
        /*00f4*/ 	.word	index@($__internal_39_$__cuda_sm70_shflsync_bfly_p)
        /*00f8*/ 	.word	0x00000000


	//----- nvinfo : EIATTR_FRAME_SIZE
	.align		4
.L_52:
        /*00fc*/ 	.byte	0x04, 0x11
        /*00fe*/ 	.short	(.L_54 - .L_53)
	.align		4
.L_53:
        /*0100*/ 	.word	index@($_ZN7cutlass13device_kernelIN5flash19enable_sm80_to_sm89INS1_16FlashAttnFwdSm80INS1_25CollectiveMainloopFwdSm80ILi8ELi1ELb0EN4cute5tupleIJNS5_1CILi128EEENS7_ILi48EEENS7_ILi256EEEEEELi256ENS_10bfloat16_tEfNS_4arch4Sm80ELb0ELb1ELb1ELb1ELb1ELb1ELb1ELb1EEENS1_21CollectiveEpilogueFwdINS6_IJS8_SA_S9_EEENS6_IJNS7_ILi1EEESI_SI_EEESC_SE_Li256ELb1ELb1ELb1ELb0EEENS1_36VarlenDynamicPersistentTileSchedulerILi128ELi48ELi256ELi256ELb1ELb1ELb0ELb1ELb0ELb1EEEEEEEEEvNT_6ParamsE$_ZZN5flash25CollectiveMainloopFwdSm80ILi8ELi1ELb0EN4cute5tupleIJNS1_1CILi128EEENS3_ILi48EEENS3_ILi256EEEEEELi256EN7cutlass10bfloat16_tEfNS8_4arch4Sm80ELb0ELb1ELb1ELb1ELb1ELb1ELb1ELb1EE3mmaINS_16FlashAttnFwdSm80ISC_NS_21CollectiveEpilogueFwdINS2_IJS4_S6_S5_EEENS2_IJNS3_ILi1EEESH_SH_EEES9_SB_Li256ELb1ELb1ELb1ELb0EEENS_36VarlenDynamicPersistentTileSchedulerILi128ELi48ELi256ELi256ELb1ELb1ELb0ELb1ELb0ELb1EEEE13SharedStorageENS1_6TensorINS1_11ArrayEngineIfLm128EEENS1_6LayoutINS2_IJNS2_IJNS3_ILi2EEESS_EEESH_NS3_ILi32EEEEEENS2_IJNS2_IJSH_SS_EEENS3_ILi0EEENS3_ILi4EEEEEEEEEENS_7SoftmaxILi2ELi0EEEEEbRKNSC_6ParamsERT0_RT1_iRKNS_16SeqlenInfoQKNewKILb1ELb1EEENS2_IJiiiiEEERT_ENKUlvE_clEv)
        /*0104*/ 	.word	0x00000000


	//----- nvinfo : EIATTR_FRAME_SIZE
	.align		4
.L_54:
        /*0108*/ 	.byte	0x04, 0x11
        /*010a*/ 	.short	(.L_56 - .L_55)
	.align		4
.L_55:
        /*010c*/ 	.word	index@(_ZN7cutlass13device_kernelIN5flash19enable_sm80_to_sm89INS1_16FlashAttnFwdSm80INS1_25CollectiveMainloopFwdSm80ILi8ELi1ELb0EN4cute5tupleIJNS5_1CILi128EEENS7_ILi48EEENS7_ILi256EEEEEELi256ENS_10bfloat16_tEfNS_4arch4Sm80ELb0ELb1ELb1ELb1ELb1ELb1ELb1ELb1EEENS1_21CollectiveEpilogueFwdINS6_IJS8_SA_S9_EEENS6_IJNS7_ILi1EEESI_SI_EEESC_SE_Li256ELb1ELb1ELb1ELb0EEENS1_36VarlenDynamicPersistentTileSchedulerILi128ELi48ELi256ELi256ELb1ELb1ELb0ELb1ELb0ELb1EEEEEEEEEvNT_6ParamsE)
        /*0110*/ 	.word	0x000001e8


	//----- nvinfo : EIATTR_REGCOUNT
	.align		4
.L_56:
        /*0114*/ 	.byte	0x04, 0x2f
        /*0116*/ 	.short	(.L_58 - .L_57)
	.align		4
.L_57:
        /*0118*/ 	.word	index@(_ZN7cutlass13device_kernelIN5flash19enable_sm80_to_sm89INS1_16FlashAttnFwdSm80INS1_25CollectiveMainloopFwdSm80ILi8ELi1ELb0EN4cute5tupleIJNS5_1CILi128EEENS7_ILi64EEENS7_ILi256EEEEEELi256ENS_10bfloat16_tEfNS_4arch4Sm80ELb0ELb1ELb1ELb1ELb1ELb0ELb1ELb1EEENS1_21CollectiveEpilogueFwdINS6_IJS8_SA_S9_EEENS6_IJNS7_ILi1EEESI_SI_EEESC_SE_Li256ELb1ELb1ELb1ELb0EEENS1_36VarlenDynamicPersistentTileSchedulerILi128ELi64ELi256ELi256ELb1ELb1ELb0ELb1ELb0ELb1EEEEEEEEEvNT_6ParamsE)
        /*011c*/ 	.word	0x000000ff


	//----- nvinfo : EIATTR_FRAME_SIZE
	.align		4
.L_58:
        /*0120*/ 	.byte	0x04, 0x11
        /*0122*/ 	.short	(.L_60 - .L_59)
	.align		4
.L_59:
        /*0124*/ 	.word	index@($__internal_38_$__cuda_sm70_votesync_ballot)
        /*0128*/ 	.word	0x00000000


	//----- nvinfo : EIATTR_FRAME_SIZE
	.align		4
.L_60:
        /*012c*/ 	.byte	0x04, 0x11
        /*012e*/ 	.short	(.L_62 - .L_61)
	.align		4
.L_61:
        /*0130*/ 	.word	index@($__internal_37_$__cuda_sm70_shflsync_up_p)
        /*0134*/ 	.word	0x00000000


	//----- nvinfo : EIATTR_FRAME_SIZE
	.align		4
.L_62:
        /*0138*/ 	.byte	0x04, 0x11
        /*013a*/ 	.short	(.L_64 - .L_63)
	.align		4
.L_63:
        /*013c*/ 	.word	index@($__internal_36_$__cuda_sm70_shflsync_idx_p)
        /*0140*/ 	.word	0x00000000


	//----- nvinfo : EIATTR_FRAME_SIZE
	.align		4
.L_64:
        /*0144*/ 	.byte	0x04, 0x11
        /*0146*/ 	.short	(.L_66 - .L_65)
	.align		4
.L_65:
        /*0148*/ 	.word	index@($__internal_35_$__cuda_sm70_shflsync_bfly_p)
        /*014c*/ 	.word	0x00000000


	//----- nvinfo : EIATTR_FRAME_SIZE
	.align		4
.L_66:
        /*0150*/ 	.byte	0x04, 0x11
        /*0152*/ 	.short	(.L_68 - .L_67)
	.align		4
.L_67:
        /*0154*/ 	.word	index@(_ZN7cutlass13device_kernelIN5flash19enable_sm80_to_sm89INS1_16FlashAttnFwdSm80INS1_25CollectiveMainloopFwdSm80ILi8ELi1ELb0EN4cute5tupleIJNS5_1CILi128EEENS7_ILi64EEENS7_ILi256EEEEEELi256ENS_10bfloat16_tEfNS_4arch4Sm80ELb0ELb1ELb1ELb1ELb1ELb0ELb1ELb1EEENS1_21CollectiveEpilogueFwdINS6_IJS8_SA_S9_EEENS6_IJNS7_ILi1EEESI_SI_EEESC_SE_Li256ELb1ELb1ELb1ELb0EEENS1_36VarlenDynamicPersistentTileSchedulerILi128ELi64ELi256ELi256ELb1ELb1ELb0ELb1ELb0ELb1EEEEEEEEEvNT_6ParamsE)
        /*0158*/ 	.word	0x00000030


	//----- nvinfo : EIATTR_REGCOUNT
	.align		4
.L_68:
        /*015c*/ 	.byte	0x04, 0x2f
        /*015e*/ 	.short	(.L_70 - .L_69)
	.align		4
.L_69:
        /*0160*/ 	.word	index@(_ZN7cutlass13device_kernelIN5flash19enable_sm80_to_sm89INS1_16FlashAttnFwdSm80INS1_25CollectiveMainloopFwdSm80ILi8ELi1ELb0EN4cute5tupleIJNS5_1CILi128EEENS7_ILi64EEENS7_ILi256EEEEEELi256ENS_10bfloat16_tEfNS_4arch4Sm80ELb0ELb1ELb1ELb0ELb1ELb0ELb1ELb1EEENS1_21CollectiveEpilogueFwdINS6_IJS8_SA_S9_EEENS6_IJNS7_ILi1EEESI_SI_EEESC_SE_Li256ELb0ELb1ELb1ELb0EEENS1_19SingleTileSchedulerILb0ELb1ELb1ELi128EEEEEEEEEvNT_6ParamsE)
        /*0164*/ 	.word	0x000000ff


	//----- nvinfo : EIATTR_FRAME_SIZE
	.align		4
.L_70:
        /*0168*/ 	.byte	0x04, 0x11
        /*016a*/ 	.short	(.L_72 - .L_71)
	.align		4
.L_71:
        /*016c*/ 	.word	index@(_ZN7cutlass13device_kernelIN5flash19enable_sm80_to_sm89INS1_16FlashAttnFwdSm80INS1_25CollectiveMainloopFwdSm80ILi8ELi1ELb0EN4cute5tupleIJNS5_1CILi128EEENS7_ILi64EEENS7_ILi256EEEEEELi256ENS_10bfloat16_tEfNS_4arch4Sm80ELb0ELb1ELb1ELb0ELb1ELb0ELb1ELb1EEENS1_21CollectiveEpilogueFwdINS6_IJS8_SA_S9_EEENS6_IJNS7_ILi1EEESI_SI_EEESC_SE_Li256ELb0ELb1ELb1ELb0EEENS1_19SingleTileSchedulerILb0ELb1ELb1ELi128EEEEEEEEEvNT_6ParamsE)
        /*0170*/ 	.word	0x00000008


	//----- nvinfo : EIATTR_REGCOUNT
	.align		4
.L_72:
        /*0174*/ 	.byte	0x04, 0x2f
        /*0176*/ 	.short	(.L_74 - .L_73)
	.align		4
.L_73:
        /*0178*/ 	.word	index@(_ZN7cutlass13device_kernelIN5flash19enable_sm80_to_sm89INS1_16FlashAttnFwdSm80INS1_25CollectiveMainloopFwdSm80ILi8ELi1ELb0EN4cute5tupleIJNS5_1CILi128EEENS7_ILi48EEENS7_ILi256EEEEEELi256ENS_10bfloat16_tEfNS_4arch4Sm80ELb0ELb0ELb1ELb1ELb1ELb1ELb1ELb1EEENS1_21CollectiveEpilogueFwdINS6_IJS8_SA_S9_EEENS6_IJNS7_ILi1EEESI_SI_EEESC_SE_Li256ELb1ELb1ELb1ELb0EEENS1_36VarlenDynamicPersistentTileSchedulerILi128ELi48ELi256ELi256ELb1ELb1ELb0ELb0ELb1ELb1EEEEEEEEEvNT_6ParamsE)
        /*017c*/ 	.word	0x000000ff


	//----- nvinfo : EIATTR_FRAME_SIZE
	.align		4
.L_74:
        /*0180*/ 	.byte	0x04, 0x11
        /*0182*/ 	.short	(.L_76 - .L_75)
	.align		4
.L_75:
        /*0184*/ 	.word	index@($__internal_34_$__cuda_sm70_votesync_ballot)
        /*0188*/ 	.word	0x00000000


	//----- nvinfo : EIATTR_FRAME_SIZE
	.align		4
.L_76:
        /*018c*/ 	.byte	0x04, 0x11
        /*018e*/ 	.short	(.L_78 - .L_77)
	.align		4
.L_77:
        /*0190*/ 	.word	index@($__internal_33_$__cuda_sm70_shflsync_up_p)
        /*0194*/ 	.word	0x00000000


	//----- nvinfo : EIATTR_FRAME_SIZE
	.align		4
.L_78:
        /*0198*/ 	.byte	0x04, 0x11
        /*019a*/ 	.short	(.L_80 - .L_79)
	.align		4
.L_79:
        /*019c*/ 	.word	index@($__internal_32_$__cuda_sm70_shflsync_idx_p)
        /*01a0*/ 	.word	0x00000000


	//----- nvinfo : EIATTR_FRAME_SIZE
	.align		4
.L_80:
        /*01a4*/ 	.byte	0x04, 0x11
        /*01a6*/ 	.short	(.L_82 - .L_81)
	.align		4
.L_81:
        /*01a8*/ 	.word	index@($__internal_31_$__cuda_sm70_shflsync_bfly_p)
        /*01ac*/ 	.word	0x00000000


	//----- nvinfo : EIATTR_FRAME_SIZE
	.align		4
.L_82:
        /*01b0*/ 	.byte	0x04, 0x11
        /*01b2*/ 	.short	(.L_84 - .L_83)
	.align		4
.L_83:
        /*01b4*/ 	.word	index@(_ZN7cutlass13device_kernelIN5flash19enable_sm80_to_sm89INS1_16FlashAttnFwdSm80INS1_25CollectiveMainloopFwdSm80ILi8ELi1ELb0EN4cute5tupleIJNS5_1CILi128EEENS7_ILi48EEENS7_ILi256EEEEEELi256ENS_10bfloat16_tEfNS_4arch4Sm80ELb0ELb0ELb1ELb1ELb1ELb1ELb1ELb1EEENS1_21CollectiveEpilogueFwdINS6_IJS8_SA_S9_EEENS6_IJNS7_ILi1EEESI_SI_EEESC_SE_Li256ELb1ELb1ELb1ELb0EEENS1_36VarlenDynamicPersistentTileSchedulerILi128ELi48ELi256ELi256ELb1ELb1ELb0ELb0ELb1ELb1EEEEEEEEEvNT_6ParamsE)
        /*01b8*/ 	.word	0x000001a0


	//----- nvinfo : EIATTR_REGCOUNT
	.align		4
.L_84:
        /*01bc*/ 	.byte	0x04, 0x2f
        /*01be*/ 	.short	(.L_86 - .L_85)
	.align		4
.L_85:
        /*01c0*/ 	.word	index@(_ZN7cutlass13device_kernelIN5flash19enable_sm80_to_sm89INS1_16FlashAttnFwdSm80INS1_25CollectiveMainloopFwdSm80ILi8ELi1ELb0EN4cute5tupleIJNS5_1CILi128EEENS7_ILi64EEENS7_ILi256EEEEEELi256ENS_10bfloat16_tEfNS_4arch4Sm80ELb0ELb0ELb1ELb1ELb1ELb0ELb1ELb1EEENS1_21CollectiveEpilogueFwdINS6_IJS8_SA_S9_EEENS6_IJNS7_ILi1EEESI_SI_EEESC_SE_Li256ELb1ELb1ELb1ELb0EEENS1_36VarlenDynamicPersistentTileSchedulerILi128ELi64ELi256ELi256ELb1ELb1ELb0ELb0ELb1ELb1EEEEEEEEEvNT_6ParamsE)
        /*01c4*/ 	.word	0x000000ff


	//----- nvinfo : EIATTR_FRAME_SIZE
	.align		4
.L_86:
        /*01c8*/ 	.byte	0x04, 0x11
        /*01ca*/ 	.short	(.L_88 - .L_87)
	.align		4
.L_87:
        /*01cc*/ 	.word	index@($__internal_30_$__cuda_sm70_votesync_ballot)
        /*01d0*/ 	.word	0x00000000


	//----- nvinfo : EIATTR_FRAME_SIZE
	.align		4
.L_88:
        /*01d4*/ 	.byte	0x04, 0x11
        /*01d6*/ 	.short	(.L_90 - .L_89)
	.align		4
.L_89:
        /*01d8*/ 	.word	index@($__internal_29_$__cuda_sm70_shflsync_up_p)
        /*01dc*/ 	.word	0x00000000


	//----- nvinfo : EIATTR_FRAME_SIZE
	.align		4
.L_90:
        /*01e0*/ 	.byte	0x04, 0x11
        /*01e2*/ 	.short	(.L_92 - .L_91)
	.align		4
.L_91:
        /*01e4*/ 	.word	index@($__internal_28_$__cuda_sm70_shflsync_idx_p)
        /*01e8*/ 	.word	0x00000000


	//----- nvinfo : EIATTR_FRAME_SIZE
	.align		4
.L_92:
        /*01ec*/ 	.byte	0x04, 0x11
        /*01ee*/ 	.short	(.L_94 - .L_93)
	.align		4
.L_93:
        /*01f0*/ 	.word	index@($__internal_27_$__cuda_sm70_shflsync_bfly_p)
        /*01f4*/ 	.word	0x00000000


	//----- nvinfo : EIATTR_FRAME_SIZE
	.align		4
.L_94:
        /*01f8*/ 	.byte	0x04, 0x11
        /*01fa*/ 	.short	(.L_96 - .L_95)
	.align		4
.L_95:
        /*01fc*/ 	.word	index@(_ZN7cutlass13device_kernelIN5flash19enable_sm80_to_sm89INS1_16FlashAttnFwdSm80INS1_25CollectiveMainloopFwdSm80ILi8ELi1ELb0EN4cute5tupleIJNS5_1CILi128EEENS7_ILi64EEENS7_ILi256EEEEEELi256ENS_10bfloat16_tEfNS_4arch4Sm80ELb0ELb0ELb1ELb1ELb1ELb0ELb1ELb1EEENS1_21CollectiveEpilogueFwdINS6_IJS8_SA_S9_EEENS6_IJNS7_ILi1EEESI_SI_EEESC_SE_Li256ELb1ELb1ELb1ELb0EEENS1_36VarlenDynamicPersistentTileSchedulerILi128ELi64ELi256ELi256ELb1ELb1ELb0ELb0ELb1ELb1EEEEEEEEEvNT_6ParamsE)
        /*0200*/ 	.word	0x00000158


	//----- nvinfo : EIATTR_REGCOUNT
	.align		4
.L_96:
        /*0204*/ 	.byte	0x04, 0x2f
        /*0206*/ 	.short	(.L_98 - .L_97)
	.align		4
.L_97:
        /*0208*/ 	.word	index@(_ZN7cutlass13device_kernelIN5flash19enable_sm80_to_sm89INS1_16FlashAttnFwdSm80INS1_25CollectiveMainloopFwdSm80ILi8ELi1ELb0EN4cute5tupleIJNS5_1CILi128EEENS7_ILi96EEENS7_ILi256EEEEEELi256ENS_10bfloat16_tEfNS_4arch4Sm80ELb0ELb0ELb1ELb0ELb1ELb0ELb1ELb1EEENS1_21CollectiveEpilogueFwdINS6_IJS8_SA_S9_EEENS6_IJNS7_ILi1EEESI_SI_EEESC_SE_Li256ELb0ELb1ELb1ELb0EEENS1_19SingleTileSchedulerILb0ELb1ELb1ELi128EEEEEEEEEvNT_6ParamsE)
        /*020c*/ 	.word	0x000000ff


	//----- nvinfo : EIATTR_FRAME_SIZE
	.align		4
.L_98:
        /*0210*/ 	.byte	0x04, 0x11
        /*0212*/ 	.short	(.L_100 - .L_99)
	.align		4
.L_99:
        /*0214*/ 	.word	index@(_ZN7cutlass13device_kernelIN5flash19enable_sm80_to_sm89INS1_16FlashAttnFwdSm80INS1_25CollectiveMainloopFwdSm80ILi8ELi1ELb0EN4cute5tupleIJNS5_1CILi128EEENS7_ILi96EEENS7_ILi256EEEEEELi256ENS_10bfloat16_tEfNS_4arch4Sm80ELb0ELb0ELb1ELb0ELb1ELb0ELb1ELb1EEENS1_21CollectiveEpilogueFwdINS6_IJS8_SA_S9_EEENS6_IJNS7_ILi1EEESI_SI_EEESC_SE_Li256ELb0ELb1ELb1ELb0EEENS1_19SingleTileSchedulerILb0ELb1ELb1ELi128EEEEEEEEEvNT_6ParamsE)
        /*0218*/ 	.word	0x00000060


	//----- nvinfo : EIATTR_REGCOUNT
	.align		4
.L_100:
        /*021c*/ 	.byte	0x04, 0x2f
        /*021e*/ 	.short	(.L_102 - .L_101)
	.align		4
.L_101:
        /*0220*/ 	.word	index@(_ZN7cutlass13device_kernelIN5flash19enable_sm80_to_sm89INS1_16FlashAttnFwdSm80INS1_25CollectiveMainloopFwdSm80ILi8ELi1ELb0EN4cute5tupleIJNS5_1CILi128EEENS7_ILi32EEENS7_ILi256EEEEEELi256ENS_10bfloat16_tEfNS_4arch4Sm80ELb1ELb0ELb1ELb1ELb1ELb1ELb1ELb1EEENS1_21CollectiveEpilogueFwdINS6_IJS8_SA_S9_EEENS6_IJNS7_ILi1EEESI_SI_EEESC_SE_Li256ELb1ELb1ELb1ELb0EEENS1_36VarlenDynamicPersistentTileSchedulerILi128ELi32ELi256ELi256ELb1ELb1ELb0ELb1ELb1ELb1EEEEEEEEEvNT_6ParamsE)
        /*0224*/ 	.word	0x000000ff


	//----- nvinfo : EIATTR_FRAME_SIZE
	.align		4
.L_102:
        /*0228*/ 	.byte	0x04, 0x11
        /*022a*/ 	.short	(.L_104 - .L_103)
	.align		4
.L_103:
        /*022c*/ 	.word	index@($__internal_26_$__cuda_sm70_votesync_ballot)
        /*0230*/ 	.word	0x00000000


	//----- nvinfo : EIATTR_FRAME_SIZE
	.align		4
.L_104:
        /*0234*/ 	.byte	0x04, 0x11
        /*0236*/ 	.short	(.L_106 - .L_105)
	.align		4
.L_105:
        /*0238*/ 	.word	index@($__internal_25_$__cuda_sm70_shflsync_up_p)
        /*023c*/ 	.word	0x00000000


	//----- nvinfo : EIATTR_FRAME_SIZE
	.align		4
.L_106:
        /*0240*/ 	.byte	0x04, 0x11
        /*0242*/ 	.short	(.L_108 - .L_107)
	.align		4
.L_107:
        /*0244*/ 	.word	index@($__internal_24_$__cuda_sm70_shflsync_idx_p)
        /*0248*/ 	.word	0x00000000


	//----- nvinfo : EIATTR_FRAME_SIZE
	.align		4
.L_108:
        /*024c*/ 	.byte	0x04, 0x11
        /*024e*/ 	.short	(.L_110 - .L_109)
	.align		4
.L_109:
        /*0250*/ 	.word	index@($__internal_23_$__cuda_sm70_shflsync_bfly_p)
        /*0254*/ 	.word	0x00000000


	//----- nvinfo : EIATTR_FRAME_SIZE
	.align		4
.L_110:
        /*0258*/ 	.byte	0x04, 0x11
        /*025a*/ 	.short	(.L_112 - .L_111)
	.align		4
.L_111:
        /*025c*/ 	.word	index@(_ZN7cutlass13device_kernelIN5flash19enable_sm80_to_sm89INS1_16FlashAttnFwdSm80INS1_25CollectiveMainloopFwdSm80ILi8ELi1ELb0EN4cute5tupleIJNS5_1CILi128EEENS7_ILi32EEENS7_ILi256EEEEEELi256ENS_10bfloat16_tEfNS_4arch4Sm80ELb1ELb0ELb1ELb1ELb1ELb1ELb1ELb1EEENS1_21CollectiveEpilogueFwdINS6_IJS8_SA_S9_EEENS6_IJNS7_ILi1EEESI_SI_EEESC_SE_Li256ELb1ELb1ELb1ELb0EEENS1_36VarlenDynamicPersistentTileSchedulerILi128ELi32ELi256ELi256ELb1ELb1ELb0ELb1ELb1ELb1EEEEEEEEEvNT_6ParamsE)
        /*0260*/ 	.word	0x00000048


	//----- nvinfo : EIATTR_REGCOUNT
	.align		4
.L_112:
        /*0264*/ 	.byte	0x04, 0x2f
        /*0266*/ 	.short	(.L_114 - .L_113)
	.align		4
.L_113:
        /*0268*/ 	.word	index@(_ZN7cutlass13device_kernelIN5flash19enable_sm80_to_sm89INS1_16FlashAttnFwdSm80INS1_25CollectiveMainloopFwdSm80ILi8ELi1ELb1EN4cute5tupleIJNS5_1CILi128EEENS7_ILi48EEENS7_ILi256EEEEEELi256ENS_10bfloat16_tEfNS_4arch4Sm80ELb1ELb0ELb1ELb1ELb1ELb0ELb1ELb1EEENS1_21CollectiveEpilogueFwdINS6_IJS8_SA_S9_EEENS6_IJNS7_ILi1EEESI_SI_EEESC_SE_Li256ELb1ELb1ELb1ELb0EEENS1_36VarlenDynamicPersistentTileSchedulerILi128ELi48ELi256ELi256ELb1ELb1ELb0ELb1ELb1ELb1EEEEEEEEEvNT_6ParamsE)
        /*026c*/ 	.word	0x000000ff


	//----- nvinfo : EIATTR_FRAME_SIZE
	.align		4
.L_114:
        /*0270*/ 	.byte	0x04, 0x11
        /*0272*/ 	.short	(.L_116 - .L_115)
	.align		4
.L_115:
        /*0274*/ 	.word	index@($__internal_22_$__cuda_sm70_votesync_ballot)
        /*0278*/ 	.word	0x00000000


	//----- nvinfo : EIATTR_FRAME_SIZE
	.align		4
.L_116:
        /*027c*/ 	.byte	0x04, 0x11
        /*027e*/ 	.short	(.L_118 - .L_117)
	.align		4
.L_117:
        /*0280*/ 	.word	index@($__internal_21_$__cuda_sm70_shflsync_up_p)
        /*0284*/ 	.word	0x00000000


	//----- nvinfo : EIATTR_FRAME_SIZE
	.align		4
.L_118:
        /*0288*/ 	.byte	0x04, 0x11
        /*028a*/ 	.short	(.L_120 - .L_119)
	.align		4
.L_119:
        /*028c*/ 	.word	index@($__internal_20_$__cuda_sm70_shflsync_idx_p)
        /*0290*/ 	.word	0x00000000


	//----- nvinfo : EIATTR_FRAME_SIZE
	.align		4
.L_120:
        /*0294*/ 	.byte	0x04, 0x11
        /*0296*/ 	.short	(.L_122 - .L_121)
	.align		4
.L_121:
        /*0298*/ 	.word	index@($__internal_19_$__cuda_sm70_shflsync_bfly_p)
        /*029c*/ 	.word	0x00000000


	//----- nvinfo : EIATTR_FRAME_SIZE
	.align		4
.L_122:
        /*02a0*/ 	.byte	0x04, 0x11
        /*02a2*/ 	.short	(.L_124 - .L_123)
	.align		4
.L_123:
        /*02a4*/ 	.word	index@(_ZN7cutlass13device_kernelIN5flash19enable_sm80_to_sm89INS1_16FlashAttnFwdSm80INS1_25CollectiveMainloopFwdSm80ILi8ELi1ELb1EN4cute5tupleIJNS5_1CILi128EEENS7_ILi48EEENS7_ILi256EEEEEELi256ENS_10bfloat16_tEfNS_4arch4Sm80ELb1ELb0ELb1ELb1ELb1ELb0ELb1ELb1EEENS1_21CollectiveEpilogueFwdINS6_IJS8_SA_S9_EEENS6_IJNS7_ILi1EEESI_SI_EEESC_SE_Li256ELb1ELb1ELb1ELb0EEENS1_36VarlenDynamicPersistentTileSchedulerILi128ELi48ELi256ELi256ELb1ELb1ELb0ELb1ELb1ELb1EEEEEEEEEvNT_6ParamsE)
        /*02a8*/ 	.word	0x00000220


	//----- nvinfo : EIATTR_REGCOUNT
	.align		4
.L_124:
        /*02ac*/ 	.byte	0x04, 0x2f
        /*02ae*/ 	.short	(.L_126 - .L_125)
	.align		4
.L_125:
        /*02b0*/ 	.word	index@(_ZN7cutlass13device_kernelIN5flash19enable_sm80_to_sm89INS1_16FlashAttnFwdSm80INS1_25CollectiveMainloopFwdSm80ILi8ELi1ELb1EN4cute5tupleIJNS5_1CILi128EEENS7_ILi64EEENS7_ILi256EEEEEELi256ENS_10bfloat16_tEfNS_4arch4Sm80ELb1ELb0ELb1ELb0ELb1ELb0ELb1ELb1EEENS1_21CollectiveEpilogueFwdINS6_IJS8_SA_S9_EEENS6_IJNS7_ILi1EEESI_SI_EEESC_SE_Li256ELb0ELb1ELb1ELb0EEENS1_30DynamicPersistentTileSchedulerILi256ELi256ELb1ELb1ELb0EEEEEEEEEvNT_6ParamsE)
        /*02b4*/ 	.word	0x000000ff


	//----- nvinfo : EIATTR_FRAME_SIZE
	.align		4
.L_126:
        /*02b8*/ 	.byte	0x04, 0x11
        /*02ba*/ 	.short	(.L_128 - .L_127)
	.align		4
.L_127:
        /*02bc*/ 	.word	index@($__internal_18_$__cuda_sm70_shflsync_idx_p)
        /*02c0*/ 	.word	0x00000000


	//----- nvinfo : EIATTR_FRAME_SIZE
	.align		4
.L_128:
        /*02c4*/ 	.byte	0x04, 0x11
        /*02c6*/ 	.short	(.L_130 - .L_129)
	.align		4
.L_129:
        /*02c8*/ 	.word	index@($__internal_17_$__cuda_sm70_shflsync_bfly_p)
        /*02cc*/ 	.word	0x00000000


	//----- nvinfo : EIATTR_FRAME_SIZE
	.align		4
.L_130:
        /*02d0*/ 	.byte	0x04, 0x11
        /*02d2*/ 	.short	(.L_132 - .L_131)
	.align		4
.L_131:
        /*02d4*/ 	.word	index@(_ZN7cutlass13device_kernelIN5flash19enable_sm80_to_sm89INS1_16FlashAttnFwdSm80INS1_25CollectiveMainloopFwdSm80ILi8ELi1ELb1EN4cute5tupleIJNS5_1CILi128EEENS7_ILi64EEENS7_ILi256EEEEEELi256ENS_10bfloat16_tEfNS_4arch4Sm80ELb1ELb0ELb1ELb0ELb1ELb0ELb1ELb1EEENS1_21CollectiveEpilogueFwdINS6_IJS8_SA_S9_EEENS6_IJNS7_ILi1EEESI_SI_EEESC_SE_Li256ELb0ELb1ELb1ELb0EEENS1_30DynamicPersistentTileSchedulerILi256ELi256ELb1ELb1ELb0EEEEEEEEEvNT_6ParamsE)
        /*02d8*/ 	.word	0x00000210


	//----- nvinfo : EIATTR_REGCOUNT
	.align		4
.L_132:
        /*02dc*/ 	.byte	0x04, 0x2f
        /*02de*/ 	.short	(.L_134 - .L_133)
	.align		4
.L_133:
        /*02e0*/ 	.word	index@(_ZN7cutlass13device_kernelIN5flash19enable_sm80_to_sm89INS1_16FlashAttnFwdSm80INS1_25CollectiveMainloopFwdSm80ILi8ELi1ELb0EN4cute5tupleIJNS5_1CILi128EEENS7_ILi32EEENS7_ILi256EEEEEELi256ENS_10bfloat16_tEfNS_4arch4Sm80ELb0ELb1ELb1ELb1ELb1ELb1ELb1ELb1EEENS1_21CollectiveEpilogueFwdINS6_IJS8_SA_S9_EEENS6_IJNS7_ILi1EEESI_SI_EEESC_SE_Li256ELb1ELb1ELb1ELb0EEENS1_36VarlenDynamicPersistentTileSchedulerILi128ELi32ELi256ELi256ELb1ELb1ELb0ELb1ELb0ELb1EEEEEEEEEvNT_6ParamsE)
        /*02e4*/ 	.word	0x000000ff


	//----- nvinfo : EIATTR_FRAME_SIZE
	.align		4
.L_134:
        /*02e8*/ 	.byte	0x04, 0x11
        /*02ea*/ 	.short	(.L_136 - .L_135)
	.align		4
.L_135:
        /*02ec*/ 	.word	index@($__internal_16_$__cuda_sm70_votesync_ballot)
        /*02f0*/ 	.word	0x00000000


	//----- nvinfo : EIATTR_FRAME_SIZE
	.align		4
.L_136:
        /*02f4*/ 	.byte	0x04, 0x11
        /*02f6*/ 	.short	(.L_138 - .L_137)
	.align		4
.L_137:
        /*02f8*/ 	.word	index@($__internal_15_$__cuda_sm70_shflsync_up_p)
        /*02fc*/ 	.word	0x00000000


	//----- nvinfo : EIATTR_FRAME_SIZE
	.align		4
.L_138:
        /*0300*/ 	.byte	0x04, 0x11
        /*0302*/ 	.short	(.L_140 - .L_139)
	.align		4
.L_139:
        /*0304*/ 	.word	index@($__internal_14_$__cuda_sm70_shflsync_idx_p)
        /*0308*/ 	.word	0x00000000


	//----- nvinfo : EIATTR_FRAME_SIZE
	.align		4
.L_140:
        /*030c*/ 	.byte	0x04, 0x11
        /*030e*/ 	.short	(.L_142 - .L_141)
	.align		4
.L_141:
        /*0310*/ 	.word	index@($__internal_13_$__cuda_sm70_shflsync_bfly_p)
        /*0314*/ 	.word	0x00000000


	//----- nvinfo : EIATTR_FRAME_SIZE
	.align		4
.L_142:
        /*0318*/ 	.byte	0x04, 0x11
        /*031a*/ 	.short	(.L_144 - .L_143)
	.align		4
.L_143:
        /*031c*/ 	.word	index@(_ZN7cutlass13device_kernelIN5flash19enable_sm80_to_sm89INS1_16FlashAttnFwdSm80INS1_25CollectiveMainloopFwdSm80ILi8ELi1ELb0EN4cute5tupleIJNS5_1CILi128EEENS7_ILi32EEENS7_ILi256EEEEEELi256ENS_10bfloat16_tEfNS_4arch4Sm80ELb0ELb1ELb1ELb1ELb1ELb1ELb1ELb1EEENS1_21CollectiveEpilogueFwdINS6_IJS8_SA_S9_EEENS6_IJNS7_ILi1EEESI_SI_EEESC_SE_Li256ELb1ELb1ELb1ELb0EEENS1_36VarlenDynamicPersistentTileSchedulerILi128ELi32ELi256ELi256ELb1ELb1ELb0ELb1ELb0ELb1EEEEEEEEEvNT_6ParamsE)
        /*0320*/ 	.word	0x00000048


	//----- nvinfo : EIATTR_REGCOUNT
	.align		4
.L_144:
        /*0324*/ 	.byte	0x04, 0x2f
        /*0326*/ 	.short	(.L_146 - .L_145)
	.align		4
.L_145:
        /*0328*/ 	.word	index@(_ZN7cutlass13device_kernelIN5flash19enable_sm80_to_sm89INS1_16FlashAttnFwdSm80INS1_25CollectiveMainloopFwdSm80ILi8ELi1ELb1EN4cute5tupleIJNS5_1CILi128EEENS7_ILi48EEENS7_ILi256EEEEEELi256ENS_10bfloat16_tEfNS_4arch4Sm80ELb0ELb1ELb1ELb1ELb1ELb0ELb1ELb1EEENS1_21CollectiveEpilogueFwdINS6_IJS8_SA_S9_EEENS6_IJNS7_ILi1EEESI_SI_EEESC_SE_Li256ELb1ELb1ELb1ELb0EEENS1_36VarlenDynamicPersistentTileSchedulerILi128ELi48ELi256ELi256ELb1ELb1ELb0ELb1ELb0ELb1EEEEEEEEEvNT_6ParamsE)
        /*032c*/ 	.word	0x000000ff


	//----- nvinfo : EIATTR_FRAME_SIZE
	.align		4
.L_146:
        /*0330*/ 	.byte	0x04, 0x11
        /*0332*/ 	.short	(.L_148 - .L_147)
	.align		4
.L_147:
        /*0334*/ 	.word	index@($__internal_12_$__cuda_sm70_votesync_ballot)
        /*0338*/ 	.word	0x00000000


	//----- nvinfo : EIATTR_FRAME_SIZE
	.align		4
.L_148:
        /*033c*/ 	.byte	0x04, 0x11
        /*033e*/ 	.short	(.L_150 - .L_149)
	.align		4
.L_149:
        /*0340*/ 	.word	index@($__internal_11_$__cuda_sm70_shflsync_up_p)
        /*0344*/ 	.word	0x00000000


	//----- nvinfo : EIATTR_FRAME_SIZE
	.align		4
.L_150:
        /*0348*/ 	.byte	0x04, 0x11
        /*034a*/ 	.short	(.L_152 - .L_151)
	.align		4
.L_151:
        /*034c*/ 	.word	index@($__internal_10_$__cuda_sm70_shflsync_idx_p)
        /*0350*/ 	.word	0x00000000


	//----- nvinfo : EIATTR_FRAME_SIZE
	.align		4
.L_152:
        /*0354*/ 	.byte	0x04, 0x11
        /*0356*/ 	.short	(.L_154 - .L_153)
	.align		4
.L_153:
        /*0358*/ 	.word	index@($__internal_9_$__cuda_sm70_shflsync_bfly_p)
        /*035c*/ 	.word	0x00000000


	//----- nvinfo : EIATTR_FRAME_SIZE
	.align		4
.L_154:
        /*0360*/ 	.byte	0x04, 0x11
        /*0362*/ 	.short	(.L_156 - .L_155)
	.align		4
.L_155:
        /*0364*/ 	.word	index@(_ZN7cutlass13device_kernelIN5flash19enable_sm80_to_sm89INS1_16FlashAttnFwdSm80INS1_25CollectiveMainloopFwdSm80ILi8ELi1ELb1EN4cute5tupleIJNS5_1CILi128EEENS7_ILi48EEENS7_ILi256EEEEEELi256ENS_10bfloat16_tEfNS_4arch4Sm80ELb0ELb1ELb1ELb1ELb1ELb0ELb1ELb1EEENS1_21CollectiveEpilogueFwdINS6_IJS8_SA_S9_EEENS6_IJNS7_ILi1EEESI_SI_EEESC_SE_Li256ELb1ELb1ELb1ELb0EEENS1_36VarlenDynamicPersistentTileSchedulerILi128ELi48ELi256ELi256ELb1ELb1ELb0ELb1ELb0ELb1EEEEEEEEEvNT_6ParamsE)
        /*0368*/ 	.word	0x00000218


	//----- nvinfo : EIATTR_REGCOUNT
	.align		4
.L_156:
        /*036c*/ 	.byte	0x04, 0x2f
        /*036e*/ 	.short	(.L_158 - .L_157)
	.align		4
.L_157:
        /*0370*/ 	.word	index@(_ZN7cutlass13device_kernelIN5flash19enable_sm80_to_sm89INS1_16FlashAttnFwdSm80INS1_25CollectiveMainloopFwdSm80ILi8ELi1ELb1EN4cute5tupleIJNS5_1CILi128EEENS7_ILi48EEENS7_ILi256EEEEEELi256ENS_10bfloat16_tEfNS_4arch4Sm80ELb0ELb1ELb1ELb0ELb1ELb0ELb1ELb1EEENS1_21CollectiveEpilogueFwdINS6_IJS8_SA_S9_EEENS6_IJNS7_ILi1EEESI_SI_EEESC_SE_Li256ELb0ELb1ELb1ELb0EEENS1_19SingleTileSchedulerILb0ELb1ELb1ELi128EEEEEEEEEvNT_6ParamsE)
        /*0374*/ 	.word	0x000000ff


	//----- nvinfo : EIATTR_FRAME_SIZE
	.align		4
.L_158:
        /*0378*/ 	.byte	0x04, 0x11
        /*037a*/ 	.short	(.L_160 - .L_159)
	.align		4
.L_159:
        /*037c*/ 	.word	index@($__internal_8_$__cuda_sm70_shflsync_idx_p)
        /*0380*/ 	.word	0x00000000


	//----- nvinfo : EIATTR_FRAME_SIZE
	.align		4
.L_160:
        /*0384*/ 	.byte	0x04, 0x11
        /*0386*/ 	.short	(.L_162 - .L_161)
	.align		4
.L_161:
        /*0388*/ 	.word	index@(_ZN7cutlass13device_kernelIN5flash19enable_sm80_to_sm89INS1_16FlashAttnFwdSm80INS1_25CollectiveMainloopFwdSm80ILi8ELi1ELb1EN4cute5tupleIJNS5_1CILi128EEENS7_ILi48EEENS7_ILi256EEEEEELi256ENS_10bfloat16_tEfNS_4arch4Sm80ELb0ELb1ELb1ELb0ELb1ELb0ELb1ELb1EEENS1_21CollectiveEpilogueFwdINS6_IJS8_SA_S9_EEENS6_IJNS7_ILi1EEESI_SI_EEESC_SE_Li256ELb0ELb1ELb1ELb0EEENS1_19SingleTileSchedulerILb0ELb1ELb1ELi128EEEEEEEEEvNT_6ParamsE)
        /*038c*/ 	.word	0x00000060


	//----- nvinfo : EIATTR_REGCOUNT
	.align		4
.L_162:
        /*0390*/ 	.byte	0x04, 0x2f
        /*0392*/ 	.short	(.L_164 - .L_163)
	.align		4
.L_163:
        /*0394*/ 	.word	index@(_ZN7cutlass13device_kernelIN5flash19enable_sm80_to_sm89INS1_16FlashAttnFwdSm80INS1_25CollectiveMainloopFwdSm80ILi8ELi1ELb0EN4cute5tupleIJNS5_1CILi128EEENS7_ILi32EEENS7_ILi256EEEEEELi256ENS_10bfloat16_tEfNS_4arch4Sm80ELb0ELb0ELb1ELb1ELb1ELb1ELb1ELb1EEENS1_21CollectiveEpilogueFwdINS6_IJS8_SA_S9_EEENS6_IJNS7_ILi1EEESI_SI_EEESC_SE_Li256ELb1ELb1ELb1ELb0EEENS1_36VarlenDynamicPersistentTileSchedulerILi128ELi32ELi256ELi256ELb1ELb1ELb0ELb0ELb1ELb1EEEEEEEEEvNT_6ParamsE)
        /*0398*/ 	.word	0x000000ff


	//----- nvinfo : EIATTR_FRAME_SIZE
	.align		4
.L_164:
        /*039c*/ 	.byte	0x04, 0x11
        /*039e*/ 	.short	(.L_166 - .L_165)
	.align		4
.L_165:
        /*03a0*/ 	.word	index@($__internal_7_$__cuda_sm70_votesync_ballot)
        /*03a4*/ 	.word	0x00000000


	//----- nvinfo : EIATTR_FRAME_SIZE
	.align		4
.L_166:
        /*03a8*/ 	.byte	0x04, 0x11
        /*03aa*/ 	.short	(.L_168 - .L_167)
	.align		4
.L_167:
        /*03ac*/ 	.word	index@($__internal_6_$__cuda_sm70_shflsync_up_p)
        /*03b0*/ 	.word	0x00000000


	//----- nvinfo : EIATTR_FRAME_SIZE
	.align		4
.L_168:
        /*03b4*/ 	.byte	0x04, 0x11
        /*03b6*/ 	.short	(.L_170 - .L_169)
	.align		4
.L_169:
        /*03b8*/ 	.word	index@($__internal_5_$__cuda_sm70_shflsync_idx_p)
        /*03bc*/ 	.word	0x00000000


	//----- nvinfo : EIATTR_FRAME_SIZE
	.align		4
.L_170:
        /*03c0*/ 	.byte	0x04, 0x11
        /*03c2*/ 	.short	(.L_172 - .L_171)
	.align		4
.L_171:
        /*03c4*/ 	.word	index@($__internal_4_$__cuda_sm70_shflsync_bfly_p)
        /*03c8*/ 	.word	0x00000000


	//----- nvinfo : EIATTR_FRAME_SIZE
	.align		4
.L_172:
        /*03cc*/ 	.byte	0x04, 0x11
        /*03ce*/ 	.short	(.L_174 - .L_173)
	.align		4
.L_173:
        /*03d0*/ 	.word	index@(_ZN7cutlass13device_kernelIN5flash19enable_sm80_to_sm89INS1_16FlashAttnFwdSm80INS1_25CollectiveMainloopFwdSm80ILi8ELi1ELb0EN4cute5tupleIJNS5_1CILi128EEENS7_ILi32EEENS7_ILi256EEEEEELi256ENS_10bfloat16_tEfNS_4arch4Sm80ELb0ELb0ELb1ELb1ELb1ELb1ELb1ELb1EEENS1_21CollectiveEpilogueFwdINS6_IJS8_SA_S9_EEENS6_IJNS7_ILi1EEESI_SI_EEESC_SE_Li256ELb1ELb1ELb1ELb0EEENS1_36VarlenDynamicPersistentTileSchedulerILi128ELi32ELi256ELi256ELb1ELb1ELb0ELb0ELb1ELb1EEEEEEEEEvNT_6ParamsE)
        /*03d4*/ 	.word	0x00000058


	//----- nvinfo : EIATTR_REGCOUNT
	.align		4
.L_174:
        /*03d8*/ 	.byte	0x04, 0x2f
        /*03da*/ 	.short	(.L_176 - .L_175)
	.align		4
.L_175:
        /*03dc*/ 	.word	index@(_ZN7cutlass13device_kernelIN5flash19enable_sm80_to_sm89INS1_16FlashAttnFwdSm80INS1_25CollectiveMainloopFwdSm80ILi8ELi1ELb1EN4cute5tupleIJNS5_1CILi128EEENS7_ILi48EEENS7_ILi256EEEEEELi256ENS_10bfloat16_tEfNS_4arch4Sm80ELb0ELb0ELb1ELb1ELb1ELb0ELb1ELb1EEENS1_21CollectiveEpilogueFwdINS6_IJS8_SA_S9_EEENS6_IJNS7_ILi1EEESI_SI_EEESC_SE_Li256ELb1ELb1ELb1ELb0EEENS1_36VarlenDynamicPersistentTileSchedulerILi128ELi48ELi256ELi256ELb1ELb1ELb0ELb0ELb1ELb1EEEEEEEEEvNT_6ParamsE)
        /*03e0*/ 	.word	0x000000ff


	//----- nvinfo : EIATTR_FRAME_SIZE
	.align		4
.L_176:
        /*03e4*/ 	.byte	0x04, 0x11
        /*03e6*/ 	.short	(.L_178 - .L_177)
	.align		4
.L_177:
        /*03e8*/ 	.word	index@($__internal_3_$__cuda_sm70_votesync_ballot)
        /*03ec*/ 	.word	0x00000000


	//----- nvinfo : EIATTR_FRAME_SIZE
	.align		4
.L_178:
        /*03f0*/ 	.byte	0x04, 0x11
        /*03f2*/ 	.short	(.L_180 - .L_179)
	.align		4
.L_179:
        /*03f4*/ 	.word	index@($__internal_2_$__cuda_sm70_shflsync_up_p)
        /*03f8*/ 	.word	0x00000000


	//----- nvinfo : EIATTR_FRAME_SIZE
	.align		4
.L_180:
        /*03fc*/ 	.byte	0x04, 0x11
        /*03fe*/ 	.short	(.L_182 - .L_181)
	.align		4
.L_181:
        /*0400*/ 	.word	index@($__internal_1_$__cuda_sm70_shflsync_idx_p)
        /*0404*/ 	.word	0x00000000


	//----- nvinfo : EIATTR_FRAME_SIZE
	.align		4
.L_182:
        /*0408*/ 	.byte	0x04, 0x11
        /*040a*/ 	.short	(.L_184 - .L_183)
	.align		4
.L_183:
        /*040c*/ 	.word	index@($__internal_0_$__cuda_sm70_shflsync_bfly_p)
        /*0410*/ 	.word	0x00000000


	//----- nvinfo : EIATTR_FRAME_SIZE
	.align		4
.L_184:
        /*0414*/ 	.byte	0x04, 0x11
        /*0416*/ 	.short	(.L_186 - .L_185)
	.align		4
.L_185:
        /*0418*/ 	.word	index@(_ZN7cutlass13device_kernelIN5flash19enable_sm80_to_sm89INS1_16FlashAttnFwdSm80INS1_25CollectiveMainloopFwdSm80ILi8ELi1ELb1EN4cute5tupleIJNS5_1CILi128EEENS7_ILi48EEENS7_ILi256EEEEEELi256ENS_10bfloat16_tEfNS_4arch4Sm80ELb0ELb0ELb1ELb1ELb1ELb0ELb1ELb1EEENS1_21CollectiveEpilogueFwdINS6_IJS8_SA_S9_EEENS6_IJNS7_ILi1EEESI_SI_EEESC_SE_Li256ELb1ELb1ELb1ELb0EEENS1_36VarlenDynamicPersistentTileSchedulerILi128ELi48ELi256ELi256ELb1ELb1ELb0ELb0ELb1ELb1EEEEEEEEEvNT_6ParamsE)
        /*041c*/ 	.word	0x00000190


	//----- nvinfo : EIATTR_REGCOUNT
	.align		4
.L_186:
        /*0420*/ 	.byte	0x04, 0x2f
        /*0422*/ 	.short	(.L_188 - .L_187)
	.align		4
.L_187:
        /*0424*/ 	.word	index@(_ZN7cutlass13device_kernelIN5flash19enable_sm80_to_sm89INS1_16FlashAttnFwdSm80INS1_25CollectiveMainloopFwdSm80ILi8ELi1ELb1EN4cute5tupleIJNS5_1CILi128EEENS7_ILi64EEENS7_ILi256EEEEEELi256ENS_10bfloat16_tEfNS_4arch4Sm80ELb0ELb0ELb1ELb0ELb1ELb0ELb1ELb1EEENS1_21CollectiveEpilogueFwdINS6_IJS8_SA_S9_EEENS6_IJNS7_ILi1EEESI_SI_EEESC_SE_Li256ELb0ELb1ELb1ELb0EEENS1_19SingleTileSchedulerILb0ELb1ELb1ELi128EEEEEEEEEvNT_6ParamsE)
        /*0428*/ 	.word	0x000000ff


	//----- nvinfo : EIATTR_FRAME_SIZE
	.align		4
.L_188:
        /*042c*/ 	.byte	0x04, 0x11
        /*042e*/ 	.short	(.L_190 - .L_189)
	.align		4
.L_189:
        /*0430*/ 	.word	index@(_ZN7cutlass13device_kernelIN5flash19enable_sm80_to_sm89INS1_16FlashAttnFwdSm80INS1_25CollectiveMainloopFwdSm80ILi8ELi1ELb1EN4cute5tupleIJNS5_1CILi128EEENS7_ILi64EEENS7_ILi256EEEEEELi256ENS_10bfloat16_tEfNS_4arch4Sm80ELb0ELb0ELb1ELb0ELb1ELb0ELb1ELb1EEENS1_21CollectiveEpilogueFwdINS6_IJS8_SA_S9_EEENS6_IJNS7_ILi1EEESI_SI_EEESC_SE_Li256ELb0ELb1ELb1ELb0EEENS1_19SingleTileSchedulerILb0ELb1ELb1ELi128EEEEEEEEEvNT_6ParamsE)
        /*0434*/ 	.word	0x00000068


	//----- nvinfo : EIATTR_MIN_STACK_SIZE
	.align		4
.L_190:
        /*0438*/ 	.byte	0x04, 0x12
        /*043a*/ 	.short	(.L_192 - .L_191)
	.align		4
.L_191:
        /*043c*/ 	.word	index@(_ZN7cutlass13device_kernelIN5flash19enable_sm80_to_sm89INS1_16FlashAttnFwdSm80INS1_25CollectiveMainloopFwdSm80ILi8ELi1ELb1EN4cute5tupleIJNS5_1CILi128EEENS7_ILi64EEENS7_ILi256EEEEEELi256ENS_10bfloat16_tEfNS_4arch4Sm80ELb0ELb0ELb1ELb0ELb1ELb0ELb1ELb1EEENS1_21CollectiveEpilogueFwdINS6_IJS8_SA_S9_EEENS6_IJNS7_ILi1EEESI_SI_EEESC_SE_Li256ELb0ELb1ELb1ELb0EEENS1_19SingleTileSchedulerILb0ELb1ELb1ELi128EEEEEEEEEvNT_6ParamsE)
        /*0440*/ 	.word	0x00000068


	//----- nvinfo : EIATTR_MIN_STACK_SIZE
	.align		4
.L_192:
        /*0444*/ 	.byte	0x04, 0x12
        /*0446*/ 	.short	(.L_194 - .L_193)
	.align		4
.L_193:
        /*0448*/ 	.word	index@(_ZN7cutlass13device_kernelIN5flash19enable_sm80_to_sm89INS1_16FlashAttnFwdSm80INS1_25CollectiveMainloopFwdSm80ILi8ELi1ELb1EN4cute5tupleIJNS5_1CILi128EEENS7_ILi48EEENS7_ILi256EEEEEELi256ENS_10bfloat16_tEfNS_4arch4Sm80ELb0ELb0ELb1ELb1ELb1ELb0ELb1ELb1EEENS1_21CollectiveEpilogueFwdINS6_IJS8_SA_S9_EEENS6_IJNS7_ILi1EEESI_SI_EEESC_SE_Li256ELb1ELb1ELb1ELb0EEENS1_36VarlenDynamicPersistentTileSchedulerILi128ELi48ELi256ELi256ELb1ELb1ELb0ELb0ELb1ELb1EEEEEEEEEvNT_6ParamsE)
        /*044c*/ 	.word	0x00000190


	//----- nvinfo : EIATTR_MIN_STACK_SIZE
	.align		4
.L_194:
        /*0450*/ 	.byte	0x04, 0x12
        /*0452*/ 	.short	(.L_196 - .L_195)
	.align		4
.L_195:
        /*0454*/ 	.word	index@(_ZN7cutlass13device_kernelIN5flash19enable_sm80_to_sm89INS1_16FlashAttnFwdSm80INS1_25CollectiveMainloopFwdSm80ILi8ELi1ELb0EN4cute5tupleIJNS5_1CILi128EEENS7_ILi32EEENS7_ILi256EEEEEELi256ENS_10bfloat16_tEfNS_4arch4Sm80ELb0ELb0ELb1ELb1ELb1ELb1ELb1ELb1EEENS1_21CollectiveEpilogueFwdINS6_IJS8_SA_S9_EEENS6_IJNS7_ILi1EEESI_SI_EEESC_SE_Li256ELb1ELb1ELb1ELb0EEENS1_36VarlenDynamicPersistentTileSchedulerILi128ELi32ELi256ELi256ELb1ELb1ELb0ELb0ELb1ELb1EEEEEEEEEvNT_6ParamsE)
        /*0458*/ 	.word	0x00000058


	//----- nvinfo : EIATTR_MIN_STACK_SIZE
	.align		4
.L_196:
        /*045c*/ 	.byte	0x04, 0x12
        /*045e*/ 	.short	(.L_198 - .L_197)
	.align		4
.L_197:
        /*0460*/ 	.word	index@(_ZN7cutlass13device_kernelIN5flash19enable_sm80_to_sm89INS1_16FlashAttnFwdSm80INS1_25CollectiveMainloopFwdSm80ILi8ELi1ELb1EN4cute5tupleIJNS5_1CILi128EEENS7_ILi48EEENS7_ILi256EEEEEELi256ENS_10bfloat16_tEfNS_4arch4Sm80ELb0ELb1ELb1ELb0ELb1ELb0ELb1ELb1EEENS1_21CollectiveEpilogueFwdINS6_IJS8_SA_S9_EEENS6_IJNS7_ILi1EEESI_SI_EEESC_SE_Li256ELb0ELb1ELb1ELb0EEENS1_19SingleTileSchedulerILb0ELb1ELb1ELi128EEEEEEEEEvNT_6ParamsE)
        /*0464*/ 	.word	0x00000060


	//----- nvinfo : EIATTR_MIN_STACK_SIZE
	.align		4
.L_198:
        /*0468*/ 	.byte	0x04, 0x12
        /*046a*/ 	.short	(.L_200 - .L_199)
	.align		4
.L_199:
        /*046c*/ 	.word	index@(_ZN7cutlass13device_kernelIN5flash19enable_sm80_to_sm89INS1_16FlashAttnFwdSm80INS1_25CollectiveMainloopFwdSm80ILi8ELi1ELb1EN4cute5tupleIJNS5_1CILi128EEENS7_ILi48EEENS7_ILi256EEEEEELi256ENS_10bfloat16_tEfNS_4arch4Sm80ELb0ELb1ELb1ELb1ELb1ELb0ELb1ELb1EEENS1_21CollectiveEpilogueFwdINS6_IJS8_SA_S9_EEENS6_IJNS7_ILi1EEESI_SI_EEESC_SE_Li256ELb1ELb1ELb1ELb0EEENS1_36VarlenDynamicPersistentTileSchedulerILi128ELi48ELi256ELi256ELb1ELb1ELb0ELb1ELb0ELb1EEEEEEEEEvNT_6ParamsE)
        /*0470*/ 	.word	0x00000218


	//----- nvinfo : EIATTR_MIN_STACK_SIZE
	.align		4
.L_200:
        /*0474*/ 	.byte	0x04, 0x12
        /*0476*/ 	.short	(.L_202 - .L_201)
	.align		4
.L_201:
        /*0478*/ 	.word	index@(_ZN7cutlass13device_kernelIN5flash19enable_sm80_to_sm89INS1_16FlashAttnFwdSm80INS1_25CollectiveMainloopFwdSm80ILi8ELi1ELb0EN4cute5tupleIJNS5_1CILi128EEENS7_ILi32EEENS7_ILi256EEEEEELi256ENS_10bfloat16_tEfNS_4arch4Sm80ELb0ELb1ELb1ELb1ELb1ELb1ELb1ELb1EEENS1_21CollectiveEpilogueFwdINS6_IJS8_SA_S9_EEENS6_IJNS7_ILi1EEESI_SI_EEESC_SE_Li256ELb1ELb1ELb1ELb0EEENS1_36VarlenDynamicPersistentTileSchedulerILi128ELi32ELi256ELi256ELb1ELb1ELb0ELb1ELb0ELb1EEEEEEEEEvNT_6ParamsE)
        /*047c*/ 	.word	0x00000048


	//----- nvinfo : EIATTR_MIN_STACK_SIZE
	.align		4
.L_202:
        /*0480*/ 	.byte	0x04, 0x12
        /*0482*/ 	.short	(.L_204 - .L_203)
	.align		4
.L_203:
        /*0484*/ 	.word	index@(_ZN7cutlass13device_kernelIN5flash19enable_sm80_to_sm89INS1_16FlashAttnFwdSm80INS1_25CollectiveMainloopFwdSm80ILi8ELi1ELb1EN4cute5tupleIJNS5_1CILi128EEENS7_ILi64EEENS7_ILi256EEEEEELi256ENS_10bfloat16_tEfNS_4arch4Sm80ELb1ELb0ELb1ELb0ELb1ELb0ELb1ELb1EEENS1_21CollectiveEpilogueFwdINS6_IJS8_SA_S9_EEENS6_IJNS7_ILi1EEESI_SI_EEESC_SE_Li256ELb0ELb1ELb1ELb0EEENS1_30DynamicPersistentTileSchedulerILi256ELi256ELb1ELb1ELb0EEEEEEEEEvNT_6ParamsE)
        /*0488*/ 	.word	0x00000210


	//----- nvinfo : EIATTR_MIN_STACK_SIZE
	.align		4
.L_204:
        /*048c*/ 	.byte	0x04, 0x12
        /*048e*/ 	.short	(.L_206 - .L_205)
	.align		4
.L_205:
        /*0490*/ 	.word	index@(_ZN7cutlass13device_kernelIN5flash19enable_sm80_to_sm89INS1_16FlashAttnFwdSm80INS1_25CollectiveMainloopFwdSm80ILi8ELi1ELb1EN4cute5tupleIJNS5_1CILi128EEENS7_ILi48EEENS7_ILi256EEEEEELi256ENS_10bfloat16_tEfNS_4arch4Sm80ELb1ELb0ELb1ELb1ELb1ELb0ELb1ELb1EEENS1_21CollectiveEpilogueFwdINS6_IJS8_SA_S9_EEENS6_IJNS7_ILi1EEESI_SI_EEESC_SE_Li256ELb1ELb1ELb1ELb0EEENS1_36VarlenDynamicPersistentTileSchedulerILi128ELi48ELi256ELi256ELb1ELb1ELb0ELb1ELb1ELb1EEEEEEEEEvNT_6ParamsE)
        /*0494*/ 	.word	0x00000220


	//----- nvinfo : EIATTR_MIN_STACK_SIZE
	.align		4
.L_206:
        /*0498*/ 	.byte	0x04, 0x12
        /*049a*/ 	.short	(.L_208 - .L_207)
	.align		4
.L_207:
        /*049c*/ 	.word	index@(_ZN7cutlass13device_kernelIN5flash19enable_sm80_to_sm89INS1_16FlashAttnFwdSm80INS1_25CollectiveMainloopFwdSm80ILi8ELi1ELb0EN4cute5tupleIJNS5_1CILi128EEENS7_ILi32EEENS7_ILi256EEEEEELi256ENS_10bfloat16_tEfNS_4arch4Sm80ELb1ELb0ELb1ELb1ELb1ELb1ELb1ELb1EEENS1_21CollectiveEpilogueFwdINS6_IJS8_SA_S9_EEENS6_IJNS7_ILi1EEESI_SI_EEESC_SE_Li256ELb1ELb1ELb1ELb0EEENS1_36VarlenDynamicPersistentTileSchedulerILi128ELi32ELi256ELi256ELb1ELb1ELb0ELb1ELb1ELb1EEEEEEEEEvNT_6ParamsE)
        /*04a0*/ 	.word	0x00000048


	//----- nvinfo : EIATTR_MIN_STACK_SIZE
	.align		4
.L_208:
        /*04a4*/ 	.byte	0x04, 0x12
        /*04a6*/ 	.short	(.L_210 - .L_209)
	.align		4
.L_209:
        /*04a8*/ 	.word	index@(_ZN7cutlass13device_kernelIN5flash19enable_sm80_to_sm89INS1_16FlashAttnFwdSm80INS1_25CollectiveMainloopFwdSm80ILi8ELi1ELb0EN4cute5tupleIJNS5_1CILi128EEENS7_ILi96EEENS7_ILi256EEEEEELi256ENS_10bfloat16_tEfNS_4arch4Sm80ELb0ELb0ELb1ELb0ELb1ELb0ELb1ELb1EEENS1_21CollectiveEpilogueFwdINS6_IJS8_SA_S9_EEENS6_IJNS7_ILi1EEESI_SI_EEESC_SE_Li256ELb0ELb1ELb1ELb0EEENS1_19SingleTileSchedulerILb0ELb1ELb1ELi128EEEEEEEEEvNT_6ParamsE)
        /*04ac*/ 	.word	0x00000060


	//----- nvinfo : EIATTR_MIN_STACK_SIZE
	.align		4
.L_210:
        /*04b0*/ 	.byte	0x04, 0x12
        /*04b2*/ 	.short	(.L_212 - .L_211)
	.align		4
.L_211:
        /*04b4*/ 	.word	index@(_ZN7cutlass13device_kernelIN5flash19enable_sm80_to_sm89INS1_16FlashAttnFwdSm80INS1_25CollectiveMainloopFwdSm80ILi8ELi1ELb0EN4cute5tupleIJNS5_1CILi128EEENS7_ILi64EEENS7_ILi256EEEEEELi256ENS_10bfloat16_tEfNS_4arch4Sm80ELb0ELb0ELb1ELb1ELb1ELb0ELb1ELb1EEENS1_21CollectiveEpilogueFwdINS6_IJS8_SA_S9_EEENS6_IJNS7_ILi1EEESI_SI_EEESC_SE_Li256ELb1ELb1ELb1ELb0EEENS1_36VarlenDynamicPersistentTileSchedulerILi128ELi64ELi256ELi256ELb1ELb1ELb0ELb0ELb1ELb1EEEEEEEEEvNT_6ParamsE)
        /*04b8*/ 	.word	0x00000158


	//----- nvinfo : EIATTR_MIN_STACK_SIZE
	.align		4
.L_212:
        /*04bc*/ 	.byte	0x04, 0x12
        /*04be*/ 	.short	(.L_214 - .L_213)
	.align		4
.L_213:
        /*04c0*/ 	.word	index@(_ZN7cutlass13device_kernelIN5flash19enable_sm80_to_sm89INS1_16FlashAttnFwdSm80INS1_25CollectiveMainloopFwdSm80ILi8ELi1ELb0EN4cute5tupleIJNS5_1CILi128EEENS7_ILi48EEENS7_ILi256EEEEEELi256ENS_10bfloat16_tEfNS_4arch4Sm80ELb0ELb0ELb1ELb1ELb1ELb1ELb1ELb1EEENS1_21CollectiveEpilogueFwdINS6_IJS8_SA_S9_EEENS6_IJNS7_ILi1EEESI_SI_EEESC_SE_Li256ELb1ELb1ELb1ELb0EEENS1_36VarlenDynamicPersistentTileSchedulerILi128ELi48ELi256ELi256ELb1ELb1ELb0ELb0ELb1ELb1EEEEEEEEEvNT_6ParamsE)
        /*04c4*/ 	.word	0x000001a0


	//----- nvinfo : EIATTR_MIN_STACK_SIZE
	.align		4
.L_214:
        /*04c8*/ 	.byte	0x04, 0x12
        /*04ca*/ 	.short	(.L_216 - .L_215)
	.align		4
.L_215:
        /*04cc*/ 	.word	index@(_ZN7cutlass13device_kernelIN5flash19enable_sm80_to_sm89INS1_16FlashAttnFwdSm80INS1_25CollectiveMainloopFwdSm80ILi8ELi1ELb0EN4cute5tupleIJNS5_1CILi128EEENS7_ILi64EEENS7_ILi256EEEEEELi256ENS_10bfloat16_tEfNS_4arch4Sm80ELb0ELb1ELb1ELb0ELb1ELb0ELb1ELb1EEENS1_21CollectiveEpilogueFwdINS6_IJS8_SA_S9_EEENS6_IJNS7_ILi1EEESI_SI_EEESC_SE_Li256ELb0ELb1ELb1ELb0EEENS1_19SingleTileSchedulerILb0ELb1ELb1ELi128EEEEEEEEEvNT_6ParamsE)
        /*04d0*/ 	.word	0x00000008


	//----- nvinfo : EIATTR_MIN_STACK_SIZE
	.align		4
.L_216:
        /*04d4*/ 	.byte	0x04, 0x12
        /*04d6*/ 	.short	(.L_218 - .L_217)
	.align		4
.L_217:
        /*04d8*/ 	.word	index@(_ZN7cutlass13device_kernelIN5flash19enable_sm80_to_sm89INS1_16FlashAttnFwdSm80INS1_25CollectiveMainloopFwdSm80ILi8ELi1ELb0EN4cute5tupleIJNS5_1CILi128EEENS7_ILi64EEENS7_ILi256EEEEEELi256ENS_10bfloat16_tEfNS_4arch4Sm80ELb0ELb1ELb1ELb1ELb1ELb0ELb1ELb1EEENS1_21CollectiveEpilogueFwdINS6_IJS8_SA_S9_EEENS6_IJNS7_ILi1EEESI_SI_EEESC_SE_Li256ELb1ELb1ELb1ELb0EEENS1_36VarlenDynamicPersistentTileSchedulerILi128ELi64ELi256ELi256ELb1ELb1ELb0ELb1ELb0ELb1EEEEEEEEEvNT_6ParamsE)
        /*04dc*/ 	.word	0x00000030


	//----- nvinfo : EIATTR_MIN_STACK_SIZE
	.align		4
.L_218:
        /*04e0*/ 	.byte	0x04, 0x12
        /*04e2*/ 	.short	(.L_220 - .L_219)
	.align		4
.L_219:
        /*04e4*/ 	.word	index@(_ZN7cutlass13device_kernelIN5flash19enable_sm80_to_sm89INS1_16FlashAttnFwdSm80INS1_25CollectiveMainloopFwdSm80ILi8ELi1ELb0EN4cute5tupleIJNS5_1CILi128EEENS7_ILi48EEENS7_ILi256EEEEEELi256ENS_10bfloat16_tEfNS_4arch4Sm80ELb0ELb1ELb1ELb1ELb1ELb1ELb1ELb1EEENS1_21CollectiveEpilogueFwdINS6_IJS8_SA_S9_EEENS6_IJNS7_ILi1EEESI_SI_EEESC_SE_Li256ELb1ELb1ELb1ELb0EEENS1_36VarlenDynamicPersistentTileSchedulerILi128ELi48ELi256ELi256ELb1ELb1ELb0ELb1ELb0ELb1EEEEEEEEEvNT_6ParamsE)
        /*04e8*/ 	.word	0x000001e8


	//----- nvinfo : EIATTR_MIN_STACK_SIZE
	.align		4
.L_220:
        /*04ec*/ 	.byte	0x04, 0x12
        /*04ee*/ 	.short	(.L_222 - .L_221)
	.align		4
.L_221:
        /*04f0*/ 	.word	index@(_ZN7cutlass13device_kernelIN5flash19enable_sm80_to_sm89INS1_16FlashAttnFwdSm80INS1_25CollectiveMainloopFwdSm80ILi8ELi1ELb0EN4cute5tupleIJNS5_1CILi128EEENS7_ILi96EEENS7_ILi256EEEEEELi256ENS_10bfloat16_tEfNS_4arch4Sm80ELb1ELb0ELb1ELb0ELb1ELb0ELb1ELb1EEENS1_21CollectiveEpilogueFwdINS6_IJS8_SA_S9_EEENS6_IJNS7_ILi1EEESI_SI_EEESC_SE_Li256ELb0ELb1ELb1ELb0EEENS1_30DynamicPersistentTileSchedulerILi256ELi256ELb1ELb1ELb0EEEEEEEEEvNT_6ParamsE)
        /*04f4*/ 	.word	0x000001a0


	//----- nvinfo : EIATTR_MIN_STACK_SIZE
	.align		4
.L_222:
        /*04f8*/ 	.byte	0x04, 0x12
        /*04fa*/ 	.short	(.L_224 - .L_223)
	.align		4
.L_223:
        /*04fc*/ 	.word	index@(_ZN7cutlass13device_kernelIN5flash19enable_sm80_to_sm89INS1_16FlashAttnFwdSm80INS1_25CollectiveMainloopFwdSm80ILi8ELi1ELb0EN4cute5tupleIJNS5_1CILi128EEENS7_ILi64EEENS7_ILi256EEEEEELi256ENS_10bfloat16_tEfNS_4arch4Sm80ELb1ELb0ELb1ELb1ELb1ELb0ELb1ELb1EEENS1_21CollectiveEpilogueFwdINS6_IJS8_SA_S9_EEENS6_IJNS7_ILi1EEESI_SI_EEESC_SE_Li256ELb1ELb1ELb1ELb0EEENS1_36VarlenDynamicPersistentTileSchedulerILi128ELi64ELi256ELi256ELb1ELb1ELb0ELb1ELb1ELb1EEEEEEEEEvNT_6ParamsE)
        /*0500*/ 	.word	0x00000038


	//----- nvinfo : EIATTR_MIN_STACK_SIZE
	.align		4
.L_224:
        /*0504*/ 	.byte	0x04, 0x12
        /*0506*/ 	.short	(.L_226 - .L_225)
	.align		4
.L_225:
        /*0508*/ 	.word	index@(_ZN7cutlass13device_kernelIN5flash19enable_sm80_to_sm89INS1_16FlashAttnFwdSm80INS1_25CollectiveMainloopFwdSm80ILi8ELi1ELb0EN4cute5tupleIJNS5_1CILi128EEENS7_ILi48EEENS7_ILi256EEEEEELi256ENS_10bfloat16_tEfNS_4arch4Sm80ELb1ELb0ELb1ELb1ELb1ELb1ELb1ELb1EEENS1_21CollectiveEpilogueFwdINS6_IJS8_SA_S9_EEENS6_IJNS7_ILi1EEESI_SI_EEESC_SE_Li256ELb1ELb1ELb1ELb0EEENS1_36VarlenDynamicPersistentTileSchedulerILi128ELi48ELi256ELi256ELb1ELb1ELb0ELb1ELb1ELb1EEEEEEEEEvNT_6ParamsE)
        /*050c*/ 	.word	0x00000198
.L_226:


//--------------------- .nv.info._ZN7cutlass13device_kernelIN5flash19enable_sm80_to_sm89INS1_16FlashAttnFwdSm80INS1_25CollectiveMainloopFwdSm80ILi8ELi1ELb1EN4cute5tupleIJNS5_1CILi128EEENS7_ILi64EEENS7_ILi256EEEEEELi256ENS_10bfloat16_tEfNS_4arch4Sm80ELb0ELb0ELb1ELb0ELb1ELb0ELb1ELb1EEENS1_21CollectiveEpilogueFwdINS6_IJS8_SA_S9_EEENS6_IJNS7_ILi1EEESI_SI_EEESC_SE_Li256ELb0ELb1ELb1ELb0EEENS1_19SingleTileSchedulerILb0ELb1ELb1ELi128EEEEEEEEEvNT_6ParamsE --------------------------
	.section	.nv.info._ZN7cutlass13device_kernelIN5flash19enable_sm80_to_sm89INS1_16FlashAttnFwdSm80INS1_25CollectiveMainloopFwdSm80ILi8ELi1ELb1EN4cute5tupleIJNS5_1CILi128EEENS7_ILi64EEENS7_ILi256EEEEEELi256ENS_10bfloat16_tEfNS_4arch4Sm80ELb0ELb0ELb1ELb0ELb1ELb0ELb1ELb1EEENS1_21CollectiveEpilogueFwdINS6_IJS8_SA_S9_EEENS6_IJNS7_ILi1EEESI_SI_EEESC_SE_Li256ELb0ELb1ELb1ELb0EEENS1_19SingleTileSchedulerILb0ELb1ELb1ELi128EEEEEEEEEvNT_6ParamsE,"",@"SHT_CUDA_INFO"
	.sectionflags	@""
	.align	4


	//----- nvinfo : EIATTR_CUDA_API_VERSION
	.align		4
        /*0000*/ 	.byte	0x04, 0x37
        /*0002*/ 	.short	(.L_228 - .L_227)
.L_227:
        /*0004*/ 	.word	0x00000082


	//----- nvinfo : EIATTR_SW2861232_WAR
	.align		4
.L_228:
        /*0008*/ 	.byte	0x01, 0x35
	.zero		2


	//----- nvinfo : EIATTR_PARAM_CBANK
	.align		4
        /*000c*/ 	.byte	0x04, 0x0a
        /*000e*/ 	.short	(.L_230 - .L_229)
	.align		4
.L_229:
        /*0010*/ 	.word	index@(.nv.constant0._ZN7cutlass13device_kernelIN5flash19enable_sm80_to_sm89INS1_16FlashAttnFwdSm80INS1_25CollectiveMainloopFwdSm80ILi8ELi1ELb1EN4cute5tupleIJNS5_1CILi128EEENS7_ILi64EEENS7_ILi256EEEEEELi256ENS_10bfloat16_tEfNS_4arch4Sm80ELb0ELb0ELb1ELb0ELb1ELb0ELb1ELb1EEENS1_21CollectiveEpilogueFwdINS6_IJS8_SA_S9_EEENS6_IJNS7_ILi1EEESI_SI_EEESC_SE_Li256ELb0ELb1ELb1ELb0EEENS1_19SingleTileSchedulerILb0ELb1ELb1ELi128EEEEEEEEEvNT_6ParamsE)
        /*0014*/ 	.short	0x0160
        /*0016*/ 	.short	0x0418


	//----- nvinfo : EIATTR_CBANK_PARAM_SIZE
	.align		4
.L_230:
        /*0018*/ 	.byte	0x03, 0x19
        /*001a*/ 	.short	0x0418


	//----- nvinfo : EIATTR_KPARAM_INFO
	.align		4
        /*001c*/ 	.byte	0x04, 0x17
        /*001e*/ 	.short	(.L_232 - .L_231)
.L_231:
        /*0020*/ 	.word	0x00000000
        /*0024*/ 	.short	0x0000
        /*0026*/ 	.short	0x0000
        /*0028*/ 	.byte	0x00, 0xf0, 0x61, 0x10


	//----- nvinfo : EIATTR_MAXREG_COUNT
	.align		4
.L_232:
        /*002c*/ 	.byte	0x03, 0x1b
        /*002e*/ 	.short	0x00ff


	//----- nvinfo : EIATTR_NUM_BARRIERS
	.align		4
        /*0030*/ 	.byte	0x02, 0x4c
        /*0032*/ 	.byte	0x02
	.zero		1


	//----- nvinfo : EIATTR_ANNOTATIONS
	.align		4
        /*0034*/ 	.byte	0x04, 0x55
        /*0036*/ 	.short	(.L_234 - .L_233)


	//   ....[0]....
.L_233:
        /*0038*/ 	.word	0x00000001
        /*003c*/ 	.byte	0xc0, 0x0c, 0x00, 0x00, 0x01, 0x00, 0x00, 0x00, 0x30, 0x14, 0x00, 0x00, 0x01, 0x00, 0x00, 0x00
        /* <DEDUP_REMOVED lines=32> */
        /*024c*/ 	.byte	0xd0, 0x96, 0x00, 0x00, 0x01, 0x00, 0x00, 0x00, 0xe0, 0x96, 0x00, 0x00


	//----- nvinfo : EIATTR_MERCURY_ISA_VERSION
	.align		4
.L_234:
        /*0258*/ 	.byte	0x03, 0x5f
        /*025a*/ 	.short	0x0000


	//----- nvinfo : EIATTR_COOP_GROUP_MASK_REGIDS
	.align		4
        /*025c*/ 	.byte	0x04, 0x29
        /*025e*/ 	.short	(.L_236 - .L_235)


	//   ....[0]....
.L_235:
        /*0260*/ 	.word	0xffffffff


	//   ....[1]....
        /*0264*/ 	.word	0xffffffff


	//   ....[2]....
        /*0268*/ 	.word	0xffffffff


	//   ....[3]....
        /*026c*/ 	.word	0xffffffff


	//   ....[4]....
        /*0270*/ 	.word	0xffffffff


	//   ....[5]....
        /*0274*/ 	.word	0xffffffff


	//   ....[6]....
        /*0278*/ 	.word	0xffffffff


	//   ....[7]....
        /*027c*/ 	.word	0xffffffff


	//   ....[8]....
        /*0280*/ 	.word	0xffffffff


	//   ....[9]....
        /*0284*/ 	.word	0xffffffff


	//   ....[10]....
        /*0288*/ 	.word	0xffffffff


	//   ....[11]....
        /*028c*/ 	.word	0xffffffff


	//   ....[12]....
        /*0290*/ 	.word	0xffffffff


	//   ....[13]....
        /*0294*/ 	.word	0xffffffff


	//   ....[14]....
        /*0298*/ 	.word	0xffffffff


	//   ....[15]....
        /*029c*/ 	.word	0xffffffff


	//   ....[16]....
        /*02a0*/ 	.word	0xffffffff


	//   ....[17]....
        /*02a4*/ 	.word	0xffffffff


	//   ....[18]....
        /*02a8*/ 	.word	0xffffffff


	//   ....[19]....
        /*02ac*/ 	.word	0xffffffff


	//   ....[20]....
        /*02b0*/ 	.word	0xffffffff


	//   ....[21]....
        /*02b4*/ 	.word	0xffffffff


	//   ....[22]....
        /*02b8*/ 	.word	0xffffffff


	//   ....[23]....
        /*02bc*/ 	.word	0xffffffff


	//   ....[24]....
        /*02c0*/ 	.word	0xffffffff


	//   ....[25]....
        /*02c4*/ 	.word	0xffffffff


	//   ....[26]....
        /*02c8*/ 	.word	0xffffffff


	//   ....[27]....
        /*02cc*/ 	.word	0xffffffff


	//   ....[28]....
        /*02d0*/ 	.word	0xffffffff


	//   ....[29]....
        /*02d4*/ 	.word	0xffffffff


	//   ....[30]....
        /*02d8*/ 	.word	0xffffffff


	//   ....[31]....
        /*02dc*/ 	.word	0xffffffff


	//   ....[32]....
        /*02e0*/ 	.word	0xffffffff


	//   ....[33]....
        /*02e4*/ 	.word	0xffffffff


	//   ....[34]....
        /*02e8*/ 	.word	0xffffffff


	//   ....[35]....
        /*02ec*/ 	.word	0xffffffff


	//   ....[36]....
        /*02f0*/ 	.word	0xffffffff


	//   ....[37]....
        /*02f4*/ 	.word	0xffffffff


	//   ....[38]....
        /*02f8*/ 	.word	0xffffffff


	//   ....[39]....
        /*02fc*/ 	.word	0xffffffff


	//   ....[40]....
        /*0300*/ 	.word	0xffffffff


	//   ....[41]....
        /*0304*/ 	.word	0xffffffff


	//   ....[42]....
        /*0308*/ 	.word	0xffffffff


	//   ....[43]....
        /*030c*/ 	.word	0xffffffff


	//   ....[44]....
        /*0310*/ 	.word	0xffffffff


	//   ....[45]....
        /*0314*/ 	.word	0xffffffff


	//   ....[46]....
        /*0318*/ 	.word	0xffffffff


	//   ....[47]....
        /*031c*/ 	.word	0xffffffff


	//   ....[48]....
        /*0320*/ 	.word	0xffffffff


	//----- nvinfo : EIATTR_COOP_GROUP_INSTR_OFFSETS
	.align		4
.L_236:
        /*0324*/ 	.byte	0x04, 0x28
        /*0326*/ 	.short	(.L_238 - .L_237)


	//   ....[0]....
.L_237:
        /*0328*/ 	.word	0x00000060


	//   ....[1]....
        /*032c*/ 	.word	0x00001100


	//   ....[2]....
        /*0330*/ 	.word	0x00001140


	//   ....[3]....
        /*0334*/ 	.word	0x000011d0


	//   ....[4]....
        /*0338*/ 	.word	0x00001230


	//   ....[5]....
        /*033c*/ 	.word	0x00001450


	//   ....[6]....
        /*0340*/ 	.word	0x00001470


	//   ....[7]....
        /*0344*/ 	.word	0x000014f0


	//   ....[8]....
        /*0348*/ 	.word	0x00001500


	//   ....[9]....
        /*034c*/ 	.word	0x000015a0


	//   ....[10]....
        /*0350*/ 	.word	0x000015e0


	//   ....[11]....
        /*0354*/ 	.word	0x00001610


	//   ....[12]....
        /*0358*/ 	.word	0x00001620


	//   ....[13]....
        /*035c*/ 	.word	0x00001660


	//   ....[14]....
        /*0360*/ 	.word	0x00001680


	//   ....[15]....
        /*0364*/ 	.word	0x00001860


	//   ....[16]....
        /*0368*/ 	.word	0x00001880


	//   ....[17]....
        /*036c*/ 	.word	0x000033e0


	//   ....[18]....
        /*0370*/ 	.word	0x000033f0


	//   ....[19]....
        /*0374*/ 	.word	0x00003480


	//   ....[20]....
        /*0378*/ 	.word	0x000034a0


	//   ....[21]....
        /*037c*/ 	.word	0x00003bd0


	//   ....[22]....
        /*0380*/ 	.word	0x00003c70


	//   ....[23]....
        /*0384*/ 	.word	0x00003c90


	//   ....[24]....
        /*0388*/ 	.word	0x00003cf0


	//   ....[25]....
        /*038c*/ 	.word	0x00005fb0


	//   ....[26]....
        /*0390*/ 	.word	0x00005fc0


	//   ....[27]....
        /*0394*/ 	.word	0x00005fd0


	//   ....[28]....
        /*0398*/ 	.word	0x00005fe0


	//   ....[29]....
        /*039c*/ 	.word	0x00006410


	//   ....[30]....
        /*03a0*/ 	.word	0x00006420


	//   ....[31]....
        /*03a4*/ 	.word	0x00006430


	//   ....[32]....
        /*03a8*/ 	.word	0x00006440


	//   ....[33]....
        /*03ac*/ 	.word	0x000077f0


	//   ....[34]....
        /*03b0*/ 	.word	0x00007810


	//   ....[35]....
        /*03b4*/ 	.word	0x00007ec0


	//   ....[36]....
        /*03b8*/ 	.word	0x00007ee0


	//   ....[37]....
        /*03bc*/ 	.word	0x00009720


	//   ....[38]....
        /*03c0*/ 	.word	0x00009730


	//   ....[39]....
        /*03c4*/ 	.word	0x00009760


	//   ....[40]....
        /*03c8*/ 	.word	0x00009770


	//   ....[41]....
        /*03cc*/ 	.word	0x0000a650


	//   ....[42]....
        /*03d0*/ 	.word	0x0000a690


	//   ....[43]....
        /*03d4*/ 	.word	0x0000a6d0


	//   ....[44]....
        /*03d8*/ 	.word	0x0000a700


	//   ....[45]....
        /*03dc*/ 	.word	0x0000a7f0


	//   ....[46]....
        /*03e0*/ 	.word	0x0000a810


	//   ....[47]....
        /*03e4*/ 	.word	0x0000b430


	//   ....[48]....
        /*03e8*/ 	.word	0x0000b440


	//----- nvinfo : EIATTR_EXIT_INSTR_OFFSETS
	.align		4
.L_238:
        /*03ec*/ 	.byte	0x04, 0x1c
        /*03ee*/ 	.short	(.L_240 - .L_239)


	//   ....[0]....
.L_239:
        /*03f0*/ 	.word	0x000001c0


	//   ....[1]....
        /*03f4*/ 	.word	0x0000b450


	//   ....[2]....
        /*03f8*/ 	.word	0x0000bff0


	//   ....[3]....
        /*03fc*/ 	.word	0x0000c040


	//   ....[4]....
        /*0400*/ 	.word	0x0000c070


	//   ....[5]....
        /*0404*/ 	.word	0x0000c0d0


	//   ....[6]....
        /*0408*/ 	.word	0x0000c360


	//----- nvinfo : EIATTR_CTAIDZ_USED
	.align		4
.L_240:
        /*040c*/ 	.byte	0x01, 0x04
	.zero		2


	//----- nvinfo : EIATTR_MAX_THREADS
	.align		4
        /*0410*/ 	.byte	0x04, 0x05
        /*0412*/ 	.short	(.L_242 - .L_241)
.L_241:
        /*0414*/ 	.word	0x00000100
        /*0418*/ 	.word	0x00000001
        /*041c*/ 	.word	0x00000001


	//----- nvinfo : EIATTR_CRS_STACK_SIZE
	.align		4
.L_242:
        /*0420*/ 	.byte	0x04, 0x1e
        /*0422*/ 	.short	(.L_244 - .L_243)
.L_243:
        /*0424*/ 	.word	0x00000000
.L_244:


//--------------------- .nv.info._ZN7cutlass13device_kernelIN5flash19enable_sm80_to_sm89INS1_16FlashAttnFwdSm80INS1_25CollectiveMainloopFwdSm80ILi8ELi1ELb1EN4cute5tupleIJNS5_1CILi128EEENS7_ILi48EEENS7_ILi256EEEEEELi256ENS_10bfloat16_tEfNS_4arch4Sm80ELb0ELb0ELb1ELb1ELb1ELb0ELb1ELb1EEENS1_21CollectiveEpilogueFwdINS6_IJS8_SA_S9_EEENS6_IJNS7_ILi1EEESI_SI_EEESC_SE_Li256ELb1ELb1ELb1ELb0EEENS1_36VarlenDynamicPersistentTileSchedulerILi128ELi48ELi256ELi256ELb1ELb1ELb0ELb0ELb1ELb1EEEEEEEEEvNT_6ParamsE --------------------------
	.section	.nv.info._ZN7cutlass13device_kernelIN5flash19enable_sm80_to_sm89INS1_16FlashAttnFwdSm80INS1_25CollectiveMainloopFwdSm80ILi8ELi1ELb1EN4cute5tupleIJNS5_1CILi128EEENS7_ILi48EEENS7_ILi256EEEEEELi256ENS_10bfloat16_tEfNS_4arch4Sm80ELb0ELb0ELb1ELb1ELb1ELb0ELb1ELb1EEENS1_21CollectiveEpilogueFwdINS6_IJS8_SA_S9_EEENS6_IJNS7_ILi1EEESI_SI_EEESC_SE_Li256ELb1ELb1ELb1ELb0EEENS1_36VarlenDynamicPersistentTileSchedulerILi128ELi48ELi256ELi256ELb1ELb1ELb0ELb0ELb1ELb1EEEEEEEEEvNT_6ParamsE,"",@"SHT_CUDA_INFO"
	.sectionflags	@""
	.align	4


	//----- nvinfo : EIATTR_CUDA_API_VERSION
	.align		4
        /*0000*/ 	.byte	0x04, 0x37
        /*0002*/ 	.short	(.L_246 - .L_245)
.L_245:
        /*0004*/ 	.word	0x00000082


	//----- nvinfo : EIATTR_SW2861232_WAR
	.align		4
.L_246:
        /*0008*/ 	.byte	0x01, 0x35
	.zero		2


	//----- nvinfo : EIATTR_PARAM_CBANK
	.align		4
        /*000c*/ 	.byte	0x04, 0x0a
        /*000e*/ 	.short	(.L_248 - .L_247)
	.align		4
.L_247:
        /*0010*/ 	.word	index@(.nv.constant0._ZN7cutlass13device_kernelIN5flash19enable_sm80_to_sm89INS1_16FlashAttnFwdSm80INS1_25CollectiveMainloopFwdSm80ILi8ELi1ELb1EN4cute5tupleIJNS5_1CILi128EEENS7_ILi48EEENS7_ILi256EEEEEELi256ENS_10bfloat16_tEfNS_4arch4Sm80ELb0ELb0ELb1ELb1ELb1ELb0ELb1ELb1EEENS1_21CollectiveEpilogueFwdINS6_IJS8_SA_S9_EEENS6_IJNS7_ILi1EEESI_SI_EEESC_SE_Li256ELb1ELb1ELb1ELb0EEENS1_36VarlenDynamicPersistentTileSchedulerILi128ELi48ELi256ELi256ELb1ELb1ELb0ELb0ELb1ELb1EEEEEEEEEvNT_6ParamsE)
        /*0014*/ 	.short	0x0160
        /*0016*/ 	.short	0x0438


	//----- nvinfo : EIATTR_CBANK_PARAM_SIZE
	.align		4
.L_248:
        /*0018*/ 	.byte	0x03, 0x19
        /*001a*/ 	.short	0x0438


	//----- nvinfo : EIATTR_KPARAM_INFO
	.align		4
        /*001c*/ 	.byte	0x04, 0x17
        /*001e*/ 	.short	(.L_250 - .L_249)
.L_249:
        /*0020*/ 	.word	0x00000000
        /*0024*/ 	.short	0x0000
        /*0026*/ 	.short	0x0000
        /*0028*/ 	.byte	0x00, 0xf0, 0xe1, 0x10


	//----- nvinfo : EIATTR_MAXREG_COUNT
	.align		4
.L_250:
        /*002c*/ 	.byte	0x03, 0x1b
        /*002e*/ 	.short	0x00ff


	//----- nvinfo : EIATTR_NUM_BARRIERS
	.align		4
        /*0030*/ 	.byte	0x02, 0x4c
        /*0032*/ 	.byte	0x06
	.zero		1


	//----- nvinfo : EIATTR_ANNOTATIONS
	.align		4
        /*0034*/ 	.byte	0x04, 0x55
        /*0036*/ 	.short	(.L_252 - .L_251)


	//   ....[0]....
.L_251:
        /* <DEDUP_REMOVED lines=162> */
        /*0a4c*/ 	.byte	0xe0, 0x13, 0x01, 0x00


	//----- nvinfo : EIATTR_MERCURY_ISA_VERSION
	.align		4
.L_252:
        /*0a50*/ 	.byte	0x03, 0x5f
        /*0a52*/ 	.short	0x0000


	//----- nvinfo : EIATTR_INT_WARP_WIDE_INSTR_OFFSETS
	.align		4
        /*0a54*/ 	.byte	0x04, 0x31
        /*0a56*/ 	.short	(.L_254 - .L_253)


	//   ....[0]....
.L_253:
        /*0a58*/ 	.word	0x0000a4c0


	//   ....[1]....
        /*0a5c*/ 	.word	0x0000a540


	//----- nvinfo : EIATTR_COOP_GROUP_MASK_REGIDS
	.align		4
.L_254:
        /*0a60*/ 	.byte	0x04, 0x29
        /*0a62*/ 	.short	(.L_256 - .L_255)


	//   ....[0]....
.L_255:
        /*0a64*/ 	.word	0xffffffff


	//   ....[1]....
        /*0a68*/ 	.word	0xffffffff


	//   ....[2]....
        /*0a6c*/ 	.word	0xffffffff


	//   ....[3]....
        /*0a70*/ 	.word	0xffffffff


	//   ....[4]....
        /*0a74*/ 	.word	0xffffffff


	//   ....[5]....
        /*0a78*/ 	.word	0xffffffff


	//   ....[6]....
        /*0a7c*/ 	.word	0xffffffff


	//   ....[7]....
        /*0a80*/ 	.word	0xffffffff


	//   ....[8]....
        /*0a84*/ 	.word	0xffffffff


	//   ....[9]....
        /*0a88*/ 	.word	0xffffffff


	//   ....[10]....
        /*0a8c*/ 	.word	0xffffffff


	//   ....[11]....
        /*0a90*/ 	.word	0xffffffff


	//   ....[12]....
        /*0a94*/ 	.word	0xffffffff


	//   ....[13]....
        /*0a98*/ 	.word	0xffffffff


	//   ....[14]....
        /*0a9c*/ 	.word	0xffffffff


	//   ....[15]....
        /*0aa0*/ 	.word	0xffffffff


	//   ....[16]....
        /*0aa4*/ 	.word	0xffffffff


	//   ....[17]....
        /*0aa8*/ 	.word	0xffffffff


	//   ....[18]....
        /*0aac*/ 	.word	0xffffffff


	//   ....[19]....
        /*0ab0*/ 	.word	0xffffffff


	//   ....[20]....
        /*0ab4*/ 	.word	0xffffffff


	//   ....[21]....
        /*0ab8*/ 	.word	0xffffffff


	//   ....[22]....
        /*0abc*/ 	.word	0xffffffff


	//   ....[23]....
        /*0ac0*/ 	.word	0xffffffff


	//   ....[24]....
        /*0ac4*/ 	.word	0xffffffff


	//   ....[25]....
        /*0ac8*/ 	.word	0xffffffff


	//   ....[26]....
        /*0acc*/ 	.word	0xffffffff


	//   ....[27]....
        /*0ad0*/ 	.word	0xffffffff


	//   ....[28]....
        /*0ad4*/ 	.word	0xffffffff


	//   ....[29]....
        /*0ad8*/ 	.word	0xffffffff


	//   ....[30]....
        /*0adc*/ 	.word	0xffffffff


	//   ....[31]....
        /*0ae0*/ 	.word	0xffffffff


	//   ....[32]....
        /*0ae4*/ 	.word	0xffffffff


	//   ....[33]....
        /*0ae8*/ 	.word	0xffffffff


	//   ....[34]....
        /*0aec*/ 	.word	0xffffffff


	//   ....[35]....
        /*0af0*/ 	.word	0xffffffff


	//   ....[36]....
        /*0af4*/ 	.word	0xffffffff


	//   ....[37]....
        /*0af8*/ 	.word	0xffffffff


	//   ....[38]....
        /*0afc*/ 	.word	0xffffffff


	//   ....[39]....
        /*0b00*/ 	.word	0xffffffff


	//   ....[40]....
        /*0b04*/ 	.word	0xffffffff


	//   ....[41]....
        /*0b08*/ 	.word	0xffffffff


	//   ....[42]....
        /*0b0c*/ 	.word	0xffffffff


	//   ....[43]....
        /*0b10*/ 	.word	0xffffffff


	//   ....[44]....
        /*0b14*/ 	.word	0xffffffff


	//   ....[45]....
        /*0b18*/ 	.word	0xffffffff


	//   ....[46]....
        /*0b1c*/ 	.word	0xffffffff


	//   ....[47]....
        /*0b20*/ 	.word	0xffffffff


	//   ....[48]....
        /*0b24*/ 	.word	0xffffffff


	//   ....[49]....
        /*0b28*/ 	.word	0xffffffff


	//   ....[50]....
        /*0b2c*/ 	.word	0xffffffff


	//   ....[51]....
        /*0b30*/ 	.word	0xffffffff


	//   ....[52]....
        /*0b34*/ 	.word	0xffffffff


	//   ....[53]....
        /*0b38*/ 	.word	0xffffffff


	//   ....[54]....
        /*0b3c*/ 	.word	0xffffffff


	//   ....[55]....
        /*0b40*/ 	.word	0xffffffff


	//   ....[56]....
        /*0b44*/ 	.word	0xffffffff


	//   ....[57]....
        /*0b48*/ 	.word	0xffffffff


	//   ....[58]....
        /*0b4c*/ 	.word	0xffffffff


	//   ....[59]....
        /*0b50*/ 	.word	0xffffffff


	//   ....[60]....
        /*0b54*/ 	.word	0xffffffff


	//   ....[61]....
        /*0b58*/ 	.word	0xffffffff


	//   ....[62]....
        /*0b5c*/ 	.word	0xffffffff


	//   ....[63]....
        /*0b60*/ 	.word	0xffffffff


	//   ....[64]....
        /*0b64*/ 	.word	0xffffffff


	//   ....[65]....
        /*0b68*/ 	.word	0xffffffff


	//   ....[66]....
        /*0b6c*/ 	.word	0xffffffff


	//   ....[67]....
        /*0b70*/ 	.word	0xffffffff


	//   ....[68]....
        /*0b74*/ 	.word	0xffffffff


	//   ....[69]....
        /*0b78*/ 	.word	0xffffffff


	//   ....[70]....
        /*0b7c*/ 	.word	0xffffffff


	//   ....[71]....
        /*0b80*/ 	.word	0xffffffff


	//   ....[72]....
        /*0b84*/ 	.word	0xffffffff


	//   ....[73]....
        /*0b88*/ 	.word	0xffffffff


	//   ....[74]....
        /*0b8c*/ 	.word	0xffffffff


	//   ....[75]....
        /*0b90*/ 	.word	0xffffffff


	//   ....[76]....
        /*0b94*/ 	.word	0xffffffff


	//   ....[77]....
        /*0b98*/ 	.word	0xffffffff


	//   ....[78]....
        /*0b9c*/ 	.word	0xffffffff


	//   ....[79]....
        /*0ba0*/ 	.word	0xffffffff


	//   ....[80]....
        /*0ba4*/ 	.word	0xffffffff


	//   ....[81]....
        /*0ba8*/ 	.word	0xffffffff


	//   ....[82]....
        /*0bac*/ 	.word	0xffffffff


	//   ....[83]....
        /*0bb0*/ 	.word	0xffffffff


	//   ....[84]....
        /*0bb4*/ 	.word	0xffffffff


	//   ....[85]....
        /*0bb8*/ 	.word	0xffffffff


	//   ....[86]....
        /*0bbc*/ 	.word	0xffffffff


	//   ....[87]....
        /*0bc0*/ 	.word	0xffffffff


	//   ....[88]....
        /*0bc4*/ 	.word	0xffffffff


	//   ....[89]....
        /*0bc8*/ 	.word	0xffffffff


	//   ....[90]....
        /*0bcc*/ 	.word	0xffffffff


	//   ....[91]....
        /*0bd0*/ 	.word	0xffffffff


	//   ....[92]....
        /*0bd4*/ 	.word	0xffffffff


	//   ....[93]....
        /*0bd8*/ 	.word	0xffffffff


	//   ....[94]....
        /*0bdc*/ 	.word	0xffffffff


	//   ....[95]....
        /*0be0*/ 	.word	0xffffffff


	//   ....[96]....
        /*0be4*/ 	.word	0xffffffff


	//   ....[97]....
        /*0be8*/ 	.word	0xffffffff


	//   ....[98]....
        /*0bec*/ 	.word	0xffffffff


	//   ....[99]....
        /*0bf0*/ 	.word	0xffffffff


	//   ....[100]....
        /*0bf4*/ 	.word	0xffffffff


	//   ....[101]....
        /*0bf8*/ 	.word	0xffffffff


	//   ....[102]....
        /*0bfc*/ 	.word	0xffffffff


	//   ....[103]....
        /*0c00*/ 	.word	0xffffffff


	//   ....[104]....
        /*0c04*/ 	.word	0xffffffff


	//   ....[105]....
        /*0c08*/ 	.word	0xffffffff


	//   ....[106]....
        /*0c0c*/ 	.word	0xffffffff


	//   ....[107]....
        /*0c10*/ 	.word	0xffffffff


	//   ....[108]....
        /*0c14*/ 	.word	0xffffffff


	//   ....[109]....
        /*0c18*/ 	.word	0xffffffff


	//   ....[110]....
        /*0c1c*/ 	.word	0xffffffff


	//   ....[111]....
        /*0c20*/ 	.word	0xffffffff


	//   ....[112]....
        /*0c24*/ 	.word	0xffffffff


	//   ....[113]....
        /*0c28*/ 	.word	0xffffffff


	//   ....[114]....
        /*0c2c*/ 	.word	0xffffffff


	//   ....[115]....
        /*0c30*/ 	.word	0xffffffff


	//   ....[116]....
        /*0c34*/ 	.word	0xffffffff


	//   ....[117]....
        /*0c38*/ 	.word	0xffffffff


	//   ....[118]....
        /*0c3c*/ 	.word	0xffffffff


	//   ....[119]....
        /*0c40*/ 	.word	0xffffffff


	//   ....[120]....
        /*0c44*/ 	.word	0xffffffff


	//   ....[121]....
        /*0c48*/ 	.word	0xffffffff


	//   ....[122]....
        /*0c4c*/ 	.word	0xffffffff


	//   ....[123]....
        /*0c50*/ 	.word	0xffffffff


	//   ....[124]....
        /*0c54*/ 	.word	0xffffffff


	//   ....[125]....
        /*0c58*/ 	.word	0xffffffff


	//   ....[126]....
        /*0c5c*/ 	.word	0xffffffff


	//   ....[127]....
        /*0c60*/ 	.word	0xffffffff


	//   ....[128]....
        /*0c64*/ 	.word	0xffffffff


	//   ....[129]....
        /*0c68*/ 	.word	0xffffffff


	//   ....[130]....
        /*0c6c*/ 	.word	0xffffffff


	//   ....[131]....
        /*0c70*/ 	.word	0xffffffff


	//   ....[132]....
        /*0c74*/ 	.word	0xffffffff


	//   ....[133]....
        /*0c78*/ 	.word	0xffffffff


	//   ....[134]....
        /*0c7c*/ 	.word	0xffffffff


	//   ....[135]....
        /*0c80*/ 	.word	0xffffffff


	//   ....[136]....
        /*0c84*/ 	.word	0xffffffff


	//   ....[137]....
        /*0c88*/ 	.word	0xffffffff


	//   ....[138]....
        /*0c8c*/ 	.word	0xffffffff


	//   ....[139]....
        /*0c90*/ 	.word	0xffffffff


	//   ....[140]....
        /*0c94*/ 	.word	0xffffffff


	//   ....[141]....
        /*0c98*/ 	.word	0xffffffff


	//   ....[142]....
        /*0c9c*/ 	.word	0xffffffff


	//   ....[143]....
        /*0ca0*/ 	.word	0xffffffff


	//   ....[144]....
        /*0ca4*/ 	.word	0xffffffff


	//   ....[145]....
        /*0ca8*/ 	.word	0xffffffff


	//   ....[146]....
        /*0cac*/ 	.word	0xffffffff


	//   ....[147]....
        /*0cb0*/ 	.word	0xffffffff


	//   ....[148]....
        /*0cb4*/ 	.word	0xffffffff


	//   ....[149]....
        /*0cb8*/ 	.word	0xffffffff


	//   ....[150]....
        /*0cbc*/ 	.word	0xffffffff


	//   ....[151]....
        /*0cc0*/ 	.word	0xffffffff


	//   ....[152]....
        /*0cc4*/ 	.word	0xffffffff


	//   ....[153]....
        /*0cc8*/ 	.word	0xffffffff


	//   ....[154]....
        /*0ccc*/ 	.word	0xffffffff


	//   ....[155]....
        /*0cd0*/ 	.word	0xffffffff


	//   ....[156]....
        /*0cd4*/ 	.word	0xffffffff


	//   ....[157]....
        /*0cd8*/ 	.word	0xffffffff


	//   ....[158]....
        /*0cdc*/ 	.word	0xffffffff


	//   ....[159]....
        /*0ce0*/ 	.word	0xffffffff


	//   ....[160]....
        /*0ce4*/ 	.word	0xffffffff


	//   ....[161]....
        /*0ce8*/ 	.word	0xffffffff


	//   ....[162]....
        /*0cec*/ 	.word	0xffffffff


	//   ....[163]....
        /*0cf0*/ 	.word	0xffffffff


	//   ....[164]....
        /*0cf4*/ 	.word	0xffffffff


	//   ....[165]....
        /*0cf8*/ 	.word	0xffffffff


	//   ....[166]....
        /*0cfc*/ 	.word	0xffffffff


	//   ....[167]....
        /*0d00*/ 	.word	0xffffffff


	//   ....[168]....
        /*0d04*/ 	.word	0xffffffff


	//   ....[169]....
        /*0d08*/ 	.word	0xffffffff


	//   ....[170]....
        /*0d0c*/ 	.word	0xffffffff


	//   ....[171]....
        /*0d10*/ 	.word	0xffffffff


	//----- nvinfo : EIATTR_COOP_GROUP_INSTR_OFFSETS
	.align		4
.L_256:
        /*0d14*/ 	.byte	0x04, 0x28
        /*0d16*/ 	.short	(.L_258 - .L_257)


	//   ....[0]....
.L_257:
        /*0d18*/ 	.word	0x00000050


	//   ....[1]....
        /*0d1c*/ 	.word	0x00000200


	//   ....[2]....
        /*0d20*/ 	.word	0x00000230


	//   ....[3]....
        /*0d24*/ 	.word	0x00000260


	//   ....[4]....
        /*0d28*/ 	.word	0x00000290


	//   ....[5]....
        /*0d2c*/ 	.word	0x000002c0


	//   ....[6]....
        /*0d30*/ 	.word	0x000002f0


	//   ....[7]....
        /*0d34*/ 	.word	0x00000460


	//   ....[8]....
        /*0d38*/ 	.word	0x000004a0


	//   ....[9]....
        /*0d3c*/ 	.word	0x000004d0


	//   ....[10]....
        /*0d40*/ 	.word	0x00000500


	//   ....[11]....
        /*0d44*/ 	.word	0x00000530


	//   ....[12]....
        /*0d48*/ 	.word	0x00000560


	//   ....[13]....
        /*0d4c*/ 	.word	0x000005f0


	//   ....[14]....
        /*0d50*/ 	.word	0x00000620


	//   ....[15]....
        /*0d54*/ 	.word	0x00000640


	//   ....[16]....
        /*0d58*/ 	.word	0x000006a0


	//   ....[17]....
        /*0d5c*/ 	.word	0x00002b60


	//   ....[18]....
        /*0d60*/ 	.word	0x00002b80


	//   ....[19]....
        /*0d64*/ 	.word	0x00002bb0


	//   ....[20]....
        /*0d68*/ 	.word	0x00002c20


	//   ....[21]....
        /*0d6c*/ 	.word	0x00002db0


	//   ....[22]....
        /*0d70*/ 	.word	0x00002df0


	//   ....[23]....
        /*0d74*/ 	.word	0x00002f30


	//   ....[24]....
        /*0d78*/ 	.word	0x00002fd0


	//   ....[25]....
        /*0d7c*/ 	.word	0x00003100


	//   ....[26]....
        /*0d80*/ 	.word	0x00003120


	//   ....[27]....
        /*0d84*/ 	.word	0x000031b0


	//   ....[28]....
        /*0d88*/ 	.word	0x00003210


	//   ....[29]....
        /*0d8c*/ 	.word	0x000034d0


	//   ....[30]....
        /*0d90*/ 	.word	0x000034e0


	//   ....[31]....
        /*0d94*/ 	.word	0x000038e0


	//   ....[32]....
        /*0d98*/ 	.word	0x000038f0


	//   ....[33]....
        /*0d9c*/ 	.word	0x00004a70


	//   ....[34]....
        /*0da0*/ 	.word	0x00004a90


	//   ....[35]....
        /*0da4*/ 	.word	0x00004c80


	//   ....[36]....
        /*0da8*/ 	.word	0x00004c90


	//   ....[37]....
        /*0dac*/ 	.word	0x00005230


	//   ....[38]....
        /*0db0*/ 	.word	0x00005260


	//   ....[39]....
        /*0db4*/ 	.word	0x00005270


	//   ....[40]....
        /*0db8*/ 	.word	0x000052a0


	//   ....[41]....
        /*0dbc*/ 	.word	0x00006910


	//   ....[42]....
        /*0dc0*/ 	.word	0x00006930


	//   ....[43]....
        /*0dc4*/ 	.word	0x00006b10


	//   ....[44]....
        /*0dc8*/ 	.word	0x00006b20


	//   ....[45]....
        /*0dcc*/ 	.word	0x00007c70


	//   ....[46]....
        /*0dd0*/ 	.word	0x00007c90


	//   ....[47]....
        /*0dd4*/ 	.word	0x00007e50


	//   ....[48]....
        /*0dd8*/ 	.word	0x00007e60


	//   ....[49]....
        /*0ddc*/ 	.word	0x000081b0


	//   ....[50]....
        /*0de0*/ 	.word	0x000081e0


	//   ....[51]....
        /*0de4*/ 	.word	0x00008200


	//   ....[52]....
        /*0de8*/ 	.word	0x00008220


	//   ....[53]....
        /*0dec*/ 	.word	0x00009ab0


	//   ....[54]....
        /*0df0*/ 	.word	0x00009ac0


	//   ....[55]....
        /*0df4*/ 	.word	0x00009af0


	//   ....[56]....
        /*0df8*/ 	.word	0x00009b00


	//   ....[57]....
        /*0dfc*/ 	.word	0x0000b3b0


	//   ....[58]....
        /*0e00*/ 	.word	0x0000b3c0


	//   ....[59]....
        /*0e04*/ 	.word	0x0000b3e0


	//   ....[60]....
        /*0e08*/ 	.word	0x0000b3f0


	//   ....[61]....
        /*0e0c*/ 	.word	0x0000b820


	//   ....[62]....
        /*0e10*/ 	.word	0x0000b840


	//   ....[63]....
        /*0e14*/ 	.word	0x0000baa0


	//   ....[64]....
        /*0e18*/ 	.word	0x0000bab0


	//   ....[65]....
        /*0e1c*/ 	.word	0x0000bcc0


	//   ....[66]....
        /*0e20*/ 	.word	0x0000bce0


	//   ....[67]....
        /*0e24*/ 	.word	0x0000bef0


	//   ....[68]....
        /*0e28*/ 	.word	0x0000bf00


	//   ....[69]....
        /*0e2c*/ 	.word	0x0000c300


	//   ....[70]....
        /*0e30*/ 	.word	0x0000c320


	//   ....[71]....
        /*0e34*/ 	.word	0x0000cf70


	//   ....[72]....
        /*0e38*/ 	.word	0x0000cf80


	//   ....[73]....
        /*0e3c*/ 	.word	0x0000e3b0


	//   ....[74]....
        /*0e40*/ 	.word	0x0000e3d0


	//   ....[75]....
        /*0e44*/ 	.word	0x0000e640


	//   ....[76]....
        /*0e48*/ 	.word	0x0000e650


	//   ....[77]....
        /*0e4c*/ 	.word	0x0000e860


	//   ....[78]....
        /*0e50*/ 	.word	0x0000e880


	//   ....[79]....
        /*0e54*/ 	.word	0x0000ea90


	//   ....[80]....
        /*0e58*/ 	.word	0x0000eaa0


	//   ....[81]....
        /*0e5c*/ 	.word	0x0000ed70


	//   ....[82]....
        /*0e60*/ 	.word	0x0000ed90


	//   ....[83]....
        /*0e64*/ 	.word	0x0000eec0


	//   ....[84]....
        /*0e68*/ 	.word	0x0000ef00


	//   ....[85]....
        /*0e6c*/ 	.word	0x0000ef30


	//   ....[86]....
        /*0e70*/ 	.word	0x0000ef60


	//   ....[87]....
        /*0e74*/ 	.word	0x0000ef90


	//   ....[88]....
        /*0e78*/ 	.word	0x0000efc0


	//   ....[89]....
        /*0e7c*/ 	.word	0x0000f120


	//   ....[90]....
        /*0e80*/ 	.word	0x0000f160


	//   ....[91]....
        /*0e84*/ 	.word	0x0000f190


	//   ....[92]....
        /*0e88*/ 	.word	0x0000f1c0


	//   ....[93]....
        /*0e8c*/ 	.word	0x0000f1f0


	//   ....[94]....
        /*0e90*/ 	.word	0x0000f220


	//   ....[95]....
        /*0e94*/ 	.word	0x0000f2b0


	//   ....[96]....
        /*0e98*/ 	.word	0x0000f2e0


	//   ....[97]....
        /*0e9c*/ 	.word	0x0000f2f0


	//   ....[98]....
        /*0ea0*/ 	.word	0x0000f350


	//   ....[99]....
        /*0ea4*/ 	.word	0x0000f930


	//   ....[100]....
        /*0ea8*/ 	.word	0x0000f990


	//   ....[101]....
        /*0eac*/ 	.word	0x0000f9e0


	//   ....[102]....
        /*0eb0*/ 	.word	0x0000fa30


	//   ....[103]....
        /*0eb4*/ 	.word	0x0000fa80


	//   ....[104]....
        /*0eb8*/ 	.word	0x0000faf0


	//   ....[105]....
        /*0ebc*/ 	.word	0x0000fb30


	//   ....[106]....
        /*0ec0*/ 	.word	0x0000fba0


	//   ....[107]....
        /*0ec4*/ 	.word	0x0000fc10


	//   ....[108]....
        /*0ec8*/ 	.word	0x0000fc70


	//   ....[109]....
        /*0ecc*/ 	.word	0x0000fce0


	//   ....[110]....
        /*0ed0*/ 	.word	0x0000fd40


	//   ....[111]....
        /*0ed4*/ 	.word	0x0000fda0


	//   ....[112]....
        /*0ed8*/ 	.word	0x0000fe10


	//   ....[113]....
        /*0edc*/ 	.word	0x0000fe70


	//   ....[114]....
        /*0ee0*/ 	.word	0x0000fed0


	//   ....[115]....
        /*0ee4*/ 	.word	0x0000ff10


	//   ....[116]....
        /*0ee8*/ 	.word	0x0000ff50


	//   ....[117]....
        /*0eec*/ 	.word	0x0000ffa0


	//   ....[118]....
        /*0ef0*/ 	.word	0x0000fff0


	//   ....[119]....
        /*0ef4*/ 	.word	0x00010060


	//   ....[120]....
        /*0ef8*/ 	.word	0x000100c0


	//   ....[121]....
        /*0efc*/ 	.word	0x00010120


	//   ....[122]....
        /*0f00*/ 	.word	0x00010180


	//   ....[123]....
        /*0f04*/ 	.word	0x000101f0


	//   ....[124]....
        /*0f08*/ 	.word	0x00010250


	//   ....[125]....
        /*0f0c*/ 	.word	0x000102b0


	//   ....[126]....
        /*0f10*/ 	.word	0x000102f0


	//   ....[127]....
        /*0f14*/ 	.word	0x00010330


	//   ....[128]....
        /*0f18*/ 	.word	0x00010380


	//   ....[129]....
        /*0f1c*/ 	.word	0x000103c0


	//   ....[130]....
        /*0f20*/ 	.word	0x00010410


	//   ....[131]....
        /*0f24*/ 	.word	0x00010460


	//   ....[132]....
        /*0f28*/ 	.word	0x000104b0


	//   ....[133]....
        /*0f2c*/ 	.word	0x00010500


	//   ....[134]....
        /*0f30*/ 	.word	0x00010570


	//   ....[135]....
        /*0f34*/ 	.word	0x000105e0


	//   ....[136]....
        /*0f38*/ 	.word	0x00010640


	//   ....[137]....
        /*0f3c*/ 	.word	0x000106a0


	//   ....[138]....
        /*0f40*/ 	.word	0x00010700


	//   ....[139]....
        /*0f44*/ 	.word	0x00010770


	//   ....[140]....
        /*0f48*/ 	.word	0x000107d0


	//   ....[141]....
        /*0f4c*/ 	.word	0x00010830


	//   ....[142]....
        /*0f50*/ 	.word	0x00010890


	//   ....[143]....
        /*0f54*/ 	.word	0x00010900


	//   ....[144]....
        /*0f58*/ 	.word	0x00010960


	//   ....[145]....
        /*0f5c*/ 	.word	0x000109c0


	//   ....[146]....
        /*0f60*/ 	.word	0x00010a20


	//   ....[147]....
        /*0f64*/ 	.word	0x00010a90


	//   ....[148]....
        /*0f68*/ 	.word	0x00010af0


	//   ....[149]....
        /*0f6c*/ 	.word	0x00010b50


	//   ....[150]....
        /*0f70*/ 	.word	0x00010bb0


	//   ....[151]....
        /*0f74*/ 	.word	0x00010c20


	//   ....[152]....
        /*0f78*/ 	.word	0x00010c80


	//   ....[153]....
        /*0f7c*/ 	.word	0x00010ce0


	//   ....[154]....
        /*0f80*/ 	.word	0x00010d40


	//   ....[155]....
        /*0f84*/ 	.word	0x00010db0


	//   ....[156]....
        /*0f88*/ 	.word	0x00010e00


	//   ....[157]....
        /*0f8c*/ 	.word	0x00010e40


	//   ....[158]....
        /*0f90*/ 	.word	0x00010e90


	//   ....[159]....
        /*0f94*/ 	.word	0x00010ee0


	//   ....[160]....
        /*0f98*/ 	.word	0x00010f30


	//   ....[161]....
        /*0f9c*/ 	.word	0x00010fa0


	//   ....[162]....
        /*0fa0*/ 	.word	0x00010fe0


	//   ....[163]....
        /*0fa4*/ 	.word	0x00011030


	//   ....[164]....
        /*0fa8*/ 	.word	0x00011080


	//   ....[165]....
        /*0fac*/ 	.word	0x000110d0


	//   ....[166]....
        /*0fb0*/ 	.word	0x00011120


	//   ....[167]....
        /*0fb4*/ 	.word	0x00011190


	//   ....[168]....
        /*0fb8*/ 	.word	0x000111d0


	//   ....[169]....
        /*0fbc*/ 	.word	0x00011240


	//   ....[170]....
        /*0fc0*/ 	.word	0x000112a0


	//   ....[171]....
        /*0fc4*/ 	.word	0x00011310


	//----- nvinfo : EIATTR_EXIT_INSTR_OFFSETS
	.align		4
.L_258:
        /*0fc8*/ 	.byte	0x04, 0x1c
        /*0fca*/ 	.short	(.L_260 - .L_259)


	//   ....[0]....
.L_259:
        /*0fcc*/ 	.word	0x00000c10


	//   ....[1]....
        /*0fd0*/ 	.word	0x0000f8f0


	//----- nvinfo : EIATTR_MAX_THREADS
	.align		4
.L_260:
        /*0fd4*/ 	.byte	0x04, 0x05
        /*0fd6*/ 	.short	(.L_262 - .L_261)
.L_261:
        /*0fd8*/ 	.word	0x00000100
        /*0fdc*/ 	.word	0x00000001
        /*0fe0*/ 	.word	0x00000001


	//----- nvinfo : EIATTR_CRS_STACK_SIZE
	.align		4
.L_262:
        /*0fe4*/ 	.byte	0x04, 0x1e
        /*0fe6*/ 	.short	(.L_264 - .L_263)
.L_263:
        /*0fe8*/ 	.word	0x00000000
.L_264:


//--------------------- .nv.info._ZN7cutlass13device_kernelIN5flash19enable_sm80_to_sm89INS1_16FlashAttnFwdSm80INS1_25CollectiveMainloopFwdSm80ILi8ELi1ELb0EN4cute5tupleIJNS5_1CILi128EEENS7_ILi32EEENS7_ILi256EEEEEELi256ENS_10bfloat16_tEfNS_4arch4Sm80ELb0ELb0ELb1ELb1ELb1ELb1ELb1ELb1EEENS1_21CollectiveEpilogueFwdINS6_IJS8_SA_S9_EEENS6_IJNS7_ILi1EEESI_SI_EEESC_SE_Li256ELb1ELb1ELb1ELb0EEENS1_36VarlenDynamicPersistentTileSchedulerILi128ELi32ELi256ELi256ELb1ELb1ELb0ELb0ELb1ELb1EEEEEEEEEvNT_6ParamsE --------------------------
	.section	.nv.info._ZN7cutlass13device_kernelIN5flash19enable_sm80_to_sm89INS1_16FlashAttnFwdSm80INS1_25CollectiveMainloopFwdSm80ILi8ELi1ELb0EN4cute5tupleIJNS5_1CILi128EEENS7_ILi32EEENS7_ILi256EEEEEELi256ENS_10bfloat16_tEfNS_4arch4Sm80ELb0ELb0ELb1ELb1ELb1ELb1ELb1ELb1EEENS1_21CollectiveEpilogueFwdINS6_IJS8_SA_S9_EEENS6_IJNS7_ILi1EEESI_SI_EEESC_SE_Li256ELb1ELb1ELb1ELb0EEENS1_36VarlenDynamicPersistentTileSchedulerILi128ELi32ELi256ELi256ELb1ELb1ELb0ELb0ELb1ELb1EEEEEEEEEvNT_6ParamsE,"",@"SHT_CUDA_INFO"
	.sectionflags	@""
	.align	4


	//----- nvinfo : EIATTR_CUDA_API_VERSION
	.align		4
        /*0000*/ 	.byte	0x04, 0x37
        /*0002*/ 	.short	(.L_266 - .L_265)
.L_265:
        /*0004*/ 	.word	0x00000082


	//----- nvinfo : EIATTR_SW2861232_WAR
	.align		4
.L_266:
        /*0008*/ 	.byte	0x01, 0x35
	.zero		2


	//----- nvinfo : EIATTR_PARAM_CBANK
	.align		4
        /*000c*/ 	.byte	0x04, 0x0a
        /*000e*/ 	.short	(.L_268 - .L_267)
	.align		4
.L_267:
        /*0010*/ 	.word	index@(.nv.constant0._ZN7cutlass13device_kernelIN5flash19enable_sm80_to_sm89INS1_16FlashAttnFwdSm80INS1_25CollectiveMainloopFwdSm80ILi8ELi1ELb0EN4cute5tupleIJNS5_1CILi128EEENS7_ILi32EEENS7_ILi256EEEEEELi256ENS_10bfloat16_tEfNS_4arch4Sm80ELb0ELb0ELb1ELb1ELb1ELb1ELb1ELb1EEENS1_21CollectiveEpilogueFwdINS6_IJS8_SA_S9_EEENS6_IJNS7_ILi1EEESI_SI_EEESC_SE_Li256ELb1ELb1ELb1ELb0EEENS1_36VarlenDynamicPersistentTileSchedulerILi128ELi32ELi256ELi256ELb1ELb1ELb0ELb0ELb1ELb1EEEEEEEEEvNT_6ParamsE)
        /*0014*/ 	.short	0x0160
        /*0016*/ 	.short	0x0438


	//----- nvinfo : EIATTR_CBANK_PARAM_SIZE
	.align		4
.L_268:
        /*0018*/ 	.byte	0x03, 0x19
        /*001a*/ 	.short	0x0438


	//----- nvinfo : EIATTR_KPARAM_INFO
	.align		4
        /*001c*/ 	.byte	0x04, 0x17
        /*001e*/ 	.short	(.L_270 - .L_269)
.L_269:
        /*0020*/ 	.word	0x00000000
        /*0024*/ 	.short	0x0000
        /*0026*/ 	.short	0x0000
        /*0028*/ 	.byte	0x00, 0xf0, 0xe1, 0x10


	//----- nvinfo : EIATTR_MAXREG_COUNT
	.align		4
.L_270:
        /*002c*/ 	.byte	0x03, 0x1b
        /*002e*/ 	.short	0x00ff


	//----- nvinfo : EIATTR_NUM_BARRIERS
	.align		4
        /*0030*/ 	.byte	0x02, 0x4c
        /*0032*/ 	.byte	0x06
	.zero		1


	//----- nvinfo : EIATTR_ANNOTATIONS
	.align		4
        /*0034*/ 	.byte	0x04, 0x55
        /*0036*/ 	.short	(.L_272 - .L_271)


	//   ....[0]....
.L_271:
        /* <DEDUP_REMOVED lines=25> */


	//----- nvinfo : EIATTR_MERCURY_ISA_VERSION
	.align		4
.L_272:
        /*01b0*/ 	.byte	0x03, 0x5f
        /*01b2*/ 	.short	0x0000


	//----- nvinfo : EIATTR_INT_WARP_WIDE_INSTR_OFFSETS
	.align		4
        /*01b4*/ 	.byte	0x04, 0x31
        /*01b6*/ 	.short	(.L_274 - .L_273)


	//   ....[0]....
.L_273:
        /*01b8*/ 	.word	0x00012500


	//   ....[1]....
        /*01bc*/ 	.word	0x00012570


	//----- nvinfo : EIATTR_COOP_GROUP_MASK_REGIDS
	.align		4
.L_274:
        /*01c0*/ 	.byte	0x04, 0x29
        /*01c2*/ 	.short	(.L_276 - .L_275)


	//   ....[0]....
.L_275:
        /*01c4*/ 	.word	0xffffffff


	//   ....[1]....
        /*01c8*/ 	.word	0xffffffff


	//   ....[2]....
        /*01cc*/ 	.word	0xffffffff


	//   ....[3]....
        /*01d0*/ 	.word	0xffffffff


	//   ....[4]....
        /*01d4*/ 	.word	0xffffffff


	//   ....[5]....
        /*01d8*/ 	.word	0xffffffff


	//   ....[6]....
        /*01dc*/ 	.word	0xffffffff


	//   ....[7]....
        /*01e0*/ 	.word	0xffffffff


	//   ....[8]....
        /*01e4*/ 	.word	0xffffffff


	//   ....[9]....
        /*01e8*/ 	.word	0xffffffff


	//   ....[10]....
        /*01ec*/ 	.word	0xffffffff


	//   ....[11]....
        /*01f0*/ 	.word	0xffffffff


	//   ....[12]....
        /*01f4*/ 	.word	0xffffffff


	//   ....[13]....
        /*01f8*/ 	.word	0xffffffff


	//   ....[14]....
        /*01fc*/ 	.word	0xffffffff


	//   ....[15]....
        /*0200*/ 	.word	0xffffffff


	//   ....[16]....
        /*0204*/ 	.word	0xffffffff


	//   ....[17]....
        /*0208*/ 	.word	0xffffffff


	//   ....[18]....
        /*020c*/ 	.word	0xffffffff


	//   ....[19]....
        /*0210*/ 	.word	0xffffffff


	//   ....[20]....
        /*0214*/ 	.word	0xffffffff


	//   ....[21]....
        /*0218*/ 	.word	0xffffffff


	//   ....[22]....
        /*021c*/ 	.word	0xffffffff


	//   ....[23]....
        /*0220*/ 	.word	0xffffffff


	//   ....[24]....
        /*0224*/ 	.word	0xffffffff


	//   ....[25]....
        /*0228*/ 	.word	0xffffffff


	//   ....[26]....
        /*022c*/ 	.word	0xffffffff


	//   ....[27]....
        /*0230*/ 	.word	0xffffffff


	//   ....[28]....
        /*0234*/ 	.word	0xffffffff


	//   ....[29]....
        /*0238*/ 	.word	0xffffffff


	//   ....[30]....
        /*023c*/ 	.word	0xffffffff


	//   ....[31]....
        /*0240*/ 	.word	0xffffffff


	//   ....[32]....
        /*0244*/ 	.word	0xffffffff


	//   ....[33]....
        /*0248*/ 	.word	0xffffffff


	//   ....[34]....
        /*024c*/ 	.word	0xffffffff


	//   ....[35]....
        /*0250*/ 	.word	0xffffffff


	//   ....[36]....
        /*0254*/ 	.word	0xffffffff


	//   ....[37]....
        /*0258*/ 	.word	0xffffffff


	//   ....[38]....
        /*025c*/ 	.word	0xffffffff


	//   ....[39]....
        /*0260*/ 	.word	0xffffffff


	//   ....[40]....
        /*0264*/ 	.word	0xffffffff


	//   ....[41]....
        /*0268*/ 	.word	0xffffffff


	//   ....[42]....
        /*026c*/ 	.word	0xffffffff


	//   ....[43]....
        /*0270*/ 	.word	0xffffffff


	//   ....[44]....
        /*0274*/ 	.word	0xffffffff


	//   ....[45]....
        /*0278*/ 	.word	0xffffffff


	//   ....[46]....
        /*027c*/ 	.word	0xffffffff


	//   ....[47]....
        /*0280*/ 	.word	0xffffffff


	//   ....[48]....
        /*0284*/ 	.word	0xffffffff


	//   ....[49]....
        /*0288*/ 	.word	0xffffffff


	//   ....[50]....
        /*028c*/ 	.word	0xffffffff


	//   ....[51]....
        /*0290*/ 	.word	0xffffffff


	//   ....[52]....
        /*0294*/ 	.word	0xffffffff


	//   ....[53]....
        /*0298*/ 	.word	0xffffffff


	//   ....[54]....
        /*029c*/ 	.word	0xffffffff


	//   ....[55]....
        /*02a0*/ 	.word	0xffffffff


	//   ....[56]....
        /*02a4*/ 	.word	0xffffffff


	//   ....[57]....
        /*02a8*/ 	.word	0xffffffff


	//   ....[58]....
        /*02ac*/ 	.word	0xffffffff


	//   ....[59]....
        /*02b0*/ 	.word	0xffffffff


	//   ....[60]....
        /*02b4*/ 	.word	0xffffffff


	//   ....[61]....
        /*02b8*/ 	.word	0xffffffff


	//   ....[62]....
        /*02bc*/ 	.word	0xffffffff


	//   ....[63]....
        /*02c0*/ 	.word	0xffffffff


	//   ....[64]....
        /*02c4*/ 	.word	0xffffffff


	//   ....[65]....
        /*02c8*/ 	.word	0xffffffff


	//   ....[66]....
        /*02cc*/ 	.word	0xffffffff


	//   ....[67]....
        /*02d0*/ 	.word	0xffffffff


	//   ....[68]....
        /*02d4*/ 	.word	0xffffffff


	//   ....[69]....
        /*02d8*/ 	.word	0xffffffff


	//   ....[70]....
        /*02dc*/ 	.word	0xffffffff


	//   ....[71]....
        /*02e0*/ 	.word	0xffffffff


	//   ....[72]....
        /*02e4*/ 	.word	0xffffffff


	//   ....[73]....
        /*02e8*/ 	.word	0xffffffff


	//   ....[74]....
        /*02ec*/ 	.word	0xffffffff


	//   ....[75]....
        /*02f0*/ 	.word	0xffffffff


	//   ....[76]....
        /*02f4*/ 	.word	0xffffffff


	//   ....[77]....
        /*02f8*/ 	.word	0xffffffff


	//   ....[78]....
        /*02fc*/ 	.word	0xffffffff


	//   ....[79]....
        /*0300*/ 	.word	0xffffffff


	//   ....[80]....
        /*0304*/ 	.word	0xffffffff


	//   ....[81]....
        /*0308*/ 	.word	0xffffffff


	//   ....[82]....
        /*030c*/ 	.word	0xffffffff


	//   ....[83]....
        /*0310*/ 	.word	0xffffffff


	//   ....[84]....
        /*0314*/ 	.word	0xffffffff


	//   ....[85]....
        /*0318*/ 	.word	0xffffffff


	//   ....[86]....
        /*031c*/ 	.word	0xffffffff


	//   ....[87]....
        /*0320*/ 	.word	0xffffffff


	//   ....[88]....
        /*0324*/ 	.word	0xffffffff


	//   ....[89]....
        /*0328*/ 	.word	0xffffffff


	//   ....[90]....
        /*032c*/ 	.word	0xffffffff


	//   ....[91]....
        /*0330*/ 	.word	0xffffffff


	//   ....[92]....
        /*0334*/ 	.word	0xffffffff


	//   ....[93]....
        /*0338*/ 	.word	0xffffffff


	//   ....[94]....
        /*033c*/ 	.word	0xffffffff


	//   ....[95]....
        /*0340*/ 	.word	0xffffffff


	//   ....[96]....
        /*0344*/ 	.word	0xffffffff


	//   ....[97]....
        /*0348*/ 	.word	0xffffffff


	//   ....[98]....
        /*034c*/ 	.word	0xffffffff


	//   ....[99]....
        /*0350*/ 	.word	0xffffffff


	//   ....[100]....
        /*0354*/ 	.word	0xffffffff


	//   ....[101]....
        /*0358*/ 	.word	0xffffffff


	//   ....[102]....
        /*035c*/ 	.word	0xffffffff


	//   ....[103]....
        /*0360*/ 	.word	0xffffffff


	//   ....[104]....
        /*0364*/ 	.word	0xffffffff


	//   ....[105]....
        /*0368*/ 	.word	0xffffffff


	//   ....[106]....
        /*036c*/ 	.word	0xffffffff


	//   ....[107]....
        /*0370*/ 	.word	0xffffffff


	//   ....[108]....
        /*0374*/ 	.word	0xffffffff


	//   ....[109]....
        /*0378*/ 	.word	0xffffffff


	//   ....[110]....
        /*037c*/ 	.word	0xffffffff


	//   ....[111]....
        /*0380*/ 	.word	0xffffffff


	//   ....[112]....
        /*0384*/ 	.word	0xffffffff


	//   ....[113]....
        /*0388*/ 	.word	0xffffffff


	//   ....[114]....
        /*038c*/ 	.word	0xffffffff


	//   ....[115]....
        /*0390*/ 	.word	0xffffffff


	//   ....[116]....
        /*0394*/ 	.word	0xffffffff


	//   ....[117]....
        /*0398*/ 	.word	0xffffffff


	//   ....[118]....
        /*039c*/ 	.word	0xffffffff


	//   ....[119]....
        /*03a0*/ 	.word	0xffffffff


	//   ....[120]....
        /*03a4*/ 	.word	0xffffffff


	//   ....[121]....
        /*03a8*/ 	.word	0xffffffff


	//   ....[122]....
        /*03ac*/ 	.word	0xffffffff


	//   ....[123]....
        /*03b0*/ 	.word	0xffffffff


	//   ....[124]....
        /*03b4*/ 	.word	0xffffffff


	//   ....[125]....
        /*03b8*/ 	.word	0xffffffff


	//   ....[126]....
        /*03bc*/ 	.word	0xffffffff


	//   ....[127]....
        /*03c0*/ 	.word	0xffffffff


	//   ....[128]....
        /*03c4*/ 	.word	0xffffffff


	//   ....[129]....
        /*03c8*/ 	.word	0xffffffff


	//   ....[130]....
        /*03cc*/ 	.word	0xffffffff


	//   ....[131]....
        /*03d0*/ 	.word	0xffffffff


	//   ....[132]....
        /*03d4*/ 	.word	0xffffffff


	//   ....[133]....
        /*03d8*/ 	.word	0xffffffff


	//   ....[134]....
        /*03dc*/ 	.word	0xffffffff


	//   ....[135]....
        /*03e0*/ 	.word	0xffffffff


	//   ....[136]....
        /*03e4*/ 	.word	0xffffffff


	//   ....[137]....
        /*03e8*/ 	.word	0xffffffff


	//   ....[138]....
        /*03ec*/ 	.word	0xffffffff


	//   ....[139]....
        /*03f0*/ 	.word	0xffffffff


	//   ....[140]....
        /*03f4*/ 	.word	0xffffffff


	//   ....[141]....
        /*03f8*/ 	.word	0xffffffff


	//   ....[142]....
        /*03fc*/ 	.word	0xffffffff


	//   ....[143]....
        /*0400*/ 	.word	0xffffffff


	//   ....[144]....
        /*0404*/ 	.word	0xffffffff


	//   ....[145]....
        /*0408*/ 	.word	0xffffffff


	//   ....[146]....
        /*040c*/ 	.word	0xffffffff


	//   ....[147]....
        /*0410*/ 	.word	0xffffffff


	//   ....[148]....
        /*0414*/ 	.word	0xffffffff


	//   ....[149]....
        /*0418*/ 	.word	0xffffffff


	//   ....[150]....
        /*041c*/ 	.word	0xffffffff


	//   ....[151]....
        /*0420*/ 	.word	0xffffffff


	//   ....[152]....
        /*0424*/ 	.word	0xffffffff


	//   ....[153]....
        /*0428*/ 	.word	0xffffffff


	//   ....[154]....
        /*042c*/ 	.word	0xffffffff


	//   ....[155]....
        /*0430*/ 	.word	0xffffffff


	//   ....[156]....
        /*0434*/ 	.word	0xffffffff


	//   ....[157]....
        /*0438*/ 	.word	0xffffffff


	//   ....[158]....
        /*043c*/ 	.word	0xffffffff


	//   ....[159]....
        /*0440*/ 	.word	0xffffffff


	//   ....[160]....
        /*0444*/ 	.word	0xffffffff


	//   ....[161]....
        /*0448*/ 	.word	0xffffffff


	//   ....[162]....
        /*044c*/ 	.word	0xffffffff


	//   ....[163]....
        /*0450*/ 	.word	0xffffffff


	//   ....[164]....
        /*0454*/ 	.word	0xffffffff


	//   ....[165]....
        /*0458*/ 	.word	0xffffffff


	//   ....[166]....
        /*045c*/ 	.word	0xffffffff


	//   ....[167]....
        /*0460*/ 	.word	0xffffffff


	//   ....[168]....
        /*0464*/ 	.word	0xffffffff


	//   ....[169]....
        /*0468*/ 	.word	0xffffffff


	//   ....[170]....
        /*046c*/ 	.word	0xffffffff


	//   ....[171]....
        /*0470*/ 	.word	0xffffffff


	//   ....[172]....
        /*0474*/ 	.word	0xffffffff


	//   ....[173]....
        /*0478*/ 	.word	0xffffffff


	//   ....[174]....
        /*047c*/ 	.word	0xffffffff


	//   ....[175]....
        /*0480*/ 	.word	0xffffffff


	//   ....[176]....
        /*0484*/ 	.word	0xffffffff


	//   ....[177]....
        /*0488*/ 	.word	0xffffffff


	//----- nvinfo : EIATTR_COOP_GROUP_INSTR_OFFSETS
	.align		4
.L_276:
        /*048c*/ 	.byte	0x04, 0x28
        /*048e*/ 	.short	(.L_278 - .L_277)


	//   ....[0]....
.L_277:
        /*0490*/ 	.word	0x00000050


	//   ....[1]....
        /*0494*/ 	.word	0x000001e0


	//   ....[2]....
        /*0498*/ 	.word	0x00000210


	//   ....[3]....
        /*049c*/ 	.word	0x00000240


	//   ....[4]....
        /*04a0*/ 	.word	0x00000270


	//   ....[5]....
        /*04a4*/ 	.word	0x000002a0


	//   ....[6]....
        /*04a8*/ 	.word	0x000002d0


	//   ....[7]....
        /*04ac*/ 	.word	0x00000440


	//   ....[8]....
        /*04b0*/ 	.word	0x00000480


	//   ....[9]....
        /*04b4*/ 	.word	0x000004b0


	//   ....[10]....
        /*04b8*/ 	.word	0x000004e0


	//   ....[11]....
        /*04bc*/ 	.word	0x00000510


	//   ....[12]....
        /*04c0*/ 	.word	0x00000540


	//   ....[13]....
        /*04c4*/ 	.word	0x000005d0


	//   ....[14]....
        /*04c8*/ 	.word	0x00000600


	//   ....[15]....
        /*04cc*/ 	.word	0x00000620


	//   ....[16]....
        /*04d0*/ 	.word	0x00000680


	//   ....[17]....
        /*04d4*/ 	.word	0x000033b0


	//   ....[18]....
        /*04d8*/ 	.word	0x000033c0


	//   ....[19]....
        /*04dc*/ 	.word	0x000045e0


	//   ....[20]....
        /*04e0*/ 	.word	0x000045f0


	//   ....[21]....
        /*04e4*/ 	.word	0x00005700


	//   ....[22]....
        /*04e8*/ 	.word	0x00005720


	//   ....[23]....
        /*04ec*/ 	.word	0x00005ae0


	//   ....[24]....
        /*04f0*/ 	.word	0x00005af0


	//   ....[25]....
        /*04f4*/ 	.word	0x000067a0


	//   ....[26]....
        /*04f8*/ 	.word	0x000067c0


	//   ....[27]....
        /*04fc*/ 	.word	0x00006940


	//   ....[28]....
        /*0500*/ 	.word	0x00006950


	//   ....[29]....
        /*0504*/ 	.word	0x00006ab0


	//   ....[30]....
        /*0508*/ 	.word	0x00006ad0


	//   ....[31]....
        /*050c*/ 	.word	0x00006c30


	//   ....[32]....
        /*0510*/ 	.word	0x00006c40


	//   ....[33]....
        /*0514*/ 	.word	0x00007050


	//   ....[34]....
        /*0518*/ 	.word	0x00007060


	//   ....[35]....
        /*051c*/ 	.word	0x000072d0


	//   ....[36]....
        /*0520*/ 	.word	0x00007310


	//   ....[37]....
        /*0524*/ 	.word	0x00007350


	//   ....[38]....
        /*0528*/ 	.word	0x00007380


	//   ....[39]....
        /*052c*/ 	.word	0x0000a430


	//   ....[40]....
        /*0530*/ 	.word	0x0000a470


	//   ....[41]....
        /*0534*/ 	.word	0x0000a4b0


	//   ....[42]....
        /*0538*/ 	.word	0x0000a4e0


	//   ....[43]....
        /*053c*/ 	.word	0x0000db50


	//   ....[44]....
        /*0540*/ 	.word	0x0000db60


	//   ....[45]....
        /*0544*/ 	.word	0x0000e810


	//   ....[46]....
        /*0548*/ 	.word	0x0000e830


	//   ....[47]....
        /*054c*/ 	.word	0x0000ebe0


	//   ....[48]....
        /*0550*/ 	.word	0x0000ebf0


	//   ....[49]....
        /*0554*/ 	.word	0x0000ec20


	//   ....[50]....
        /*0558*/ 	.word	0x0000ec30


	//   ....[51]....
        /*055c*/ 	.word	0x0000f980


	//   ....[52]....
        /*0560*/ 	.word	0x0000f990


	//   ....[53]....
        /*0564*/ 	.word	0x00010570


	//   ....[54]....
        /*0568*/ 	.word	0x00010590


	//   ....[55]....
        /*056c*/ 	.word	0x000107d0


	//   ....[56]....
        /*0570*/ 	.word	0x000107f0


	//   ....[57]....
        /*0574*/ 	.word	0x00010810


	//   ....[58]....
        /*0578*/ 	.word	0x00010830


	//   ....[59]....
        /*057c*/ 	.word	0x00011af0


	//   ....[60]....
        /*0580*/ 	.word	0x00011b20


	//   ....[61]....
        /*0584*/ 	.word	0x00011b40


	//   ....[62]....
        /*0588*/ 	.word	0x00011b60


	//   ....[63]....
        /*058c*/ 	.word	0x000132e0


	//   ....[64]....
        /*0590*/ 	.word	0x00013300


	//   ....[65]....
        /*0594*/ 	.word	0x00013310


	//   ....[66]....
        /*0598*/ 	.word	0x00013330


	//   ....[67]....
        /*059c*/ 	.word	0x000136f0


	//   ....[68]....
        /*05a0*/ 	.word	0x00013710


	//   ....[69]....
        /*05a4*/ 	.word	0x00013870


	//   ....[70]....
        /*05a8*/ 	.word	0x00013880


	//   ....[71]....
        /*05ac*/ 	.word	0x000139f0


	//   ....[72]....
        /*05b0*/ 	.word	0x00013a10


	//   ....[73]....
        /*05b4*/ 	.word	0x00013b80


	//   ....[74]....
        /*05b8*/ 	.word	0x00013b90


	//   ....[75]....
        /*05bc*/ 	.word	0x00013ef0


	//   ....[76]....
        /*05c0*/ 	.word	0x00013f10


	//   ....[77]....
        /*05c4*/ 	.word	0x00014c80


	//   ....[78]....
        /*05c8*/ 	.word	0x00014c90


	//   ....[79]....
        /*05cc*/ 	.word	0x000161d0


	//   ....[80]....
        /*05d0*/ 	.word	0x000161f0


	//   ....[81]....
        /*05d4*/ 	.word	0x00016360


	//   ....[82]....
        /*05d8*/ 	.word	0x00016370


	//   ....[83]....
        /*05dc*/ 	.word	0x000164e0


	//   ....[84]....
        /*05e0*/ 	.word	0x00016500


	//   ....[85]....
        /*05e4*/ 	.word	0x00016670


	//   ....[86]....
        /*05e8*/ 	.word	0x00016680


	//   ....[87]....
        /*05ec*/ 	.word	0x00016890


	//   ....[88]....
        /*05f0*/ 	.word	0x000168b0


	//   ....[89]....
        /*05f4*/ 	.word	0x000169d0


	//   ....[90]....
        /*05f8*/ 	.word	0x00016a10


	//   ....[91]....
        /*05fc*/ 	.word	0x00016a40


	//   ....[92]....
        /*0600*/ 	.word	0x00016a70


	//   ....[93]....
        /*0604*/ 	.word	0x00016aa0


	//   ....[94]....
        /*0608*/ 	.word	0x00016ad0


	//   ....[95]....
        /*060c*/ 	.word	0x00016c30


	//   ....[96]....
        /*0610*/ 	.word	0x00016c70


	//   ....[97]....
        /*0614*/ 	.word	0x00016ca0


	//   ....[98]....
        /*0618*/ 	.word	0x00016cd0


	//   ....[99]....
        /*061c*/ 	.word	0x00016d00


	//   ....[100]....
        /*0620*/ 	.word	0x00016d30


	//   ....[101]....
        /*0624*/ 	.word	0x00016dc0


	//   ....[102]....
        /*0628*/ 	.word	0x00016df0


	//   ....[103]....
        /*062c*/ 	.word	0x00016e00


	//   ....[104]....
        /*0630*/ 	.word	0x00016e60


	//   ....[105]....
        /*0634*/ 	.word	0x000173a0


	//   ....[106]....
        /*0638*/ 	.word	0x00017400


	//   ....[107]....
        /*063c*/ 	.word	0x00017450


	//   ....[108]....
        /*0640*/ 	.word	0x000174a0


	//   ....[109]....
        /*0644*/ 	.word	0x000174f0


	//   ....[110]....
        /*0648*/ 	.word	0x00017560


	//   ....[111]....
        /*064c*/ 	.word	0x000175b0


	//   ....[112]....
        /*0650*/ 	.word	0x00017610


	//   ....[113]....
        /*0654*/ 	.word	0x00017680


	//   ....[114]....
        /*0658*/ 	.word	0x000176e0


	//   ....[115]....
        /*065c*/ 	.word	0x00017750


	//   ....[116]....
        /*0660*/ 	.word	0x000177c0


	//   ....[117]....
        /*0664*/ 	.word	0x00017830


	//   ....[118]....
        /*0668*/ 	.word	0x00017890


	//   ....[119]....
        /*066c*/ 	.word	0x00017900


	//   ....[120]....
        /*0670*/ 	.word	0x00017970


	//   ....[121]....
        /*0674*/ 	.word	0x000179e0


	//   ....[122]....
        /*0678*/ 	.word	0x00017a40


	//   ....[123]....
        /*067c*/ 	.word	0x00017ab0


	//   ....[124]....
        /*0680*/ 	.word	0x00017b20


	//   ....[125]....
        /*0684*/ 	.word	0x00017b70


	//   ....[126]....
        /*0688*/ 	.word	0x00017bb0


	//   ....[127]....
        /*068c*/ 	.word	0x00017c00


	//   ....[128]....
        /*0690*/ 	.word	0x00017c50


	//   ....[129]....
        /*0694*/ 	.word	0x00017cb0


	//   ....[130]....
        /*0698*/ 	.word	0x00017d20


	//   ....[131]....
        /*069c*/ 	.word	0x00017d90


	//   ....[132]....
        /*06a0*/ 	.word	0x00017de0


	//   ....[133]....
        /*06a4*/ 	.word	0x00017e20


	//   ....[134]....
        /*06a8*/ 	.word	0x00017e70


	//   ....[135]....
        /*06ac*/ 	.word	0x00017eb0


	//   ....[136]....
        /*06b0*/ 	.word	0x00017f00


	//   ....[137]....
        /*06b4*/ 	.word	0x00017f50


	//   ....[138]....
        /*06b8*/ 	.word	0x00017fa0


	//   ....[139]....
        /*06bc*/ 	.word	0x00017fe0


	//   ....[140]....
        /*06c0*/ 	.word	0x00018050


	//   ....[141]....
        /*06c4*/ 	.word	0x000180c0


	//   ....[142]....
        /*06c8*/ 	.word	0x00018130


	//   ....[143]....
        /*06cc*/ 	.word	0x00018190


	//   ....[144]....
        /*06d0*/ 	.word	0x00018200


	//   ....[145]....
        /*06d4*/ 	.word	0x00018270


	//   ....[146]....
        /*06d8*/ 	.word	0x000182e0


	//   ....[147]....
        /*06dc*/ 	.word	0x00018340


	//   ....[148]....
        /*06e0*/ 	.word	0x000183b0


	//   ....[149]....
        /*06e4*/ 	.word	0x00018420


	//   ....[150]....
        /*06e8*/ 	.word	0x00018490


	//   ....[151]....
        /*06ec*/ 	.word	0x000184f0


	//   ....[152]....
        /*06f0*/ 	.word	0x00018560


	//   ....[153]....
        /*06f4*/ 	.word	0x000185d0


	//   ....[154]....
        /*06f8*/ 	.word	0x00018640


	//   ....[155]....
        /*06fc*/ 	.word	0x000186a0


	//   ....[156]....
        /*0700*/ 	.word	0x00018710


	//   ....[157]....
        /*0704*/ 	.word	0x00018780


	//   ....[158]....
        /*0708*/ 	.word	0x000187f0


	//   ....[159]....
        /*070c*/ 	.word	0x00018850


	//   ....[160]....
        /*0710*/ 	.word	0x000188c0


	//   ....[161]....
        /*0714*/ 	.word	0x00018930


	//   ....[162]....
        /*0718*/ 	.word	0x00018980


	//   ....[163]....
        /*071c*/ 	.word	0x000189c0


	//   ....[164]....
        /*0720*/ 	.word	0x00018a10


	//   ....[165]....
        /*0724*/ 	.word	0x00018a60


	//   ....[166]....
        /*0728*/ 	.word	0x00018ab0


	//   ....[167]....
        /*072c*/ 	.word	0x00018b20


	//   ....[168]....
        /*0730*/ 	.word	0x00018b70


	//   ....[169]....
        /*0734*/ 	.word	0x00018bc0


	//   ....[170]....
        /*0738*/ 	.word	0x00018c10


	//   ....[171]....
        /*073c*/ 	.word	0x00018c60


	//   ....[172]....
        /*0740*/ 	.word	0x00018cb0


	//   ....[173]....
        /*0744*/ 	.word	0x00018d20


	//   ....[174]....
        /*0748*/ 	.word	0x00018d70


	//   ....[175]....
        /*074c*/ 	.word	0x00018dd0


	//   ....[176]....
        /*0750*/ 	.word	0x00018e30


	//   ....[177]....
        /*0754*/ 	.word	0x00018ea0


	//----- nvinfo : EIATTR_EXIT_INSTR_OFFSETS
	.align		4
.L_278:
        /*0758*/ 	.byte	0x04, 0x1c
        /*075a*/ 	.short	(.L_280 - .L_279)


	//   ....[0]....
.L_279:
        /*075c*/ 	.word	0x00000b40


	//   ....[1]....
        /*0760*/ 	.word	0x00017360


	//----- nvinfo : EIATTR_MAX_THREADS
	.align		4
.L_280:
        /*0764*/ 	.byte	0x04, 0x05
        /*0766*/ 	.short	(.L_282 - .L_281)
.L_281:
        /*0768*/ 	.word	0x00000100
        /*076c*/ 	.word	0x00000001
        /*0770*/ 	.word	0x00000001


	//----- nvinfo : EIATTR_CRS_STACK_SIZE
	.align		4
.L_282:
        /*0774*/ 	.byte	0x04, 0x1e
        /*0776*/ 	.short	(.L_284 - .L_283)
.L_283:
        /*0778*/ 	.word	0x00000000
.L_284:


//--------------------- .nv.info._ZN7cutlass13device_kernelIN5flash19enable_sm80_to_sm89INS1_16FlashAttnFwdSm80INS1_25CollectiveMainloopFwdSm80ILi8ELi1ELb1EN4cute5tupleIJNS5_1CILi128EEENS7_ILi48EEENS7_ILi256EEEEEELi256ENS_10bfloat16_tEfNS_4arch4Sm80ELb0ELb1ELb1ELb0ELb1ELb0ELb1ELb1EEENS1_21CollectiveEpilogueFwdINS6_IJS8_SA_S9_EEENS6_IJNS7_ILi1EEESI_SI_EEESC_SE_Li256ELb0ELb1ELb1ELb0EEENS1_19SingleTileSchedulerILb0ELb1ELb1ELi128EEEEEEEEEvNT_6ParamsE --------------------------
	.section	.nv.info._ZN7cutlass13device_kernelIN5flash19enable_sm80_to_sm89INS1_16FlashAttnFwdSm80INS1_25CollectiveMainloopFwdSm80ILi8ELi1ELb1EN4cute5tupleIJNS5_1CILi128EEENS7_ILi48EEENS7_ILi256EEEEEELi256ENS_10bfloat16_tEfNS_4arch4Sm80ELb0ELb1ELb1ELb0ELb1ELb0ELb1ELb1EEENS1_21CollectiveEpilogueFwdINS6_IJS8_SA_S9_EEENS6_IJNS7_ILi1EEESI_SI_EEESC_SE_Li256ELb0ELb1ELb1ELb0EEENS1_19SingleTileSchedulerILb0ELb1ELb1ELi128EEEEEEEEEvNT_6ParamsE,"",@"SHT_CUDA_INFO"
	.sectionflags	@""
	.align	4


	//----- nvinfo : EIATTR_CUDA_API_VERSION
	.align		4
        /*0000*/ 	.byte	0x04, 0x37
        /*0002*/ 	.short	(.L_286 - .L_285)
.L_285:
        /*0004*/ 	.word	0x00000082


	//----- nvinfo : EIATTR_SW2861232_WAR
	.align		4
.L_286:
        /*0008*/ 	.byte	0x01, 0x35
	.zero		2


	//----- nvinfo : EIATTR_PARAM_CBANK
	.align		4
        /*000c*/ 	.byte	0x04, 0x0a
        /*000e*/ 	.short	(.L_288 - .L_287)
	.align		4
.L_287:
        /*0010*/ 	.word	index@(.nv.constant0._ZN7cutlass13device_kernelIN5flash19enable_sm80_to_sm89INS1_16FlashAttnFwdSm80INS1_25CollectiveMainloopFwdSm80ILi8ELi1ELb1EN4cute5tupleIJNS5_1CILi128EEENS7_ILi48EEENS7_ILi256EEEEEELi256ENS_10bfloat16_tEfNS_4arch4Sm80ELb0ELb1ELb1ELb0ELb1ELb0ELb1ELb1EEENS1_21CollectiveEpilogueFwdINS6_IJS8_SA_S9_EEENS6_IJNS7_ILi1EEESI_SI_EEESC_SE_Li256ELb0ELb1ELb1ELb0EEENS1_19SingleTileSchedulerILb0ELb1ELb1ELi128EEEEEEEEEvNT_6ParamsE)
        /*0014*/ 	.short	0x0160
        /*0016*/ 	.short	0x0418


	//----- nvinfo : EIATTR_CBANK_PARAM_SIZE
	.align		4
.L_288:
        /*0018*/ 	.byte	0x03, 0x19
        /*001a*/ 	.short	0x0418


	//----- nvinfo : EIATTR_KPARAM_INFO
	.align		4
        /*001c*/ 	.byte	0x04, 0x17
        /*001e*/ 	.short	(.L_290 - .L_289)
.L_289:
        /*0020*/ 	.word	0x00000000
        /*0024*/ 	.short	0x0000
        /*0026*/ 	.short	0x0000
        /*0028*/ 	.byte	0x00, 0xf0, 0x61, 0x10


	//----- nvinfo : EIATTR_MAXREG_COUNT
	.align		4
.L_290:
        /*002c*/ 	.byte	0x03, 0x1b
        /*002e*/ 	.short	0x00ff


	//----- nvinfo : EIATTR_NUM_BARRIERS
	.align		4
        /*0030*/ 	.byte	0x02, 0x4c
        /*0032*/ 	.byte	0x02
	.zero		1


	//----- nvinfo : EIATTR_ANNOTATIONS
	.align		4
        /*0034*/ 	.byte	0x04, 0x55
        /*0036*/ 	.short	(.L_292 - .L_291)


	//   ....[0]....
.L_291:
        /* <DEDUP_REMOVED lines=81> */


	//----- nvinfo : EIATTR_MERCURY_ISA_VERSION
	.align		4
.L_292:
        /*0538*/ 	.byte	0x03, 0x5f
        /*053a*/ 	.short	0x0000


	//----- nvinfo : EIATTR_COOP_GROUP_MASK_REGIDS
	.align		4
        /*053c*/ 	.byte	0x04, 0x29
        /*053e*/ 	.short	(.L_294 - .L_293)


	//   ....[0]....
.L_293:
        /*0540*/ 	.word	0xffffffff


	//   ....[1]....
        /*0544*/ 	.word	0xffffffff


	//   ....[2]....
        /*0548*/ 	.word	0xffffffff


	//   ....[3]....
        /*054c*/ 	.word	0xffffffff


	//   ....[4]....
        /*0550*/ 	.word	0xffffffff


	//   ....[5]....
        /*0554*/ 	.word	0xffffffff


	//   ....[6]....
        /*0558*/ 	.word	0xffffffff


	//   ....[7]....
        /*055c*/ 	.word	0xffffffff


	//   ....[8]....
        /*0560*/ 	.word	0xffffffff


	//   ....[9]....
        /*0564*/ 	.word	0xffffffff


	//   ....[10]....
        /*0568*/ 	.word	0xffffffff


	//   ....[11]....
        /*056c*/ 	.word	0xffffffff


	//   ....[12]....
        /*0570*/ 	.word	0xffffffff


	//   ....[13]....
        /*0574*/ 	.word	0xffffffff


	//   ....[14]....
        /*0578*/ 	.word	0xffffffff


	//   ....[15]....
        /*057c*/ 	.word	0xffffffff


	//   ....[16]....
        /*0580*/ 	.word	0xffffffff


	//   ....[17]....
        /*0584*/ 	.word	0xffffffff


	//   ....[18]....
        /*0588*/ 	.word	0xffffffff


	//   ....[19]....
        /*058c*/ 	.word	0xffffffff


	//   ....[20]....
        /*0590*/ 	.word	0xffffffff


	//   ....[21]....
        /*0594*/ 	.word	0xffffffff


	//   ....[22]....
        /*0598*/ 	.word	0xffffffff


	//   ....[23]....
        /*059c*/ 	.word	0xffffffff


	//   ....[24]....
        /*05a0*/ 	.word	0xffffffff


	//   ....[25]....
        /*05a4*/ 	.word	0xffffffff


	//   ....[26]....
        /*05a8*/ 	.word	0xffffffff


	//   ....[27]....
        /*05ac*/ 	.word	0xffffffff


	//   ....[28]....
        /*05b0*/ 	.word	0xffffffff


	//   ....[29]....
        /*05b4*/ 	.word	0xffffffff


	//   ....[30]....
        /*05b8*/ 	.word	0xffffffff


	//   ....[31]....
        /*05bc*/ 	.word	0xffffffff


	//   ....[32]....
        /*05c0*/ 	.word	0xffffffff


	//   ....[33]....
        /*05c4*/ 	.word	0xffffffff


	//   ....[34]....
        /*05c8*/ 	.word	0xffffffff


	//   ....[35]....
        /*05cc*/ 	.word	0xffffffff


	//   ....[36]....
        /*05d0*/ 	.word	0xffffffff


	//   ....[37]....
        /*05d4*/ 	.word	0xffffffff


	//   ....[38]....
        /*05d8*/ 	.word	0xffffffff


	//   ....[39]....
        /*05dc*/ 	.word	0xffffffff


	//   ....[40]....
        /*05e0*/ 	.word	0xffffffff


	//   ....[41]....
        /*05e4*/ 	.word	0xffffffff


	//   ....[42]....
        /*05e8*/ 	.word	0xffffffff


	//   ....[43]....
        /*05ec*/ 	.word	0xffffffff


	//   ....[44]....
        /*05f0*/ 	.word	0xffffffff


	//   ....[45]....
        /*05f4*/ 	.word	0xffffffff


	//   ....[46]....
        /*05f8*/ 	.word	0xffffffff


	//   ....[47]....
        /*05fc*/ 	.word	0xffffffff


	//   ....[48]....
        /*0600*/ 	.word	0xffffffff


	//   ....[49]....
        /*0604*/ 	.word	0xffffffff


	//   ....[50]....
        /*0608*/ 	.word	0xffffffff


	//   ....[51]....
        /*060c*/ 	.word	0xffffffff


	//   ....[52]....
        /*0610*/ 	.word	0xffffffff


	//   ....[53]....
        /*0614*/ 	.word	0xffffffff


	//   ....[54]....
        /*0618*/ 	.word	0xffffffff


	//   ....[55]....
        /*061c*/ 	.word	0xffffffff


	//   ....[56]....
        /*0620*/ 	.word	0xffffffff


	//   ....[57]....
        /*0624*/ 	.word	0xffffffff


	//   ....[58]....
        /*0628*/ 	.word	0xffffffff


	//   ....[59]....
        /*062c*/ 	.word	0xffffffff


	//   ....[60]....
        /*0630*/ 	.word	0xffffffff


	//   ....[61]....
        /*0634*/ 	.word	0xffffffff


	//   ....[62]....
        /*0638*/ 	.word	0xffffffff


	//   ....[63]....
        /*063c*/ 	.word	0xffffffff


	//   ....[64]....
        /*0640*/ 	.word	0xffffffff


	//   ....[65]....
        /*0644*/ 	.word	0xffffffff


	//   ....[66]....
        /*0648*/ 	.word	0xffffffff


	//   ....[67]....
        /*064c*/ 	.word	0xffffffff


	//   ....[68]....
        /*0650*/ 	.word	0xffffffff


	//   ....[69]....
        /*0654*/ 	.word	0xffffffff


	//   ....[70]....
        /*0658*/ 	.word	0xffffffff


	//   ....[71]....
        /*065c*/ 	.word	0xffffffff


	//   ....[72]....
        /*0660*/ 	.word	0xffffffff


	//   ....[73]....
        /*0664*/ 	.word	0xffffffff


	//   ....[74]....
        /*0668*/ 	.word	0xffffffff


	//   ....[75]....
        /*066c*/ 	.word	0xffffffff


	//   ....[76]....
        /*0670*/ 	.word	0xffffffff


	//   ....[77]....
        /*0674*/ 	.word	0xffffffff


	//   ....[78]....
        /*0678*/ 	.word	0xffffffff


	//   ....[79]....
        /*067c*/ 	.word	0xffffffff


	//   ....[80]....
        /*0680*/ 	.word	0xffffffff


	//   ....[81]....
        /*0684*/ 	.word	0xffffffff


	//   ....[82]....
        /*0688*/ 	.word	0xffffffff


	//   ....[83]....
        /*068c*/ 	.word	0xffffffff


	//   ....[84]....
        /*0690*/ 	.word	0xffffffff


	//   ....[85]....
        /*0694*/ 	.word	0xffffffff


	//   ....[86]....
        /*0698*/ 	.word	0xffffffff


	//----- nvinfo : EIATTR_COOP_GROUP_INSTR_OFFSETS
	.align		4
.L_294:
        /*069c*/ 	.byte	0x04, 0x28
        /*069e*/ 	.short	(.L_296 - .L_295)


	//   ....[0]....
.L_295:
        /*06a0*/ 	.word	0x00000060


	//   ....[1]....
        /*06a4*/ 	.word	0x00001710


	//   ....[2]....
        /*06a8*/ 	.word	0x00001740


	//   ....[3]....
        /*06ac*/ 	.word	0x00001770


	//   ....[4]....
        /*06b0*/ 	.word	0x000017b0


	//   ....[5]....
        /*06b4*/ 	.word	0x000017e0


	//   ....[6]....
        /*06b8*/ 	.word	0x000019d0


	//   ....[7]....
        /*06bc*/ 	.word	0x000019f0


	//   ....[8]....
        /*06c0*/ 	.word	0x00001a00


	//   ....[9]....
        /*06c4*/ 	.word	0x00001b70


	//   ....[10]....
        /*06c8*/ 	.word	0x00001bb0


	//   ....[11]....
        /*06cc*/ 	.word	0x00001bd0


	//   ....[12]....
        /*06d0*/ 	.word	0x00001c60


	//   ....[13]....
        /*06d4*/ 	.word	0x00002100


	//   ....[14]....
        /*06d8*/ 	.word	0x00002130


	//   ....[15]....
        /*06dc*/ 	.word	0x000025a0


	//   ....[16]....
        /*06e0*/ 	.word	0x000025b0


	//   ....[17]....
        /*06e4*/ 	.word	0x00003680


	//   ....[18]....
        /*06e8*/ 	.word	0x00003690


	//   ....[19]....
        /*06ec*/ 	.word	0x000037a0


	//   ....[20]....
        /*06f0*/ 	.word	0x000037c0


	//   ....[21]....
        /*06f4*/ 	.word	0x00003c40


	//   ....[22]....
        /*06f8*/ 	.word	0x00004340


	//   ....[23]....
        /*06fc*/ 	.word	0x00004bf0


	//   ....[24]....
        /*0700*/ 	.word	0x00004c90


	//   ....[25]....
        /*0704*/ 	.word	0x00004cb0


	//   ....[26]....
        /*0708*/ 	.word	0x00004db0


	//   ....[27]....
        /*070c*/ 	.word	0x00006060


	//   ....[28]....
        /*0710*/ 	.word	0x00006080


	//   ....[29]....
        /*0714*/ 	.word	0x000061d0


	//   ....[30]....
        /*0718*/ 	.word	0x000061e0


	//   ....[31]....
        /*071c*/ 	.word	0x00007280


	//   ....[32]....
        /*0720*/ 	.word	0x000072c0


	//   ....[33]....
        /*0724*/ 	.word	0x000072d0


	//   ....[34]....
        /*0728*/ 	.word	0x000072e0


	//   ....[35]....
        /*072c*/ 	.word	0x00007590


	//   ....[36]....
        /*0730*/ 	.word	0x000078c0


	//   ....[37]....
        /*0734*/ 	.word	0x00007f70


	//   ....[38]....
        /*0738*/ 	.word	0x00007f90


	//   ....[39]....
        /*073c*/ 	.word	0x000087b0


	//   ....[40]....
        /*0740*/ 	.word	0x000088b0


	//   ....[41]....
        /*0744*/ 	.word	0x0000a210


	//   ....[42]....
        /*0748*/ 	.word	0x0000a220


	//   ....[43]....
        /*074c*/ 	.word	0x0000a390


	//   ....[44]....
        /*0750*/ 	.word	0x0000a3a0


	//   ....[45]....
        /*0754*/ 	.word	0x0000b3b0


	//   ....[46]....
        /*0758*/ 	.word	0x0000b3f0


	//   ....[47]....
        /*075c*/ 	.word	0x0000b400


	//   ....[48]....
        /*0760*/ 	.word	0x0000b410


	//   ....[49]....
        /*0764*/ 	.word	0x0000b700


	//   ....[50]....
        /*0768*/ 	.word	0x0000b720


	//   ....[51]....
        /*076c*/ 	.word	0x0000bd30


	//   ....[52]....
        /*0770*/ 	.word	0x0000bd50


	//   ....[53]....
        /*0774*/ 	.word	0x0000d3a0


	//   ....[54]....
        /*0778*/ 	.word	0x0000d3c0


	//   ....[55]....
        /*077c*/ 	.word	0x0000d570


	//   ....[56]....
        /*0780*/ 	.word	0x0000d580


	//   ....[57]....
        /*0784*/ 	.word	0x0000e580


	//   ....[58]....
        /*0788*/ 	.word	0x0000e5a0


	//   ....[59]....
        /*078c*/ 	.word	0x0000e5b0


	//   ....[60]....
        /*0790*/ 	.word	0x0000e5c0


	//   ....[61]....
        /*0794*/ 	.word	0x0000e8d0


	//   ....[62]....
        /*0798*/ 	.word	0x0000eda0


	//   ....[63]....
        /*079c*/ 	.word	0x0000f280


	//   ....[64]....
        /*07a0*/ 	.word	0x0000f2a0


	//   ....[65]....
        /*07a4*/ 	.word	0x0000faa0


	//   ....[66]....
        /*07a8*/ 	.word	0x0000fbc0


	//   ....[67]....
        /*07ac*/ 	.word	0x00010f80


	//   ....[68]....
        /*07b0*/ 	.word	0x00010f90


	//   ....[69]....
        /*07b4*/ 	.word	0x00010fc0


	//   ....[70]....
        /*07b8*/ 	.word	0x00010fd0


	//   ....[71]....
        /*07bc*/ 	.word	0x00011ef0


	//   ....[72]....
        /*07c0*/ 	.word	0x00011f20


	//   ....[73]....
        /*07c4*/ 	.word	0x00011f50


	//   ....[74]....
        /*07c8*/ 	.word	0x00011f80


	//   ....[75]....
        /*07cc*/ 	.word	0x00012020


	//   ....[76]....
        /*07d0*/ 	.word	0x00012070


	//   ....[77]....
        /*07d4*/ 	.word	0x00012c80


	//   ....[78]....
        /*07d8*/ 	.word	0x00012c90


	//   ....[79]....
        /*07dc*/ 	.word	0x00013c00


	//   ....[80]....
        /*07e0*/ 	.word	0x00013c60


	//   ....[81]....
        /*07e4*/ 	.word	0x00013cc0


	//   ....[82]....
        /*07e8*/ 	.word	0x00013d20


	//   ....[83]....
        /*07ec*/ 	.word	0x00013d70


	//   ....[84]....
        /*07f0*/ 	.word	0x00013dd0


	//   ....[85]....
        /*07f4*/ 	.word	0x00013e20


	//   ....[86]....
        /*07f8*/ 	.word	0x00013e80


	//----- nvinfo : EIATTR_EXIT_INSTR_OFFSETS
	.align		4
.L_296:
        /*07fc*/ 	.byte	0x04, 0x1c
        /*07fe*/ 	.short	(.L_298 - .L_297)


	//   ....[0]....
.L_297:
        /*0800*/ 	.word	0x000001c0


	//   ....[1]....
        /*0804*/ 	.word	0x00012ca0


	//   ....[2]....
        /*0808*/ 	.word	0x00013840


	//   ....[3]....
        /*080c*/ 	.word	0x00013890


	//   ....[4]....
        /*0810*/ 	.word	0x000138c0


	//   ....[5]....
        /*0814*/ 	.word	0x00013920


	//   ....[6]....
        /*0818*/ 	.word	0x00013bb0


	//----- nvinfo : EIATTR_CTAIDZ_USED
	.align		4
.L_298:
        /*081c*/ 	.byte	0x01, 0x04
	.zero		2


	//----- nvinfo : EIATTR_MAX_THREADS
	.align		4
        /*0820*/ 	.byte	0x04, 0x05
        /*0822*/ 	.short	(.L_300 - .L_299)
.L_299:
        /*0824*/ 	.word	0x00000100
        /*0828*/ 	.word	0x00000001
        /*082c*/ 	.word	0x00000001


	//----- nvinfo : EIATTR_CRS_STACK_SIZE
	.align		4
.L_300:
        /*0830*/ 	.byte	0x04, 0x1e
        /*0832*/ 	.short	(.L_302 - .L_301)
.L_301:
        /*0834*/ 	.word	0x00000000
.L_302:


//--------------------- .nv.info._ZN7cutlass13device_kernelIN5flash19enable_sm80_to_sm89INS1_16FlashAttnFwdSm80INS1_25CollectiveMainloopFwdSm80ILi8ELi1ELb1EN4cute5tupleIJNS5_1CILi128EEENS7_ILi48EEENS7_ILi256EEEEEELi256ENS_10bfloat16_tEfNS_4arch4Sm80ELb0ELb1ELb1ELb1ELb1ELb0ELb1ELb1EEENS1_21CollectiveEpilogueFwdINS6_IJS8_SA_S9_EEENS6_IJNS7_ILi1EEESI_SI_EEESC_SE_Li256ELb1ELb1ELb1ELb0EEENS1_36VarlenDynamicPersistentTileSchedulerILi128ELi48ELi256ELi256ELb1ELb1ELb0ELb1ELb0ELb1EEEEEEEEEvNT_6ParamsE --------------------------
	.section	.nv.info._ZN7cutlass13device_kernelIN5flash19enable_sm80_to_sm89INS1_16FlashAttnFwdSm80INS1_25CollectiveMainloopFwdSm80ILi8ELi1ELb1EN4cute5tupleIJNS5_1CILi128EEENS7_ILi48EEENS7_ILi256EEEEEELi256ENS_10bfloat16_tEfNS_4arch4Sm80ELb0ELb1ELb1ELb1ELb1ELb0ELb1ELb1EEENS1_21CollectiveEpilogueFwdINS6_IJS8_SA_S9_EEENS6_IJNS7_ILi1EEESI_SI_EEESC_SE_Li256ELb1ELb1ELb1ELb0EEENS1_36VarlenDynamicPersistentTileSchedulerILi128ELi48ELi256ELi256ELb1ELb1ELb0ELb1ELb0ELb1EEEEEEEEEvNT_6ParamsE,"",@"SHT_CUDA_INFO"
	.sectionflags	@""
	.align	4


	//----- nvinfo : EIATTR_CUDA_API_VERSION
	.align		4
        /*0000*/ 	.byte	0x04, 0x37
        /*0002*/ 	.short	(.L_304 - .L_303)
.L_303:
        /*0004*/ 	.word	0x00000082


	//----- nvinfo : EIATTR_SW2861232_WAR
	.align		4
.L_304:
        /*0008*/ 	.byte	0x01, 0x35
	.zero		2


	//----- nvinfo : EIATTR_PARAM_CBANK
	.align		4
        /*000c*/ 	.byte	0x04, 0x0a
        /*000e*/ 	.short	(.L_306 - .L_305)
	.align		4
.L_305:
        /*0010*/ 	.word	index@(.nv.constant0._ZN7cutlass13device_kernelIN5flash19enable_sm80_to_sm89INS1_16FlashAttnFwdSm80INS1_25CollectiveMainloopFwdSm80ILi8ELi1ELb1EN4cute5tupleIJNS5_1CILi128EEENS7_ILi48EEENS7_ILi256EEEEEELi256ENS_10bfloat16_tEfNS_4arch4Sm80ELb0ELb1ELb1ELb1ELb1ELb0ELb1ELb1EEENS1_21CollectiveEpilogueFwdINS6_IJS8_SA_S9_EEENS6_IJNS7_ILi1EEESI_SI_EEESC_SE_Li256ELb1ELb1ELb1ELb0EEENS1_36VarlenDynamicPersistentTileSchedulerILi128ELi48ELi256ELi256ELb1ELb1ELb0ELb1ELb0ELb1EEEEEEEEEvNT_6ParamsE)
        /*0014*/ 	.short	0x0160
        /*0016*/ 	.short	0x0438


	//----- nvinfo : EIATTR_CBANK_PARAM_SIZE
	.align		4
.L_306:
        /*0018*/ 	.byte	0x03, 0x19
        /*001a*/ 	.short	0x0438


	//----- nvinfo : EIATTR_KPARAM_INFO
	.align		4
        /*001c*/ 	.byte	0x04, 0x17
        /*001e*/ 	.short	(.L_308 - .L_307)
.L_307:
        /*0020*/ 	.word	0x00000000
        /*0024*/ 	.short	0x0000
        /*0026*/ 	.short	0x0000
        /*0028*/ 	.byte	0x00, 0xf0, 0xe1, 0x10


	//----- nvinfo : EIATTR_MAXREG_COUNT
	.align		4
.L_308:
        /*002c*/ 	.byte	0x03, 0x1b
        /*002e*/ 	.short	0x00ff


	//----- nvinfo : EIATTR_NUM_BARRIERS
	.align		4
        /*0030*/ 	.byte	0x02, 0x4c
        /*0032*/ 	.byte	0x06
	.zero		1


	//----- nvinfo : EIATTR_ANNOTATIONS
	.align		4
        /*0034*/ 	.byte	0x04, 0x55
        /*0036*/ 	.short	(.L_310 - .L_309)


	//   ....[0]....
.L_309:
        /* <DEDUP_REMOVED lines=476> */


	//----- nvinfo : EIATTR_MERCURY_ISA_VERSION
	.align		4
.L_310:
        /*1de8*/ 	.byte	0x03, 0x5f
        /*1dea*/ 	.short	0x0000


	//----- nvinfo : EIATTR_INT_WARP_WIDE_INSTR_OFFSETS
	.align		4
        /*1dec*/ 	.byte	0x04, 0x31
        /*1dee*/ 	.short	(.L_312 - .L_311)


	//   ....[0]....
.L_311:
        /*1df0*/ 	.word	0x000144f0


	//   ....[1]....
        /*1df4*/ 	.word	0x00014570


	//----- nvinfo : EIATTR_COOP_GROUP_MASK_REGIDS
	.align		4
.L_312:
        /*1df8*/ 	.byte	0x04, 0x29
        /*1dfa*/ 	.short	(.L_314 - .L_313)


	//   ....[0]....
.L_313:
        /*1dfc*/ 	.word	0xffffffff


	//   ....[1]....
        /*1e00*/ 	.word	0xffffffff


	//   ....[2]....
        /*1e04*/ 	.word	0xffffffff


	//   ....[3]....
        /*1e08*/ 	.word	0xffffffff


	//   ....[4]....
        /*1e0c*/ 	.word	0xffffffff


	//   ....[5]....
        /*1e10*/ 	.word	0xffffffff


	//   ....[6]....
        /*1e14*/ 	.word	0xffffffff


	//   ....[7]....
        /*1e18*/ 	.word	0xffffffff


	//   ....[8]....
        /*1e1c*/ 	.word	0xffffffff


	//   ....[9]....
        /*1e20*/ 	.word	0xffffffff


	//   ....[10]....
        /*1e24*/ 	.word	0xffffffff


	//   ....[11]....
        /*1e28*/ 	.word	0xffffffff


	//   ....[12]....
        /*1e2c*/ 	.word	0xffffffff


	//   ....[13]....
        /*1e30*/ 	.word	0xffffffff


	//   ....[14]....
        /*1e34*/ 	.word	0xffffffff


	//   ....[15]....
        /*1e38*/ 	.word	0xffffffff


	//   ....[16]....
        /*1e3c*/ 	.word	0xffffffff


	//   ....[17]....
        /*1e40*/ 	.word	0xffffffff


	//   ....[18]....
        /*1e44*/ 	.word	0xffffffff


	//   ....[19]....
        /*1e48*/ 	.word	0xffffffff


	//   ....[20]....
        /*1e4c*/ 	.word	0xffffffff


	//   ....[21]....
        /*1e50*/ 	.word	0xffffffff


	//   ....[22]....
        /*1e54*/ 	.word	0xffffffff


	//   ....[23]....
        /*1e58*/ 	.word	0xffffffff


	//   ....[24]....
        /*1e5c*/ 	.word	0xffffffff


	//   ....[25]....
        /*1e60*/ 	.word	0xffffffff


	//   ....[26]....
        /*1e64*/ 	.word	0xffffffff


	//   ....[27]....
        /*1e68*/ 	.word	0xffffffff


	//   ....[28]....
        /*1e6c*/ 	.word	0xffffffff


	//   ....[29]....
        /*1e70*/ 	.word	0xffffffff


	//   ....[30]....
        /*1e74*/ 	.word	0xffffffff


	//   ....[31]....
        /*1e78*/ 	.word	0xffffffff


	//   ....[32]....
        /*1e7c*/ 	.word	0xffffffff


	//   ....[33]....
        /*1e80*/ 	.word	0xffffffff


	//   ....[34]....
        /*1e84*/ 	.word	0xffffffff


	//   ....[35]....
        /*1e88*/ 	.word	0xffffffff


	//   ....[36]....
        /*1e8c*/ 	.word	0xffffffff


	//   ....[37]....
        /*1e90*/ 	.word	0xffffffff


	//   ....[38]....
        /*1e94*/ 	.word	0xffffffff


	//   ....[39]....
        /*1e98*/ 	.word	0xffffffff


	//   ....[40]....
        /*1e9c*/ 	.word	0xffffffff


	//   ....[41]....
        /*1ea0*/ 	.word	0xffffffff


	//   ....[42]....
        /*1ea4*/ 	.word	0xffffffff


	//   ....[43]....
        /*1ea8*/ 	.word	0xffffffff


	//   ....[44]....
        /*1eac*/ 	.word	0xffffffff


	//   ....[45]....
        /*1eb0*/ 	.word	0xffffffff


	//   ....[46]....
        /*1eb4*/ 	.word	0xffffffff


	//   ....[47]....
        /*1eb8*/ 	.word	0xffffffff


	//   ....[48]....
        /*1ebc*/ 	.word	0xffffffff


	//   ....[49]....
        /*1ec0*/ 	.word	0xffffffff


	//   ....[50]....
        /*1ec4*/ 	.word	0xffffffff


	//   ....[51]....
        /*1ec8*/ 	.word	0xffffffff


	//   ....[52]....
        /*1ecc*/ 	.word	0xffffffff


	//   ....[53]....
        /*1ed0*/ 	.word	0xffffffff


	//   ....[54]....
        /*1ed4*/ 	.word	0xffffffff


	//   ....[55]....
        /*1ed8*/ 	.word	0xffffffff


	//   ....[56]....
        /*1edc*/ 	.word	0xffffffff


	//   ....[57]....
        /*1ee0*/ 	.word	0xffffffff


	//   ....[58]....
        /*1ee4*/ 	.word	0xffffffff


	//   ....[59]....
        /*1ee8*/ 	.word	0xffffffff


	//   ....[60]....
        /*1eec*/ 	.word	0xffffffff


	//   ....[61]....
        /*1ef0*/ 	.word	0xffffffff


	//   ....[62]....
        /*1ef4*/ 	.word	0xffffffff


	//   ....[63]....
        /*1ef8*/ 	.word	0xffffffff


	//   ....[64]....
        /*1efc*/ 	.word	0xffffffff


	//   ....[65]....
        /*1f00*/ 	.word	0xffffffff


	//   ....[66]....
        /*1f04*/ 	.word	0xffffffff


	//   ....[67]....
        /*1f08*/ 	.word	0xffffffff


	//   ....[68]....
        /*1f0c*/ 	.word	0xffffffff


	//   ....[69]....
        /*1f10*/ 	.word	0xffffffff


	//   ....[70]....
        /*1f14*/ 	.word	0xffffffff


	//   ....[71]....
        /*1f18*/ 	.word	0xffffffff


	//   ....[72]....
        /*1f1c*/ 	.word	0xffffffff


	//   ....[73]....
        /*1f20*/ 	.word	0xffffffff


	//   ....[74]....
        /*1f24*/ 	.word	0xffffffff


	//   ....[75]....
        /*1f28*/ 	.word	0xffffffff


	//   ....[76]....
        /*1f2c*/ 	.word	0xffffffff


	//   ....[77]....
        /*1f30*/ 	.word	0xffffffff


	//   ....[78]....
        /*1f34*/ 	.word	0xffffffff


	//   ....[79]....
        /*1f38*/ 	.word	0xffffffff


	//   ....[80]....
        /*1f3c*/ 	.word	0xffffffff


	//   ....[81]....
        /*1f40*/ 	.word	0xffffffff


	//   ....[82]....
        /*1f44*/ 	.word	0xffffffff


	//   ....[83]....
        /*1f48*/ 	.word	0xffffffff


	//   ....[84]....
        /*1f4c*/ 	.word	0xffffffff


	//   ....[85]....
        /*1f50*/ 	.word	0xffffffff


	//   ....[86]....
        /*1f54*/ 	.word	0xffffffff


	//   ....[87]....
        /*1f58*/ 	.word	0xffffffff


	//   ....[88]....
        /*1f5c*/ 	.word	0xffffffff


	//   ....[89]....
        /*1f60*/ 	.word	0xffffffff


	//   ....[90]....
        /*1f64*/ 	.word	0xffffffff


	//   ....[91]....
        /*1f68*/ 	.word	0xffffffff


	//   ....[92]....
        /*1f6c*/ 	.word	0xffffffff


	//   ....[93]....
        /*1f70*/ 	.word	0xffffffff


	//   ....[94]....
        /*1f74*/ 	.word	0xffffffff


	//   ....[95]....
        /*1f78*/ 	.word	0xffffffff


	//   ....[96]....
        /*1f7c*/ 	.word	0xffffffff


	//   ....[97]....
        /*1f80*/ 	.word	0xffffffff


	//   ....[98]....
        /*1f84*/ 	.word	0xffffffff


	//   ....[99]....
        /*1f88*/ 	.word	0xffffffff


	//   ....[100]....
        /*1f8c*/ 	.word	0xffffffff


	//   ....[101]....
        /*1f90*/ 	.word	0xffffffff


	//   ....[102]....
        /*1f94*/ 	.word	0xffffffff


	//   ....[103]....
        /*1f98*/ 	.word	0xffffffff


	//   ....[104]....
        /*1f9c*/ 	.word	0xffffffff


	//   ....[105]....
        /*1fa0*/ 	.word	0xffffffff


	//   ....[106]....
        /*1fa4*/ 	.word	0xffffffff


	//   ....[107]....
        /*1fa8*/ 	.word	0xffffffff


	//   ....[108]....
        /*1fac*/ 	.word	0xffffffff


	//   ....[109]....
        /*1fb0*/ 	.word	0xffffffff


	//   ....[110]....
        /*1fb4*/ 	.word	0xffffffff


	//   ....[111]....
        /*1fb8*/ 	.word	0xffffffff


	//   ....[112]....
        /*1fbc*/ 	.word	0xffffffff


	//   ....[113]....
        /*1fc0*/ 	.word	0xffffffff


	//   ....[114]....
        /*1fc4*/ 	.word	0xffffffff


	//   ....[115]....
        /*1fc8*/ 	.word	0xffffffff


	//   ....[116]....
        /*1fcc*/ 	.word	0xffffffff


	//   ....[117]....
        /*1fd0*/ 	.word	0xffffffff


	//   ....[118]....
        /*1fd4*/ 	.word	0xffffffff


	//   ....[119]....
        /*1fd8*/ 	.word	0xffffffff


	//   ....[120]....
        /*1fdc*/ 	.word	0xffffffff


	//   ....[121]....
        /*1fe0*/ 	.word	0xffffffff


	//   ....[122]....
        /*1fe4*/ 	.word	0xffffffff


	//   ....[123]....
        /*1fe8*/ 	.word	0xffffffff


	//   ....[124]....
        /*1fec*/ 	.word	0xffffffff


	//   ....[125]....
        /*1ff0*/ 	.word	0xffffffff


	//   ....[126]....
        /*1ff4*/ 	.word	0xffffffff


	//   ....[127]....
        /*1ff8*/ 	.word	0xffffffff


	//   ....[128]....
        /*1ffc*/ 	.word	0xffffffff


	//   ....[129]....
        /*2000*/ 	.word	0xffffffff


	//   ....[130]....
        /*2004*/ 	.word	0xffffffff


	//   ....[131]....
        /*2008*/ 	.word	0xffffffff


	//   ....[132]....
        /*200c*/ 	.word	0xffffffff


	//   ....[133]....
        /*2010*/ 	.word	0xffffffff


	//   ....[134]....
        /*2014*/ 	.word	0xffffffff


	//   ....[135]....
        /*2018*/ 	.word	0xffffffff


	//   ....[136]....
        /*201c*/ 	.word	0xffffffff


	//   ....[137]....
        /*2020*/ 	.word	0xffffffff


	//   ....[138]....
        /*2024*/ 	.word	0xffffffff


	//   ....[139]....
        /*2028*/ 	.word	0xffffffff


	//   ....[140]....
        /*202c*/ 	.word	0xffffffff


	//   ....[141]....
        /*2030*/ 	.word	0xffffffff


	//   ....[142]....
        /*2034*/ 	.word	0xffffffff


	//   ....[143]....
        /*2038*/ 	.word	0xffffffff


	//   ....[144]....
        /*203c*/ 	.word	0xffffffff


	//   ....[145]....
        /*2040*/ 	.word	0xffffffff


	//   ....[146]....
        /*2044*/ 	.word	0xffffffff


	//   ....[147]....
        /*2048*/ 	.word	0xffffffff


	//   ....[148]....
        /*204c*/ 	.word	0xffffffff


	//   ....[149]....
        /*2050*/ 	.word	0xffffffff


	//   ....[150]....
        /*2054*/ 	.word	0xffffffff


	//   ....[151]....
        /*2058*/ 	.word	0xffffffff


	//   ....[152]....
        /*205c*/ 	.word	0xffffffff


	//   ....[153]....
        /*2060*/ 	.word	0xffffffff


	//   ....[154]....
        /*2064*/ 	.word	0xffffffff


	//   ....[155]....
        /*2068*/ 	.word	0xffffffff


	//   ....[156]....
        /*206c*/ 	.word	0xffffffff


	//   ....[157]....
        /*2070*/ 	.word	0xffffffff


	//   ....[158]....
        /*2074*/ 	.word	0xffffffff


	//   ....[159]....
        /*2078*/ 	.word	0xffffffff


	//   ....[160]....
        /*207c*/ 	.word	0xffffffff


	//   ....[161]....
        /*2080*/ 	.word	0xffffffff


	//   ....[162]....
        /*2084*/ 	.word	0xffffffff


	//   ....[163]....
        /*2088*/ 	.word	0xffffffff


	//   ....[164]....
        /*208c*/ 	.word	0xffffffff


	//   ....[165]....
        /*2090*/ 	.word	0xffffffff


	//   ....[166]....
        /*2094*/ 	.word	0xffffffff


	//   ....[167]....
        /*2098*/ 	.word	0xffffffff


	//   ....[168]....
        /*209c*/ 	.word	0xffffffff


	//   ....[169]....
        /*20a0*/ 	.word	0xffffffff


	//   ....[170]....
        /*20a4*/ 	.word	0xffffffff


	//   ....[171]....
        /*20a8*/ 	.word	0xffffffff


	//   ....[172]....
        /*20ac*/ 	.word	0xffffffff


	//   ....[173]....
        /*20b0*/ 	.word	0xffffffff


	//   ....[174]....
        /*20b4*/ 	.word	0xffffffff


	//   ....[175]....
        /*20b8*/ 	.word	0xffffffff


	//   ....[176]....
        /*20bc*/ 	.word	0xffffffff


	//   ....[177]....
        /*20c0*/ 	.word	0xffffffff


	//   ....[178]....
        /*20c4*/ 	.word	0xffffffff


	//   ....[179]....
        /*20c8*/ 	.word	0xffffffff


	//   ....[180]....
        /*20cc*/ 	.word	0xffffffff


	//   ....[181]....
        /*20d0*/ 	.word	0xffffffff


	//   ....[182]....
        /*20d4*/ 	.word	0xffffffff


	//   ....[183]....
        /*20d8*/ 	.word	0xffffffff


	//   ....[184]....
        /*20dc*/ 	.word	0xffffffff


	//   ....[185]....
        /*20e0*/ 	.word	0xffffffff


	//   ....[186]....
        /*20e4*/ 	.word	0xffffffff


	//   ....[187]....
        /*20e8*/ 	.word	0xffffffff


	//   ....[188]....
        /*20ec*/ 	.word	0xffffffff


	//   ....[189]....
        /*20f0*/ 	.word	0xffffffff


	//   ....[190]....
        /*20f4*/ 	.word	0xffffffff


	//   ....[191]....
        /*20f8*/ 	.word	0xffffffff


	//   ....[192]....
        /*20fc*/ 	.word	0xffffffff


	//   ....[193]....
        /*2100*/ 	.word	0xffffffff


	//   ....[194]....
        /*2104*/ 	.word	0xffffffff


	//   ....[195]....
        /*2108*/ 	.word	0xffffffff


	//   ....[196]....
        /*210c*/ 	.word	0xffffffff


	//   ....[197]....
        /*2110*/ 	.word	0xffffffff


	//   ....[198]....
        /*2114*/ 	.word	0xffffffff


	//   ....[199]....
        /*2118*/ 	.word	0xffffffff


	//   ....[200]....
        /*211c*/ 	.word	0xffffffff


	//   ....[201]....
        /*2120*/ 	.word	0xffffffff


	//   ....[202]....
        /*2124*/ 	.word	0xffffffff


	//   ....[203]....
        /*2128*/ 	.word	0xffffffff


	//   ....[204]....
        /*212c*/ 	.word	0xffffffff


	//   ....[205]....
        /*2130*/ 	.word	0xffffffff


	//   ....[206]....
        /*2134*/ 	.word	0xffffffff


	//   ....[207]....
        /*2138*/ 	.word	0xffffffff


	//   ....[208]....
        /*213c*/ 	.word	0xffffffff


	//   ....[209]....
        /*2140*/ 	.word	0xffffffff


	//   ....[210]....
        /*2144*/ 	.word	0xffffffff


	//   ....[211]....
        /*2148*/ 	.word	0xffffffff


	//   ....[212]....
        /*214c*/ 	.word	0xffffffff


	//   ....[213]....
        /*2150*/ 	.word	0xffffffff


	//   ....[214]....
        /*2154*/ 	.word	0xffffffff


	//   ....[215]....
        /*2158*/ 	.word	0xffffffff


	//   ....[216]....
        /*215c*/ 	.word	0xffffffff


	//   ....[217]....
        /*2160*/ 	.word	0xffffffff


	//   ....[218]....
        /*2164*/ 	.word	0xffffffff


	//   ....[219]....
        /*2168*/ 	.word	0xffffffff


	//   ....[220]....
        /*216c*/ 	.word	0xffffffff


	//   ....[221]....
        /*2170*/ 	.word	0xffffffff


	//   ....[222]....
        /*2174*/ 	.word	0xffffffff


	//   ....[223]....
        /*2178*/ 	.word	0xffffffff


	//   ....[224]....
        /*217c*/ 	.word	0xffffffff


	//   ....[225]....
        /*2180*/ 	.word	0xffffffff


	//   ....[226]....
        /*2184*/ 	.word	0xffffffff


	//   ....[227]....
        /*2188*/ 	.word	0xffffffff


	//   ....[228]....
        /*218c*/ 	.word	0xffffffff


	//   ....[229]....
        /*2190*/ 	.word	0xffffffff


	//   ....[230]....
        /*2194*/ 	.word	0xffffffff


	//   ....[231]....
        /*2198*/ 	.word	0xffffffff


	//----- nvinfo : EIATTR_COOP_GROUP_INSTR_OFFSETS
	.align		4
.L_314:
        /*219c*/ 	.byte	0x04, 0x28
        /*219e*/ 	.short	(.L_316 - .L_315)


	//   ....[0]....
.L_315:
        /*21a0*/ 	.word	0x00000050


	//   ....[1]....
        /*21a4*/ 	.word	0x00000200


	//   ....[2]....
        /*21a8*/ 	.word	0x00000230


	//   ....[3]....
        /*21ac*/ 	.word	0x00000260


	//   ....[4]....
        /*21b0*/ 	.word	0x00000290


	//   ....[5]....
        /*21b4*/ 	.word	0x000002c0


	//   ....[6]....
        /*21b8*/ 	.word	0x000002f0


	//   ....[7]....
        /*21bc*/ 	.word	0x00000450


	//   ....[8]....
        /*21c0*/ 	.word	0x00000490


	//   ....[9]....
        /*21c4*/ 	.word	0x000004c0


	//   ....[10]....
        /*21c8*/ 	.word	0x000004f0


	//   ....[11]....
        /*21cc*/ 	.word	0x00000520


	//   ....[12]....
        /*21d0*/ 	.word	0x00000550


	//   ....[13]....
        /*21d4*/ 	.word	0x000005e0


	//   ....[14]....
        /*21d8*/ 	.word	0x00000630


	//   ....[15]....
        /*21dc*/ 	.word	0x00000650


	//   ....[16]....
        /*21e0*/ 	.word	0x000006b0


	//   ....[17]....
        /*21e4*/ 	.word	0x00003550


	//   ....[18]....
        /*21e8*/ 	.word	0x00003580


	//   ....[19]....
        /*21ec*/ 	.word	0x000035b0


	//   ....[20]....
        /*21f0*/ 	.word	0x000035d0


	//   ....[21]....
        /*21f4*/ 	.word	0x000037b0


	//   ....[22]....
        /*21f8*/ 	.word	0x000037d0


	//   ....[23]....
        /*21fc*/ 	.word	0x00003810


	//   ....[24]....
        /*2200*/ 	.word	0x00003840


	//   ....[25]....
        /*2204*/ 	.word	0x00003a90


	//   ....[26]....
        /*2208*/ 	.word	0x00003ac0


	//   ....[27]....
        /*220c*/ 	.word	0x00003cc0


	//   ....[28]....
        /*2210*/ 	.word	0x00003d10


	//   ....[29]....
        /*2214*/ 	.word	0x00003ff0


	//   ....[30]....
        /*2218*/ 	.word	0x00004000


	//   ....[31]....
        /*221c*/ 	.word	0x00004500


	//   ....[32]....
        /*2220*/ 	.word	0x00004510


	//   ....[33]....
        /*2224*/ 	.word	0x00005760


	//   ....[34]....
        /*2228*/ 	.word	0x00005780


	//   ....[35]....
        /*222c*/ 	.word	0x000059e0


	//   ....[36]....
        /*2230*/ 	.word	0x000059f0


	//   ....[37]....
        /*2234*/ 	.word	0x00005d60


	//   ....[38]....
        /*2238*/ 	.word	0x00006320


	//   ....[39]....
        /*223c*/ 	.word	0x00006910


	//   ....[40]....
        /*2240*/ 	.word	0x00006940


	//   ....[41]....
        /*2244*/ 	.word	0x00006960


	//   ....[42]....
        /*2248*/ 	.word	0x00006970


	//   ....[43]....
        /*224c*/ 	.word	0x00008190


	//   ....[44]....
        /*2250*/ 	.word	0x000081b0


	//   ....[45]....
        /*2254*/ 	.word	0x00008400


	//   ....[46]....
        /*2258*/ 	.word	0x00008410


	//   ....[47]....
        /*225c*/ 	.word	0x00009500


	//   ....[48]....
        /*2260*/ 	.word	0x00009520


	//   ....[49]....
        /*2264*/ 	.word	0x00009790


	//   ....[50]....
        /*2268*/ 	.word	0x000097a0


	//   ....[51]....
        /*226c*/ 	.word	0x00009b20


	//   ....[52]....
        /*2270*/ 	.word	0x0000a140


	//   ....[53]....
        /*2274*/ 	.word	0x0000a7f0


	//   ....[54]....
        /*2278*/ 	.word	0x0000a820


	//   ....[55]....
        /*227c*/ 	.word	0x0000a840


	//   ....[56]....
        /*2280*/ 	.word	0x0000a860


	//   ....[57]....
        /*2284*/ 	.word	0x0000c690


	//   ....[58]....
        /*2288*/ 	.word	0x0000c6b0


	//   ....[59]....
        /*228c*/ 	.word	0x0000c900


	//   ....[60]....
        /*2290*/ 	.word	0x0000c910


	//   ....[61]....
        /*2294*/ 	.word	0x0000d9d0


	//   ....[62]....
        /*2298*/ 	.word	0x0000d9f0


	//   ....[63]....
        /*229c*/ 	.word	0x0000dc60


	//   ....[64]....
        /*22a0*/ 	.word	0x0000dc70


	//   ....[65]....
        /*22a4*/ 	.word	0x0000e090


	//   ....[66]....
        /*22a8*/ 	.word	0x0000e0c0


	//   ....[67]....
        /*22ac*/ 	.word	0x0000e0e0


	//   ....[68]....
        /*22b0*/ 	.word	0x0000e100


	//   ....[69]....
        /*22b4*/ 	.word	0x0000fc10


	//   ....[70]....
        /*22b8*/ 	.word	0x0000fd00


	//   ....[71]....
        /*22bc*/ 	.word	0x0000fe70


	//   ....[72]....
        /*22c0*/ 	.word	0x0000fe80


	//   ....[73]....
        /*22c4*/ 	.word	0x00010f70


	//   ....[74]....
        /*22c8*/ 	.word	0x00010f90


	//   ....[75]....
        /*22cc*/ 	.word	0x00011140


	//   ....[76]....
        /*22d0*/ 	.word	0x00011150


	//   ....[77]....
        /*22d4*/ 	.word	0x00011410


	//   ....[78]....
        /*22d8*/ 	.word	0x00011a30


	//   ....[79]....
        /*22dc*/ 	.word	0x000120e0


	//   ....[80]....
        /*22e0*/ 	.word	0x00012110


	//   ....[81]....
        /*22e4*/ 	.word	0x00012130


	//   ....[82]....
        /*22e8*/ 	.word	0x00012150


	//   ....[83]....
        /*22ec*/ 	.word	0x00013ab0


	//   ....[84]....
        /*22f0*/ 	.word	0x00013b00


	//   ....[85]....
        /*22f4*/ 	.word	0x00013b20


	//   ....[86]....
        /*22f8*/ 	.word	0x00013b30


	//   ....[87]....
        /*22fc*/ 	.word	0x000153b0


	//   ....[88]....
        /*2300*/ 	.word	0x000153d0


	//   ....[89]....
        /*2304*/ 	.word	0x000153f0


	//   ....[90]....
        /*2308*/ 	.word	0x00015410


	//   ....[91]....
        /*230c*/ 	.word	0x000157d0


	//   ....[92]....
        /*2310*/ 	.word	0x000157f0


	//   ....[93]....
        /*2314*/ 	.word	0x00015a30


	//   ....[94]....
        /*2318*/ 	.word	0x00015a40


	//   ....[95]....
        /*231c*/ 	.word	0x00015c30


	//   ....[96]....
        /*2320*/ 	.word	0x00015c50


	//   ....[97]....
        /*2324*/ 	.word	0x00015e40


	//   ....[98]....
        /*2328*/ 	.word	0x00015e50


	//   ....[99]....
        /*232c*/ 	.word	0x00016230


	//   ....[100]....
        /*2330*/ 	.word	0x00016250


	//   ....[101]....
        /*2334*/ 	.word	0x00016ea0


	//   ....[102]....
        /*2338*/ 	.word	0x00016eb0


	//   ....[103]....
        /*233c*/ 	.word	0x00018330


	//   ....[104]....
        /*2340*/ 	.word	0x00018350


	//   ....[105]....
        /*2344*/ 	.word	0x000185a0


	//   ....[106]....
        /*2348*/ 	.word	0x000185b0


	//   ....[107]....
        /*234c*/ 	.word	0x000187a0


	//   ....[108]....
        /*2350*/ 	.word	0x000187c0


	//   ....[109]....
        /*2354*/ 	.word	0x000189b0


	//   ....[110]....
        /*2358*/ 	.word	0x000189c0


	//   ....[111]....
        /*235c*/ 	.word	0x00018c70


	//   ....[112]....
        /*2360*/ 	.word	0x00018c90


	//   ....[113]....
        /*2364*/ 	.word	0x00018dc0


	//   ....[114]....
        /*2368*/ 	.word	0x00018e00


	//   ....[115]....
        /*236c*/ 	.word	0x00018e30


	//   ....[116]....
        /*2370*/ 	.word	0x00018e60


	//   ....[117]....
        /*2374*/ 	.word	0x00018e90


	//   ....[118]....
        /*2378*/ 	.word	0x00018ec0


	//   ....[119]....
        /*237c*/ 	.word	0x00019020


	//   ....[120]....
        /*2380*/ 	.word	0x00019060


	//   ....[121]....
        /*2384*/ 	.word	0x00019090


	//   ....[122]....
        /*2388*/ 	.word	0x000190c0


	//   ....[123]....
        /*238c*/ 	.word	0x000190f0


	//   ....[124]....
        /*2390*/ 	.word	0x00019120


	//   ....[125]....
        /*2394*/ 	.word	0x000191b0


	//   ....[126]....
        /*2398*/ 	.word	0x00019210


	//   ....[127]....
        /*239c*/ 	.word	0x00019220


	//   ....[128]....
        /*23a0*/ 	.word	0x00019280


	//   ....[129]....
        /*23a4*/ 	.word	0x00019cf0


	//   ....[130]....
        /*23a8*/ 	.word	0x00019d50


	//   ....[131]....
        /*23ac*/ 	.word	0x00019da0


	//   ....[132]....
        /*23b0*/ 	.word	0x00019df0


	//   ....[133]....
        /*23b4*/ 	.word	0x00019e40


	//   ....[134]....
        /*23b8*/ 	.word	0x00019ed0


	//   ....[135]....
        /*23bc*/ 	.word	0x00019f20


	//   ....[136]....
        /*23c0*/ 	.word	0x00019fb0


	//   ....[137]....
        /*23c4*/ 	.word	0x0001a040


	//   ....[138]....
        /*23c8*/ 	.word	0x0001a0d0


	//   ....[139]....
        /*23cc*/ 	.word	0x0001a160


	//   ....[140]....
        /*23d0*/ 	.word	0x0001a1e0


	//   ....[141]....
        /*23d4*/ 	.word	0x0001a270


	//   ....[142]....
        /*23d8*/ 	.word	0x0001a300


	//   ....[143]....
        /*23dc*/ 	.word	0x0001a390


	//   ....[144]....
        /*23e0*/ 	.word	0x0001a410


	//   ....[145]....
        /*23e4*/ 	.word	0x0001a4a0


	//   ....[146]....
        /*23e8*/ 	.word	0x0001a530


	//   ....[147]....
        /*23ec*/ 	.word	0x0001a580


	//   ....[148]....
        /*23f0*/ 	.word	0x0001a5c0


	//   ....[149]....
        /*23f4*/ 	.word	0x0001a610


	//   ....[150]....
        /*23f8*/ 	.word	0x0001a660


	//   ....[151]....
        /*23fc*/ 	.word	0x0001a6f0


	//   ....[152]....
        /*2400*/ 	.word	0x0001a780


	//   ....[153]....
        /*2404*/ 	.word	0x0001a810


	//   ....[154]....
        /*2408*/ 	.word	0x0001a890


	//   ....[155]....
        /*240c*/ 	.word	0x0001a920


	//   ....[156]....
        /*2410*/ 	.word	0x0001a9b0


	//   ....[157]....
        /*2414*/ 	.word	0x0001aa40


	//   ....[158]....
        /*2418*/ 	.word	0x0001aac0


	//   ....[159]....
        /*241c*/ 	.word	0x0001ab50


	//   ....[160]....
        /*2420*/ 	.word	0x0001abe0


	//   ....[161]....
        /*2424*/ 	.word	0x0001ac30


	//   ....[162]....
        /*2428*/ 	.word	0x0001ac70


	//   ....[163]....
        /*242c*/ 	.word	0x0001acc0


	//   ....[164]....
        /*2430*/ 	.word	0x0001ad00


	//   ....[165]....
        /*2434*/ 	.word	0x0001ad80


	//   ....[166]....
        /*2438*/ 	.word	0x0001ae10


	//   ....[167]....
        /*243c*/ 	.word	0x0001aea0


	//   ....[168]....
        /*2440*/ 	.word	0x0001af20


	//   ....[169]....
        /*2444*/ 	.word	0x0001afb0


	//   ....[170]....
        /*2448*/ 	.word	0x0001b040


	//   ....[171]....
        /*244c*/ 	.word	0x0001b0d0


	//   ....[172]....
        /*2450*/ 	.word	0x0001b150


	//   ....[173]....
        /*2454*/ 	.word	0x0001b1a0


	//   ....[174]....
        /*2458*/ 	.word	0x0001b1e0


	//   ....[175]....
        /*245c*/ 	.word	0x0001b230


	//   ....[176]....
        /*2460*/ 	.word	0x0001b270


	//   ....[177]....
        /*2464*/ 	.word	0x0001b2f0


	//   ....[178]....
        /*2468*/ 	.word	0x0001b380


	//   ....[179]....
        /*246c*/ 	.word	0x0001b400


	//   ....[180]....
        /*2470*/ 	.word	0x0001b490


	//   ....[181]....
        /*2474*/ 	.word	0x0001b520


	//   ....[182]....
        /*2478*/ 	.word	0x0001b5b0


	//   ....[183]....
        /*247c*/ 	.word	0x0001b630


	//   ....[184]....
        /*2480*/ 	.word	0x0001b6c0


	//   ....[185]....
        /*2484*/ 	.word	0x0001b750


	//   ....[186]....
        /*2488*/ 	.word	0x0001b7a0


	//   ....[187]....
        /*248c*/ 	.word	0x0001b7e0


	//   ....[188]....
        /*2490*/ 	.word	0x0001b830


	//   ....[189]....
        /*2494*/ 	.word	0x0001b870


	//   ....[190]....
        /*2498*/ 	.word	0x0001b8c0


	//   ....[191]....
        /*249c*/ 	.word	0x0001b910


	//   ....[192]....
        /*24a0*/ 	.word	0x0001b960


	//   ....[193]....
        /*24a4*/ 	.word	0x0001b9b0


	//   ....[194]....
        /*24a8*/ 	.word	0x0001ba40


	//   ....[195]....
        /*24ac*/ 	.word	0x0001bad0


	//   ....[196]....
        /*24b0*/ 	.word	0x0001bb60


	//   ....[197]....
        /*24b4*/ 	.word	0x0001bbe0


	//   ....[198]....
        /*24b8*/ 	.word	0x0001bc70


	//   ....[199]....
        /*24bc*/ 	.word	0x0001bd00


	//   ....[200]....
        /*24c0*/ 	.word	0x0001bd90


	//   ....[201]....
        /*24c4*/ 	.word	0x0001be10


	//   ....[202]....
        /*24c8*/ 	.word	0x0001bea0


	//   ....[203]....
        /*24cc*/ 	.word	0x0001bf30


	//   ....[204]....
        /*24d0*/ 	.word	0x0001bfc0


	//   ....[205]....
        /*24d4*/ 	.word	0x0001c040


	//   ....[206]....
        /*24d8*/ 	.word	0x0001c0d0


	//   ....[207]....
        /*24dc*/ 	.word	0x0001c160


	//   ....[208]....
        /*24e0*/ 	.word	0x0001c1f0


	//   ....[209]....
        /*24e4*/ 	.word	0x0001c270


	//   ....[210]....
        /*24e8*/ 	.word	0x0001c300


	//   ....[211]....
        /*24ec*/ 	.word	0x0001c390


	//   ....[212]....
        /*24f0*/ 	.word	0x0001c420


	//   ....[213]....
        /*24f4*/ 	.word	0x0001c4a0


	//   ....[214]....
        /*24f8*/ 	.word	0x0001c530


	//   ....[215]....
        /*24fc*/ 	.word	0x0001c5c0


	//   ....[216]....
        /*2500*/ 	.word	0x0001c610


	//   ....[217]....
        /*2504*/ 	.word	0x0001c650


	//   ....[218]....
        /*2508*/ 	.word	0x0001c6a0


	//   ....[219]....
        /*250c*/ 	.word	0x0001c6f0


	//   ....[220]....
        /*2510*/ 	.word	0x0001c740


	//   ....[221]....
        /*2514*/ 	.word	0x0001c7d0


	//   ....[222]....
        /*2518*/ 	.word	0x0001c820


	//   ....[223]....
        /*251c*/ 	.word	0x0001c870


	//   ....[224]....
        /*2520*/ 	.word	0x0001c8c0


	//   ....[225]....
        /*2524*/ 	.word	0x0001c910


	//   ....[226]....
        /*2528*/ 	.word	0x0001c960


	//   ....[227]....
        /*252c*/ 	.word	0x0001c9f0


	//   ....[228]....
        /*2530*/ 	.word	0x0001ca40


	//   ....[229]....
        /*2534*/ 	.word	0x0001cad0


	//   ....[230]....
        /*2538*/ 	.word	0x0001cb50


	//   ....[231]....
        /*253c*/ 	.word	0x0001cbe0


	//----- nvinfo : EIATTR_EXIT_INSTR_OFFSETS
	.align		4
.L_316:
        /*2540*/ 	.byte	0x04, 0x1c
        /*2542*/ 	.short	(.L_318 - .L_317)


	//   ....[0]....
.L_317:
        /*2544*/ 	.word	0x000010d0


	//   ....[1]....
        /*2548*/ 	.word	0x00019cb0


	//----- nvinfo : EIATTR_MAX_THREADS
	.align		4
.L_318:
        /*254c*/ 	.byte	0x04, 0x05
        /*254e*/ 	.short	(.L_320 - .L_319)
.L_319:
        /*2550*/ 	.word	0x00000100
        /*2554*/ 	.word	0x00000001
        /*2558*/ 	.word	0x00000001


	//----- nvinfo : EIATTR_CRS_STACK_SIZE
	.align		4
.L_320:
        /*255c*/ 	.byte	0x04, 0x1e
        /*255e*/ 	.short	(.L_322 - .L_321)
.L_321:
        /*2560*/ 	.word	0x00000000
.L_322:


//--------------------- .nv.info._ZN7cutlass13device_kernelIN5flash19enable_sm80_to_sm89INS1_16FlashAttnFwdSm80INS1_25CollectiveMainloopFwdSm80ILi8ELi1ELb0EN4cute5tupleIJNS5_1CILi128EEENS7_ILi32EEENS7_ILi256EEEEEELi256ENS_10bfloat16_tEfNS_4arch4Sm80ELb0ELb1ELb1ELb1ELb1ELb1ELb1ELb1EEENS1_21CollectiveEpilogueFwdINS6_IJS8_SA_S9_EEENS6_IJNS7_ILi1EEESI_SI_EEESC_SE_Li256ELb1ELb1ELb1ELb0EEENS1_36VarlenDynamicPersistentTileSchedulerILi128ELi32ELi256ELi256ELb1ELb1ELb0ELb1ELb0ELb1EEEEEEEEEvNT_6ParamsE --------------------------
	.section	.nv.info._ZN7cutlass13device_kernelIN5flash19enable_sm80_to_sm89INS1_16FlashAttnFwdSm80INS1_25CollectiveMainloopFwdSm80ILi8ELi1ELb0EN4cute5tupleIJNS5_1CILi128EEENS7_ILi32EEENS7_ILi256EEEEEELi256ENS_10bfloat16_tEfNS_4arch4Sm80ELb0ELb1ELb1ELb1ELb1ELb1ELb1ELb1EEENS1_21CollectiveEpilogueFwdINS6_IJS8_SA_S9_EEENS6_IJNS7_ILi1EEESI_SI_EEESC_SE_Li256ELb1ELb1ELb1ELb0EEENS1_36VarlenDynamicPersistentTileSchedulerILi128ELi32ELi256ELi256ELb1ELb1ELb0ELb1ELb0ELb1EEEEEEEEEvNT_6ParamsE,"",@"SHT_CUDA_INFO"
	.sectionflags	@""
	.align	4


	//----- nvinfo : EIATTR_CUDA_API_VERSION
	.align		4
        /*0000*/ 	.byte	0x04, 0x37
        /*0002*/ 	.short	(.L_324 - .L_323)
.L_323:
        /*0004*/ 	.word	0x00000082


	//----- nvinfo : EIATTR_SW2861232_WAR
	.align		4
.L_324:
        /*0008*/ 	.byte	0x01, 0x35
	.zero		2


	//----- nvinfo : EIATTR_PARAM_CBANK
	.align		4
        /*000c*/ 	.byte	0x04, 0x0a
        /*000e*/ 	.short	(.L_326 - .L_325)
	.align		4
.L_325:
        /*0010*/ 	.word	index@(.nv.constant0._ZN7cutlass13device_kernelIN5flash19enable_sm80_to_sm89INS1_16FlashAttnFwdSm80INS1_25CollectiveMainloopFwdSm80ILi8ELi1ELb0EN4cute5tupleIJNS5_1CILi128EEENS7_ILi32EEENS7_ILi256EEEEEELi256ENS_10bfloat16_tEfNS_4arch4Sm80ELb0ELb1ELb1ELb1ELb1ELb1ELb1ELb1EEENS1_21CollectiveEpilogueFwdINS6_IJS8_SA_S9_EEENS6_IJNS7_ILi1EEESI_SI_EEESC_SE_Li256ELb1ELb1ELb1ELb0EEENS1_36VarlenDynamicPersistentTileSchedulerILi128ELi32ELi256ELi256ELb1ELb1ELb0ELb1ELb0ELb1EEEEEEEEEvNT_6ParamsE)
        /*0014*/ 	.short	0x0160
        /*0016*/ 	.short	0x0438


	//----- nvinfo : EIATTR_CBANK_PARAM_SIZE
	.align		4
.L_326:
        /*0018*/ 	.byte	0x03, 0x19
        /*001a*/ 	.short	0x0438


	//----- nvinfo : EIATTR_KPARAM_INFO
	.align		4
        /*001c*/ 	.byte	0x04, 0x17
        /*001e*/ 	.short	(.L_328 - .L_327)
.L_327:
        /*0020*/ 	.word	0x00000000
        /*0024*/ 	.short	0x0000
        /*0026*/ 	.short	0x0000
        /*0028*/ 	.byte	0x00, 0xf0, 0xe1, 0x10


	//----- nvinfo : EIATTR_MAXREG_COUNT
	.align		4
.L_328:
        /*002c*/ 	.byte	0x03, 0x1b
        /*002e*/ 	.short	0x00ff


	//----- nvinfo : EIATTR_NUM_BARRIERS
	.align		4
        /*0030*/ 	.byte	0x02, 0x4c
        /*0032*/ 	.byte	0x06
	.zero		1


	//----- nvinfo : EIATTR_ANNOTATIONS
	.align		4
        /*0034*/ 	.byte	0x04, 0x55
        /*0036*/ 	.short	(.L_330 - .L_329)


	//   ....[0]....
.L_329:
        /* <DEDUP_REMOVED lines=21> */


	//----- nvinfo : EIATTR_MERCURY_ISA_VERSION
	.align		4
.L_330:
        /*0170*/ 	.byte	0x03, 0x5f
        /*0172*/ 	.short	0x0000


	//----- nvinfo : EIATTR_INT_WARP_WIDE_INSTR_OFFSETS
	.align		4
        /*0174*/ 	.byte	0x04, 0x31
        /*0176*/ 	.short	(.L_332 - .L_331)


	//   ....[0]....
.L_331:
        /*0178*/ 	.word	0x0001bed0


	//   ....[1]....
        /*017c*/ 	.word	0x0001bf40


	//----- nvinfo : EIATTR_COOP_GROUP_MASK_REGIDS
	.align		4
.L_332:
        /*0180*/ 	.byte	0x04, 0x29
        /*0182*/ 	.short	(.L_334 - .L_333)


	//   ....[0]....
.L_333:
        /*0184*/ 	.word	0xffffffff


	//   ....[1]....
        /*0188*/ 	.word	0xffffffff


	//   ....[2]....
        /*018c*/ 	.word	0xffffffff


	//   ....[3]....
        /*0190*/ 	.word	0xffffffff


	//   ....[4]....
        /*0194*/ 	.word	0xffffffff


	//   ....[5]....
        /*0198*/ 	.word	0xffffffff


	//   ....[6]....
        /*019c*/ 	.word	0xffffffff


	//   ....[7]....
        /*01a0*/ 	.word	0xffffffff


	//   ....[8]....
        /*01a4*/ 	.word	0xffffffff


	//   ....[9]....
        /*01a8*/ 	.word	0xffffffff


	//   ....[10]....
        /*01ac*/ 	.word	0xffffffff


	//   ....[11]....
        /*01b0*/ 	.word	0xffffffff


	//   ....[12]....
        /*01b4*/ 	.word	0xffffffff


	//   ....[13]....
        /*01b8*/ 	.word	0xffffffff


	//   ....[14]....
        /*01bc*/ 	.word	0xffffffff


	//   ....[15]....
        /*01c0*/ 	.word	0xffffffff


	//   ....[16]....
        /*01c4*/ 	.word	0xffffffff


	//   ....[17]....
        /*01c8*/ 	.word	0xffffffff


	//   ....[18]....
        /*01cc*/ 	.word	0xffffffff


	//   ....[19]....
        /*01d0*/ 	.word	0xffffffff


	//   ....[20]....
        /*01d4*/ 	.word	0xffffffff


	//   ....[21]....
        /*01d8*/ 	.word	0xffffffff


	//   ....[22]....
        /*01dc*/ 	.word	0xffffffff


	//   ....[23]....
        /*01e0*/ 	.word	0xffffffff


	//   ....[24]....
        /*01e4*/ 	.word	0xffffffff


	//   ....[25]....
        /*01e8*/ 	.word	0xffffffff


	//   ....[26]....
        /*01ec*/ 	.word	0xffffffff


	//   ....[27]....
        /*01f0*/ 	.word	0xffffffff


	//   ....[28]....
        /*01f4*/ 	.word	0xffffffff


	//   ....[29]....
        /*01f8*/ 	.word	0xffffffff


	//   ....[30]....
        /*01fc*/ 	.word	0xffffffff


	//   ....[31]....
        /*0200*/ 	.word	0xffffffff


	//   ....[32]....
        /*0204*/ 	.word	0xffffffff


	//   ....[33]....
        /*0208*/ 	.word	0xffffffff


	//   ....[34]....
        /*020c*/ 	.word	0xffffffff


	//   ....[35]....
        /*0210*/ 	.word	0xffffffff


	//   ....[36]....
        /*0214*/ 	.word	0xffffffff


	//   ....[37]....
        /*0218*/ 	.word	0xffffffff


	//   ....[38]....
        /*021c*/ 	.word	0xffffffff


	//   ....[39]....
        /*0220*/ 	.word	0xffffffff


	//   ....[40]....
        /*0224*/ 	.word	0xffffffff


	//   ....[41]....
        /*0228*/ 	.word	0xffffffff


	//   ....[42]....
        /*022c*/ 	.word	0xffffffff


	//   ....[43]....
        /*0230*/ 	.word	0xffffffff


	//   ....[44]....
        /*0234*/ 	.word	0xffffffff


	//   ....[45]....
        /*0238*/ 	.word	0xffffffff


	//   ....[46]....
        /*023c*/ 	.word	0xffffffff


	//   ....[47]....
        /*0240*/ 	.word	0xffffffff


	//   ....[48]....
        /*0244*/ 	.word	0xffffffff


	//   ....[49]....
        /*0248*/ 	.word	0xffffffff


	//   ....[50]....
        /*024c*/ 	.word	0xffffffff


	//   ....[51]....
        /*0250*/ 	.word	0xffffffff


	//   ....[52]....
        /*0254*/ 	.word	0xffffffff


	//   ....[53]....
        /*0258*/ 	.word	0xffffffff


	//   ....[54]....
        /*025c*/ 	.word	0xffffffff


	//   ....[55]....
        /*0260*/ 	.word	0xffffffff


	//   ....[56]....
        /*0264*/ 	.word	0xffffffff


	//   ....[57]....
        /*0268*/ 	.word	0xffffffff


	//   ....[58]....
        /*026c*/ 	.word	0xffffffff


	//   ....[59]....
        /*0270*/ 	.word	0xffffffff


	//   ....[60]....
        /*0274*/ 	.word	0xffffffff


	//   ....[61]....
        /*0278*/ 	.word	0xffffffff


	//   ....[62]....
        /*027c*/ 	.word	0xffffffff


	//   ....[63]....
        /*0280*/ 	.word	0xffffffff


	//   ....[64]....
        /*0284*/ 	.word	0xffffffff


	//   ....[65]....
        /*0288*/ 	.word	0xffffffff


	//   ....[66]....
        /*028c*/ 	.word	0xffffffff


	//   ....[67]....
        /*0290*/ 	.word	0xffffffff


	//   ....[68]....
        /*0294*/ 	.word	0xffffffff


	//   ....[69]....
        /*0298*/ 	.word	0xffffffff


	//   ....[70]....
        /*029c*/ 	.word	0xffffffff


	//   ....[71]....
        /*02a0*/ 	.word	0xffffffff


	//   ....[72]....
        /*02a4*/ 	.word	0xffffffff


	//   ....[73]....
        /*02a8*/ 	.word	0xffffffff


	//   ....[74]....
        /*02ac*/ 	.word	0xffffffff


	//   ....[75]....
        /*02b0*/ 	.word	0xffffffff


	//   ....[76]....
        /*02b4*/ 	.word	0xffffffff


	//   ....[77]....
        /*02b8*/ 	.word	0xffffffff


	//   ....[78]....
        /*02bc*/ 	.word	0xffffffff


	//   ....[79]....
        /*02c0*/ 	.word	0xffffffff


	//   ....[80]....
        /*02c4*/ 	.word	0xffffffff


	//   ....[81]....
        /*02c8*/ 	.word	0xffffffff


	//   ....[82]....
        /*02cc*/ 	.word	0xffffffff


	//   ....[83]....
        /*02d0*/ 	.word	0xffffffff


	//   ....[84]....
        /*02d4*/ 	.word	0xffffffff


	//   ....[85]....
        /*02d8*/ 	.word	0xffffffff


	//   ....[86]....
        /*02dc*/ 	.word	0xffffffff


	//   ....[87]....
        /*02e0*/ 	.word	0xffffffff


	//   ....[88]....
        /*02e4*/ 	.word	0xffffffff


	//   ....[89]....
        /*02e8*/ 	.word	0xffffffff


	//   ....[90]....
        /*02ec*/ 	.word	0xffffffff


	//   ....[91]....
        /*02f0*/ 	.word	0xffffffff


	//   ....[92]....
        /*02f4*/ 	.word	0xffffffff


	//   ....[93]....
        /*02f8*/ 	.word	0xffffffff


	//   ....[94]....
        /*02fc*/ 	.word	0xffffffff


	//   ....[95]....
        /*0300*/ 	.word	0xffffffff


	//   ....[96]....
        /*0304*/ 	.word	0xffffffff


	//   ....[97]....
        /*0308*/ 	.word	0xffffffff


	//   ....[98]....
        /*030c*/ 	.word	0xffffffff


	//   ....[99]....
        /*0310*/ 	.word	0xffffffff


	//   ....[100]....
        /*0314*/ 	.word	0xffffffff


	//   ....[101]....
        /*0318*/ 	.word	0xffffffff


	//   ....[102]....
        /*031c*/ 	.word	0xffffffff


	//   ....[103]....
        /*0320*/ 	.word	0xffffffff


	//   ....[104]....
        /*0324*/ 	.word	0xffffffff


	//   ....[105]....
        /*0328*/ 	.word	0xffffffff


	//   ....[106]....
        /*032c*/ 	.word	0xffffffff


	//   ....[107]....
        /*0330*/ 	.word	0xffffffff


	//   ....[108]....
        /*0334*/ 	.word	0xffffffff


	//   ....[109]....
        /*0338*/ 	.word	0xffffffff


	//   ....[110]....
        /*033c*/ 	.word	0xffffffff


	//   ....[111]....
        /*0340*/ 	.word	0xffffffff


	//   ....[112]....
        /*0344*/ 	.word	0xffffffff


	//   ....[113]....
        /*0348*/ 	.word	0xffffffff


	//   ....[114]....
        /*034c*/ 	.word	0xffffffff


	//   ....[115]....
        /*0350*/ 	.word	0xffffffff


	//   ....[116]....
        /*0354*/ 	.word	0xffffffff


	//   ....[117]....
        /*0358*/ 	.word	0xffffffff


	//   ....[118]....
        /*035c*/ 	.word	0xffffffff


	//   ....[119]....
        /*0360*/ 	.word	0xffffffff


	//   ....[120]....
        /*0364*/ 	.word	0xffffffff


	//   ....[121]....
        /*0368*/ 	.word	0xffffffff


	//   ....[122]....
        /*036c*/ 	.word	0xffffffff


	//   ....[123]....
        /*0370*/ 	.word	0xffffffff


	//   ....[124]....
        /*0374*/ 	.word	0xffffffff


	//   ....[125]....
        /*0378*/ 	.word	0xffffffff


	//   ....[126]....
        /*037c*/ 	.word	0xffffffff


	//   ....[127]....
        /*0380*/ 	.word	0xffffffff


	//   ....[128]....
        /*0384*/ 	.word	0xffffffff


	//   ....[129]....
        /*0388*/ 	.word	0xffffffff


	//   ....[130]....
        /*038c*/ 	.word	0xffffffff


	//   ....[131]....
        /*0390*/ 	.word	0xffffffff


	//   ....[132]....
        /*0394*/ 	.word	0xffffffff


	//   ....[133]....
        /*0398*/ 	.word	0xffffffff


	//   ....[134]....
        /*039c*/ 	.word	0xffffffff


	//   ....[135]....
        /*03a0*/ 	.word	0xffffffff


	//   ....[136]....
        /*03a4*/ 	.word	0xffffffff


	//   ....[137]....
        /*03a8*/ 	.word	0xffffffff


	//   ....[138]....
        /*03ac*/ 	.word	0xffffffff


	//   ....[139]....
        /*03b0*/ 	.word	0xffffffff


	//   ....[140]....
        /*03b4*/ 	.word	0xffffffff


	//   ....[141]....
        /*03b8*/ 	.word	0xffffffff


	//   ....[142]....
        /*03bc*/ 	.word	0xffffffff


	//   ....[143]....
        /*03c0*/ 	.word	0xffffffff


	//   ....[144]....
        /*03c4*/ 	.word	0xffffffff


	//   ....[145]....
        /*03c8*/ 	.word	0xffffffff


	//   ....[146]....
        /*03cc*/ 	.word	0xffffffff


	//   ....[147]....
        /*03d0*/ 	.word	0xffffffff


	//   ....[148]....
        /*03d4*/ 	.word	0xffffffff


	//   ....[149]....
        /*03d8*/ 	.word	0xffffffff


	//   ....[150]....
        /*03dc*/ 	.word	0xffffffff


	//   ....[151]....
        /*03e0*/ 	.word	0xffffffff


	//   ....[152]....
        /*03e4*/ 	.word	0xffffffff


	//   ....[153]....
        /*03e8*/ 	.word	0xffffffff


	//   ....[154]....
        /*03ec*/ 	.word	0xffffffff


	//   ....[155]....
        /*03f0*/ 	.word	0xffffffff


	//   ....[156]....
        /*03f4*/ 	.word	0xffffffff


	//   ....[157]....
        /*03f8*/ 	.word	0xffffffff


	//   ....[158]....
        /*03fc*/ 	.word	0xffffffff


	//   ....[159]....
        /*0400*/ 	.word	0xffffffff


	//   ....[160]....
        /*0404*/ 	.word	0xffffffff


	//   ....[161]....
        /*0408*/ 	.word	0xffffffff


	//   ....[162]....
        /*040c*/ 	.word	0xffffffff


	//   ....[163]....
        /*0410*/ 	.word	0xffffffff


	//   ....[164]....
        /*0414*/ 	.word	0xffffffff


	//   ....[165]....
        /*0418*/ 	.word	0xffffffff


	//   ....[166]....
        /*041c*/ 	.word	0xffffffff


	//   ....[167]....
        /*0420*/ 	.word	0xffffffff


	//   ....[168]....
        /*0424*/ 	.word	0xffffffff


	//   ....[169]....
        /*0428*/ 	.word	0xffffffff


	//   ....[170]....
        /*042c*/ 	.word	0xffffffff


	//   ....[171]....
        /*0430*/ 	.word	0xffffffff


	//   ....[172]....
        /*0434*/ 	.word	0xffffffff


	//   ....[173]....
        /*0438*/ 	.word	0xffffffff


	//   ....[174]....
        /*043c*/ 	.word	0xffffffff


	//   ....[175]....
        /*0440*/ 	.word	0xffffffff


	//   ....[176]....
        /*0444*/ 	.word	0xffffffff


	//   ....[177]....
        /*0448*/ 	.word	0xffffffff


	//   ....[178]....
        /*044c*/ 	.word	0xffffffff


	//   ....[179]....
        /*0450*/ 	.word	0xffffffff


	//   ....[180]....
        /*0454*/ 	.word	0xffffffff


	//   ....[181]....
        /*0458*/ 	.word	0xffffffff


	//   ....[182]....
        /*045c*/ 	.word	0xffffffff


	//   ....[183]....
        /*0460*/ 	.word	0xffffffff


	//   ....[184]....
        /*0464*/ 	.word	0xffffffff


	//   ....[185]....
        /*0468*/ 	.word	0xffffffff


	//   ....[186]....
        /*046c*/ 	.word	0xffffffff


	//   ....[187]....
        /*0470*/ 	.word	0xffffffff


	//   ....[188]....
        /*0474*/ 	.word	0xffffffff


	//   ....[189]....
        /*0478*/ 	.word	0xffffffff


	//   ....[190]....
        /*047c*/ 	.word	0xffffffff


	//   ....[191]....
        /*0480*/ 	.word	0xffffffff


	//   ....[192]....
        /*0484*/ 	.word	0xffffffff


	//   ....[193]....
        /*0488*/ 	.word	0xffffffff


	//   ....[194]....
        /*048c*/ 	.word	0xffffffff


	//   ....[195]....
        /*0490*/ 	.word	0xffffffff


	//   ....[196]....
        /*0494*/ 	.word	0xffffffff


	//   ....[197]....
        /*0498*/ 	.word	0xffffffff


	//   ....[198]....
        /*049c*/ 	.word	0xffffffff


	//   ....[199]....
        /*04a0*/ 	.word	0xffffffff


	//   ....[200]....
        /*04a4*/ 	.word	0xffffffff


	//   ....[201]....
        /*04a8*/ 	.word	0xffffffff


	//   ....[202]....
        /*04ac*/ 	.word	0xffffffff


	//   ....[203]....
        /*04b0*/ 	.word	0xffffffff


	//   ....[204]....
        /*04b4*/ 	.word	0xffffffff


	//   ....[205]....
        /*04b8*/ 	.word	0xffffffff


	//   ....[206]....
        /*04bc*/ 	.word	0xffffffff


	//   ....[207]....
        /*04c0*/ 	.word	0xffffffff


	//   ....[208]....
        /*04c4*/ 	.word	0xffffffff


	//   ....[209]....
        /*04c8*/ 	.word	0xffffffff


	//   ....[210]....
        /*04cc*/ 	.word	0xffffffff


	//   ....[211]....
        /*04d0*/ 	.word	0xffffffff


	//   ....[212]....
        /*04d4*/ 	.word	0xffffffff


	//   ....[213]....
        /*04d8*/ 	.word	0xffffffff


	//   ....[214]....
        /*04dc*/ 	.word	0xffffffff


	//   ....[215]....
        /*04e0*/ 	.word	0xffffffff


	//   ....[216]....
        /*04e4*/ 	.word	0xffffffff


	//   ....[217]....
        /*04e8*/ 	.word	0xffffffff


	//   ....[218]....
        /*04ec*/ 	.word	0xffffffff


	//   ....[219]....
        /*04f0*/ 	.word	0xffffffff


	//   ....[220]....
        /*04f4*/ 	.word	0xffffffff


	//   ....[221]....
        /*04f8*/ 	.word	0xffffffff


	//   ....[222]....
        /*04fc*/ 	.word	0xffffffff


	//   ....[223]....
        /*0500*/ 	.word	0xffffffff


	//   ....[224]....
        /*0504*/ 	.word	0xffffffff


	//   ....[225]....
        /*0508*/ 	.word	0xffffffff


	//   ....[226]....
        /*050c*/ 	.word	0xffffffff


	//   ....[227]....
        /*0510*/ 	.word	0xffffffff


	//   ....[228]....
        /*0514*/ 	.word	0xffffffff


	//   ....[229]....
        /*0518*/ 	.word	0xffffffff


	//   ....[230]....
        /*051c*/ 	.word	0xffffffff


	//   ....[231]....
        /*0520*/ 	.word	0xffffffff


	//   ....[232]....
        /*0524*/ 	.word	0xffffffff


	//   ....[233]....
        /*0528*/ 	.word	0xffffffff


	//   ....[234]....
        /*052c*/ 	.word	0xffffffff


	//   ....[235]....
        /*0530*/ 	.word	0xffffffff


	//   ....[236]....
        /*0534*/ 	.word	0xffffffff


	//   ....[237]....
        /*0538*/ 	.word	0xffffffff


	//   ....[238]....
        /*053c*/ 	.word	0xffffffff


	//   ....[239]....
        /*0540*/ 	.word	0xffffffff


	//   ....[240]....
        /*0544*/ 	.word	0xffffffff


	//   ....[241]....
        /*0548*/ 	.word	0xffffffff


	//   ....[242]....
        /*054c*/ 	.word	0xffffffff


	//   ....[243]....
        /*0550*/ 	.word	0xffffffff


	//   ....[244]....
        /*0554*/ 	.word	0xffffffff


	//   ....[245]....
        /*0558*/ 	.word	0xffffffff


	//----- nvinfo : EIATTR_COOP_GROUP_INSTR_OFFSETS
	.align		4
.L_334:
        /*055c*/ 	.byte	0x04, 0x28
        /*055e*/ 	.short	(.L_336 - .L_335)


	//   ....[0]....
.L_335:
        /*0560*/ 	.word	0x00000050


	//   ....[1]....
        /*0564*/ 	.word	0x000001e0


	//   ....[2]....
        /*0568*/ 	.word	0x00000210


	//   ....[3]....
        /*056c*/ 	.word	0x00000240


	//   ....[4]....
        /*0570*/ 	.word	0x00000270


	//   ....[5]....
        /*0574*/ 	.word	0x000002a0


	//   ....[6]....
        /*0578*/ 	.word	0x000002d0


	//   ....[7]....
        /*057c*/ 	.word	0x00000430


	//   ....[8]....
        /*0580*/ 	.word	0x00000470


	//   ....[9]....
        /*0584*/ 	.word	0x000004a0


	//   ....[10]....
        /*0588*/ 	.word	0x000004d0


	//   ....[11]....
        /*058c*/ 	.word	0x00000500


	//   ....[12]....
        /*0590*/ 	.word	0x00000530


	//   ....[13]....
        /*0594*/ 	.word	0x000005c0


	//   ....[14]....
        /*0598*/ 	.word	0x00000600


	//   ....[15]....
        /*059c*/ 	.word	0x00000620


	//   ....[16]....
        /*05a0*/ 	.word	0x00000680


	//   ....[17]....
        /*05a4*/ 	.word	0x00003b00


	//   ....[18]....
        /*05a8*/ 	.word	0x00003b10


	//   ....[19]....
        /*05ac*/ 	.word	0x00004d30


	//   ....[20]....
        /*05b0*/ 	.word	0x00004d40


	//   ....[21]....
        /*05b4*/ 	.word	0x00005e50


	//   ....[22]....
        /*05b8*/ 	.word	0x00005e70


	//   ....[23]....
        /*05bc*/ 	.word	0x00006230


	//   ....[24]....
        /*05c0*/ 	.word	0x00006240


	//   ....[25]....
        /*05c4*/ 	.word	0x000072b0


	//   ....[26]....
        /*05c8*/ 	.word	0x000072d0


	//   ....[27]....
        /*05cc*/ 	.word	0x00007450


	//   ....[28]....
        /*05d0*/ 	.word	0x00007460


	//   ....[29]....
        /*05d4*/ 	.word	0x000075e0


	//   ....[30]....
        /*05d8*/ 	.word	0x00007600


	//   ....[31]....
        /*05dc*/ 	.word	0x00007780


	//   ....[32]....
        /*05e0*/ 	.word	0x00007790


	//   ....[33]....
        /*05e4*/ 	.word	0x00007b80


	//   ....[34]....
        /*05e8*/ 	.word	0x00007b90


	//   ....[35]....
        /*05ec*/ 	.word	0x00007f70


	//   ....[36]....
        /*05f0*/ 	.word	0x00007f90


	//   ....[37]....
        /*05f4*/ 	.word	0x00007fb0


	//   ....[38]....
        /*05f8*/ 	.word	0x00007fd0


	//   ....[39]....
        /*05fc*/ 	.word	0x000084b0


	//   ....[40]....
        /*0600*/ 	.word	0x000084f0


	//   ....[41]....
        /*0604*/ 	.word	0x00008530


	//   ....[42]....
        /*0608*/ 	.word	0x00008570


	//   ....[43]....
        /*060c*/ 	.word	0x000088c0


	//   ....[44]....
        /*0610*/ 	.word	0x00008a40


	//   ....[45]....
        /*0614*/ 	.word	0x00008a80


	//   ....[46]....
        /*0618*/ 	.word	0x00008ac0


	//   ....[47]....
        /*061c*/ 	.word	0x00008e30


	//   ....[48]....
        /*0620*/ 	.word	0x00008ea0


	//   ....[49]....
        /*0624*/ 	.word	0x00008ef0


	//   ....[50]....
        /*0628*/ 	.word	0x00008fe0


	//   ....[51]....
        /*062c*/ 	.word	0x0000c940


	//   ....[52]....
        /*0630*/ 	.word	0x0000c990


	//   ....[53]....
        /*0634*/ 	.word	0x0000c9b0


	//   ....[54]....
        /*0638*/ 	.word	0x0000c9c0


	//   ....[55]....
        /*063c*/ 	.word	0x0000cbf0


	//   ....[56]....
        /*0640*/ 	.word	0x0000cc60


	//   ....[57]....
        /*0644*/ 	.word	0x0000ccb0


	//   ....[58]....
        /*0648*/ 	.word	0x0000cd00


	//   ....[59]....
        /*064c*/ 	.word	0x0000cfd0


	//   ....[60]....
        /*0650*/ 	.word	0x0000d0b0


	//   ....[61]....
        /*0654*/ 	.word	0x0000d100


	//   ....[62]....
        /*0658*/ 	.word	0x0000d180


	//   ....[63]....
        /*065c*/ 	.word	0x0000d440


	//   ....[64]....
        /*0660*/ 	.word	0x0000d480


	//   ....[65]....
        /*0664*/ 	.word	0x0000d4d0


	//   ....[66]....
        /*0668*/ 	.word	0x0000d520


	//   ....[67]....
        /*066c*/ 	.word	0x000113b0


	//   ....[68]....
        /*0670*/ 	.word	0x000113d0


	//   ....[69]....
        /*0674*/ 	.word	0x000120d0


	//   ....[70]....
        /*0678*/ 	.word	0x000120f0


	//   ....[71]....
        /*067c*/ 	.word	0x00012330


	//   ....[72]....
        /*0680*/ 	.word	0x00012690


	//   ....[73]....
        /*0684*/ 	.word	0x00012ac0


	//   ....[74]....
        /*0688*/ 	.word	0x00012af0


	//   ....[75]....
        /*068c*/ 	.word	0x00012b00


	//   ....[76]....
        /*0690*/ 	.word	0x00012b30


	//   ....[77]....
        /*0694*/ 	.word	0x00013980


	//   ....[78]....
        /*0698*/ 	.word	0x000139a0


	//   ....[79]....
        /*069c*/ 	.word	0x000145b0


	//   ....[80]....
        /*06a0*/ 	.word	0x000145d0


	//   ....[81]....
        /*06a4*/ 	.word	0x000147f0


	//   ....[82]....
        /*06a8*/ 	.word	0x00014b80


	//   ....[83]....
        /*06ac*/ 	.word	0x00015000


	//   ....[84]....
        /*06b0*/ 	.word	0x00015030


	//   ....[85]....
        /*06b4*/ 	.word	0x00015050


	//   ....[86]....
        /*06b8*/ 	.word	0x00015070


	//   ....[87]....
        /*06bc*/ 	.word	0x00016760


	//   ....[88]....
        /*06c0*/ 	.word	0x00016780


	//   ....[89]....
        /*06c4*/ 	.word	0x000173c0


	//   ....[90]....
        /*06c8*/ 	.word	0x000173e0


	//   ....[91]....
        /*06cc*/ 	.word	0x00017660


	//   ....[92]....
        /*06d0*/ 	.word	0x00017690


	//   ....[93]....
        /*06d4*/ 	.word	0x000176b0


	//   ....[94]....
        /*06d8*/ 	.word	0x000176d0


	//   ....[95]....
        /*06dc*/ 	.word	0x00018b10


	//   ....[96]....
        /*06e0*/ 	.word	0x00018b30


	//   ....[97]....
        /*06e4*/ 	.word	0x00019720


	//   ....[98]....
        /*06e8*/ 	.word	0x00019740


	//   ....[99]....
        /*06ec*/ 	.word	0x00019920


	//   ....[100]....
        /*06f0*/ 	.word	0x00019cb0


	//   ....[101]....
        /*06f4*/ 	.word	0x0001a130


	//   ....[102]....
        /*06f8*/ 	.word	0x0001a160


	//   ....[103]....
        /*06fc*/ 	.word	0x0001a180


	//   ....[104]....
        /*0700*/ 	.word	0x0001a1a0


	//   ....[105]....
        /*0704*/ 	.word	0x0001b4c0


	//   ....[106]....
        /*0708*/ 	.word	0x0001b4f0


	//   ....[107]....
        /*070c*/ 	.word	0x0001b510


	//   ....[108]....
        /*0710*/ 	.word	0x0001b530


	//   ....[109]....
        /*0714*/ 	.word	0x0001ccb0


	//   ....[110]....
        /*0718*/ 	.word	0x0001ccd0


	//   ....[111]....
        /*071c*/ 	.word	0x0001cce0


	//   ....[112]....
        /*0720*/ 	.word	0x0001ccf0


	//   ....[113]....
        /*0724*/ 	.word	0x0001d0b0


	//   ....[114]....
        /*0728*/ 	.word	0x0001d0d0


	//   ....[115]....
        /*072c*/ 	.word	0x0001d230


	//   ....[116]....
        /*0730*/ 	.word	0x0001d240


	//   ....[117]....
        /*0734*/ 	.word	0x0001d3b0


	//   ....[118]....
        /*0738*/ 	.word	0x0001d3d0


	//   ....[119]....
        /*073c*/ 	.word	0x0001d540


	//   ....[120]....
        /*0740*/ 	.word	0x0001d550


	//   ....[121]....
        /*0744*/ 	.word	0x0001d8b0


	//   ....[122]....
        /*0748*/ 	.word	0x0001d8d0


	//   ....[123]....
        /*074c*/ 	.word	0x0001e600


	//   ....[124]....
        /*0750*/ 	.word	0x0001e610


	//   ....[125]....
        /*0754*/ 	.word	0x0001fb10


	//   ....[126]....
        /*0758*/ 	.word	0x0001fb30


	//   ....[127]....
        /*075c*/ 	.word	0x0001fca0


	//   ....[128]....
        /*0760*/ 	.word	0x0001fcb0


	//   ....[129]....
        /*0764*/ 	.word	0x0001fe20


	//   ....[130]....
        /*0768*/ 	.word	0x0001fe40


	//   ....[131]....
        /*076c*/ 	.word	0x0001ffb0


	//   ....[132]....
        /*0770*/ 	.word	0x0001ffc0


	//   ....[133]....
        /*0774*/ 	.word	0x000201d0


	//   ....[134]....
        /*0778*/ 	.word	0x000201f0


	//   ....[135]....
        /*077c*/ 	.word	0x00020310


	//   ....[136]....
        /*0780*/ 	.word	0x00020350


	//   ....[137]....
        /*0784*/ 	.word	0x00020380


	//   ....[138]....
        /*0788*/ 	.word	0x000203b0


	//   ....[139]....
        /*078c*/ 	.word	0x000203e0


	//   ....[140]....
        /*0790*/ 	.word	0x00020410


	//   ....[141]....
        /*0794*/ 	.word	0x00020570


	//   ....[142]....
        /*0798*/ 	.word	0x000205b0


	//   ....[143]....
        /*079c*/ 	.word	0x000205e0


	//   ....[144]....
        /*07a0*/ 	.word	0x00020610


	//   ....[145]....
        /*07a4*/ 	.word	0x00020640


	//   ....[146]....
        /*07a8*/ 	.word	0x00020670


	//   ....[147]....
        /*07ac*/ 	.word	0x00020700


	//   ....[148]....
        /*07b0*/ 	.word	0x00020740


	//   ....[149]....
        /*07b4*/ 	.word	0x00020750


	//   ....[150]....
        /*07b8*/ 	.word	0x000207b0


	//   ....[151]....
        /*07bc*/ 	.word	0x00021180


	//   ....[152]....
        /*07c0*/ 	.word	0x000211e0


	//   ....[153]....
        /*07c4*/ 	.word	0x00021230


	//   ....[154]....
        /*07c8*/ 	.word	0x00021280


	//   ....[155]....
        /*07cc*/ 	.word	0x000212d0


	//   ....[156]....
        /*07d0*/ 	.word	0x00021340


	//   ....[157]....
        /*07d4*/ 	.word	0x00021380


	//   ....[158]....
        /*07d8*/ 	.word	0x000213f0


	//   ....[159]....
        /*07dc*/ 	.word	0x00021460


	//   ....[160]....
        /*07e0*/ 	.word	0x000214c0


	//   ....[161]....
        /*07e4*/ 	.word	0x00021530


	//   ....[162]....
        /*07e8*/ 	.word	0x000215a0


	//   ....[163]....
        /*07ec*/ 	.word	0x00021600


	//   ....[164]....
        /*07f0*/ 	.word	0x00021660


	//   ....[165]....
        /*07f4*/ 	.word	0x000216c0


	//   ....[166]....
        /*07f8*/ 	.word	0x00021730


	//   ....[167]....
        /*07fc*/ 	.word	0x00021790


	//   ....[168]....
        /*0800*/ 	.word	0x000217f0


	//   ....[169]....
        /*0804*/ 	.word	0x00021840


	//   ....[170]....
        /*0808*/ 	.word	0x000218b0


	//   ....[171]....
        /*080c*/ 	.word	0x00021910


	//   ....[172]....
        /*0810*/ 	.word	0x00021980


	//   ....[173]....
        /*0814*/ 	.word	0x000219d0


	//   ....[174]....
        /*0818*/ 	.word	0x00021a10


	//   ....[175]....
        /*081c*/ 	.word	0x00021a60


	//   ....[176]....
        /*0820*/ 	.word	0x00021ab0


	//   ....[177]....
        /*0824*/ 	.word	0x00021b10


	//   ....[178]....
        /*0828*/ 	.word	0x00021b80


	//   ....[179]....
        /*082c*/ 	.word	0x00021bd0


	//   ....[180]....
        /*0830*/ 	.word	0x00021c40


	//   ....[181]....
        /*0834*/ 	.word	0x00021ca0


	//   ....[182]....
        /*0838*/ 	.word	0x00021d10


	//   ....[183]....
        /*083c*/ 	.word	0x00021d60


	//   ....[184]....
        /*0840*/ 	.word	0x00021da0


	//   ....[185]....
        /*0844*/ 	.word	0x00021df0


	//   ....[186]....
        /*0848*/ 	.word	0x00021e30


	//   ....[187]....
        /*084c*/ 	.word	0x00021e80


	//   ....[188]....
        /*0850*/ 	.word	0x00021ef0


	//   ....[189]....
        /*0854*/ 	.word	0x00021f40


	//   ....[190]....
        /*0858*/ 	.word	0x00021fb0


	//   ....[191]....
        /*085c*/ 	.word	0x00021ff0


	//   ....[192]....
        /*0860*/ 	.word	0x00022030


	//   ....[193]....
        /*0864*/ 	.word	0x00022080


	//   ....[194]....
        /*0868*/ 	.word	0x000220c0


	//   ....[195]....
        /*086c*/ 	.word	0x00022110


	//   ....[196]....
        /*0870*/ 	.word	0x00022160


	//   ....[197]....
        /*0874*/ 	.word	0x000221d0


	//   ....[198]....
        /*0878*/ 	.word	0x00022230


	//   ....[199]....
        /*087c*/ 	.word	0x000222a0


	//   ....[200]....
        /*0880*/ 	.word	0x000222f0


	//   ....[201]....
        /*0884*/ 	.word	0x00022330


	//   ....[202]....
        /*0888*/ 	.word	0x00022380


	//   ....[203]....
        /*088c*/ 	.word	0x000223c0


	//   ....[204]....
        /*0890*/ 	.word	0x00022410


	//   ....[205]....
        /*0894*/ 	.word	0x00022460


	//   ....[206]....
        /*0898*/ 	.word	0x000224b0


	//   ....[207]....
        /*089c*/ 	.word	0x000224f0


	//   ....[208]....
        /*08a0*/ 	.word	0x00022560


	//   ....[209]....
        /*08a4*/ 	.word	0x000225d0


	//   ....[210]....
        /*08a8*/ 	.word	0x00022630


	//   ....[211]....
        /*08ac*/ 	.word	0x00022690


	//   ....[212]....
        /*08b0*/ 	.word	0x000226f0


	//   ....[213]....
        /*08b4*/ 	.word	0x00022760


	//   ....[214]....
        /*08b8*/ 	.word	0x000227c0


	//   ....[215]....
        /*08bc*/ 	.word	0x00022820


	//   ....[216]....
        /*08c0*/ 	.word	0x00022880


	//   ....[217]....
        /*08c4*/ 	.word	0x000228f0


	//   ....[218]....
        /*08c8*/ 	.word	0x00022950


	//   ....[219]....
        /*08cc*/ 	.word	0x000229b0


	//   ....[220]....
        /*08d0*/ 	.word	0x00022a10


	//   ....[221]....
        /*08d4*/ 	.word	0x00022a80


	//   ....[222]....
        /*08d8*/ 	.word	0x00022ae0


	//   ....[223]....
        /*08dc*/ 	.word	0x00022b40


	//   ....[224]....
        /*08e0*/ 	.word	0x00022ba0


	//   ....[225]....
        /*08e4*/ 	.word	0x00022c10


	//   ....[226]....
        /*08e8*/ 	.word	0x00022c70


	//   ....[227]....
        /*08ec*/ 	.word	0x00022cd0


	//   ....[228]....
        /*08f0*/ 	.word	0x00022d30


	//   ....[229]....
        /*08f4*/ 	.word	0x00022da0


	//   ....[230]....
        /*08f8*/ 	.word	0x00022df0


	//   ....[231]....
        /*08fc*/ 	.word	0x00022e30


	//   ....[232]....
        /*0900*/ 	.word	0x00022e80


	//   ....[233]....
        /*0904*/ 	.word	0x00022ed0


	//   ....[234]....
        /*0908*/ 	.word	0x00022f20


	//   ....[235]....
        /*090c*/ 	.word	0x00022f90


	//   ....[236]....
        /*0910*/ 	.word	0x00022fd0


	//   ....[237]....
        /*0914*/ 	.word	0x00023020


	//   ....[238]....
        /*0918*/ 	.word	0x00023070


	//   ....[239]....
        /*091c*/ 	.word	0x000230c0


	//   ....[240]....
        /*0920*/ 	.word	0x00023110


	//   ....[241]....
        /*0924*/ 	.word	0x00023180


	//   ....[242]....
        /*0928*/ 	.word	0x000231c0


	//   ....[243]....
        /*092c*/ 	.word	0x00023230


	//   ....[244]....
        /*0930*/ 	.word	0x00023290


	//   ....[245]....
        /*0934*/ 	.word	0x00023300


	//----- nvinfo : EIATTR_EXIT_INSTR_OFFSETS
	.align		4
.L_336:
        /*0938*/ 	.byte	0x04, 0x1c
        /*093a*/ 	.short	(.L_338 - .L_337)


	//   ....[0]....
.L_337:
        /*093c*/ 	.word	0x00000fe0


	//   ....[1]....
        /*0940*/ 	.word	0x00021140


	//----- nvinfo : EIATTR_MAX_THREADS
	.align		4
.L_338:
        /*0944*/ 	.byte	0x04, 0x05
        /*0946*/ 	.short	(.L_340 - .L_339)
.L_339:
        /*0948*/ 	.word	0x00000100
        /*094c*/ 	.word	0x00000001
        /*0950*/ 	.word	0x00000001


	//----- nvinfo : EIATTR_CRS_STACK_SIZE
	.align		4
.L_340:
        /*0954*/ 	.byte	0x04, 0x1e
        /*0956*/ 	.short	(.L_342 - .L_341)
.L_341:
        /*0958*/ 	.word	0x00000000
.L_342:


//--------------------- .nv.info._ZN7cutlass13device_kernelIN5flash19enable_sm80_to_sm89INS1_16FlashAttnFwdSm80INS1_25CollectiveMainloopFwdSm80ILi8ELi1ELb1EN4cute5tupleIJNS5_1CILi128EEENS7_ILi64EEENS7_ILi256EEEEEELi256ENS_10bfloat16_tEfNS_4arch4Sm80ELb1ELb0ELb1ELb0ELb1ELb0ELb1ELb1EEENS1_21CollectiveEpilogueFwdINS6_IJS8_SA_S9_EEENS6_IJNS7_ILi1EEESI_SI_EEESC_SE_Li256ELb0ELb1ELb1ELb0EEENS1_30DynamicPersistentTileSchedulerILi256ELi256ELb1ELb1ELb0EEEEEEEEEvNT_6ParamsE --------------------------
	.section	.nv.info._ZN7cutlass13device_kernelIN5flash19enable_sm80_to_sm89INS1_16FlashAttnFwdSm80INS1_25CollectiveMainloopFwdSm80ILi8ELi1ELb1EN4cute5tupleIJNS5_1CILi128EEENS7_ILi64EEENS7_ILi256EEEEEELi256ENS_10bfloat16_tEfNS_4arch4Sm80ELb1ELb0ELb1ELb0ELb1ELb0ELb1ELb1EEENS1_21CollectiveEpilogueFwdINS6_IJS8_SA_S9_EEENS6_IJNS7_ILi1EEESI_SI_EEESC_SE_Li256ELb0ELb1ELb1ELb0EEENS1_30DynamicPersistentTileSchedulerILi256ELi256ELb1ELb1ELb0EEEEEEEEEvNT_6ParamsE,"",@"SHT_CUDA_INFO"
	.sectionflags	@""
	.align	4


	//----- nvinfo : EIATTR_CUDA_API_VERSION
	.align		4
        /*0000*/ 	.byte	0x04, 0x37
        /*0002*/ 	.short	(.L_344 - .L_343)
.L_343:
        /*0004*/ 	.word	0x00000082


	//----- nvinfo : EIATTR_SW2861232_WAR
	.align		4
.L_344:
        /*0008*/ 	.byte	0x01, 0x35
	.zero		2


	//----- nvinfo : EIATTR_PARAM_CBANK
	.align		4
        /*000c*/ 	.byte	0x04, 0x0a
        /*000e*/ 	.short	(.L_346 - .L_345)
	.align		4
.L_345:
        /*0010*/ 	.word	index@(.nv.constant0._ZN7cutlass13device_kernelIN5flash19enable_sm80_to_sm89INS1_16FlashAttnFwdSm80INS1_25CollectiveMainloopFwdSm80ILi8ELi1ELb1EN4cute5tupleIJNS5_1CILi128EEENS7_ILi64EEENS7_ILi256EEEEEELi256ENS_10bfloat16_tEfNS_4arch4Sm80ELb1ELb0ELb1ELb0ELb1ELb0ELb1ELb1EEENS1_21CollectiveEpilogueFwdINS6_IJS8_SA_S9_EEENS6_IJNS7_ILi1EEESI_SI_EEESC_SE_Li256ELb0ELb1ELb1ELb0EEENS1_30DynamicPersistentTileSchedulerILi256ELi256ELb1ELb1ELb0EEEEEEEEEvNT_6ParamsE)
        /*0014*/ 	.short	0x0160
        /*0016*/ 	.short	0x0428


	//----- nvinfo : EIATTR_CBANK_PARAM_SIZE
	.align		4
.L_346:
        /*0018*/ 	.byte	0x03, 0x19
        /*001a*/ 	.short	0x0428


	//----- nvinfo : EIATTR_KPARAM_INFO
	.align		4
        /*001c*/ 	.byte	0x04, 0x17
        /*001e*/ 	.short	(.L_348 - .L_347)
.L_347:
        /*0020*/ 	.word	0x00000000
        /*0024*/ 	.short	0x0000
        /*0026*/ 	.short	0x0000
        /*0028*/ 	.byte	0x00, 0xf0, 0xa1, 0x10


	//----- nvinfo : EIATTR_MAXREG_COUNT
	.align		4
.L_348:
        /*002c*/ 	.byte	0x03, 0x1b
        /*002e*/ 	.short	0x00ff


	//----- nvinfo : EIATTR_NUM_BARRIERS
	.align		4
        /*0030*/ 	.byte	0x02, 0x4c
        /*0032*/ 	.byte	0x06
	.zero		1


	//----- nvinfo : EIATTR_ANNOTATIONS
	.align		4
        /*0034*/ 	.byte	0x04, 0x55
        /*0036*/ 	.short	(.L_350 - .L_349)


	//   ....[0]....
.L_349:
        /* <DEDUP_REMOVED lines=223> */


	//----- nvinfo : EIATTR_MERCURY_ISA_VERSION
	.align		4
.L_350:
        /*0e10*/ 	.byte	0x03, 0x5f
        /*0e12*/ 	.short	0x0000


	//----- nvinfo : EIATTR_INT_WARP_WIDE_INSTR_OFFSETS
	.align		4
        /*0e14*/ 	.byte	0x04, 0x31
        /*0e16*/ 	.short	(.L_352 - .L_351)


	//   ....[0]....
.L_351:
        /*0e18*/ 	.word	0x0000faa0


	//   ....[1]....
        /*0e1c*/ 	.word	0x0000fb20


	//----- nvinfo : EIATTR_COOP_GROUP_MASK_REGIDS
	.align		4
.L_352:
        /*0e20*/ 	.byte	0x04, 0x29
        /*0e22*/ 	.short	(.L_354 - .L_353)


	//   ....[0]....
.L_353:
        /*0e24*/ 	.word	0xffffffff


	//   ....[1]....
        /*0e28*/ 	.word	0xffffffff


	//   ....[2]....
        /*0e2c*/ 	.word	0xffffffff


	//   ....[3]....
        /*0e30*/ 	.word	0xffffffff


	//   ....[4]....
        /*0e34*/ 	.word	0xffffffff


	//   ....[5]....
        /*0e38*/ 	.word	0xffffffff


	//   ....[6]....
        /*0e3c*/ 	.word	0xffffffff


	//   ....[7]....
        /*0e40*/ 	.word	0xffffffff


	//   ....[8]....
        /*0e44*/ 	.word	0xffffffff


	//   ....[9]....
        /*0e48*/ 	.word	0xffffffff


	//   ....[10]....
        /*0e4c*/ 	.word	0xffffffff


	//   ....[11]....
        /*0e50*/ 	.word	0xffffffff


	//   ....[12]....
        /*0e54*/ 	.word	0xffffffff


	//   ....[13]....
        /*0e58*/ 	.word	0xffffffff


	//   ....[14]....
        /*0e5c*/ 	.word	0xffffffff


	//   ....[15]....
        /*0e60*/ 	.word	0xffffffff


	//   ....[16]....
        /*0e64*/ 	.word	0xffffffff


	//   ....[17]....
        /*0e68*/ 	.word	0xffffffff


	//   ....[18]....
        /*0e6c*/ 	.word	0xffffffff


	//   ....[19]....
        /*0e70*/ 	.word	0xffffffff


	//   ....[20]....
        /*0e74*/ 	.word	0xffffffff


	//   ....[21]....
        /*0e78*/ 	.word	0xffffffff


	//   ....[22]....
        /*0e7c*/ 	.word	0xffffffff


	//   ....[23]....
        /*0e80*/ 	.word	0xffffffff


	//   ....[24]....
        /*0e84*/ 	.word	0xffffffff


	//   ....[25]....
        /*0e88*/ 	.word	0xffffffff


	//   ....[26]....
        /*0e8c*/ 	.word	0xffffffff


	//   ....[27]....
        /*0e90*/ 	.word	0xffffffff


	//   ....[28]....
        /*0e94*/ 	.word	0xffffffff


	//   ....[29]....
        /*0e98*/ 	.word	0xffffffff


	//   ....[30]....
        /*0e9c*/ 	.word	0xffffffff


	//   ....[31]....
        /*0ea0*/ 	.word	0xffffffff


	//   ....[32]....
        /*0ea4*/ 	.word	0xffffffff


	//   ....[33]....
        /*0ea8*/ 	.word	0xffffffff


	//   ....[34]....
        /*0eac*/ 	.word	0xffffffff


	//   ....[35]....
        /*0eb0*/ 	.word	0xffffffff


	//   ....[36]....
        /*0eb4*/ 	.word	0xffffffff


	//   ....[37]....
        /*0eb8*/ 	.word	0xffffffff


	//   ....[38]....
        /*0ebc*/ 	.word	0xffffffff


	//   ....[39]....
        /*0ec0*/ 	.word	0xffffffff


	//   ....[40]....
        /*0ec4*/ 	.word	0xffffffff


	//   ....[41]....
        /*0ec8*/ 	.word	0xffffffff


	//   ....[42]....
        /*0ecc*/ 	.word	0xffffffff


	//   ....[43]....
        /*0ed0*/ 	.word	0xffffffff


	//   ....[44]....
        /*0ed4*/ 	.word	0xffffffff


	//   ....[45]....
        /*0ed8*/ 	.word	0xffffffff


	//   ....[46]....
        /*0edc*/ 	.word	0xffffffff


	//   ....[47]....
        /*0ee0*/ 	.word	0xffffffff


	//   ....[48]....
        /*0ee4*/ 	.word	0xffffffff


	//   ....[49]....
        /*0ee8*/ 	.word	0xffffffff


	//   ....[50]....
        /*0eec*/ 	.word	0xffffffff


	//   ....[51]....
        /*0ef0*/ 	.word	0xffffffff


	//   ....[52]....
        /*0ef4*/ 	.word	0xffffffff


	//   ....[53]....
        /*0ef8*/ 	.word	0xffffffff


	//   ....[54]....
        /*0efc*/ 	.word	0xffffffff


	//   ....[55]....
        /*0f00*/ 	.word	0xffffffff


	//   ....[56]....
        /*0f04*/ 	.word	0xffffffff


	//   ....[57]....
        /*0f08*/ 	.word	0xffffffff


	//   ....[58]....
        /*0f0c*/ 	.word	0xffffffff


	//   ....[59]....
        /*0f10*/ 	.word	0xffffffff


	//   ....[60]....
        /*0f14*/ 	.word	0xffffffff


	//   ....[61]....
        /*0f18*/ 	.word	0xffffffff


	//   ....[62]....
        /*0f1c*/ 	.word	0xffffffff


	//   ....[63]....
        /*0f20*/ 	.word	0xffffffff


	//   ....[64]....
        /*0f24*/ 	.word	0xffffffff


	//   ....[65]....
        /*0f28*/ 	.word	0xffffffff


	//   ....[66]....
        /*0f2c*/ 	.word	0xffffffff


	//   ....[67]....
        /*0f30*/ 	.word	0xffffffff


	//   ....[68]....
        /*0f34*/ 	.word	0xffffffff


	//   ....[69]....
        /*0f38*/ 	.word	0xffffffff


	//   ....[70]....
        /*0f3c*/ 	.word	0xffffffff


	//   ....[71]....
        /*0f40*/ 	.word	0xffffffff


	//   ....[72]....
        /*0f44*/ 	.word	0xffffffff


	//   ....[73]....
        /*0f48*/ 	.word	0xffffffff


	//   ....[74]....
        /*0f4c*/ 	.word	0xffffffff


	//   ....[75]....
        /*0f50*/ 	.word	0xffffffff


	//   ....[76]....
        /*0f54*/ 	.word	0xffffffff


	//   ....[77]....
        /*0f58*/ 	.word	0xffffffff


	//   ....[78]....
        /*0f5c*/ 	.word	0xffffffff


	//   ....[79]....
        /*0f60*/ 	.word	0xffffffff


	//   ....[80]....
        /*0f64*/ 	.word	0xffffffff


	//   ....[81]....
        /*0f68*/ 	.word	0xffffffff


	//   ....[82]....
        /*0f6c*/ 	.word	0xffffffff


	//   ....[83]....
        /*0f70*/ 	.word	0xffffffff


	//   ....[84]....
        /*0f74*/ 	.word	0xffffffff


	//   ....[85]....
        /*0f78*/ 	.word	0xffffffff


	//   ....[86]....
        /*0f7c*/ 	.word	0xffffffff


	//   ....[87]....
        /*0f80*/ 	.word	0xffffffff


	//   ....[88]....
        /*0f84*/ 	.word	0xffffffff


	//   ....[89]....
        /*0f88*/ 	.word	0xffffffff


	//   ....[90]....
        /*0f8c*/ 	.word	0xffffffff


	//   ....[91]....
        /*0f90*/ 	.word	0xffffffff


	//   ....[92]....
        /*0f94*/ 	.word	0xffffffff


	//   ....[93]....
        /*0f98*/ 	.word	0xffffffff


	//   ....[94]....
        /*0f9c*/ 	.word	0xffffffff


	//   ....[95]....
        /*0fa0*/ 	.word	0xffffffff


	//   ....[96]....
        /*0fa4*/ 	.word	0xffffffff


	//   ....[97]....
        /*0fa8*/ 	.word	0xffffffff


	//   ....[98]....
        /*0fac*/ 	.word	0xffffffff


	//   ....[99]....
        /*0fb0*/ 	.word	0xffffffff


	//   ....[100]....
        /*0fb4*/ 	.word	0xffffffff


	//   ....[101]....
        /*0fb8*/ 	.word	0xffffffff


	//   ....[102]....
        /*0fbc*/ 	.word	0xffffffff


	//   ....[103]....
        /*0fc0*/ 	.word	0xffffffff


	//   ....[104]....
        /*0fc4*/ 	.word	0xffffffff


	//----- nvinfo : EIATTR_COOP_GROUP_INSTR_OFFSETS
	.align		4
.L_354:
        /*0fc8*/ 	.byte	0x04, 0x28
        /*0fca*/ 	.short	(.L_356 - .L_355)


	//   ....[0]....
.L_355:
        /*0fcc*/ 	.word	0x00000050


	//   ....[1]....
        /*0fd0*/ 	.word	0x00002010


	//   ....[2]....
        /*0fd4*/ 	.word	0x00002030


	//   ....[3]....
        /*0fd8*/ 	.word	0x00002060


	//   ....[4]....
        /*0fdc*/ 	.word	0x00002080


	//   ....[5]....
        /*0fe0*/ 	.word	0x00002250


	//   ....[6]....
        /*0fe4*/ 	.word	0x00002270


	//   ....[7]....
        /*0fe8*/ 	.word	0x000022b0


	//   ....[8]....
        /*0fec*/ 	.word	0x000022f0


	//   ....[9]....
        /*0ff0*/ 	.word	0x000025f0


	//   ....[10]....
        /*0ff4*/ 	.word	0x00002610


	//   ....[11]....
        /*0ff8*/ 	.word	0x00002650


	//   ....[12]....
        /*0ffc*/ 	.word	0x00002670


	//   ....[13]....
        /*1000*/ 	.word	0x00002a50


	//   ....[14]....
        /*1004*/ 	.word	0x00002b50


	//   ....[15]....
        /*1008*/ 	.word	0x00002ba0


	//   ....[16]....
        /*100c*/ 	.word	0x00002bc0


	//   ....[17]....
        /*1010*/ 	.word	0x00004320


	//   ....[18]....
        /*1014*/ 	.word	0x00004390


	//   ....[19]....
        /*1018*/ 	.word	0x00004430


	//   ....[20]....
        /*101c*/ 	.word	0x00004470


	//   ....[21]....
        /*1020*/ 	.word	0x000047e0


	//   ....[22]....
        /*1024*/ 	.word	0x00004a20


	//   ....[23]....
        /*1028*/ 	.word	0x00004e20


	//   ....[24]....
        /*102c*/ 	.word	0x00004e40


	//   ....[25]....
        /*1030*/ 	.word	0x00004e60


	//   ....[26]....
        /*1034*/ 	.word	0x00004e80


	//   ....[27]....
        /*1038*/ 	.word	0x00006b60


	//   ....[28]....
        /*103c*/ 	.word	0x00006be0


	//   ....[29]....
        /*1040*/ 	.word	0x00006ce0


	//   ....[30]....
        /*1044*/ 	.word	0x00006d10


	//   ....[31]....
        /*1048*/ 	.word	0x000084c0


	//   ....[32]....
        /*104c*/ 	.word	0x00008530


	//   ....[33]....
        /*1050*/ 	.word	0x00008640


	//   ....[34]....
        /*1054*/ 	.word	0x00008670


	//   ....[35]....
        /*1058*/ 	.word	0x00008990


	//   ....[36]....
        /*105c*/ 	.word	0x00008c40


	//   ....[37]....
        /*1060*/ 	.word	0x00008f80


	//   ....[38]....
        /*1064*/ 	.word	0x00008fa0


	//   ....[39]....
        /*1068*/ 	.word	0x000090d0


	//   ....[40]....
        /*106c*/ 	.word	0x000090f0


	//   ....[41]....
        /*1070*/ 	.word	0x0000b350


	//   ....[42]....
        /*1074*/ 	.word	0x0000b3d0


	//   ....[43]....
        /*1078*/ 	.word	0x0000b4c0


	//   ....[44]....
        /*107c*/ 	.word	0x0000b4d0


	//   ....[45]....
        /*1080*/ 	.word	0x0000cbe0


	//   ....[46]....
        /*1084*/ 	.word	0x0000cc20


	//   ....[47]....
        /*1088*/ 	.word	0x0000cd10


	//   ....[48]....
        /*108c*/ 	.word	0x0000cd40


	//   ....[49]....
        /*1090*/ 	.word	0x0000d100


	//   ....[50]....
        /*1094*/ 	.word	0x0000d120


	//   ....[51]....
        /*1098*/ 	.word	0x0000d140


	//   ....[52]....
        /*109c*/ 	.word	0x0000d160


	//   ....[53]....
        /*10a0*/ 	.word	0x0000f010


	//   ....[54]....
        /*10a4*/ 	.word	0x0000f060


	//   ....[55]....
        /*10a8*/ 	.word	0x0000f080


	//   ....[56]....
        /*10ac*/ 	.word	0x0000f0a0


	//   ....[57]....
        /*10b0*/ 	.word	0x0000fc70


	//   ....[58]....
        /*10b4*/ 	.word	0x000104a0


	//   ....[59]....
        /*10b8*/ 	.word	0x000104b0


	//   ....[60]....
        /*10bc*/ 	.word	0x000104c0


	//   ....[61]....
        /*10c0*/ 	.word	0x000104d0


	//   ....[62]....
        /*10c4*/ 	.word	0x00010600


	//   ....[63]....
        /*10c8*/ 	.word	0x00010620


	//   ....[64]....
        /*10cc*/ 	.word	0x00010e50


	//   ....[65]....
        /*10d0*/ 	.word	0x00010e60


	//   ....[66]....
        /*10d4*/ 	.word	0x000119f0


	//   ....[67]....
        /*10d8*/ 	.word	0x00011b00


	//   ....[68]....
        /*10dc*/ 	.word	0x00011b70


	//   ....[69]....
        /*10e0*/ 	.word	0x00011d80


	//   ....[70]....
        /*10e4*/ 	.word	0x00011de0


	//   ....[71]....
        /*10e8*/ 	.word	0x00011e40


	//   ....[72]....
        /*10ec*/ 	.word	0x00011ea0


	//   ....[73]....
        /*10f0*/ 	.word	0x000122e0


	//   ....[74]....
        /*10f4*/ 	.word	0x00012330


	//   ....[75]....
        /*10f8*/ 	.word	0x00012380


	//   ....[76]....
        /*10fc*/ 	.word	0x000123d0


	//   ....[77]....
        /*1100*/ 	.word	0x00012440


	//   ....[78]....
        /*1104*/ 	.word	0x000124b0


	//   ....[79]....
        /*1108*/ 	.word	0x000126d0


	//   ....[80]....
        /*110c*/ 	.word	0x00012730


	//   ....[81]....
        /*1110*/ 	.word	0x00012790


	//   ....[82]....
        /*1114*/ 	.word	0x00012800


	//   ....[83]....
        /*1118*/ 	.word	0x00012a10


	//   ....[84]....
        /*111c*/ 	.word	0x00012a70


	//   ....[85]....
        /*1120*/ 	.word	0x00012ad0


	//   ....[86]....
        /*1124*/ 	.word	0x00012b30


	//   ....[87]....
        /*1128*/ 	.word	0x00013000


	//   ....[88]....
        /*112c*/ 	.word	0x00013040


	//   ....[89]....
        /*1130*/ 	.word	0x00013090


	//   ....[90]....
        /*1134*/ 	.word	0x000130d0


	//   ....[91]....
        /*1138*/ 	.word	0x00013130


	//   ....[92]....
        /*113c*/ 	.word	0x00013190


	//   ....[93]....
        /*1140*/ 	.word	0x00013200


	//   ....[94]....
        /*1144*/ 	.word	0x00013390


	//   ....[95]....
        /*1148*/ 	.word	0x000133f0


	//   ....[96]....
        /*114c*/ 	.word	0x00013430


	//   ....[97]....
        /*1150*/ 	.word	0x00013470


	//   ....[98]....
        /*1154*/ 	.word	0x000134c0


	//   ....[99]....
        /*1158*/ 	.word	0x00013500


	//   ....[100]....
        /*115c*/ 	.word	0x00013550


	//   ....[101]....
        /*1160*/ 	.word	0x000135b0


	//   ....[102]....
        /*1164*/ 	.word	0x00013600


	//   ....[103]....
        /*1168*/ 	.word	0x00013650


	//   ....[104]....
        /*116c*/ 	.word	0x000136c0


	//----- nvinfo : EIATTR_EXIT_INSTR_OFFSETS
	.align		4
.L_356:
        /*1170*/ 	.byte	0x04, 0x1c
        /*1172*/ 	.short	(.L_358 - .L_357)


	//   ....[0]....
.L_357:
        /*1174*/ 	.word	0x000000a0


	//   ....[1]....
        /*1178*/ 	.word	0x00011ab0


	//----- nvinfo : EIATTR_MAX_THREADS
	.align		4
.L_358:
        /*117c*/ 	.byte	0x04, 0x05
        /*117e*/ 	.short	(.L_360 - .L_359)
.L_359:
        /*1180*/ 	.word	0x00000100
        /*1184*/ 	.word	0x00000001
        /*1188*/ 	.word	0x00000001


	//----- nvinfo : EIATTR_CRS_STACK_SIZE
	.align		4
.L_360:
        /*118c*/ 	.byte	0x04, 0x1e
        /*118e*/ 	.short	(.L_362 - .L_361)
.L_361:
        /*1190*/ 	.word	0x00000000
.L_362:


//--------------------- .nv.info._ZN7cutlass13device_kernelIN5flash19enable_sm80_to_sm89INS1_16FlashAttnFwdSm80INS1_25CollectiveMainloopFwdSm80ILi8ELi1ELb1EN4cute5tupleIJNS5_1CILi128EEENS7_ILi48EEENS7_ILi256EEEEEELi256ENS_10bfloat16_tEfNS_4arch4Sm80ELb1ELb0ELb1ELb1ELb1ELb0ELb1ELb1EEENS1_21CollectiveEpilogueFwdINS6_IJS8_SA_S9_EEENS6_IJNS7_ILi1EEESI_SI_EEESC_SE_Li256ELb1ELb1ELb1ELb0EEENS1_36VarlenDynamicPersistentTileSchedulerILi128ELi48ELi256ELi256ELb1ELb1ELb0ELb1ELb1ELb1EEEEEEEEEvNT_6ParamsE --------------------------
	.section	.nv.info._ZN7cutlass13device_kernelIN5flash19enable_sm80_to_sm89INS1_16FlashAttnFwdSm80INS1_25CollectiveMainloopFwdSm80ILi8ELi1ELb1EN4cute5tupleIJNS5_1CILi128EEENS7_ILi48EEENS7_ILi256EEEEEELi256ENS_10bfloat16_tEfNS_4arch4Sm80ELb1ELb0ELb1ELb1ELb1ELb0ELb1ELb1EEENS1_21CollectiveEpilogueFwdINS6_IJS8_SA_S9_EEENS6_IJNS7_ILi1EEESI_SI_EEESC_SE_Li256ELb1ELb1ELb1ELb0EEENS1_36VarlenDynamicPersistentTileSchedulerILi128ELi48ELi256ELi256ELb1ELb1ELb0ELb1ELb1ELb1EEEEEEEEEvNT_6ParamsE,"",@"SHT_CUDA_INFO"
	.sectionflags	@""
	.align	4


	//----- nvinfo : EIATTR_CUDA_API_VERSION
	.align		4
        /*0000*/ 	.byte	0x04, 0x37
        /*0002*/ 	.short	(.L_364 - .L_363)
.L_363:
        /*0004*/ 	.word	0x00000082


	//----- nvinfo : EIATTR_SW2861232_WAR
	.align		4
.L_364:
        /*0008*/ 	.byte	0x01, 0x35
	.zero		2


	//----- nvinfo : EIATTR_PARAM_CBANK
	.align		4
        /*000c*/ 	.byte	0x04, 0x0a
        /*000e*/ 	.short	(.L_366 - .L_365)
	.align		4
.L_365:
        /*0010*/ 	.word	index@(.nv.constant0._ZN7cutlass13device_kernelIN5flash19enable_sm80_to_sm89INS1_16FlashAttnFwdSm80INS1_25CollectiveMainloopFwdSm80ILi8ELi1ELb1EN4cute5tupleIJNS5_1CILi128EEENS7_ILi48EEENS7_ILi256EEEEEELi256ENS_10bfloat16_tEfNS_4arch4Sm80ELb1ELb0ELb1ELb1ELb1ELb0ELb1ELb1EEENS1_21CollectiveEpilogueFwdINS6_IJS8_SA_S9_EEENS6_IJNS7_ILi1EEESI_SI_EEESC_SE_Li256ELb1ELb1ELb1ELb0EEENS1_36VarlenDynamicPersistentTileSchedulerILi128ELi48ELi256ELi256ELb1ELb1ELb0ELb1ELb1ELb1EEEEEEEEEvNT_6ParamsE)
        /*0014*/ 	.short	0x0160
        /*0016*/ 	.short	0x0438


	//----- nvinfo : EIATTR_CBANK_PARAM_SIZE
	.align		4
.L_366:
        /*0018*/ 	.byte	0x03, 0x19
        /*001a*/ 	.short	0x0438


	//----- nvinfo : EIATTR_KPARAM_INFO
	.align		4
        /*001c*/ 	.byte	0x04, 0x17
        /*001e*/ 	.short	(.L_368 - .L_367)
.L_367:
        /*0020*/ 	.word	0x00000000
        /*0024*/ 	.short	0x0000
        /*0026*/ 	.short	0x0000
        /*0028*/ 	.byte	0x00, 0xf0, 0xe1, 0x10


	//----- nvinfo : EIATTR_MAXREG_COUNT
	.align		4
.L_368:
        /*002c*/ 	.byte	0x03, 0x1b
        /*002e*/ 	.short	0x00ff


	//----- nvinfo : EIATTR_NUM_BARRIERS
	.align		4
        /*0030*/ 	.byte	0x02, 0x4c
        /*0032*/ 	.byte	0x06
	.zero		1


	//----- nvinfo : EIATTR_ANNOTATIONS
	.align		4
        /*0034*/ 	.byte	0x04, 0x55
        /*0036*/ 	.short	(.L_370 - .L_369)


	//   ....[0]....
.L_369:
        /* <DEDUP_REMOVED lines=350> */


	//----- nvinfo : EIATTR_MERCURY_ISA_VERSION
	.align		4
.L_370:
        /*1608*/ 	.byte	0x03, 0x5f
        /*160a*/ 	.short	0x0000


	//----- nvinfo : EIATTR_INT_WARP_WIDE_INSTR_OFFSETS
	.align		4
        /*160c*/ 	.byte	0x04, 0x31
        /*160e*/ 	.short	(.L_372 - .L_371)


	//   ....[0]....
.L_371:
        /*1610*/ 	.word	0x0000ec10


	//   ....[1]....
        /*1614*/ 	.word	0x0000ec90


	//----- nvinfo : EIATTR_COOP_GROUP_MASK_REGIDS
	.align		4
.L_372:
        /*1618*/ 	.byte	0x04, 0x29
        /*161a*/ 	.short	(.L_374 - .L_373)


	//   ....[0]....
.L_373:
        /*161c*/ 	.word	0xffffffff


	//   ....[1]....
        /*1620*/ 	.word	0xffffffff


	//   ....[2]....
        /*1624*/ 	.word	0xffffffff


	//   ....[3]....
        /*1628*/ 	.word	0xffffffff


	//   ....[4]....
        /*162c*/ 	.word	0xffffffff


	//   ....[5]....
        /*1630*/ 	.word	0xffffffff


	//   ....[6]....
        /*1634*/ 	.word	0xffffffff


	//   ....[7]....
        /*1638*/ 	.word	0xffffffff


	//   ....[8]....
        /*163c*/ 	.word	0xffffffff


	//   ....[9]....
        /*1640*/ 	.word	0xffffffff


	//   ....[10]....
        /*1644*/ 	.word	0xffffffff


	//   ....[11]....
        /*1648*/ 	.word	0xffffffff


	//   ....[12]....
        /*164c*/ 	.word	0xffffffff


	//   ....[13]....
        /*1650*/ 	.word	0xffffffff


	//   ....[14]....
        /*1654*/ 	.word	0xffffffff


	//   ....[15]....
        /*1658*/ 	.word	0xffffffff


	//   ....[16]....
        /*165c*/ 	.word	0xffffffff


	//   ....[17]....
        /*1660*/ 	.word	0xffffffff


	//   ....[18]....
        /*1664*/ 	.word	0xffffffff


	//   ....[19]....
        /*1668*/ 	.word	0xffffffff


	//   ....[20]....
        /*166c*/ 	.word	0xffffffff


	//   ....[21]....
        /*1670*/ 	.word	0xffffffff


	//   ....[22]....
        /*1674*/ 	.word	0xffffffff


	//   ....[23]....
        /*1678*/ 	.word	0xffffffff


	//   ....[24]....
        /*167c*/ 	.word	0xffffffff


	//   ....[25]....
        /*1680*/ 	.word	0xffffffff


	//   ....[26]....
        /*1684*/ 	.word	0xffffffff


	//   ....[27]....
        /*1688*/ 	.word	0xffffffff


	//   ....[28]....
        /*168c*/ 	.word	0xffffffff


	//   ....[29]....
        /*1690*/ 	.word	0xffffffff


	//   ....[30]....
        /*1694*/ 	.word	0xffffffff


	//   ....[31]....
        /*1698*/ 	.word	0xffffffff


	//   ....[32]....
        /*169c*/ 	.word	0xffffffff


	//   ....[33]....
        /*16a0*/ 	.word	0xffffffff


	//   ....[34]....
        /*16a4*/ 	.word	0xffffffff


	//   ....[35]....
        /*16a8*/ 	.word	0xffffffff


	//   ....[36]....
        /*16ac*/ 	.word	0xffffffff


	//   ....[37]....
        /*16b0*/ 	.word	0xffffffff


	//   ....[38]....
        /*16b4*/ 	.word	0xffffffff


	//   ....[39]....
        /*16b8*/ 	.word	0xffffffff


	//   ....[40]....
        /*16bc*/ 	.word	0xffffffff


	//   ....[41]....
        /*16c0*/ 	.word	0xffffffff


	//   ....[42]....
        /*16c4*/ 	.word	0xffffffff


	//   ....[43]....
        /*16c8*/ 	.word	0xffffffff


	//   ....[44]....
        /*16cc*/ 	.word	0xffffffff


	//   ....[45]....
        /*16d0*/ 	.word	0xffffffff


	//   ....[46]....
        /*16d4*/ 	.word	0xffffffff


	//   ....[47]....
        /*16d8*/ 	.word	0xffffffff


	//   ....[48]....
        /*16dc*/ 	.word	0xffffffff


	//   ....[49]....
        /*16e0*/ 	.word	0xffffffff


	//   ....[50]....
        /*16e4*/ 	.word	0xffffffff


	//   ....[51]....
        /*16e8*/ 	.word	0xffffffff


	//   ....[52]....
        /*16ec*/ 	.word	0xffffffff


	//   ....[53]....
        /*16f0*/ 	.word	0xffffffff


	//   ....[54]....
        /*16f4*/ 	.word	0xffffffff


	//   ....[55]....
        /*16f8*/ 	.word	0xffffffff


	//   ....[56]....
        /*16fc*/ 	.word	0xffffffff


	//   ....[57]....
        /*1700*/ 	.word	0xffffffff


	//   ....[58]....
        /*1704*/ 	.word	0xffffffff


	//   ....[59]....
        /*1708*/ 	.word	0xffffffff


	//   ....[60]....
        /*170c*/ 	.word	0xffffffff


	//   ....[61]....
        /*1710*/ 	.word	0xffffffff


	//   ....[62]....
        /*1714*/ 	.word	0xffffffff


	//   ....[63]....
        /*1718*/ 	.word	0xffffffff


	//   ....[64]....
        /*171c*/ 	.word	0xffffffff


	//   ....[65]....
        /*1720*/ 	.word	0xffffffff


	//   ....[66]....
        /*1724*/ 	.word	0xffffffff


	//   ....[67]....
        /*1728*/ 	.word	0xffffffff


	//   ....[68]....
        /*172c*/ 	.word	0xffffffff


	//   ....[69]....
        /*1730*/ 	.word	0xffffffff


	//   ....[70]....
        /*1734*/ 	.word	0xffffffff


	//   ....[71]....
        /*1738*/ 	.word	0xffffffff


	//   ....[72]....
        /*173c*/ 	.word	0xffffffff


	//   ....[73]....
        /*1740*/ 	.word	0xffffffff


	//   ....[74]....
        /*1744*/ 	.word	0xffffffff


	//   ....[75]....
        /*1748*/ 	.word	0xffffffff


	//   ....[76]....
        /*174c*/ 	.word	0xffffffff


	//   ....[77]....
        /*1750*/ 	.word	0xffffffff


	//   ....[78]....
        /*1754*/ 	.word	0xffffffff


	//   ....[79]....
        /*1758*/ 	.word	0xffffffff


	//   ....[80]....
        /*175c*/ 	.word	0xffffffff


	//   ....[81]....
        /*1760*/ 	.word	0xffffffff


	//   ....[82]....
        /*1764*/ 	.word	0xffffffff


	//   ....[83]....
        /*1768*/ 	.word	0xffffffff


	//   ....[84]....
        /*176c*/ 	.word	0xffffffff


	//   ....[85]....
        /*1770*/ 	.word	0xffffffff


	//   ....[86]....
        /*1774*/ 	.word	0xffffffff


	//   ....[87]....
        /*1778*/ 	.word	0xffffffff


	//   ....[88]....
        /*177c*/ 	.word	0xffffffff


	//   ....[89]....
        /*1780*/ 	.word	0xffffffff


	//   ....[90]....
        /*1784*/ 	.word	0xffffffff


	//   ....[91]....
        /*1788*/ 	.word	0xffffffff


	//   ....[92]....
        /*178c*/ 	.word	0xffffffff


	//   ....[93]....
        /*1790*/ 	.word	0xffffffff


	//   ....[94]....
        /*1794*/ 	.word	0xffffffff


	//   ....[95]....
        /*1798*/ 	.word	0xffffffff


	//   ....[96]....
        /*179c*/ 	.word	0xffffffff


	//   ....[97]....
        /*17a0*/ 	.word	0xffffffff


	//   ....[98]....
        /*17a4*/ 	.word	0xffffffff


	//   ....[99]....
        /*17a8*/ 	.word	0xffffffff


	//   ....[100]....
        /*17ac*/ 	.word	0xffffffff


	//   ....[101]....
        /*17b0*/ 	.word	0xffffffff


	//   ....[102]....
        /*17b4*/ 	.word	0xffffffff


	//   ....[103]....
        /*17b8*/ 	.word	0xffffffff


	//   ....[104]....
        /*17bc*/ 	.word	0xffffffff


	//   ....[105]....
        /*17c0*/ 	.word	0xffffffff


	//   ....[106]....
        /*17c4*/ 	.word	0xffffffff


	//   ....[107]....
        /*17c8*/ 	.word	0xffffffff


	//   ....[108]....
        /*17cc*/ 	.word	0xffffffff


	//   ....[109]....
        /*17d0*/ 	.word	0xffffffff


	//   ....[110]....
        /*17d4*/ 	.word	0xffffffff


	//   ....[111]....
        /*17d8*/ 	.word	0xffffffff


	//   ....[112]....
        /*17dc*/ 	.word	0xffffffff


	//   ....[113]....
        /*17e0*/ 	.word	0xffffffff


	//   ....[114]....
        /*17e4*/ 	.word	0xffffffff


	//   ....[115]....
        /*17e8*/ 	.word	0xffffffff


	//   ....[116]....
        /*17ec*/ 	.word	0xffffffff


	//   ....[117]....
        /*17f0*/ 	.word	0xffffffff


	//   ....[118]....
        /*17f4*/ 	.word	0xffffffff


	//   ....[119]....
        /*17f8*/ 	.word	0xffffffff


	//   ....[120]....
        /*17fc*/ 	.word	0xffffffff


	//   ....[121]....
        /*1800*/ 	.word	0xffffffff


	//   ....[122]....
        /*1804*/ 	.word	0xffffffff


	//   ....[123]....
        /*1808*/ 	.word	0xffffffff


	//   ....[124]....
        /*180c*/ 	.word	0xffffffff


	//   ....[125]....
        /*1810*/ 	.word	0xffffffff


	//   ....[126]....
        /*1814*/ 	.word	0xffffffff


	//   ....[127]....
        /*1818*/ 	.word	0xffffffff


	//   ....[128]....
        /*181c*/ 	.word	0xffffffff


	//   ....[129]....
        /*1820*/ 	.word	0xffffffff


	//   ....[130]....
        /*1824*/ 	.word	0xffffffff


	//   ....[131]....
        /*1828*/ 	.word	0xffffffff


	//   ....[132]....
        /*182c*/ 	.word	0xffffffff


	//   ....[133]....
        /*1830*/ 	.word	0xffffffff


	//   ....[134]....
        /*1834*/ 	.word	0xffffffff


	//   ....[135]....
        /*1838*/ 	.word	0xffffffff


	//   ....[136]....
        /*183c*/ 	.word	0xffffffff


	//   ....[137]....
        /*1840*/ 	.word	0xffffffff


	//   ....[138]....
        /*1844*/ 	.word	0xffffffff


	//   ....[139]....
        /*1848*/ 	.word	0xffffffff


	//   ....[140]....
        /*184c*/ 	.word	0xffffffff


	//   ....[141]....
        /*1850*/ 	.word	0xffffffff


	//   ....[142]....
        /*1854*/ 	.word	0xffffffff


	//   ....[143]....
        /*1858*/ 	.word	0xffffffff


	//   ....[144]....
        /*185c*/ 	.word	0xffffffff


	//   ....[145]....
        /*1860*/ 	.word	0xffffffff


	//   ....[146]....
        /*1864*/ 	.word	0xffffffff


	//   ....[147]....
        /*1868*/ 	.word	0xffffffff


	//   ....[148]....
        /*186c*/ 	.word	0xffffffff


	//   ....[149]....
        /*1870*/ 	.word	0xffffffff


	//   ....[150]....
        /*1874*/ 	.word	0xffffffff


	//   ....[151]....
        /*1878*/ 	.word	0xffffffff


	//   ....[152]....
        /*187c*/ 	.word	0xffffffff


	//   ....[153]....
        /*1880*/ 	.word	0xffffffff


	//   ....[154]....
        /*1884*/ 	.word	0xffffffff


	//   ....[155]....
        /*1888*/ 	.word	0xffffffff


	//   ....[156]....
        /*188c*/ 	.word	0xffffffff


	//   ....[157]....
        /*1890*/ 	.word	0xffffffff


	//   ....[158]....
        /*1894*/ 	.word	0xffffffff


	//   ....[159]....
        /*1898*/ 	.word	0xffffffff


	//   ....[160]....
        /*189c*/ 	.word	0xffffffff


	//   ....[161]....
        /*18a0*/ 	.word	0xffffffff


	//   ....[162]....
        /*18a4*/ 	.word	0xffffffff


	//   ....[163]....
        /*18a8*/ 	.word	0xffffffff


	//   ....[164]....
        /*18ac*/ 	.word	0xffffffff


	//   ....[165]....
        /*18b0*/ 	.word	0xffffffff


	//   ....[166]....
        /*18b4*/ 	.word	0xffffffff


	//   ....[167]....
        /*18b8*/ 	.word	0xffffffff


	//   ....[168]....
        /*18bc*/ 	.word	0xffffffff


	//   ....[169]....
        /*18c0*/ 	.word	0xffffffff


	//   ....[170]....
        /*18c4*/ 	.word	0xffffffff


	//   ....[171]....
        /*18c8*/ 	.word	0xffffffff


	//   ....[172]....
        /*18cc*/ 	.word	0xffffffff


	//   ....[173]....
        /*18d0*/ 	.word	0xffffffff


	//   ....[174]....
        /*18d4*/ 	.word	0xffffffff


	//   ....[175]....
        /*18d8*/ 	.word	0xffffffff


	//   ....[176]....
        /*18dc*/ 	.word	0xffffffff


	//   ....[177]....
        /*18e0*/ 	.word	0xffffffff


	//   ....[178]....
        /*18e4*/ 	.word	0xffffffff


	//   ....[179]....
        /*18e8*/ 	.word	0xffffffff


	//   ....[180]....
        /*18ec*/ 	.word	0xffffffff


	//   ....[181]....
        /*18f0*/ 	.word	0xffffffff


	//   ....[182]....
        /*18f4*/ 	.word	0xffffffff


	//   ....[183]....
        /*18f8*/ 	.word	0xffffffff


	//   ....[184]....
        /*18fc*/ 	.word	0xffffffff


	//   ....[185]....
        /*1900*/ 	.word	0xffffffff


	//   ....[186]....
        /*1904*/ 	.word	0xffffffff


	//   ....[187]....
        /*1908*/ 	.word	0xffffffff


	//   ....[188]....
        /*190c*/ 	.word	0xffffffff


	//   ....[189]....
        /*1910*/ 	.word	0xffffffff


	//   ....[190]....
        /*1914*/ 	.word	0xffffffff


	//   ....[191]....
        /*1918*/ 	.word	0xffffffff


	//   ....[192]....
        /*191c*/ 	.word	0xffffffff


	//   ....[193]....
        /*1920*/ 	.word	0xffffffff


	//   ....[194]....
        /*1924*/ 	.word	0xffffffff


	//   ....[195]....
        /*1928*/ 	.word	0xffffffff


	//   ....[196]....
        /*192c*/ 	.word	0xffffffff


	//   ....[197]....
        /*1930*/ 	.word	0xffffffff


	//   ....[198]....
        /*1934*/ 	.word	0xffffffff


	//   ....[199]....
        /*1938*/ 	.word	0xffffffff


	//   ....[200]....
        /*193c*/ 	.word	0xffffffff


	//   ....[201]....
        /*1940*/ 	.word	0xffffffff


	//   ....[202]....
        /*1944*/ 	.word	0xffffffff


	//   ....[203]....
        /*1948*/ 	.word	0xffffffff


	//----- nvinfo : EIATTR_COOP_GROUP_INSTR_OFFSETS
	.align		4
.L_374:
        /*194c*/ 	.byte	0x04, 0x28
        /*194e*/ 	.short	(.L_376 - .L_375)


	//   ....[0]....
.L_375:
        /*1950*/ 	.word	0x00000050


	//   ....[1]....
        /*1954*/ 	.word	0x00000200


	//   ....[2]....
        /*1958*/ 	.word	0x00000230


	//   ....[3]....
        /*195c*/ 	.word	0x00000260


	//   ....[4]....
        /*1960*/ 	.word	0x00000290


	//   ....[5]....
        /*1964*/ 	.word	0x000002c0


	//   ....[6]....
        /*1968*/ 	.word	0x000002f0


	//   ....[7]....
        /*196c*/ 	.word	0x00000450


	//   ....[8]....
        /*1970*/ 	.word	0x00000490


	//   ....[9]....
        /*1974*/ 	.word	0x000004c0


	//   ....[10]....
        /*1978*/ 	.word	0x000004f0


	//   ....[11]....
        /*197c*/ 	.word	0x00000520


	//   ....[12]....
        /*1980*/ 	.word	0x00000550


	//   ....[13]....
        /*1984*/ 	.word	0x000005e0


	//   ....[14]....
        /*1988*/ 	.word	0x00000630


	//   ....[15]....
        /*198c*/ 	.word	0x00000650


	//   ....[16]....
        /*1990*/ 	.word	0x000006b0


	//   ....[17]....
        /*1994*/ 	.word	0x000032f0


	//   ....[18]....
        /*1998*/ 	.word	0x00003320


	//   ....[19]....
        /*199c*/ 	.word	0x00003350


	//   ....[20]....
        /*19a0*/ 	.word	0x00003370


	//   ....[21]....
        /*19a4*/ 	.word	0x00003560


	//   ....[22]....
        /*19a8*/ 	.word	0x00003580


	//   ....[23]....
        /*19ac*/ 	.word	0x00003660


	//   ....[24]....
        /*19b0*/ 	.word	0x000036b0


	//   ....[25]....
        /*19b4*/ 	.word	0x00003820


	//   ....[26]....
        /*19b8*/ 	.word	0x00003840


	//   ....[27]....
        /*19bc*/ 	.word	0x00003960


	//   ....[28]....
        /*19c0*/ 	.word	0x00003af0


	//   ....[29]....
        /*19c4*/ 	.word	0x00003d80


	//   ....[30]....
        /*19c8*/ 	.word	0x00003d90


	//   ....[31]....
        /*19cc*/ 	.word	0x00004260


	//   ....[32]....
        /*19d0*/ 	.word	0x00004270


	//   ....[33]....
        /*19d4*/ 	.word	0x00005490


	//   ....[34]....
        /*19d8*/ 	.word	0x000054b0


	//   ....[35]....
        /*19dc*/ 	.word	0x00005710


	//   ....[36]....
        /*19e0*/ 	.word	0x00005720


	//   ....[37]....
        /*19e4*/ 	.word	0x00005a40


	//   ....[38]....
        /*19e8*/ 	.word	0x00005c00


	//   ....[39]....
        /*19ec*/ 	.word	0x00005f00


	//   ....[40]....
        /*19f0*/ 	.word	0x00005f20


	//   ....[41]....
        /*19f4*/ 	.word	0x00005f50


	//   ....[42]....
        /*19f8*/ 	.word	0x00005f60


	//   ....[43]....
        /*19fc*/ 	.word	0x00007630


	//   ....[44]....
        /*1a00*/ 	.word	0x00007650


	//   ....[45]....
        /*1a04*/ 	.word	0x000078b0


	//   ....[46]....
        /*1a08*/ 	.word	0x000078c0


	//   ....[47]....
        /*1a0c*/ 	.word	0x00008990


	//   ....[48]....
        /*1a10*/ 	.word	0x000089b0


	//   ....[49]....
        /*1a14*/ 	.word	0x00008be0


	//   ....[50]....
        /*1a18*/ 	.word	0x00008bf0


	//   ....[51]....
        /*1a1c*/ 	.word	0x00008f10


	//   ....[52]....
        /*1a20*/ 	.word	0x00009100


	//   ....[53]....
        /*1a24*/ 	.word	0x00009360


	//   ....[54]....
        /*1a28*/ 	.word	0x00009380


	//   ....[55]....
        /*1a2c*/ 	.word	0x00009460


	//   ....[56]....
        /*1a30*/ 	.word	0x00009480


	//   ....[57]....
        /*1a34*/ 	.word	0x0000aff0


	//   ....[58]....
        /*1a38*/ 	.word	0x0000b0d0


	//   ....[59]....
        /*1a3c*/ 	.word	0x0000b250


	//   ....[60]....
        /*1a40*/ 	.word	0x0000b260


	//   ....[61]....
        /*1a44*/ 	.word	0x0000c310


	//   ....[62]....
        /*1a48*/ 	.word	0x0000c330


	//   ....[63]....
        /*1a4c*/ 	.word	0x0000c4e0


	//   ....[64]....
        /*1a50*/ 	.word	0x0000c4f0


	//   ....[65]....
        /*1a54*/ 	.word	0x0000c850


	//   ....[66]....
        /*1a58*/ 	.word	0x0000c880


	//   ....[67]....
        /*1a5c*/ 	.word	0x0000c8a0


	//   ....[68]....
        /*1a60*/ 	.word	0x0000c8c0


	//   ....[69]....
        /*1a64*/ 	.word	0x0000e1d0


	//   ....[70]....
        /*1a68*/ 	.word	0x0000e220


	//   ....[71]....
        /*1a6c*/ 	.word	0x0000e240


	//   ....[72]....
        /*1a70*/ 	.word	0x0000e250


	//   ....[73]....
        /*1a74*/ 	.word	0x0000fb00


	//   ....[74]....
        /*1a78*/ 	.word	0x0000fb20


	//   ....[75]....
        /*1a7c*/ 	.word	0x0000fb40


	//   ....[76]....
        /*1a80*/ 	.word	0x0000fb60


	//   ....[77]....
        /*1a84*/ 	.word	0x0000ff10


	//   ....[78]....
        /*1a88*/ 	.word	0x0000ff30


	//   ....[79]....
        /*1a8c*/ 	.word	0x00010170


	//   ....[80]....
        /*1a90*/ 	.word	0x00010180


	//   ....[81]....
        /*1a94*/ 	.word	0x00010370


	//   ....[82]....
        /*1a98*/ 	.word	0x00010390


	//   ....[83]....
        /*1a9c*/ 	.word	0x00010580


	//   ....[84]....
        /*1aa0*/ 	.word	0x00010590


	//   ....[85]....
        /*1aa4*/ 	.word	0x00010970


	//   ....[86]....
        /*1aa8*/ 	.word	0x00010990


	//   ....[87]....
        /*1aac*/ 	.word	0x000115e0


	//   ....[88]....
        /*1ab0*/ 	.word	0x000115f0


	//   ....[89]....
        /*1ab4*/ 	.word	0x00012aa0


	//   ....[90]....
        /*1ab8*/ 	.word	0x00012ac0


	//   ....[91]....
        /*1abc*/ 	.word	0x00012d10


	//   ....[92]....
        /*1ac0*/ 	.word	0x00012d20


	//   ....[93]....
        /*1ac4*/ 	.word	0x00012f10


	//   ....[94]....
        /*1ac8*/ 	.word	0x00012f30


	//   ....[95]....
        /*1acc*/ 	.word	0x00013120


	//   ....[96]....
        /*1ad0*/ 	.word	0x00013130


	//   ....[97]....
        /*1ad4*/ 	.word	0x000133e0


	//   ....[98]....
        /*1ad8*/ 	.word	0x00013400


	//   ....[99]....
        /*1adc*/ 	.word	0x00013530


	//   ....[100]....
        /*1ae0*/ 	.word	0x00013570


	//   ....[101]....
        /*1ae4*/ 	.word	0x000135a0


	//   ....[102]....
        /*1ae8*/ 	.word	0x000135d0


	//   ....[103]....
        /*1aec*/ 	.word	0x00013600


	//   ....[104]....
        /*1af0*/ 	.word	0x00013630


	//   ....[105]....
        /*1af4*/ 	.word	0x00013790


	//   ....[106]....
        /*1af8*/ 	.word	0x000137d0


	//   ....[107]....
        /*1afc*/ 	.word	0x00013800


	//   ....[108]....
        /*1b00*/ 	.word	0x00013830


	//   ....[109]....
        /*1b04*/ 	.word	0x00013860


	//   ....[110]....
        /*1b08*/ 	.word	0x00013890


	//   ....[111]....
        /*1b0c*/ 	.word	0x00013920


	//   ....[112]....
        /*1b10*/ 	.word	0x00013980


	//   ....[113]....
        /*1b14*/ 	.word	0x00013990


	//   ....[114]....
        /*1b18*/ 	.word	0x000139f0


	//   ....[115]....
        /*1b1c*/ 	.word	0x00014460


	//   ....[116]....
        /*1b20*/ 	.word	0x000144c0


	//   ....[117]....
        /*1b24*/ 	.word	0x00014510


	//   ....[118]....
        /*1b28*/ 	.word	0x00014560


	//   ....[119]....
        /*1b2c*/ 	.word	0x000145b0


	//   ....[120]....
        /*1b30*/ 	.word	0x00014620


	//   ....[121]....
        /*1b34*/ 	.word	0x00014660


	//   ....[122]....
        /*1b38*/ 	.word	0x000146d0


	//   ....[123]....
        /*1b3c*/ 	.word	0x00014740


	//   ....[124]....
        /*1b40*/ 	.word	0x000147a0


	//   ....[125]....
        /*1b44*/ 	.word	0x00014810


	//   ....[126]....
        /*1b48*/ 	.word	0x00014870


	//   ....[127]....
        /*1b4c*/ 	.word	0x000148d0


	//   ....[128]....
        /*1b50*/ 	.word	0x00014940


	//   ....[129]....
        /*1b54*/ 	.word	0x000149a0


	//   ....[130]....
        /*1b58*/ 	.word	0x00014a00


	//   ....[131]....
        /*1b5c*/ 	.word	0x00014a60


	//   ....[132]....
        /*1b60*/ 	.word	0x00014ac0


	//   ....[133]....
        /*1b64*/ 	.word	0x00014e00


	//   ....[134]....
        /*1b68*/ 	.word	0x00014e50


	//   ....[135]....
        /*1b6c*/ 	.word	0x00014ea0


	//   ....[136]....
        /*1b70*/ 	.word	0x00014ee0


	//   ....[137]....
        /*1b74*/ 	.word	0x00014f50


	//   ....[138]....
        /*1b78*/ 	.word	0x00014fc0


	//   ....[139]....
        /*1b7c*/ 	.word	0x00015020


	//   ....[140]....
        /*1b80*/ 	.word	0x00015080


	//   ....[141]....
        /*1b84*/ 	.word	0x000150e0


	//   ....[142]....
        /*1b88*/ 	.word	0x00015150


	//   ....[143]....
        /*1b8c*/ 	.word	0x000151b0


	//   ....[144]....
        /*1b90*/ 	.word	0x00015210


	//   ....[145]....
        /*1b94*/ 	.word	0x00015270


	//   ....[146]....
        /*1b98*/ 	.word	0x000152d0


	//   ....[147]....
        /*1b9c*/ 	.word	0x00015650


	//   ....[148]....
        /*1ba0*/ 	.word	0x00015690


	//   ....[149]....
        /*1ba4*/ 	.word	0x000156e0


	//   ....[150]....
        /*1ba8*/ 	.word	0x00015720


	//   ....[151]....
        /*1bac*/ 	.word	0x00015780


	//   ....[152]....
        /*1bb0*/ 	.word	0x000157e0


	//   ....[153]....
        /*1bb4*/ 	.word	0x00015840


	//   ....[154]....
        /*1bb8*/ 	.word	0x000158a0


	//   ....[155]....
        /*1bbc*/ 	.word	0x00015910


	//   ....[156]....
        /*1bc0*/ 	.word	0x00015970


	//   ....[157]....
        /*1bc4*/ 	.word	0x000159d0


	//   ....[158]....
        /*1bc8*/ 	.word	0x00015a10


	//   ....[159]....
        /*1bcc*/ 	.word	0x00015a50


	//   ....[160]....
        /*1bd0*/ 	.word	0x00015aa0


	//   ....[161]....
        /*1bd4*/ 	.word	0x00015ae0


	//   ....[162]....
        /*1bd8*/ 	.word	0x00015b30


	//   ....[163]....
        /*1bdc*/ 	.word	0x00015b80


	//   ....[164]....
        /*1be0*/ 	.word	0x00015bd0


	//   ....[165]....
        /*1be4*/ 	.word	0x00015c20


	//   ....[166]....
        /*1be8*/ 	.word	0x00015c90


	//   ....[167]....
        /*1bec*/ 	.word	0x00015d00


	//   ....[168]....
        /*1bf0*/ 	.word	0x00015d60


	//   ....[169]....
        /*1bf4*/ 	.word	0x00015dc0


	//   ....[170]....
        /*1bf8*/ 	.word	0x00015e20


	//   ....[171]....
        /*1bfc*/ 	.word	0x00015e90


	//   ....[172]....
        /*1c00*/ 	.word	0x00015ef0


	//   ....[173]....
        /*1c04*/ 	.word	0x00015f50


	//   ....[174]....
        /*1c08*/ 	.word	0x00015fb0


	//   ....[175]....
        /*1c0c*/ 	.word	0x00016020


	//   ....[176]....
        /*1c10*/ 	.word	0x00016080


	//   ....[177]....
        /*1c14*/ 	.word	0x000160e0


	//   ....[178]....
        /*1c18*/ 	.word	0x00016140


	//   ....[179]....
        /*1c1c*/ 	.word	0x000161b0


	//   ....[180]....
        /*1c20*/ 	.word	0x00016210


	//   ....[181]....
        /*1c24*/ 	.word	0x00016270


	//   ....[182]....
        /*1c28*/ 	.word	0x000162d0


	//   ....[183]....
        /*1c2c*/ 	.word	0x00016340


	//   ....[184]....
        /*1c30*/ 	.word	0x000163a0


	//   ....[185]....
        /*1c34*/ 	.word	0x00016400


	//   ....[186]....
        /*1c38*/ 	.word	0x00016460


	//   ....[187]....
        /*1c3c*/ 	.word	0x000164d0


	//   ....[188]....
        /*1c40*/ 	.word	0x00016520


	//   ....[189]....
        /*1c44*/ 	.word	0x00016560


	//   ....[190]....
        /*1c48*/ 	.word	0x000165b0


	//   ....[191]....
        /*1c4c*/ 	.word	0x00016600


	//   ....[192]....
        /*1c50*/ 	.word	0x00016650


	//   ....[193]....
        /*1c54*/ 	.word	0x000166c0


	//   ....[194]....
        /*1c58*/ 	.word	0x00016700


	//   ....[195]....
        /*1c5c*/ 	.word	0x00016750


	//   ....[196]....
        /*1c60*/ 	.word	0x000167a0


	//   ....[197]....
        /*1c64*/ 	.word	0x000167f0


	//   ....[198]....
        /*1c68*/ 	.word	0x00016840


	//   ....[199]....
        /*1c6c*/ 	.word	0x000168b0


	//   ....[200]....
        /*1c70*/ 	.word	0x000168f0


	//   ....[201]....
        /*1c74*/ 	.word	0x00016960


	//   ....[202]....
        /*1c78*/ 	.word	0x000169c0


	//   ....[203]....
        /*1c7c*/ 	.word	0x00016a30


	//----- nvinfo : EIATTR_EXIT_INSTR_OFFSETS
	.align		4
.L_376:
        /*1c80*/ 	.byte	0x04, 0x1c
        /*1c82*/ 	.short	(.L_378 - .L_377)


	//   ....[0]....
.L_377:
        /*1c84*/ 	.word	0x000010d0


	//   ....[1]....
        /*1c88*/ 	.word	0x00014420


	//----- nvinfo : EIATTR_MAX_THREADS
	.align		4
.L_378:
        /*1c8c*/ 	.byte	0x04, 0x05
        /*1c8e*/ 	.short	(.L_380 - .L_379)
.L_379:
        /*1c90*/ 	.word	0x00000100
        /*1c94*/ 	.word	0x00000001
        /*1c98*/ 	.word	0x00000001


	//----- nvinfo : EIATTR_CRS_STACK_SIZE
	.align		4
.L_380:
        /*1c9c*/ 	.byte	0x04, 0x1e
        /*1c9e*/ 	.short	(.L_382 - .L_381)
.L_381:
        /*1ca0*/ 	.word	0x00000000
.L_382:


//--------------------- .nv.info._ZN7cutlass13device_kernelIN5flash19enable_sm80_to_sm89INS1_16FlashAttnFwdSm80INS1_25CollectiveMainloopFwdSm80ILi8ELi1ELb0EN4cute5tupleIJNS5_1CILi128EEENS7_ILi32EEENS7_ILi256EEEEEELi256ENS_10bfloat16_tEfNS_4arch4Sm80ELb1ELb0ELb1ELb1ELb1ELb1ELb1ELb1EEENS1_21CollectiveEpilogueFwdINS6_IJS8_SA_S9_EEENS6_IJNS7_ILi1EEESI_SI_EEESC_SE_Li256ELb1ELb1ELb1ELb0EEENS1_36VarlenDynamicPersistentTileSchedulerILi128ELi32ELi256ELi256ELb1ELb1ELb0ELb1ELb1ELb1EEEEEEEEEvNT_6ParamsE --------------------------
	.section	.nv.info._ZN7cutlass13device_kernelIN5flash19enable_sm80_to_sm89INS1_16FlashAttnFwdSm80INS1_25CollectiveMainloopFwdSm80ILi8ELi1ELb0EN4cute5tupleIJNS5_1CILi128EEENS7_ILi32EEENS7_ILi256EEEEEELi256ENS_10bfloat16_tEfNS_4arch4Sm80ELb1ELb0ELb1ELb1ELb1ELb1ELb1ELb1EEENS1_21CollectiveEpilogueFwdINS6_IJS8_SA_S9_EEENS6_IJNS7_ILi1EEESI_SI_EEESC_SE_Li256ELb1ELb1ELb1ELb0EEENS1_36VarlenDynamicPersistentTileSchedulerILi128ELi32ELi256ELi256ELb1ELb1ELb0ELb1ELb1ELb1EEEEEEEEEvNT_6ParamsE,"",@"SHT_CUDA_INFO"
	.sectionflags	@""
	.align	4


	//----- nvinfo : EIATTR_CUDA_API_VERSION
	.align		4
        /*0000*/ 	.byte	0x04, 0x37
        /*0002*/ 	.short	(.L_384 - .L_383)
.L_383:
        /*0004*/ 	.word	0x00000082


	//----- nvinfo : EIATTR_SW2861232_WAR
	.align		4
.L_384:
        /*0008*/ 	.byte	0x01, 0x35
	.zero		2


	//----- nvinfo : EIATTR_PARAM_CBANK
	.align		4
        /*000c*/ 	.byte	0x04, 0x0a
        /*000e*/ 	.short	(.L_386 - .L_385)
	.align		4
.L_385:
        /*0010*/ 	.word	index@(.nv.constant0._ZN7cutlass13device_kernelIN5flash19enable_sm80_to_sm89INS1_16FlashAttnFwdSm80INS1_25CollectiveMainloopFwdSm80ILi8ELi1ELb0EN4cute5tupleIJNS5_1CILi128EEENS7_ILi32EEENS7_ILi256EEEEEELi256ENS_10bfloat16_tEfNS_4arch4Sm80ELb1ELb0ELb1ELb1ELb1ELb1ELb1ELb1EEENS1_21CollectiveEpilogueFwdINS6_IJS8_SA_S9_EEENS6_IJNS7_ILi1EEESI_SI_EEESC_SE_Li256ELb1ELb1ELb1ELb0EEENS1_36VarlenDynamicPersistentTileSchedulerILi128ELi32ELi256ELi256ELb1ELb1ELb0ELb1ELb1ELb1EEEEEEEEEvNT_6ParamsE)
        /*0014*/ 	.short	0x0160
        /*0016*/ 	.short	0x0438


	//----- nvinfo : EIATTR_CBANK_PARAM_SIZE
	.align		4
.L_386:
        /*0018*/ 	.byte	0x03, 0x19
        /*001a*/ 	.short	0x0438


	//----- nvinfo : EIATTR_KPARAM_INFO
	.align		4
        /*001c*/ 	.byte	0x04, 0x17
        /*001e*/ 	.short	(.L_388 - .L_387)
.L_387:
        /*0020*/ 	.word	0x00000000
        /*0024*/ 	.short	0x0000
        /*0026*/ 	.short	0x0000
        /*0028*/ 	.byte	0x00, 0xf0, 0xe1, 0x10


	//----- nvinfo : EIATTR_MAXREG_COUNT
	.align		4
.L_388:
        /*002c*/ 	.byte	0x03, 0x1b
        /*002e*/ 	.short	0x00ff


	//----- nvinfo : EIATTR_NUM_BARRIERS
	.align		4
        /*0030*/ 	.byte	0x02, 0x4c
        /*0032*/ 	.byte	0x06
	.zero		1


	//----- nvinfo : EIATTR_ANNOTATIONS
	.align		4
        /*0034*/ 	.byte	0x04, 0x55
        /*0036*/ 	.short	(.L_390 - .L_389)


	//   ....[0]....
.L_389:
        /* <DEDUP_REMOVED lines=21> */


	//----- nvinfo : EIATTR_MERCURY_ISA_VERSION
	.align		4
.L_390:
        /*0170*/ 	.byte	0x03, 0x5f
        /*0172*/ 	.short	0x0000


	//----- nvinfo : EIATTR_INT_WARP_WIDE_INSTR_OFFSETS
	.align		4
        /*0174*/ 	.byte	0x04, 0x31
        /*0176*/ 	.short	(.L_392 - .L_391)


	//   ....[0]....
.L_391:
        /*0178*/ 	.word	0x00018090


	//   ....[1]....
        /*017c*/ 	.word	0x00018100


	//----- nvinfo : EIATTR_COOP_GROUP_MASK_REGIDS
	.align		4
.L_392:
        /*0180*/ 	.byte	0x04, 0x29
        /*0182*/ 	.short	(.L_394 - .L_393)


	//   ....[0]....
.L_393:
        /*0184*/ 	.word	0xffffffff


	//   ....[1]....
        /*0188*/ 	.word	0xffffffff


	//   ....[2]....
        /*018c*/ 	.word	0xffffffff


	//   ....[3]....
        /*0190*/ 	.word	0xffffffff


	//   ....[4]....
        /*0194*/ 	.word	0xffffffff


	//   ....[5]....
        /*0198*/ 	.word	0xffffffff


	//   ....[6]....
        /*019c*/ 	.word	0xffffffff


	//   ....[7]....
        /*01a0*/ 	.word	0xffffffff


	//   ....[8]....
        /*01a4*/ 	.word	0xffffffff


	//   ....[9]....
        /*01a8*/ 	.word	0xffffffff


	//   ....[10]....
        /*01ac*/ 	.word	0xffffffff


	//   ....[11]....
        /*01b0*/ 	.word	0xffffffff


	//   ....[12]....
        /*01b4*/ 	.word	0xffffffff


	//   ....[13]....
        /*01b8*/ 	.word	0xffffffff


	//   ....[14]....
        /*01bc*/ 	.word	0xffffffff


	//   ....[15]....
        /*01c0*/ 	.word	0xffffffff


	//   ....[16]....
        /*01c4*/ 	.word	0xffffffff


	//   ....[17]....
        /*01c8*/ 	.word	0xffffffff


	//   ....[18]....
        /*01cc*/ 	.word	0xffffffff


	//   ....[19]....
        /*01d0*/ 	.word	0xffffffff


	//   ....[20]....
        /*01d4*/ 	.word	0xffffffff


	//   ....[21]....
        /*01d8*/ 	.word	0xffffffff


	//   ....[22]....
        /*01dc*/ 	.word	0xffffffff


	//   ....[23]....
        /*01e0*/ 	.word	0xffffffff


	//   ....[24]....
        /*01e4*/ 	.word	0xffffffff


	//   ....[25]....
        /*01e8*/ 	.word	0xffffffff


	//   ....[26]....
        /*01ec*/ 	.word	0xffffffff


	//   ....[27]....
        /*01f0*/ 	.word	0xffffffff


	//   ....[28]....
        /*01f4*/ 	.word	0xffffffff


	//   ....[29]....
        /*01f8*/ 	.word	0xffffffff


	//   ....[30]....
        /*01fc*/ 	.word	0xffffffff


	//   ....[31]....
        /*0200*/ 	.word	0xffffffff


	//   ....[32]....
        /*0204*/ 	.word	0xffffffff


	//   ....[33]....
        /*0208*/ 	.word	0xffffffff


	//   ....[34]....
        /*020c*/ 	.word	0xffffffff


	//   ....[35]....
        /*0210*/ 	.word	0xffffffff


	//   ....[36]....
        /*0214*/ 	.word	0xffffffff


	//   ....[37]....
        /*0218*/ 	.word	0xffffffff


	//   ....[38]....
        /*021c*/ 	.word	0xffffffff


	//   ....[39]....
        /*0220*/ 	.word	0xffffffff


	//   ....[40]....
        /*0224*/ 	.word	0xffffffff


	//   ....[41]....
        /*0228*/ 	.word	0xffffffff


	//   ....[42]....
        /*022c*/ 	.word	0xffffffff


	//   ....[43]....
        /*0230*/ 	.word	0xffffffff


	//   ....[44]....
        /*0234*/ 	.word	0xffffffff


	//   ....[45]....
        /*0238*/ 	.word	0xffffffff


	//   ....[46]....
        /*023c*/ 	.word	0xffffffff


	//   ....[47]....
        /*0240*/ 	.word	0xffffffff


	//   ....[48]....
        /*0244*/ 	.word	0xffffffff


	//   ....[49]....
        /*0248*/ 	.word	0xffffffff


	//   ....[50]....
        /*024c*/ 	.word	0xffffffff


	//   ....[51]....
        /*0250*/ 	.word	0xffffffff


	//   ....[52]....
        /*0254*/ 	.word	0xffffffff


	//   ....[53]....
        /*0258*/ 	.word	0xffffffff


	//   ....[54]....
        /*025c*/ 	.word	0xffffffff


	//   ....[55]....
        /*0260*/ 	.word	0xffffffff


	//   ....[56]....
        /*0264*/ 	.word	0xffffffff


	//   ....[57]....
        /*0268*/ 	.word	0xffffffff


	//   ....[58]....
        /*026c*/ 	.word	0xffffffff


	//   ....[59]....
        /*0270*/ 	.word	0xffffffff


	//   ....[60]....
        /*0274*/ 	.word	0xffffffff


	//   ....[61]....
        /*0278*/ 	.word	0xffffffff


	//   ....[62]....
        /*027c*/ 	.word	0xffffffff


	//   ....[63]....
        /*0280*/ 	.word	0xffffffff


	//   ....[64]....
        /*0284*/ 	.word	0xffffffff


	//   ....[65]....
        /*0288*/ 	.word	0xffffffff


	//   ....[66]....
        /*028c*/ 	.word	0xffffffff


	//   ....[67]....
        /*0290*/ 	.word	0xffffffff


	//   ....[68]....
        /*0294*/ 	.word	0xffffffff


	//   ....[69]....
        /*0298*/ 	.word	0xffffffff


	//   ....[70]....
        /*029c*/ 	.word	0xffffffff


	//   ....[71]....
        /*02a0*/ 	.word	0xffffffff


	//   ....[72]....
        /*02a4*/ 	.word	0xffffffff


	//   ....[73]....
        /*02a8*/ 	.word	0xffffffff


	//   ....[74]....
        /*02ac*/ 	.word	0xffffffff


	//   ....[75]....
        /*02b0*/ 	.word	0xffffffff


	//   ....[76]....
        /*02b4*/ 	.word	0xffffffff


	//   ....[77]....
        /*02b8*/ 	.word	0xffffffff


	//   ....[78]....
        /*02bc*/ 	.word	0xffffffff


	//   ....[79]....
        /*02c0*/ 	.word	0xffffffff


	//   ....[80]....
        /*02c4*/ 	.word	0xffffffff


	//   ....[81]....
        /*02c8*/ 	.word	0xffffffff


	//   ....[82]....
        /*02cc*/ 	.word	0xffffffff


	//   ....[83]....
        /*02d0*/ 	.word	0xffffffff


	//   ....[84]....
        /*02d4*/ 	.word	0xffffffff


	//   ....[85]....
        /*02d8*/ 	.word	0xffffffff


	//   ....[86]....
        /*02dc*/ 	.word	0xffffffff


	//   ....[87]....
        /*02e0*/ 	.word	0xffffffff


	//   ....[88]....
        /*02e4*/ 	.word	0xffffffff


	//   ....[89]....
        /*02e8*/ 	.word	0xffffffff


	//   ....[90]....
        /*02ec*/ 	.word	0xffffffff


	//   ....[91]....
        /*02f0*/ 	.word	0xffffffff


	//   ....[92]....
        /*02f4*/ 	.word	0xffffffff


	//   ....[93]....
        /*02f8*/ 	.word	0xffffffff


	//   ....[94]....
        /*02fc*/ 	.word	0xffffffff


	//   ....[95]....
        /*0300*/ 	.word	0xffffffff


	//   ....[96]....
        /*0304*/ 	.word	0xffffffff


	//   ....[97]....
        /*0308*/ 	.word	0xffffffff


	//   ....[98]....
        /*030c*/ 	.word	0xffffffff


	//   ....[99]....
        /*0310*/ 	.word	0xffffffff


	//   ....[100]....
        /*0314*/ 	.word	0xffffffff


	//   ....[101]....
        /*0318*/ 	.word	0xffffffff


	//   ....[102]....
        /*031c*/ 	.word	0xffffffff


	//   ....[103]....
        /*0320*/ 	.word	0xffffffff


	//   ....[104]....
        /*0324*/ 	.word	0xffffffff


	//   ....[105]....
        /*0328*/ 	.word	0xffffffff


	//   ....[106]....
        /*032c*/ 	.word	0xffffffff


	//   ....[107]....
        /*0330*/ 	.word	0xffffffff


	//   ....[108]....
        /*0334*/ 	.word	0xffffffff


	//   ....[109]....
        /*0338*/ 	.word	0xffffffff


	//   ....[110]....
        /*033c*/ 	.word	0xffffffff


	//   ....[111]....
        /*0340*/ 	.word	0xffffffff


	//   ....[112]....
        /*0344*/ 	.word	0xffffffff


	//   ....[113]....
        /*0348*/ 	.word	0xffffffff


	//   ....[114]....
        /*034c*/ 	.word	0xffffffff


	//   ....[115]....
        /*0350*/ 	.word	0xffffffff


	//   ....[116]....
        /*0354*/ 	.word	0xffffffff


	//   ....[117]....
        /*0358*/ 	.word	0xffffffff


	//   ....[118]....
        /*035c*/ 	.word	0xffffffff


	//   ....[119]....
        /*0360*/ 	.word	0xffffffff


	//   ....[120]....
        /*0364*/ 	.word	0xffffffff


	//   ....[121]....
        /*0368*/ 	.word	0xffffffff


	//   ....[122]....
        /*036c*/ 	.word	0xffffffff


	//   ....[123]....
        /*0370*/ 	.word	0xffffffff


	//   ....[124]....
        /*0374*/ 	.word	0xffffffff


	//   ....[125]....
        /*0378*/ 	.word	0xffffffff


	//   ....[126]....
        /*037c*/ 	.word	0xffffffff


	//   ....[127]....
        /*0380*/ 	.word	0xffffffff


	//   ....[128]....
        /*0384*/ 	.word	0xffffffff


	//   ....[129]....
        /*0388*/ 	.word	0xffffffff


	//   ....[130]....
        /*038c*/ 	.word	0xffffffff


	//   ....[131]....
        /*0390*/ 	.word	0xffffffff


	//   ....[132]....
        /*0394*/ 	.word	0xffffffff


	//   ....[133]....
        /*0398*/ 	.word	0xffffffff


	//   ....[134]....
        /*039c*/ 	.word	0xffffffff


	//   ....[135]....
        /*03a0*/ 	.word	0xffffffff


	//   ....[136]....
        /*03a4*/ 	.word	0xffffffff


	//   ....[137]....
        /*03a8*/ 	.word	0xffffffff


	//   ....[138]....
        /*03ac*/ 	.word	0xffffffff


	//   ....[139]....
        /*03b0*/ 	.word	0xffffffff


	//   ....[140]....
        /*03b4*/ 	.word	0xffffffff


	//   ....[141]....
        /*03b8*/ 	.word	0xffffffff


	//   ....[142]....
        /*03bc*/ 	.word	0xffffffff


	//   ....[143]....
        /*03c0*/ 	.word	0xffffffff


	//   ....[144]....
        /*03c4*/ 	.word	0xffffffff


	//   ....[145]....
        /*03c8*/ 	.word	0xffffffff


	//   ....[146]....
        /*03cc*/ 	.word	0xffffffff


	//   ....[147]....
        /*03d0*/ 	.word	0xffffffff


	//   ....[148]....
        /*03d4*/ 	.word	0xffffffff


	//   ....[149]....
        /*03d8*/ 	.word	0xffffffff


	//   ....[150]....
        /*03dc*/ 	.word	0xffffffff


	//   ....[151]....
        /*03e0*/ 	.word	0xffffffff


	//   ....[152]....
        /*03e4*/ 	.word	0xffffffff


	//   ....[153]....
        /*03e8*/ 	.word	0xffffffff


	//   ....[154]....
        /*03ec*/ 	.word	0xffffffff


	//   ....[155]....
        /*03f0*/ 	.word	0xffffffff


	//   ....[156]....
        /*03f4*/ 	.word	0xffffffff


	//   ....[157]....
        /*03f8*/ 	.word	0xffffffff


	//   ....[158]....
        /*03fc*/ 	.word	0xffffffff


	//   ....[159]....
        /*0400*/ 	.word	0xffffffff


	//   ....[160]....
        /*0404*/ 	.word	0xffffffff


	//   ....[161]....
        /*0408*/ 	.word	0xffffffff


	//   ....[162]....
        /*040c*/ 	.word	0xffffffff


	//   ....[163]....
        /*0410*/ 	.word	0xffffffff


	//   ....[164]....
        /*0414*/ 	.word	0xffffffff


	//   ....[165]....
        /*0418*/ 	.word	0xffffffff


	//   ....[166]....
        /*041c*/ 	.word	0xffffffff


	//   ....[167]....
        /*0420*/ 	.word	0xffffffff


	//   ....[168]....
        /*0424*/ 	.word	0xffffffff


	//   ....[169]....
        /*0428*/ 	.word	0xffffffff


	//   ....[170]....
        /*042c*/ 	.word	0xffffffff


	//   ....[171]....
        /*0430*/ 	.word	0xffffffff


	//   ....[172]....
        /*0434*/ 	.word	0xffffffff


	//   ....[173]....
        /*0438*/ 	.word	0xffffffff


	//   ....[174]....
        /*043c*/ 	.word	0xffffffff


	//   ....[175]....
        /*0440*/ 	.word	0xffffffff


	//   ....[176]....
        /*0444*/ 	.word	0xffffffff


	//   ....[177]....
        /*0448*/ 	.word	0xffffffff


	//   ....[178]....
        /*044c*/ 	.word	0xffffffff


	//   ....[179]....
        /*0450*/ 	.word	0xffffffff


	//   ....[180]....
        /*0454*/ 	.word	0xffffffff


	//   ....[181]....
        /*0458*/ 	.word	0xffffffff


	//   ....[182]....
        /*045c*/ 	.word	0xffffffff


	//   ....[183]....
        /*0460*/ 	.word	0xffffffff


	//   ....[184]....
        /*0464*/ 	.word	0xffffffff


	//   ....[185]....
        /*0468*/ 	.word	0xffffffff


	//   ....[186]....
        /*046c*/ 	.word	0xffffffff


	//   ....[187]....
        /*0470*/ 	.word	0xffffffff


	//   ....[188]....
        /*0474*/ 	.word	0xffffffff


	//   ....[189]....
        /*0478*/ 	.word	0xffffffff


	//   ....[190]....
        /*047c*/ 	.word	0xffffffff


	//   ....[191]....
        /*0480*/ 	.word	0xffffffff


	//   ....[192]....
        /*0484*/ 	.word	0xffffffff


	//   ....[193]....
        /*0488*/ 	.word	0xffffffff


	//   ....[194]....
        /*048c*/ 	.word	0xffffffff


	//   ....[195]....
        /*0490*/ 	.word	0xffffffff


	//   ....[196]....
        /*0494*/ 	.word	0xffffffff


	//   ....[197]....
        /*0498*/ 	.word	0xffffffff


	//   ....[198]....
        /*049c*/ 	.word	0xffffffff


	//   ....[199]....
        /*04a0*/ 	.word	0xffffffff


	//   ....[200]....
        /*04a4*/ 	.word	0xffffffff


	//   ....[201]....
        /*04a8*/ 	.word	0xffffffff


	//   ....[202]....
        /*04ac*/ 	.word	0xffffffff


	//   ....[203]....
        /*04b0*/ 	.word	0xffffffff


	//   ....[204]....
        /*04b4*/ 	.word	0xffffffff


	//   ....[205]....
        /*04b8*/ 	.word	0xffffffff


	//   ....[206]....
        /*04bc*/ 	.word	0xffffffff


	//   ....[207]....
        /*04c0*/ 	.word	0xffffffff


	//   ....[208]....
        /*04c4*/ 	.word	0xffffffff


	//   ....[209]....
        /*04c8*/ 	.word	0xffffffff


	//   ....[210]....
        /*04cc*/ 	.word	0xffffffff


	//   ....[211]....
        /*04d0*/ 	.word	0xffffffff


	//   ....[212]....
        /*04d4*/ 	.word	0xffffffff


	//   ....[213]....
        /*04d8*/ 	.word	0xffffffff


	//   ....[214]....
        /*04dc*/ 	.word	0xffffffff


	//   ....[215]....
        /*04e0*/ 	.word	0xffffffff


	//   ....[216]....
        /*04e4*/ 	.word	0xffffffff


	//   ....[217]....
        /*04e8*/ 	.word	0xffffffff


	//   ....[218]....
        /*04ec*/ 	.word	0xffffffff


	//   ....[219]....
        /*04f0*/ 	.word	0xffffffff


	//   ....[220]....
        /*04f4*/ 	.word	0xffffffff


	//   ....[221]....
        /*04f8*/ 	.word	0xffffffff


	//   ....[222]....
        /*04fc*/ 	.word	0xffffffff


	//   ....[223]....
        /*0500*/ 	.word	0xffffffff


	//   ....[224]....
        /*0504*/ 	.word	0xffffffff


	//   ....[225]....
        /*0508*/ 	.word	0xffffffff


	//----- nvinfo : EIATTR_COOP_GROUP_INSTR_OFFSETS
	.align		4
.L_394:
        /*050c*/ 	.byte	0x04, 0x28
        /*050e*/ 	.short	(.L_396 - .L_395)


	//   ....[0]....
.L_395:
        /*0510*/ 	.word	0x00000050


	//   ....[1]....
        /*0514*/ 	.word	0x000001e0


	//   ....[2]....
        /*0518*/ 	.word	0x00000210


	//   ....[3]....
        /*051c*/ 	.word	0x00000240


	//   ....[4]....
        /*0520*/ 	.word	0x00000270


	//   ....[5]....
        /*0524*/ 	.word	0x000002a0


	//   ....[6]....
        /*0528*/ 	.word	0x000002d0


	//   ....[7]....
        /*052c*/ 	.word	0x00000430


	//   ....[8]....
        /*0530*/ 	.word	0x00000470


	//   ....[9]....
        /*0534*/ 	.word	0x000004a0


	//   ....[10]....
        /*0538*/ 	.word	0x000004d0


	//   ....[11]....
        /*053c*/ 	.word	0x00000500


	//   ....[12]....
        /*0540*/ 	.word	0x00000530


	//   ....[13]....
        /*0544*/ 	.word	0x000005c0


	//   ....[14]....
        /*0548*/ 	.word	0x00000600


	//   ....[15]....
        /*054c*/ 	.word	0x00000620


	//   ....[16]....
        /*0550*/ 	.word	0x00000680


	//   ....[17]....
        /*0554*/ 	.word	0x00003890


	//   ....[18]....
        /*0558*/ 	.word	0x000038a0


	//   ....[19]....
        /*055c*/ 	.word	0x00004ac0


	//   ....[20]....
        /*0560*/ 	.word	0x00004ad0


	//   ....[21]....
        /*0564*/ 	.word	0x00005be0


	//   ....[22]....
        /*0568*/ 	.word	0x00005c00


	//   ....[23]....
        /*056c*/ 	.word	0x00005fc0


	//   ....[24]....
        /*0570*/ 	.word	0x00005fd0


	//   ....[25]....
        /*0574*/ 	.word	0x00006d00


	//   ....[26]....
        /*0578*/ 	.word	0x00006d20


	//   ....[27]....
        /*057c*/ 	.word	0x00006ea0


	//   ....[28]....
        /*0580*/ 	.word	0x00006eb0


	//   ....[29]....
        /*0584*/ 	.word	0x00007030


	//   ....[30]....
        /*0588*/ 	.word	0x00007050


	//   ....[31]....
        /*058c*/ 	.word	0x000071d0


	//   ....[32]....
        /*0590*/ 	.word	0x000071e0


	//   ....[33]....
        /*0594*/ 	.word	0x000075e0


	//   ....[34]....
        /*0598*/ 	.word	0x000075f0


	//   ....[35]....
        /*059c*/ 	.word	0x000079d0


	//   ....[36]....
        /*05a0*/ 	.word	0x000079f0


	//   ....[37]....
        /*05a4*/ 	.word	0x00007a10


	//   ....[38]....
        /*05a8*/ 	.word	0x00007a30


	//   ....[39]....
        /*05ac*/ 	.word	0x00007dc0


	//   ....[40]....
        /*05b0*/ 	.word	0x00007ef0


	//   ....[41]....
        /*05b4*/ 	.word	0x00007f50


	//   ....[42]....
        /*05b8*/ 	.word	0x00007f90


	//   ....[43]....
        /*05bc*/ 	.word	0x00008490


	//   ....[44]....
        /*05c0*/ 	.word	0x000084d0


	//   ....[45]....
        /*05c4*/ 	.word	0x00008510


	//   ....[46]....
        /*05c8*/ 	.word	0x00008550


	//   ....[47]....
        /*05cc*/ 	.word	0x000088a0


	//   ....[48]....
        /*05d0*/ 	.word	0x00008900


	//   ....[49]....
        /*05d4*/ 	.word	0x00008950


	//   ....[50]....
        /*05d8*/ 	.word	0x00008a50


	//   ....[51]....
        /*05dc*/ 	.word	0x0000c3b0


	//   ....[52]....
        /*05e0*/ 	.word	0x0000c400


	//   ....[53]....
        /*05e4*/ 	.word	0x0000c420


	//   ....[54]....
        /*05e8*/ 	.word	0x0000c430


	//   ....[55]....
        /*05ec*/ 	.word	0x0000c650


	//   ....[56]....
        /*05f0*/ 	.word	0x0000c6d0


	//   ....[57]....
        /*05f4*/ 	.word	0x0000c720


	//   ....[58]....
        /*05f8*/ 	.word	0x0000c790


	//   ....[59]....
        /*05fc*/ 	.word	0x0000ca40


	//   ....[60]....
        /*0600*/ 	.word	0x0000cbe0


	//   ....[61]....
        /*0604*/ 	.word	0x0000cc20


	//   ....[62]....
        /*0608*/ 	.word	0x0000cc60


	//   ....[63]....
        /*060c*/ 	.word	0x0000cef0


	//   ....[64]....
        /*0610*/ 	.word	0x0000cf60


	//   ....[65]....
        /*0614*/ 	.word	0x0000cfb0


	//   ....[66]....
        /*0618*/ 	.word	0x0000cff0


	//   ....[67]....
        /*061c*/ 	.word	0x00010e60


	//   ....[68]....
        /*0620*/ 	.word	0x00010e80


	//   ....[69]....
        /*0624*/ 	.word	0x00011b70


	//   ....[70]....
        /*0628*/ 	.word	0x00011b90


	//   ....[71]....
        /*062c*/ 	.word	0x00011db0


	//   ....[72]....
        /*0630*/ 	.word	0x00011ef0


	//   ....[73]....
        /*0634*/ 	.word	0x000120f0


	//   ....[74]....
        /*0638*/ 	.word	0x00012110


	//   ....[75]....
        /*063c*/ 	.word	0x00012130


	//   ....[76]....
        /*0640*/ 	.word	0x00012150


	//   ....[77]....
        /*0644*/ 	.word	0x00012e10


	//   ....[78]....
        /*0648*/ 	.word	0x00012e30


	//   ....[79]....
        /*064c*/ 	.word	0x00013a70


	//   ....[80]....
        /*0650*/ 	.word	0x00013a90


	//   ....[81]....
        /*0654*/ 	.word	0x00013cb0


	//   ....[82]....
        /*0658*/ 	.word	0x00013de0


	//   ....[83]....
        /*065c*/ 	.word	0x00013f80


	//   ....[84]....
        /*0660*/ 	.word	0x00013fa0


	//   ....[85]....
        /*0664*/ 	.word	0x00014040


	//   ....[86]....
        /*0668*/ 	.word	0x00014060


	//   ....[87]....
        /*066c*/ 	.word	0x00015500


	//   ....[88]....
        /*0670*/ 	.word	0x00015520


	//   ....[89]....
        /*0674*/ 	.word	0x00016110


	//   ....[90]....
        /*0678*/ 	.word	0x00016130


	//   ....[91]....
        /*067c*/ 	.word	0x00016360


	//   ....[92]....
        /*0680*/ 	.word	0x00016380


	//   ....[93]....
        /*0684*/ 	.word	0x000163a0


	//   ....[94]....
        /*0688*/ 	.word	0x000163c0


	//   ....[95]....
        /*068c*/ 	.word	0x00017680


	//   ....[96]....
        /*0690*/ 	.word	0x000176b0


	//   ....[97]....
        /*0694*/ 	.word	0x000176d0


	//   ....[98]....
        /*0698*/ 	.word	0x000176f0


	//   ....[99]....
        /*069c*/ 	.word	0x00018e70


	//   ....[100]....
        /*06a0*/ 	.word	0x00018e90


	//   ....[101]....
        /*06a4*/ 	.word	0x00018ea0


	//   ....[102]....
        /*06a8*/ 	.word	0x00018eb0


	//   ....[103]....
        /*06ac*/ 	.word	0x00019270


	//   ....[104]....
        /*06b0*/ 	.word	0x00019290


	//   ....[105]....
        /*06b4*/ 	.word	0x000193f0


	//   ....[106]....
        /*06b8*/ 	.word	0x00019400


	//   ....[107]....
        /*06bc*/ 	.word	0x00019570


	//   ....[108]....
        /*06c0*/ 	.word	0x00019590


	//   ....[109]....
        /*06c4*/ 	.word	0x00019700


	//   ....[110]....
        /*06c8*/ 	.word	0x00019710


	//   ....[111]....
        /*06cc*/ 	.word	0x00019a70


	//   ....[112]....
        /*06d0*/ 	.word	0x00019a90


	//   ....[113]....
        /*06d4*/ 	.word	0x0001a820


	//   ....[114]....
        /*06d8*/ 	.word	0x0001a830


	//   ....[115]....
        /*06dc*/ 	.word	0x0001bd90


	//   ....[116]....
        /*06e0*/ 	.word	0x0001bdb0


	//   ....[117]....
        /*06e4*/ 	.word	0x0001bf20


	//   ....[118]....
        /*06e8*/ 	.word	0x0001bf30


	//   ....[119]....
        /*06ec*/ 	.word	0x0001c0a0


	//   ....[120]....
        /*06f0*/ 	.word	0x0001c0c0


	//   ....[121]....
        /*06f4*/ 	.word	0x0001c230


	//   ....[122]....
        /*06f8*/ 	.word	0x0001c240


	//   ....[123]....
        /*06fc*/ 	.word	0x0001c450


	//   ....[124]....
        /*0700*/ 	.word	0x0001c470


	//   ....[125]....
        /*0704*/ 	.word	0x0001c590


	//   ....[126]....
        /*0708*/ 	.word	0x0001c5d0


	//   ....[127]....
        /*070c*/ 	.word	0x0001c600


	//   ....[128]....
        /*0710*/ 	.word	0x0001c630


	//   ....[129]....
        /*0714*/ 	.word	0x0001c660


	//   ....[130]....
        /*0718*/ 	.word	0x0001c690


	//   ....[131]....
        /*071c*/ 	.word	0x0001c7f0


	//   ....[132]....
        /*0720*/ 	.word	0x0001c830


	//   ....[133]....
        /*0724*/ 	.word	0x0001c860


	//   ....[134]....
        /*0728*/ 	.word	0x0001c890


	//   ....[135]....
        /*072c*/ 	.word	0x0001c8c0


	//   ....[136]....
        /*0730*/ 	.word	0x0001c8f0


	//   ....[137]....
        /*0734*/ 	.word	0x0001c980


	//   ....[138]....
        /*0738*/ 	.word	0x0001c9c0


	//   ....[139]....
        /*073c*/ 	.word	0x0001c9d0


	//   ....[140]....
        /*0740*/ 	.word	0x0001ca30


	//   ....[141]....
        /*0744*/ 	.word	0x0001d400


	//   ....[142]....
        /*0748*/ 	.word	0x0001d460


	//   ....[143]....
        /*074c*/ 	.word	0x0001d4b0


	//   ....[144]....
        /*0750*/ 	.word	0x0001d500


	//   ....[145]....
        /*0754*/ 	.word	0x0001d550


	//   ....[146]....
        /*0758*/ 	.word	0x0001d5c0


	//   ....[147]....
        /*075c*/ 	.word	0x0001d600


	//   ....[148]....
        /*0760*/ 	.word	0x0001d670


	//   ....[149]....
        /*0764*/ 	.word	0x0001d6e0


	//   ....[150]....
        /*0768*/ 	.word	0x0001d740


	//   ....[151]....
        /*076c*/ 	.word	0x0001d7b0


	//   ....[152]....
        /*0770*/ 	.word	0x0001d820


	//   ....[153]....
        /*0774*/ 	.word	0x0001d880


	//   ....[154]....
        /*0778*/ 	.word	0x0001d8e0


	//   ....[155]....
        /*077c*/ 	.word	0x0001d940


	//   ....[156]....
        /*0780*/ 	.word	0x0001d9b0


	//   ....[157]....
        /*0784*/ 	.word	0x0001da10


	//   ....[158]....
        /*0788*/ 	.word	0x0001da70


	//   ....[159]....
        /*078c*/ 	.word	0x0001dac0


	//   ....[160]....
        /*0790*/ 	.word	0x0001db30


	//   ....[161]....
        /*0794*/ 	.word	0x0001db90


	//   ....[162]....
        /*0798*/ 	.word	0x0001dbf0


	//   ....[163]....
        /*079c*/ 	.word	0x0001de30


	//   ....[164]....
        /*07a0*/ 	.word	0x0001de80


	//   ....[165]....
        /*07a4*/ 	.word	0x0001ded0


	//   ....[166]....
        /*07a8*/ 	.word	0x0001df20


	//   ....[167]....
        /*07ac*/ 	.word	0x0001df80


	//   ....[168]....
        /*07b0*/ 	.word	0x0001dff0


	//   ....[169]....
        /*07b4*/ 	.word	0x0001e040


	//   ....[170]....
        /*07b8*/ 	.word	0x0001e0b0


	//   ....[171]....
        /*07bc*/ 	.word	0x0001e110


	//   ....[172]....
        /*07c0*/ 	.word	0x0001e170


	//   ....[173]....
        /*07c4*/ 	.word	0x0001e3b0


	//   ....[174]....
        /*07c8*/ 	.word	0x0001e3f0


	//   ....[175]....
        /*07cc*/ 	.word	0x0001e440


	//   ....[176]....
        /*07d0*/ 	.word	0x0001e480


	//   ....[177]....
        /*07d4*/ 	.word	0x0001e4d0


	//   ....[178]....
        /*07d8*/ 	.word	0x0001e520


	//   ....[179]....
        /*07dc*/ 	.word	0x0001e590


	//   ....[180]....
        /*07e0*/ 	.word	0x0001e5d0


	//   ....[181]....
        /*07e4*/ 	.word	0x0001e610


	//   ....[182]....
        /*07e8*/ 	.word	0x0001e660


	//   ....[183]....
        /*07ec*/ 	.word	0x0001e6a0


	//   ....[184]....
        /*07f0*/ 	.word	0x0001e6f0


	//   ....[185]....
        /*07f4*/ 	.word	0x0001e740


	//   ....[186]....
        /*07f8*/ 	.word	0x0001e790


	//   ....[187]....
        /*07fc*/ 	.word	0x0001e7d0


	//   ....[188]....
        /*0800*/ 	.word	0x0001e840


	//   ....[189]....
        /*0804*/ 	.word	0x0001e8b0


	//   ....[190]....
        /*0808*/ 	.word	0x0001e910


	//   ....[191]....
        /*080c*/ 	.word	0x0001e970


	//   ....[192]....
        /*0810*/ 	.word	0x0001e9d0


	//   ....[193]....
        /*0814*/ 	.word	0x0001ea40


	//   ....[194]....
        /*0818*/ 	.word	0x0001eaa0


	//   ....[195]....
        /*081c*/ 	.word	0x0001eb00


	//   ....[196]....
        /*0820*/ 	.word	0x0001eb60


	//   ....[197]....
        /*0824*/ 	.word	0x0001ebd0


	//   ....[198]....
        /*0828*/ 	.word	0x0001ec30


	//   ....[199]....
        /*082c*/ 	.word	0x0001ec90


	//   ....[200]....
        /*0830*/ 	.word	0x0001ecf0


	//   ....[201]....
        /*0834*/ 	.word	0x0001ed60


	//   ....[202]....
        /*0838*/ 	.word	0x0001edc0


	//   ....[203]....
        /*083c*/ 	.word	0x0001ee20


	//   ....[204]....
        /*0840*/ 	.word	0x0001ee80


	//   ....[205]....
        /*0844*/ 	.word	0x0001eef0


	//   ....[206]....
        /*0848*/ 	.word	0x0001ef50


	//   ....[207]....
        /*084c*/ 	.word	0x0001efb0


	//   ....[208]....
        /*0850*/ 	.word	0x0001f010


	//   ....[209]....
        /*0854*/ 	.word	0x0001f080


	//   ....[210]....
        /*0858*/ 	.word	0x0001f0d0


	//   ....[211]....
        /*085c*/ 	.word	0x0001f110


	//   ....[212]....
        /*0860*/ 	.word	0x0001f160


	//   ....[213]....
        /*0864*/ 	.word	0x0001f1b0


	//   ....[214]....
        /*0868*/ 	.word	0x0001f200


	//   ....[215]....
        /*086c*/ 	.word	0x0001f270


	//   ....[216]....
        /*0870*/ 	.word	0x0001f2b0


	//   ....[217]....
        /*0874*/ 	.word	0x0001f300


	//   ....[218]....
        /*0878*/ 	.word	0x0001f350


	//   ....[219]....
        /*087c*/ 	.word	0x0001f3a0


	//   ....[220]....
        /*0880*/ 	.word	0x0001f3f0


	//   ....[221]....
        /*0884*/ 	.word	0x0001f460


	//   ....[222]....
        /*0888*/ 	.word	0x0001f4a0


	//   ....[223]....
        /*088c*/ 	.word	0x0001f510


	//   ....[224]....
        /*0890*/ 	.word	0x0001f570


	//   ....[225]....
        /*0894*/ 	.word	0x0001f5e0


	//----- nvinfo : EIATTR_EXIT_INSTR_OFFSETS
	.align		4
.L_396:
        /*0898*/ 	.byte	0x04, 0x1c
        /*089a*/ 	.short	(.L_398 - .L_397)


	//   ....[0]....
.L_397:
        /*089c*/ 	.word	0x00000fe0


	//   ....[1]....
        /*08a0*/ 	.word	0x0001d3c0


	//----- nvinfo : EIATTR_MAX_THREADS
	.align		4
.L_398:
        /*08a4*/ 	.byte	0x04, 0x05
        /*08a6*/ 	.short	(.L_400 - .L_399)
.L_399:
        /*08a8*/ 	.word	0x00000100
        /*08ac*/ 	.word	0x00000001
        /*08b0*/ 	.word	0x00000001


	//----- nvinfo : EIATTR_CRS_STACK_SIZE
	.align		4
.L_400:
        /*08b4*/ 	.byte	0x04, 0x1e
        /*08b6*/ 	.short	(.L_402 - .L_401)
.L_401:
        /*08b8*/ 	.word	0x00000000
.L_402:


//--------------------- .nv.info._ZN7cutlass13device_kernelIN5flash19enable_sm80_to_sm89INS1_16FlashAttnFwdSm80INS1_25CollectiveMainloopFwdSm80ILi8ELi1ELb0EN4cute5tupleIJNS5_1CILi128EEENS7_ILi96EEENS7_ILi256EEEEEELi256ENS_10bfloat16_tEfNS_4arch4Sm80ELb0ELb0ELb1ELb0ELb1ELb0ELb1ELb1EEENS1_21CollectiveEpilogueFwdINS6_IJS8_SA_S9_EEENS6_IJNS7_ILi1EEESI_SI_EEESC_SE_Li256ELb0ELb1ELb1ELb0EEENS1_19SingleTileSchedulerILb0ELb1ELb1ELi128EEEEEEEEEvNT_6ParamsE --------------------------
	.section	.nv.info._ZN7cutlass13device_kernelIN5flash19enable_sm80_to_sm89INS1_16FlashAttnFwdSm80INS1_25CollectiveMainloopFwdSm80ILi8ELi1ELb0EN4cute5tupleIJNS5_1CILi128EEENS7_ILi96EEENS7_ILi256EEEEEELi256ENS_10bfloat16_tEfNS_4arch4Sm80ELb0ELb0ELb1ELb0ELb1ELb0ELb1ELb1EEENS1_21CollectiveEpilogueFwdINS6_IJS8_SA_S9_EEENS6_IJNS7_ILi1EEESI_SI_EEESC_SE_Li256ELb0ELb1ELb1ELb0EEENS1_19SingleTileSchedulerILb0ELb1ELb1ELi128EEEEEEEEEvNT_6ParamsE,"",@"SHT_CUDA_INFO"
	.sectionflags	@""
	.align	4


	//----- nvinfo : EIATTR_CUDA_API_VERSION
	.align		4
        /*0000*/ 	.byte	0x04, 0x37
        /*0002*/ 	.short	(.L_404 - .L_403)
.L_403:
        /*0004*/ 	.word	0x00000082


	//----- nvinfo : EIATTR_SW2861232_WAR
	.align		4
.L_404:
        /*0008*/ 	.byte	0x01, 0x35
	.zero		2


	//----- nvinfo : EIATTR_PARAM_CBANK
	.align		4
        /*000c*/ 	.byte	0x04, 0x0a
        /*000e*/ 	.short	(.L_406 - .L_405)
	.align		4
.L_405:
        /*0010*/ 	.word	index@(.nv.constant0._ZN7cutlass13device_kernelIN5flash19enable_sm80_to_sm89INS1_16FlashAttnFwdSm80INS1_25CollectiveMainloopFwdSm80ILi8ELi1ELb0EN4cute5tupleIJNS5_1CILi128EEENS7_ILi96EEENS7_ILi256EEEEEELi256ENS_10bfloat16_tEfNS_4arch4Sm80ELb0ELb0ELb1ELb0ELb1ELb0ELb1ELb1EEENS1_21CollectiveEpilogueFwdINS6_IJS8_SA_S9_EEENS6_IJNS7_ILi1EEESI_SI_EEESC_SE_Li256ELb0ELb1ELb1ELb0EEENS1_19SingleTileSchedulerILb0ELb1ELb1ELi128EEEEEEEEEvNT_6ParamsE)
        /*0014*/ 	.short	0x0160
        /*0016*/ 	.short	0x0418


	//----- nvinfo : EIATTR_CBANK_PARAM_SIZE
	.align		4
.L_406:
        /*0018*/ 	.byte	0x03, 0x19
        /*001a*/ 	.short	0x0418


	//----- nvinfo : EIATTR_KPARAM_INFO
	.align		4
        /*001c*/ 	.byte	0x04, 0x17
        /*001e*/ 	.short	(.L_408 - .L_407)
.L_407:
        /*0020*/ 	.word	0x00000000
        /*0024*/ 	.short	0x0000
        /*0026*/ 	.short	0x0000
        /*0028*/ 	.byte	0x00, 0xf0, 0x61, 0x10


	//----- nvinfo : EIATTR_MAXREG_COUNT
	.align		4
.L_408:
        /*002c*/ 	.byte	0x03, 0x1b
        /*002e*/ 	.short	0x00ff


	//----- nvinfo : EIATTR_NUM_BARRIERS
	.align		4
        /*0030*/ 	.byte	0x02, 0x4c
        /*0032*/ 	.byte	0x02
	.zero		1


	//----- nvinfo : EIATTR_ANNOTATIONS
	.align		4
        /*0034*/ 	.byte	0x04, 0x55
        /*0036*/ 	.short	(.L_410 - .L_409)


	//   ....[0]....
.L_409:
        /* <DEDUP_REMOVED lines=31> */


	//----- nvinfo : EIATTR_MERCURY_ISA_VERSION
	.align		4
.L_410:
        /*0218*/ 	.byte	0x03, 0x5f
        /*021a*/ 	.short	0x0000


	//----- nvinfo : EIATTR_COOP_GROUP_MASK_REGIDS
	.align		4
        /*021c*/ 	.byte	0x04, 0x29
        /*021e*/ 	.short	(.L_412 - .L_411)


	//   ....[0]....
.L_411:
        /*0220*/ 	.word	0xffffffff


	//   ....[1]....
        /*0224*/ 	.word	0xffffffff


	//   ....[2]....
        /*0228*/ 	.word	0xffffffff


	//   ....[3]....
        /*022c*/ 	.word	0xffffffff


	//   ....[4]....
        /*0230*/ 	.word	0xffffffff


	//   ....[5]....
        /*0234*/ 	.word	0xffffffff


	//   ....[6]....
        /*0238*/ 	.word	0xffffffff


	//   ....[7]....
        /*023c*/ 	.word	0xffffffff


	//   ....[8]....
        /*0240*/ 	.word	0xffffffff


	//   ....[9]....
        /*0244*/ 	.word	0xffffffff


	//   ....[10]....
        /*0248*/ 	.word	0xffffffff


	//   ....[11]....
        /*024c*/ 	.word	0xffffffff


	//   ....[12]....
        /*0250*/ 	.word	0xffffffff


	//   ....[13]....
        /*0254*/ 	.word	0xffffffff


	//   ....[14]....
        /*0258*/ 	.word	0xffffffff


	//   ....[15]....
        /*025c*/ 	.word	0xffffffff


	//   ....[16]....
        /*0260*/ 	.word	0xffffffff


	//   ....[17]....
        /*0264*/ 	.word	0xffffffff


	//   ....[18]....
        /*0268*/ 	.word	0xffffffff


	//   ....[19]....
        /*026c*/ 	.word	0xffffffff


	//   ....[20]....
        /*0270*/ 	.word	0xffffffff


	//   ....[21]....
        /*0274*/ 	.word	0xffffffff


	//   ....[22]....
        /*0278*/ 	.word	0xffffffff


	//   ....[23]....
        /*027c*/ 	.word	0xffffffff


	//   ....[24]....
        /*0280*/ 	.word	0xffffffff


	//   ....[25]....
        /*0284*/ 	.word	0xffffffff


	//   ....[26]....
        /*0288*/ 	.word	0xffffffff


	//   ....[27]....
        /*028c*/ 	.word	0xffffffff


	//   ....[28]....
        /*0290*/ 	.word	0xffffffff


	//   ....[29]....
        /*0294*/ 	.word	0xffffffff


	//   ....[30]....
        /*0298*/ 	.word	0xffffffff


	//   ....[31]....
        /*029c*/ 	.word	0xffffffff


	//   ....[32]....
        /*02a0*/ 	.word	0xffffffff


	//   ....[33]....
        /*02a4*/ 	.word	0xffffffff


	//   ....[34]....
        /*02a8*/ 	.word	0xffffffff


	//   ....[35]....
        /*02ac*/ 	.word	0xffffffff


	//   ....[36]....
        /*02b0*/ 	.word	0xffffffff


	//   ....[37]....
        /*02b4*/ 	.word	0xffffffff


	//   ....[38]....
        /*02b8*/ 	.word	0xffffffff


	//   ....[39]....
        /*02bc*/ 	.word	0xffffffff


	//   ....[40]....
        /*02c0*/ 	.word	0xffffffff


	//   ....[41]....
        /*02c4*/ 	.word	0xffffffff


	//   ....[42]....
        /*02c8*/ 	.word	0xffffffff


	//   ....[43]....
        /*02cc*/ 	.word	0xffffffff


	//   ....[44]....
        /*02d0*/ 	.word	0xffffffff


	//   ....[45]....
        /*02d4*/ 	.word	0xffffffff


	//   ....[46]....
        /*02d8*/ 	.word	0xffffffff


	//   ....[47]....
        /*02dc*/ 	.word	0xffffffff


	//   ....[48]....
        /*02e0*/ 	.word	0xffffffff


	//   ....[49]....
        /*02e4*/ 	.word	0xffffffff


	//   ....[50]....
        /*02e8*/ 	.word	0xffffffff


	//   ....[51]....
        /*02ec*/ 	.word	0xffffffff


	//   ....[52]....
        /*02f0*/ 	.word	0xffffffff


	//   ....[53]....
        /*02f4*/ 	.word	0xffffffff


	//   ....[54]....
        /*02f8*/ 	.word	0xffffffff


	//   ....[55]....
        /*02fc*/ 	.word	0xffffffff


	//   ....[56]....
        /*0300*/ 	.word	0xffffffff


	//   ....[57]....
        /*0304*/ 	.word	0xffffffff


	//   ....[58]....
        /*0308*/ 	.word	0xffffffff


	//----- nvinfo : EIATTR_COOP_GROUP_INSTR_OFFSETS
	.align		4
.L_412:
        /*030c*/ 	.byte	0x04, 0x28
        /*030e*/ 	.short	(.L_414 - .L_413)


	//   ....[0]....
.L_413:
        /*0310*/ 	.word	0x00000060


	//   ....[1]....
        /*0314*/ 	.word	0x00000ea0


	//   ....[2]....
        /*0318*/ 	.word	0x00000ed0


	//   ....[3]....
        /*031c*/ 	.word	0x00001150


	//   ....[4]....
        /*0320*/ 	.word	0x00001180


	//   ....[5]....
        /*0324*/ 	.word	0x000012f0


	//   ....[6]....
        /*0328*/ 	.word	0x00001320


	//   ....[7]....
        /*032c*/ 	.word	0x00001480


	//   ....[8]....
        /*0330*/ 	.word	0x000014c0


	//   ....[9]....
        /*0334*/ 	.word	0x00001c50


	//   ....[10]....
        /*0338*/ 	.word	0x00001c80


	//   ....[11]....
        /*033c*/ 	.word	0x00001cb0


	//   ....[12]....
        /*0340*/ 	.word	0x00001cf0


	//   ....[13]....
        /*0344*/ 	.word	0x00001d30


	//   ....[14]....
        /*0348*/ 	.word	0x00001d70


	//   ....[15]....
        /*034c*/ 	.word	0x00001da0


	//   ....[16]....
        /*0350*/ 	.word	0x00001dd0


	//   ....[17]....
        /*0354*/ 	.word	0x00001e00


	//   ....[18]....
        /*0358*/ 	.word	0x00001e30


	//   ....[19]....
        /*035c*/ 	.word	0x00001f40


	//   ....[20]....
        /*0360*/ 	.word	0x00001f80


	//   ....[21]....
        /*0364*/ 	.word	0x000041b0


	//   ....[22]....
        /*0368*/ 	.word	0x000041e0


	//   ....[23]....
        /*036c*/ 	.word	0x00004210


	//   ....[24]....
        /*0370*/ 	.word	0x00004230


	//   ....[25]....
        /*0374*/ 	.word	0x000042d0


	//   ....[26]....
        /*0378*/ 	.word	0x000042e0


	//   ....[27]....
        /*037c*/ 	.word	0x00004dc0


	//   ....[28]....
        /*0380*/ 	.word	0x00004e50


	//   ....[29]....
        /*0384*/ 	.word	0x00004e80


	//   ....[30]....
        /*0388*/ 	.word	0x00004f00


	//   ....[31]....
        /*038c*/ 	.word	0x00006e50


	//   ....[32]....
        /*0390*/ 	.word	0x00006e60


	//   ....[33]....
        /*0394*/ 	.word	0x00006e70


	//   ....[34]....
        /*0398*/ 	.word	0x00006e80


	//   ....[35]....
        /*039c*/ 	.word	0x00006e90


	//   ....[36]....
        /*03a0*/ 	.word	0x00006ea0


	//   ....[37]....
        /*03a4*/ 	.word	0x000073e0


	//   ....[38]....
        /*03a8*/ 	.word	0x00007400


	//   ....[39]....
        /*03ac*/ 	.word	0x00007420


	//   ....[40]....
        /*03b0*/ 	.word	0x00007430


	//   ....[41]....
        /*03b4*/ 	.word	0x00007450


	//   ....[42]....
        /*03b8*/ 	.word	0x00007480


	//   ....[43]....
        /*03bc*/ 	.word	0x00009450


	//   ....[44]....
        /*03c0*/ 	.word	0x00009460


	//   ....[45]....
        /*03c4*/ 	.word	0x00009480


	//   ....[46]....
        /*03c8*/ 	.word	0x000094a0


	//   ....[47]....
        /*03cc*/ 	.word	0x0000bcc0


	//   ....[48]....
        /*03d0*/ 	.word	0x0000bce0


	//   ....[49]....
        /*03d4*/ 	.word	0x0000bd50


	//   ....[50]....
        /*03d8*/ 	.word	0x0000bd80


	//   ....[51]....
        /*03dc*/ 	.word	0x0000cc00


	//   ....[52]....
        /*03e0*/ 	.word	0x0000cc40


	//   ....[53]....
        /*03e4*/ 	.word	0x0000cc70


	//   ....[54]....
        /*03e8*/ 	.word	0x0000ccb0


	//   ....[55]....
        /*03ec*/ 	.word	0x0000cd50


	//   ....[56]....
        /*03f0*/ 	.word	0x0000cd70


	//   ....[57]....
        /*03f4*/ 	.word	0x0000d9c0


	//   ....[58]....
        /*03f8*/ 	.word	0x0000d9d0


	//----- nvinfo : EIATTR_EXIT_INSTR_OFFSETS
	.align		4
.L_414:
        /*03fc*/ 	.byte	0x04, 0x1c
        /*03fe*/ 	.short	(.L_416 - .L_415)


	//   ....[0]....
.L_415:
        /*0400*/ 	.word	0x000001c0


	//   ....[1]....
        /*0404*/ 	.word	0x0000d9e0


	//   ....[2]....
        /*0408*/ 	.word	0x0000e580


	//   ....[3]....
        /*040c*/ 	.word	0x0000e5d0


	//   ....[4]....
        /*0410*/ 	.word	0x0000e600


	//   ....[5]....
        /*0414*/ 	.word	0x0000e660


	//   ....[6]....
        /*0418*/ 	.word	0x0000e8f0


	//----- nvinfo : EIATTR_CTAIDZ_USED
	.align		4
.L_416:
        /*041c*/ 	.byte	0x01, 0x04
	.zero		2


	//----- nvinfo : EIATTR_MAX_THREADS
	.align		4
        /*0420*/ 	.byte	0x04, 0x05
        /*0422*/ 	.short	(.L_418 - .L_417)
.L_417:
        /*0424*/ 	.word	0x00000100
        /*0428*/ 	.word	0x00000001
        /*042c*/ 	.word	0x00000001


	//----- nvinfo : EIATTR_CRS_STACK_SIZE
	.align		4
.L_418:
        /*0430*/ 	.byte	0x04, 0x1e
        /*0432*/ 	.short	(.L_420 - .L_419)
.L_419:
        /*0434*/ 	.word	0x00000000
.L_420:


//--------------------- .nv.info._ZN7cutlass13device_kernelIN5flash19enable_sm80_to_sm89INS1_16FlashAttnFwdSm80INS1_25CollectiveMainloopFwdSm80ILi8ELi1ELb0EN4cute5tupleIJNS5_1CILi128EEENS7_ILi64EEENS7_ILi256EEEEEELi256ENS_10bfloat16_tEfNS_4arch4Sm80ELb0ELb0ELb1ELb1ELb1ELb0ELb1ELb1EEENS1_21CollectiveEpilogueFwdINS6_IJS8_SA_S9_EEENS6_IJNS7_ILi1EEESI_SI_EEESC_SE_Li256ELb1ELb1ELb1ELb0EEENS1_36VarlenDynamicPersistentTileSchedulerILi128ELi64ELi256ELi256ELb1ELb1ELb0ELb0ELb1ELb1EEEEEEEEEvNT_6ParamsE --------------------------
	.section	.nv.info._ZN7cutlass13device_kernelIN5flash19enable_sm80_to_sm89INS1_16FlashAttnFwdSm80INS1_25CollectiveMainloopFwdSm80ILi8ELi1ELb0EN4cute5tupleIJNS5_1CILi128EEENS7_ILi64EEENS7_ILi256EEEEEELi256ENS_10bfloat16_tEfNS_4arch4Sm80ELb0ELb0ELb1ELb1ELb1ELb0ELb1ELb1EEENS1_21CollectiveEpilogueFwdINS6_IJS8_SA_S9_EEENS6_IJNS7_ILi1EEESI_SI_EEESC_SE_Li256ELb1ELb1ELb1ELb0EEENS1_36VarlenDynamicPersistentTileSchedulerILi128ELi64ELi256ELi256ELb1ELb1ELb0ELb0ELb1ELb1EEEEEEEEEvNT_6ParamsE,"",@"SHT_CUDA_INFO"
	.sectionflags	@""
	.align	4


	//----- nvinfo : EIATTR_CUDA_API_VERSION
	.align		4
        /*0000*/ 	.byte	0x04, 0x37
        /*0002*/ 	.short	(.L_422 - .L_421)
.L_421:
        /*0004*/ 	.word	0x00000082


	//----- nvinfo : EIATTR_SW2861232_WAR
	.align		4
.L_422:
        /*0008*/ 	.byte	0x01, 0x35
	.zero		2


	//----- nvinfo : EIATTR_PARAM_CBANK
	.align		4
        /*000c*/ 	.byte	0x04, 0x0a
        /*000e*/ 	.short	(.L_424 - .L_423)
	.align		4
.L_423:
        /*0010*/ 	.word	index@(.nv.constant0._ZN7cutlass13device_kernelIN5flash19enable_sm80_to_sm89INS1_16FlashAttnFwdSm80INS1_25CollectiveMainloopFwdSm80ILi8ELi1ELb0EN4cute5tupleIJNS5_1CILi128EEENS7_ILi64EEENS7_ILi256EEEEEELi256ENS_10bfloat16_tEfNS_4arch4Sm80ELb0ELb0ELb1ELb1ELb1ELb0ELb1ELb1EEENS1_21CollectiveEpilogueFwdINS6_IJS8_SA_S9_EEENS6_IJNS7_ILi1EEESI_SI_EEESC_SE_Li256ELb1ELb1ELb1ELb0EEENS1_36VarlenDynamicPersistentTileSchedulerILi128ELi64ELi256ELi256ELb1ELb1ELb0ELb0ELb1ELb1EEEEEEEEEvNT_6ParamsE)
        /*0014*/ 	.short	0x0160
        /*0016*/ 	.short	0x0438


	//----- nvinfo : EIATTR_CBANK_PARAM_SIZE
	.align		4
.L_424:
        /*0018*/ 	.byte	0x03, 0x19
        /*001a*/ 	.short	0x0438


	//----- nvinfo : EIATTR_KPARAM_INFO
	.align		4
        /*001c*/ 	.byte	0x04, 0x17
        /*001e*/ 	.short	(.L_426 - .L_425)
.L_425:
        /*0020*/ 	.word	0x00000000
        /*0024*/ 	.short	0x0000
        /*0026*/ 	.short	0x0000
        /*0028*/ 	.byte	0x00, 0xf0, 0xe1, 0x10


	//----- nvinfo : EIATTR_MAXREG_COUNT
	.align		4
.L_426:
        /*002c*/ 	.byte	0x03, 0x1b
        /*002e*/ 	.short	0x00ff


	//----- nvinfo : EIATTR_NUM_BARRIERS
	.align		4
        /*0030*/ 	.byte	0x02, 0x4c
        /*0032*/ 	.byte	0x06
	.zero		1


	//----- nvinfo : EIATTR_ANNOTATIONS
	.align		4
        /*0034*/ 	.byte	0x04, 0x55
        /*0036*/ 	.short	(.L_428 - .L_427)


	//   ....[0]....
.L_427:
        /* <DEDUP_REMOVED lines=141> */


	//----- nvinfo : EIATTR_MERCURY_ISA_VERSION
	.align		4
.L_428:
        /*08f0*/ 	.byte	0x03, 0x5f
        /*08f2*/ 	.short	0x0000


	//----- nvinfo : EIATTR_INT_WARP_WIDE_INSTR_OFFSETS
	.align		4
        /*08f4*/ 	.byte	0x04, 0x31
        /*08f6*/ 	.short	(.L_430 - .L_429)


	//   ....[0]....
.L_429:
        /*08f8*/ 	.word	0x0000b150


	//   ....[1]....
        /*08fc*/ 	.word	0x0000b1d0


	//----- nvinfo : EIATTR_COOP_GROUP_MASK_REGIDS
	.align		4
.L_430:
        /*0900*/ 	.byte	0x04, 0x29
        /*0902*/ 	.short	(.L_432 - .L_431)


	//   ....[0]....
.L_431:
        /*0904*/ 	.word	0xffffffff


	//   ....[1]....
        /*0908*/ 	.word	0xffffffff


	//   ....[2]....
        /*090c*/ 	.word	0xffffffff


	//   ....[3]....
        /*0910*/ 	.word	0xffffffff


	//   ....[4]....
        /*0914*/ 	.word	0xffffffff


	//   ....[5]....
        /*0918*/ 	.word	0xffffffff


	//   ....[6]....
        /*091c*/ 	.word	0xffffffff


	//   ....[7]....
        /*0920*/ 	.word	0xffffffff


	//   ....[8]....
        /*0924*/ 	.word	0xffffffff


	//   ....[9]....
        /*0928*/ 	.word	0xffffffff


	//   ....[10]....
        /*092c*/ 	.word	0xffffffff


	//   ....[11]....
        /*0930*/ 	.word	0xffffffff


	//   ....[12]....
        /*0934*/ 	.word	0xffffffff


	//   ....[13]....
        /*0938*/ 	.word	0xffffffff


	//   ....[14]....
        /*093c*/ 	.word	0xffffffff


	//   ....[15]....
        /*0940*/ 	.word	0xffffffff


	//   ....[16]....
        /*0944*/ 	.word	0xffffffff


	//   ....[17]....
        /*0948*/ 	.word	0xffffffff


	//   ....[18]....
        /*094c*/ 	.word	0xffffffff


	//   ....[19]....
        /*0950*/ 	.word	0xffffffff


	//   ....[20]....
        /*0954*/ 	.word	0xffffffff


	//   ....[21]....
        /*0958*/ 	.word	0xffffffff


	//   ....[22]....
        /*095c*/ 	.word	0xffffffff


	//   ....[23]....
        /*0960*/ 	.word	0xffffffff


	//   ....[24]....
        /*0964*/ 	.word	0xffffffff


	//   ....[25]....
        /*0968*/ 	.word	0xffffffff


	//   ....[26]....
        /*096c*/ 	.word	0xffffffff


	//   ....[27]....
        /*0970*/ 	.word	0xffffffff


	//   ....[28]....
        /*0974*/ 	.word	0xffffffff


	//   ....[29]....
        /*0978*/ 	.word	0xffffffff


	//   ....[30]....
        /*097c*/ 	.word	0xffffffff


	//   ....[31]....
        /*0980*/ 	.word	0xffffffff


	//   ....[32]....
        /*0984*/ 	.word	0xffffffff


	//   ....[33]....
        /*0988*/ 	.word	0xffffffff


	//   ....[34]....
        /*098c*/ 	.word	0xffffffff


	//   ....[35]....
        /*0990*/ 	.word	0xffffffff


	//   ....[36]....
        /*0994*/ 	.word	0xffffffff


	//   ....[37]....
        /*0998*/ 	.word	0xffffffff


	//   ....[38]....
        /*099c*/ 	.word	0xffffffff


	//   ....[39]....
        /*09a0*/ 	.word	0xffffffff


	//   ....[40]....
        /*09a4*/ 	.word	0xffffffff


	//   ....[41]....
        /*09a8*/ 	.word	0xffffffff


	//   ....[42]....
        /*09ac*/ 	.word	0xffffffff


	//   ....[43]....
        /*09b0*/ 	.word	0xffffffff


	//   ....[44]....
        /*09b4*/ 	.word	0xffffffff


	//   ....[45]....
        /*09b8*/ 	.word	0xffffffff


	//   ....[46]....
        /*09bc*/ 	.word	0xffffffff


	//   ....[47]....
        /*09c0*/ 	.word	0xffffffff


	//   ....[48]....
        /*09c4*/ 	.word	0xffffffff


	//   ....[49]....
        /*09c8*/ 	.word	0xffffffff


	//   ....[50]....
        /*09cc*/ 	.word	0xffffffff


	//   ....[51]....
        /*09d0*/ 	.word	0xffffffff


	//   ....[52]....
        /*09d4*/ 	.word	0xffffffff


	//   ....[53]....
        /*09d8*/ 	.word	0xffffffff


	//   ....[54]....
        /*09dc*/ 	.word	0xffffffff


	//   ....[55]....
        /*09e0*/ 	.word	0xffffffff


	//   ....[56]....
        /*09e4*/ 	.word	0xffffffff


	//   ....[57]....
        /*09e8*/ 	.word	0xffffffff


	//   ....[58]....
        /*09ec*/ 	.word	0xffffffff


	//   ....[59]....
        /*09f0*/ 	.word	0xffffffff


	//   ....[60]....
        /*09f4*/ 	.word	0xffffffff


	//   ....[61]....
        /*09f8*/ 	.word	0xffffffff


	//   ....[62]....
        /*09fc*/ 	.word	0xffffffff


	//   ....[63]....
        /*0a00*/ 	.word	0xffffffff


	//   ....[64]....
        /*0a04*/ 	.word	0xffffffff


	//   ....[65]....
        /*0a08*/ 	.word	0xffffffff


	//   ....[66]....
        /*0a0c*/ 	.word	0xffffffff


	//   ....[67]....
        /*0a10*/ 	.word	0xffffffff


	//   ....[68]....
        /*0a14*/ 	.word	0xffffffff


	//   ....[69]....
        /*0a18*/ 	.word	0xffffffff


	//   ....[70]....
        /*0a1c*/ 	.word	0xffffffff


	//   ....[71]....
        /*0a20*/ 	.word	0xffffffff


	//   ....[72]....
        /*0a24*/ 	.word	0xffffffff


	//   ....[73]....
        /*0a28*/ 	.word	0xffffffff


	//   ....[74]....
        /*0a2c*/ 	.word	0xffffffff


	//   ....[75]....
        /*0a30*/ 	.word	0xffffffff


	//   ....[76]....
        /*0a34*/ 	.word	0xffffffff


	//   ....[77]....
        /*0a38*/ 	.word	0xffffffff


	//   ....[78]....
        /*0a3c*/ 	.word	0xffffffff


	//   ....[79]....
        /*0a40*/ 	.word	0xffffffff


	//   ....[80]....
        /*0a44*/ 	.word	0xffffffff


	//   ....[81]....
        /*0a48*/ 	.word	0xffffffff


	//   ....[82]....
        /*0a4c*/ 	.word	0xffffffff


	//   ....[83]....
        /*0a50*/ 	.word	0xffffffff


	//   ....[84]....
        /*0a54*/ 	.word	0xffffffff


	//   ....[85]....
        /*0a58*/ 	.word	0xffffffff


	//   ....[86]....
        /*0a5c*/ 	.word	0xffffffff


	//   ....[87]....
        /*0a60*/ 	.word	0xffffffff


	//   ....[88]....
        /*0a64*/ 	.word	0xffffffff


	//   ....[89]....
        /*0a68*/ 	.word	0xffffffff


	//   ....[90]....
        /*0a6c*/ 	.word	0xffffffff


	//   ....[91]....
        /*0a70*/ 	.word	0xffffffff


	//   ....[92]....
        /*0a74*/ 	.word	0xffffffff


	//   ....[93]....
        /*0a78*/ 	.word	0xffffffff


	//   ....[94]....
        /*0a7c*/ 	.word	0xffffffff


	//   ....[95]....
        /*0a80*/ 	.word	0xffffffff


	//   ....[96]....
        /*0a84*/ 	.word	0xffffffff


	//   ....[97]....
        /*0a88*/ 	.word	0xffffffff


	//   ....[98]....
        /*0a8c*/ 	.word	0xffffffff


	//   ....[99]....
        /*0a90*/ 	.word	0xffffffff


	//   ....[100]....
        /*0a94*/ 	.word	0xffffffff


	//   ....[101]....
        /*0a98*/ 	.word	0xffffffff


	//   ....[102]....
        /*0a9c*/ 	.word	0xffffffff


	//   ....[103]....
        /*0aa0*/ 	.word	0xffffffff


	//   ....[104]....
        /*0aa4*/ 	.word	0xffffffff


	//   ....[105]....
        /*0aa8*/ 	.word	0xffffffff


	//   ....[106]....
        /*0aac*/ 	.word	0xffffffff


	//   ....[107]....
        /*0ab0*/ 	.word	0xffffffff


	//   ....[108]....
        /*0ab4*/ 	.word	0xffffffff


	//   ....[109]....
        /*0ab8*/ 	.word	0xffffffff


	//   ....[110]....
        /*0abc*/ 	.word	0xffffffff


	//   ....[111]....
        /*0ac0*/ 	.word	0xffffffff


	//   ....[112]....
        /*0ac4*/ 	.word	0xffffffff


	//   ....[113]....
        /*0ac8*/ 	.word	0xffffffff


	//   ....[114]....
        /*0acc*/ 	.word	0xffffffff


	//   ....[115]....
        /*0ad0*/ 	.word	0xffffffff


	//   ....[116]....
        /*0ad4*/ 	.word	0xffffffff


	//   ....[117]....
        /*0ad8*/ 	.word	0xffffffff


	//   ....[118]....
        /*0adc*/ 	.word	0xffffffff


	//   ....[119]....
        /*0ae0*/ 	.word	0xffffffff


	//   ....[120]....
        /*0ae4*/ 	.word	0xffffffff


	//   ....[121]....
        /*0ae8*/ 	.word	0xffffffff


	//   ....[122]....
        /*0aec*/ 	.word	0xffffffff


	//   ....[123]....
        /*0af0*/ 	.word	0xffffffff


	//   ....[124]....
        /*0af4*/ 	.word	0xffffffff


	//   ....[125]....
        /*0af8*/ 	.word	0xffffffff


	//   ....[126]....
        /*0afc*/ 	.word	0xffffffff


	//   ....[127]....
        /*0b00*/ 	.word	0xffffffff


	//   ....[128]....
        /*0b04*/ 	.word	0xffffffff


	//   ....[129]....
        /*0b08*/ 	.word	0xffffffff


	//   ....[130]....
        /*0b0c*/ 	.word	0xffffffff


	//   ....[131]....
        /*0b10*/ 	.word	0xffffffff


	//   ....[132]....
        /*0b14*/ 	.word	0xffffffff


	//   ....[133]....
        /*0b18*/ 	.word	0xffffffff


	//   ....[134]....
        /*0b1c*/ 	.word	0xffffffff


	//   ....[135]....
        /*0b20*/ 	.word	0xffffffff


	//   ....[136]....
        /*0b24*/ 	.word	0xffffffff


	//   ....[137]....
        /*0b28*/ 	.word	0xffffffff


	//   ....[138]....
        /*0b2c*/ 	.word	0xffffffff


	//   ....[139]....
        /*0b30*/ 	.word	0xffffffff


	//   ....[140]....
        /*0b34*/ 	.word	0xffffffff


	//   ....[141]....
        /*0b38*/ 	.word	0xffffffff


	//   ....[142]....
        /*0b3c*/ 	.word	0xffffffff


	//   ....[143]....
        /*0b40*/ 	.word	0xffffffff


	//   ....[144]....
        /*0b44*/ 	.word	0xffffffff


	//   ....[145]....
        /*0b48*/ 	.word	0xffffffff


	//   ....[146]....
        /*0b4c*/ 	.word	0xffffffff


	//   ....[147]....
        /*0b50*/ 	.word	0xffffffff


	//   ....[148]....
        /*0b54*/ 	.word	0xffffffff


	//   ....[149]....
        /*0b58*/ 	.word	0xffffffff


	//   ....[150]....
        /*0b5c*/ 	.word	0xffffffff


	//   ....[151]....
        /*0b60*/ 	.word	0xffffffff


	//   ....[152]....
        /*0b64*/ 	.word	0xffffffff


	//   ....[153]....
        /*0b68*/ 	.word	0xffffffff


	//   ....[154]....
        /*0b6c*/ 	.word	0xffffffff


	//   ....[155]....
        /*0b70*/ 	.word	0xffffffff


	//   ....[156]....
        /*0b74*/ 	.word	0xffffffff


	//   ....[157]....
        /*0b78*/ 	.word	0xffffffff


	//   ....[158]....
        /*0b7c*/ 	.word	0xffffffff


	//   ....[159]....
        /*0b80*/ 	.word	0xffffffff


	//   ....[160]....
        /*0b84*/ 	.word	0xffffffff


	//   ....[161]....
        /*0b88*/ 	.word	0xffffffff


	//   ....[162]....
        /*0b8c*/ 	.word	0xffffffff


	//   ....[163]....
        /*0b90*/ 	.word	0xffffffff


	//   ....[164]....
        /*0b94*/ 	.word	0xffffffff


	//   ....[165]....
        /*0b98*/ 	.word	0xffffffff


	//   ....[166]....
        /*0b9c*/ 	.word	0xffffffff


	//   ....[167]....
        /*0ba0*/ 	.word	0xffffffff


	//   ....[168]....
        /*0ba4*/ 	.word	0xffffffff


	//   ....[169]....
        /*0ba8*/ 	.word	0xffffffff


	//   ....[170]....
        /*0bac*/ 	.word	0xffffffff


	//   ....[171]....
        /*0bb0*/ 	.word	0xffffffff


	//   ....[172]....
        /*0bb4*/ 	.word	0xffffffff


	//   ....[173]....
        /*0bb8*/ 	.word	0xffffffff


	//   ....[174]....
        /*0bbc*/ 	.word	0xffffffff


	//   ....[175]....
        /*0bc0*/ 	.word	0xffffffff


	//----- nvinfo : EIATTR_COOP_GROUP_INSTR_OFFSETS
	.align		4
.L_432:
        /*0bc4*/ 	.byte	0x04, 0x28
        /*0bc6*/ 	.short	(.L_434 - .L_433)


	//   ....[0]....
.L_433:
        /*0bc8*/ 	.word	0x00000050


	//   ....[1]....
        /*0bcc*/ 	.word	0x00000200


	//   ....[2]....
        /*0bd0*/ 	.word	0x00000230


	//   ....[3]....
        /*0bd4*/ 	.word	0x00000260


	//   ....[4]....
        /*0bd8*/ 	.word	0x00000290


	//   ....[5]....
        /*0bdc*/ 	.word	0x000002c0


	//   ....[6]....
        /*0be0*/ 	.word	0x000002f0


	//   ....[7]....
        /*0be4*/ 	.word	0x00000460


	//   ....[8]....
        /*0be8*/ 	.word	0x000004a0


	//   ....[9]....
        /*0bec*/ 	.word	0x000004d0


	//   ....[10]....
        /*0bf0*/ 	.word	0x00000500


	//   ....[11]....
        /*0bf4*/ 	.word	0x00000530


	//   ....[12]....
        /*0bf8*/ 	.word	0x00000560


	//   ....[13]....
        /*0bfc*/ 	.word	0x000005f0


	//   ....[14]....
        /*0c00*/ 	.word	0x00000620


	//   ....[15]....
        /*0c04*/ 	.word	0x00000640


	//   ....[16]....
        /*0c08*/ 	.word	0x000006a0


	//   ....[17]....
        /*0c0c*/ 	.word	0x00002960


	//   ....[18]....
        /*0c10*/ 	.word	0x00002980


	//   ....[19]....
        /*0c14*/ 	.word	0x00002b50


	//   ....[20]....
        /*0c18*/ 	.word	0x00002b60


	//   ....[21]....
        /*0c1c*/ 	.word	0x00002d10


	//   ....[22]....
        /*0c20*/ 	.word	0x00002d30


	//   ....[23]....
        /*0c24*/ 	.word	0x00002ee0


	//   ....[24]....
        /*0c28*/ 	.word	0x00002ef0


	//   ....[25]....
        /*0c2c*/ 	.word	0x000034a0


	//   ....[26]....
        /*0c30*/ 	.word	0x000034d0


	//   ....[27]....
        /*0c34*/ 	.word	0x000034f0


	//   ....[28]....
        /*0c38*/ 	.word	0x00003500


	//   ....[29]....
        /*0c3c*/ 	.word	0x00003700


	//   ....[30]....
        /*0c40*/ 	.word	0x00003720


	//   ....[31]....
        /*0c44*/ 	.word	0x00003870


	//   ....[32]....
        /*0c48*/ 	.word	0x000039f0


	//   ....[33]....
        /*0c4c*/ 	.word	0x00004e10


	//   ....[34]....
        /*0c50*/ 	.word	0x00004e30


	//   ....[35]....
        /*0c54*/ 	.word	0x00004f00


	//   ....[36]....
        /*0c58*/ 	.word	0x00004f60


	//   ....[37]....
        /*0c5c*/ 	.word	0x00005670


	//   ....[38]....
        /*0c60*/ 	.word	0x00005680


	//   ....[39]....
        /*0c64*/ 	.word	0x000056b0


	//   ....[40]....
        /*0c68*/ 	.word	0x000056c0


	//   ....[41]....
        /*0c6c*/ 	.word	0x00006fa0


	//   ....[42]....
        /*0c70*/ 	.word	0x00006fb0


	//   ....[43]....
        /*0c74*/ 	.word	0x00006ff0


	//   ....[44]....
        /*0c78*/ 	.word	0x00007000


	//   ....[45]....
        /*0c7c*/ 	.word	0x000085d0


	//   ....[46]....
        /*0c80*/ 	.word	0x000085f0


	//   ....[47]....
        /*0c84*/ 	.word	0x00008700


	//   ....[48]....
        /*0c88*/ 	.word	0x00008720


	//   ....[49]....
        /*0c8c*/ 	.word	0x00008a90


	//   ....[50]....
        /*0c90*/ 	.word	0x00008ab0


	//   ....[51]....
        /*0c94*/ 	.word	0x00008ad0


	//   ....[52]....
        /*0c98*/ 	.word	0x00008af0


	//   ....[53]....
        /*0c9c*/ 	.word	0x0000a730


	//   ....[54]....
        /*0ca0*/ 	.word	0x0000a760


	//   ....[55]....
        /*0ca4*/ 	.word	0x0000a780


	//   ....[56]....
        /*0ca8*/ 	.word	0x0000a790


	//   ....[57]....
        /*0cac*/ 	.word	0x0000c030


	//   ....[58]....
        /*0cb0*/ 	.word	0x0000c040


	//   ....[59]....
        /*0cb4*/ 	.word	0x0000c060


	//   ....[60]....
        /*0cb8*/ 	.word	0x0000c080


	//   ....[61]....
        /*0cbc*/ 	.word	0x0000c430


	//   ....[62]....
        /*0cc0*/ 	.word	0x0000c450


	//   ....[63]....
        /*0cc4*/ 	.word	0x0000c610


	//   ....[64]....
        /*0cc8*/ 	.word	0x0000c620


	//   ....[65]....
        /*0ccc*/ 	.word	0x0000c7d0


	//   ....[66]....
        /*0cd0*/ 	.word	0x0000c7f0


	//   ....[67]....
        /*0cd4*/ 	.word	0x0000c9a0


	//   ....[68]....
        /*0cd8*/ 	.word	0x0000c9b0


	//   ....[69]....
        /*0cdc*/ 	.word	0x0000cd50


	//   ....[70]....
        /*0ce0*/ 	.word	0x0000cd70


	//   ....[71]....
        /*0ce4*/ 	.word	0x0000d9c0


	//   ....[72]....
        /*0ce8*/ 	.word	0x0000d9d0


	//   ....[73]....
        /*0cec*/ 	.word	0x0000ee70


	//   ....[74]....
        /*0cf0*/ 	.word	0x0000ee90


	//   ....[75]....
        /*0cf4*/ 	.word	0x0000f060


	//   ....[76]....
        /*0cf8*/ 	.word	0x0000f070


	//   ....[77]....
        /*0cfc*/ 	.word	0x0000f220


	//   ....[78]....
        /*0d00*/ 	.word	0x0000f240


	//   ....[79]....
        /*0d04*/ 	.word	0x0000f3f0


	//   ....[80]....
        /*0d08*/ 	.word	0x0000f400


	//   ....[81]....
        /*0d0c*/ 	.word	0x0000f670


	//   ....[82]....
        /*0d10*/ 	.word	0x0000f690


	//   ....[83]....
        /*0d14*/ 	.word	0x0000f7c0


	//   ....[84]....
        /*0d18*/ 	.word	0x0000f800


	//   ....[85]....
        /*0d1c*/ 	.word	0x0000f830


	//   ....[86]....
        /*0d20*/ 	.word	0x0000f860


	//   ....[87]....
        /*0d24*/ 	.word	0x0000f890


	//   ....[88]....
        /*0d28*/ 	.word	0x0000f8c0


	//   ....[89]....
        /*0d2c*/ 	.word	0x0000fa20


	//   ....[90]....
        /*0d30*/ 	.word	0x0000fa60


	//   ....[91]....
        /*0d34*/ 	.word	0x0000fa90


	//   ....[92]....
        /*0d38*/ 	.word	0x0000fac0


	//   ....[93]....
        /*0d3c*/ 	.word	0x0000faf0


	//   ....[94]....
        /*0d40*/ 	.word	0x0000fb20


	//   ....[95]....
        /*0d44*/ 	.word	0x0000fbb0


	//   ....[96]....
        /*0d48*/ 	.word	0x0000fbe0


	//   ....[97]....
        /*0d4c*/ 	.word	0x0000fbf0


	//   ....[98]....
        /*0d50*/ 	.word	0x0000fc50


	//   ....[99]....
        /*0d54*/ 	.word	0x00010230


	//   ....[100]....
        /*0d58*/ 	.word	0x00010290


	//   ....[101]....
        /*0d5c*/ 	.word	0x000102e0


	//   ....[102]....
        /*0d60*/ 	.word	0x00010330


	//   ....[103]....
        /*0d64*/ 	.word	0x00010380


	//   ....[104]....
        /*0d68*/ 	.word	0x000103f0


	//   ....[105]....
        /*0d6c*/ 	.word	0x00010440


	//   ....[106]....
        /*0d70*/ 	.word	0x000104a0


	//   ....[107]....
        /*0d74*/ 	.word	0x00010510


	//   ....[108]....
        /*0d78*/ 	.word	0x00010570


	//   ....[109]....
        /*0d7c*/ 	.word	0x000105e0


	//   ....[110]....
        /*0d80*/ 	.word	0x00010650


	//   ....[111]....
        /*0d84*/ 	.word	0x000106c0


	//   ....[112]....
        /*0d88*/ 	.word	0x00010720


	//   ....[113]....
        /*0d8c*/ 	.word	0x00010790


	//   ....[114]....
        /*0d90*/ 	.word	0x00010800


	//   ....[115]....
        /*0d94*/ 	.word	0x00010870


	//   ....[116]....
        /*0d98*/ 	.word	0x000108d0


	//   ....[117]....
        /*0d9c*/ 	.word	0x00010940


	//   ....[118]....
        /*0da0*/ 	.word	0x000109b0


	//   ....[119]....
        /*0da4*/ 	.word	0x00010b50


	//   ....[120]....
        /*0da8*/ 	.word	0x00010bb0


	//   ....[121]....
        /*0dac*/ 	.word	0x00010c00


	//   ....[122]....
        /*0db0*/ 	.word	0x00010c40


	//   ....[123]....
        /*0db4*/ 	.word	0x00010c90


	//   ....[124]....
        /*0db8*/ 	.word	0x00010ce0


	//   ....[125]....
        /*0dbc*/ 	.word	0x00010d50


	//   ....[126]....
        /*0dc0*/ 	.word	0x00010dc0


	//   ....[127]....
        /*0dc4*/ 	.word	0x00010e30


	//   ....[128]....
        /*0dc8*/ 	.word	0x00010fb0


	//   ....[129]....
        /*0dcc*/ 	.word	0x00011010


	//   ....[130]....
        /*0dd0*/ 	.word	0x00011060


	//   ....[131]....
        /*0dd4*/ 	.word	0x000110a0


	//   ....[132]....
        /*0dd8*/ 	.word	0x000110f0


	//   ....[133]....
        /*0ddc*/ 	.word	0x00011130


	//   ....[134]....
        /*0de0*/ 	.word	0x00011180


	//   ....[135]....
        /*0de4*/ 	.word	0x000111d0


	//   ....[136]....
        /*0de8*/ 	.word	0x00011220


	//   ....[137]....
        /*0dec*/ 	.word	0x00011260


	//   ....[138]....
        /*0df0*/ 	.word	0x000112d0


	//   ....[139]....
        /*0df4*/ 	.word	0x00011340


	//   ....[140]....
        /*0df8*/ 	.word	0x000113b0


	//   ....[141]....
        /*0dfc*/ 	.word	0x00011410


	//   ....[142]....
        /*0e00*/ 	.word	0x00011480


	//   ....[143]....
        /*0e04*/ 	.word	0x000114f0


	//   ....[144]....
        /*0e08*/ 	.word	0x00011560


	//   ....[145]....
        /*0e0c*/ 	.word	0x000115c0


	//   ....[146]....
        /*0e10*/ 	.word	0x00011630


	//   ....[147]....
        /*0e14*/ 	.word	0x000116a0


	//   ....[148]....
        /*0e18*/ 	.word	0x00011710


	//   ....[149]....
        /*0e1c*/ 	.word	0x00011770


	//   ....[150]....
        /*0e20*/ 	.word	0x000117e0


	//   ....[151]....
        /*0e24*/ 	.word	0x00011850


	//   ....[152]....
        /*0e28*/ 	.word	0x000118c0


	//   ....[153]....
        /*0e2c*/ 	.word	0x00011920


	//   ....[154]....
        /*0e30*/ 	.word	0x00011990


	//   ....[155]....
        /*0e34*/ 	.word	0x00011a00


	//   ....[156]....
        /*0e38*/ 	.word	0x00011a70


	//   ....[157]....
        /*0e3c*/ 	.word	0x00011ad0


	//   ....[158]....
        /*0e40*/ 	.word	0x00011b40


	//   ....[159]....
        /*0e44*/ 	.word	0x00011bb0


	//   ....[160]....
        /*0e48*/ 	.word	0x00011c00


	//   ....[161]....
        /*0e4c*/ 	.word	0x00011c40


	//   ....[162]....
        /*0e50*/ 	.word	0x00011c90


	//   ....[163]....
        /*0e54*/ 	.word	0x00011ce0


	//   ....[164]....
        /*0e58*/ 	.word	0x00011d30


	//   ....[165]....
        /*0e5c*/ 	.word	0x00011da0


	//   ....[166]....
        /*0e60*/ 	.word	0x00011df0


	//   ....[167]....
        /*0e64*/ 	.word	0x00011e40


	//   ....[168]....
        /*0e68*/ 	.word	0x00011e90


	//   ....[169]....
        /*0e6c*/ 	.word	0x00011ee0


	//   ....[170]....
        /*0e70*/ 	.word	0x00011f30


	//   ....[171]....
        /*0e74*/ 	.word	0x00011fa0


	//   ....[172]....
        /*0e78*/ 	.word	0x00011ff0


	//   ....[173]....
        /*0e7c*/ 	.word	0x00012050


	//   ....[174]....
        /*0e80*/ 	.word	0x000120b0


	//   ....[175]....
        /*0e84*/ 	.word	0x00012120


	//----- nvinfo : EIATTR_EXIT_INSTR_OFFSETS
	.align		4
.L_434:
        /*0e88*/ 	.byte	0x04, 0x1c
        /*0e8a*/ 	.short	(.L_436 - .L_435)


	//   ....[0]....
.L_435:
        /*0e8c*/ 	.word	0x00000c10


	//   ....[1]....
        /*0e90*/ 	.word	0x000101f0


	//----- nvinfo : EIATTR_MAX_THREADS
	.align		4
.L_436:
        /*0e94*/ 	.byte	0x04, 0x05
        /*0e96*/ 	.short	(.L_438 - .L_437)
.L_437:
        /*0e98*/ 	.word	0x00000100
        /*0e9c*/ 	.word	0x00000001
        /*0ea0*/ 	.word	0x00000001


	//----- nvinfo : EIATTR_CRS_STACK_SIZE
	.align		4
.L_438:
        /*0ea4*/ 	.byte	0x04, 0x1e
        /*0ea6*/ 	.short	(.L_440 - .L_439)
.L_439:
        /*0ea8*/ 	.word	0x00000000
.L_440:


//--------------------- .nv.info._ZN7cutlass13device_kernelIN5flash19enable_sm80_to_sm89INS1_16FlashAttnFwdSm80INS1_25CollectiveMainloopFwdSm80ILi8ELi1ELb0EN4cute5tupleIJNS5_1CILi128EEENS7_ILi48EEENS7_ILi256EEEEEELi256ENS_10bfloat16_tEfNS_4arch4Sm80ELb0ELb0ELb1ELb1ELb1ELb1ELb1ELb1EEENS1_21CollectiveEpilogueFwdINS6_IJS8_SA_S9_EEENS6_IJNS7_ILi1EEESI_SI_EEESC_SE_Li256ELb1ELb1ELb1ELb0EEENS1_36VarlenDynamicPersistentTileSchedulerILi128ELi48ELi256ELi256ELb1ELb1ELb0ELb0ELb1ELb1EEEEEEEEEvNT_6ParamsE --------------------------
	.section	.nv.info._ZN7cutlass13device_kernelIN5flash19enable_sm80_to_sm89INS1_16FlashAttnFwdSm80INS1_25CollectiveMainloopFwdSm80ILi8ELi1ELb0EN4cute5tupleIJNS5_1CILi128EEENS7_ILi48EEENS7_ILi256EEEEEELi256ENS_10bfloat16_tEfNS_4arch4Sm80ELb0ELb0ELb1ELb1ELb1ELb1ELb1ELb1EEENS1_21CollectiveEpilogueFwdINS6_IJS8_SA_S9_EEENS6_IJNS7_ILi1EEESI_SI_EEESC_SE_Li256ELb1ELb1ELb1ELb0EEENS1_36VarlenDynamicPersistentTileSchedulerILi128ELi48ELi256ELi256ELb1ELb1ELb0ELb0ELb1ELb1EEEEEEEEEvNT_6ParamsE,"",@"SHT_CUDA_INFO"
	.sectionflags	@""
	.align	4


	//----- nvinfo : EIATTR_CUDA_API_VERSION
	.align		4
        /*0000*/ 	.byte	0x04, 0x37
        /*0002*/ 	.short	(.L_442 - .L_441)
.L_441:
        /*0004*/ 	.word	0x00000082


	//----- nvinfo : EIATTR_SW2861232_WAR
	.align		4
.L_442:
        /*0008*/ 	.byte	0x01, 0x35
	.zero		2


	//----- nvinfo : EIATTR_PARAM_CBANK
	.align		4
        /*000c*/ 	.byte	0x04, 0x0a
        /*000e*/ 	.short	(.L_444 - .L_443)
	.align		4
.L_443:
        /*0010*/ 	.word	index@(.nv.constant0._ZN7cutlass13device_kernelIN5flash19enable_sm80_to_sm89INS1_16FlashAttnFwdSm80INS1_25CollectiveMainloopFwdSm80ILi8ELi1ELb0EN4cute5tupleIJNS5_1CILi128EEENS7_ILi48EEENS7_ILi256EEEEEELi256ENS_10bfloat16_tEfNS_4arch4Sm80ELb0ELb0ELb1ELb1ELb1ELb1ELb1ELb1EEENS1_21CollectiveEpilogueFwdINS6_IJS8_SA_S9_EEENS6_IJNS7_ILi1EEESI_SI_EEESC_SE_Li256ELb1ELb1ELb1ELb0EEENS1_36VarlenDynamicPersistentTileSchedulerILi128ELi48ELi256ELi256ELb1ELb1ELb0ELb0ELb1ELb1EEEEEEEEEvNT_6ParamsE)
        /*0014*/ 	.short	0x0160
        /*0016*/ 	.short	0x0438


	//----- nvinfo : EIATTR_CBANK_PARAM_SIZE
	.align		4
.L_444:
        /*0018*/ 	.byte	0x03, 0x19
        /*001a*/ 	.short	0x0438


	//----- nvinfo : EIATTR_KPARAM_INFO
	.align		4
        /*001c*/ 	.byte	0x04, 0x17
        /*001e*/ 	.short	(.L_446 - .L_445)
.L_445:
        /*0020*/ 	.word	0x00000000
        /*0024*/ 	.short	0x0000
        /*0026*/ 	.short	0x0000
        /*0028*/ 	.byte	0x00, 0xf0, 0xe1, 0x10


	//----- nvinfo : EIATTR_MAXREG_COUNT
	.align		4
.L_446:
        /*002c*/ 	.byte	0x03, 0x1b
        /*002e*/ 	.short	0x00ff


	//----- nvinfo : EIATTR_NUM_BARRIERS
	.align		4
        /*0030*/ 	.byte	0x02, 0x4c
        /*0032*/ 	.byte	0x06
	.zero		1


	//----- nvinfo : EIATTR_ANNOTATIONS
	.align		4
        /*0034*/ 	.byte	0x04, 0x55
        /*0036*/ 	.short	(.L_448 - .L_447)


	//   ....[0]....
.L_447:
        /* <DEDUP_REMOVED lines=165> */


	//----- nvinfo : EIATTR_MERCURY_ISA_VERSION
	.align		4
.L_448:
        /*0a70*/ 	.byte	0x03, 0x5f
        /*0a72*/ 	.short	0x0000


	//----- nvinfo : EIATTR_INT_WARP_WIDE_INSTR_OFFSETS
	.align		4
        /*0a74*/ 	.byte	0x04, 0x31
        /*0a76*/ 	.short	(.L_450 - .L_449)


	//   ....[0]....
.L_449:
        /*0a78*/ 	.word	0x000175d0


	//   ....[1]....
        /*0a7c*/ 	.word	0x00017640


	//----- nvinfo : EIATTR_COOP_GROUP_MASK_REGIDS
	.align		4
.L_450:
        /*0a80*/ 	.byte	0x04, 0x29
        /*0a82*/ 	.short	(.L_452 - .L_451)


	//   ....[0]....
.L_451:
        /*0a84*/ 	.word	0xffffffff


	//   ....[1]....
        /*0a88*/ 	.word	0xffffffff


	//   ....[2]....
        /*0a8c*/ 	.word	0xffffffff


	//   ....[3]....
        /*0a90*/ 	.word	0xffffffff


	//   ....[4]....
        /*0a94*/ 	.word	0xffffffff


	//   ....[5]....
        /*0a98*/ 	.word	0xffffffff


	//   ....[6]....
        /*0a9c*/ 	.word	0xffffffff


	//   ....[7]....
        /*0aa0*/ 	.word	0xffffffff


	//   ....[8]....
        /*0aa4*/ 	.word	0xffffffff


	//   ....[9]....
        /*0aa8*/ 	.word	0xffffffff


	//   ....[10]....
        /*0aac*/ 	.word	0xffffffff


	//   ....[11]....
        /*0ab0*/ 	.word	0xffffffff


	//   ....[12]....
        /*0ab4*/ 	.word	0xffffffff


	//   ....[13]....
        /*0ab8*/ 	.word	0xffffffff


	//   ....[14]....
        /*0abc*/ 	.word	0xffffffff


	//   ....[15]....
        /*0ac0*/ 	.word	0xffffffff


	//   ....[16]....
        /*0ac4*/ 	.word	0xffffffff


	//   ....[17]....
        /*0ac8*/ 	.word	0xffffffff


	//   ....[18]....
        /*0acc*/ 	.word	0xffffffff


	//   ....[19]....
        /*0ad0*/ 	.word	0xffffffff


	//   ....[20]....
        /*0ad4*/ 	.word	0xffffffff


	//   ....[21]....
        /*0ad8*/ 	.word	0xffffffff


	//   ....[22]....
        /*0adc*/ 	.word	0xffffffff


	//   ....[23]....
        /*0ae0*/ 	.word	0xffffffff


	//   ....[24]....
        /*0ae4*/ 	.word	0xffffffff


	//   ....[25]....
        /*0ae8*/ 	.word	0xffffffff


	//   ....[26]....
        /*0aec*/ 	.word	0xffffffff


	//   ....[27]....
        /*0af0*/ 	.word	0xffffffff


	//   ....[28]....
        /*0af4*/ 	.word	0xffffffff


	//   ....[29]....
        /*0af8*/ 	.word	0xffffffff


	//   ....[30]....
        /*0afc*/ 	.word	0xffffffff


	//   ....[31]....
        /*0b00*/ 	.word	0xffffffff


	//   ....[32]....
        /*0b04*/ 	.word	0xffffffff


	//   ....[33]....
        /*0b08*/ 	.word	0xffffffff


	//   ....[34]....
        /*0b0c*/ 	.word	0xffffffff


	//   ....[35]....
        /*0b10*/ 	.word	0xffffffff


	//   ....[36]....
        /*0b14*/ 	.word	0xffffffff


	//   ....[37]....
        /*0b18*/ 	.word	0xffffffff


	//   ....[38]....
        /*0b1c*/ 	.word	0xffffffff


	//   ....[39]....
        /*0b20*/ 	.word	0xffffffff


	//   ....[40]....
        /*0b24*/ 	.word	0xffffffff


	//   ....[41]....
        /*0b28*/ 	.word	0xffffffff


	//   ....[42]....
        /*0b2c*/ 	.word	0xffffffff


	//   ....[43]....
        /*0b30*/ 	.word	0xffffffff


	//   ....[44]....
        /*0b34*/ 	.word	0xffffffff


	//   ....[45]....
        /*0b38*/ 	.word	0xffffffff


	//   ....[46]....
        /*0b3c*/ 	.word	0xffffffff


	//   ....[47]....
        /*0b40*/ 	.word	0xffffffff


	//   ....[48]....
        /*0b44*/ 	.word	0xffffffff


	//   ....[49]....
        /*0b48*/ 	.word	0xffffffff


	//   ....[50]....
        /*0b4c*/ 	.word	0xffffffff


	//   ....[51]....
        /*0b50*/ 	.word	0xffffffff


	//   ....[52]....
        /*0b54*/ 	.word	0xffffffff


	//   ....[53]....
        /*0b58*/ 	.word	0xffffffff


	//   ....[54]....
        /*0b5c*/ 	.word	0xffffffff


	//   ....[55]....
        /*0b60*/ 	.word	0xffffffff


	//   ....[56]....
        /*0b64*/ 	.word	0xffffffff


	//   ....[57]....
        /*0b68*/ 	.word	0xffffffff


	//   ....[58]....
        /*0b6c*/ 	.word	0xffffffff


	//   ....[59]....
        /*0b70*/ 	.word	0xffffffff


	//   ....[60]....
        /*0b74*/ 	.word	0xffffffff


	//   ....[61]....
        /*0b78*/ 	.word	0xffffffff


	//   ....[62]....
        /*0b7c*/ 	.word	0xffffffff


	//   ....[63]....
        /*0b80*/ 	.word	0xffffffff


	//   ....[64]....
        /*0b84*/ 	.word	0xffffffff


	//   ....[65]....
        /*0b88*/ 	.word	0xffffffff


	//   ....[66]....
        /*0b8c*/ 	.word	0xffffffff


	//   ....[67]....
        /*0b90*/ 	.word	0xffffffff


	//   ....[68]....
        /*0b94*/ 	.word	0xffffffff


	//   ....[69]....
        /*0b98*/ 	.word	0xffffffff


	//   ....[70]....
        /*0b9c*/ 	.word	0xffffffff


	//   ....[71]....
        /*0ba0*/ 	.word	0xffffffff


	//   ....[72]....
        /*0ba4*/ 	.word	0xffffffff


	//   ....[73]....
        /*0ba8*/ 	.word	0xffffffff


	//   ....[74]....
        /*0bac*/ 	.word	0xffffffff


	//   ....[75]....
        /*0bb0*/ 	.word	0xffffffff


	//   ....[76]....
        /*0bb4*/ 	.word	0xffffffff


	//   ....[77]....
        /*0bb8*/ 	.word	0xffffffff


	//   ....[78]....
        /*0bbc*/ 	.word	0xffffffff


	//   ....[79]....
        /*0bc0*/ 	.word	0xffffffff


	//   ....[80]....
        /*0bc4*/ 	.word	0xffffffff


	//   ....[81]....
        /*0bc8*/ 	.word	0xffffffff


	//   ....[82]....
        /*0bcc*/ 	.word	0xffffffff


	//   ....[83]....
        /*0bd0*/ 	.word	0xffffffff


	//   ....[84]....
        /*0bd4*/ 	.word	0xffffffff


	//   ....[85]....
        /*0bd8*/ 	.word	0xffffffff


	//   ....[86]....
        /*0bdc*/ 	.word	0xffffffff


	//   ....[87]....
        /*0be0*/ 	.word	0xffffffff


	//   ....[88]....
        /*0be4*/ 	.word	0xffffffff


	//   ....[89]....
        /*0be8*/ 	.word	0xffffffff


	//   ....[90]....
        /*0bec*/ 	.word	0xffffffff


	//   ....[91]....
        /*0bf0*/ 	.word	0xffffffff


	//   ....[92]....
        /*0bf4*/ 	.word	0xffffffff


	//   ....[93]....
        /*0bf8*/ 	.word	0xffffffff


	//   ....[94]....
        /*0bfc*/ 	.word	0xffffffff


	//   ....[95]....
        /*0c00*/ 	.word	0xffffffff


	//   ....[96]....
        /*0c04*/ 	.word	0xffffffff


	//   ....[97]....
        /*0c08*/ 	.word	0xffffffff


	//   ....[98]....
        /*0c0c*/ 	.word	0xffffffff


	//   ....[99]....
        /*0c10*/ 	.word	0xffffffff


	//   ....[100]....
        /*0c14*/ 	.word	0xffffffff


	//   ....[101]....
        /*0c18*/ 	.word	0xffffffff


	//   ....[102]....
        /*0c1c*/ 	.word	0xffffffff


	//   ....[103]....
        /*0c20*/ 	.word	0xffffffff


	//   ....[104]....
        /*0c24*/ 	.word	0xffffffff


	//   ....[105]....
        /*0c28*/ 	.word	0xffffffff


	//   ....[106]....
        /*0c2c*/ 	.word	0xffffffff


	//   ....[107]....
        /*0c30*/ 	.word	0xffffffff


	//   ....[108]....
        /*0c34*/ 	.word	0xffffffff


	//   ....[109]....
        /*0c38*/ 	.word	0xffffffff


	//   ....[110]....
        /*0c3c*/ 	.word	0xffffffff


	//   ....[111]....
        /*0c40*/ 	.word	0xffffffff


	//   ....[112]....
        /*0c44*/ 	.word	0xffffffff


	//   ....[113]....
        /*0c48*/ 	.word	0xffffffff


	//   ....[114]....
        /*0c4c*/ 	.word	0xffffffff


	//   ....[115]....
        /*0c50*/ 	.word	0xffffffff


	//   ....[116]....
        /*0c54*/ 	.word	0xffffffff


	//   ....[117]....
        /*0c58*/ 	.word	0xffffffff


	//   ....[118]....
        /*0c5c*/ 	.word	0xffffffff


	//   ....[119]....
        /*0c60*/ 	.word	0xffffffff


	//   ....[120]....
        /*0c64*/ 	.word	0xffffffff


	//   ....[121]....
        /*0c68*/ 	.word	0xffffffff


	//   ....[122]....
        /*0c6c*/ 	.word	0xffffffff


	//   ....[123]....
        /*0c70*/ 	.word	0xffffffff


	//   ....[124]....
        /*0c74*/ 	.word	0xffffffff


	//   ....[125]....
        /*0c78*/ 	.word	0xffffffff


	//   ....[126]....
        /*0c7c*/ 	.word	0xffffffff


	//   ....[127]....
        /*0c80*/ 	.word	0xffffffff


	//   ....[128]....
        /*0c84*/ 	.word	0xffffffff


	//   ....[129]....
        /*0c88*/ 	.word	0xffffffff


	//   ....[130]....
        /*0c8c*/ 	.word	0xffffffff


	//   ....[131]....
        /*0c90*/ 	.word	0xffffffff


	//   ....[132]....
        /*0c94*/ 	.word	0xffffffff


	//   ....[133]....
        /*0c98*/ 	.word	0xffffffff


	//   ....[134]....
        /*0c9c*/ 	.word	0xffffffff


	//   ....[135]....
        /*0ca0*/ 	.word	0xffffffff


	//   ....[136]....
        /*0ca4*/ 	.word	0xffffffff


	//   ....[137]....
        /*0ca8*/ 	.word	0xffffffff


	//   ....[138]....
        /*0cac*/ 	.word	0xffffffff


	//   ....[139]....
        /*0cb0*/ 	.word	0xffffffff


	//   ....[140]....
        /*0cb4*/ 	.word	0xffffffff


	//   ....[141]....
        /*0cb8*/ 	.word	0xffffffff


	//   ....[142]....
        /*0cbc*/ 	.word	0xffffffff


	//   ....[143]....
        /*0cc0*/ 	.word	0xffffffff


	//   ....[144]....
        /*0cc4*/ 	.word	0xffffffff


	//   ....[145]....
        /*0cc8*/ 	.word	0xffffffff


	//   ....[146]....
        /*0ccc*/ 	.word	0xffffffff


	//   ....[147]....
        /*0cd0*/ 	.word	0xffffffff


	//   ....[148]....
        /*0cd4*/ 	.word	0xffffffff


	//   ....[149]....
        /*0cd8*/ 	.word	0xffffffff


	//   ....[150]....
        /*0cdc*/ 	.word	0xffffffff


	//   ....[151]....
        /*0ce0*/ 	.word	0xffffffff


	//   ....[152]....
        /*0ce4*/ 	.word	0xffffffff


	//   ....[153]....
        /*0ce8*/ 	.word	0xffffffff


	//   ....[154]....
        /*0cec*/ 	.word	0xffffffff


	//   ....[155]....
        /*0cf0*/ 	.word	0xffffffff


	//   ....[156]....
        /*0cf4*/ 	.word	0xffffffff


	//   ....[157]....
        /*0cf8*/ 	.word	0xffffffff


	//   ....[158]....
        /*0cfc*/ 	.word	0xffffffff


	//   ....[159]....
        /*0d00*/ 	.word	0xffffffff


	//   ....[160]....
        /*0d04*/ 	.word	0xffffffff


	//   ....[161]....
        /*0d08*/ 	.word	0xffffffff


	//   ....[162]....
        /*0d0c*/ 	.word	0xffffffff


	//   ....[163]....
        /*0d10*/ 	.word	0xffffffff


	//   ....[164]....
        /*0d14*/ 	.word	0xffffffff


	//   ....[165]....
        /*0d18*/ 	.word	0xffffffff


	//   ....[166]....
        /*0d1c*/ 	.word	0xffffffff


	//   ....[167]....
        /*0d20*/ 	.word	0xffffffff


	//   ....[168]....
        /*0d24*/ 	.word	0xffffffff


	//   ....[169]....
        /*0d28*/ 	.word	0xffffffff


	//   ....[170]....
        /*0d2c*/ 	.word	0xffffffff


	//   ....[171]....
        /*0d30*/ 	.word	0xffffffff


	//   ....[172]....
        /*0d34*/ 	.word	0xffffffff


	//   ....[173]....
        /*0d38*/ 	.word	0xffffffff


	//   ....[174]....
        /*0d3c*/ 	.word	0xffffffff


	//   ....[175]....
        /*0d40*/ 	.word	0xffffffff


	//   ....[176]....
        /*0d44*/ 	.word	0xffffffff


	//   ....[177]....
        /*0d48*/ 	.word	0xffffffff


	//   ....[178]....
        /*0d4c*/ 	.word	0xffffffff


	//   ....[179]....
        /*0d50*/ 	.word	0xffffffff


	//   ....[180]....
        /*0d54*/ 	.word	0xffffffff


	//   ....[181]....
        /*0d58*/ 	.word	0xffffffff


	//   ....[182]....
        /*0d5c*/ 	.word	0xffffffff


	//   ....[183]....
        /*0d60*/ 	.word	0xffffffff


	//   ....[184]....
        /*0d64*/ 	.word	0xffffffff


	//   ....[185]....
        /*0d68*/ 	.word	0xffffffff


	//   ....[186]....
        /*0d6c*/ 	.word	0xffffffff


	//   ....[187]....
        /*0d70*/ 	.word	0xffffffff


	//   ....[188]....
        /*0d74*/ 	.word	0xffffffff


	//   ....[189]....
        /*0d78*/ 	.word	0xffffffff


	//   ....[190]....
        /*0d7c*/ 	.word	0xffffffff


	//   ....[191]....
        /*0d80*/ 	.word	0xffffffff


	//   ....[192]....
        /*0d84*/ 	.word	0xffffffff


	//   ....[193]....
        /*0d88*/ 	.word	0xffffffff


	//   ....[194]....
        /*0d8c*/ 	.word	0xffffffff


	//   ....[195]....
        /*0d90*/ 	.word	0xffffffff


	//   ....[196]....
        /*0d94*/ 	.word	0xffffffff


	//   ....[197]....
        /*0d98*/ 	.word	0xffffffff


	//   ....[198]....
        /*0d9c*/ 	.word	0xffffffff


	//   ....[199]....
        /*0da0*/ 	.word	0xffffffff


	//   ....[200]....
        /*0da4*/ 	.word	0xffffffff


	//   ....[201]....
        /*0da8*/ 	.word	0xffffffff


	//   ....[202]....
        /*0dac*/ 	.word	0xffffffff


	//   ....[203]....
        /*0db0*/ 	.word	0xffffffff


	//----- nvinfo : EIATTR_COOP_GROUP_INSTR_OFFSETS
	.align		4
.L_452:
        /*0db4*/ 	.byte	0x04, 0x28
        /*0db6*/ 	.short	(.L_454 - .L_453)


	//   ....[0]....
.L_453:
        /*0db8*/ 	.word	0x00000050


	//   ....[1]....
        /*0dbc*/ 	.word	0x00000200


	//   ....[2]....
        /*0dc0*/ 	.word	0x00000230


	//   ....[3]....
        /*0dc4*/ 	.word	0x00000260


	//   ....[4]....
        /*0dc8*/ 	.word	0x00000290


	//   ....[5]....
        /*0dcc*/ 	.word	0x000002c0


	//   ....[6]....
        /*0dd0*/ 	.word	0x000002f0


	//   ....[7]....
        /*0dd4*/ 	.word	0x00000460


	//   ....[8]....
        /*0dd8*/ 	.word	0x000004a0


	//   ....[9]....
        /*0ddc*/ 	.word	0x000004d0


	//   ....[10]....
        /*0de0*/ 	.word	0x00000500


	//   ....[11]....
        /*0de4*/ 	.word	0x00000530


	//   ....[12]....
        /*0de8*/ 	.word	0x00000560


	//   ....[13]....
        /*0dec*/ 	.word	0x000005f0


	//   ....[14]....
        /*0df0*/ 	.word	0x00000620


	//   ....[15]....
        /*0df4*/ 	.word	0x00000640


	//   ....[16]....
        /*0df8*/ 	.word	0x000006a0


	//   ....[17]....
        /*0dfc*/ 	.word	0x00003fb0


	//   ....[18]....
        /*0e00*/ 	.word	0x00004030


	//   ....[19]....
        /*0e04*/ 	.word	0x00005020


	//   ....[20]....
        /*0e08*/ 	.word	0x00005030


	//   ....[21]....
        /*0e0c*/ 	.word	0x00006550


	//   ....[22]....
        /*0e10*/ 	.word	0x000065c0


	//   ....[23]....
        /*0e14*/ 	.word	0x00007660


	//   ....[24]....
        /*0e18*/ 	.word	0x00007670


	//   ....[25]....
        /*0e1c*/ 	.word	0x00008610


	//   ....[26]....
        /*0e20*/ 	.word	0x00008640


	//   ....[27]....
        /*0e24*/ 	.word	0x00008800


	//   ....[28]....
        /*0e28*/ 	.word	0x00008820


	//   ....[29]....
        /*0e2c*/ 	.word	0x00008c50


	//   ....[30]....
        /*0e30*/ 	.word	0x00008d10


	//   ....[31]....
        /*0e34*/ 	.word	0x00008eb0


	//   ....[32]....
        /*0e38*/ 	.word	0x00008ed0


	//   ....[33]....
        /*0e3c*/ 	.word	0x00009d90


	//   ....[34]....
        /*0e40*/ 	.word	0x00009db0


	//   ....[35]....
        /*0e44*/ 	.word	0x00009f40


	//   ....[36]....
        /*0e48*/ 	.word	0x00009f50


	//   ....[37]....
        /*0e4c*/ 	.word	0x0000a0c0


	//   ....[38]....
        /*0e50*/ 	.word	0x0000a0e0


	//   ....[39]....
        /*0e54*/ 	.word	0x0000a250


	//   ....[40]....
        /*0e58*/ 	.word	0x0000a260


	//   ....[41]....
        /*0e5c*/ 	.word	0x0000a6f0


	//   ....[42]....
        /*0e60*/ 	.word	0x0000a710


	//   ....[43]....
        /*0e64*/ 	.word	0x0000a800


	//   ....[44]....
        /*0e68*/ 	.word	0x0000a810


	//   ....[45]....
        /*0e6c*/ 	.word	0x0000aa70


	//   ....[46]....
        /*0e70*/ 	.word	0x0000aab0


	//   ....[47]....
        /*0e74*/ 	.word	0x0000aaf0


	//   ....[48]....
        /*0e78*/ 	.word	0x0000ab30


	//   ....[49]....
        /*0e7c*/ 	.word	0x0000dbe0


	//   ....[50]....
        /*0e80*/ 	.word	0x0000dc20


	//   ....[51]....
        /*0e84*/ 	.word	0x0000dc60


	//   ....[52]....
        /*0e88*/ 	.word	0x0000dca0


	//   ....[53]....
        /*0e8c*/ 	.word	0x00011300


	//   ....[54]....
        /*0e90*/ 	.word	0x00011330


	//   ....[55]....
        /*0e94*/ 	.word	0x00011520


	//   ....[56]....
        /*0e98*/ 	.word	0x00011530


	//   ....[57]....
        /*0e9c*/ 	.word	0x00012600


	//   ....[58]....
        /*0ea0*/ 	.word	0x00012620


	//   ....[59]....
        /*0ea4*/ 	.word	0x00012780


	//   ....[60]....
        /*0ea8*/ 	.word	0x00012790


	//   ....[61]....
        /*0eac*/ 	.word	0x00012ca0


	//   ....[62]....
        /*0eb0*/ 	.word	0x00012cd0


	//   ....[63]....
        /*0eb4*/ 	.word	0x00012ce0


	//   ....[64]....
        /*0eb8*/ 	.word	0x00012d10


	//   ....[65]....
        /*0ebc*/ 	.word	0x00013e30


	//   ....[66]....
        /*0ec0*/ 	.word	0x00013e40


	//   ....[67]....
        /*0ec4*/ 	.word	0x00013f80


	//   ....[68]....
        /*0ec8*/ 	.word	0x00013f90


	//   ....[69]....
        /*0ecc*/ 	.word	0x00014ff0


	//   ....[70]....
        /*0ed0*/ 	.word	0x00015010


	//   ....[71]....
        /*0ed4*/ 	.word	0x00015130


	//   ....[72]....
        /*0ed8*/ 	.word	0x00015140


	//   ....[73]....
        /*0edc*/ 	.word	0x000153f0


	//   ....[74]....
        /*0ee0*/ 	.word	0x00015420


	//   ....[75]....
        /*0ee4*/ 	.word	0x00015440


	//   ....[76]....
        /*0ee8*/ 	.word	0x00015460


	//   ....[77]....
        /*0eec*/ 	.word	0x00016bc0


	//   ....[78]....
        /*0ef0*/ 	.word	0x00016be0


	//   ....[79]....
        /*0ef4*/ 	.word	0x00016c00


	//   ....[80]....
        /*0ef8*/ 	.word	0x00016c20


	//   ....[81]....
        /*0efc*/ 	.word	0x000184c0


	//   ....[82]....
        /*0f00*/ 	.word	0x000184e0


	//   ....[83]....
        /*0f04*/ 	.word	0x000184f0


	//   ....[84]....
        /*0f08*/ 	.word	0x00018500


	//   ....[85]....
        /*0f0c*/ 	.word	0x000188c0


	//   ....[86]....
        /*0f10*/ 	.word	0x000188e0


	//   ....[87]....
        /*0f14*/ 	.word	0x00018a40


	//   ....[88]....
        /*0f18*/ 	.word	0x00018a50


	//   ....[89]....
        /*0f1c*/ 	.word	0x00018bc0


	//   ....[90]....
        /*0f20*/ 	.word	0x00018be0


	//   ....[91]....
        /*0f24*/ 	.word	0x00018d50


	//   ....[92]....
        /*0f28*/ 	.word	0x00018d60


	//   ....[93]....
        /*0f2c*/ 	.word	0x00019100


	//   ....[94]....
        /*0f30*/ 	.word	0x00019120


	//   ....[95]....
        /*0f34*/ 	.word	0x00019d60


	//   ....[96]....
        /*0f38*/ 	.word	0x00019d70


	//   ....[97]....
        /*0f3c*/ 	.word	0x0001b210


	//   ....[98]....
        /*0f40*/ 	.word	0x0001b230


	//   ....[99]....
        /*0f44*/ 	.word	0x0001b3a0


	//   ....[100]....
        /*0f48*/ 	.word	0x0001b3b0


	//   ....[101]....
        /*0f4c*/ 	.word	0x0001b520


	//   ....[102]....
        /*0f50*/ 	.word	0x0001b540


	//   ....[103]....
        /*0f54*/ 	.word	0x0001b6b0


	//   ....[104]....
        /*0f58*/ 	.word	0x0001b6c0


	//   ....[105]....
        /*0f5c*/ 	.word	0x0001b8f0


	//   ....[106]....
        /*0f60*/ 	.word	0x0001b910


	//   ....[107]....
        /*0f64*/ 	.word	0x0001ba40


	//   ....[108]....
        /*0f68*/ 	.word	0x0001ba80


	//   ....[109]....
        /*0f6c*/ 	.word	0x0001bab0


	//   ....[110]....
        /*0f70*/ 	.word	0x0001bae0


	//   ....[111]....
        /*0f74*/ 	.word	0x0001bb10


	//   ....[112]....
        /*0f78*/ 	.word	0x0001bb40


	//   ....[113]....
        /*0f7c*/ 	.word	0x0001bcb0


	//   ....[114]....
        /*0f80*/ 	.word	0x0001bcf0


	//   ....[115]....
        /*0f84*/ 	.word	0x0001bd20


	//   ....[116]....
        /*0f88*/ 	.word	0x0001bd50


	//   ....[117]....
        /*0f8c*/ 	.word	0x0001bd80


	//   ....[118]....
        /*0f90*/ 	.word	0x0001bdb0


	//   ....[119]....
        /*0f94*/ 	.word	0x0001be40


	//   ....[120]....
        /*0f98*/ 	.word	0x0001be70


	//   ....[121]....
        /*0f9c*/ 	.word	0x0001be80


	//   ....[122]....
        /*0fa0*/ 	.word	0x0001bee0


	//   ....[123]....
        /*0fa4*/ 	.word	0x0001c4d0


	//   ....[124]....
        /*0fa8*/ 	.word	0x0001c530


	//   ....[125]....
        /*0fac*/ 	.word	0x0001c590


	//   ....[126]....
        /*0fb0*/ 	.word	0x0001c5f0


	//   ....[127]....
        /*0fb4*/ 	.word	0x0001c650


	//   ....[128]....
        /*0fb8*/ 	.word	0x0001c6c0


	//   ....[129]....
        /*0fbc*/ 	.word	0x0001c710


	//   ....[130]....
        /*0fc0*/ 	.word	0x0001c770


	//   ....[131]....
        /*0fc4*/ 	.word	0x0001c7e0


	//   ....[132]....
        /*0fc8*/ 	.word	0x0001c840


	//   ....[133]....
        /*0fcc*/ 	.word	0x0001c8b0


	//   ....[134]....
        /*0fd0*/ 	.word	0x0001c920


	//   ....[135]....
        /*0fd4*/ 	.word	0x0001c990


	//   ....[136]....
        /*0fd8*/ 	.word	0x0001c9f0


	//   ....[137]....
        /*0fdc*/ 	.word	0x0001ca60


	//   ....[138]....
        /*0fe0*/ 	.word	0x0001cad0


	//   ....[139]....
        /*0fe4*/ 	.word	0x0001cb40


	//   ....[140]....
        /*0fe8*/ 	.word	0x0001cba0


	//   ....[141]....
        /*0fec*/ 	.word	0x0001cc10


	//   ....[142]....
        /*0ff0*/ 	.word	0x0001cc70


	//   ....[143]....
        /*0ff4*/ 	.word	0x0001cce0


	//   ....[144]....
        /*0ff8*/ 	.word	0x0001cd50


	//   ....[145]....
        /*0ffc*/ 	.word	0x0001cdc0


	//   ....[146]....
        /*1000*/ 	.word	0x0001ce20


	//   ....[147]....
        /*1004*/ 	.word	0x0001ce80


	//   ....[148]....
        /*1008*/ 	.word	0x0001cee0


	//   ....[149]....
        /*100c*/ 	.word	0x0001cf30


	//   ....[150]....
        /*1010*/ 	.word	0x0001cf80


	//   ....[151]....
        /*1014*/ 	.word	0x0001cff0


	//   ....[152]....
        /*1018*/ 	.word	0x0001d060


	//   ....[153]....
        /*101c*/ 	.word	0x0001d0c0


	//   ....[154]....
        /*1020*/ 	.word	0x0001d130


	//   ....[155]....
        /*1024*/ 	.word	0x0001d1a0


	//   ....[156]....
        /*1028*/ 	.word	0x0001d210


	//   ....[157]....
        /*102c*/ 	.word	0x0001d270


	//   ....[158]....
        /*1030*/ 	.word	0x0001d2c0


	//   ....[159]....
        /*1034*/ 	.word	0x0001d310


	//   ....[160]....
        /*1038*/ 	.word	0x0001d360


	//   ....[161]....
        /*103c*/ 	.word	0x0001d3a0


	//   ....[162]....
        /*1040*/ 	.word	0x0001d400


	//   ....[163]....
        /*1044*/ 	.word	0x0001d440


	//   ....[164]....
        /*1048*/ 	.word	0x0001d490


	//   ....[165]....
        /*104c*/ 	.word	0x0001d4d0


	//   ....[166]....
        /*1050*/ 	.word	0x0001d540


	//   ....[167]....
        /*1054*/ 	.word	0x0001d5b0


	//   ....[168]....
        /*1058*/ 	.word	0x0001d620


	//   ....[169]....
        /*105c*/ 	.word	0x0001d680


	//   ....[170]....
        /*1060*/ 	.word	0x0001d6f0


	//   ....[171]....
        /*1064*/ 	.word	0x0001d760


	//   ....[172]....
        /*1068*/ 	.word	0x0001d7d0


	//   ....[173]....
        /*106c*/ 	.word	0x0001d830


	//   ....[174]....
        /*1070*/ 	.word	0x0001d8a0


	//   ....[175]....
        /*1074*/ 	.word	0x0001d910


	//   ....[176]....
        /*1078*/ 	.word	0x0001d980


	//   ....[177]....
        /*107c*/ 	.word	0x0001d9e0


	//   ....[178]....
        /*1080*/ 	.word	0x0001da50


	//   ....[179]....
        /*1084*/ 	.word	0x0001dac0


	//   ....[180]....
        /*1088*/ 	.word	0x0001db30


	//   ....[181]....
        /*108c*/ 	.word	0x0001db90


	//   ....[182]....
        /*1090*/ 	.word	0x0001dc00


	//   ....[183]....
        /*1094*/ 	.word	0x0001dc70


	//   ....[184]....
        /*1098*/ 	.word	0x0001dce0


	//   ....[185]....
        /*109c*/ 	.word	0x0001dd40


	//   ....[186]....
        /*10a0*/ 	.word	0x0001ddb0


	//   ....[187]....
        /*10a4*/ 	.word	0x0001de20


	//   ....[188]....
        /*10a8*/ 	.word	0x0001de80


	//   ....[189]....
        /*10ac*/ 	.word	0x0001ded0


	//   ....[190]....
        /*10b0*/ 	.word	0x0001df30


	//   ....[191]....
        /*10b4*/ 	.word	0x0001df90


	//   ....[192]....
        /*10b8*/ 	.word	0x0001dff0


	//   ....[193]....
        /*10bc*/ 	.word	0x0001e060


	//   ....[194]....
        /*10c0*/ 	.word	0x0001e0c0


	//   ....[195]....
        /*10c4*/ 	.word	0x0001e120


	//   ....[196]....
        /*10c8*/ 	.word	0x0001e180


	//   ....[197]....
        /*10cc*/ 	.word	0x0001e1e0


	//   ....[198]....
        /*10d0*/ 	.word	0x0001e240


	//   ....[199]....
        /*10d4*/ 	.word	0x0001e2b0


	//   ....[200]....
        /*10d8*/ 	.word	0x0001e300


	//   ....[201]....
        /*10dc*/ 	.word	0x0001e360


	//   ....[202]....
        /*10e0*/ 	.word	0x0001e3c0


	//   ....[203]....
        /*10e4*/ 	.word	0x0001e430


	//----- nvinfo : EIATTR_EXIT_INSTR_OFFSETS
	.align		4
.L_454:
        /*10e8*/ 	.byte	0x04, 0x1c
        /*10ea*/ 	.short	(.L_456 - .L_455)


	//   ....[0]....
.L_455:
        /*10ec*/ 	.word	0x00000c10


	//   ....[1]....
        /*10f0*/ 	.word	0x0001c490


	//----- nvinfo : EIATTR_MAX_THREADS
	.align		4
.L_456:
        /*10f4*/ 	.byte	0x04, 0x05
        /*10f6*/ 	.short	(.L_458 - .L_457)
.L_457:
        /*10f8*/ 	.word	0x00000100
        /*10fc*/ 	.word	0x00000001
        /*1100*/ 	.word	0x00000001


	//----- nvinfo : EIATTR_CRS_STACK_SIZE
	.align		4
.L_458:
        /*1104*/ 	.byte	0x04, 0x1e
        /*1106*/ 	.short	(.L_460 - .L_459)
.L_459:
        /*1108*/ 	.word	0x00000000
.L_460:


//--------------------- .nv.info._ZN7cutlass13device_kernelIN5flash19enable_sm80_to_sm89INS1_16FlashAttnFwdSm80INS1_25CollectiveMainloopFwdSm80ILi8ELi1ELb0EN4cute5tupleIJNS5_1CILi128EEENS7_ILi64EEENS7_ILi256EEEEEELi256ENS_10bfloat16_tEfNS_4arch4Sm80ELb0ELb1ELb1ELb0ELb1ELb0ELb1ELb1EEENS1_21CollectiveEpilogueFwdINS6_IJS8_SA_S9_EEENS6_IJNS7_ILi1EEESI_SI_EEESC_SE_Li256ELb0ELb1ELb1ELb0EEENS1_19SingleTileSchedulerILb0ELb1ELb1ELi128EEEEEEEEEvNT_6ParamsE --------------------------
	.section	.nv.info._ZN7cutlass13device_kernelIN5flash19enable_sm80_to_sm89INS1_16FlashAttnFwdSm80INS1_25CollectiveMainloopFwdSm80ILi8ELi1ELb0EN4cute5tupleIJNS5_1CILi128EEENS7_ILi64EEENS7_ILi256EEEEEELi256ENS_10bfloat16_tEfNS_4arch4Sm80ELb0ELb1ELb1ELb0ELb1ELb0ELb1ELb1EEENS1_21CollectiveEpilogueFwdINS6_IJS8_SA_S9_EEENS6_IJNS7_ILi1EEESI_SI_EEESC_SE_Li256ELb0ELb1ELb1ELb0EEENS1_19SingleTileSchedulerILb0ELb1ELb1ELi128EEEEEEEEEvNT_6ParamsE,"",@"SHT_CUDA_INFO"
	.sectionflags	@""
	.align	4


	//----- nvinfo : EIATTR_CUDA_API_VERSION
	.align		4
        /*0000*/ 	.byte	0x04, 0x37
        /*0002*/ 	.short	(.L_462 - .L_461)
.L_461:
        /*0004*/ 	.word	0x00000082


	//----- nvinfo : EIATTR_SW2861232_WAR
	.align		4
.L_462:
        /*0008*/ 	.byte	0x01, 0x35
	.zero		2


	//----- nvinfo : EIATTR_PARAM_CBANK
	.align		4
        /*000c*/ 	.byte	0x04, 0x0a
        /*000e*/ 	.short	(.L_464 - .L_463)
	.align		4
.L_463:
        /*0010*/ 	.word	index@(.nv.constant0._ZN7cutlass13device_kernelIN5flash19enable_sm80_to_sm89INS1_16FlashAttnFwdSm80INS1_25CollectiveMainloopFwdSm80ILi8ELi1ELb0EN4cute5tupleIJNS5_1CILi128EEENS7_ILi64EEENS7_ILi256EEEEEELi256ENS_10bfloat16_tEfNS_4arch4Sm80ELb0ELb1ELb1ELb0ELb1ELb0ELb1ELb1EEENS1_21CollectiveEpilogueFwdINS6_IJS8_SA_S9_EEENS6_IJNS7_ILi1EEESI_SI_EEESC_SE_Li256ELb0ELb1ELb1ELb0EEENS1_19SingleTileSchedulerILb0ELb1ELb1ELi128EEEEEEEEEvNT_6ParamsE)
        /*0014*/ 	.short	0x0160
        /*0016*/ 	.short	0x0418


	//----- nvinfo : EIATTR_CBANK_PARAM_SIZE
	.align		4
.L_464:
        /*0018*/ 	.byte	0x03, 0x19
        /*001a*/ 	.short	0x0418


	//----- nvinfo : EIATTR_KPARAM_INFO
	.align		4
        /*001c*/ 	.byte	0x04, 0x17
        /*001e*/ 	.short	(.L_466 - .L_465)
.L_465:
        /*0020*/ 	.word	0x00000000
        /*0024*/ 	.short	0x0000
        /*0026*/ 	.short	0x0000
        /*0028*/ 	.byte	0x00, 0xf0, 0x61, 0x10


	//----- nvinfo : EIATTR_MAXREG_COUNT
	.align		4
.L_466:
        /*002c*/ 	.byte	0x03, 0x1b
        /*002e*/ 	.short	0x00ff


	//----- nvinfo : EIATTR_NUM_BARRIERS
	.align		4
        /*0030*/ 	.byte	0x02, 0x4c
        /*0032*/ 	.byte	0x02
	.zero		1


	//----- nvinfo : EIATTR_ANNOTATIONS
	.align		4
        /*0034*/ 	.byte	0x04, 0x55
        /*0036*/ 	.short	(.L_468 - .L_467)


	//   ....[0]....
.L_467:
        /*0038*/ 	.word	0x00000001
        /*003c*/ 	.byte	0xd0, 0xc1, 0x00, 0x00, 0x01, 0x00, 0x00, 0x00, 0xb0, 0xc8, 0x00, 0x00


	//----- nvinfo : EIATTR_MERCURY_ISA_VERSION
	.align		4
.L_468:
        /*0048*/ 	.byte	0x03, 0x5f
        /*004a*/ 	.short	0x0000


	//----- nvinfo : EIATTR_COOP_GROUP_MASK_REGIDS
	.align		4
        /*004c*/ 	.byte	0x04, 0x29
        /*004e*/ 	.short	(.L_470 - .L_469)


	//   ....[0]....
.L_469:
        /*0050*/ 	.word	0xffffffff


	//   ....[1]....
        /*0054*/ 	.word	0xffffffff


	//   ....[2]....
        /*0058*/ 	.word	0xffffffff


	//   ....[3]....
        /*005c*/ 	.word	0xffffffff


	//   ....[4]....
        /*0060*/ 	.word	0xffffffff


	//   ....[5]....
        /*0064*/ 	.word	0xffffffff


	//   ....[6]....
        /*0068*/ 	.word	0xffffffff


	//   ....[7]....
        /*006c*/ 	.word	0xffffffff


	//   ....[8]....
        /*0070*/ 	.word	0xffffffff


	//   ....[9]....
        /*0074*/ 	.word	0xffffffff


	//   ....[10]....
        /*0078*/ 	.word	0xffffffff


	//   ....[11]....
        /*007c*/ 	.word	0xffffffff


	//   ....[12]....
        /*0080*/ 	.word	0xffffffff


	//   ....[13]....
        /*0084*/ 	.word	0xffffffff


	//   ....[14]....
        /*0088*/ 	.word	0xffffffff


	//   ....[15]....
        /*008c*/ 	.word	0xffffffff


	//   ....[16]....
        /*0090*/ 	.word	0xffffffff


	//   ....[17]....
        /*0094*/ 	.word	0xffffffff


	//   ....[18]....
        /*0098*/ 	.word	0xffffffff


	//   ....[19]....
        /*009c*/ 	.word	0xffffffff


	//   ....[20]....
        /*00a0*/ 	.word	0xffffffff


	//   ....[21]....
        /*00a4*/ 	.word	0xffffffff


	//   ....[22]....
        /*00a8*/ 	.word	0xffffffff


	//   ....[23]....
        /*00ac*/ 	.word	0xffffffff


	//   ....[24]....
        /*00b0*/ 	.word	0xffffffff


	//   ....[25]....
        /*00b4*/ 	.word	0xffffffff


	//   ....[26]....
        /*00b8*/ 	.word	0xffffffff


	//   ....[27]....
        /*00bc*/ 	.word	0xffffffff


	//   ....[28]....
        /*00c0*/ 	.word	0xffffffff


	//   ....[29]....
        /*00c4*/ 	.word	0xffffffff


	//   ....[30]....
        /*00c8*/ 	.word	0xffffffff


	//   ....[31]....
        /*00cc*/ 	.word	0xffffffff


	//   ....[32]....
        /*00d0*/ 	.word	0xffffffff


	//   ....[33]....
        /*00d4*/ 	.word	0xffffffff


	//   ....[34]....
        /*00d8*/ 	.word	0xffffffff


	//   ....[35]....
        /*00dc*/ 	.word	0xffffffff


	//   ....[36]....
        /*00e0*/ 	.word	0xffffffff


	//   ....[37]....
        /*00e4*/ 	.word	0xffffffff


	//   ....[38]....
        /*00e8*/ 	.word	0xffffffff


	//   ....[39]....
        /*00ec*/ 	.word	0xffffffff


	//   ....[40]....
        /*00f0*/ 	.word	0xffffffff


	//   ....[41]....
        /*00f4*/ 	.word	0xffffffff


	//   ....[42]....
        /*00f8*/ 	.word	0xffffffff


	//   ....[43]....
        /*00fc*/ 	.word	0xffffffff


	//   ....[44]....
        /*0100*/ 	.word	0xffffffff


	//   ....[45]....
        /*0104*/ 	.word	0xffffffff


	//   ....[46]....
        /*0108*/ 	.word	0xffffffff


	//   ....[47]....
        /*010c*/ 	.word	0xffffffff


	//   ....[48]....
        /*0110*/ 	.word	0xffffffff


	//   ....[49]....
        /*0114*/ 	.word	0xffffffff


	//   ....[50]....
        /*0118*/ 	.word	0xffffffff


	//   ....[51]....
        /*011c*/ 	.word	0xffffffff


	//   ....[52]....
        /*0120*/ 	.word	0xffffffff


	//   ....[53]....
        /*0124*/ 	.word	0xffffffff


	//   ....[54]....
        /*0128*/ 	.word	0xffffffff


	//   ....[55]....
        /*012c*/ 	.word	0xffffffff


	//   ....[56]....
        /*0130*/ 	.word	0xffffffff


	//   ....[57]....
        /*0134*/ 	.word	0xffffffff


	//   ....[58]....
        /*0138*/ 	.word	0xffffffff


	//   ....[59]....
        /*013c*/ 	.word	0xffffffff


	//   ....[60]....
        /*0140*/ 	.word	0xffffffff


	//   ....[61]....
        /*0144*/ 	.word	0xffffffff


	//   ....[62]....
        /*0148*/ 	.word	0xffffffff


	//   ....[63]....
        /*014c*/ 	.word	0xffffffff


	//   ....[64]....
        /*0150*/ 	.word	0xffffffff


	//   ....[65]....
        /*0154*/ 	.word	0xffffffff


	//   ....[66]....
        /*0158*/ 	.word	0xffffffff


	//   ....[67]....
        /*015c*/ 	.word	0xffffffff


	//   ....[68]....
        /*0160*/ 	.word	0xffffffff


	//   ....[69]....
        /*0164*/ 	.word	0xffffffff


	//   ....[70]....
        /*0168*/ 	.word	0xffffffff


	//   ....[71]....
        /*016c*/ 	.word	0xffffffff


	//   ....[72]....
        /*0170*/ 	.word	0xffffffff


	//   ....[73]....
        /*0174*/ 	.word	0xffffffff


	//   ....[74]....
        /*0178*/ 	.word	0xffffffff


	//   ....[75]....
        /*017c*/ 	.word	0xffffffff


	//   ....[76]....
        /*0180*/ 	.word	0xffffffff


	//   ....[77]....
        /*0184*/ 	.word	0xffffffff


	//   ....[78]....
        /*0188*/ 	.word	0xffffffff


	//----- nvinfo : EIATTR_COOP_GROUP_INSTR_OFFSETS
	.align		4
.L_470:
        /*018c*/ 	.byte	0x04, 0x28
        /*018e*/ 	.short	(.L_472 - .L_471)


	//   ....[0]....
.L_471:
        /*0190*/ 	.word	0x00000060


	//   ....[1]....
        /*0194*/ 	.word	0x000013e0


	//   ....[2]....
        /*0198*/ 	.word	0x00001410


	//   ....[3]....
        /*019c*/ 	.word	0x000016a0


	//   ....[4]....
        /*01a0*/ 	.word	0x000016d0


	//   ....[5]....
        /*01a4*/ 	.word	0x00001840


	//   ....[6]....
        /*01a8*/ 	.word	0x00001870


	//   ....[7]....
        /*01ac*/ 	.word	0x000019d0


	//   ....[8]....
        /*01b0*/ 	.word	0x00001a10


	//   ....[9]....
        /*01b4*/ 	.word	0x00002140


	//   ....[10]....
        /*01b8*/ 	.word	0x00002170


	//   ....[11]....
        /*01bc*/ 	.word	0x000021a0


	//   ....[12]....
        /*01c0*/ 	.word	0x000021d0


	//   ....[13]....
        /*01c4*/ 	.word	0x00002200


	//   ....[14]....
        /*01c8*/ 	.word	0x00002230


	//   ....[15]....
        /*01cc*/ 	.word	0x00002250


	//   ....[16]....
        /*01d0*/ 	.word	0x00002270


	//   ....[17]....
        /*01d4*/ 	.word	0x00003870


	//   ....[18]....
        /*01d8*/ 	.word	0x000038a0


	//   ....[19]....
        /*01dc*/ 	.word	0x000038b0


	//   ....[20]....
        /*01e0*/ 	.word	0x000038c0


	//   ....[21]....
        /*01e4*/ 	.word	0x00003e00


	//   ....[22]....
        /*01e8*/ 	.word	0x00004080


	//   ....[23]....
        /*01ec*/ 	.word	0x00004d20


	//   ....[24]....
        /*01f0*/ 	.word	0x00004db0


	//   ....[25]....
        /*01f4*/ 	.word	0x00004e10


	//   ....[26]....
        /*01f8*/ 	.word	0x00004ee0


	//   ....[27]....
        /*01fc*/ 	.word	0x000065b0


	//   ....[28]....
        /*0200*/ 	.word	0x000065d0


	//   ....[29]....
        /*0204*/ 	.word	0x000065e0


	//   ....[30]....
        /*0208*/ 	.word	0x000065f0


	//   ....[31]....
        /*020c*/ 	.word	0x00007b00


	//   ....[32]....
        /*0210*/ 	.word	0x00007b30


	//   ....[33]....
        /*0214*/ 	.word	0x00007b40


	//   ....[34]....
        /*0218*/ 	.word	0x00007b50


	//   ....[35]....
        /*021c*/ 	.word	0x00007de0


	//   ....[36]....
        /*0220*/ 	.word	0x00008020


	//   ....[37]....
        /*0224*/ 	.word	0x00008980


	//   ....[38]....
        /*0228*/ 	.word	0x00008bd0


	//   ....[39]....
        /*022c*/ 	.word	0x00008ca0


	//   ....[40]....
        /*0230*/ 	.word	0x00008db0


	//   ....[41]....
        /*0234*/ 	.word	0x0000b110


	//   ....[42]....
        /*0238*/ 	.word	0x0000b140


	//   ....[43]....
        /*023c*/ 	.word	0x0000b150


	//   ....[44]....
        /*0240*/ 	.word	0x0000b160


	//   ....[45]....
        /*0244*/ 	.word	0x0000c680


	//   ....[46]....
        /*0248*/ 	.word	0x0000c6b0


	//   ....[47]....
        /*024c*/ 	.word	0x0000c6c0


	//   ....[48]....
        /*0250*/ 	.word	0x0000c6d0


	//   ....[49]....
        /*0254*/ 	.word	0x0000ca60


	//   ....[50]....
        /*0258*/ 	.word	0x0000caf0


	//   ....[51]....
        /*025c*/ 	.word	0x0000cb80


	//   ....[52]....
        /*0260*/ 	.word	0x0000cba0


	//   ....[53]....
        /*0264*/ 	.word	0x0000eb90


	//   ....[54]....
        /*0268*/ 	.word	0x0000eba0


	//   ....[55]....
        /*026c*/ 	.word	0x0000ecc0


	//   ....[56]....
        /*0270*/ 	.word	0x0000ed10


	//   ....[57]....
        /*0274*/ 	.word	0x00010060


	//   ....[58]....
        /*0278*/ 	.word	0x00010070


	//   ....[59]....
        /*027c*/ 	.word	0x00010080


	//   ....[60]....
        /*0280*/ 	.word	0x00010090


	//   ....[61]....
        /*0284*/ 	.word	0x000102d0


	//   ....[62]....
        /*0288*/ 	.word	0x00010500


	//   ....[63]....
        /*028c*/ 	.word	0x00010fd0


	//   ....[64]....
        /*0290*/ 	.word	0x00011140


	//   ....[65]....
        /*0294*/ 	.word	0x00011170


	//   ....[66]....
        /*0298*/ 	.word	0x00011200


	//   ....[67]....
        /*029c*/ 	.word	0x00012de0


	//   ....[68]....
        /*02a0*/ 	.word	0x00012e10


	//   ....[69]....
        /*02a4*/ 	.word	0x00012e60


	//   ....[70]....
        /*02a8*/ 	.word	0x00012e70


	//   ....[71]....
        /*02ac*/ 	.word	0x00013d40


	//   ....[72]....
        /*02b0*/ 	.word	0x00013d70


	//   ....[73]....
        /*02b4*/ 	.word	0x00013db0


	//   ....[74]....
        /*02b8*/ 	.word	0x00013de0


	//   ....[75]....
        /*02bc*/ 	.word	0x00013ed0


	//   ....[76]....
        /*02c0*/ 	.word	0x00013ee0


	//   ....[77]....
        /*02c4*/ 	.word	0x00014b10


	//   ....[78]....
        /*02c8*/ 	.word	0x00014b20


	//----- nvinfo : EIATTR_EXIT_INSTR_OFFSETS
	.align		4
.L_472:
        /*02cc*/ 	.byte	0x04, 0x1c
        /*02ce*/ 	.short	(.L_474 - .L_473)


	//   ....[0]....
.L_473:
        /*02d0*/ 	.word	0x000001c0


	//   ....[1]....
        /*02d4*/ 	.word	0x00014b30


	//   ....[2]....
        /*02d8*/ 	.word	0x000156d0


	//   ....[3]....
        /*02dc*/ 	.word	0x00015720


	//   ....[4]....
        /*02e0*/ 	.word	0x00015750


	//   ....[5]....
        /*02e4*/ 	.word	0x000157b0


	//   ....[6]....
        /*02e8*/ 	.word	0x00015a40


	//----- nvinfo : EIATTR_CTAIDZ_USED
	.align		4
.L_474:
        /*02ec*/ 	.byte	0x01, 0x04
	.zero		2


	//----- nvinfo : EIATTR_MAX_THREADS
	.align		4
        /*02f0*/ 	.byte	0x04, 0x05
        /*02f2*/ 	.short	(.L_476 - .L_475)
.L_475:
        /*02f4*/ 	.word	0x00000100
        /*02f8*/ 	.word	0x00000001
        /*02fc*/ 	.word	0x00000001


	//----- nvinfo : EIATTR_CRS_STACK_SIZE
	.align		4
.L_476:
        /*0300*/ 	.byte	0x04, 0x1e
        /*0302*/ 	.short	(.L_478 - .L_477)
.L_477:
        /*0304*/ 	.word	0x00000000
.L_478:


//--------------------- .nv.info._ZN7cutlass13device_kernelIN5flash19enable_sm80_to_sm89INS1_16FlashAttnFwdSm80INS1_25CollectiveMainloopFwdSm80ILi8ELi1ELb0EN4cute5tupleIJNS5_1CILi128EEENS7_ILi64EEENS7_ILi256EEEEEELi256ENS_10bfloat16_tEfNS_4arch4Sm80ELb0ELb1ELb1ELb1ELb1ELb0ELb1ELb1EEENS1_21CollectiveEpilogueFwdINS6_IJS8_SA_S9_EEENS6_IJNS7_ILi1EEESI_SI_EEESC_SE_Li256ELb1ELb1ELb1ELb0EEENS1_36VarlenDynamicPersistentTileSchedulerILi128ELi64ELi256ELi256ELb1ELb1ELb0ELb1ELb0ELb1EEEEEEEEEvNT_6ParamsE --------------------------
	.section	.nv.info._ZN7cutlass13device_kernelIN5flash19enable_sm80_to_sm89INS1_16FlashAttnFwdSm80INS1_25CollectiveMainloopFwdSm80ILi8ELi1ELb0EN4cute5tupleIJNS5_1CILi128EEENS7_ILi64EEENS7_ILi256EEEEEELi256ENS_10bfloat16_tEfNS_4arch4Sm80ELb0ELb1ELb1ELb1ELb1ELb0ELb1ELb1EEENS1_21CollectiveEpilogueFwdINS6_IJS8_SA_S9_EEENS6_IJNS7_ILi1EEESI_SI_EEESC_SE_Li256ELb1ELb1ELb1ELb0EEENS1_36VarlenDynamicPersistentTileSchedulerILi128ELi64ELi256ELi256ELb1ELb1ELb0ELb1ELb0ELb1EEEEEEEEEvNT_6ParamsE,"",@"SHT_CUDA_INFO"
	.sectionflags	@""
	.align	4


	//----- nvinfo : EIATTR_CUDA_API_VERSION
	.align		4
        /*0000*/ 	.byte	0x04, 0x37
        /*0002*/ 	.short	(.L_480 - .L_479)
.L_479:
        /*0004*/ 	.word	0x00000082


	//----- nvinfo : EIATTR_SW2861232_WAR
	.align		4
.L_480:
        /*0008*/ 	.byte	0x01, 0x35
	.zero		2


	//----- nvinfo : EIATTR_PARAM_CBANK
	.align		4
        /*000c*/ 	.byte	0x04, 0x0a
        /*000e*/ 	.short	(.L_482 - .L_481)
	.align		4
.L_481:
        /*0010*/ 	.word	index@(.nv.constant0._ZN7cutlass13device_kernelIN5flash19enable_sm80_to_sm89INS1_16FlashAttnFwdSm80INS1_25CollectiveMainloopFwdSm80ILi8ELi1ELb0EN4cute5tupleIJNS5_1CILi128EEENS7_ILi64EEENS7_ILi256EEEEEELi256ENS_10bfloat16_tEfNS_4arch4Sm80ELb0ELb1ELb1ELb1ELb1ELb0ELb1ELb1EEENS1_21CollectiveEpilogueFwdINS6_IJS8_SA_S9_EEENS6_IJNS7_ILi1EEESI_SI_EEESC_SE_Li256ELb1ELb1ELb1ELb0EEENS1_36VarlenDynamicPersistentTileSchedulerILi128ELi64ELi256ELi256ELb1ELb1ELb0ELb1ELb0ELb1EEEEEEEEEvNT_6ParamsE)
        /*0014*/ 	.short	0x0160
        /*0016*/ 	.short	0x0438


	//----- nvinfo : EIATTR_CBANK_PARAM_SIZE
	.align		4
.L_482:
        /*0018*/ 	.byte	0x03, 0x19
        /*001a*/ 	.short	0x0438


	//----- nvinfo : EIATTR_KPARAM_INFO
	.align		4
        /*001c*/ 	.byte	0x04, 0x17
        /*001e*/ 	.short	(.L_484 - .L_483)
.L_483:
        /*0020*/ 	.word	0x00000000
        /*0024*/ 	.short	0x0000
        /*0026*/ 	.short	0x0000
        /*0028*/ 	.byte	0x00, 0xf0, 0xe1, 0x10


	//----- nvinfo : EIATTR_MAXREG_COUNT
	.align		4
.L_484:
        /*002c*/ 	.byte	0x03, 0x1b
        /*002e*/ 	.short	0x00ff


	//----- nvinfo : EIATTR_NUM_BARRIERS
	.align		4
        /*0030*/ 	.byte	0x02, 0x4c
        /*0032*/ 	.byte	0x06
	.zero		1


	//----- nvinfo : EIATTR_ANNOTATIONS
	.align		4
        /*0034*/ 	.byte	0x04, 0x55
        /*0036*/ 	.short	(.L_486 - .L_485)


	//   ....[0]....
.L_485:
        /* <DEDUP_REMOVED lines=15> */


	//----- nvinfo : EIATTR_MERCURY_ISA_VERSION
	.align		4
.L_486:
        /*0118*/ 	.byte	0x03, 0x5f
        /*011a*/ 	.short	0x0000


	//----- nvinfo : EIATTR_INT_WARP_WIDE_INSTR_OFFSETS
	.align		4
        /*011c*/ 	.byte	0x04, 0x31
        /*011e*/ 	.short	(.L_488 - .L_487)


	//   ....[0]....
.L_487:
        /*0120*/ 	.word	0x00014c30


	//   ....[1]....
        /*0124*/ 	.word	0x00014cb0


	//----- nvinfo : EIATTR_COOP_GROUP_MASK_REGIDS
	.align		4
.L_488:
        /*0128*/ 	.byte	0x04, 0x29
        /*012a*/ 	.short	(.L_490 - .L_489)


	//   ....[0]....
.L_489:
        /*012c*/ 	.word	0xffffffff


	//   ....[1]....
        /*0130*/ 	.word	0xffffffff


	//   ....[2]....
        /*0134*/ 	.word	0xffffffff


	//   ....[3]....
        /*0138*/ 	.word	0xffffffff


	//   ....[4]....
        /*013c*/ 	.word	0xffffffff


	//   ....[5]....
        /*0140*/ 	.word	0xffffffff


	//   ....[6]....
        /*0144*/ 	.word	0xffffffff


	//   ....[7]....
        /*0148*/ 	.word	0xffffffff


	//   ....[8]....
        /*014c*/ 	.word	0xffffffff


	//   ....[9]....
        /*0150*/ 	.word	0xffffffff


	//   ....[10]....
        /*0154*/ 	.word	0xffffffff


	//   ....[11]....
        /*0158*/ 	.word	0xffffffff


	//   ....[12]....
        /*015c*/ 	.word	0xffffffff


	//   ....[13]....
        /*0160*/ 	.word	0xffffffff


	//   ....[14]....
        /*0164*/ 	.word	0xffffffff


	//   ....[15]....
        /*0168*/ 	.word	0xffffffff


	//   ....[16]....
        /*016c*/ 	.word	0xffffffff


	//   ....[17]....
        /*0170*/ 	.word	0xffffffff


	//   ....[18]....
        /*0174*/ 	.word	0xffffffff


	//   ....[19]....
        /*0178*/ 	.word	0xffffffff


	//   ....[20]....
        /*017c*/ 	.word	0xffffffff


	//   ....[21]....
        /*0180*/ 	.word	0xffffffff


	//   ....[22]....
        /*0184*/ 	.word	0xffffffff


	//   ....[23]....
        /*0188*/ 	.word	0xffffffff


	//   ....[24]....
        /*018c*/ 	.word	0xffffffff


	//   ....[25]....
        /*0190*/ 	.word	0xffffffff


	//   ....[26]....
        /*0194*/ 	.word	0xffffffff


	//   ....[27]....
        /*0198*/ 	.word	0xffffffff


	//   ....[28]....
        /*019c*/ 	.word	0xffffffff


	//   ....[29]....
        /*01a0*/ 	.word	0xffffffff


	//   ....[30]....
        /*01a4*/ 	.word	0xffffffff


	//   ....[31]....
        /*01a8*/ 	.word	0xffffffff


	//   ....[32]....
        /*01ac*/ 	.word	0xffffffff


	//   ....[33]....
        /*01b0*/ 	.word	0xffffffff


	//   ....[34]....
        /*01b4*/ 	.word	0xffffffff


	//   ....[35]....
        /*01b8*/ 	.word	0xffffffff


	//   ....[36]....
        /*01bc*/ 	.word	0xffffffff


	//   ....[37]....
        /*01c0*/ 	.word	0xffffffff


	//   ....[38]....
        /*01c4*/ 	.word	0xffffffff


	//   ....[39]....
        /*01c8*/ 	.word	0xffffffff


	//   ....[40]....
        /*01cc*/ 	.word	0xffffffff


	//   ....[41]....
        /*01d0*/ 	.word	0xffffffff


	//   ....[42]....
        /*01d4*/ 	.word	0xffffffff


	//   ....[43]....
        /*01d8*/ 	.word	0xffffffff


	//   ....[44]....
        /*01dc*/ 	.word	0xffffffff


	//   ....[45]....
        /*01e0*/ 	.word	0xffffffff


	//   ....[46]....
        /*01e4*/ 	.word	0xffffffff


	//   ....[47]....
        /*01e8*/ 	.word	0xffffffff


	//   ....[48]....
        /*01ec*/ 	.word	0xffffffff


	//   ....[49]....
        /*01f0*/ 	.word	0xffffffff


	//   ....[50]....
        /*01f4*/ 	.word	0xffffffff


	//   ....[51]....
        /*01f8*/ 	.word	0xffffffff


	//   ....[52]....
        /*01fc*/ 	.word	0xffffffff


	//   ....[53]....
        /*0200*/ 	.word	0xffffffff


	//   ....[54]....
        /*0204*/ 	.word	0xffffffff


	//   ....[55]....
        /*0208*/ 	.word	0xffffffff


	//   ....[56]....
        /*020c*/ 	.word	0xffffffff


	//   ....[57]....
        /*0210*/ 	.word	0xffffffff


	//   ....[58]....
        /*0214*/ 	.word	0xffffffff


	//   ....[59]....
        /*0218*/ 	.word	0xffffffff


	//   ....[60]....
        /*021c*/ 	.word	0xffffffff


	//   ....[61]....
        /*0220*/ 	.word	0xffffffff


	//   ....[62]....
        /*0224*/ 	.word	0xffffffff


	//   ....[63]....
        /*0228*/ 	.word	0xffffffff


	//   ....[64]....
        /*022c*/ 	.word	0xffffffff


	//   ....[65]....
        /*0230*/ 	.word	0xffffffff


	//   ....[66]....
        /*0234*/ 	.word	0xffffffff


	//   ....[67]....
        /*0238*/ 	.word	0xffffffff


	//   ....[68]....
        /*023c*/ 	.word	0xffffffff


	//   ....[69]....
        /*0240*/ 	.word	0xffffffff


	//   ....[70]....
        /*0244*/ 	.word	0xffffffff


	//   ....[71]....
        /*0248*/ 	.word	0xffffffff


	//   ....[72]....
        /*024c*/ 	.word	0xffffffff


	//   ....[73]....
        /*0250*/ 	.word	0xffffffff


	//   ....[74]....
        /*0254*/ 	.word	0xffffffff


	//   ....[75]....
        /*0258*/ 	.word	0xffffffff


	//   ....[76]....
        /*025c*/ 	.word	0xffffffff


	//   ....[77]....
        /*0260*/ 	.word	0xffffffff


	//   ....[78]....
        /*0264*/ 	.word	0xffffffff


	//   ....[79]....
        /*0268*/ 	.word	0xffffffff


	//   ....[80]....
        /*026c*/ 	.word	0xffffffff


	//   ....[81]....
        /*0270*/ 	.word	0xffffffff


	//   ....[82]....
        /*0274*/ 	.word	0xffffffff


	//   ....[83]....
        /*0278*/ 	.word	0xffffffff


	//   ....[84]....
        /*027c*/ 	.word	0xffffffff


	//   ....[85]....
        /*0280*/ 	.word	0xffffffff


	//   ....[86]....
        /*0284*/ 	.word	0xffffffff


	//   ....[87]....
        /*0288*/ 	.word	0xffffffff


	//   ....[88]....
        /*028c*/ 	.word	0xffffffff


	//   ....[89]....
        /*0290*/ 	.word	0xffffffff


	//   ....[90]....
        /*0294*/ 	.word	0xffffffff


	//   ....[91]....
        /*0298*/ 	.word	0xffffffff


	//   ....[92]....
        /*029c*/ 	.word	0xffffffff


	//   ....[93]....
        /*02a0*/ 	.word	0xffffffff


	//   ....[94]....
        /*02a4*/ 	.word	0xffffffff


	//   ....[95]....
        /*02a8*/ 	.word	0xffffffff


	//   ....[96]....
        /*02ac*/ 	.word	0xffffffff


	//   ....[97]....
        /*02b0*/ 	.word	0xffffffff


	//   ....[98]....
        /*02b4*/ 	.word	0xffffffff


	//   ....[99]....
        /*02b8*/ 	.word	0xffffffff


	//   ....[100]....
        /*02bc*/ 	.word	0xffffffff


	//   ....[101]....
        /*02c0*/ 	.word	0xffffffff


	//   ....[102]....
        /*02c4*/ 	.word	0xffffffff


	//   ....[103]....
        /*02c8*/ 	.word	0xffffffff


	//   ....[104]....
        /*02cc*/ 	.word	0xffffffff


	//   ....[105]....
        /*02d0*/ 	.word	0xffffffff


	//   ....[106]....
        /*02d4*/ 	.word	0xffffffff


	//   ....[107]....
        /*02d8*/ 	.word	0xffffffff


	//   ....[108]....
        /*02dc*/ 	.word	0xffffffff


	//   ....[109]....
        /*02e0*/ 	.word	0xffffffff


	//   ....[110]....
        /*02e4*/ 	.word	0xffffffff


	//   ....[111]....
        /*02e8*/ 	.word	0xffffffff


	//   ....[112]....
        /*02ec*/ 	.word	0xffffffff


	//   ....[113]....
        /*02f0*/ 	.word	0xffffffff


	//   ....[114]....
        /*02f4*/ 	.word	0xffffffff


	//   ....[115]....
        /*02f8*/ 	.word	0xffffffff


	//   ....[116]....
        /*02fc*/ 	.word	0xffffffff


	//   ....[117]....
        /*0300*/ 	.word	0xffffffff


	//   ....[118]....
        /*0304*/ 	.word	0xffffffff


	//   ....[119]....
        /*0308*/ 	.word	0xffffffff


	//   ....[120]....
        /*030c*/ 	.word	0xffffffff


	//   ....[121]....
        /*0310*/ 	.word	0xffffffff


	//   ....[122]....
        /*0314*/ 	.word	0xffffffff


	//   ....[123]....
        /*0318*/ 	.word	0xffffffff


	//   ....[124]....
        /*031c*/ 	.word	0xffffffff


	//   ....[125]....
        /*0320*/ 	.word	0xffffffff


	//   ....[126]....
        /*0324*/ 	.word	0xffffffff


	//   ....[127]....
        /*0328*/ 	.word	0xffffffff


	//   ....[128]....
        /*032c*/ 	.word	0xffffffff


	//   ....[129]....
        /*0330*/ 	.word	0xffffffff


	//   ....[130]....
        /*0334*/ 	.word	0xffffffff


	//   ....[131]....
        /*0338*/ 	.word	0xffffffff


	//   ....[132]....
        /*033c*/ 	.word	0xffffffff


	//   ....[133]....
        /*0340*/ 	.word	0xffffffff


	//   ....[134]....
        /*0344*/ 	.word	0xffffffff


	//   ....[135]....
        /*0348*/ 	.word	0xffffffff


	//   ....[136]....
        /*034c*/ 	.word	0xffffffff


	//   ....[137]....
        /*0350*/ 	.word	0xffffffff


	//   ....[138]....
        /*0354*/ 	.word	0xffffffff


	//   ....[139]....
        /*0358*/ 	.word	0xffffffff


	//   ....[140]....
        /*035c*/ 	.word	0xffffffff


	//   ....[141]....
        /*0360*/ 	.word	0xffffffff


	//   ....[142]....
        /*0364*/ 	.word	0xffffffff


	//   ....[143]....
        /*0368*/ 	.word	0xffffffff


	//   ....[144]....
        /*036c*/ 	.word	0xffffffff


	//   ....[145]....
        /*0370*/ 	.word	0xffffffff


	//   ....[146]....
        /*0374*/ 	.word	0xffffffff


	//   ....[147]....
        /*0378*/ 	.word	0xffffffff


	//   ....[148]....
        /*037c*/ 	.word	0xffffffff


	//   ....[149]....
        /*0380*/ 	.word	0xffffffff


	//   ....[150]....
        /*0384*/ 	.word	0xffffffff


	//   ....[151]....
        /*0388*/ 	.word	0xffffffff


	//   ....[152]....
        /*038c*/ 	.word	0xffffffff


	//   ....[153]....
        /*0390*/ 	.word	0xffffffff


	//   ....[154]....
        /*0394*/ 	.word	0xffffffff


	//   ....[155]....
        /*0398*/ 	.word	0xffffffff


	//   ....[156]....
        /*039c*/ 	.word	0xffffffff


	//   ....[157]....
        /*03a0*/ 	.word	0xffffffff


	//   ....[158]....
        /*03a4*/ 	.word	0xffffffff


	//   ....[159]....
        /*03a8*/ 	.word	0xffffffff


	//   ....[160]....
        /*03ac*/ 	.word	0xffffffff


	//   ....[161]....
        /*03b0*/ 	.word	0xffffffff


	//   ....[162]....
        /*03b4*/ 	.word	0xffffffff


	//   ....[163]....
        /*03b8*/ 	.word	0xffffffff


	//   ....[164]....
        /*03bc*/ 	.word	0xffffffff


	//   ....[165]....
        /*03c0*/ 	.word	0xffffffff


	//   ....[166]....
        /*03c4*/ 	.word	0xffffffff


	//   ....[167]....
        /*03c8*/ 	.word	0xffffffff


	//   ....[168]....
        /*03cc*/ 	.word	0xffffffff


	//   ....[169]....
        /*03d0*/ 	.word	0xffffffff


	//   ....[170]....
        /*03d4*/ 	.word	0xffffffff


	//   ....[171]....
        /*03d8*/ 	.word	0xffffffff


	//   ....[172]....
        /*03dc*/ 	.word	0xffffffff


	//   ....[173]....
        /*03e0*/ 	.word	0xffffffff


	//   ....[174]....
        /*03e4*/ 	.word	0xffffffff


	//   ....[175]....
        /*03e8*/ 	.word	0xffffffff


	//   ....[176]....
        /*03ec*/ 	.word	0xffffffff


	//   ....[177]....
        /*03f0*/ 	.word	0xffffffff


	//   ....[178]....
        /*03f4*/ 	.word	0xffffffff


	//   ....[179]....
        /*03f8*/ 	.word	0xffffffff


	//   ....[180]....
        /*03fc*/ 	.word	0xffffffff


	//   ....[181]....
        /*0400*/ 	.word	0xffffffff


	//   ....[182]....
        /*0404*/ 	.word	0xffffffff


	//   ....[183]....
        /*0408*/ 	.word	0xffffffff


	//   ....[184]....
        /*040c*/ 	.word	0xffffffff


	//   ....[185]....
        /*0410*/ 	.word	0xffffffff


	//   ....[186]....
        /*0414*/ 	.word	0xffffffff


	//   ....[187]....
        /*0418*/ 	.word	0xffffffff


	//   ....[188]....
        /*041c*/ 	.word	0xffffffff


	//   ....[189]....
        /*0420*/ 	.word	0xffffffff


	//   ....[190]....
        /*0424*/ 	.word	0xffffffff


	//   ....[191]....
        /*0428*/ 	.word	0xffffffff


	//   ....[192]....
        /*042c*/ 	.word	0xffffffff


	//   ....[193]....
        /*0430*/ 	.word	0xffffffff


	//   ....[194]....
        /*0434*/ 	.word	0xffffffff


	//   ....[195]....
        /*0438*/ 	.word	0xffffffff


	//   ....[196]....
        /*043c*/ 	.word	0xffffffff


	//   ....[197]....
        /*0440*/ 	.word	0xffffffff


	//   ....[198]....
        /*0444*/ 	.word	0xffffffff


	//   ....[199]....
        /*0448*/ 	.word	0xffffffff


	//   ....[200]....
        /*044c*/ 	.word	0xffffffff


	//   ....[201]....
        /*0450*/ 	.word	0xffffffff


	//   ....[202]....
        /*0454*/ 	.word	0xffffffff


	//   ....[203]....
        /*0458*/ 	.word	0xffffffff


	//   ....[204]....
        /*045c*/ 	.word	0xffffffff


	//   ....[205]....
        /*0460*/ 	.word	0xffffffff


	//   ....[206]....
        /*0464*/ 	.word	0xffffffff


	//   ....[207]....
        /*0468*/ 	.word	0xffffffff


	//   ....[208]....
        /*046c*/ 	.word	0xffffffff


	//   ....[209]....
        /*0470*/ 	.word	0xffffffff


	//   ....[210]....
        /*0474*/ 	.word	0xffffffff


	//   ....[211]....
        /*0478*/ 	.word	0xffffffff


	//   ....[212]....
        /*047c*/ 	.word	0xffffffff


	//   ....[213]....
        /*0480*/ 	.word	0xffffffff


	//   ....[214]....
        /*0484*/ 	.word	0xffffffff


	//   ....[215]....
        /*0488*/ 	.word	0xffffffff


	//   ....[216]....
        /*048c*/ 	.word	0xffffffff


	//   ....[217]....
        /*0490*/ 	.word	0xffffffff


	//   ....[218]....
        /*0494*/ 	.word	0xffffffff


	//   ....[219]....
        /*0498*/ 	.word	0xffffffff


	//   ....[220]....
        /*049c*/ 	.word	0xffffffff


	//   ....[221]....
        /*04a0*/ 	.word	0xffffffff


	//   ....[222]....
        /*04a4*/ 	.word	0xffffffff


	//   ....[223]....
        /*04a8*/ 	.word	0xffffffff


	//   ....[224]....
        /*04ac*/ 	.word	0xffffffff


	//   ....[225]....
        /*04b0*/ 	.word	0xffffffff


	//   ....[226]....
        /*04b4*/ 	.word	0xffffffff


	//   ....[227]....
        /*04b8*/ 	.word	0xffffffff


	//   ....[228]....
        /*04bc*/ 	.word	0xffffffff


	//   ....[229]....
        /*04c0*/ 	.word	0xffffffff


	//   ....[230]....
        /*04c4*/ 	.word	0xffffffff


	//   ....[231]....
        /*04c8*/ 	.word	0xffffffff


	//   ....[232]....
        /*04cc*/ 	.word	0xffffffff


	//   ....[233]....
        /*04d0*/ 	.word	0xffffffff


	//   ....[234]....
        /*04d4*/ 	.word	0xffffffff


	//   ....[235]....
        /*04d8*/ 	.word	0xffffffff


	//----- nvinfo : EIATTR_COOP_GROUP_INSTR_OFFSETS
	.align		4
.L_490:
        /*04dc*/ 	.byte	0x04, 0x28
        /*04de*/ 	.short	(.L_492 - .L_491)


	//   ....[0]....
.L_491:
        /*04e0*/ 	.word	0x00000050


	//   ....[1]....
        /*04e4*/ 	.word	0x000001e0


	//   ....[2]....
        /*04e8*/ 	.word	0x00000210


	//   ....[3]....
        /*04ec*/ 	.word	0x00000240


	//   ....[4]....
        /*04f0*/ 	.word	0x00000270


	//   ....[5]....
        /*04f4*/ 	.word	0x000002a0


	//   ....[6]....
        /*04f8*/ 	.word	0x000002d0


	//   ....[7]....
        /*04fc*/ 	.word	0x00000430


	//   ....[8]....
        /*0500*/ 	.word	0x00000470


	//   ....[9]....
        /*0504*/ 	.word	0x000004a0


	//   ....[10]....
        /*0508*/ 	.word	0x000004d0


	//   ....[11]....
        /*050c*/ 	.word	0x00000500


	//   ....[12]....
        /*0510*/ 	.word	0x00000530


	//   ....[13]....
        /*0514*/ 	.word	0x000005c0


	//   ....[14]....
        /*0518*/ 	.word	0x00000600


	//   ....[15]....
        /*051c*/ 	.word	0x00000620


	//   ....[16]....
        /*0520*/ 	.word	0x00000680


	//   ....[17]....
        /*0524*/ 	.word	0x00002c40


	//   ....[18]....
        /*0528*/ 	.word	0x00002c60


	//   ....[19]....
        /*052c*/ 	.word	0x00002e10


	//   ....[20]....
        /*0530*/ 	.word	0x00002e20


	//   ....[21]....
        /*0534*/ 	.word	0x00002fc0


	//   ....[22]....
        /*0538*/ 	.word	0x00002fe0


	//   ....[23]....
        /*053c*/ 	.word	0x00003180


	//   ....[24]....
        /*0540*/ 	.word	0x00003190


	//   ....[25]....
        /*0544*/ 	.word	0x000036a0


	//   ....[26]....
        /*0548*/ 	.word	0x000036c0


	//   ....[27]....
        /*054c*/ 	.word	0x000036d0


	//   ....[28]....
        /*0550*/ 	.word	0x00003720


	//   ....[29]....
        /*0554*/ 	.word	0x00003950


	//   ....[30]....
        /*0558*/ 	.word	0x00003970


	//   ....[31]....
        /*055c*/ 	.word	0x00003980


	//   ....[32]....
        /*0560*/ 	.word	0x00003990


	//   ....[33]....
        /*0564*/ 	.word	0x00005070


	//   ....[34]....
        /*0568*/ 	.word	0x00005090


	//   ....[35]....
        /*056c*/ 	.word	0x000051d0


	//   ....[36]....
        /*0570*/ 	.word	0x000051f0


	//   ....[37]....
        /*0574*/ 	.word	0x000054d0


	//   ....[38]....
        /*0578*/ 	.word	0x000059b0


	//   ....[39]....
        /*057c*/ 	.word	0x00006060


	//   ....[40]....
        /*0580*/ 	.word	0x00006090


	//   ....[41]....
        /*0584*/ 	.word	0x000060a0


	//   ....[42]....
        /*0588*/ 	.word	0x000060d0


	//   ....[43]....
        /*058c*/ 	.word	0x00007990


	//   ....[44]....
        /*0590*/ 	.word	0x000079b0


	//   ....[45]....
        /*0594*/ 	.word	0x00007aa0


	//   ....[46]....
        /*0598*/ 	.word	0x00007ad0


	//   ....[47]....
        /*059c*/ 	.word	0x00009060


	//   ....[48]....
        /*05a0*/ 	.word	0x00009080


	//   ....[49]....
        /*05a4*/ 	.word	0x000091a0


	//   ....[50]....
        /*05a8*/ 	.word	0x000091d0


	//   ....[51]....
        /*05ac*/ 	.word	0x000094c0


	//   ....[52]....
        /*05b0*/ 	.word	0x000099d0


	//   ....[53]....
        /*05b4*/ 	.word	0x0000a0d0


	//   ....[54]....
        /*05b8*/ 	.word	0x0000a100


	//   ....[55]....
        /*05bc*/ 	.word	0x0000a120


	//   ....[56]....
        /*05c0*/ 	.word	0x0000a140


	//   ....[57]....
        /*05c4*/ 	.word	0x0000c2a0


	//   ....[58]....
        /*05c8*/ 	.word	0x0000c2c0


	//   ....[59]....
        /*05cc*/ 	.word	0x0000c3b0


	//   ....[60]....
        /*05d0*/ 	.word	0x0000c3e0


	//   ....[61]....
        /*05d4*/ 	.word	0x0000d970


	//   ....[62]....
        /*05d8*/ 	.word	0x0000d990


	//   ....[63]....
        /*05dc*/ 	.word	0x0000dab0


	//   ....[64]....
        /*05e0*/ 	.word	0x0000dae0


	//   ....[65]....
        /*05e4*/ 	.word	0x0000df00


	//   ....[66]....
        /*05e8*/ 	.word	0x0000df30


	//   ....[67]....
        /*05ec*/ 	.word	0x0000df50


	//   ....[68]....
        /*05f0*/ 	.word	0x0000df70


	//   ....[69]....
        /*05f4*/ 	.word	0x0000fef0


	//   ....[70]....
        /*05f8*/ 	.word	0x0000ff00


	//   ....[71]....
        /*05fc*/ 	.word	0x0000ff50


	//   ....[72]....
        /*0600*/ 	.word	0x0000ff80


	//   ....[73]....
        /*0604*/ 	.word	0x00011590


	//   ....[74]....
        /*0608*/ 	.word	0x000115b0


	//   ....[75]....
        /*060c*/ 	.word	0x000116c0


	//   ....[76]....
        /*0610*/ 	.word	0x000116e0


	//   ....[77]....
        /*0614*/ 	.word	0x00011900


	//   ....[78]....
        /*0618*/ 	.word	0x00011e10


	//   ....[79]....
        /*061c*/ 	.word	0x00012510


	//   ....[80]....
        /*0620*/ 	.word	0x00012540


	//   ....[81]....
        /*0624*/ 	.word	0x00012560


	//   ....[82]....
        /*0628*/ 	.word	0x00012580


	//   ....[83]....
        /*062c*/ 	.word	0x00014220


	//   ....[84]....
        /*0630*/ 	.word	0x00014250


	//   ....[85]....
        /*0634*/ 	.word	0x00014270


	//   ....[86]....
        /*0638*/ 	.word	0x00014280


	//   ....[87]....
        /*063c*/ 	.word	0x00015aa0


	//   ....[88]....
        /*0640*/ 	.word	0x00015ab0


	//   ....[89]....
        /*0644*/ 	.word	0x00015ad0


	//   ....[90]....
        /*0648*/ 	.word	0x00015af0


	//   ....[91]....
        /*064c*/ 	.word	0x00015e80


	//   ....[92]....
        /*0650*/ 	.word	0x00015ea0


	//   ....[93]....
        /*0654*/ 	.word	0x00016050


	//   ....[94]....
        /*0658*/ 	.word	0x00016060


	//   ....[95]....
        /*065c*/ 	.word	0x00016210


	//   ....[96]....
        /*0660*/ 	.word	0x00016230


	//   ....[97]....
        /*0664*/ 	.word	0x000163e0


	//   ....[98]....
        /*0668*/ 	.word	0x000163f0


	//   ....[99]....
        /*066c*/ 	.word	0x00016790


	//   ....[100]....
        /*0670*/ 	.word	0x000167b0


	//   ....[101]....
        /*0674*/ 	.word	0x000175e0


	//   ....[102]....
        /*0678*/ 	.word	0x000175f0


	//   ....[103]....
        /*067c*/ 	.word	0x00018bf0


	//   ....[104]....
        /*0680*/ 	.word	0x00018c10


	//   ....[105]....
        /*0684*/ 	.word	0x00018dd0


	//   ....[106]....
        /*0688*/ 	.word	0x00018de0


	//   ....[107]....
        /*068c*/ 	.word	0x00018f90


	//   ....[108]....
        /*0690*/ 	.word	0x00018fb0


	//   ....[109]....
        /*0694*/ 	.word	0x00019160


	//   ....[110]....
        /*0698*/ 	.word	0x00019170


	//   ....[111]....
        /*069c*/ 	.word	0x000193c0


	//   ....[112]....
        /*06a0*/ 	.word	0x000193e0


	//   ....[113]....
        /*06a4*/ 	.word	0x00019500


	//   ....[114]....
        /*06a8*/ 	.word	0x00019540


	//   ....[115]....
        /*06ac*/ 	.word	0x00019570


	//   ....[116]....
        /*06b0*/ 	.word	0x000195a0


	//   ....[117]....
        /*06b4*/ 	.word	0x000195d0


	//   ....[118]....
        /*06b8*/ 	.word	0x00019600


	//   ....[119]....
        /*06bc*/ 	.word	0x00019750


	//   ....[120]....
        /*06c0*/ 	.word	0x00019790


	//   ....[121]....
        /*06c4*/ 	.word	0x000197c0


	//   ....[122]....
        /*06c8*/ 	.word	0x000197f0


	//   ....[123]....
        /*06cc*/ 	.word	0x00019820


	//   ....[124]....
        /*06d0*/ 	.word	0x00019850


	//   ....[125]....
        /*06d4*/ 	.word	0x000198e0


	//   ....[126]....
        /*06d8*/ 	.word	0x00019920


	//   ....[127]....
        /*06dc*/ 	.word	0x00019930


	//   ....[128]....
        /*06e0*/ 	.word	0x00019990


	//   ....[129]....
        /*06e4*/ 	.word	0x0001a340


	//   ....[130]....
        /*06e8*/ 	.word	0x0001a3a0


	//   ....[131]....
        /*06ec*/ 	.word	0x0001a3f0


	//   ....[132]....
        /*06f0*/ 	.word	0x0001a440


	//   ....[133]....
        /*06f4*/ 	.word	0x0001a490


	//   ....[134]....
        /*06f8*/ 	.word	0x0001a500


	//   ....[135]....
        /*06fc*/ 	.word	0x0001a550


	//   ....[136]....
        /*0700*/ 	.word	0x0001a5c0


	//   ....[137]....
        /*0704*/ 	.word	0x0001a630


	//   ....[138]....
        /*0708*/ 	.word	0x0001a6a0


	//   ....[139]....
        /*070c*/ 	.word	0x0001a710


	//   ....[140]....
        /*0710*/ 	.word	0x0001a780


	//   ....[141]....
        /*0714*/ 	.word	0x0001a7f0


	//   ....[142]....
        /*0718*/ 	.word	0x0001a850


	//   ....[143]....
        /*071c*/ 	.word	0x0001a8c0


	//   ....[144]....
        /*0720*/ 	.word	0x0001a930


	//   ....[145]....
        /*0724*/ 	.word	0x0001a9a0


	//   ....[146]....
        /*0728*/ 	.word	0x0001aa00


	//   ....[147]....
        /*072c*/ 	.word	0x0001aa70


	//   ....[148]....
        /*0730*/ 	.word	0x0001aae0


	//   ....[149]....
        /*0734*/ 	.word	0x0001aca0


	//   ....[150]....
        /*0738*/ 	.word	0x0001ad00


	//   ....[151]....
        /*073c*/ 	.word	0x0001ad70


	//   ....[152]....
        /*0740*/ 	.word	0x0001ade0


	//   ....[153]....
        /*0744*/ 	.word	0x0001ae30


	//   ....[154]....
        /*0748*/ 	.word	0x0001ae70


	//   ....[155]....
        /*074c*/ 	.word	0x0001aec0


	//   ....[156]....
        /*0750*/ 	.word	0x0001af10


	//   ....[157]....
        /*0754*/ 	.word	0x0001af80


	//   ....[158]....
        /*0758*/ 	.word	0x0001aff0


	//   ....[159]....
        /*075c*/ 	.word	0x0001b1b0


	//   ....[160]....
        /*0760*/ 	.word	0x0001b210


	//   ....[161]....
        /*0764*/ 	.word	0x0001b280


	//   ....[162]....
        /*0768*/ 	.word	0x0001b2f0


	//   ....[163]....
        /*076c*/ 	.word	0x0001b4b0


	//   ....[164]....
        /*0770*/ 	.word	0x0001b510


	//   ....[165]....
        /*0774*/ 	.word	0x0001b580


	//   ....[166]....
        /*0778*/ 	.word	0x0001b5f0


	//   ....[167]....
        /*077c*/ 	.word	0x0001b640


	//   ....[168]....
        /*0780*/ 	.word	0x0001b680


	//   ....[169]....
        /*0784*/ 	.word	0x0001b6d0


	//   ....[170]....
        /*0788*/ 	.word	0x0001b710


	//   ....[171]....
        /*078c*/ 	.word	0x0001b770


	//   ....[172]....
        /*0790*/ 	.word	0x0001b7e0


	//   ....[173]....
        /*0794*/ 	.word	0x0001b9a0


	//   ....[174]....
        /*0798*/ 	.word	0x0001ba00


	//   ....[175]....
        /*079c*/ 	.word	0x0001ba70


	//   ....[176]....
        /*07a0*/ 	.word	0x0001bae0


	//   ....[177]....
        /*07a4*/ 	.word	0x0001bca0


	//   ....[178]....
        /*07a8*/ 	.word	0x0001bd00


	//   ....[179]....
        /*07ac*/ 	.word	0x0001bd50


	//   ....[180]....
        /*07b0*/ 	.word	0x0001bd90


	//   ....[181]....
        /*07b4*/ 	.word	0x0001bde0


	//   ....[182]....
        /*07b8*/ 	.word	0x0001be20


	//   ....[183]....
        /*07bc*/ 	.word	0x0001be80


	//   ....[184]....
        /*07c0*/ 	.word	0x0001bef0


	//   ....[185]....
        /*07c4*/ 	.word	0x0001bf60


	//   ....[186]....
        /*07c8*/ 	.word	0x0001c0e0


	//   ....[187]....
        /*07cc*/ 	.word	0x0001c140


	//   ....[188]....
        /*07d0*/ 	.word	0x0001c1b0


	//   ....[189]....
        /*07d4*/ 	.word	0x0001c220


	//   ....[190]....
        /*07d8*/ 	.word	0x0001c270


	//   ....[191]....
        /*07dc*/ 	.word	0x0001c2b0


	//   ....[192]....
        /*07e0*/ 	.word	0x0001c300


	//   ....[193]....
        /*07e4*/ 	.word	0x0001c340


	//   ....[194]....
        /*07e8*/ 	.word	0x0001c390


	//   ....[195]....
        /*07ec*/ 	.word	0x0001c3e0


	//   ....[196]....
        /*07f0*/ 	.word	0x0001c430


	//   ....[197]....
        /*07f4*/ 	.word	0x0001c470


	//   ....[198]....
        /*07f8*/ 	.word	0x0001c4e0


	//   ....[199]....
        /*07fc*/ 	.word	0x0001c550


	//   ....[200]....
        /*0800*/ 	.word	0x0001c5c0


	//   ....[201]....
        /*0804*/ 	.word	0x0001c620


	//   ....[202]....
        /*0808*/ 	.word	0x0001c690


	//   ....[203]....
        /*080c*/ 	.word	0x0001c700


	//   ....[204]....
        /*0810*/ 	.word	0x0001c770


	//   ....[205]....
        /*0814*/ 	.word	0x0001c7d0


	//   ....[206]....
        /*0818*/ 	.word	0x0001c840


	//   ....[207]....
        /*081c*/ 	.word	0x0001c8b0


	//   ....[208]....
        /*0820*/ 	.word	0x0001c920


	//   ....[209]....
        /*0824*/ 	.word	0x0001c980


	//   ....[210]....
        /*0828*/ 	.word	0x0001c9f0


	//   ....[211]....
        /*082c*/ 	.word	0x0001ca60


	//   ....[212]....
        /*0830*/ 	.word	0x0001cad0


	//   ....[213]....
        /*0834*/ 	.word	0x0001cb30


	//   ....[214]....
        /*0838*/ 	.word	0x0001cba0


	//   ....[215]....
        /*083c*/ 	.word	0x0001cc10


	//   ....[216]....
        /*0840*/ 	.word	0x0001cc80


	//   ....[217]....
        /*0844*/ 	.word	0x0001cce0


	//   ....[218]....
        /*0848*/ 	.word	0x0001cd50


	//   ....[219]....
        /*084c*/ 	.word	0x0001cdc0


	//   ....[220]....
        /*0850*/ 	.word	0x0001ce10


	//   ....[221]....
        /*0854*/ 	.word	0x0001ce50


	//   ....[222]....
        /*0858*/ 	.word	0x0001cea0


	//   ....[223]....
        /*085c*/ 	.word	0x0001cef0


	//   ....[224]....
        /*0860*/ 	.word	0x0001cf40


	//   ....[225]....
        /*0864*/ 	.word	0x0001cfb0


	//   ....[226]....
        /*0868*/ 	.word	0x0001d000


	//   ....[227]....
        /*086c*/ 	.word	0x0001d050


	//   ....[228]....
        /*0870*/ 	.word	0x0001d0a0


	//   ....[229]....
        /*0874*/ 	.word	0x0001d0f0


	//   ....[230]....
        /*0878*/ 	.word	0x0001d140


	//   ....[231]....
        /*087c*/ 	.word	0x0001d1b0


	//   ....[232]....
        /*0880*/ 	.word	0x0001d200


	//   ....[233]....
        /*0884*/ 	.word	0x0001d270


	//   ....[234]....
        /*0888*/ 	.word	0x0001d2d0


	//   ....[235]....
        /*088c*/ 	.word	0x0001d340


	//----- nvinfo : EIATTR_EXIT_INSTR_OFFSETS
	.align		4
.L_492:
        /*0890*/ 	.byte	0x04, 0x1c
        /*0892*/ 	.short	(.L_494 - .L_493)


	//   ....[0]....
.L_493:
        /*0894*/ 	.word	0x00000fe0


	//   ....[1]....
        /*0898*/ 	.word	0x0001a300


	//----- nvinfo : EIATTR_MAX_THREADS
	.align		4
.L_494:
        /*089c*/ 	.byte	0x04, 0x05
        /*089e*/ 	.short	(.L_496 - .L_495)
.L_495:
        /*08a0*/ 	.word	0x00000100
        /*08a4*/ 	.word	0x00000001
        /*08a8*/ 	.word	0x00000001


	//----- nvinfo : EIATTR_CRS_STACK_SIZE
	.align		4
.L_496:
        /*08ac*/ 	.byte	0x04, 0x1e
        /*08ae*/ 	.short	(.L_498 - .L_497)
.L_497:
        /*08b0*/ 	.word	0x00000000
.L_498:


//--------------------- .nv.info._ZN7cutlass13device_kernelIN5flash19enable_sm80_to_sm89INS1_16FlashAttnFwdSm80INS1_25CollectiveMainloopFwdSm80ILi8ELi1ELb0EN4cute5tupleIJNS5_1CILi128EEENS7_ILi48EEENS7_ILi256EEEEEELi256ENS_10bfloat16_tEfNS_4arch4Sm80ELb0ELb1ELb1ELb1ELb1ELb1ELb1ELb1EEENS1_21CollectiveEpilogueFwdINS6_IJS8_SA_S9_EEENS6_IJNS7_ILi1EEESI_SI_EEESC_SE_Li256ELb1ELb1ELb1ELb0EEENS1_36VarlenDynamicPersistentTileSchedulerILi128ELi48ELi256ELi256ELb1ELb1ELb0ELb1ELb0ELb1EEEEEEEEEvNT_6ParamsE --------------------------
	.section	.nv.info._ZN7cutlass13device_kernelIN5flash19enable_sm80_to_sm89INS1_16FlashAttnFwdSm80INS1_25CollectiveMainloopFwdSm80ILi8ELi1ELb0EN4cute5tupleIJNS5_1CILi128EEENS7_ILi48EEENS7_ILi256EEEEEELi256ENS_10bfloat16_tEfNS_4arch4Sm80ELb0ELb1ELb1ELb1ELb1ELb1ELb1ELb1EEENS1_21CollectiveEpilogueFwdINS6_IJS8_SA_S9_EEENS6_IJNS7_ILi1EEESI_SI_EEESC_SE_Li256ELb1ELb1ELb1ELb0EEENS1_36VarlenDynamicPersistentTileSchedulerILi128ELi48ELi256ELi256ELb1ELb1ELb0ELb1ELb0ELb1EEEEEEEEEvNT_6ParamsE,"",@"SHT_CUDA_INFO"
	.sectionflags	@""
	.align	4


	//----- nvinfo : EIATTR_CUDA_API_VERSION
	.align		4
        /*0000*/ 	.byte	0x04, 0x37
        /*0002*/ 	.short	(.L_500 - .L_499)
.L_499:
        /*0004*/ 	.word	0x00000082


	//----- nvinfo : EIATTR_SW2861232_WAR
	.align		4
.L_500:
        /*0008*/ 	.byte	0x01, 0x35
	.zero		2


	//----- nvinfo : EIATTR_PARAM_CBANK
	.align		4
        /*000c*/ 	.byte	0x04, 0x0a
        /*000e*/ 	.short	(.L_502 - .L_501)
	.align		4
.L_501:
        /*0010*/ 	.word	index@(.nv.constant0._ZN7cutlass13device_kernelIN5flash19enable_sm80_to_sm89INS1_16FlashAttnFwdSm80INS1_25CollectiveMainloopFwdSm80ILi8ELi1ELb0EN4cute5tupleIJNS5_1CILi128EEENS7_ILi48EEENS7_ILi256EEEEEELi256ENS_10bfloat16_tEfNS_4arch4Sm80ELb0ELb1ELb1ELb1ELb1ELb1ELb1ELb1EEENS1_21CollectiveEpilogueFwdINS6_IJS8_SA_S9_EEENS6_IJNS7_ILi1EEESI_SI_EEESC_SE_Li256ELb1ELb1ELb1ELb0EEENS1_36VarlenDynamicPersistentTileSchedulerILi128ELi48ELi256ELi256ELb1ELb1ELb0ELb1ELb0ELb1EEEEEEEEEvNT_6ParamsE)
        /*0014*/ 	.short	0x0160
        /*0016*/ 	.short	0x0438


	//----- nvinfo : EIATTR_CBANK_PARAM_SIZE
	.align		4
.L_502:
        /*0018*/ 	.byte	0x03, 0x19
        /*001a*/ 	.short	0x0438


	//----- nvinfo : EIATTR_KPARAM_INFO
	.align		4
        /*001c*/ 	.byte	0x04, 0x17
        /*001e*/ 	.short	(.L_504 - .L_503)
.L_503:
        /*0020*/ 	.word	0x00000000
        /*0024*/ 	.short	0x0000
        /*0026*/ 	.short	0x0000
        /*0028*/ 	.byte	0x00, 0xf0, 0xe1, 0x10


	//----- nvinfo : EIATTR_MAXREG_COUNT
	.align		4
.L_504:
        /*002c*/ 	.byte	0x03, 0x1b
        /*002e*/ 	.short	0x00ff


	//----- nvinfo : EIATTR_NUM_BARRIERS
	.align		4
        /*0030*/ 	.byte	0x02, 0x4c
        /*0032*/ 	.byte	0x06
	.zero		1


	//----- nvinfo : EIATTR_ANNOTATIONS
	.align		4
        /*0034*/ 	.byte	0x04, 0x55
        /*0036*/ 	.short	(.L_506 - .L_505)


	//   ....[0]....
.L_505:
        /* <DEDUP_REMOVED lines=160> */


	//----- nvinfo : EIATTR_MERCURY_ISA_VERSION
	.align		4
.L_506:
        /*0a20*/ 	.byte	0x03, 0x5f
        /*0a22*/ 	.short	0x0000


	//----- nvinfo : EIATTR_INT_WARP_WIDE_INSTR_OFFSETS
	.align		4
        /*0a24*/ 	.byte	0x04, 0x31
        /*0a26*/ 	.short	(.L_508 - .L_507)


	//   ....[0]....
.L_507:
        /*0a28*/ 	.word	0x0001ac40


	//   ....[1]....
        /*0a2c*/ 	.word	0x0001acc0


	//----- nvinfo : EIATTR_COOP_GROUP_MASK_REGIDS
	.align		4
.L_508:
        /*0a30*/ 	.byte	0x04, 0x29
        /*0a32*/ 	.short	(.L_510 - .L_509)


	//   ....[0]....
.L_509:
        /*0a34*/ 	.word	0xffffffff


	//   ....[1]....
        /*0a38*/ 	.word	0xffffffff


	//   ....[2]....
        /*0a3c*/ 	.word	0xffffffff


	//   ....[3]....
        /*0a40*/ 	.word	0xffffffff


	//   ....[4]....
        /*0a44*/ 	.word	0xffffffff


	//   ....[5]....
        /*0a48*/ 	.word	0xffffffff


	//   ....[6]....
        /*0a4c*/ 	.word	0xffffffff


	//   ....[7]....
        /*0a50*/ 	.word	0xffffffff


	//   ....[8]....
        /*0a54*/ 	.word	0xffffffff


	//   ....[9]....
        /*0a58*/ 	.word	0xffffffff


	//   ....[10]....
        /*0a5c*/ 	.word	0xffffffff


	//   ....[11]....
        /*0a60*/ 	.word	0xffffffff


	//   ....[12]....
        /*0a64*/ 	.word	0xffffffff


	//   ....[13]....
        /*0a68*/ 	.word	0xffffffff


	//   ....[14]....
        /*0a6c*/ 	.word	0xffffffff


	//   ....[15]....
        /*0a70*/ 	.word	0xffffffff


	//   ....[16]....
        /*0a74*/ 	.word	0xffffffff


	//   ....[17]....
        /*0a78*/ 	.word	0xffffffff


	//   ....[18]....
        /*0a7c*/ 	.word	0xffffffff


	//   ....[19]....
        /*0a80*/ 	.word	0xffffffff


	//   ....[20]....
        /*0a84*/ 	.word	0xffffffff


	//   ....[21]....
        /*0a88*/ 	.word	0xffffffff


	//   ....[22]....
        /*0a8c*/ 	.word	0xffffffff


	//   ....[23]....
        /*0a90*/ 	.word	0xffffffff


	//   ....[24]....
        /*0a94*/ 	.word	0xffffffff


	//   ....[25]....
        /*0a98*/ 	.word	0xffffffff


	//   ....[26]....
        /*0a9c*/ 	.word	0xffffffff


	//   ....[27]....
        /*0aa0*/ 	.word	0xffffffff


	//   ....[28]....
        /*0aa4*/ 	.word	0xffffffff


	//   ....[29]....
        /*0aa8*/ 	.word	0xffffffff


	//   ....[30]....
        /*0aac*/ 	.word	0xffffffff


	//   ....[31]....
        /*0ab0*/ 	.word	0xffffffff


	//   ....[32]....
        /*0ab4*/ 	.word	0xffffffff


	//   ....[33]....
        /*0ab8*/ 	.word	0xffffffff


	//   ....[34]....
        /*0abc*/ 	.word	0xffffffff


	//   ....[35]....
        /*0ac0*/ 	.word	0xffffffff


	//   ....[36]....
        /*0ac4*/ 	.word	0xffffffff


	//   ....[37]....
        /*0ac8*/ 	.word	0xffffffff


	//   ....[38]....
        /*0acc*/ 	.word	0xffffffff


	//   ....[39]....
        /*0ad0*/ 	.word	0xffffffff


	//   ....[40]....
        /*0ad4*/ 	.word	0xffffffff


	//   ....[41]....
        /*0ad8*/ 	.word	0xffffffff


	//   ....[42]....
        /*0adc*/ 	.word	0xffffffff


	//   ....[43]....
        /*0ae0*/ 	.word	0xffffffff


	//   ....[44]....
        /*0ae4*/ 	.word	0xffffffff


	//   ....[45]....
        /*0ae8*/ 	.word	0xffffffff


	//   ....[46]....
        /*0aec*/ 	.word	0xffffffff


	//   ....[47]....
        /*0af0*/ 	.word	0xffffffff


	//   ....[48]....
        /*0af4*/ 	.word	0xffffffff


	//   ....[49]....
        /*0af8*/ 	.word	0xffffffff


	//   ....[50]....
        /*0afc*/ 	.word	0xffffffff


	//   ....[51]....
        /*0b00*/ 	.word	0xffffffff


	//   ....[52]....
        /*0b04*/ 	.word	0xffffffff


	//   ....[53]....
        /*0b08*/ 	.word	0xffffffff


	//   ....[54]....
        /*0b0c*/ 	.word	0xffffffff


	//   ....[55]....
        /*0b10*/ 	.word	0xffffffff


	//   ....[56]....
        /*0b14*/ 	.word	0xffffffff


	//   ....[57]....
        /*0b18*/ 	.word	0xffffffff


	//   ....[58]....
        /*0b1c*/ 	.word	0xffffffff


	//   ....[59]....
        /*0b20*/ 	.word	0xffffffff


	//   ....[60]....
        /*0b24*/ 	.word	0xffffffff


	//   ....[61]....
        /*0b28*/ 	.word	0xffffffff


	//   ....[62]....
        /*0b2c*/ 	.word	0xffffffff


	//   ....[63]....
        /*0b30*/ 	.word	0xffffffff


	//   ....[64]....
        /*0b34*/ 	.word	0xffffffff


	//   ....[65]....
        /*0b38*/ 	.word	0xffffffff


	//   ....[66]....
        /*0b3c*/ 	.word	0xffffffff


	//   ....[67]....
        /*0b40*/ 	.word	0xffffffff


	//   ....[68]....
        /*0b44*/ 	.word	0xffffffff


	//   ....[69]....
        /*0b48*/ 	.word	0xffffffff


	//   ....[70]....
        /*0b4c*/ 	.word	0xffffffff


	//   ....[71]....
        /*0b50*/ 	.word	0xffffffff


	//   ....[72]....
        /*0b54*/ 	.word	0xffffffff


	//   ....[73]....
        /*0b58*/ 	.word	0xffffffff


	//   ....[74]....
        /*0b5c*/ 	.word	0xffffffff


	//   ....[75]....
        /*0b60*/ 	.word	0xffffffff


	//   ....[76]....
        /*0b64*/ 	.word	0xffffffff


	//   ....[77]....
        /*0b68*/ 	.word	0xffffffff


	//   ....[78]....
        /*0b6c*/ 	.word	0xffffffff


	//   ....[79]....
        /*0b70*/ 	.word	0xffffffff


	//   ....[80]....
        /*0b74*/ 	.word	0xffffffff


	//   ....[81]....
        /*0b78*/ 	.word	0xffffffff


	//   ....[82]....
        /*0b7c*/ 	.word	0xffffffff


	//   ....[83]....
        /*0b80*/ 	.word	0xffffffff


	//   ....[84]....
        /*0b84*/ 	.word	0xffffffff


	//   ....[85]....
        /*0b88*/ 	.word	0xffffffff


	//   ....[86]....
        /*0b8c*/ 	.word	0xffffffff


	//   ....[87]....
        /*0b90*/ 	.word	0xffffffff


	//   ....[88]....
        /*0b94*/ 	.word	0xffffffff


	//   ....[89]....
        /*0b98*/ 	.word	0xffffffff


	//   ....[90]....
        /*0b9c*/ 	.word	0xffffffff


	//   ....[91]....
        /*0ba0*/ 	.word	0xffffffff


	//   ....[92]....
        /*0ba4*/ 	.word	0xffffffff


	//   ....[93]....
        /*0ba8*/ 	.word	0xffffffff


	//   ....[94]....
        /*0bac*/ 	.word	0xffffffff


	//   ....[95]....
        /*0bb0*/ 	.word	0xffffffff


	//   ....[96]....
        /*0bb4*/ 	.word	0xffffffff


	//   ....[97]....
        /*0bb8*/ 	.word	0xffffffff


	//   ....[98]....
        /*0bbc*/ 	.word	0xffffffff


	//   ....[99]....
        /*0bc0*/ 	.word	0xffffffff


	//   ....[100]....
        /*0bc4*/ 	.word	0xffffffff


	//   ....[101]....
        /*0bc8*/ 	.word	0xffffffff


	//   ....[102]....
        /*0bcc*/ 	.word	0xffffffff


	//   ....[103]....
        /*0bd0*/ 	.word	0xffffffff


	//   ....[104]....
        /*0bd4*/ 	.word	0xffffffff


	//   ....[105]....
        /*0bd8*/ 	.word	0xffffffff


	//   ....[106]....
        /*0bdc*/ 	.word	0xffffffff


	//   ....[107]....
        /*0be0*/ 	.word	0xffffffff


	//   ....[108]....
        /*0be4*/ 	.word	0xffffffff


	//   ....[109]....
        /*0be8*/ 	.word	0xffffffff


	//   ....[110]....
        /*0bec*/ 	.word	0xffffffff


	//   ....[111]....
        /*0bf0*/ 	.word	0xffffffff


	//   ....[112]....
        /*0bf4*/ 	.word	0xffffffff


	//   ....[113]....
        /*0bf8*/ 	.word	0xffffffff


	//   ....[114]....
        /*0bfc*/ 	.word	0xffffffff


	//   ....[115]....
        /*0c00*/ 	.word	0xffffffff


	//   ....[116]....
        /*0c04*/ 	.word	0xffffffff


	//   ....[117]....
        /*0c08*/ 	.word	0xffffffff


	//   ....[118]....
        /*0c0c*/ 	.word	0xffffffff


	//   ....[119]....
        /*0c10*/ 	.word	0xffffffff


	//   ....[120]....
        /*0c14*/ 	.word	0xffffffff


	//   ....[121]....
        /*0c18*/ 	.word	0xffffffff


	//   ....[122]....
        /*0c1c*/ 	.word	0xffffffff


	//   ....[123]....
        /*0c20*/ 	.word	0xffffffff


	//   ....[124]....
        /*0c24*/ 	.word	0xffffffff


	//   ....[125]....
        /*0c28*/ 	.word	0xffffffff


	//   ....[126]....
        /*0c2c*/ 	.word	0xffffffff


	//   ....[127]....
        /*0c30*/ 	.word	0xffffffff


	//   ....[128]....
        /*0c34*/ 	.word	0xffffffff


	//   ....[129]....
        /*0c38*/ 	.word	0xffffffff


	//   ....[130]....
        /*0c3c*/ 	.word	0xffffffff


	//   ....[131]....
        /*0c40*/ 	.word	0xffffffff


	//   ....[132]....
        /*0c44*/ 	.word	0xffffffff


	//   ....[133]....
        /*0c48*/ 	.word	0xffffffff


	//   ....[134]....
        /*0c4c*/ 	.word	0xffffffff


	//   ....[135]....
        /*0c50*/ 	.word	0xffffffff


	//   ....[136]....
        /*0c54*/ 	.word	0xffffffff


	//   ....[137]....
        /*0c58*/ 	.word	0xffffffff


	//   ....[138]....
        /*0c5c*/ 	.word	0xffffffff


	//   ....[139]....
        /*0c60*/ 	.word	0xffffffff


	//   ....[140]....
        /*0c64*/ 	.word	0xffffffff


	//   ....[141]....
        /*0c68*/ 	.word	0xffffffff


	//   ....[142]....
        /*0c6c*/ 	.word	0xffffffff


	//   ....[143]....
        /*0c70*/ 	.word	0xffffffff


	//   ....[144]....
        /*0c74*/ 	.word	0xffffffff


	//   ....[145]....
        /*0c78*/ 	.word	0xffffffff


	//   ....[146]....
        /*0c7c*/ 	.word	0xffffffff


	//   ....[147]....
        /*0c80*/ 	.word	0xffffffff


	//   ....[148]....
        /*0c84*/ 	.word	0xffffffff


	//   ....[149]....
        /*0c88*/ 	.word	0xffffffff


	//   ....[150]....
        /*0c8c*/ 	.word	0xffffffff


	//   ....[151]....
        /*0c90*/ 	.word	0xffffffff


	//   ....[152]....
        /*0c94*/ 	.word	0xffffffff


	//   ....[153]....
        /*0c98*/ 	.word	0xffffffff


	//   ....[154]....
        /*0c9c*/ 	.word	0xffffffff


	//   ....[155]....
        /*0ca0*/ 	.word	0xffffffff


	//   ....[156]....
        /*0ca4*/ 	.word	0xffffffff


	//   ....[157]....
        /*0ca8*/ 	.word	0xffffffff


	//   ....[158]....
        /*0cac*/ 	.word	0xffffffff


	//   ....[159]....
        /*0cb0*/ 	.word	0xffffffff


	//   ....[160]....
        /*0cb4*/ 	.word	0xffffffff


	//   ....[161]....
        /*0cb8*/ 	.word	0xffffffff


	//   ....[162]....
        /*0cbc*/ 	.word	0xffffffff


	//   ....[163]....
        /*0cc0*/ 	.word	0xffffffff


	//   ....[164]....
        /*0cc4*/ 	.word	0xffffffff


	//   ....[165]....
        /*0cc8*/ 	.word	0xffffffff


	//   ....[166]....
        /*0ccc*/ 	.word	0xffffffff


	//   ....[167]....
        /*0cd0*/ 	.word	0xffffffff


	//   ....[168]....
        /*0cd4*/ 	.word	0xffffffff


	//   ....[169]....
        /*0cd8*/ 	.word	0xffffffff


	//   ....[170]....
        /*0cdc*/ 	.word	0xffffffff


	//   ....[171]....
        /*0ce0*/ 	.word	0xffffffff


	//   ....[172]....
        /*0ce4*/ 	.word	0xffffffff


	//   ....[173]....
        /*0ce8*/ 	.word	0xffffffff


	//   ....[174]....
        /*0cec*/ 	.word	0xffffffff


	//   ....[175]....
        /*0cf0*/ 	.word	0xffffffff


	//   ....[176]....
        /*0cf4*/ 	.word	0xffffffff


	//   ....[177]....
        /*0cf8*/ 	.word	0xffffffff


	//   ....[178]....
        /*0cfc*/ 	.word	0xffffffff


	//   ....[179]....
        /*0d00*/ 	.word	0xffffffff


	//   ....[180]....
        /*0d04*/ 	.word	0xffffffff


	//   ....[181]....
        /*0d08*/ 	.word	0xffffffff


	//   ....[182]....
        /*0d0c*/ 	.word	0xffffffff


	//   ....[183]....
        /*0d10*/ 	.word	0xffffffff


	//   ....[184]....
        /*0d14*/ 	.word	0xffffffff


	//   ....[185]....
        /*0d18*/ 	.word	0xffffffff


	//   ....[186]....
        /*0d1c*/ 	.word	0xffffffff


	//   ....[187]....
        /*0d20*/ 	.word	0xffffffff


	//   ....[188]....
        /*0d24*/ 	.word	0xffffffff


	//   ....[189]....
        /*0d28*/ 	.word	0xffffffff


	//   ....[190]....
        /*0d2c*/ 	.word	0xffffffff


	//   ....[191]....
        /*0d30*/ 	.word	0xffffffff


	//   ....[192]....
        /*0d34*/ 	.word	0xffffffff


	//   ....[193]....
        /*0d38*/ 	.word	0xffffffff


	//   ....[194]....
        /*0d3c*/ 	.word	0xffffffff


	//   ....[195]....
        /*0d40*/ 	.word	0xffffffff


	//   ....[196]....
        /*0d44*/ 	.word	0xffffffff


	//   ....[197]....
        /*0d48*/ 	.word	0xffffffff


	//   ....[198]....
        /*0d4c*/ 	.word	0xffffffff


	//   ....[199]....
        /*0d50*/ 	.word	0xffffffff


	//   ....[200]....
        /*0d54*/ 	.word	0xffffffff


	//   ....[201]....
        /*0d58*/ 	.word	0xffffffff


	//   ....[202]....
        /*0d5c*/ 	.word	0xffffffff


	//   ....[203]....
        /*0d60*/ 	.word	0xffffffff


	//   ....[204]....
        /*0d64*/ 	.word	0xffffffff


	//   ....[205]....
        /*0d68*/ 	.word	0xffffffff


	//   ....[206]....
        /*0d6c*/ 	.word	0xffffffff


	//   ....[207]....
        /*0d70*/ 	.word	0xffffffff


	//   ....[208]....
        /*0d74*/ 	.word	0xffffffff


	//   ....[209]....
        /*0d78*/ 	.word	0xffffffff


	//   ....[210]....
        /*0d7c*/ 	.word	0xffffffff


	//   ....[211]....
        /*0d80*/ 	.word	0xffffffff


	//   ....[212]....
        /*0d84*/ 	.word	0xffffffff


	//   ....[213]....
        /*0d88*/ 	.word	0xffffffff


	//   ....[214]....
        /*0d8c*/ 	.word	0xffffffff


	//   ....[215]....
        /*0d90*/ 	.word	0xffffffff


	//   ....[216]....
        /*0d94*/ 	.word	0xffffffff


	//   ....[217]....
        /*0d98*/ 	.word	0xffffffff


	//   ....[218]....
        /*0d9c*/ 	.word	0xffffffff


	//   ....[219]....
        /*0da0*/ 	.word	0xffffffff


	//   ....[220]....
        /*0da4*/ 	.word	0xffffffff


	//   ....[221]....
        /*0da8*/ 	.word	0xffffffff


	//   ....[222]....
        /*0dac*/ 	.word	0xffffffff


	//   ....[223]....
        /*0db0*/ 	.word	0xffffffff


	//   ....[224]....
        /*0db4*/ 	.word	0xffffffff


	//   ....[225]....
        /*0db8*/ 	.word	0xffffffff


	//   ....[226]....
        /*0dbc*/ 	.word	0xffffffff


	//   ....[227]....
        /*0dc0*/ 	.word	0xffffffff


	//   ....[228]....
        /*0dc4*/ 	.word	0xffffffff


	//   ....[229]....
        /*0dc8*/ 	.word	0xffffffff


	//   ....[230]....
        /*0dcc*/ 	.word	0xffffffff


	//   ....[231]....
        /*0dd0*/ 	.word	0xffffffff


	//   ....[232]....
        /*0dd4*/ 	.word	0xffffffff


	//   ....[233]....
        /*0dd8*/ 	.word	0xffffffff


	//   ....[234]....
        /*0ddc*/ 	.word	0xffffffff


	//   ....[235]....
        /*0de0*/ 	.word	0xffffffff


	//   ....[236]....
        /*0de4*/ 	.word	0xffffffff


	//   ....[237]....
        /*0de8*/ 	.word	0xffffffff


	//   ....[238]....
        /*0dec*/ 	.word	0xffffffff


	//   ....[239]....
        /*0df0*/ 	.word	0xffffffff


	//   ....[240]....
        /*0df4*/ 	.word	0xffffffff


	//   ....[241]....
        /*0df8*/ 	.word	0xffffffff


	//   ....[242]....
        /*0dfc*/ 	.word	0xffffffff


	//   ....[243]....
        /*0e00*/ 	.word	0xffffffff


	//   ....[244]....
        /*0e04*/ 	.word	0xffffffff


	//   ....[245]....
        /*0e08*/ 	.word	0xffffffff


	//   ....[246]....
        /*0e0c*/ 	.word	0xffffffff


	//   ....[247]....
        /*0e10*/ 	.word	0xffffffff


	//   ....[248]....
        /*0e14*/ 	.word	0xffffffff


	//   ....[249]....
        /*0e18*/ 	.word	0xffffffff


	//   ....[250]....
        /*0e1c*/ 	.word	0xffffffff


	//   ....[251]....
        /*0e20*/ 	.word	0xffffffff


	//   ....[252]....
        /*0e24*/ 	.word	0xffffffff


	//   ....[253]....
        /*0e28*/ 	.word	0xffffffff


	//   ....[254]....
        /*0e2c*/ 	.word	0xffffffff


	//   ....[255]....
        /*0e30*/ 	.word	0xffffffff


	//   ....[0]....
        /*0e34*/ 	.word	0xffffffff


	//   ....[1]....
        /*0e38*/ 	.word	0xffffffff


	//   ....[2]....
        /*0e3c*/ 	.word	0xffffffff


	//   ....[3]....
        /*0e40*/ 	.word	0xffffffff


	//   ....[4]....
        /*0e44*/ 	.word	0xffffffff


	//   ....[5]....
        /*0e48*/ 	.word	0xffffffff


	//   ....[6]....
        /*0e4c*/ 	.word	0xffffffff


	//   ....[7]....
        /*0e50*/ 	.word	0xffffffff


	//   ....[8]....
        /*0e54*/ 	.word	0xffffffff


	//   ....[9]....
        /*0e58*/ 	.word	0xffffffff


	//   ....[10]....
        /*0e5c*/ 	.word	0xffffffff


	//   ....[11]....
        /*0e60*/ 	.word	0xffffffff


	//   ....[12]....
        /*0e64*/ 	.word	0xffffffff


	//   ....[13]....
        /*0e68*/ 	.word	0xffffffff


	//   ....[14]....
        /*0e6c*/ 	.word	0xffffffff


	//   ....[15]....
        /*0e70*/ 	.word	0xffffffff


	//   ....[16]....
        /*0e74*/ 	.word	0xffffffff


	//   ....[17]....
        /*0e78*/ 	.word	0xffffffff


	//   ....[18]....
        /*0e7c*/ 	.word	0xffffffff


	//   ....[19]....
        /*0e80*/ 	.word	0xffffffff


	//   ....[20]....
        /*0e84*/ 	.word	0xffffffff


	//   ....[21]....
        /*0e88*/ 	.word	0xffffffff


	//   ....[22]....
        /*0e8c*/ 	.word	0xffffffff


	//   ....[23]....
        /*0e90*/ 	.word	0xffffffff


	//   ....[24]....
        /*0e94*/ 	.word	0xffffffff


	//   ....[25]....
        /*0e98*/ 	.word	0xffffffff


	//   ....[26]....
        /*0e9c*/ 	.word	0xffffffff


	//   ....[27]....
        /*0ea0*/ 	.word	0xffffffff


	//   ....[28]....
        /*0ea4*/ 	.word	0xffffffff


	//   ....[29]....
        /*0ea8*/ 	.word	0xffffffff


	//   ....[30]....
        /*0eac*/ 	.word	0xffffffff


	//   ....[31]....
        /*0eb0*/ 	.word	0xffffffff


	//   ....[32]....
        /*0eb4*/ 	.word	0xffffffff


	//   ....[33]....
        /*0eb8*/ 	.word	0xffffffff


	//   ....[34]....
        /*0ebc*/ 	.word	0xffffffff


	//   ....[35]....
        /*0ec0*/ 	.word	0xffffffff


	//   ....[36]....
        /*0ec4*/ 	.word	0xffffffff


	//   ....[37]....
        /*0ec8*/ 	.word	0xffffffff


	//   ....[38]....
        /*0ecc*/ 	.word	0xffffffff


	//   ....[39]....
        /*0ed0*/ 	.word	0xffffffff


	//   ....[40]....
        /*0ed4*/ 	.word	0xffffffff


	//   ....[41]....
        /*0ed8*/ 	.word	0xffffffff


	//   ....[42]....
        /*0edc*/ 	.word	0xffffffff


	//   ....[43]....
        /*0ee0*/ 	.word	0xffffffff


	//   ....[44]....
        /*0ee4*/ 	.word	0xffffffff


	//   ....[45]....
        /*0ee8*/ 	.word	0xffffffff


	//   ....[46]....
        /*0eec*/ 	.word	0xffffffff


	//   ....[47]....
        /*0ef0*/ 	.word	0xffffffff


	//   ....[48]....
        /*0ef4*/ 	.word	0xffffffff


	//   ....[49]....
        /*0ef8*/ 	.word	0xffffffff


	//   ....[50]....
        /*0efc*/ 	.word	0xffffffff


	//   ....[51]....
        /*0f00*/ 	.word	0xffffffff


	//   ....[52]....
        /*0f04*/ 	.word	0xffffffff


	//   ....[53]....
        /*0f08*/ 	.word	0xffffffff


	//   ....[54]....
        /*0f0c*/ 	.word	0xffffffff


	//   ....[55]....
        /*0f10*/ 	.word	0xffffffff


	//   ....[56]....
        /*0f14*/ 	.word	0xffffffff


	//   ....[57]....
        /*0f18*/ 	.word	0xffffffff


	//   ....[58]....
        /*0f1c*/ 	.word	0xffffffff


	//   ....[59]....
        /*0f20*/ 	.word	0xffffffff


	//   ....[60]....
        /*0f24*/ 	.word	0xffffffff


	//   ....[61]....
        /*0f28*/ 	.word	0xffffffff


	//   ....[62]....
        /*0f2c*/ 	.word	0xffffffff


	//   ....[63]....
        /*0f30*/ 	.word	0xffffffff


	//   ....[64]....
        /*0f34*/ 	.word	0xffffffff


	//----- nvinfo : EIATTR_COOP_GROUP_INSTR_OFFSETS
	.align		4
.L_510:
        /*0f38*/ 	.byte	0x04, 0x28
        /*0f3a*/ 	.short	(.L_512 - .L_511)


	//   ....[0]....
.L_511:
        /*0f3c*/ 	.word	0x00000060


	//   ....[1]....
        /*0f40*/ 	.word	0x00000260


	//   ....[2]....
        /*0f44*/ 	.word	0x00000290


	//   ....[3]....
        /*0f48*/ 	.word	0x000002c0


	//   ....[4]....
        /*0f4c*/ 	.word	0x000002f0


	//   ....[5]....
        /*0f50*/ 	.word	0x00000320


	//   ....[6]....
        /*0f54*/ 	.word	0x00000350


	//   ....[7]....
        /*0f58*/ 	.word	0x000004d0


	//   ....[8]....
        /*0f5c*/ 	.word	0x00000510


	//   ....[9]....
        /*0f60*/ 	.word	0x00000540


	//   ....[10]....
        /*0f64*/ 	.word	0x00000570


	//   ....[11]....
        /*0f68*/ 	.word	0x000005a0


	//   ....[12]....
        /*0f6c*/ 	.word	0x000005d0


	//   ....[13]....
        /*0f70*/ 	.word	0x00000660


	//   ....[14]....
        /*0f74*/ 	.word	0x000006b0


	//   ....[15]....
        /*0f78*/ 	.word	0x000006d0


	//   ....[16]....
        /*0f7c*/ 	.word	0x00000730


	//   ....[17]....
        /*0f80*/ 	.word	0x000044a0


	//   ....[18]....
        /*0f84*/ 	.word	0x00004510


	//   ....[19]....
        /*0f88*/ 	.word	0x00005530


	//   ....[20]....
        /*0f8c*/ 	.word	0x00005540


	//   ....[21]....
        /*0f90*/ 	.word	0x00006a90


	//   ....[22]....
        /*0f94*/ 	.word	0x00006b10


	//   ....[23]....
        /*0f98*/ 	.word	0x00007bf0


	//   ....[24]....
        /*0f9c*/ 	.word	0x00007c00


	//   ....[25]....
        /*0fa0*/ 	.word	0x00008bc0


	//   ....[26]....
        /*0fa4*/ 	.word	0x00008bf0


	//   ....[27]....
        /*0fa8*/ 	.word	0x00008db0


	//   ....[28]....
        /*0fac*/ 	.word	0x00008dd0


	//   ....[29]....
        /*0fb0*/ 	.word	0x000092b0


	//   ....[30]....
        /*0fb4*/ 	.word	0x000092d0


	//   ....[31]....
        /*0fb8*/ 	.word	0x00009460


	//   ....[32]....
        /*0fbc*/ 	.word	0x00009480


	//   ....[33]....
        /*0fc0*/ 	.word	0x0000a870


	//   ....[34]....
        /*0fc4*/ 	.word	0x0000a890


	//   ....[35]....
        /*0fc8*/ 	.word	0x0000aa00


	//   ....[36]....
        /*0fcc*/ 	.word	0x0000aa10


	//   ....[37]....
        /*0fd0*/ 	.word	0x0000ab80


	//   ....[38]....
        /*0fd4*/ 	.word	0x0000aba0


	//   ....[39]....
        /*0fd8*/ 	.word	0x0000ad10


	//   ....[40]....
        /*0fdc*/ 	.word	0x0000ad20


	//   ....[41]....
        /*0fe0*/ 	.word	0x0000b400


	//   ....[42]....
        /*0fe4*/ 	.word	0x0000b440


	//   ....[43]....
        /*0fe8*/ 	.word	0x0000b470


	//   ....[44]....
        /*0fec*/ 	.word	0x0000b4a0


	//   ....[45]....
        /*0ff0*/ 	.word	0x0000b970


	//   ....[46]....
        /*0ff4*/ 	.word	0x0000b980


	//   ....[47]....
        /*0ff8*/ 	.word	0x0000bb60


	//   ....[48]....
        /*0ffc*/ 	.word	0x0000bb70


	//   ....[49]....
        /*1000*/ 	.word	0x0000cd00


	//   ....[50]....
        /*1004*/ 	.word	0x0000cd20


	//   ....[51]....
        /*1008*/ 	.word	0x0000cee0


	//   ....[52]....
        /*100c*/ 	.word	0x0000cef0


	//   ....[53]....
        /*1010*/ 	.word	0x0000d350


	//   ....[54]....
        /*1014*/ 	.word	0x0000d8d0


	//   ....[55]....
        /*1018*/ 	.word	0x0000de80


	//   ....[56]....
        /*101c*/ 	.word	0x0000deb0


	//   ....[57]....
        /*1020*/ 	.word	0x0000dec0


	//   ....[58]....
        /*1024*/ 	.word	0x0000def0


	//   ....[59]....
        /*1028*/ 	.word	0x0000f460


	//   ....[60]....
        /*102c*/ 	.word	0x0000f480


	//   ....[61]....
        /*1030*/ 	.word	0x0000f6b0


	//   ....[62]....
        /*1034*/ 	.word	0x0000f6c0


	//   ....[63]....
        /*1038*/ 	.word	0x000107b0


	//   ....[64]....
        /*103c*/ 	.word	0x000107d0


	//   ....[65]....
        /*1040*/ 	.word	0x00010970


	//   ....[66]....
        /*1044*/ 	.word	0x00010980


	//   ....[67]....
        /*1048*/ 	.word	0x00010c40


	//   ....[68]....
        /*104c*/ 	.word	0x000111e0


	//   ....[69]....
        /*1050*/ 	.word	0x000117d0


	//   ....[70]....
        /*1054*/ 	.word	0x00011800


	//   ....[71]....
        /*1058*/ 	.word	0x00011820


	//   ....[72]....
        /*105c*/ 	.word	0x00011840


	//   ....[73]....
        /*1060*/ 	.word	0x00013460


	//   ....[74]....
        /*1064*/ 	.word	0x00013480


	//   ....[75]....
        /*1068*/ 	.word	0x000136b0


	//   ....[76]....
        /*106c*/ 	.word	0x000136c0


	//   ....[77]....
        /*1070*/ 	.word	0x000147b0


	//   ....[78]....
        /*1074*/ 	.word	0x000147d0


	//   ....[79]....
        /*1078*/ 	.word	0x00014970


	//   ....[80]....
        /*107c*/ 	.word	0x00014980


	//   ....[81]....
        /*1080*/ 	.word	0x00014cb0


	//   ....[82]....
        /*1084*/ 	.word	0x00014ce0


	//   ....[83]....
        /*1088*/ 	.word	0x00014d00


	//   ....[84]....
        /*108c*/ 	.word	0x00014d20


	//   ....[85]....
        /*1090*/ 	.word	0x00016650


	//   ....[86]....
        /*1094*/ 	.word	0x00016670


	//   ....[87]....
        /*1098*/ 	.word	0x000168a0


	//   ....[88]....
        /*109c*/ 	.word	0x000168b0


	//   ....[89]....
        /*10a0*/ 	.word	0x00017980


	//   ....[90]....
        /*10a4*/ 	.word	0x000179a0


	//   ....[91]....
        /*10a8*/ 	.word	0x00017b30


	//   ....[92]....
        /*10ac*/ 	.word	0x00017b40


	//   ....[93]....
        /*10b0*/ 	.word	0x00017e00


	//   ....[94]....
        /*10b4*/ 	.word	0x000183c0


	//   ....[95]....
        /*10b8*/ 	.word	0x000189d0


	//   ....[96]....
        /*10bc*/ 	.word	0x00018a00


	//   ....[97]....
        /*10c0*/ 	.word	0x00018a20


	//   ....[98]....
        /*10c4*/ 	.word	0x00018a40


	//   ....[99]....
        /*10c8*/ 	.word	0x0001a220


	//   ....[100]....
        /*10cc*/ 	.word	0x0001a250


	//   ....[101]....
        /*10d0*/ 	.word	0x0001a270


	//   ....[102]....
        /*10d4*/ 	.word	0x0001a280


	//   ....[103]....
        /*10d8*/ 	.word	0x0001bb10


	//   ....[104]....
        /*10dc*/ 	.word	0x0001bb20


	//   ....[105]....
        /*10e0*/ 	.word	0x0001bb40


	//   ....[106]....
        /*10e4*/ 	.word	0x0001bb50


	//   ....[107]....
        /*10e8*/ 	.word	0x0001bf00


	//   ....[108]....
        /*10ec*/ 	.word	0x0001bf20


	//   ....[109]....
        /*10f0*/ 	.word	0x0001c090


	//   ....[110]....
        /*10f4*/ 	.word	0x0001c0a0


	//   ....[111]....
        /*10f8*/ 	.word	0x0001c210


	//   ....[112]....
        /*10fc*/ 	.word	0x0001c230


	//   ....[113]....
        /*1100*/ 	.word	0x0001c3a0


	//   ....[114]....
        /*1104*/ 	.word	0x0001c3b0


	//   ....[115]....
        /*1108*/ 	.word	0x0001c730


	//   ....[116]....
        /*110c*/ 	.word	0x0001c750


	//   ....[117]....
        /*1110*/ 	.word	0x0001d440


	//   ....[118]....
        /*1114*/ 	.word	0x0001d450


	//   ....[119]....
        /*1118*/ 	.word	0x0001e8e0


	//   ....[120]....
        /*111c*/ 	.word	0x0001e900


	//   ....[121]....
        /*1120*/ 	.word	0x0001ea70


	//   ....[122]....
        /*1124*/ 	.word	0x0001ea80


	//   ....[123]....
        /*1128*/ 	.word	0x0001ebf0


	//   ....[124]....
        /*112c*/ 	.word	0x0001ec10


	//   ....[125]....
        /*1130*/ 	.word	0x0001ed80


	//   ....[126]....
        /*1134*/ 	.word	0x0001ed90


	//   ....[127]....
        /*1138*/ 	.word	0x0001eff0


	//   ....[128]....
        /*113c*/ 	.word	0x0001f010


	//   ....[129]....
        /*1140*/ 	.word	0x0001f140


	//   ....[130]....
        /*1144*/ 	.word	0x0001f180


	//   ....[131]....
        /*1148*/ 	.word	0x0001f1b0


	//   ....[132]....
        /*114c*/ 	.word	0x0001f1e0


	//   ....[133]....
        /*1150*/ 	.word	0x0001f210


	//   ....[134]....
        /*1154*/ 	.word	0x0001f240


	//   ....[135]....
        /*1158*/ 	.word	0x0001f3b0


	//   ....[136]....
        /*115c*/ 	.word	0x0001f3f0


	//   ....[137]....
        /*1160*/ 	.word	0x0001f420


	//   ....[138]....
        /*1164*/ 	.word	0x0001f450


	//   ....[139]....
        /*1168*/ 	.word	0x0001f480


	//   ....[140]....
        /*116c*/ 	.word	0x0001f4b0


	//   ....[141]....
        /*1170*/ 	.word	0x0001f540


	//   ....[142]....
        /*1174*/ 	.word	0x0001f5a0


	//   ....[143]....
        /*1178*/ 	.word	0x0001f5b0


	//   ....[144]....
        /*117c*/ 	.word	0x0001f610


	//   ....[145]....
        /*1180*/ 	.word	0x00020080


	//   ....[146]....
        /*1184*/ 	.word	0x000200e0


	//   ....[147]....
        /*1188*/ 	.word	0x00020130


	//   ....[148]....
        /*118c*/ 	.word	0x00020180


	//   ....[149]....
        /*1190*/ 	.word	0x000201d0


	//   ....[150]....
        /*1194*/ 	.word	0x00020240


	//   ....[151]....
        /*1198*/ 	.word	0x00020290


	//   ....[152]....
        /*119c*/ 	.word	0x00020300


	//   ....[153]....
        /*11a0*/ 	.word	0x00020370


	//   ....[154]....
        /*11a4*/ 	.word	0x000203e0


	//   ....[155]....
        /*11a8*/ 	.word	0x00020450


	//   ....[156]....
        /*11ac*/ 	.word	0x000204c0


	//   ....[157]....
        /*11b0*/ 	.word	0x00020530


	//   ....[158]....
        /*11b4*/ 	.word	0x00020590


	//   ....[159]....
        /*11b8*/ 	.word	0x00020600


	//   ....[160]....
        /*11bc*/ 	.word	0x00020670


	//   ....[161]....
        /*11c0*/ 	.word	0x000206e0


	//   ....[162]....
        /*11c4*/ 	.word	0x00020740


	//   ....[163]....
        /*11c8*/ 	.word	0x000207b0


	//   ....[164]....
        /*11cc*/ 	.word	0x00020820


	//   ....[165]....
        /*11d0*/ 	.word	0x00020880


	//   ....[166]....
        /*11d4*/ 	.word	0x000208f0


	//   ....[167]....
        /*11d8*/ 	.word	0x00020960


	//   ....[168]....
        /*11dc*/ 	.word	0x000209d0


	//   ....[169]....
        /*11e0*/ 	.word	0x00020a30


	//   ....[170]....
        /*11e4*/ 	.word	0x00020aa0


	//   ....[171]....
        /*11e8*/ 	.word	0x00020b10


	//   ....[172]....
        /*11ec*/ 	.word	0x00020b70


	//   ....[173]....
        /*11f0*/ 	.word	0x00020bc0


	//   ....[174]....
        /*11f4*/ 	.word	0x00020c10


	//   ....[175]....
        /*11f8*/ 	.word	0x00020c60


	//   ....[176]....
        /*11fc*/ 	.word	0x00020cc0


	//   ....[177]....
        /*1200*/ 	.word	0x00020d30


	//   ....[178]....
        /*1204*/ 	.word	0x00020da0


	//   ....[179]....
        /*1208*/ 	.word	0x00020e00


	//   ....[180]....
        /*120c*/ 	.word	0x00020e70


	//   ....[181]....
        /*1210*/ 	.word	0x00020ee0


	//   ....[182]....
        /*1214*/ 	.word	0x00020f50


	//   ....[183]....
        /*1218*/ 	.word	0x00020fb0


	//   ....[184]....
        /*121c*/ 	.word	0x00021020


	//   ....[185]....
        /*1220*/ 	.word	0x00021090


	//   ....[186]....
        /*1224*/ 	.word	0x000210e0


	//   ....[187]....
        /*1228*/ 	.word	0x00021130


	//   ....[188]....
        /*122c*/ 	.word	0x00021180


	//   ....[189]....
        /*1230*/ 	.word	0x000211c0


	//   ....[190]....
        /*1234*/ 	.word	0x00021230


	//   ....[191]....
        /*1238*/ 	.word	0x000212a0


	//   ....[192]....
        /*123c*/ 	.word	0x00021310


	//   ....[193]....
        /*1240*/ 	.word	0x00021370


	//   ....[194]....
        /*1244*/ 	.word	0x000213e0


	//   ....[195]....
        /*1248*/ 	.word	0x00021450


	//   ....[196]....
        /*124c*/ 	.word	0x000214c0


	//   ....[197]....
        /*1250*/ 	.word	0x00021520


	//   ....[198]....
        /*1254*/ 	.word	0x00021570


	//   ....[199]....
        /*1258*/ 	.word	0x000215c0


	//   ....[200]....
        /*125c*/ 	.word	0x00021610


	//   ....[201]....
        /*1260*/ 	.word	0x00021650


	//   ....[202]....
        /*1264*/ 	.word	0x000216c0


	//   ....[203]....
        /*1268*/ 	.word	0x00021730


	//   ....[204]....
        /*126c*/ 	.word	0x00021790


	//   ....[205]....
        /*1270*/ 	.word	0x00021800


	//   ....[206]....
        /*1274*/ 	.word	0x00021870


	//   ....[207]....
        /*1278*/ 	.word	0x000218e0


	//   ....[208]....
        /*127c*/ 	.word	0x00021940


	//   ....[209]....
        /*1280*/ 	.word	0x000219b0


	//   ....[210]....
        /*1284*/ 	.word	0x00021a20


	//   ....[211]....
        /*1288*/ 	.word	0x00021a70


	//   ....[212]....
        /*128c*/ 	.word	0x00021ac0


	//   ....[213]....
        /*1290*/ 	.word	0x00021b10


	//   ....[214]....
        /*1294*/ 	.word	0x00021b50


	//   ....[215]....
        /*1298*/ 	.word	0x00021bb0


	//   ....[216]....
        /*129c*/ 	.word	0x00021c10


	//   ....[217]....
        /*12a0*/ 	.word	0x00021c60


	//   ....[218]....
        /*12a4*/ 	.word	0x00021cb0


	//   ....[219]....
        /*12a8*/ 	.word	0x00021d20


	//   ....[220]....
        /*12ac*/ 	.word	0x00021d90


	//   ....[221]....
        /*12b0*/ 	.word	0x00021e00


	//   ....[222]....
        /*12b4*/ 	.word	0x00021e60


	//   ....[223]....
        /*12b8*/ 	.word	0x00021ed0


	//   ....[224]....
        /*12bc*/ 	.word	0x00021f40


	//   ....[225]....
        /*12c0*/ 	.word	0x00021fb0


	//   ....[226]....
        /*12c4*/ 	.word	0x00022010


	//   ....[227]....
        /*12c8*/ 	.word	0x00022080


	//   ....[228]....
        /*12cc*/ 	.word	0x000220f0


	//   ....[229]....
        /*12d0*/ 	.word	0x00022160


	//   ....[230]....
        /*12d4*/ 	.word	0x000221c0


	//   ....[231]....
        /*12d8*/ 	.word	0x00022230


	//   ....[232]....
        /*12dc*/ 	.word	0x000222a0


	//   ....[233]....
        /*12e0*/ 	.word	0x00022310


	//   ....[234]....
        /*12e4*/ 	.word	0x00022370


	//   ....[235]....
        /*12e8*/ 	.word	0x000223e0


	//   ....[236]....
        /*12ec*/ 	.word	0x00022450


	//   ....[237]....
        /*12f0*/ 	.word	0x000224c0


	//   ....[238]....
        /*12f4*/ 	.word	0x00022520


	//   ....[239]....
        /*12f8*/ 	.word	0x00022590


	//   ....[240]....
        /*12fc*/ 	.word	0x00022600


	//   ....[241]....
        /*1300*/ 	.word	0x00022650


	//   ....[242]....
        /*1304*/ 	.word	0x00022690


	//   ....[243]....
        /*1308*/ 	.word	0x000226e0


	//   ....[244]....
        /*130c*/ 	.word	0x00022730


	//   ....[245]....
        /*1310*/ 	.word	0x00022780


	//   ....[246]....
        /*1314*/ 	.word	0x000227f0


	//   ....[247]....
        /*1318*/ 	.word	0x00022840


	//   ....[248]....
        /*131c*/ 	.word	0x00022890


	//   ....[249]....
        /*1320*/ 	.word	0x000228e0


	//   ....[250]....
        /*1324*/ 	.word	0x00022930


	//   ....[251]....
        /*1328*/ 	.word	0x00022980


	//   ....[252]....
        /*132c*/ 	.word	0x000229f0


	//   ....[253]....
        /*1330*/ 	.word	0x00022a40


	//   ....[254]....
        /*1334*/ 	.word	0x00022ab0


	//   ....[255]....
        /*1338*/ 	.word	0x00022b10


	//   ....[0]....
        /*133c*/ 	.word	0x00022b80


	//   ....[1]....
        /*1340*/ 	.word	0x00022fb0


	//   ....[2]....
        /*1344*/ 	.word	0x00022fd0


	//   ....[3]....
        /*1348*/ 	.word	0x00022ff0


	//   ....[4]....
        /*134c*/ 	.word	0x00023000


	//   ....[5]....
        /*1350*/ 	.word	0x00023550


	//   ....[6]....
        /*1354*/ 	.word	0x00023560


	//   ....[7]....
        /*1358*/ 	.word	0x00023570


	//   ....[8]....
        /*135c*/ 	.word	0x00023580


	//   ....[9]....
        /*1360*/ 	.word	0x00023a90


	//   ....[10]....
        /*1364*/ 	.word	0x00023ab0


	//   ....[11]....
        /*1368*/ 	.word	0x00023ad0


	//   ....[12]....
        /*136c*/ 	.word	0x00023ae0


	//   ....[13]....
        /*1370*/ 	.word	0x00024030


	//   ....[14]....
        /*1374*/ 	.word	0x00024050


	//   ....[15]....
        /*1378*/ 	.word	0x00024060


	//   ....[16]....
        /*137c*/ 	.word	0x00024070


	//   ....[17]....
        /*1380*/ 	.word	0x00027c70


	//   ....[18]....
        /*1384*/ 	.word	0x00027c90


	//   ....[19]....
        /*1388*/ 	.word	0x00027cb0


	//   ....[20]....
        /*138c*/ 	.word	0x00027cc0


	//   ....[21]....
        /*1390*/ 	.word	0x000280b0


	//   ....[22]....
        /*1394*/ 	.word	0x000280c0


	//   ....[23]....
        /*1398*/ 	.word	0x000280d0


	//   ....[24]....
        /*139c*/ 	.word	0x000280e0


	//   ....[25]....
        /*13a0*/ 	.word	0x000284f0


	//   ....[26]....
        /*13a4*/ 	.word	0x00028510


	//   ....[27]....
        /*13a8*/ 	.word	0x00028530


	//   ....[28]....
        /*13ac*/ 	.word	0x00028540


	//   ....[29]....
        /*13b0*/ 	.word	0x00028970


	//   ....[30]....
        /*13b4*/ 	.word	0x00028990


	//   ....[31]....
        /*13b8*/ 	.word	0x000289b0


	//   ....[32]....
        /*13bc*/ 	.word	0x000289c0


	//   ....[33]....
        /*13c0*/ 	.word	0x0002cb90


	//   ....[34]....
        /*13c4*/ 	.word	0x0002cc00


	//   ....[35]....
        /*13c8*/ 	.word	0x0002cc70


	//   ....[36]....
        /*13cc*/ 	.word	0x0002ccd0


	//   ....[37]....
        /*13d0*/ 	.word	0x0002cd40


	//   ....[38]....
        /*13d4*/ 	.word	0x0002cda0


	//   ....[39]....
        /*13d8*/ 	.word	0x0002ce10


	//   ....[40]....
        /*13dc*/ 	.word	0x0002ce70


	//   ....[41]....
        /*13e0*/ 	.word	0x0002cee0


	//   ....[42]....
        /*13e4*/ 	.word	0x0002cf50


	//   ....[43]....
        /*13e8*/ 	.word	0x0002cfc0


	//   ....[44]....
        /*13ec*/ 	.word	0x0002d020


	//   ....[45]....
        /*13f0*/ 	.word	0x0002d090


	//   ....[46]....
        /*13f4*/ 	.word	0x0002d100


	//   ....[47]....
        /*13f8*/ 	.word	0x0002d160


	//   ....[48]....
        /*13fc*/ 	.word	0x0002d1c0


	//   ....[49]....
        /*1400*/ 	.word	0x0002d230


	//   ....[50]....
        /*1404*/ 	.word	0x0002d2a0


	//   ....[51]....
        /*1408*/ 	.word	0x0002d310


	//   ....[52]....
        /*140c*/ 	.word	0x0002d370


	//   ....[53]....
        /*1410*/ 	.word	0x0002d3e0


	//   ....[54]....
        /*1414*/ 	.word	0x0002d440


	//   ....[55]....
        /*1418*/ 	.word	0x0002d4a0


	//   ....[56]....
        /*141c*/ 	.word	0x0002d500


	//   ....[57]....
        /*1420*/ 	.word	0x0002d570


	//   ....[58]....
        /*1424*/ 	.word	0x0002d5e0


	//   ....[59]....
        /*1428*/ 	.word	0x0002d650


	//   ....[60]....
        /*142c*/ 	.word	0x0002d6b0


	//   ....[61]....
        /*1430*/ 	.word	0x0002d720


	//   ....[62]....
        /*1434*/ 	.word	0x0002d790


	//   ....[63]....
        /*1438*/ 	.word	0x0002d800


	//   ....[64]....
        /*143c*/ 	.word	0x0002d860


	//----- nvinfo : EIATTR_EXIT_INSTR_OFFSETS
	.align		4
.L_512:
        /*1440*/ 	.byte	0x04, 0x1c
        /*1442*/ 	.short	(.L_514 - .L_513)


	//   ....[0]....
.L_513:
        /*1444*/ 	.word	0x00001170


	//   ....[1]....
        /*1448*/ 	.word	0x00020040


	//----- nvinfo : EIATTR_MAX_THREADS
	.align		4
.L_514:
        /*144c*/ 	.byte	0x04, 0x05
        /*144e*/ 	.short	(.L_516 - .L_515)
.L_515:
        /*1450*/ 	.word	0x00000100
        /*1454*/ 	.word	0x00000001
        /*1458*/ 	.word	0x00000001


	//----- nvinfo : EIATTR_CRS_STACK_SIZE
	.align		4
.L_516:
        /*145c*/ 	.byte	0x04, 0x1e
        /*145e*/ 	.short	(.L_518 - .L_517)
.L_517:
        /*1460*/ 	.word	0x00000000
.L_518:


//--------------------- .nv.info._ZN7cutlass13device_kernelIN5flash19enable_sm80_to_sm89INS1_16FlashAttnFwdSm80INS1_25CollectiveMainloopFwdSm80ILi8ELi1ELb0EN4cute5tupleIJNS5_1CILi128EEENS7_ILi96EEENS7_ILi256EEEEEELi256ENS_10bfloat16_tEfNS_4arch4Sm80ELb1ELb0ELb1ELb0ELb1ELb0ELb1ELb1EEENS1_21CollectiveEpilogueFwdINS6_IJS8_SA_S9_EEENS6_IJNS7_ILi1EEESI_SI_EEESC_SE_Li256ELb0ELb1ELb1ELb0EEENS1_30DynamicPersistentTileSchedulerILi256ELi256ELb1ELb1ELb0EEEEEEEEEvNT_6ParamsE --------------------------
	.section	.nv.info._ZN7cutlass13device_kernelIN5flash19enable_sm80_to_sm89INS1_16FlashAttnFwdSm80INS1_25CollectiveMainloopFwdSm80ILi8ELi1ELb0EN4cute5tupleIJNS5_1CILi128EEENS7_ILi96EEENS7_ILi256EEEEEELi256ENS_10bfloat16_tEfNS_4arch4Sm80ELb1ELb0ELb1ELb0ELb1ELb0ELb1ELb1EEENS1_21CollectiveEpilogueFwdINS6_IJS8_SA_S9_EEENS6_IJNS7_ILi1EEESI_SI_EEESC_SE_Li256ELb0ELb1ELb1ELb0EEENS1_30DynamicPersistentTileSchedulerILi256ELi256ELb1ELb1ELb0EEEEEEEEEvNT_6ParamsE,"",@"SHT_CUDA_INFO"
	.sectionflags	@""
	.align	4


	//----- nvinfo : EIATTR_CUDA_API_VERSION
	.align		4
        /*0000*/ 	.byte	0x04, 0x37
        /*0002*/ 	.short	(.L_520 - .L_519)
.L_519:
        /*0004*/ 	.word	0x00000082


	//----- nvinfo : EIATTR_SW2861232_WAR
	.align		4
.L_520:
        /*0008*/ 	.byte	0x01, 0x35
	.zero		2


	//----- nvinfo : EIATTR_PARAM_CBANK
	.align		4
        /*000c*/ 	.byte	0x04, 0x0a
        /*000e*/ 	.short	(.L_522 - .L_521)
	.align		4
.L_521:
        /*0010*/ 	.word	index@(.nv.constant0._ZN7cutlass13device_kernelIN5flash19enable_sm80_to_sm89INS1_16FlashAttnFwdSm80INS1_25CollectiveMainloopFwdSm80ILi8ELi1ELb0EN4cute5tupleIJNS5_1CILi128EEENS7_ILi96EEENS7_ILi256EEEEEELi256ENS_10bfloat16_tEfNS_4arch4Sm80ELb1ELb0ELb1ELb0ELb1ELb0ELb1ELb1EEENS1_21CollectiveEpilogueFwdINS6_IJS8_SA_S9_EEENS6_IJNS7_ILi1EEESI_SI_EEESC_SE_Li256ELb0ELb1ELb1ELb0EEENS1_30DynamicPersistentTileSchedulerILi256ELi256ELb1ELb1ELb0EEEEEEEEEvNT_6ParamsE)
        /*0014*/ 	.short	0x0160
        /*0016*/ 	.short	0x0428


	//----- nvinfo : EIATTR_CBANK_PARAM_SIZE
	.align		4
.L_522:
        /*0018*/ 	.byte	0x03, 0x19
        /*001a*/ 	.short	0x0428


	//----- nvinfo : EIATTR_KPARAM_INFO
	.align		4
        /*001c*/ 	.byte	0x04, 0x17
        /*001e*/ 	.short	(.L_524 - .L_523)
.L_523:
        /*0020*/ 	.word	0x00000000
        /*0024*/ 	.short	0x0000
        /*0026*/ 	.short	0x0000
        /*0028*/ 	.byte	0x00, 0xf0, 0xa1, 0x10


	//----- nvinfo : EIATTR_MAXREG_COUNT
	.align		4
.L_524:
        /*002c*/ 	.byte	0x03, 0x1b
        /*002e*/ 	.short	0x00ff


	//----- nvinfo : EIATTR_NUM_BARRIERS
	.align		4
        /*0030*/ 	.byte	0x02, 0x4c
        /*0032*/ 	.byte	0x06
	.zero		1


	//----- nvinfo : EIATTR_ANNOTATIONS
	.align		4
        /*0034*/ 	.byte	0x04, 0x55
        /*0036*/ 	.short	(.L_526 - .L_525)


	//   ....[0]....
.L_525:
        /* <DEDUP_REMOVED lines=175> */


	//----- nvinfo : EIATTR_MERCURY_ISA_VERSION
	.align		4
.L_526:
        /*0b10*/ 	.byte	0x03, 0x5f
        /*0b12*/ 	.short	0x0000


	//----- nvinfo : EIATTR_INT_WARP_WIDE_INSTR_OFFSETS
	.align		4
        /*0b14*/ 	.byte	0x04, 0x31
        /*0b16*/ 	.short	(.L_528 - .L_527)


	//   ....[0]....
.L_527:
        /*0b18*/ 	.word	0x00013a30


	//   ....[1]....
        /*0b1c*/ 	.word	0x00013ab0


	//----- nvinfo : EIATTR_COOP_GROUP_MASK_REGIDS
	.align		4
.L_528:
        /*0b20*/ 	.byte	0x04, 0x29
        /*0b22*/ 	.short	(.L_530 - .L_529)


	//   ....[0]....
.L_529:
        /*0b24*/ 	.word	0xffffffff


	//   ....[1]....
        /*0b28*/ 	.word	0xffffffff


	//   ....[2]....
        /*0b2c*/ 	.word	0xffffffff


	//   ....[3]....
        /*0b30*/ 	.word	0xffffffff


	//   ....[4]....
        /*0b34*/ 	.word	0xffffffff


	//   ....[5]....
        /*0b38*/ 	.word	0xffffffff


	//   ....[6]....
        /*0b3c*/ 	.word	0xffffffff


	//   ....[7]....
        /*0b40*/ 	.word	0xffffffff


	//   ....[8]....
        /*0b44*/ 	.word	0xffffffff


	//   ....[9]....
        /*0b48*/ 	.word	0xffffffff


	//   ....[10]....
        /*0b4c*/ 	.word	0xffffffff


	//   ....[11]....
        /*0b50*/ 	.word	0xffffffff


	//   ....[12]....
        /*0b54*/ 	.word	0xffffffff


	//   ....[13]....
        /*0b58*/ 	.word	0xffffffff


	//   ....[14]....
        /*0b5c*/ 	.word	0xffffffff


	//   ....[15]....
        /*0b60*/ 	.word	0xffffffff


	//   ....[16]....
        /*0b64*/ 	.word	0xffffffff


	//   ....[17]....
        /*0b68*/ 	.word	0xffffffff


	//   ....[18]....
        /*0b6c*/ 	.word	0xffffffff


	//   ....[19]....
        /*0b70*/ 	.word	0xffffffff


	//   ....[20]....
        /*0b74*/ 	.word	0xffffffff


	//   ....[21]....
        /*0b78*/ 	.word	0xffffffff


	//   ....[22]....
        /*0b7c*/ 	.word	0xffffffff


	//   ....[23]....
        /*0b80*/ 	.word	0xffffffff


	//   ....[24]....
        /*0b84*/ 	.word	0xffffffff


	//   ....[25]....
        /*0b88*/ 	.word	0xffffffff


	//   ....[26]....
        /*0b8c*/ 	.word	0xffffffff


	//   ....[27]....
        /*0b90*/ 	.word	0xffffffff


	//   ....[28]....
        /*0b94*/ 	.word	0xffffffff


	//   ....[29]....
        /*0b98*/ 	.word	0xffffffff


	//   ....[30]....
        /*0b9c*/ 	.word	0xffffffff


	//   ....[31]....
        /*0ba0*/ 	.word	0xffffffff


	//   ....[32]....
        /*0ba4*/ 	.word	0xffffffff


	//   ....[33]....
        /*0ba8*/ 	.word	0xffffffff


	//   ....[34]....
        /*0bac*/ 	.word	0xffffffff


	//   ....[35]....
        /*0bb0*/ 	.word	0xffffffff


	//   ....[36]....
        /*0bb4*/ 	.word	0xffffffff


	//   ....[37]....
        /*0bb8*/ 	.word	0xffffffff


	//   ....[38]....
        /*0bbc*/ 	.word	0xffffffff


	//   ....[39]....
        /*0bc0*/ 	.word	0xffffffff


	//   ....[40]....
        /*0bc4*/ 	.word	0xffffffff


	//   ....[41]....
        /*0bc8*/ 	.word	0xffffffff


	//   ....[42]....
        /*0bcc*/ 	.word	0xffffffff


	//   ....[43]....
        /*0bd0*/ 	.word	0xffffffff


	//   ....[44]....
        /*0bd4*/ 	.word	0xffffffff


	//   ....[45]....
        /*0bd8*/ 	.word	0xffffffff


	//   ....[46]....
        /*0bdc*/ 	.word	0xffffffff


	//   ....[47]....
        /*0be0*/ 	.word	0xffffffff


	//   ....[48]....
        /*0be4*/ 	.word	0xffffffff


	//   ....[49]....
        /*0be8*/ 	.word	0xffffffff


	//   ....[50]....
        /*0bec*/ 	.word	0xffffffff


	//   ....[51]....
        /*0bf0*/ 	.word	0xffffffff


	//   ....[52]....
        /*0bf4*/ 	.word	0xffffffff


	//   ....[53]....
        /*0bf8*/ 	.word	0xffffffff


	//   ....[54]....
        /*0bfc*/ 	.word	0xffffffff


	//   ....[55]....
        /*0c00*/ 	.word	0xffffffff


	//   ....[56]....
        /*0c04*/ 	.word	0xffffffff


	//   ....[57]....
        /*0c08*/ 	.word	0xffffffff


	//   ....[58]....
        /*0c0c*/ 	.word	0xffffffff


	//   ....[59]....
        /*0c10*/ 	.word	0xffffffff


	//   ....[60]....
        /*0c14*/ 	.word	0xffffffff


	//   ....[61]....
        /*0c18*/ 	.word	0xffffffff


	//   ....[62]....
        /*0c1c*/ 	.word	0xffffffff


	//   ....[63]....
        /*0c20*/ 	.word	0xffffffff


	//   ....[64]....
        /*0c24*/ 	.word	0xffffffff


	//   ....[65]....
        /*0c28*/ 	.word	0xffffffff


	//   ....[66]....
        /*0c2c*/ 	.word	0xffffffff


	//   ....[67]....
        /*0c30*/ 	.word	0xffffffff


	//   ....[68]....
        /*0c34*/ 	.word	0xffffffff


	//   ....[69]....
        /*0c38*/ 	.word	0xffffffff


	//   ....[70]....
        /*0c3c*/ 	.word	0xffffffff


	//   ....[71]....
        /*0c40*/ 	.word	0xffffffff


	//   ....[72]....
        /*0c44*/ 	.word	0xffffffff


	//   ....[73]....
        /*0c48*/ 	.word	0xffffffff


	//   ....[74]....
        /*0c4c*/ 	.word	0xffffffff


	//   ....[75]....
        /*0c50*/ 	.word	0xffffffff


	//   ....[76]....
        /*0c54*/ 	.word	0xffffffff


	//   ....[77]....
        /*0c58*/ 	.word	0xffffffff


	//   ....[78]....
        /*0c5c*/ 	.word	0xffffffff


	//   ....[79]....
        /*0c60*/ 	.word	0xffffffff


	//   ....[80]....
        /*0c64*/ 	.word	0xffffffff


	//   ....[81]....
        /*0c68*/ 	.word	0xffffffff


	//   ....[82]....
        /*0c6c*/ 	.word	0xffffffff


	//   ....[83]....
        /*0c70*/ 	.word	0xffffffff


	//   ....[84]....
        /*0c74*/ 	.word	0xffffffff


	//   ....[85]....
        /*0c78*/ 	.word	0xffffffff


	//   ....[86]....
        /*0c7c*/ 	.word	0xffffffff


	//   ....[87]....
        /*0c80*/ 	.word	0xffffffff


	//   ....[88]....
        /*0c84*/ 	.word	0xffffffff


	//   ....[89]....
        /*0c88*/ 	.word	0xffffffff


	//   ....[90]....
        /*0c8c*/ 	.word	0xffffffff


	//   ....[91]....
        /*0c90*/ 	.word	0xffffffff


	//   ....[92]....
        /*0c94*/ 	.word	0xffffffff


	//   ....[93]....
        /*0c98*/ 	.word	0xffffffff


	//   ....[94]....
        /*0c9c*/ 	.word	0xffffffff


	//   ....[95]....
        /*0ca0*/ 	.word	0xffffffff


	//   ....[96]....
        /*0ca4*/ 	.word	0xffffffff


	//   ....[97]....
        /*0ca8*/ 	.word	0xffffffff


	//   ....[98]....
        /*0cac*/ 	.word	0xffffffff


	//   ....[99]....
        /*0cb0*/ 	.word	0xffffffff


	//   ....[100]....
        /*0cb4*/ 	.word	0xffffffff


	//   ....[101]....
        /*0cb8*/ 	.word	0xffffffff


	//   ....[102]....
        /*0cbc*/ 	.word	0xffffffff


	//   ....[103]....
        /*0cc0*/ 	.word	0xffffffff


	//   ....[104]....
        /*0cc4*/ 	.word	0xffffffff


	//   ....[105]....
        /*0cc8*/ 	.word	0xffffffff


	//   ....[106]....
        /*0ccc*/ 	.word	0xffffffff


	//   ....[107]....
        /*0cd0*/ 	.word	0xffffffff


	//   ....[108]....
        /*0cd4*/ 	.word	0xffffffff


	//   ....[109]....
        /*0cd8*/ 	.word	0xffffffff


	//   ....[110]....
        /*0cdc*/ 	.word	0xffffffff


	//   ....[111]....
        /*0ce0*/ 	.word	0xffffffff


	//   ....[112]....
        /*0ce4*/ 	.word	0xffffffff


	//   ....[113]....
        /*0ce8*/ 	.word	0xffffffff


	//   ....[114]....
        /*0cec*/ 	.word	0xffffffff


	//   ....[115]....
        /*0cf0*/ 	.word	0xffffffff


	//   ....[116]....
        /*0cf4*/ 	.word	0xffffffff


	//   ....[117]....
        /*0cf8*/ 	.word	0xffffffff


	//   ....[118]....
        /*0cfc*/ 	.word	0xffffffff


	//   ....[119]....
        /*0d00*/ 	.word	0xffffffff


	//   ....[120]....
        /*0d04*/ 	.word	0xffffffff


	//   ....[121]....
        /*0d08*/ 	.word	0xffffffff


	//   ....[122]....
        /*0d0c*/ 	.word	0xffffffff


	//   ....[123]....
        /*0d10*/ 	.word	0xffffffff


	//   ....[124]....
        /*0d14*/ 	.word	0xffffffff


	//   ....[125]....
        /*0d18*/ 	.word	0xffffffff


	//   ....[126]....
        /*0d1c*/ 	.word	0xffffffff


	//   ....[127]....
        /*0d20*/ 	.word	0xffffffff


	//   ....[128]....
        /*0d24*/ 	.word	0xffffffff


	//   ....[129]....
        /*0d28*/ 	.word	0xffffffff


	//   ....[130]....
        /*0d2c*/ 	.word	0xffffffff


	//   ....[131]....
        /*0d30*/ 	.word	0xffffffff


	//   ....[132]....
        /*0d34*/ 	.word	0xffffffff


	//   ....[133]....
        /*0d38*/ 	.word	0xffffffff


	//   ....[134]....
        /*0d3c*/ 	.word	0xffffffff


	//----- nvinfo : EIATTR_COOP_GROUP_INSTR_OFFSETS
	.align		4
.L_530:
        /*0d40*/ 	.byte	0x04, 0x28
        /*0d42*/ 	.short	(.L_532 - .L_531)


	//   ....[0]....
.L_531:
        /*0d44*/ 	.word	0x00000050


	//   ....[1]....
        /*0d48*/ 	.word	0x00001dc0


	//   ....[2]....
        /*0d4c*/ 	.word	0x00001de0


	//   ....[3]....
        /*0d50*/ 	.word	0x00002030


	//   ....[4]....
        /*0d54*/ 	.word	0x00002040


	//   ....[5]....
        /*0d58*/ 	.word	0x00002220


	//   ....[6]....
        /*0d5c*/ 	.word	0x00002240


	//   ....[7]....
        /*0d60*/ 	.word	0x00002420


	//   ....[8]....
        /*0d64*/ 	.word	0x00002430


	//   ....[9]....
        /*0d68*/ 	.word	0x00002a90


	//   ....[10]....
        /*0d6c*/ 	.word	0x00002ab0


	//   ....[11]....
        /*0d70*/ 	.word	0x00002ac0


	//   ....[12]....
        /*0d74*/ 	.word	0x00002af0


	//   ....[13]....
        /*0d78*/ 	.word	0x00002c30


	//   ....[14]....
        /*0d7c*/ 	.word	0x00002c70


	//   ....[15]....
        /*0d80*/ 	.word	0x00002ec0


	//   ....[16]....
        /*0d84*/ 	.word	0x00002f80


	//   ....[17]....
        /*0d88*/ 	.word	0x00002f90


	//   ....[18]....
        /*0d8c*/ 	.word	0x00002fa0


	//   ....[19]....
        /*0d90*/ 	.word	0x00003290


	//   ....[20]....
        /*0d94*/ 	.word	0x000032d0


	//   ....[21]....
        /*0d98*/ 	.word	0x00005090


	//   ....[22]....
        /*0d9c*/ 	.word	0x000050f0


	//   ....[23]....
        /*0da0*/ 	.word	0x00005100


	//   ....[24]....
        /*0da4*/ 	.word	0x00005110


	//   ....[25]....
        /*0da8*/ 	.word	0x000051f0


	//   ....[26]....
        /*0dac*/ 	.word	0x00005240


	//   ....[27]....
        /*0db0*/ 	.word	0x000055f0


	//   ....[28]....
        /*0db4*/ 	.word	0x00005930


	//   ....[29]....
        /*0db8*/ 	.word	0x00005f30


	//   ....[30]....
        /*0dbc*/ 	.word	0x00005f50


	//   ....[31]....
        /*0dc0*/ 	.word	0x00005f70


	//   ....[32]....
        /*0dc4*/ 	.word	0x00005f90


	//   ....[33]....
        /*0dc8*/ 	.word	0x000085b0


	//   ....[34]....
        /*0dcc*/ 	.word	0x00008610


	//   ....[35]....
        /*0dd0*/ 	.word	0x00008620


	//   ....[36]....
        /*0dd4*/ 	.word	0x00008690


	//   ....[37]....
        /*0dd8*/ 	.word	0x00008750


	//   ....[38]....
        /*0ddc*/ 	.word	0x00008810


	//   ....[39]....
        /*0de0*/ 	.word	0x0000a6f0


	//   ....[40]....
        /*0de4*/ 	.word	0x0000a750


	//   ....[41]....
        /*0de8*/ 	.word	0x0000a760


	//   ....[42]....
        /*0dec*/ 	.word	0x0000a7d0


	//   ....[43]....
        /*0df0*/ 	.word	0x0000a890


	//   ....[44]....
        /*0df4*/ 	.word	0x0000a950


	//   ....[45]....
        /*0df8*/ 	.word	0x0000ac50


	//   ....[46]....
        /*0dfc*/ 	.word	0x0000afb0


	//   ....[47]....
        /*0e00*/ 	.word	0x0000b450


	//   ....[48]....
        /*0e04*/ 	.word	0x0000b470


	//   ....[49]....
        /*0e08*/ 	.word	0x0000b610


	//   ....[50]....
        /*0e0c*/ 	.word	0x0000b630


	//   ....[51]....
        /*0e10*/ 	.word	0x0000e110


	//   ....[52]....
        /*0e14*/ 	.word	0x0000e170


	//   ....[53]....
        /*0e18*/ 	.word	0x0000e180


	//   ....[54]....
        /*0e1c*/ 	.word	0x0000e190


	//   ....[55]....
        /*0e20*/ 	.word	0x0000e290


	//   ....[56]....
        /*0e24*/ 	.word	0x0000e350


	//   ....[57]....
        /*0e28*/ 	.word	0x000101a0


	//   ....[58]....
        /*0e2c*/ 	.word	0x000101c0


	//   ....[59]....
        /*0e30*/ 	.word	0x000102c0


	//   ....[60]....
        /*0e34*/ 	.word	0x000102e0


	//   ....[61]....
        /*0e38*/ 	.word	0x00010310


	//   ....[62]....
        /*0e3c*/ 	.word	0x000103a0


	//   ....[63]....
        /*0e40*/ 	.word	0x00010830


	//   ....[64]....
        /*0e44*/ 	.word	0x00010850


	//   ....[65]....
        /*0e48*/ 	.word	0x00010870


	//   ....[66]....
        /*0e4c*/ 	.word	0x00010890


	//   ....[67]....
        /*0e50*/ 	.word	0x00012fa0


	//   ....[68]....
        /*0e54*/ 	.word	0x00012ff0


	//   ....[69]....
        /*0e58*/ 	.word	0x00013010


	//   ....[70]....
        /*0e5c*/ 	.word	0x00013030


	//   ....[71]....
        /*0e60*/ 	.word	0x00013c00


	//   ....[72]....
        /*0e64*/ 	.word	0x00014420


	//   ....[73]....
        /*0e68*/ 	.word	0x00014430


	//   ....[74]....
        /*0e6c*/ 	.word	0x00014460


	//   ....[75]....
        /*0e70*/ 	.word	0x00014480


	//   ....[76]....
        /*0e74*/ 	.word	0x00014590


	//   ....[77]....
        /*0e78*/ 	.word	0x000145b0


	//   ....[78]....
        /*0e7c*/ 	.word	0x00014de0


	//   ....[79]....
        /*0e80*/ 	.word	0x00014df0


	//   ....[80]....
        /*0e84*/ 	.word	0x00015980


	//   ....[81]....
        /*0e88*/ 	.word	0x00015a90


	//   ....[82]....
        /*0e8c*/ 	.word	0x00015b00


	//   ....[83]....
        /*0e90*/ 	.word	0x00015b60


	//   ....[84]....
        /*0e94*/ 	.word	0x00015bc0


	//   ....[85]....
        /*0e98*/ 	.word	0x00015c20


	//   ....[86]....
        /*0e9c*/ 	.word	0x00015c90


	//   ....[87]....
        /*0ea0*/ 	.word	0x00015cf0


	//   ....[88]....
        /*0ea4*/ 	.word	0x00015d50


	//   ....[89]....
        /*0ea8*/ 	.word	0x00015db0


	//   ....[90]....
        /*0eac*/ 	.word	0x00015e20


	//   ....[91]....
        /*0eb0*/ 	.word	0x00016020


	//   ....[92]....
        /*0eb4*/ 	.word	0x00016080


	//   ....[93]....
        /*0eb8*/ 	.word	0x00016280


	//   ....[94]....
        /*0ebc*/ 	.word	0x000162e0


	//   ....[95]....
        /*0ec0*/ 	.word	0x00016340


	//   ....[96]....
        /*0ec4*/ 	.word	0x000163a0


	//   ....[97]....
        /*0ec8*/ 	.word	0x000169e0


	//   ....[98]....
        /*0ecc*/ 	.word	0x00016a30


	//   ....[99]....
        /*0ed0*/ 	.word	0x00016a80


	//   ....[100]....
        /*0ed4*/ 	.word	0x00016ad0


	//   ....[101]....
        /*0ed8*/ 	.word	0x00016b40


	//   ....[102]....
        /*0edc*/ 	.word	0x00016bb0


	//   ....[103]....
        /*0ee0*/ 	.word	0x00016db0


	//   ....[104]....
        /*0ee4*/ 	.word	0x00016e10


	//   ....[105]....
        /*0ee8*/ 	.word	0x00017010


	//   ....[106]....
        /*0eec*/ 	.word	0x00017070


	//   ....[107]....
        /*0ef0*/ 	.word	0x000170d0


	//   ....[108]....
        /*0ef4*/ 	.word	0x00017140


	//   ....[109]....
        /*0ef8*/ 	.word	0x00017340


	//   ....[110]....
        /*0efc*/ 	.word	0x000173a0


	//   ....[111]....
        /*0f00*/ 	.word	0x000175a0


	//   ....[112]....
        /*0f04*/ 	.word	0x00017600


	//   ....[113]....
        /*0f08*/ 	.word	0x00017660


	//   ....[114]....
        /*0f0c*/ 	.word	0x000176c0


	//   ....[115]....
        /*0f10*/ 	.word	0x00017d30


	//   ....[116]....
        /*0f14*/ 	.word	0x00017d70


	//   ....[117]....
        /*0f18*/ 	.word	0x00017dc0


	//   ....[118]....
        /*0f1c*/ 	.word	0x00017e00


	//   ....[119]....
        /*0f20*/ 	.word	0x00017e60


	//   ....[120]....
        /*0f24*/ 	.word	0x00017ec0


	//   ....[121]....
        /*0f28*/ 	.word	0x00017f30


	//   ....[122]....
        /*0f2c*/ 	.word	0x000180b0


	//   ....[123]....
        /*0f30*/ 	.word	0x00018110


	//   ....[124]....
        /*0f34*/ 	.word	0x00018290


	//   ....[125]....
        /*0f38*/ 	.word	0x000182f0


	//   ....[126]....
        /*0f3c*/ 	.word	0x00018330


	//   ....[127]....
        /*0f40*/ 	.word	0x00018370


	//   ....[128]....
        /*0f44*/ 	.word	0x000183c0


	//   ....[129]....
        /*0f48*/ 	.word	0x00018400


	//   ....[130]....
        /*0f4c*/ 	.word	0x00018450


	//   ....[131]....
        /*0f50*/ 	.word	0x000184b0


	//   ....[132]....
        /*0f54*/ 	.word	0x00018500


	//   ....[133]....
        /*0f58*/ 	.word	0x00018550


	//   ....[134]....
        /*0f5c*/ 	.word	0x000185c0


	//----- nvinfo : EIATTR_EXIT_INSTR_OFFSETS
	.align		4
.L_532:
        /*0f60*/ 	.byte	0x04, 0x1c
        /*0f62*/ 	.short	(.L_534 - .L_533)


	//   ....[0]....
.L_533:
        /*0f64*/ 	.word	0x000000a0


	//   ....[1]....
        /*0f68*/ 	.word	0x00015a40


	//----- nvinfo : EIATTR_MAX_THREADS
	.align		4
.L_534:
        /*0f6c*/ 	.byte	0x04, 0x05
        /*0f6e*/ 	.short	(.L_536 - .L_535)
.L_535:
        /*0f70*/ 	.word	0x00000100
        /*0f74*/ 	.word	0x00000001
        /*0f78*/ 	.word	0x00000001


	//----- nvinfo : EIATTR_CRS_STACK_SIZE
	.align		4
.L_536:
        /*0f7c*/ 	.byte	0x04, 0x1e
        /*0f7e*/ 	.short	(.L_538 - .L_537)
.L_537:
        /*0f80*/ 	.word	0x00000000
.L_538:


//--------------------- .nv.info._ZN7cutlass13device_kernelIN5flash19enable_sm80_to_sm89INS1_16FlashAttnFwdSm80INS1_25CollectiveMainloopFwdSm80ILi8ELi1ELb0EN4cute5tupleIJNS5_1CILi128EEENS7_ILi64EEENS7_ILi256EEEEEELi256ENS_10bfloat16_tEfNS_4arch4Sm80ELb1ELb0ELb1ELb1ELb1ELb0ELb1ELb1EEENS1_21CollectiveEpilogueFwdINS6_IJS8_SA_S9_EEENS6_IJNS7_ILi1EEESI_SI_EEESC_SE_Li256ELb1ELb1ELb1ELb0EEENS1_36VarlenDynamicPersistentTileSchedulerILi128ELi64ELi256ELi256ELb1ELb1ELb0ELb1ELb1ELb1EEEEEEEEEvNT_6ParamsE --------------------------
	.section	.nv.info._ZN7cutlass13device_kernelIN5flash19enable_sm80_to_sm89INS1_16FlashAttnFwdSm80INS1_25CollectiveMainloopFwdSm80ILi8ELi1ELb0EN4cute5tupleIJNS5_1CILi128EEENS7_ILi64EEENS7_ILi256EEEEEELi256ENS_10bfloat16_tEfNS_4arch4Sm80ELb1ELb0ELb1ELb1ELb1ELb0ELb1ELb1EEENS1_21CollectiveEpilogueFwdINS6_IJS8_SA_S9_EEENS6_IJNS7_ILi1EEESI_SI_EEESC_SE_Li256ELb1ELb1ELb1ELb0EEENS1_36VarlenDynamicPersistentTileSchedulerILi128ELi64ELi256ELi256ELb1ELb1ELb0ELb1ELb1ELb1EEEEEEEEEvNT_6ParamsE,"",@"SHT_CUDA_INFO"
	.sectionflags	@""
	.align	4


	//----- nvinfo : EIATTR_CUDA_API_VERSION
	.align		4
        /*0000*/ 	.byte	0x04, 0x37
        /*0002*/ 	.short	(.L_540 - .L_539)
.L_539:
        /*0004*/ 	.word	0x00000082


	//----- nvinfo : EIATTR_SW2861232_WAR
	.align		4
.L_540:
        /*0008*/ 	.byte	0x01, 0x35
	.zero		2


	//----- nvinfo : EIATTR_PARAM_CBANK
	.align		4
        /*000c*/ 	.byte	0x04, 0x0a
        /*000e*/ 	.short	(.L_542 - .L_541)
	.align		4
.L_541:
        /*0010*/ 	.word	index@(.nv.constant0._ZN7cutlass13device_kernelIN5flash19enable_sm80_to_sm89INS1_16FlashAttnFwdSm80INS1_25CollectiveMainloopFwdSm80ILi8ELi1ELb0EN4cute5tupleIJNS5_1CILi128EEENS7_ILi64EEENS7_ILi256EEEEEELi256ENS_10bfloat16_tEfNS_4arch4Sm80ELb1ELb0ELb1ELb1ELb1ELb0ELb1ELb1EEENS1_21CollectiveEpilogueFwdINS6_IJS8_SA_S9_EEENS6_IJNS7_ILi1EEESI_SI_EEESC_SE_Li256ELb1ELb1ELb1ELb0EEENS1_36VarlenDynamicPersistentTileSchedulerILi128ELi64ELi256ELi256ELb1ELb1ELb0ELb1ELb1ELb1EEEEEEEEEvNT_6ParamsE)
        /*0014*/ 	.short	0x0160
        /*0016*/ 	.short	0x0438


	//----- nvinfo : EIATTR_CBANK_PARAM_SIZE
	.align		4
.L_542:
        /*0018*/ 	.byte	0x03, 0x19
        /*001a*/ 	.short	0x0438


	//----- nvinfo : EIATTR_KPARAM_INFO
	.align		4
        /*001c*/ 	.byte	0x04, 0x17
        /*001e*/ 	.short	(.L_544 - .L_543)
.L_543:
        /*0020*/ 	.word	0x00000000
        /*0024*/ 	.short	0x0000
        /*0026*/ 	.short	0x0000
        /*0028*/ 	.byte	0x00, 0xf0, 0xe1, 0x10


	//----- nvinfo : EIATTR_MAXREG_COUNT
	.align		4
.L_544:
        /*002c*/ 	.byte	0x03, 0x1b
        /*002e*/ 	.short	0x00ff


	//----- nvinfo : EIATTR_NUM_BARRIERS
	.align		4
        /*0030*/ 	.byte	0x02, 0x4c
        /*0032*/ 	.byte	0x06
	.zero		1


	//----- nvinfo : EIATTR_ANNOTATIONS
	.align		4
        /*0034*/ 	.byte	0x04, 0x55
        /*0036*/ 	.short	(.L_546 - .L_545)


	//   ....[0]....
.L_545:
        /* <DEDUP_REMOVED lines=18> */


	//----- nvinfo : EIATTR_MERCURY_ISA_VERSION
	.align		4
.L_546:
        /*0140*/ 	.byte	0x03, 0x5f
        /*0142*/ 	.short	0x0000


	//----- nvinfo : EIATTR_INT_WARP_WIDE_INSTR_OFFSETS
	.align		4
        /*0144*/ 	.byte	0x04, 0x31
        /*0146*/ 	.short	(.L_548 - .L_547)


	//   ....[0]....
.L_547:
        /*0148*/ 	.word	0x0000f250


	//   ....[1]....
        /*014c*/ 	.word	0x0000f2d0


	//----- nvinfo : EIATTR_COOP_GROUP_MASK_REGIDS
	.align		4
.L_548:
        /*0150*/ 	.byte	0x04, 0x29
        /*0152*/ 	.short	(.L_550 - .L_549)


	//   ....[0]....
.L_549:
        /*0154*/ 	.word	0xffffffff


	//   ....[1]....
        /*0158*/ 	.word	0xffffffff


	//   ....[2]....
        /*015c*/ 	.word	0xffffffff


	//   ....[3]....
        /*0160*/ 	.word	0xffffffff


	//   ....[4]....
        /*0164*/ 	.word	0xffffffff


	//   ....[5]....
        /*0168*/ 	.word	0xffffffff


	//   ....[6]....
        /*016c*/ 	.word	0xffffffff


	//   ....[7]....
        /*0170*/ 	.word	0xffffffff


	//   ....[8]....
        /*0174*/ 	.word	0xffffffff


	//   ....[9]....
        /*0178*/ 	.word	0xffffffff


	//   ....[10]....
        /*017c*/ 	.word	0xffffffff


	//   ....[11]....
        /*0180*/ 	.word	0xffffffff


	//   ....[12]....
        /*0184*/ 	.word	0xffffffff


	//   ....[13]....
        /*0188*/ 	.word	0xffffffff


	//   ....[14]....
        /*018c*/ 	.word	0xffffffff


	//   ....[15]....
        /*0190*/ 	.word	0xffffffff


	//   ....[16]....
        /*0194*/ 	.word	0xffffffff


	//   ....[17]....
        /*0198*/ 	.word	0xffffffff


	//   ....[18]....
        /*019c*/ 	.word	0xffffffff


	//   ....[19]....
        /*01a0*/ 	.word	0xffffffff


	//   ....[20]....
        /*01a4*/ 	.word	0xffffffff


	//   ....[21]....
        /*01a8*/ 	.word	0xffffffff


	//   ....[22]....
        /*01ac*/ 	.word	0xffffffff


	//   ....[23]....
        /*01b0*/ 	.word	0xffffffff


	//   ....[24]....
        /*01b4*/ 	.word	0xffffffff


	//   ....[25]....
        /*01b8*/ 	.word	0xffffffff


	//   ....[26]....
        /*01bc*/ 	.word	0xffffffff


	//   ....[27]....
        /*01c0*/ 	.word	0xffffffff


	//   ....[28]....
        /*01c4*/ 	.word	0xffffffff


	//   ....[29]....
        /*01c8*/ 	.word	0xffffffff


	//   ....[30]....
        /*01cc*/ 	.word	0xffffffff


	//   ....[31]....
        /*01d0*/ 	.word	0xffffffff


	//   ....[32]....
        /*01d4*/ 	.word	0xffffffff


	//   ....[33]....
        /*01d8*/ 	.word	0xffffffff


	//   ....[34]....
        /*01dc*/ 	.word	0xffffffff


	//   ....[35]....
        /*01e0*/ 	.word	0xffffffff


	//   ....[36]....
        /*01e4*/ 	.word	0xffffffff


	//   ....[37]....
        /*01e8*/ 	.word	0xffffffff


	//   ....[38]....
        /*01ec*/ 	.word	0xffffffff


	//   ....[39]....
        /*01f0*/ 	.word	0xffffffff


	//   ....[40]....
        /*01f4*/ 	.word	0xffffffff


	//   ....[41]....
        /*01f8*/ 	.word	0xffffffff


	//   ....[42]....
        /*01fc*/ 	.word	0xffffffff


	//   ....[43]....
        /*0200*/ 	.word	0xffffffff


	//   ....[44]....
        /*0204*/ 	.word	0xffffffff


	//   ....[45]....
        /*0208*/ 	.word	0xffffffff


	//   ....[46]....
        /*020c*/ 	.word	0xffffffff


	//   ....[47]....
        /*0210*/ 	.word	0xffffffff


	//   ....[48]....
        /*0214*/ 	.word	0xffffffff


	//   ....[49]....
        /*0218*/ 	.word	0xffffffff


	//   ....[50]....
        /*021c*/ 	.word	0xffffffff


	//   ....[51]....
        /*0220*/ 	.word	0xffffffff


	//   ....[52]....
        /*0224*/ 	.word	0xffffffff


	//   ....[53]....
        /*0228*/ 	.word	0xffffffff


	//   ....[54]....
        /*022c*/ 	.word	0xffffffff


	//   ....[55]....
        /*0230*/ 	.word	0xffffffff


	//   ....[56]....
        /*0234*/ 	.word	0xffffffff


	//   ....[57]....
        /*0238*/ 	.word	0xffffffff


	//   ....[58]....
        /*023c*/ 	.word	0xffffffff


	//   ....[59]....
        /*0240*/ 	.word	0xffffffff


	//   ....[60]....
        /*0244*/ 	.word	0xffffffff


	//   ....[61]....
        /*0248*/ 	.word	0xffffffff


	//   ....[62]....
        /*024c*/ 	.word	0xffffffff


	//   ....[63]....
        /*0250*/ 	.word	0xffffffff


	//   ....[64]....
        /*0254*/ 	.word	0xffffffff


	//   ....[65]....
        /*0258*/ 	.word	0xffffffff


	//   ....[66]....
        /*025c*/ 	.word	0xffffffff


	//   ....[67]....
        /*0260*/ 	.word	0xffffffff


	//   ....[68]....
        /*0264*/ 	.word	0xffffffff


	//   ....[69]....
        /*0268*/ 	.word	0xffffffff


	//   ....[70]....
        /*026c*/ 	.word	0xffffffff


	//   ....[71]....
        /*0270*/ 	.word	0xffffffff


	//   ....[72]....
        /*0274*/ 	.word	0xffffffff


	//   ....[73]....
        /*0278*/ 	.word	0xffffffff


	//   ....[74]....
        /*027c*/ 	.word	0xffffffff


	//   ....[75]....
        /*0280*/ 	.word	0xffffffff


	//   ....[76]....
        /*0284*/ 	.word	0xffffffff


	//   ....[77]....
        /*0288*/ 	.word	0xffffffff


	//   ....[78]....
        /*028c*/ 	.word	0xffffffff


	//   ....[79]....
        /*0290*/ 	.word	0xffffffff


	//   ....[80]....
        /*0294*/ 	.word	0xffffffff


	//   ....[81]....
        /*0298*/ 	.word	0xffffffff


	//   ....[82]....
        /*029c*/ 	.word	0xffffffff


	//   ....[83]....
        /*02a0*/ 	.word	0xffffffff


	//   ....[84]....
        /*02a4*/ 	.word	0xffffffff


	//   ....[85]....
        /*02a8*/ 	.word	0xffffffff


	//   ....[86]....
        /*02ac*/ 	.word	0xffffffff


	//   ....[87]....
        /*02b0*/ 	.word	0xffffffff


	//   ....[88]....
        /*02b4*/ 	.word	0xffffffff


	//   ....[89]....
        /*02b8*/ 	.word	0xffffffff


	//   ....[90]....
        /*02bc*/ 	.word	0xffffffff


	//   ....[91]....
        /*02c0*/ 	.word	0xffffffff


	//   ....[92]....
        /*02c4*/ 	.word	0xffffffff


	//   ....[93]....
        /*02c8*/ 	.word	0xffffffff


	//   ....[94]....
        /*02cc*/ 	.word	0xffffffff


	//   ....[95]....
        /*02d0*/ 	.word	0xffffffff


	//   ....[96]....
        /*02d4*/ 	.word	0xffffffff


	//   ....[97]....
        /*02d8*/ 	.word	0xffffffff


	//   ....[98]....
        /*02dc*/ 	.word	0xffffffff


	//   ....[99]....
        /*02e0*/ 	.word	0xffffffff


	//   ....[100]....
        /*02e4*/ 	.word	0xffffffff


	//   ....[101]....
        /*02e8*/ 	.word	0xffffffff


	//   ....[102]....
        /*02ec*/ 	.word	0xffffffff


	//   ....[103]....
        /*02f0*/ 	.word	0xffffffff


	//   ....[104]....
        /*02f4*/ 	.word	0xffffffff


	//   ....[105]....
        /*02f8*/ 	.word	0xffffffff


	//   ....[106]....
        /*02fc*/ 	.word	0xffffffff


	//   ....[107]....
        /*0300*/ 	.word	0xffffffff


	//   ....[108]....
        /*0304*/ 	.word	0xffffffff


	//   ....[109]....
        /*0308*/ 	.word	0xffffffff


	//   ....[110]....
        /*030c*/ 	.word	0xffffffff


	//   ....[111]....
        /*0310*/ 	.word	0xffffffff


	//   ....[112]....
        /*0314*/ 	.word	0xffffffff


	//   ....[113]....
        /*0318*/ 	.word	0xffffffff


	//   ....[114]....
        /*031c*/ 	.word	0xffffffff


	//   ....[115]....
        /*0320*/ 	.word	0xffffffff


	//   ....[116]....
        /*0324*/ 	.word	0xffffffff


	//   ....[117]....
        /*0328*/ 	.word	0xffffffff


	//   ....[118]....
        /*032c*/ 	.word	0xffffffff


	//   ....[119]....
        /*0330*/ 	.word	0xffffffff


	//   ....[120]....
        /*0334*/ 	.word	0xffffffff


	//   ....[121]....
        /*0338*/ 	.word	0xffffffff


	//   ....[122]....
        /*033c*/ 	.word	0xffffffff


	//   ....[123]....
        /*0340*/ 	.word	0xffffffff


	//   ....[124]....
        /*0344*/ 	.word	0xffffffff


	//   ....[125]....
        /*0348*/ 	.word	0xffffffff


	//   ....[126]....
        /*034c*/ 	.word	0xffffffff


	//   ....[127]....
        /*0350*/ 	.word	0xffffffff


	//   ....[128]....
        /*0354*/ 	.word	0xffffffff


	//   ....[129]....
        /*0358*/ 	.word	0xffffffff


	//   ....[130]....
        /*035c*/ 	.word	0xffffffff


	//   ....[131]....
        /*0360*/ 	.word	0xffffffff


	//   ....[132]....
        /*0364*/ 	.word	0xffffffff


	//   ....[133]....
        /*0368*/ 	.word	0xffffffff


	//   ....[134]....
        /*036c*/ 	.word	0xffffffff


	//   ....[135]....
        /*0370*/ 	.word	0xffffffff


	//   ....[136]....
        /*0374*/ 	.word	0xffffffff


	//   ....[137]....
        /*0378*/ 	.word	0xffffffff


	//   ....[138]....
        /*037c*/ 	.word	0xffffffff


	//   ....[139]....
        /*0380*/ 	.word	0xffffffff


	//   ....[140]....
        /*0384*/ 	.word	0xffffffff


	//   ....[141]....
        /*0388*/ 	.word	0xffffffff


	//   ....[142]....
        /*038c*/ 	.word	0xffffffff


	//   ....[143]....
        /*0390*/ 	.word	0xffffffff


	//   ....[144]....
        /*0394*/ 	.word	0xffffffff


	//   ....[145]....
        /*0398*/ 	.word	0xffffffff


	//   ....[146]....
        /*039c*/ 	.word	0xffffffff


	//   ....[147]....
        /*03a0*/ 	.word	0xffffffff


	//   ....[148]....
        /*03a4*/ 	.word	0xffffffff


	//   ....[149]....
        /*03a8*/ 	.word	0xffffffff


	//   ....[150]....
        /*03ac*/ 	.word	0xffffffff


	//   ....[151]....
        /*03b0*/ 	.word	0xffffffff


	//   ....[152]....
        /*03b4*/ 	.word	0xffffffff


	//   ....[153]....
        /*03b8*/ 	.word	0xffffffff


	//   ....[154]....
        /*03bc*/ 	.word	0xffffffff


	//   ....[155]....
        /*03c0*/ 	.word	0xffffffff


	//   ....[156]....
        /*03c4*/ 	.word	0xffffffff


	//   ....[157]....
        /*03c8*/ 	.word	0xffffffff


	//   ....[158]....
        /*03cc*/ 	.word	0xffffffff


	//   ....[159]....
        /*03d0*/ 	.word	0xffffffff


	//   ....[160]....
        /*03d4*/ 	.word	0xffffffff


	//   ....[161]....
        /*03d8*/ 	.word	0xffffffff


	//   ....[162]....
        /*03dc*/ 	.word	0xffffffff


	//   ....[163]....
        /*03e0*/ 	.word	0xffffffff


	//   ....[164]....
        /*03e4*/ 	.word	0xffffffff


	//   ....[165]....
        /*03e8*/ 	.word	0xffffffff


	//   ....[166]....
        /*03ec*/ 	.word	0xffffffff


	//   ....[167]....
        /*03f0*/ 	.word	0xffffffff


	//   ....[168]....
        /*03f4*/ 	.word	0xffffffff


	//   ....[169]....
        /*03f8*/ 	.word	0xffffffff


	//   ....[170]....
        /*03fc*/ 	.word	0xffffffff


	//   ....[171]....
        /*0400*/ 	.word	0xffffffff


	//   ....[172]....
        /*0404*/ 	.word	0xffffffff


	//   ....[173]....
        /*0408*/ 	.word	0xffffffff


	//   ....[174]....
        /*040c*/ 	.word	0xffffffff


	//   ....[175]....
        /*0410*/ 	.word	0xffffffff


	//   ....[176]....
        /*0414*/ 	.word	0xffffffff


	//   ....[177]....
        /*0418*/ 	.word	0xffffffff


	//   ....[178]....
        /*041c*/ 	.word	0xffffffff


	//   ....[179]....
        /*0420*/ 	.word	0xffffffff


	//   ....[180]....
        /*0424*/ 	.word	0xffffffff


	//   ....[181]....
        /*0428*/ 	.word	0xffffffff


	//   ....[182]....
        /*042c*/ 	.word	0xffffffff


	//   ....[183]....
        /*0430*/ 	.word	0xffffffff


	//   ....[184]....
        /*0434*/ 	.word	0xffffffff


	//   ....[185]....
        /*0438*/ 	.word	0xffffffff


	//   ....[186]....
        /*043c*/ 	.word	0xffffffff


	//   ....[187]....
        /*0440*/ 	.word	0xffffffff


	//   ....[188]....
        /*0444*/ 	.word	0xffffffff


	//   ....[189]....
        /*0448*/ 	.word	0xffffffff


	//   ....[190]....
        /*044c*/ 	.word	0xffffffff


	//   ....[191]....
        /*0450*/ 	.word	0xffffffff


	//   ....[192]....
        /*0454*/ 	.word	0xffffffff


	//   ....[193]....
        /*0458*/ 	.word	0xffffffff


	//   ....[194]....
        /*045c*/ 	.word	0xffffffff


	//   ....[195]....
        /*0460*/ 	.word	0xffffffff


	//   ....[196]....
        /*0464*/ 	.word	0xffffffff


	//   ....[197]....
        /*0468*/ 	.word	0xffffffff


	//   ....[198]....
        /*046c*/ 	.word	0xffffffff


	//   ....[199]....
        /*0470*/ 	.word	0xffffffff


	//   ....[200]....
        /*0474*/ 	.word	0xffffffff


	//   ....[201]....
        /*0478*/ 	.word	0xffffffff


	//   ....[202]....
        /*047c*/ 	.word	0xffffffff


	//   ....[203]....
        /*0480*/ 	.word	0xffffffff


	//   ....[204]....
        /*0484*/ 	.word	0xffffffff


	//   ....[205]....
        /*0488*/ 	.word	0xffffffff


	//   ....[206]....
        /*048c*/ 	.word	0xffffffff


	//   ....[207]....
        /*0490*/ 	.word	0xffffffff


	//----- nvinfo : EIATTR_COOP_GROUP_INSTR_OFFSETS
	.align		4
.L_550:
        /*0494*/ 	.byte	0x04, 0x28
        /*0496*/ 	.short	(.L_552 - .L_551)


	//   ....[0]....
.L_551:
        /*0498*/ 	.word	0x00000050


	//   ....[1]....
        /*049c*/ 	.word	0x000001e0


	//   ....[2]....
        /*04a0*/ 	.word	0x00000210


	//   ....[3]....
        /*04a4*/ 	.word	0x00000240


	//   ....[4]....
        /*04a8*/ 	.word	0x00000270


	//   ....[5]....
        /*04ac*/ 	.word	0x000002a0


	//   ....[6]....
        /*04b0*/ 	.word	0x000002d0


	//   ....[7]....
        /*04b4*/ 	.word	0x00000430


	//   ....[8]....
        /*04b8*/ 	.word	0x00000470


	//   ....[9]....
        /*04bc*/ 	.word	0x000004a0


	//   ....[10]....
        /*04c0*/ 	.word	0x000004d0


	//   ....[11]....
        /*04c4*/ 	.word	0x00000500


	//   ....[12]....
        /*04c8*/ 	.word	0x00000530


	//   ....[13]....
        /*04cc*/ 	.word	0x000005c0


	//   ....[14]....
        /*04d0*/ 	.word	0x00000600


	//   ....[15]....
        /*04d4*/ 	.word	0x00000620


	//   ....[16]....
        /*04d8*/ 	.word	0x00000680


	//   ....[17]....
        /*04dc*/ 	.word	0x00002990


	//   ....[18]....
        /*04e0*/ 	.word	0x000029b0


	//   ....[19]....
        /*04e4*/ 	.word	0x00002b60


	//   ....[20]....
        /*04e8*/ 	.word	0x00002b70


	//   ....[21]....
        /*04ec*/ 	.word	0x00002d10


	//   ....[22]....
        /*04f0*/ 	.word	0x00002d30


	//   ....[23]....
        /*04f4*/ 	.word	0x00002ed0


	//   ....[24]....
        /*04f8*/ 	.word	0x00002ee0


	//   ....[25]....
        /*04fc*/ 	.word	0x000033f0


	//   ....[26]....
        /*0500*/ 	.word	0x00003410


	//   ....[27]....
        /*0504*/ 	.word	0x00003420


	//   ....[28]....
        /*0508*/ 	.word	0x00003430


	//   ....[29]....
        /*050c*/ 	.word	0x00003610


	//   ....[30]....
        /*0510*/ 	.word	0x00003640


	//   ....[31]....
        /*0514*/ 	.word	0x00003670


	//   ....[32]....
        /*0518*/ 	.word	0x00003690


	//   ....[33]....
        /*051c*/ 	.word	0x00004d30


	//   ....[34]....
        /*0520*/ 	.word	0x00004d50


	//   ....[35]....
        /*0524*/ 	.word	0x00004e70


	//   ....[36]....
        /*0528*/ 	.word	0x00004ec0


	//   ....[37]....
        /*052c*/ 	.word	0x00005150


	//   ....[38]....
        /*0530*/ 	.word	0x00005390


	//   ....[39]....
        /*0534*/ 	.word	0x00005790


	//   ....[40]....
        /*0538*/ 	.word	0x000057b0


	//   ....[41]....
        /*053c*/ 	.word	0x000057d0


	//   ....[42]....
        /*0540*/ 	.word	0x000057f0


	//   ....[43]....
        /*0544*/ 	.word	0x00006f30


	//   ....[44]....
        /*0548*/ 	.word	0x00006f50


	//   ....[45]....
        /*054c*/ 	.word	0x00007060


	//   ....[46]....
        /*0550*/ 	.word	0x00007090


	//   ....[47]....
        /*0554*/ 	.word	0x000085e0


	//   ....[48]....
        /*0558*/ 	.word	0x00008600


	//   ....[49]....
        /*055c*/ 	.word	0x00008700


	//   ....[50]....
        /*0560*/ 	.word	0x00008730


	//   ....[51]....
        /*0564*/ 	.word	0x000089f0


	//   ....[52]....
        /*0568*/ 	.word	0x00008c20


	//   ....[53]....
        /*056c*/ 	.word	0x00008f40


	//   ....[54]....
        /*0570*/ 	.word	0x00008f60


	//   ....[55]....
        /*0574*/ 	.word	0x00009080


	//   ....[56]....
        /*0578*/ 	.word	0x000090a0


	//   ....[57]....
        /*057c*/ 	.word	0x0000b080


	//   ....[58]....
        /*0580*/ 	.word	0x0000b090


	//   ....[59]....
        /*0584*/ 	.word	0x0000b0e0


	//   ....[60]....
        /*0588*/ 	.word	0x0000b100


	//   ....[61]....
        /*058c*/ 	.word	0x0000c6c0


	//   ....[62]....
        /*0590*/ 	.word	0x0000c6e0


	//   ....[63]....
        /*0594*/ 	.word	0x0000c7f0


	//   ....[64]....
        /*0598*/ 	.word	0x0000c810


	//   ....[65]....
        /*059c*/ 	.word	0x0000cba0


	//   ....[66]....
        /*05a0*/ 	.word	0x0000cbc0


	//   ....[67]....
        /*05a4*/ 	.word	0x0000cbe0


	//   ....[68]....
        /*05a8*/ 	.word	0x0000cc00


	//   ....[69]....
        /*05ac*/ 	.word	0x0000e840


	//   ....[70]....
        /*05b0*/ 	.word	0x0000e870


	//   ....[71]....
        /*05b4*/ 	.word	0x0000e890


	//   ....[72]....
        /*05b8*/ 	.word	0x0000e8a0


	//   ....[73]....
        /*05bc*/ 	.word	0x00010100


	//   ....[74]....
        /*05c0*/ 	.word	0x00010110


	//   ....[75]....
        /*05c4*/ 	.word	0x00010120


	//   ....[76]....
        /*05c8*/ 	.word	0x00010130


	//   ....[77]....
        /*05cc*/ 	.word	0x000104c0


	//   ....[78]....
        /*05d0*/ 	.word	0x000104e0


	//   ....[79]....
        /*05d4*/ 	.word	0x00010690


	//   ....[80]....
        /*05d8*/ 	.word	0x000106a0


	//   ....[81]....
        /*05dc*/ 	.word	0x00010850


	//   ....[82]....
        /*05e0*/ 	.word	0x00010870


	//   ....[83]....
        /*05e4*/ 	.word	0x00010a20


	//   ....[84]....
        /*05e8*/ 	.word	0x00010a30


	//   ....[85]....
        /*05ec*/ 	.word	0x00010dd0


	//   ....[86]....
        /*05f0*/ 	.word	0x00010df0


	//   ....[87]....
        /*05f4*/ 	.word	0x00011c20


	//   ....[88]....
        /*05f8*/ 	.word	0x00011c30


	//   ....[89]....
        /*05fc*/ 	.word	0x00013150


	//   ....[90]....
        /*0600*/ 	.word	0x00013170


	//   ....[91]....
        /*0604*/ 	.word	0x00013330


	//   ....[92]....
        /*0608*/ 	.word	0x00013340


	//   ....[93]....
        /*060c*/ 	.word	0x000134f0


	//   ....[94]....
        /*0610*/ 	.word	0x00013510


	//   ....[95]....
        /*0614*/ 	.word	0x000136c0


	//   ....[96]....
        /*0618*/ 	.word	0x000136d0


	//   ....[97]....
        /*061c*/ 	.word	0x00013920


	//   ....[98]....
        /*0620*/ 	.word	0x00013940


	//   ....[99]....
        /*0624*/ 	.word	0x00013a60


	//   ....[100]....
        /*0628*/ 	.word	0x00013aa0


	//   ....[101]....
        /*062c*/ 	.word	0x00013ad0


	//   ....[102]....
        /*0630*/ 	.word	0x00013b00


	//   ....[103]....
        /*0634*/ 	.word	0x00013b30


	//   ....[104]....
        /*0638*/ 	.word	0x00013b60


	//   ....[105]....
        /*063c*/ 	.word	0x00013cb0


	//   ....[106]....
        /*0640*/ 	.word	0x00013cf0


	//   ....[107]....
        /*0644*/ 	.word	0x00013d20


	//   ....[108]....
        /*0648*/ 	.word	0x00013d50


	//   ....[109]....
        /*064c*/ 	.word	0x00013d80


	//   ....[110]....
        /*0650*/ 	.word	0x00013db0


	//   ....[111]....
        /*0654*/ 	.word	0x00013e40


	//   ....[112]....
        /*0658*/ 	.word	0x00013e80


	//   ....[113]....
        /*065c*/ 	.word	0x00013e90


	//   ....[114]....
        /*0660*/ 	.word	0x00013ef0


	//   ....[115]....
        /*0664*/ 	.word	0x000148a0


	//   ....[116]....
        /*0668*/ 	.word	0x00014900


	//   ....[117]....
        /*066c*/ 	.word	0x00014950


	//   ....[118]....
        /*0670*/ 	.word	0x000149a0


	//   ....[119]....
        /*0674*/ 	.word	0x000149f0


	//   ....[120]....
        /*0678*/ 	.word	0x00014a60


	//   ....[121]....
        /*067c*/ 	.word	0x00014ab0


	//   ....[122]....
        /*0680*/ 	.word	0x00014b20


	//   ....[123]....
        /*0684*/ 	.word	0x00014b90


	//   ....[124]....
        /*0688*/ 	.word	0x00014c00


	//   ....[125]....
        /*068c*/ 	.word	0x00014c70


	//   ....[126]....
        /*0690*/ 	.word	0x00014ce0


	//   ....[127]....
        /*0694*/ 	.word	0x00014d50


	//   ....[128]....
        /*0698*/ 	.word	0x00014db0


	//   ....[129]....
        /*069c*/ 	.word	0x00014e20


	//   ....[130]....
        /*06a0*/ 	.word	0x00014e90


	//   ....[131]....
        /*06a4*/ 	.word	0x00014f00


	//   ....[132]....
        /*06a8*/ 	.word	0x00014f60


	//   ....[133]....
        /*06ac*/ 	.word	0x00014fd0


	//   ....[134]....
        /*06b0*/ 	.word	0x00015040


	//   ....[135]....
        /*06b4*/ 	.word	0x00015200


	//   ....[136]....
        /*06b8*/ 	.word	0x00015260


	//   ....[137]....
        /*06bc*/ 	.word	0x000152d0


	//   ....[138]....
        /*06c0*/ 	.word	0x00015340


	//   ....[139]....
        /*06c4*/ 	.word	0x00015780


	//   ....[140]....
        /*06c8*/ 	.word	0x000157d0


	//   ....[141]....
        /*06cc*/ 	.word	0x00015820


	//   ....[142]....
        /*06d0*/ 	.word	0x00015860


	//   ....[143]....
        /*06d4*/ 	.word	0x000158d0


	//   ....[144]....
        /*06d8*/ 	.word	0x00015940


	//   ....[145]....
        /*06dc*/ 	.word	0x00015b00


	//   ....[146]....
        /*06e0*/ 	.word	0x00015b60


	//   ....[147]....
        /*06e4*/ 	.word	0x00015bd0


	//   ....[148]....
        /*06e8*/ 	.word	0x00015c40


	//   ....[149]....
        /*06ec*/ 	.word	0x00015e00


	//   ....[150]....
        /*06f0*/ 	.word	0x00015e60


	//   ....[151]....
        /*06f4*/ 	.word	0x00015ed0


	//   ....[152]....
        /*06f8*/ 	.word	0x00015f40


	//   ....[153]....
        /*06fc*/ 	.word	0x00016380


	//   ....[154]....
        /*0700*/ 	.word	0x000163c0


	//   ....[155]....
        /*0704*/ 	.word	0x00016410


	//   ....[156]....
        /*0708*/ 	.word	0x00016450


	//   ....[157]....
        /*070c*/ 	.word	0x000164b0


	//   ....[158]....
        /*0710*/ 	.word	0x00016520


	//   ....[159]....
        /*0714*/ 	.word	0x00016590


	//   ....[160]....
        /*0718*/ 	.word	0x00016710


	//   ....[161]....
        /*071c*/ 	.word	0x00016770


	//   ....[162]....
        /*0720*/ 	.word	0x000167c0


	//   ....[163]....
        /*0724*/ 	.word	0x00016800


	//   ....[164]....
        /*0728*/ 	.word	0x00016850


	//   ....[165]....
        /*072c*/ 	.word	0x00016890


	//   ....[166]....
        /*0730*/ 	.word	0x000168e0


	//   ....[167]....
        /*0734*/ 	.word	0x00016930


	//   ....[168]....
        /*0738*/ 	.word	0x00016980


	//   ....[169]....
        /*073c*/ 	.word	0x000169c0


	//   ....[170]....
        /*0740*/ 	.word	0x00016a30


	//   ....[171]....
        /*0744*/ 	.word	0x00016aa0


	//   ....[172]....
        /*0748*/ 	.word	0x00016b10


	//   ....[173]....
        /*074c*/ 	.word	0x00016b70


	//   ....[174]....
        /*0750*/ 	.word	0x00016be0


	//   ....[175]....
        /*0754*/ 	.word	0x00016c50


	//   ....[176]....
        /*0758*/ 	.word	0x00016cc0


	//   ....[177]....
        /*075c*/ 	.word	0x00016d20


	//   ....[178]....
        /*0760*/ 	.word	0x00016d90


	//   ....[179]....
        /*0764*/ 	.word	0x00016e00


	//   ....[180]....
        /*0768*/ 	.word	0x00016e70


	//   ....[181]....
        /*076c*/ 	.word	0x00016ed0


	//   ....[182]....
        /*0770*/ 	.word	0x00016f40


	//   ....[183]....
        /*0774*/ 	.word	0x00016fb0


	//   ....[184]....
        /*0778*/ 	.word	0x00017020


	//   ....[185]....
        /*077c*/ 	.word	0x00017080


	//   ....[186]....
        /*0780*/ 	.word	0x000170f0


	//   ....[187]....
        /*0784*/ 	.word	0x00017160


	//   ....[188]....
        /*0788*/ 	.word	0x000171d0


	//   ....[189]....
        /*078c*/ 	.word	0x00017230


	//   ....[190]....
        /*0790*/ 	.word	0x000172a0


	//   ....[191]....
        /*0794*/ 	.word	0x00017310


	//   ....[192]....
        /*0798*/ 	.word	0x00017360


	//   ....[193]....
        /*079c*/ 	.word	0x000173a0


	//   ....[194]....
        /*07a0*/ 	.word	0x000173f0


	//   ....[195]....
        /*07a4*/ 	.word	0x00017440


	//   ....[196]....
        /*07a8*/ 	.word	0x00017490


	//   ....[197]....
        /*07ac*/ 	.word	0x00017500


	//   ....[198]....
        /*07b0*/ 	.word	0x00017550


	//   ....[199]....
        /*07b4*/ 	.word	0x000175a0


	//   ....[200]....
        /*07b8*/ 	.word	0x000175f0


	//   ....[201]....
        /*07bc*/ 	.word	0x00017640


	//   ....[202]....
        /*07c0*/ 	.word	0x00017690


	//   ....[203]....
        /*07c4*/ 	.word	0x00017700


	//   ....[204]....
        /*07c8*/ 	.word	0x00017750


	//   ....[205]....
        /*07cc*/ 	.word	0x000177c0


	//   ....[206]....
        /*07d0*/ 	.word	0x00017820


	//   ....[207]....
        /*07d4*/ 	.word	0x00017890


	//----- nvinfo : EIATTR_EXIT_INSTR_OFFSETS
	.align		4
.L_552:
        /*07d8*/ 	.byte	0x04, 0x1c
        /*07da*/ 	.short	(.L_554 - .L_553)


	//   ....[0]....
.L_553:
        /*07dc*/ 	.word	0x00000fe0


	//   ....[1]....
        /*07e0*/ 	.word	0x00014860


	//----- nvinfo : EIATTR_MAX_THREADS
	.align		4
.L_554:
        /*07e4*/ 	.byte	0x04, 0x05
        /*07e6*/ 	.short	(.L_556 - .L_555)
.L_555:
        /*07e8*/ 	.word	0x00000100
        /*07ec*/ 	.word	0x00000001
        /*07f0*/ 	.word	0x00000001


	//----- nvinfo : EIATTR_CRS_STACK_SIZE
	.align		4
.L_556:
        /*07f4*/ 	.byte	0x04, 0x1e
        /*07f6*/ 	.short	(.L_558 - .L_557)
.L_557:
        /*07f8*/ 	.word	0x00000000
.L_558:


//--------------------- .nv.info._ZN7cutlass13device_kernelIN5flash19enable_sm80_to_sm89INS1_16FlashAttnFwdSm80INS1_25CollectiveMainloopFwdSm80ILi8ELi1ELb0EN4cute5tupleIJNS5_1CILi128EEENS7_ILi48EEENS7_ILi256EEEEEELi256ENS_10bfloat16_tEfNS_4arch4Sm80ELb1ELb0ELb1ELb1ELb1ELb1ELb1ELb1EEENS1_21CollectiveEpilogueFwdINS6_IJS8_SA_S9_EEENS6_IJNS7_ILi1EEESI_SI_EEESC_SE_Li256ELb1ELb1ELb1ELb0EEENS1_36VarlenDynamicPersistentTileSchedulerILi128ELi48ELi256ELi256ELb1ELb1ELb0ELb1ELb1ELb1EEEEEEEEEvNT_6ParamsE --------------------------
	.section	.nv.info._ZN7cutlass13device_kernelIN5flash19enable_sm80_to_sm89INS1_16FlashAttnFwdSm80INS1_25CollectiveMainloopFwdSm80ILi8ELi1ELb0EN4cute5tupleIJNS5_1CILi128EEENS7_ILi48EEENS7_ILi256EEEEEELi256ENS_10bfloat16_tEfNS_4arch4Sm80ELb1ELb0ELb1ELb1ELb1ELb1ELb1ELb1EEENS1_21CollectiveEpilogueFwdINS6_IJS8_SA_S9_EEENS6_IJNS7_ILi1EEESI_SI_EEESC_SE_Li256ELb1ELb1ELb1ELb0EEENS1_36VarlenDynamicPersistentTileSchedulerILi128ELi48ELi256ELi256ELb1ELb1ELb0ELb1ELb1ELb1EEEEEEEEEvNT_6ParamsE,"",@"SHT_CUDA_INFO"
	.sectionflags	@""
	.align	4


	//----- nvinfo : EIATTR_CUDA_API_VERSION
	.align		4
        /*0000*/ 	.byte	0x04, 0x37
        /*0002*/ 	.short	(.L_560 - .L_559)
.L_559:
        /*0004*/ 	.word	0x00000082


	//----- nvinfo : EIATTR_SW2861232_WAR
	.align		4
.L_560:
        /*0008*/ 	.byte	0x01, 0x35
	.zero		2


	//----- nvinfo : EIATTR_PARAM_CBANK
	.align		4
        /*000c*/ 	.byte	0x04, 0x0a
        /*000e*/ 	.short	(.L_562 - .L_561)
	.align		4
.L_561:
        /*0010*/ 	.word	index@(.nv.constant0._ZN7cutlass13device_kernelIN5flash19enable_sm80_to_sm89INS1_16FlashAttnFwdSm80INS1_25CollectiveMainloopFwdSm80ILi8ELi1ELb0EN4cute5tupleIJNS5_1CILi128EEENS7_ILi48EEENS7_ILi256EEEEEELi256ENS_10bfloat16_tEfNS_4arch4Sm80ELb1ELb0ELb1ELb1ELb1ELb1ELb1ELb1EEENS1_21CollectiveEpilogueFwdINS6_IJS8_SA_S9_EEENS6_IJNS7_ILi1EEESI_SI_EEESC_SE_Li256ELb1ELb1ELb1ELb0EEENS1_36VarlenDynamicPersistentTileSchedulerILi128ELi48ELi256ELi256ELb1ELb1ELb0ELb1ELb1ELb1EEEEEEEEEvNT_6ParamsE)
        /*0014*/ 	.short	0x0160
        /*0016*/ 	.short	0x0438


	//----- nvinfo : EIATTR_CBANK_PARAM_SIZE
	.align		4
.L_562:
        /*0018*/ 	.byte	0x03, 0x19
        /*001a*/ 	.short	0x0438


	//----- nvinfo : EIATTR_KPARAM_INFO
	.align		4
        /*001c*/ 	.byte	0x04, 0x17
        /*001e*/ 	.short	(.L_564 - .L_563)
.L_563:
        /*0020*/ 	.word	0x00000000
        /*0024*/ 	.short	0x0000
        /*0026*/ 	.short	0x0000
        /*0028*/ 	.byte	0x00, 0xf0, 0xe1, 0x10


	//----- nvinfo : EIATTR_MAXREG_COUNT
	.align		4
.L_564:
        /*002c*/ 	.byte	0x03, 0x1b
        /*002e*/ 	.short	0x00ff


	//----- nvinfo : EIATTR_NUM_BARRIERS
	.align		4
        /*0030*/ 	.byte	0x02, 0x4c
        /*0032*/ 	.byte	0x06
	.zero		1


	//----- nvinfo : EIATTR_ANNOTATIONS
	.align		4
        /*0034*/ 	.byte	0x04, 0x55
        /*0036*/ 	.short	(.L_566 - .L_565)


	//   ....[0]....
.L_565:
        /* <DEDUP_REMOVED lines=171> */


	//----- nvinfo : EIATTR_MERCURY_ISA_VERSION
	.align		4
.L_566:
        /*0ad8*/ 	.byte	0x03, 0x5f
        /*0ada*/ 	.short	0x0000


	//----- nvinfo : EIATTR_INT_WARP_WIDE_INSTR_OFFSETS
	.align		4
        /*0adc*/ 	.byte	0x04, 0x31
        /*0ade*/ 	.short	(.L_568 - .L_567)


	//   ....[0]....
.L_567:
        /*0ae0*/ 	.word	0x0001e420


	//   ....[1]....
        /*0ae4*/ 	.word	0x0001e490


	//----- nvinfo : EIATTR_COOP_GROUP_MASK_REGIDS
	.align		4
.L_568:
        /*0ae8*/ 	.byte	0x04, 0x29
        /*0aea*/ 	.short	(.L_570 - .L_569)


	//   ....[0]....
.L_569:
        /*0aec*/ 	.word	0xffffffff


	//   ....[1]....
        /*0af0*/ 	.word	0xffffffff


	//   ....[2]....
        /*0af4*/ 	.word	0xffffffff


	//   ....[3]....
        /*0af8*/ 	.word	0xffffffff


	//   ....[4]....
        /*0afc*/ 	.word	0xffffffff


	//   ....[5]....
        /*0b00*/ 	.word	0xffffffff


	//   ....[6]....
        /*0b04*/ 	.word	0xffffffff


	//   ....[7]....
        /*0b08*/ 	.word	0xffffffff


	//   ....[8]....
        /*0b0c*/ 	.word	0xffffffff


	//   ....[9]....
        /*0b10*/ 	.word	0xffffffff


	//   ....[10]....
        /*0b14*/ 	.word	0xffffffff


	//   ....[11]....
        /*0b18*/ 	.word	0xffffffff


	//   ....[12]....
        /*0b1c*/ 	.word	0xffffffff


	//   ....[13]....
        /*0b20*/ 	.word	0xffffffff


	//   ....[14]....
        /*0b24*/ 	.word	0xffffffff


	//   ....[15]....
        /*0b28*/ 	.word	0xffffffff


	//   ....[16]....
        /*0b2c*/ 	.word	0xffffffff


	//   ....[17]....
        /*0b30*/ 	.word	0xffffffff


	//   ....[18]....
        /*0b34*/ 	.word	0xffffffff


	//   ....[19]....
        /*0b38*/ 	.word	0xffffffff


	//   ....[20]....
        /*0b3c*/ 	.word	0xffffffff


	//   ....[21]....
        /*0b40*/ 	.word	0xffffffff


	//   ....[22]....
        /*0b44*/ 	.word	0xffffffff


	//   ....[23]....
        /*0b48*/ 	.word	0xffffffff


	//   ....[24]....
        /*0b4c*/ 	.word	0xffffffff


	//   ....[25]....
        /*0b50*/ 	.word	0xffffffff


	//   ....[26]....
        /*0b54*/ 	.word	0xffffffff


	//   ....[27]....
        /*0b58*/ 	.word	0xffffffff


	//   ....[28]....
        /*0b5c*/ 	.word	0xffffffff


	//   ....[29]....
        /*0b60*/ 	.word	0xffffffff


	//   ....[30]....
        /*0b64*/ 	.word	0xffffffff


	//   ....[31]....
        /*0b68*/ 	.word	0xffffffff


	//   ....[32]....
        /*0b6c*/ 	.word	0xffffffff


	//   ....[33]....
        /*0b70*/ 	.word	0xffffffff


	//   ....[34]....
        /*0b74*/ 	.word	0xffffffff


	//   ....[35]....
        /*0b78*/ 	.word	0xffffffff


	//   ....[36]....
        /*0b7c*/ 	.word	0xffffffff


	//   ....[37]....
        /*0b80*/ 	.word	0xffffffff


	//   ....[38]....
        /*0b84*/ 	.word	0xffffffff


	//   ....[39]....
        /*0b88*/ 	.word	0xffffffff


	//   ....[40]....
        /*0b8c*/ 	.word	0xffffffff


	//   ....[41]....
        /*0b90*/ 	.word	0xffffffff


	//   ....[42]....
        /*0b94*/ 	.word	0xffffffff


	//   ....[43]....
        /*0b98*/ 	.word	0xffffffff


	//   ....[44]....
        /*0b9c*/ 	.word	0xffffffff


	//   ....[45]....
        /*0ba0*/ 	.word	0xffffffff


	//   ....[46]....
        /*0ba4*/ 	.word	0xffffffff


	//   ....[47]....
        /*0ba8*/ 	.word	0xffffffff


	//   ....[48]....
        /*0bac*/ 	.word	0xffffffff


	//   ....[49]....
        /*0bb0*/ 	.word	0xffffffff


	//   ....[50]....
        /*0bb4*/ 	.word	0xffffffff


	//   ....[51]....
        /*0bb8*/ 	.word	0xffffffff


	//   ....[52]....
        /*0bbc*/ 	.word	0xffffffff


	//   ....[53]....
        /*0bc0*/ 	.word	0xffffffff


	//   ....[54]....
        /*0bc4*/ 	.word	0xffffffff


	//   ....[55]....
        /*0bc8*/ 	.word	0xffffffff


	//   ....[56]....
        /*0bcc*/ 	.word	0xffffffff


	//   ....[57]....
        /*0bd0*/ 	.word	0xffffffff


	//   ....[58]....
        /*0bd4*/ 	.word	0xffffffff


	//   ....[59]....
        /*0bd8*/ 	.word	0xffffffff


	//   ....[60]....
        /*0bdc*/ 	.word	0xffffffff


	//   ....[61]....
        /*0be0*/ 	.word	0xffffffff


	//   ....[62]....
        /*0be4*/ 	.word	0xffffffff


	//   ....[63]....
        /*0be8*/ 	.word	0xffffffff


	//   ....[64]....
        /*0bec*/ 	.word	0xffffffff


	//   ....[65]....
        /*0bf0*/ 	.word	0xffffffff


	//   ....[66]....
        /*0bf4*/ 	.word	0xffffffff


	//   ....[67]....
        /*0bf8*/ 	.word	0xffffffff


	//   ....[68]....
        /*0bfc*/ 	.word	0xffffffff


	//   ....[69]....
        /*0c00*/ 	.word	0xffffffff


	//   ....[70]....
        /*0c04*/ 	.word	0xffffffff


	//   ....[71]....
        /*0c08*/ 	.word	0xffffffff


	//   ....[72]....
        /*0c0c*/ 	.word	0xffffffff


	//   ....[73]....
        /*0c10*/ 	.word	0xffffffff


	//   ....[74]....
        /*0c14*/ 	.word	0xffffffff


	//   ....[75]....
        /*0c18*/ 	.word	0xffffffff


	//   ....[76]....
        /*0c1c*/ 	.word	0xffffffff


	//   ....[77]....
        /*0c20*/ 	.word	0xffffffff


	//   ....[78]....
        /*0c24*/ 	.word	0xffffffff


	//   ....[79]....
        /*0c28*/ 	.word	0xffffffff


	//   ....[80]....
        /*0c2c*/ 	.word	0xffffffff


	//   ....[81]....
        /*0c30*/ 	.word	0xffffffff


	//   ....[82]....
        /*0c34*/ 	.word	0xffffffff


	//   ....[83]....
        /*0c38*/ 	.word	0xffffffff


	//   ....[84]....
        /*0c3c*/ 	.word	0xffffffff


	//   ....[85]....
        /*0c40*/ 	.word	0xffffffff


	//   ....[86]....
        /*0c44*/ 	.word	0xffffffff


	//   ....[87]....
        /*0c48*/ 	.word	0xffffffff


	//   ....[88]....
        /*0c4c*/ 	.word	0xffffffff


	//   ....[89]....
        /*0c50*/ 	.word	0xffffffff


	//   ....[90]....
        /*0c54*/ 	.word	0xffffffff


	//   ....[91]....
        /*0c58*/ 	.word	0xffffffff


	//   ....[92]....
        /*0c5c*/ 	.word	0xffffffff


	//   ....[93]....
        /*0c60*/ 	.word	0xffffffff


	//   ....[94]....
        /*0c64*/ 	.word	0xffffffff


	//   ....[95]....
        /*0c68*/ 	.word	0xffffffff


	//   ....[96]....
        /*0c6c*/ 	.word	0xffffffff


	//   ....[97]....
        /*0c70*/ 	.word	0xffffffff


	//   ....[98]....
        /*0c74*/ 	.word	0xffffffff


	//   ....[99]....
        /*0c78*/ 	.word	0xffffffff


	//   ....[100]....
        /*0c7c*/ 	.word	0xffffffff


	//   ....[101]....
        /*0c80*/ 	.word	0xffffffff


	//   ....[102]....
        /*0c84*/ 	.word	0xffffffff


	//   ....[103]....
        /*0c88*/ 	.word	0xffffffff


	//   ....[104]....
        /*0c8c*/ 	.word	0xffffffff


	//   ....[105]....
        /*0c90*/ 	.word	0xffffffff


	//   ....[106]....
        /*0c94*/ 	.word	0xffffffff


	//   ....[107]....
        /*0c98*/ 	.word	0xffffffff


	//   ....[108]....
        /*0c9c*/ 	.word	0xffffffff


	//   ....[109]....
        /*0ca0*/ 	.word	0xffffffff


	//   ....[110]....
        /*0ca4*/ 	.word	0xffffffff


	//   ....[111]....
        /*0ca8*/ 	.word	0xffffffff


	//   ....[112]....
        /*0cac*/ 	.word	0xffffffff


	//   ....[113]....
        /*0cb0*/ 	.word	0xffffffff


	//   ....[114]....
        /*0cb4*/ 	.word	0xffffffff


	//   ....[115]....
        /*0cb8*/ 	.word	0xffffffff


	//   ....[116]....
        /*0cbc*/ 	.word	0xffffffff


	//   ....[117]....
        /*0cc0*/ 	.word	0xffffffff


	//   ....[118]....
        /*0cc4*/ 	.word	0xffffffff


	//   ....[119]....
        /*0cc8*/ 	.word	0xffffffff


	//   ....[120]....
        /*0ccc*/ 	.word	0xffffffff


	//   ....[121]....
        /*0cd0*/ 	.word	0xffffffff


	//   ....[122]....
        /*0cd4*/ 	.word	0xffffffff


	//   ....[123]....
        /*0cd8*/ 	.word	0xffffffff


	//   ....[124]....
        /*0cdc*/ 	.word	0xffffffff


	//   ....[125]....
        /*0ce0*/ 	.word	0xffffffff


	//   ....[126]....
        /*0ce4*/ 	.word	0xffffffff


	//   ....[127]....
        /*0ce8*/ 	.word	0xffffffff


	//   ....[128]....
        /*0cec*/ 	.word	0xffffffff


	//   ....[129]....
        /*0cf0*/ 	.word	0xffffffff


	//   ....[130]....
        /*0cf4*/ 	.word	0xffffffff


	//   ....[131]....
        /*0cf8*/ 	.word	0xffffffff


	//   ....[132]....
        /*0cfc*/ 	.word	0xffffffff


	//   ....[133]....
        /*0d00*/ 	.word	0xffffffff


	//   ....[134]....
        /*0d04*/ 	.word	0xffffffff


	//   ....[135]....
        /*0d08*/ 	.word	0xffffffff


	//   ....[136]....
        /*0d0c*/ 	.word	0xffffffff


	//   ....[137]....
        /*0d10*/ 	.word	0xffffffff


	//   ....[138]....
        /*0d14*/ 	.word	0xffffffff


	//   ....[139]....
        /*0d18*/ 	.word	0xffffffff


	//   ....[140]....
        /*0d1c*/ 	.word	0xffffffff


	//   ....[141]....
        /*0d20*/ 	.word	0xffffffff


	//   ....[142]....
        /*0d24*/ 	.word	0xffffffff


	//   ....[143]....
        /*0d28*/ 	.word	0xffffffff


	//   ....[144]....
        /*0d2c*/ 	.word	0xffffffff


	//   ....[145]....
        /*0d30*/ 	.word	0xffffffff


	//   ....[146]....
        /*0d34*/ 	.word	0xffffffff


	//   ....[147]....
        /*0d38*/ 	.word	0xffffffff


	//   ....[148]....
        /*0d3c*/ 	.word	0xffffffff


	//   ....[149]....
        /*0d40*/ 	.word	0xffffffff


	//   ....[150]....
        /*0d44*/ 	.word	0xffffffff


	//   ....[151]....
        /*0d48*/ 	.word	0xffffffff


	//   ....[152]....
        /*0d4c*/ 	.word	0xffffffff


	//   ....[153]....
        /*0d50*/ 	.word	0xffffffff


	//   ....[154]....
        /*0d54*/ 	.word	0xffffffff


	//   ....[155]....
        /*0d58*/ 	.word	0xffffffff


	//   ....[156]....
        /*0d5c*/ 	.word	0xffffffff


	//   ....[157]....
        /*0d60*/ 	.word	0xffffffff


	//   ....[158]....
        /*0d64*/ 	.word	0xffffffff


	//   ....[159]....
        /*0d68*/ 	.word	0xffffffff


	//   ....[160]....
        /*0d6c*/ 	.word	0xffffffff


	//   ....[161]....
        /*0d70*/ 	.word	0xffffffff


	//   ....[162]....
        /*0d74*/ 	.word	0xffffffff


	//   ....[163]....
        /*0d78*/ 	.word	0xffffffff


	//   ....[164]....
        /*0d7c*/ 	.word	0xffffffff


	//   ....[165]....
        /*0d80*/ 	.word	0xffffffff


	//   ....[166]....
        /*0d84*/ 	.word	0xffffffff


	//   ....[167]....
        /*0d88*/ 	.word	0xffffffff


	//   ....[168]....
        /*0d8c*/ 	.word	0xffffffff


	//   ....[169]....
        /*0d90*/ 	.word	0xffffffff


	//   ....[170]....
        /*0d94*/ 	.word	0xffffffff


	//   ....[171]....
        /*0d98*/ 	.word	0xffffffff


	//   ....[172]....
        /*0d9c*/ 	.word	0xffffffff


	//   ....[173]....
        /*0da0*/ 	.word	0xffffffff


	//   ....[174]....
        /*0da4*/ 	.word	0xffffffff


	//   ....[175]....
        /*0da8*/ 	.word	0xffffffff


	//   ....[176]....
        /*0dac*/ 	.word	0xffffffff


	//   ....[177]....
        /*0db0*/ 	.word	0xffffffff


	//   ....[178]....
        /*0db4*/ 	.word	0xffffffff


	//   ....[179]....
        /*0db8*/ 	.word	0xffffffff


	//   ....[180]....
        /*0dbc*/ 	.word	0xffffffff


	//   ....[181]....
        /*0dc0*/ 	.word	0xffffffff


	//   ....[182]....
        /*0dc4*/ 	.word	0xffffffff


	//   ....[183]....
        /*0dc8*/ 	.word	0xffffffff


	//   ....[184]....
        /*0dcc*/ 	.word	0xffffffff


	//   ....[185]....
        /*0dd0*/ 	.word	0xffffffff


	//   ....[186]....
        /*0dd4*/ 	.word	0xffffffff


	//   ....[187]....
        /*0dd8*/ 	.word	0xffffffff


	//   ....[188]....
        /*0ddc*/ 	.word	0xffffffff


	//   ....[189]....
        /*0de0*/ 	.word	0xffffffff


	//   ....[190]....
        /*0de4*/ 	.word	0xffffffff


	//   ....[191]....
        /*0de8*/ 	.word	0xffffffff


	//   ....[192]....
        /*0dec*/ 	.word	0xffffffff


	//   ....[193]....
        /*0df0*/ 	.word	0xffffffff


	//   ....[194]....
        /*0df4*/ 	.word	0xffffffff


	//   ....[195]....
        /*0df8*/ 	.word	0xffffffff


	//   ....[196]....
        /*0dfc*/ 	.word	0xffffffff


	//   ....[197]....
        /*0e00*/ 	.word	0xffffffff


	//   ....[198]....
        /*0e04*/ 	.word	0xffffffff


	//   ....[199]....
        /*0e08*/ 	.word	0xffffffff


	//   ....[200]....
        /*0e0c*/ 	.word	0xffffffff


	//   ....[201]....
        /*0e10*/ 	.word	0xffffffff


	//   ....[202]....
        /*0e14*/ 	.word	0xffffffff


	//   ....[203]....
        /*0e18*/ 	.word	0xffffffff


	//   ....[204]....
        /*0e1c*/ 	.word	0xffffffff


	//   ....[205]....
        /*0e20*/ 	.word	0xffffffff


	//   ....[206]....
        /*0e24*/ 	.word	0xffffffff


	//   ....[207]....
        /*0e28*/ 	.word	0xffffffff


	//   ....[208]....
        /*0e2c*/ 	.word	0xffffffff


	//   ....[209]....
        /*0e30*/ 	.word	0xffffffff


	//   ....[210]....
        /*0e34*/ 	.word	0xffffffff


	//   ....[211]....
        /*0e38*/ 	.word	0xffffffff


	//   ....[212]....
        /*0e3c*/ 	.word	0xffffffff


	//   ....[213]....
        /*0e40*/ 	.word	0xffffffff


	//   ....[214]....
        /*0e44*/ 	.word	0xffffffff


	//   ....[215]....
        /*0e48*/ 	.word	0xffffffff


	//   ....[216]....
        /*0e4c*/ 	.word	0xffffffff


	//   ....[217]....
        /*0e50*/ 	.word	0xffffffff


	//   ....[218]....
        /*0e54*/ 	.word	0xffffffff


	//   ....[219]....
        /*0e58*/ 	.word	0xffffffff


	//   ....[220]....
        /*0e5c*/ 	.word	0xffffffff


	//   ....[221]....
        /*0e60*/ 	.word	0xffffffff


	//   ....[222]....
        /*0e64*/ 	.word	0xffffffff


	//   ....[223]....
        /*0e68*/ 	.word	0xffffffff


	//   ....[224]....
        /*0e6c*/ 	.word	0xffffffff


	//   ....[225]....
        /*0e70*/ 	.word	0xffffffff


	//   ....[226]....
        /*0e74*/ 	.word	0xffffffff


	//   ....[227]....
        /*0e78*/ 	.word	0xffffffff


	//   ....[228]....
        /*0e7c*/ 	.word	0xffffffff


	//   ....[229]....
        /*0e80*/ 	.word	0xffffffff


	//   ....[230]....
        /*0e84*/ 	.word	0xffffffff


	//   ....[231]....
        /*0e88*/ 	.word	0xffffffff


	//   ....[232]....
        /*0e8c*/ 	.word	0xffffffff


	//   ....[233]....
        /*0e90*/ 	.word	0xffffffff


	//   ....[234]....
        /*0e94*/ 	.word	0xffffffff


	//   ....[235]....
        /*0e98*/ 	.word	0xffffffff


	//   ....[236]....
        /*0e9c*/ 	.word	0xffffffff


	//   ....[237]....
        /*0ea0*/ 	.word	0xffffffff


	//   ....[238]....
        /*0ea4*/ 	.word	0xffffffff


	//   ....[239]....
        /*0ea8*/ 	.word	0xffffffff


	//   ....[240]....
        /*0eac*/ 	.word	0xffffffff


	//   ....[241]....
        /*0eb0*/ 	.word	0xffffffff


	//   ....[242]....
        /*0eb4*/ 	.word	0xffffffff


	//   ....[243]....
        /*0eb8*/ 	.word	0xffffffff


	//   ....[244]....
        /*0ebc*/ 	.word	0xffffffff


	//   ....[245]....
        /*0ec0*/ 	.word	0xffffffff


	//   ....[246]....
        /*0ec4*/ 	.word	0xffffffff


	//   ....[247]....
        /*0ec8*/ 	.word	0xffffffff


	//   ....[248]....
        /*0ecc*/ 	.word	0xffffffff


	//   ....[249]....
        /*0ed0*/ 	.word	0xffffffff


	//   ....[250]....
        /*0ed4*/ 	.word	0xffffffff


	//   ....[251]....
        /*0ed8*/ 	.word	0xffffffff


	//   ....[252]....
        /*0edc*/ 	.word	0xffffffff


	//   ....[253]....
        /*0ee0*/ 	.word	0xffffffff


	//   ....[254]....
        /*0ee4*/ 	.word	0xffffffff


	//   ....[255]....
        /*0ee8*/ 	.word	0xffffffff


	//   ....[0]....
        /*0eec*/ 	.word	0xffffffff


	//   ....[1]....
        /*0ef0*/ 	.word	0xffffffff


	//   ....[2]....
        /*0ef4*/ 	.word	0xffffffff


	//   ....[3]....
        /*0ef8*/ 	.word	0xffffffff


	//----- nvinfo : EIATTR_COOP_GROUP_INSTR_OFFSETS
	.align		4
.L_570:
        /*0efc*/ 	.byte	0x04, 0x28
        /*0efe*/ 	.short	(.L_572 - .L_571)


	//   ....[0]....
.L_571:
        /*0f00*/ 	.word	0x00000050


	//   ....[1]....
        /*0f04*/ 	.word	0x00000200


	//   ....[2]....
        /*0f08*/ 	.word	0x00000230


	//   ....[3]....
        /*0f0c*/ 	.word	0x00000260


	//   ....[4]....
        /*0f10*/ 	.word	0x00000290


	//   ....[5]....
        /*0f14*/ 	.word	0x000002c0


	//   ....[6]....
        /*0f18*/ 	.word	0x000002f0


	//   ....[7]....
        /*0f1c*/ 	.word	0x00000450


	//   ....[8]....
        /*0f20*/ 	.word	0x00000490


	//   ....[9]....
        /*0f24*/ 	.word	0x000004c0


	//   ....[10]....
        /*0f28*/ 	.word	0x000004f0


	//   ....[11]....
        /*0f2c*/ 	.word	0x00000520


	//   ....[12]....
        /*0f30*/ 	.word	0x00000550


	//   ....[13]....
        /*0f34*/ 	.word	0x000005e0


	//   ....[14]....
        /*0f38*/ 	.word	0x00000630


	//   ....[15]....
        /*0f3c*/ 	.word	0x00000650


	//   ....[16]....
        /*0f40*/ 	.word	0x000006b0


	//   ....[17]....
        /*0f44*/ 	.word	0x00004550


	//   ....[18]....
        /*0f48*/ 	.word	0x000045d0


	//   ....[19]....
        /*0f4c*/ 	.word	0x000055c0


	//   ....[20]....
        /*0f50*/ 	.word	0x000055d0


	//   ....[21]....
        /*0f54*/ 	.word	0x00006af0


	//   ....[22]....
        /*0f58*/ 	.word	0x00006b60


	//   ....[23]....
        /*0f5c*/ 	.word	0x00007c00


	//   ....[24]....
        /*0f60*/ 	.word	0x00007c10


	//   ....[25]....
        /*0f64*/ 	.word	0x00008bb0


	//   ....[26]....
        /*0f68*/ 	.word	0x00008be0


	//   ....[27]....
        /*0f6c*/ 	.word	0x00008da0


	//   ....[28]....
        /*0f70*/ 	.word	0x00008dc0


	//   ....[29]....
        /*0f74*/ 	.word	0x000091f0


	//   ....[30]....
        /*0f78*/ 	.word	0x000092b0


	//   ....[31]....
        /*0f7c*/ 	.word	0x00009450


	//   ....[32]....
        /*0f80*/ 	.word	0x00009470


	//   ....[33]....
        /*0f84*/ 	.word	0x0000a390


	//   ....[34]....
        /*0f88*/ 	.word	0x0000a3b0


	//   ....[35]....
        /*0f8c*/ 	.word	0x0000a540


	//   ....[36]....
        /*0f90*/ 	.word	0x0000a550


	//   ....[37]....
        /*0f94*/ 	.word	0x0000a6d0


	//   ....[38]....
        /*0f98*/ 	.word	0x0000a6f0


	//   ....[39]....
        /*0f9c*/ 	.word	0x0000a870


	//   ....[40]....
        /*0fa0*/ 	.word	0x0000a880


	//   ....[41]....
        /*0fa4*/ 	.word	0x0000acc0


	//   ....[42]....
        /*0fa8*/ 	.word	0x0000ace0


	//   ....[43]....
        /*0fac*/ 	.word	0x0000ae20


	//   ....[44]....
        /*0fb0*/ 	.word	0x0000ae30


	//   ....[45]....
        /*0fb4*/ 	.word	0x0000b1e0


	//   ....[46]....
        /*0fb8*/ 	.word	0x0000b200


	//   ....[47]....
        /*0fbc*/ 	.word	0x0000b220


	//   ....[48]....
        /*0fc0*/ 	.word	0x0000b240


	//   ....[49]....
        /*0fc4*/ 	.word	0x0000b720


	//   ....[50]....
        /*0fc8*/ 	.word	0x0000b760


	//   ....[51]....
        /*0fcc*/ 	.word	0x0000b7a0


	//   ....[52]....
        /*0fd0*/ 	.word	0x0000b7e0


	//   ....[53]....
        /*0fd4*/ 	.word	0x0000bca0


	//   ....[54]....
        /*0fd8*/ 	.word	0x0000bce0


	//   ....[55]....
        /*0fdc*/ 	.word	0x0000bd20


	//   ....[56]....
        /*0fe0*/ 	.word	0x0000bd60


	//   ....[57]....
        /*0fe4*/ 	.word	0x0000c0c0


	//   ....[58]....
        /*0fe8*/ 	.word	0x0000c110


	//   ....[59]....
        /*0fec*/ 	.word	0x0000c290


	//   ....[60]....
        /*0ff0*/ 	.word	0x0000c2a0


	//   ....[61]....
        /*0ff4*/ 	.word	0x0000fc10


	//   ....[62]....
        /*0ff8*/ 	.word	0x0000fc30


	//   ....[63]....
        /*0ffc*/ 	.word	0x0000fc40


	//   ....[64]....
        /*1000*/ 	.word	0x0000fc50


	//   ....[65]....
        /*1004*/ 	.word	0x0000fe70


	//   ....[66]....
        /*1008*/ 	.word	0x0000fef0


	//   ....[67]....
        /*100c*/ 	.word	0x0000ff40


	//   ....[68]....
        /*1010*/ 	.word	0x0000ffb0


	//   ....[69]....
        /*1014*/ 	.word	0x00010260


	//   ....[70]....
        /*1018*/ 	.word	0x00010310


	//   ....[71]....
        /*101c*/ 	.word	0x00010410


	//   ....[72]....
        /*1020*/ 	.word	0x00010450


	//   ....[73]....
        /*1024*/ 	.word	0x000106d0


	//   ....[74]....
        /*1028*/ 	.word	0x00010740


	//   ....[75]....
        /*102c*/ 	.word	0x00010790


	//   ....[76]....
        /*1030*/ 	.word	0x000107d0


	//   ....[77]....
        /*1034*/ 	.word	0x000146b0


	//   ....[78]....
        /*1038*/ 	.word	0x000146c0


	//   ....[79]....
        /*103c*/ 	.word	0x000148d0


	//   ....[80]....
        /*1040*/ 	.word	0x000148e0


	//   ....[81]....
        /*1044*/ 	.word	0x000159f0


	//   ....[82]....
        /*1048*/ 	.word	0x00015a10


	//   ....[83]....
        /*104c*/ 	.word	0x00015ba0


	//   ....[84]....
        /*1050*/ 	.word	0x00015bb0


	//   ....[85]....
        /*1054*/ 	.word	0x00015e00


	//   ....[86]....
        /*1058*/ 	.word	0x00015fc0


	//   ....[87]....
        /*105c*/ 	.word	0x000162c0


	//   ....[88]....
        /*1060*/ 	.word	0x000162e0


	//   ....[89]....
        /*1064*/ 	.word	0x00016300


	//   ....[90]....
        /*1068*/ 	.word	0x00016320


	//   ....[91]....
        /*106c*/ 	.word	0x00017840


	//   ....[92]....
        /*1070*/ 	.word	0x00017860


	//   ....[93]....
        /*1074*/ 	.word	0x000179e0


	//   ....[94]....
        /*1078*/ 	.word	0x000179f0


	//   ....[95]....
        /*107c*/ 	.word	0x000189f0


	//   ....[96]....
        /*1080*/ 	.word	0x00018a10


	//   ....[97]....
        /*1084*/ 	.word	0x00018b80


	//   ....[98]....
        /*1088*/ 	.word	0x00018b90


	//   ....[99]....
        /*108c*/ 	.word	0x00018de0


	//   ....[100]....
        /*1090*/ 	.word	0x00018f90


	//   ....[101]....
        /*1094*/ 	.word	0x000191f0


	//   ....[102]....
        /*1098*/ 	.word	0x00019210


	//   ....[103]....
        /*109c*/ 	.word	0x000192f0


	//   ....[104]....
        /*10a0*/ 	.word	0x00019310


	//   ....[105]....
        /*10a4*/ 	.word	0x0001ac90


	//   ....[106]....
        /*10a8*/ 	.word	0x0001aca0


	//   ....[107]....
        /*10ac*/ 	.word	0x0001ae20


	//   ....[108]....
        /*10b0*/ 	.word	0x0001ae30


	//   ....[109]....
        /*10b4*/ 	.word	0x0001be30


	//   ....[110]....
        /*10b8*/ 	.word	0x0001be50


	//   ....[111]....
        /*10bc*/ 	.word	0x0001bf70


	//   ....[112]....
        /*10c0*/ 	.word	0x0001bf80


	//   ....[113]....
        /*10c4*/ 	.word	0x0001c230


	//   ....[114]....
        /*10c8*/ 	.word	0x0001c260


	//   ....[115]....
        /*10cc*/ 	.word	0x0001c280


	//   ....[116]....
        /*10d0*/ 	.word	0x0001c2a0


	//   ....[117]....
        /*10d4*/ 	.word	0x0001da00


	//   ....[118]....
        /*10d8*/ 	.word	0x0001da30


	//   ....[119]....
        /*10dc*/ 	.word	0x0001da50


	//   ....[120]....
        /*10e0*/ 	.word	0x0001da70


	//   ....[121]....
        /*10e4*/ 	.word	0x0001f310


	//   ....[122]....
        /*10e8*/ 	.word	0x0001f330


	//   ....[123]....
        /*10ec*/ 	.word	0x0001f350


	//   ....[124]....
        /*10f0*/ 	.word	0x0001f370


	//   ....[125]....
        /*10f4*/ 	.word	0x0001f720


	//   ....[126]....
        /*10f8*/ 	.word	0x0001f740


	//   ....[127]....
        /*10fc*/ 	.word	0x0001f8a0


	//   ....[128]....
        /*1100*/ 	.word	0x0001f8b0


	//   ....[129]....
        /*1104*/ 	.word	0x0001fa20


	//   ....[130]....
        /*1108*/ 	.word	0x0001fa40


	//   ....[131]....
        /*110c*/ 	.word	0x0001fbb0


	//   ....[132]....
        /*1110*/ 	.word	0x0001fbc0


	//   ....[133]....
        /*1114*/ 	.word	0x0001ff50


	//   ....[134]....
        /*1118*/ 	.word	0x0001ff70


	//   ....[135]....
        /*111c*/ 	.word	0x00020bb0


	//   ....[136]....
        /*1120*/ 	.word	0x00020bc0


	//   ....[137]....
        /*1124*/ 	.word	0x00022060


	//   ....[138]....
        /*1128*/ 	.word	0x00022080


	//   ....[139]....
        /*112c*/ 	.word	0x000221f0


	//   ....[140]....
        /*1130*/ 	.word	0x00022200


	//   ....[141]....
        /*1134*/ 	.word	0x00022370


	//   ....[142]....
        /*1138*/ 	.word	0x00022390


	//   ....[143]....
        /*113c*/ 	.word	0x00022500


	//   ....[144]....
        /*1140*/ 	.word	0x00022510


	//   ....[145]....
        /*1144*/ 	.word	0x00022740


	//   ....[146]....
        /*1148*/ 	.word	0x00022760


	//   ....[147]....
        /*114c*/ 	.word	0x00022890


	//   ....[148]....
        /*1150*/ 	.word	0x000228d0


	//   ....[149]....
        /*1154*/ 	.word	0x00022900


	//   ....[150]....
        /*1158*/ 	.word	0x00022930


	//   ....[151]....
        /*115c*/ 	.word	0x00022960


	//   ....[152]....
        /*1160*/ 	.word	0x00022990


	//   ....[153]....
        /*1164*/ 	.word	0x00022b00


	//   ....[154]....
        /*1168*/ 	.word	0x00022b40


	//   ....[155]....
        /*116c*/ 	.word	0x00022b70


	//   ....[156]....
        /*1170*/ 	.word	0x00022ba0


	//   ....[157]....
        /*1174*/ 	.word	0x00022bd0


	//   ....[158]....
        /*1178*/ 	.word	0x00022c00


	//   ....[159]....
        /*117c*/ 	.word	0x00022c90


	//   ....[160]....
        /*1180*/ 	.word	0x00022cf0


	//   ....[161]....
        /*1184*/ 	.word	0x00022d00


	//   ....[162]....
        /*1188*/ 	.word	0x00022d60


	//   ....[163]....
        /*118c*/ 	.word	0x000237c0


	//   ....[164]....
        /*1190*/ 	.word	0x00023820


	//   ....[165]....
        /*1194*/ 	.word	0x00023880


	//   ....[166]....
        /*1198*/ 	.word	0x000238e0


	//   ....[167]....
        /*119c*/ 	.word	0x00023940


	//   ....[168]....
        /*11a0*/ 	.word	0x000239b0


	//   ....[169]....
        /*11a4*/ 	.word	0x00023a00


	//   ....[170]....
        /*11a8*/ 	.word	0x00023a60


	//   ....[171]....
        /*11ac*/ 	.word	0x00023ad0


	//   ....[172]....
        /*11b0*/ 	.word	0x00023b30


	//   ....[173]....
        /*11b4*/ 	.word	0x00023ba0


	//   ....[174]....
        /*11b8*/ 	.word	0x00023c10


	//   ....[175]....
        /*11bc*/ 	.word	0x00023c80


	//   ....[176]....
        /*11c0*/ 	.word	0x00023ce0


	//   ....[177]....
        /*11c4*/ 	.word	0x00023d50


	//   ....[178]....
        /*11c8*/ 	.word	0x00023dc0


	//   ....[179]....
        /*11cc*/ 	.word	0x00023e30


	//   ....[180]....
        /*11d0*/ 	.word	0x00023e90


	//   ....[181]....
        /*11d4*/ 	.word	0x00023f00


	//   ....[182]....
        /*11d8*/ 	.word	0x00023f60


	//   ....[183]....
        /*11dc*/ 	.word	0x00023fd0


	//   ....[184]....
        /*11e0*/ 	.word	0x00024040


	//   ....[185]....
        /*11e4*/ 	.word	0x000240b0


	//   ....[186]....
        /*11e8*/ 	.word	0x00024110


	//   ....[187]....
        /*11ec*/ 	.word	0x00024180


	//   ....[188]....
        /*11f0*/ 	.word	0x000241f0


	//   ....[189]....
        /*11f4*/ 	.word	0x00024530


	//   ....[190]....
        /*11f8*/ 	.word	0x00024580


	//   ....[191]....
        /*11fc*/ 	.word	0x000245d0


	//   ....[192]....
        /*1200*/ 	.word	0x00024620


	//   ....[193]....
        /*1204*/ 	.word	0x00024690


	//   ....[194]....
        /*1208*/ 	.word	0x00024700


	//   ....[195]....
        /*120c*/ 	.word	0x00024770


	//   ....[196]....
        /*1210*/ 	.word	0x000247d0


	//   ....[197]....
        /*1214*/ 	.word	0x00024840


	//   ....[198]....
        /*1218*/ 	.word	0x000248b0


	//   ....[199]....
        /*121c*/ 	.word	0x00024920


	//   ....[200]....
        /*1220*/ 	.word	0x00024980


	//   ....[201]....
        /*1224*/ 	.word	0x000249f0


	//   ....[202]....
        /*1228*/ 	.word	0x00024a60


	//   ....[203]....
        /*122c*/ 	.word	0x00024da0


	//   ....[204]....
        /*1230*/ 	.word	0x00024de0


	//   ....[205]....
        /*1234*/ 	.word	0x00024e30


	//   ....[206]....
        /*1238*/ 	.word	0x00024e70


	//   ....[207]....
        /*123c*/ 	.word	0x00024ee0


	//   ....[208]....
        /*1240*/ 	.word	0x00024f50


	//   ....[209]....
        /*1244*/ 	.word	0x00024fb0


	//   ....[210]....
        /*1248*/ 	.word	0x00025020


	//   ....[211]....
        /*124c*/ 	.word	0x00025090


	//   ....[212]....
        /*1250*/ 	.word	0x00025100


	//   ....[213]....
        /*1254*/ 	.word	0x00025160


	//   ....[214]....
        /*1258*/ 	.word	0x000251b0


	//   ....[215]....
        /*125c*/ 	.word	0x00025200


	//   ....[216]....
        /*1260*/ 	.word	0x00025250


	//   ....[217]....
        /*1264*/ 	.word	0x00025290


	//   ....[218]....
        /*1268*/ 	.word	0x000252f0


	//   ....[219]....
        /*126c*/ 	.word	0x00025340


	//   ....[220]....
        /*1270*/ 	.word	0x00025390


	//   ....[221]....
        /*1274*/ 	.word	0x000253d0


	//   ....[222]....
        /*1278*/ 	.word	0x00025440


	//   ....[223]....
        /*127c*/ 	.word	0x000254b0


	//   ....[224]....
        /*1280*/ 	.word	0x00025520


	//   ....[225]....
        /*1284*/ 	.word	0x00025580


	//   ....[226]....
        /*1288*/ 	.word	0x000255f0


	//   ....[227]....
        /*128c*/ 	.word	0x00025660


	//   ....[228]....
        /*1290*/ 	.word	0x000256d0


	//   ....[229]....
        /*1294*/ 	.word	0x00025730


	//   ....[230]....
        /*1298*/ 	.word	0x000257a0


	//   ....[231]....
        /*129c*/ 	.word	0x00025810


	//   ....[232]....
        /*12a0*/ 	.word	0x00025880


	//   ....[233]....
        /*12a4*/ 	.word	0x000258e0


	//   ....[234]....
        /*12a8*/ 	.word	0x00025950


	//   ....[235]....
        /*12ac*/ 	.word	0x000259c0


	//   ....[236]....
        /*12b0*/ 	.word	0x00025a30


	//   ....[237]....
        /*12b4*/ 	.word	0x00025a90


	//   ....[238]....
        /*12b8*/ 	.word	0x00025b00


	//   ....[239]....
        /*12bc*/ 	.word	0x00025b70


	//   ....[240]....
        /*12c0*/ 	.word	0x00025be0


	//   ....[241]....
        /*12c4*/ 	.word	0x00025c40


	//   ....[242]....
        /*12c8*/ 	.word	0x00025cb0


	//   ....[243]....
        /*12cc*/ 	.word	0x00025d20


	//   ....[244]....
        /*12d0*/ 	.word	0x00025d80


	//   ....[245]....
        /*12d4*/ 	.word	0x00025dd0


	//   ....[246]....
        /*12d8*/ 	.word	0x00025e30


	//   ....[247]....
        /*12dc*/ 	.word	0x00025e90


	//   ....[248]....
        /*12e0*/ 	.word	0x00025ef0


	//   ....[249]....
        /*12e4*/ 	.word	0x00025f60


	//   ....[250]....
        /*12e8*/ 	.word	0x00025fc0


	//   ....[251]....
        /*12ec*/ 	.word	0x00026020


	//   ....[252]....
        /*12f0*/ 	.word	0x00026080


	//   ....[253]....
        /*12f4*/ 	.word	0x000260e0


	//   ....[254]....
        /*12f8*/ 	.word	0x00026140


	//   ....[255]....
        /*12fc*/ 	.word	0x000261b0


	//   ....[0]....
        /*1300*/ 	.word	0x00026200


	//   ....[1]....
        /*1304*/ 	.word	0x00026260


	//   ....[2]....
        /*1308*/ 	.word	0x000262c0


	//   ....[3]....
        /*130c*/ 	.word	0x00026330


	//----- nvinfo : EIATTR_EXIT_INSTR_OFFSETS
	.align		4
.L_572:
        /*1310*/ 	.byte	0x04, 0x1c
        /*1312*/ 	.short	(.L_574 - .L_573)


	//   ....[0]....
.L_573:
        /*1314*/ 	.word	0x000010d0


	//   ....[1]....
        /*1318*/ 	.word	0x00023780


	//----- nvinfo : EIATTR_MAX_THREADS
	.align		4
.L_574:
        /*131c*/ 	.byte	0x04, 0x05
        /*131e*/ 	.short	(.L_576 - .L_575)
.L_575:
        /*1320*/ 	.word	0x00000100
        /*1324*/ 	.word	0x00000001
        /*1328*/ 	.word	0x00000001


	//----- nvinfo : EIATTR_CRS_STACK_SIZE
	.align		4
.L_576:
        /*132c*/ 	.byte	0x04, 0x1e
        /*132e*/ 	.short	(.L_578 - .L_577)
.L_577:
        /*1330*/ 	.word	0x00000000
.L_578:


//--------------------- .nv.callgraph             --------------------------
	.section	.nv.callgraph,"",@"SHT_CUDA_CALLGRAPH"
	.align	4
	.sectionentsize	8
	.align		4
        /*0000*/ 	.word	0x00000000
	.align		4
        /*0004*/ 	.word	0xffffffff
	.align		4
        /*0008*/ 	.word	0x00000000
	.align		4
        /*000c*/ 	.word	0xfffffffe
	.align		4
        /*0010*/ 	.word	0x00000000
	.align		4
        /*0014*/ 	.word	0xfffffffd
	.align		4
        /*0018*/ 	.word	0x00000000
	.align		4
        /*001c*/ 	.word	0xfffffffc


//--------------------- .nv.rel.action            --------------------------
	.section	.nv.rel.action,"",@"SHT_CUDA_RELOCINFO"
	.align	8
	.sectionentsize	8
        /*0000*/ 	.byte	0x73, 0x00, 0x00, 0x00, 0x00, 0x00, 0x00, 0x00, 0x00, 0x00, 0x00, 0x11, 0x25, 0x00, 0x05, 0x36


//--------------------- .nv.constant4             --------------------------
	.section	.nv.constant4,"a",@progbits
	.align	8
	.align		8
.nv.constant4:
        /*0000*/ 	.dword	_ZN86_INTERNAL_2e19ec6d_50_flash_fwd_hdim256_bf16_paged_split_softcap_sm80_cu_3fbc093a_32194cuda3std3__45__cpo5beginE
	.align		8
        /*0008*/ 	.dword	_ZN86_INTERNAL_2e19ec6d_50_flash_fwd_hdim256_bf16_paged_split_softcap_sm80_cu_3fbc093a_32194cuda3std3__45__cpo3endE
	.align		8
        /*0010*/ 	.dword	_ZN86_INTERNAL_2e19ec6d_50_flash_fwd_hdim256_bf16_paged_split_softcap_sm80_cu_3fbc093a_32194cuda3std3__45__cpo6cbeginE
	.align		8
        /*0018*/ 	.dword	_ZN86_INTERNAL_2e19ec6d_50_flash_fwd_hdim256_bf16_paged_split_softcap_sm80_cu_3fbc093a_32194cuda3std3__45__cpo4cendE
	.align		8
        /*0020*/ 	.dword	_ZN86_INTERNAL_2e19ec6d_50_flash_fwd_hdim256_bf16_paged_split_softcap_sm80_cu_3fbc093a_32194cuda3std3__488_GLOBAL__N__2e19ec6d_50_flash_fwd_hdim256_bf16_paged_split_softcap_sm80_cu_3fbc093a_32196ignoreE
	.align		8
        /*0028*/ 	.dword	_ZN86_INTERNAL_2e19ec6d_50_flash_fwd_hdim256_bf16_paged_split_softcap_sm80_cu_3fbc093a_32194cuda3std3__419piecewise_constructE
	.align		8
        /*0030*/ 	.dword	_ZN86_INTERNAL_2e19ec6d_50_flash_fwd_hdim256_bf16_paged_split_softcap_sm80_cu_3fbc093a_32194cuda3std3__48in_placeE
	.align		8
        /*0038*/ 	.dword	_ZN86_INTERNAL_2e19ec6d_50_flash_fwd_hdim256_bf16_paged_split_softcap_sm80_cu_3fbc093a_32194cuda3std6ranges3__45__cpo4swapE
	.align		8
        /*0040*/ 	.dword	_ZN86_INTERNAL_2e19ec6d_50_flash_fwd_hdim256_bf16_paged_split_softcap_sm80_cu_3fbc093a_32194cuda3std6ranges3__45__cpo9iter_moveE
	.align		8
        /*0048*/ 	.dword	_ZN86_INTERNAL_2e19ec6d_50_flash_fwd_hdim256_bf16_paged_split_softcap_sm80_cu_3fbc093a_32194cute7productE
	.align		8
        /*0050*/ 	.dword	_ZN86_INTERNAL_2e19ec6d_50_flash_fwd_hdim256_bf16_paged_split_softcap_sm80_cu_3fbc093a_32194cute1_E


//--------------------- .nv.constant0._ZN7cutlass13device_kernelIN5flash19enable_sm80_to_sm89INS1_16FlashAttnFwdSm80INS1_25CollectiveMainloopFwdSm80ILi8ELi1ELb1EN4cute5tupleIJNS5_1CILi128EEENS7_ILi64EEENS7_ILi256EEEEEELi256ENS_10bfloat16_tEfNS_4arch4Sm80ELb0ELb0ELb1ELb0ELb1ELb0ELb1ELb1EEENS1_21CollectiveEpilogueFwdINS6_IJS8_SA_S9_EEENS6_IJNS7_ILi1EEESI_SI_EEESC_SE_Li256ELb0ELb1ELb1ELb0EEENS1_19SingleTileSchedulerILb0ELb1ELb1ELi128EEEEEEEEEvNT_6ParamsE --------------------------
	.section	.nv.constant0._ZN7cutlass13device_kernelIN5flash19enable_sm80_to_sm89INS1_16FlashAttnFwdSm80INS1_25CollectiveMainloopFwdSm80ILi8ELi1ELb1EN4cute5tupleIJNS5_1CILi128EEENS7_ILi64EEENS7_ILi256EEEEEELi256ENS_10bfloat16_tEfNS_4arch4Sm80ELb0ELb0ELb1ELb0ELb1ELb0ELb1ELb1EEENS1_21CollectiveEpilogueFwdINS6_IJS8_SA_S9_EEENS6_IJNS7_ILi1EEESI_SI_EEESC_SE_Li256ELb0ELb1ELb1ELb0EEENS1_19SingleTileSchedulerILb0ELb1ELb1ELi128EEEEEEEEEvNT_6ParamsE,"a",@progbits
	.sectionflags	@""
	.align	4
.nv.constant0._ZN7cutlass13device_kernelIN5flash19enable_sm80_to_sm89INS1_16FlashAttnFwdSm80INS1_25CollectiveMainloopFwdSm80ILi8ELi1ELb1EN4cute5tupleIJNS5_1CILi128EEENS7_ILi64EEENS7_ILi256EEEEEELi256ENS_10bfloat16_tEfNS_4arch4Sm80ELb0ELb0ELb1ELb0ELb1ELb0ELb1ELb1EEENS1_21CollectiveEpilogueFwdINS6_IJS8_SA_S9_EEENS6_IJNS7_ILi1EEESI_SI_EEESC_SE_Li256ELb0ELb1ELb1ELb0EEENS1_19SingleTileSchedulerILb0ELb1ELb1ELi128EEEEEEEEEvNT_6ParamsE:
	.zero		1400


//--------------------- .nv.constant0._ZN7cutlass13device_kernelIN5flash19enable_sm80_to_sm89INS1_16FlashAttnFwdSm80INS1_25CollectiveMainloopFwdSm80ILi8ELi1ELb1EN4cute5tupleIJNS5_1CILi128EEENS7_ILi48EEENS7_ILi256EEEEEELi256ENS_10bfloat16_tEfNS_4arch4Sm80ELb0ELb0ELb1ELb1ELb1ELb0ELb1ELb1EEENS1_21CollectiveEpilogueFwdINS6_IJS8_SA_S9_EEENS6_IJNS7_ILi1EEESI_SI_EEESC_SE_Li256ELb1ELb1ELb1ELb0EEENS1_36VarlenDynamicPersistentTileSchedulerILi128ELi48ELi256ELi256ELb1ELb1ELb0ELb0ELb1ELb1EEEEEEEEEvNT_6ParamsE --------------------------
	.section	.nv.constant0._ZN7cutlass13device_kernelIN5flash19enable_sm80_to_sm89INS1_16FlashAttnFwdSm80INS1_25CollectiveMainloopFwdSm80ILi8ELi1ELb1EN4cute5tupleIJNS5_1CILi128EEENS7_ILi48EEENS7_ILi256EEEEEELi256ENS_10bfloat16_tEfNS_4arch4Sm80ELb0ELb0ELb1ELb1ELb1ELb0ELb1ELb1EEENS1_21CollectiveEpilogueFwdINS6_IJS8_SA_S9_EEENS6_IJNS7_ILi1EEESI_SI_EEESC_SE_Li256ELb1ELb1ELb1ELb0EEENS1_36VarlenDynamicPersistentTileSchedulerILi128ELi48ELi256ELi256ELb1ELb1ELb0ELb0ELb1ELb1EEEEEEEEEvNT_6ParamsE,"a",@progbits
	.sectionflags	@""
	.align	4
.nv.constant0._ZN7cutlass13device_kernelIN5flash19enable_sm80_to_sm89INS1_16FlashAttnFwdSm80INS1_25CollectiveMainloopFwdSm80ILi8ELi1ELb1EN4cute5tupleIJNS5_1CILi128EEENS7_ILi48EEENS7_ILi256EEEEEELi256ENS_10bfloat16_tEfNS_4arch4Sm80ELb0ELb0ELb1ELb1ELb1ELb0ELb1ELb1EEENS1_21CollectiveEpilogueFwdINS6_IJS8_SA_S9_EEENS6_IJNS7_ILi1EEESI_SI_EEESC_SE_Li256ELb1ELb1ELb1ELb0EEENS1_36VarlenDynamicPersistentTileSchedulerILi128ELi48ELi256ELi256ELb1ELb1ELb0ELb0ELb1ELb1EEEEEEEEEvNT_6ParamsE:
	.zero		1432


//--------------------- .nv.constant0._ZN7cutlass13device_kernelIN5flash19enable_sm80_to_sm89INS1_16FlashAttnFwdSm80INS1_25CollectiveMainloopFwdSm80ILi8ELi1ELb0EN4cute5tupleIJNS5_1CILi128EEENS7_ILi32EEENS7_ILi256EEEEEELi256ENS_10bfloat16_tEfNS_4arch4Sm80ELb0ELb0ELb1ELb1ELb1ELb1ELb1ELb1EEENS1_21CollectiveEpilogueFwdINS6_IJS8_SA_S9_EEENS6_IJNS7_ILi1EEESI_SI_EEESC_SE_Li256ELb1ELb1ELb1ELb0EEENS1_36VarlenDynamicPersistentTileSchedulerILi128ELi32ELi256ELi256ELb1ELb1ELb0ELb0ELb1ELb1EEEEEEEEEvNT_6ParamsE --------------------------
	.section	.nv.constant0._ZN7cutlass13device_kernelIN5flash19enable_sm80_to_sm89INS1_16FlashAttnFwdSm80INS1_25CollectiveMainloopFwdSm80ILi8ELi1ELb0EN4cute5tupleIJNS5_1CILi128EEENS7_ILi32EEENS7_ILi256EEEEEELi256ENS_10bfloat16_tEfNS_4arch4Sm80ELb0ELb0ELb1ELb1ELb1ELb1ELb1ELb1EEENS1_21CollectiveEpilogueFwdINS6_IJS8_SA_S9_EEENS6_IJNS7_ILi1EEESI_SI_EEESC_SE_Li256ELb1ELb1ELb1ELb0EEENS1_36VarlenDynamicPersistentTileSchedulerILi128ELi32ELi256ELi256ELb1ELb1ELb0ELb0ELb1ELb1EEEEEEEEEvNT_6ParamsE,"a",@progbits
	.sectionflags	@""
	.align	4
.nv.constant0._ZN7cutlass13device_kernelIN5flash19enable_sm80_to_sm89INS1_16FlashAttnFwdSm80INS1_25CollectiveMainloopFwdSm80ILi8ELi1ELb0EN4cute5tupleIJNS5_1CILi128EEENS7_ILi32EEENS7_ILi256EEEEEELi256ENS_10bfloat16_tEfNS_4arch4Sm80ELb0ELb0ELb1ELb1ELb1ELb1ELb1ELb1EEENS1_21CollectiveEpilogueFwdINS6_IJS8_SA_S9_EEENS6_IJNS7_ILi1EEESI_SI_EEESC_SE_Li256ELb1ELb1ELb1ELb0EEENS1_36VarlenDynamicPersistentTileSchedulerILi128ELi32ELi256ELi256ELb1ELb1ELb0ELb0ELb1ELb1EEEEEEEEEvNT_6ParamsE:
	.zero		1432


//--------------------- .nv.constant0._ZN7cutlass13device_kernelIN5flash19enable_sm80_to_sm89INS1_16FlashAttnFwdSm80INS1_25CollectiveMainloopFwdSm80ILi8ELi1ELb1EN4cute5tupleIJNS5_1CILi128EEENS7_ILi48EEENS7_ILi256EEEEEELi256ENS_10bfloat16_tEfNS_4arch4Sm80ELb0ELb1ELb1ELb0ELb1ELb0ELb1ELb1EEENS1_21CollectiveEpilogueFwdINS6_IJS8_SA_S9_EEENS6_IJNS7_ILi1EEESI_SI_EEESC_SE_Li256ELb0ELb1ELb1ELb0EEENS1_19SingleTileSchedulerILb0ELb1ELb1ELi128EEEEEEEEEvNT_6ParamsE --------------------------
	.section	.nv.constant0._ZN7cutlass13device_kernelIN5flash19enable_sm80_to_sm89INS1_16FlashAttnFwdSm80INS1_25CollectiveMainloopFwdSm80ILi8ELi1ELb1EN4cute5tupleIJNS5_1CILi128EEENS7_ILi48EEENS7_ILi256EEEEEELi256ENS_10bfloat16_tEfNS_4arch4Sm80ELb0ELb1ELb1ELb0ELb1ELb0ELb1ELb1EEENS1_21CollectiveEpilogueFwdINS6_IJS8_SA_S9_EEENS6_IJNS7_ILi1EEESI_SI_EEESC_SE_Li256ELb0ELb1ELb1ELb0EEENS1_19SingleTileSchedulerILb0ELb1ELb1ELi128EEEEEEEEEvNT_6ParamsE,"a",@progbits
	.sectionflags	@""
	.align	4
.nv.constant0._ZN7cutlass13device_kernelIN5flash19enable_sm80_to_sm89INS1_16FlashAttnFwdSm80INS1_25CollectiveMainloopFwdSm80ILi8ELi1ELb1EN4cute5tupleIJNS5_1CILi128EEENS7_ILi48EEENS7_ILi256EEEEEELi256ENS_10bfloat16_tEfNS_4arch4Sm80ELb0ELb1ELb1ELb0ELb1ELb0ELb1ELb1EEENS1_21CollectiveEpilogueFwdINS6_IJS8_SA_S9_EEENS6_IJNS7_ILi1EEESI_SI_EEESC_SE_Li256ELb0ELb1ELb1ELb0EEENS1_19SingleTileSchedulerILb0ELb1ELb1ELi128EEEEEEEEEvNT_6ParamsE:
	.zero		1400


//--------------------- .nv.constant0._ZN7cutlass13device_kernelIN5flash19enable_sm80_to_sm89INS1_16FlashAttnFwdSm80INS1_25CollectiveMainloopFwdSm80ILi8ELi1ELb1EN4cute5tupleIJNS5_1CILi128EEENS7_ILi48EEENS7_ILi256EEEEEELi256ENS_10bfloat16_tEfNS_4arch4Sm80ELb0ELb1ELb1ELb1ELb1ELb0ELb1ELb1EEENS1_21CollectiveEpilogueFwdINS6_IJS8_SA_S9_EEENS6_IJNS7_ILi1EEESI_SI_EEESC_SE_Li256ELb1ELb1ELb1ELb0EEENS1_36VarlenDynamicPersistentTileSchedulerILi128ELi48ELi256ELi256ELb1ELb1ELb0ELb1ELb0ELb1EEEEEEEEEvNT_6ParamsE --------------------------
	.section	.nv.constant0._ZN7cutlass13device_kernelIN5flash19enable_sm80_to_sm89INS1_16FlashAttnFwdSm80INS1_25CollectiveMainloopFwdSm80ILi8ELi1ELb1EN4cute5tupleIJNS5_1CILi128EEENS7_ILi48EEENS7_ILi256EEEEEELi256ENS_10bfloat16_tEfNS_4arch4Sm80ELb0ELb1ELb1ELb1ELb1ELb0ELb1ELb1EEENS1_21CollectiveEpilogueFwdINS6_IJS8_SA_S9_EEENS6_IJNS7_ILi1EEESI_SI_EEESC_SE_Li256ELb1ELb1ELb1ELb0EEENS1_36VarlenDynamicPersistentTileSchedulerILi128ELi48ELi256ELi256ELb1ELb1ELb0ELb1ELb0ELb1EEEEEEEEEvNT_6ParamsE,"a",@progbits
	.sectionflags	@""
	.align	4
.nv.constant0._ZN7cutlass13device_kernelIN5flash19enable_sm80_to_sm89INS1_16FlashAttnFwdSm80INS1_25CollectiveMainloopFwdSm80ILi8ELi1ELb1EN4cute5tupleIJNS5_1CILi128EEENS7_ILi48EEENS7_ILi256EEEEEELi256ENS_10bfloat16_tEfNS_4arch4Sm80ELb0ELb1ELb1ELb1ELb1ELb0ELb1ELb1EEENS1_21CollectiveEpilogueFwdINS6_IJS8_SA_S9_EEENS6_IJNS7_ILi1EEESI_SI_EEESC_SE_Li256ELb1ELb1ELb1ELb0EEENS1_36VarlenDynamicPersistentTileSchedulerILi128ELi48ELi256ELi256ELb1ELb1ELb0ELb1ELb0ELb1EEEEEEEEEvNT_6ParamsE:
	.zero		1432


//--------------------- .nv.constant0._ZN7cutlass13device_kernelIN5flash19enable_sm80_to_sm89INS1_16FlashAttnFwdSm80INS1_25CollectiveMainloopFwdSm80ILi8ELi1ELb0EN4cute5tupleIJNS5_1CILi128EEENS7_ILi32EEENS7_ILi256EEEEEELi256ENS_10bfloat16_tEfNS_4arch4Sm80ELb0ELb1ELb1ELb1ELb1ELb1ELb1ELb1EEENS1_21CollectiveEpilogueFwdINS6_IJS8_SA_S9_EEENS6_IJNS7_ILi1EEESI_SI_EEESC_SE_Li256ELb1ELb1ELb1ELb0EEENS1_36VarlenDynamicPersistentTileSchedulerILi128ELi32ELi256ELi256ELb1ELb1ELb0ELb1ELb0ELb1EEEEEEEEEvNT_6ParamsE --------------------------
	.section	.nv.constant0._ZN7cutlass13device_kernelIN5flash19enable_sm80_to_sm89INS1_16FlashAttnFwdSm80INS1_25CollectiveMainloopFwdSm80ILi8ELi1ELb0EN4cute5tupleIJNS5_1CILi128EEENS7_ILi32EEENS7_ILi256EEEEEELi256ENS_10bfloat16_tEfNS_4arch4Sm80ELb0ELb1ELb1ELb1ELb1ELb1ELb1ELb1EEENS1_21CollectiveEpilogueFwdINS6_IJS8_SA_S9_EEENS6_IJNS7_ILi1EEESI_SI_EEESC_SE_Li256ELb1ELb1ELb1ELb0EEENS1_36VarlenDynamicPersistentTileSchedulerILi128ELi32ELi256ELi256ELb1ELb1ELb0ELb1ELb0ELb1EEEEEEEEEvNT_6ParamsE,"a",@progbits
	.sectionflags	@""
	.align	4
.nv.constant0._ZN7cutlass13device_kernelIN5flash19enable_sm80_to_sm89INS1_16FlashAttnFwdSm80INS1_25CollectiveMainloopFwdSm80ILi8ELi1ELb0EN4cute5tupleIJNS5_1CILi128EEENS7_ILi32EEENS7_ILi256EEEEEELi256ENS_10bfloat16_tEfNS_4arch4Sm80ELb0ELb1ELb1ELb1ELb1ELb1ELb1ELb1EEENS1_21CollectiveEpilogueFwdINS6_IJS8_SA_S9_EEENS6_IJNS7_ILi1EEESI_SI_EEESC_SE_Li256ELb1ELb1ELb1ELb0EEENS1_36VarlenDynamicPersistentTileSchedulerILi128ELi32ELi256ELi256ELb1ELb1ELb0ELb1ELb0ELb1EEEEEEEEEvNT_6ParamsE:
	.zero		1432


//--------------------- .nv.constant0._ZN7cutlass13device_kernelIN5flash19enable_sm80_to_sm89INS1_16FlashAttnFwdSm80INS1_25CollectiveMainloopFwdSm80ILi8ELi1ELb1EN4cute5tupleIJNS5_1CILi128EEENS7_ILi64EEENS7_ILi256EEEEEELi256ENS_10bfloat16_tEfNS_4arch4Sm80ELb1ELb0ELb1ELb0ELb1ELb0ELb1ELb1EEENS1_21CollectiveEpilogueFwdINS6_IJS8_SA_S9_EEENS6_IJNS7_ILi1EEESI_SI_EEESC_SE_Li256ELb0ELb1ELb1ELb0EEENS1_30DynamicPersistentTileSchedulerILi256ELi256ELb1ELb1ELb0EEEEEEEEEvNT_6ParamsE --------------------------
	.section	.nv.constant0._ZN7cutlass13device_kernelIN5flash19enable_sm80_to_sm89INS1_16FlashAttnFwdSm80INS1_25CollectiveMainloopFwdSm80ILi8ELi1ELb1EN4cute5tupleIJNS5_1CILi128EEENS7_ILi64EEENS7_ILi256EEEEEELi256ENS_10bfloat16_tEfNS_4arch4Sm80ELb1ELb0ELb1ELb0ELb1ELb0ELb1ELb1EEENS1_21CollectiveEpilogueFwdINS6_IJS8_SA_S9_EEENS6_IJNS7_ILi1EEESI_SI_EEESC_SE_Li256ELb0ELb1ELb1ELb0EEENS1_30DynamicPersistentTileSchedulerILi256ELi256ELb1ELb1ELb0EEEEEEEEEvNT_6ParamsE,"a",@progbits
	.sectionflags	@""
	.align	4
.nv.constant0._ZN7cutlass13device_kernelIN5flash19enable_sm80_to_sm89INS1_16FlashAttnFwdSm80INS1_25CollectiveMainloopFwdSm80ILi8ELi1ELb1EN4cute5tupleIJNS5_1CILi128EEENS7_ILi64EEENS7_ILi256EEEEEELi256ENS_10bfloat16_tEfNS_4arch4Sm80ELb1ELb0ELb1ELb0ELb1ELb0ELb1ELb1EEENS1_21CollectiveEpilogueFwdINS6_IJS8_SA_S9_EEENS6_IJNS7_ILi1EEESI_SI_EEESC_SE_Li256ELb0ELb1ELb1ELb0EEENS1_30DynamicPersistentTileSchedulerILi256ELi256ELb1ELb1ELb0EEEEEEEEEvNT_6ParamsE:
	.zero		1416


//--------------------- .nv.constant0._ZN7cutlass13device_kernelIN5flash19enable_sm80_to_sm89INS1_16FlashAttnFwdSm80INS1_25CollectiveMainloopFwdSm80ILi8ELi1ELb1EN4cute5tupleIJNS5_1CILi128EEENS7_ILi48EEENS7_ILi256EEEEEELi256ENS_10bfloat16_tEfNS_4arch4Sm80ELb1ELb0ELb1ELb1ELb1ELb0ELb1ELb1EEENS1_21CollectiveEpilogueFwdINS6_IJS8_SA_S9_EEENS6_IJNS7_ILi1EEESI_SI_EEESC_SE_Li256ELb1ELb1ELb1ELb0EEENS1_36VarlenDynamicPersistentTileSchedulerILi128ELi48ELi256ELi256ELb1ELb1ELb0ELb1ELb1ELb1EEEEEEEEEvNT_6ParamsE --------------------------
	.section	.nv.constant0._ZN7cutlass13device_kernelIN5flash19enable_sm80_to_sm89INS1_16FlashAttnFwdSm80INS1_25CollectiveMainloopFwdSm80ILi8ELi1ELb1EN4cute5tupleIJNS5_1CILi128EEENS7_ILi48EEENS7_ILi256EEEEEELi256ENS_10bfloat16_tEfNS_4arch4Sm80ELb1ELb0ELb1ELb1ELb1ELb0ELb1ELb1EEENS1_21CollectiveEpilogueFwdINS6_IJS8_SA_S9_EEENS6_IJNS7_ILi1EEESI_SI_EEESC_SE_Li256ELb1ELb1ELb1ELb0EEENS1_36VarlenDynamicPersistentTileSchedulerILi128ELi48ELi256ELi256ELb1ELb1ELb0ELb1ELb1ELb1EEEEEEEEEvNT_6ParamsE,"a",@progbits
	.sectionflags	@""
	.align	4
.nv.constant0._ZN7cutlass13device_kernelIN5flash19enable_sm80_to_sm89INS1_16FlashAttnFwdSm80INS1_25CollectiveMainloopFwdSm80ILi8ELi1ELb1EN4cute5tupleIJNS5_1CILi128EEENS7_ILi48EEENS7_ILi256EEEEEELi256ENS_10bfloat16_tEfNS_4arch4Sm80ELb1ELb0ELb1ELb1ELb1ELb0ELb1ELb1EEENS1_21CollectiveEpilogueFwdINS6_IJS8_SA_S9_EEENS6_IJNS7_ILi1EEESI_SI_EEESC_SE_Li256ELb1ELb1ELb1ELb0EEENS1_36VarlenDynamicPersistentTileSchedulerILi128ELi48ELi256ELi256ELb1ELb1ELb0ELb1ELb1ELb1EEEEEEEEEvNT_6ParamsE:
	.zero		1432


//--------------------- .nv.constant0._ZN7cutlass13device_kernelIN5flash19enable_sm80_to_sm89INS1_16FlashAttnFwdSm80INS1_25CollectiveMainloopFwdSm80ILi8ELi1ELb0EN4cute5tupleIJNS5_1CILi128EEENS7_ILi32EEENS7_ILi256EEEEEELi256ENS_10bfloat16_tEfNS_4arch4Sm80ELb1ELb0ELb1ELb1ELb1ELb1ELb1ELb1EEENS1_21CollectiveEpilogueFwdINS6_IJS8_SA_S9_EEENS6_IJNS7_ILi1EEESI_SI_EEESC_SE_Li256ELb1ELb1ELb1ELb0EEENS1_36VarlenDynamicPersistentTileSchedulerILi128ELi32ELi256ELi256ELb1ELb1ELb0ELb1ELb1ELb1EEEEEEEEEvNT_6ParamsE --------------------------
	.section	.nv.constant0._ZN7cutlass13device_kernelIN5flash19enable_sm80_to_sm89INS1_16FlashAttnFwdSm80INS1_25CollectiveMainloopFwdSm80ILi8ELi1ELb0EN4cute5tupleIJNS5_1CILi128EEENS7_ILi32EEENS7_ILi256EEEEEELi256ENS_10bfloat16_tEfNS_4arch4Sm80ELb1ELb0ELb1ELb1ELb1ELb1ELb1ELb1EEENS1_21CollectiveEpilogueFwdINS6_IJS8_SA_S9_EEENS6_IJNS7_ILi1EEESI_SI_EEESC_SE_Li256ELb1ELb1ELb1ELb0EEENS1_36VarlenDynamicPersistentTileSchedulerILi128ELi32ELi256ELi256ELb1ELb1ELb0ELb1ELb1ELb1EEEEEEEEEvNT_6ParamsE,"a",@progbits
	.sectionflags	@""
	.align	4
.nv.constant0._ZN7cutlass13device_kernelIN5flash19enable_sm80_to_sm89INS1_16FlashAttnFwdSm80INS1_25CollectiveMainloopFwdSm80ILi8ELi1ELb0EN4cute5tupleIJNS5_1CILi128EEENS7_ILi32EEENS7_ILi256EEEEEELi256ENS_10bfloat16_tEfNS_4arch4Sm80ELb1ELb0ELb1ELb1ELb1ELb1ELb1ELb1EEENS1_21CollectiveEpilogueFwdINS6_IJS8_SA_S9_EEENS6_IJNS7_ILi1EEESI_SI_EEESC_SE_Li256ELb1ELb1ELb1ELb0EEENS1_36VarlenDynamicPersistentTileSchedulerILi128ELi32ELi256ELi256ELb1ELb1ELb0ELb1ELb1ELb1EEEEEEEEEvNT_6ParamsE:
	.zero		1432


//--------------------- .nv.constant0._ZN7cutlass13device_kernelIN5flash19enable_sm80_to_sm89INS1_16FlashAttnFwdSm80INS1_25CollectiveMainloopFwdSm80ILi8ELi1ELb0EN4cute5tupleIJNS5_1CILi128EEENS7_ILi96EEENS7_ILi256EEEEEELi256ENS_10bfloat16_tEfNS_4arch4Sm80ELb0ELb0ELb1ELb0ELb1ELb0ELb1ELb1EEENS1_21CollectiveEpilogueFwdINS6_IJS8_SA_S9_EEENS6_IJNS7_ILi1EEESI_SI_EEESC_SE_Li256ELb0ELb1ELb1ELb0EEENS1_19SingleTileSchedulerILb0ELb1ELb1ELi128EEEEEEEEEvNT_6ParamsE --------------------------
	.section	.nv.constant0._ZN7cutlass13device_kernelIN5flash19enable_sm80_to_sm89INS1_16FlashAttnFwdSm80INS1_25CollectiveMainloopFwdSm80ILi8ELi1ELb0EN4cute5tupleIJNS5_1CILi128EEENS7_ILi96EEENS7_ILi256EEEEEELi256ENS_10bfloat16_tEfNS_4arch4Sm80ELb0ELb0ELb1ELb0ELb1ELb0ELb1ELb1EEENS1_21CollectiveEpilogueFwdINS6_IJS8_SA_S9_EEENS6_IJNS7_ILi1EEESI_SI_EEESC_SE_Li256ELb0ELb1ELb1ELb0EEENS1_19SingleTileSchedulerILb0ELb1ELb1ELi128EEEEEEEEEvNT_6ParamsE,"a",@progbits
	.sectionflags	@""
	.align	4
.nv.constant0._ZN7cutlass13device_kernelIN5flash19enable_sm80_to_sm89INS1_16FlashAttnFwdSm80INS1_25CollectiveMainloopFwdSm80ILi8ELi1ELb0EN4cute5tupleIJNS5_1CILi128EEENS7_ILi96EEENS7_ILi256EEEEEELi256ENS_10bfloat16_tEfNS_4arch4Sm80ELb0ELb0ELb1ELb0ELb1ELb0ELb1ELb1EEENS1_21CollectiveEpilogueFwdINS6_IJS8_SA_S9_EEENS6_IJNS7_ILi1EEESI_SI_EEESC_SE_Li256ELb0ELb1ELb1ELb0EEENS1_19SingleTileSchedulerILb0ELb1ELb1ELi128EEEEEEEEEvNT_6ParamsE:
	.zero		1400


//--------------------- .nv.constant0._ZN7cutlass13device_kernelIN5flash19enable_sm80_to_sm89INS1_16FlashAttnFwdSm80INS1_25CollectiveMainloopFwdSm80ILi8ELi1ELb0EN4cute5tupleIJNS5_1CILi128EEENS7_ILi64EEENS7_ILi256EEEEEELi256ENS_10bfloat16_tEfNS_4arch4Sm80ELb0ELb0ELb1ELb1ELb1ELb0ELb1ELb1EEENS1_21CollectiveEpilogueFwdINS6_IJS8_SA_S9_EEENS6_IJNS7_ILi1EEESI_SI_EEESC_SE_Li256ELb1ELb1ELb1ELb0EEENS1_36VarlenDynamicPersistentTileSchedulerILi128ELi64ELi256ELi256ELb1ELb1ELb0ELb0ELb1ELb1EEEEEEEEEvNT_6ParamsE --------------------------
	.section	.nv.constant0._ZN7cutlass13device_kernelIN5flash19enable_sm80_to_sm89INS1_16FlashAttnFwdSm80INS1_25CollectiveMainloopFwdSm80ILi8ELi1ELb0EN4cute5tupleIJNS5_1CILi128EEENS7_ILi64EEENS7_ILi256EEEEEELi256ENS_10bfloat16_tEfNS_4arch4Sm80ELb0ELb0ELb1ELb1ELb1ELb0ELb1ELb1EEENS1_21CollectiveEpilogueFwdINS6_IJS8_SA_S9_EEENS6_IJNS7_ILi1EEESI_SI_EEESC_SE_Li256ELb1ELb1ELb1ELb0EEENS1_36VarlenDynamicPersistentTileSchedulerILi128ELi64ELi256ELi256ELb1ELb1ELb0ELb0ELb1ELb1EEEEEEEEEvNT_6ParamsE,"a",@progbits
	.sectionflags	@""
	.align	4
.nv.constant0._ZN7cutlass13device_kernelIN5flash19enable_sm80_to_sm89INS1_16FlashAttnFwdSm80INS1_25CollectiveMainloopFwdSm80ILi8ELi1ELb0EN4cute5tupleIJNS5_1CILi128EEENS7_ILi64EEENS7_ILi256EEEEEELi256ENS_10bfloat16_tEfNS_4arch4Sm80ELb0ELb0ELb1ELb1ELb1ELb0ELb1ELb1EEENS1_21CollectiveEpilogueFwdINS6_IJS8_SA_S9_EEENS6_IJNS7_ILi1EEESI_SI_EEESC_SE_Li256ELb1ELb1ELb1ELb0EEENS1_36VarlenDynamicPersistentTileSchedulerILi128ELi64ELi256ELi256ELb1ELb1ELb0ELb0ELb1ELb1EEEEEEEEEvNT_6ParamsE:
	.zero		1432


//--------------------- .nv.constant0._ZN7cutlass13device_kernelIN5flash19enable_sm80_to_sm89INS1_16FlashAttnFwdSm80INS1_25CollectiveMainloopFwdSm80ILi8ELi1ELb0EN4cute5tupleIJNS5_1CILi128EEENS7_ILi48EEENS7_ILi256EEEEEELi256ENS_10bfloat16_tEfNS_4arch4Sm80ELb0ELb0ELb1ELb1ELb1ELb1ELb1ELb1EEENS1_21CollectiveEpilogueFwdINS6_IJS8_SA_S9_EEENS6_IJNS7_ILi1EEESI_SI_EEESC_SE_Li256ELb1ELb1ELb1ELb0EEENS1_36VarlenDynamicPersistentTileSchedulerILi128ELi48ELi256ELi256ELb1ELb1ELb0ELb0ELb1ELb1EEEEEEEEEvNT_6ParamsE --------------------------
	.section	.nv.constant0._ZN7cutlass13device_kernelIN5flash19enable_sm80_to_sm89INS1_16FlashAttnFwdSm80INS1_25CollectiveMainloopFwdSm80ILi8ELi1ELb0EN4cute5tupleIJNS5_1CILi128EEENS7_ILi48EEENS7_ILi256EEEEEELi256ENS_10bfloat16_tEfNS_4arch4Sm80ELb0ELb0ELb1ELb1ELb1ELb1ELb1ELb1EEENS1_21CollectiveEpilogueFwdINS6_IJS8_SA_S9_EEENS6_IJNS7_ILi1EEESI_SI_EEESC_SE_Li256ELb1ELb1ELb1ELb0EEENS1_36VarlenDynamicPersistentTileSchedulerILi128ELi48ELi256ELi256ELb1ELb1ELb0ELb0ELb1ELb1EEEEEEEEEvNT_6ParamsE,"a",@progbits
	.sectionflags	@""
	.align	4
.nv.constant0._ZN7cutlass13device_kernelIN5flash19enable_sm80_to_sm89INS1_16FlashAttnFwdSm80INS1_25CollectiveMainloopFwdSm80ILi8ELi1ELb0EN4cute5tupleIJNS5_1CILi128EEENS7_ILi48EEENS7_ILi256EEEEEELi256ENS_10bfloat16_tEfNS_4arch4Sm80ELb0ELb0ELb1ELb1ELb1ELb1ELb1ELb1EEENS1_21CollectiveEpilogueFwdINS6_IJS8_SA_S9_EEENS6_IJNS7_ILi1EEESI_SI_EEESC_SE_Li256ELb1ELb1ELb1ELb0EEENS1_36VarlenDynamicPersistentTileSchedulerILi128ELi48ELi256ELi256ELb1ELb1ELb0ELb0ELb1ELb1EEEEEEEEEvNT_6ParamsE:
	.zero		1432


//--------------------- .nv.constant0._ZN7cutlass13device_kernelIN5flash19enable_sm80_to_sm89INS1_16FlashAttnFwdSm80INS1_25CollectiveMainloopFwdSm80ILi8ELi1ELb0EN4cute5tupleIJNS5_1CILi128EEENS7_ILi64EEENS7_ILi256EEEEEELi256ENS_10bfloat16_tEfNS_4arch4Sm80ELb0ELb1ELb1ELb0ELb1ELb0ELb1ELb1EEENS1_21CollectiveEpilogueFwdINS6_IJS8_SA_S9_EEENS6_IJNS7_ILi1EEESI_SI_EEESC_SE_Li256ELb0ELb1ELb1ELb0EEENS1_19SingleTileSchedulerILb0ELb1ELb1ELi128EEEEEEEEEvNT_6ParamsE --------------------------
	.section	.nv.constant0._ZN7cutlass13device_kernelIN5flash19enable_sm80_to_sm89INS1_16FlashAttnFwdSm80INS1_25CollectiveMainloopFwdSm80ILi8ELi1ELb0EN4cute5tupleIJNS5_1CILi128EEENS7_ILi64EEENS7_ILi256EEEEEELi256ENS_10bfloat16_tEfNS_4arch4Sm80ELb0ELb1ELb1ELb0ELb1ELb0ELb1ELb1EEENS1_21CollectiveEpilogueFwdINS6_IJS8_SA_S9_EEENS6_IJNS7_ILi1EEESI_SI_EEESC_SE_Li256ELb0ELb1ELb1ELb0EEENS1_19SingleTileSchedulerILb0ELb1ELb1ELi128EEEEEEEEEvNT_6ParamsE,"a",@progbits
	.sectionflags	@""
	.align	4
.nv.constant0._ZN7cutlass13device_kernelIN5flash19enable_sm80_to_sm89INS1_16FlashAttnFwdSm80INS1_25CollectiveMainloopFwdSm80ILi8ELi1ELb0EN4cute5tupleIJNS5_1CILi128EEENS7_ILi64EEENS7_ILi256EEEEEELi256ENS_10bfloat16_tEfNS_4arch4Sm80ELb0ELb1ELb1ELb0ELb1ELb0ELb1ELb1EEENS1_21CollectiveEpilogueFwdINS6_IJS8_SA_S9_EEENS6_IJNS7_ILi1EEESI_SI_EEESC_SE_Li256ELb0ELb1ELb1ELb0EEENS1_19SingleTileSchedulerILb0ELb1ELb1ELi128EEEEEEEEEvNT_6ParamsE:
	.zero		1400


//--------------------- .nv.constant0._ZN7cutlass13device_kernelIN5flash19enable_sm80_to_sm89INS1_16FlashAttnFwdSm80INS1_25CollectiveMainloopFwdSm80ILi8ELi1ELb0EN4cute5tupleIJNS5_1CILi128EEENS7_ILi64EEENS7_ILi256EEEEEELi256ENS_10bfloat16_tEfNS_4arch4Sm80ELb0ELb1ELb1ELb1ELb1ELb0ELb1ELb1EEENS1_21CollectiveEpilogueFwdINS6_IJS8_SA_S9_EEENS6_IJNS7_ILi1EEESI_SI_EEESC_SE_Li256ELb1ELb1ELb1ELb0EEENS1_36VarlenDynamicPersistentTileSchedulerILi128ELi64ELi256ELi256ELb1ELb1ELb0ELb1ELb0ELb1EEEEEEEEEvNT_6ParamsE --------------------------
	.section	.nv.constant0._ZN7cutlass13device_kernelIN5flash19enable_sm80_to_sm89INS1_16FlashAttnFwdSm80INS1_25CollectiveMainloopFwdSm80ILi8ELi1ELb0EN4cute5tupleIJNS5_1CILi128EEENS7_ILi64EEENS7_ILi256EEEEEELi256ENS_10bfloat16_tEfNS_4arch4Sm80ELb0ELb1ELb1ELb1ELb1ELb0ELb1ELb1EEENS1_21CollectiveEpilogueFwdINS6_IJS8_SA_S9_EEENS6_IJNS7_ILi1EEESI_SI_EEESC_SE_Li256ELb1ELb1ELb1ELb0EEENS1_36VarlenDynamicPersistentTileSchedulerILi128ELi64ELi256ELi256ELb1ELb1ELb0ELb1ELb0ELb1EEEEEEEEEvNT_6ParamsE,"a",@progbits
	.sectionflags	@""
	.align	4
.nv.constant0._ZN7cutlass13device_kernelIN5flash19enable_sm80_to_sm89INS1_16FlashAttnFwdSm80INS1_25CollectiveMainloopFwdSm80ILi8ELi1ELb0EN4cute5tupleIJNS5_1CILi128EEENS7_ILi64EEENS7_ILi256EEEEEELi256ENS_10bfloat16_tEfNS_4arch4Sm80ELb0ELb1ELb1ELb1ELb1ELb0ELb1ELb1EEENS1_21CollectiveEpilogueFwdINS6_IJS8_SA_S9_EEENS6_IJNS7_ILi1EEESI_SI_EEESC_SE_Li256ELb1ELb1ELb1ELb0EEENS1_36VarlenDynamicPersistentTileSchedulerILi128ELi64ELi256ELi256ELb1ELb1ELb0ELb1ELb0ELb1EEEEEEEEEvNT_6ParamsE:
	.zero		1432


//--------------------- .nv.constant0._ZN7cutlass13device_kernelIN5flash19enable_sm80_to_sm89INS1_16FlashAttnFwdSm80INS1_25CollectiveMainloopFwdSm80ILi8ELi1ELb0EN4cute5tupleIJNS5_1CILi128EEENS7_ILi48EEENS7_ILi256EEEEEELi256ENS_10bfloat16_tEfNS_4arch4Sm80ELb0ELb1ELb1ELb1ELb1ELb1ELb1ELb1EEENS1_21CollectiveEpilogueFwdINS6_IJS8_SA_S9_EEENS6_IJNS7_ILi1EEESI_SI_EEESC_SE_Li256ELb1ELb1ELb1ELb0EEENS1_36VarlenDynamicPersistentTileSchedulerILi128ELi48ELi256ELi256ELb1ELb1ELb0ELb1ELb0ELb1EEEEEEEEEvNT_6ParamsE --------------------------
	.section	.nv.constant0._ZN7cutlass13device_kernelIN5flash19enable_sm80_to_sm89INS1_16FlashAttnFwdSm80INS1_25CollectiveMainloopFwdSm80ILi8ELi1ELb0EN4cute5tupleIJNS5_1CILi128EEENS7_ILi48EEENS7_ILi256EEEEEELi256ENS_10bfloat16_tEfNS_4arch4Sm80ELb0ELb1ELb1ELb1ELb1ELb1ELb1ELb1EEENS1_21CollectiveEpilogueFwdINS6_IJS8_SA_S9_EEENS6_IJNS7_ILi1EEESI_SI_EEESC_SE_Li256ELb1ELb1ELb1ELb0EEENS1_36VarlenDynamicPersistentTileSchedulerILi128ELi48ELi256ELi256ELb1ELb1ELb0ELb1ELb0ELb1EEEEEEEEEvNT_6ParamsE,"a",@progbits
	.sectionflags	@""
	.align	4
.nv.constant0._ZN7cutlass13device_kernelIN5flash19enable_sm80_to_sm89INS1_16FlashAttnFwdSm80INS1_25CollectiveMainloopFwdSm80ILi8ELi1ELb0EN4cute5tupleIJNS5_1CILi128EEENS7_ILi48EEENS7_ILi256EEEEEELi256ENS_10bfloat16_tEfNS_4arch4Sm80ELb0ELb1ELb1ELb1ELb1ELb1ELb1ELb1EEENS1_21CollectiveEpilogueFwdINS6_IJS8_SA_S9_EEENS6_IJNS7_ILi1EEESI_SI_EEESC_SE_Li256ELb1ELb1ELb1ELb0EEENS1_36VarlenDynamicPersistentTileSchedulerILi128ELi48ELi256ELi256ELb1ELb1ELb0ELb1ELb0ELb1EEEEEEEEEvNT_6ParamsE:
	.zero		1432


//--------------------- .nv.constant0._ZN7cutlass13device_kernelIN5flash19enable_sm80_to_sm89INS1_16FlashAttnFwdSm80INS1_25CollectiveMainloopFwdSm80ILi8ELi1ELb0EN4cute5tupleIJNS5_1CILi128EEENS7_ILi96EEENS7_ILi256EEEEEELi256ENS_10bfloat16_tEfNS_4arch4Sm80ELb1ELb0ELb1ELb0ELb1ELb0ELb1ELb1EEENS1_21CollectiveEpilogueFwdINS6_IJS8_SA_S9_EEENS6_IJNS7_ILi1EEESI_SI_EEESC_SE_Li256ELb0ELb1ELb1ELb0EEENS1_30DynamicPersistentTileSchedulerILi256ELi256ELb1ELb1ELb0EEEEEEEEEvNT_6ParamsE --------------------------
	.section	.nv.constant0._ZN7cutlass13device_kernelIN5flash19enable_sm80_to_sm89INS1_16FlashAttnFwdSm80INS1_25CollectiveMainloopFwdSm80ILi8ELi1ELb0EN4cute5tupleIJNS5_1CILi128EEENS7_ILi96EEENS7_ILi256EEEEEELi256ENS_10bfloat16_tEfNS_4arch4Sm80ELb1ELb0ELb1ELb0ELb1ELb0ELb1ELb1EEENS1_21CollectiveEpilogueFwdINS6_IJS8_SA_S9_EEENS6_IJNS7_ILi1EEESI_SI_EEESC_SE_Li256ELb0ELb1ELb1ELb0EEENS1_30DynamicPersistentTileSchedulerILi256ELi256ELb1ELb1ELb0EEEEEEEEEvNT_6ParamsE,"a",@progbits
	.sectionflags	@""
	.align	4
.nv.constant0._ZN7cutlass13device_kernelIN5flash19enable_sm80_to_sm89INS1_16FlashAttnFwdSm80INS1_25CollectiveMainloopFwdSm80ILi8ELi1ELb0EN4cute5tupleIJNS5_1CILi128EEENS7_ILi96EEENS7_ILi256EEEEEELi256ENS_10bfloat16_tEfNS_4arch4Sm80ELb1ELb0ELb1ELb0ELb1ELb0ELb1ELb1EEENS1_21CollectiveEpilogueFwdINS6_IJS8_SA_S9_EEENS6_IJNS7_ILi1EEESI_SI_EEESC_SE_Li256ELb0ELb1ELb1ELb0EEENS1_30DynamicPersistentTileSchedulerILi256ELi256ELb1ELb1ELb0EEEEEEEEEvNT_6ParamsE:
	.zero		1416


//--------------------- .nv.constant0._ZN7cutlass13device_kernelIN5flash19enable_sm80_to_sm89INS1_16FlashAttnFwdSm80INS1_25CollectiveMainloopFwdSm80ILi8ELi1ELb0EN4cute5tupleIJNS5_1CILi128EEENS7_ILi64EEENS7_ILi256EEEEEELi256ENS_10bfloat16_tEfNS_4arch4Sm80ELb1ELb0ELb1ELb1ELb1ELb0ELb1ELb1EEENS1_21CollectiveEpilogueFwdINS6_IJS8_SA_S9_EEENS6_IJNS7_ILi1EEESI_SI_EEESC_SE_Li256ELb1ELb1ELb1ELb0EEENS1_36VarlenDynamicPersistentTileSchedulerILi128ELi64ELi256ELi256ELb1ELb1ELb0ELb1ELb1ELb1EEEEEEEEEvNT_6ParamsE --------------------------
	.section	.nv.constant0._ZN7cutlass13device_kernelIN5flash19enable_sm80_to_sm89INS1_16FlashAttnFwdSm80INS1_25CollectiveMainloopFwdSm80ILi8ELi1ELb0EN4cute5tupleIJNS5_1CILi128EEENS7_ILi64EEENS7_ILi256EEEEEELi256ENS_10bfloat16_tEfNS_4arch4Sm80ELb1ELb0ELb1ELb1ELb1ELb0ELb1ELb1EEENS1_21CollectiveEpilogueFwdINS6_IJS8_SA_S9_EEENS6_IJNS7_ILi1EEESI_SI_EEESC_SE_Li256ELb1ELb1ELb1ELb0EEENS1_36VarlenDynamicPersistentTileSchedulerILi128ELi64ELi256ELi256ELb1ELb1ELb0ELb1ELb1ELb1EEEEEEEEEvNT_6ParamsE,"a",@progbits
	.sectionflags	@""
	.align	4
.nv.constant0._ZN7cutlass13device_kernelIN5flash19enable_sm80_to_sm89INS1_16FlashAttnFwdSm80INS1_25CollectiveMainloopFwdSm80ILi8ELi1ELb0EN4cute5tupleIJNS5_1CILi128EEENS7_ILi64EEENS7_ILi256EEEEEELi256ENS_10bfloat16_tEfNS_4arch4Sm80ELb1ELb0ELb1ELb1ELb1ELb0ELb1ELb1EEENS1_21CollectiveEpilogueFwdINS6_IJS8_SA_S9_EEENS6_IJNS7_ILi1EEESI_SI_EEESC_SE_Li256ELb1ELb1ELb1ELb0EEENS1_36VarlenDynamicPersistentTileSchedulerILi128ELi64ELi256ELi256ELb1ELb1ELb0ELb1ELb1ELb1EEEEEEEEEvNT_6ParamsE:
	.zero		1432


//--------------------- .nv.constant0._ZN7cutlass13device_kernelIN5flash19enable_sm80_to_sm89INS1_16FlashAttnFwdSm80INS1_25CollectiveMainloopFwdSm80ILi8ELi1ELb0EN4cute5tupleIJNS5_1CILi128EEENS7_ILi48EEENS7_ILi256EEEEEELi256ENS_10bfloat16_tEfNS_4arch4Sm80ELb1ELb0ELb1ELb1ELb1ELb1ELb1ELb1EEENS1_21CollectiveEpilogueFwdINS6_IJS8_SA_S9_EEENS6_IJNS7_ILi1EEESI_SI_EEESC_SE_Li256ELb1ELb1ELb1ELb0EEENS1_36VarlenDynamicPersistentTileSchedulerILi128ELi48ELi256ELi256ELb1ELb1ELb0ELb1ELb1ELb1EEEEEEEEEvNT_6ParamsE --------------------------
	.section	.nv.constant0._ZN7cutlass13device_kernelIN5flash19enable_sm80_to_sm89INS1_16FlashAttnFwdSm80INS1_25CollectiveMainloopFwdSm80ILi8ELi1ELb0EN4cute5tupleIJNS5_1CILi128EEENS7_ILi48EEENS7_ILi256EEEEEELi256ENS_10bfloat16_tEfNS_4arch4Sm80ELb1ELb0ELb1ELb1ELb1ELb1ELb1ELb1EEENS1_21CollectiveEpilogueFwdINS6_IJS8_SA_S9_EEENS6_IJNS7_ILi1EEESI_SI_EEESC_SE_Li256ELb1ELb1ELb1ELb0EEENS1_36VarlenDynamicPersistentTileSchedulerILi128ELi48ELi256ELi256ELb1ELb1ELb0ELb1ELb1ELb1EEEEEEEEEvNT_6ParamsE,"a",@progbits
	.sectionflags	@""
	.align	4
.nv.constant0._ZN7cutlass13device_kernelIN5flash19enable_sm80_to_sm89INS1_16FlashAttnFwdSm80INS1_25CollectiveMainloopFwdSm80ILi8ELi1ELb0EN4cute5tupleIJNS5_1CILi128EEENS7_ILi48EEENS7_ILi256EEEEEELi256ENS_10bfloat16_tEfNS_4arch4Sm80ELb1ELb0ELb1ELb1ELb1ELb1ELb1ELb1EEENS1_21CollectiveEpilogueFwdINS6_IJS8_SA_S9_EEENS6_IJNS7_ILi1EEESI_SI_EEESC_SE_Li256ELb1ELb1ELb1ELb0EEENS1_36VarlenDynamicPersistentTileSchedulerILi128ELi48ELi256ELi256ELb1ELb1ELb0ELb1ELb1ELb1EEEEEEEEEvNT_6ParamsE:
	.zero		1432


//--------------------- .text._ZN7cutlass13device_kernelIN5flash19enable_sm80_to_sm89INS1_16FlashAttnFwdSm80INS1_25CollectiveMainloopFwdSm80ILi8ELi1ELb1EN4cute5tupleIJNS5_1CILi128EEENS7_ILi64EEENS7_ILi256EEEEEELi256ENS_10bfloat16_tEfNS_4arch4Sm80ELb0ELb0ELb1ELb0ELb1ELb0ELb1ELb1EEENS1_21CollectiveEpilogueFwdINS6_IJS8_SA_S9_EEENS6_IJNS7_ILi1EEESI_SI_EEESC_SE_Li256ELb0ELb1ELb1ELb0EEENS1_19SingleTileSchedulerILb0ELb1ELb1ELi128EEEEEEEEEvNT_6ParamsE --------------------------
	.section	.text._ZN7cutlass13device_kernelIN5flash19enable_sm80_to_sm89INS1_16FlashAttnFwdSm80INS1_25CollectiveMainloopFwdSm80ILi8ELi1ELb1EN4cute5tupleIJNS5_1CILi128EEENS7_ILi64EEENS7_ILi256EEEEEELi256ENS_10bfloat16_tEfNS_4arch4Sm80ELb0ELb0ELb1ELb0ELb1ELb0ELb1ELb1EEENS1_21CollectiveEpilogueFwdINS6_IJS8_SA_S9_EEENS6_IJNS7_ILi1EEESI_SI_EEESC_SE_Li256ELb0ELb1ELb1ELb0EEENS1_19SingleTileSchedulerILb0ELb1ELb1ELi128EEEEEEEEEvNT_6ParamsE,"ax",@progbits
	.sectioninfo	@"SHI_REGISTERS=255"
	.align	128
.text._ZN7cutlass13device_kernelIN5flash19enable_sm80_to_sm89INS1_16FlashAttnFwdSm80INS1_25CollectiveMainloopFwdSm80ILi8ELi1ELb1EN4cute5tupleIJNS5_1CILi128EEENS7_ILi64EEENS7_ILi256EEEEEELi256ENS_10bfloat16_tEfNS_4arch4Sm80ELb0ELb0ELb1ELb0ELb1ELb0ELb1ELb1EEENS1_21CollectiveEpilogueFwdINS6_IJS8_SA_S9_EEENS6_IJNS7_ILi1EEESI_SI_EEESC_SE_Li256ELb0ELb1ELb1ELb0EEENS1_19SingleTileSchedulerILb0ELb1ELb1ELi128EEEEEEEEEvNT_6ParamsE:
        .type           _ZN7cutlass13device_kernelIN5flash19enable_sm80_to_sm89INS1_16FlashAttnFwdSm80INS1_25CollectiveMainloopFwdSm80ILi8ELi1ELb1EN4cute5tupleIJNS5_1CILi128EEENS7_ILi64EEENS7_ILi256EEEEEELi256ENS_10bfloat16_tEfNS_4arch4Sm80ELb0ELb0ELb1ELb0ELb1ELb0ELb1ELb1EEENS1_21CollectiveEpilogueFwdINS6_IJS8_SA_S9_EEENS6_IJNS7_ILi1EEESI_SI_EEESC_SE_Li256ELb0ELb1ELb1ELb0EEENS1_19SingleTileSchedulerILb0ELb1ELb1ELi128EEEEEEEEEvNT_6ParamsE,@function
        .size           _ZN7cutlass13device_kernelIN5flash19enable_sm80_to_sm89INS1_16FlashAttnFwdSm80INS1_25CollectiveMainloopFwdSm80ILi8ELi1ELb1EN4cute5tupleIJNS5_1CILi128EEENS7_ILi64EEENS7_ILi256EEEEEELi256ENS_10bfloat16_tEfNS_4arch4Sm80ELb0ELb0ELb1ELb0ELb1ELb0ELb1ELb1EEENS1_21CollectiveEpilogueFwdINS6_IJS8_SA_S9_EEENS6_IJNS7_ILi1EEESI_SI_EEESC_SE_Li256ELb0ELb1ELb1ELb0EEENS1_19SingleTileSchedulerILb0ELb1ELb1ELi128EEEEEEEEEvNT_6ParamsE,(.L_x_3228 - _ZN7cutlass13device_kernelIN5flash19enable_sm80_to_sm89INS1_16FlashAttnFwdSm80INS1_25CollectiveMainloopFwdSm80ILi8ELi1ELb1EN4cute5tupleIJNS5_1CILi128EEENS7_ILi64EEENS7_ILi256EEEEEELi256ENS_10bfloat16_tEfNS_4arch4Sm80ELb0ELb0ELb1ELb0ELb1ELb0ELb1ELb1EEENS1_21CollectiveEpilogueFwdINS6_IJS8_SA_S9_EEENS6_IJNS7_ILi1EEESI_SI_EEESC_SE_Li256ELb0ELb1ELb1ELb0EEENS1_19SingleTileSchedulerILb0ELb1ELb1ELi128EEEEEEEEEvNT_6ParamsE)
        .other          _ZN7cutlass13device_kernelIN5flash19enable_sm80_to_sm89INS1_16FlashAttnFwdSm80INS1_25CollectiveMainloopFwdSm80ILi8ELi1ELb1EN4cute5tupleIJNS5_1CILi128EEENS7_ILi64EEENS7_ILi256EEEEEELi256ENS_10bfloat16_tEfNS_4arch4Sm80ELb0ELb0ELb1ELb0ELb1ELb0ELb1ELb1EEENS1_21CollectiveEpilogueFwdINS6_IJS8_SA_S9_EEENS6_IJNS7_ILi1EEESI_SI_EEESC_SE_Li256ELb0ELb1ELb1ELb0EEENS1_19SingleTileSchedulerILb0ELb1ELb1ELi128EEEEEEEEEvNT_6ParamsE,@"STO_CUDA_ENTRY STV_DEFAULT"
_ZN7cutlass13device_kernelIN5flash19enable_sm80_to_sm89INS1_16FlashAttnFwdSm80INS1_25CollectiveMainloopFwdSm80ILi8ELi1ELb1EN4cute5tupleIJNS5_1CILi128EEENS7_ILi64EEENS7_ILi256EEEEEELi256ENS_10bfloat16_tEfNS_4arch4Sm80ELb0ELb0ELb1ELb0ELb1ELb0ELb1ELb1EEENS1_21CollectiveEpilogueFwdINS6_IJS8_SA_S9_EEENS6_IJNS7_ILi1EEESI_SI_EEESC_SE_Li256ELb0ELb1ELb1ELb0EEENS1_19SingleTileSchedulerILb0ELb1ELb1ELi128EEEEEEEEEvNT_6ParamsE:
[----:B------:R-:W-:Y:S02]  /*0000*/  MOV R1, c[0x0][0x28] ;  /* 0x00000a0000017a02 */ /* 0x000fe40000000f00 */
[----:B------:R-:W1:Y:S01]  /*0010*/  S2R R132, SR_TID.X ;  /* 0x0000000000847919 */ /* 0x000e620000002100 */
[----:B------:R-:W2:Y:S01]  /*0020*/  S2UR UR6, SR_CTAID.Y ;  /* 0x00000000000679c3 */ /* 0x000ea20000002600 */
[----:B------:R-:W-:-:S07]  /*0030*/  IADD3 R1, R1, -0x68, RZ ;  /* 0xffffff9801017810 */ /* 0x000fce0007ffe0ff */
[----:B------:R-:W3:Y:S01]  /*0040*/  S2UR UR18, SR_CTAID.Z ;  /* 0x00000000001279c3 */ /* 0x000ee20000002700 */
[----:B-1----:R-:W-:-:S06]  /*0050*/  SHF.R.U32.HI R0, RZ, 0x5, R132 ;  /* 0x00000005ff007819 */ /* 0x002fcc0000011684 */
[----:B------:R-:W1:Y:S02]  /*0060*/  SHFL.IDX PT, R0, R0, RZ, 0x1f ;  /* 0x00001fff00007589 */ /* 0x000e6400000e0000 */
[----:B-1----:R-:W-:-:S13]  /*0070*/  ISETP.NE.AND P0, PT, R0, RZ, PT ;  /* 0x000000ff0000720c */ /* 0x002fda0003f05270 */
[----:B--23--:R-:W-:Y:S05]  /*0080*/  @!P0 BRA `(.L_x_0) ;  /* 0x0000009000008947 */ /* 0x00cfea0003800000 */
[----:B------:R-:W-:Y:S01]  /*0090*/  MOV R0, c[0x0][0x550] ;  /* 0x0001540000007a02 */ /* 0x000fe20000000f00 */
[----:B------:R-:W-:-:S03]  /*00a0*/  UMOV UR11, UR6 ;  /* 0x00000006000b7c82 */ /* 0x000fc60008000000 */
[----:B------:R-:W-:-:S13]  /*00b0*/  ISETP.NE.AND P0, PT, R0, 0x1, PT ;  /* 0x000000010000780c */ /* 0x000fda0003f05270 */
[----:B------:R-:W-:Y:S05]  /*00c0*/  @!P0 BRA `(.L_x_1) ;  /* 0x000000b000008947 */ /* 0x000fea0003800000 */
[----:B------:R-:W-:Y:S02]  /*00d0*/  ULDC UR4, c[0x0][0x554] ;  /* 0x0001550000047ab9 */ /* 0x000fe40000000800 */
[----:B------:R-:W-:Y:S02]  /*00e0*/  UIMAD.WIDE.U32 UR4, UR6, UR4, URZ ;  /* 0x00000004060472a5 */ /* 0x000fe4000f8e003f */
[----:B------:R-:W-:Y:S02]  /*00f0*/  ULDC UR11, c[0x0][0x558] ;  /* 0x00015600000b7ab9 */ /* 0x000fe40000000800 */
[----:B------:R-:W-:Y:S01]  /*0100*/  USHF.R.U32.HI UR11, URZ, UR11, UR5 ;  /* 0x0000000b3f0b7299 */ /* 0x000fe20008011605 */
[----:B------:R-:W-:Y:S05]  /*0110*/  BRA `(.L_x_1) ;  /* 0x0000006000007947 */ /* 0x000fea0003800000 */
.L_x_0:
[----:B------:R-:W-:Y:S02]  /*0120*/  ULDC.64 UR4, c[0x0][0x550] ;  /* 0x0001540000047ab9 */ /* 0x000fe40000000a00 */
[----:B------:R-:W-:Y:S02]  /*0130*/  UISETP.NE.AND UP0, UPT, UR4, 0x1, UPT ;  /* 0x000000010400788c */ /* 0x000fe4000bf05270 */
[----:B------:R-:W-:-:S02]  /*0140*/  UIMAD.WIDE.U32 UR8, UR6, UR5, URZ ;  /* 0x00000005060872a5 */ /* 0x000fc4000f8e003f */
[----:B------:R-:W-:Y:S02]  /*0150*/  ULDC UR4, c[0x0][0x558] ;  /* 0x0001560000047ab9 */ /* 0x000fe40000000800 */
[----:B------:R-:W-:-:S05]  /*0160*/  UMOV UR11, UR6 ;  /* 0x00000006000b7c82 */ /* 0x000fca0008000000 */
[----:B------:R-:W-:-:S03]  /*0170*/  @UP0 USHF.R.U32.HI UR11, URZ, UR4, UR9 ;  /* 0x000000043f0b0299 */ /* 0x000fc60008011609 */
.L_x_1:
[----:B------:R-:W-:Y:S01]  /*0180*/  ISETP.LE.AND P0, PT, RZ, UR18, PT ;  /* 0x00000012ff007c0c */ /* 0x000fe2000bf03270 */
[----:B------:R-:W-:Y:S02]  /*0190*/  UIADD3 UR5, -UR11, URZ, URZ ;  /* 0x0000003f0b057290 */ /* 0x000fe4000fffe13f */
[----:B------:R-:W-:Y:S02]  /*01a0*/  ULDC UR4, c[0x0][0x550] ;  /* 0x0001540000047ab9 */ /* 0x000fe40000000800 */
[----:B------:R-:W-:-:S08]  /*01b0*/  UIMAD UR6, UR5, UR4, UR6 ;  /* 0x00000004050672a4 */ /* 0x000fd0000f8e0206 */
[----:B------:R-:W-:Y:S05]  /*01c0*/  @!P0 EXIT ;  /* 0x000000000000894d */ /* 0x000fea0003800000 */
[----:B------:R-:W-:Y:S02]  /*01d0*/  ULDC.64 UR4, c[0x0][0x370] ;  /* 0x0000dc0000047ab9 */ /* 0x000fe40000000a00 */
[----:B------:R-:W-:Y:S02]  /*01e0*/  UISETP.NE.U32.AND UP0, UPT, URZ, UR4, UPT ;  /* 0x000000043f00728c */ /* 0x000fe4000bf05070 */
[----:B------:R-:W-:Y:S02]  /*01f0*/  ULDC.64 UR8, c[0x0][0x370] ;  /* 0x0000dc0000087ab9 */ /* 0x000fe40000000a00 */
[----:B------:R-:W-:Y:S02]  /*0200*/  UISETP.NE.AND.EX UP0, UPT, URZ, UR5, UPT, UP0 ;  /* 0x000000053f00728c */ /* 0x000fe4000bf05300 */
[----:B------:R-:W-:-:S04]  /*0210*/  ULDC.64 UR12, c[0x0][0x118] ;  /* 0x00004600000c7ab9 */ /* 0x000fc80000000a00 */
[----:B------:R-:W-:-:S05]  /*0220*/  PLOP3.LUT P0, PT, PT, PT, UP0, 0x80, 0x0 ;  /* 0x000000000000781c */ /* 0x000fca0003f0f008 */
[----:B------:R-:W-:Y:S02]  /*0230*/  @UP0 UMOV UR4, 0x4 ;  /* 0x0000000400040882 */ /* 0x000fe40000000000 */
[----:B------:R-:W-:-:S06]  /*0240*/  @UP0 UIMAD.WIDE UR4, UR18, UR4, UR8 ;  /* 0x00000004120402a5 */ /* 0x000fcc000f8e0208 */
[----:B------:R-:W-:Y:S02]  /*0250*/  IMAD.U32 R2, RZ, RZ, UR4 ;  /* 0x00000004ff027e24 */ /* 0x000fe4000f8e00ff */
[----:B------:R-:W-:-:S05]  /*0260*/  IMAD.U32 R3, RZ, RZ, UR5 ;  /* 0x00000005ff037e24 */ /* 0x000fca000f8e00ff */
[----:B------:R-:W2:Y:S01]  /*0270*/  @P0 LDG.E R2, [R2.64] ;  /* 0x0000000c02020981 */ /* 0x000ea2000c1e1900 */
[----:B------:R-:W-:Y:S02]  /*0280*/  ULDC UR4, c[0x0][0x2ac] ;  /* 0x0000ab0000047ab9 */ /* 0x000fe40000000800 */
[----:B------:R-:W-:Y:S02]  /*0290*/  ULDC UR10, c[0x0][0x1d0] ;  /* 0x00007400000a7ab9 */ /* 0x000fe40000000800 */
[----:B------:R-:W-:Y:S02]  /*02a0*/  UIMAD UR10, UR4, UR10, URZ ;  /* 0x0000000a040a72a4 */ /* 0x000fe4000f8e023f */
[----:B------:R-:W-:Y:S02]  /*02b0*/  UMOV UR9, URZ ;  /* 0x0000003f00097c82 */ /* 0x000fe40008000000 */
[----:B------:R-:W-:Y:S02]  /*02c0*/  UISETP.GE.AND UP0, UPT, UR10, 0x1, UPT ;  /* 0x000000010a00788c */ /* 0x000fe4000bf06270 */
[----:B------:R-:W-:-:S02]  /*02d0*/  UIADD3 UR5, UR10, 0x3f, URZ ;  /* 0x0000003f0a057890 */ /* 0x000fc4000fffe03f */
[----:B------:R-:W-:Y:S02]  /*02e0*/  UMOV UR17, URZ ;  /* 0x0000003f00117c82 */ /* 0x000fe40008000000 */
[----:B------:R-:W-:-:S04]  /*02f0*/  USHF.R.S32.HI UR4, URZ, 0x1f, UR5 ;  /* 0x0000001f3f047899 */ /* 0x000fc80008011405 */
[----:B------:R-:W-:-:S04]  /*0300*/  ULEA.HI UR4, UR4, UR5, URZ, 0x6 ;  /* 0x0000000504047291 */ /* 0x000fc8000f8f303f */
[----:B------:R-:W-:Y:S01]  /*0310*/  USHF.R.S32.HI UR7, URZ, 0x6, UR4 ;  /* 0x000000063f077899 */ /* 0x000fe20008011404 */
[----:B--2---:R1:W2:Y:S01]  /*0320*/  @P0 R2UR UR9, R2 ;  /* 0x00000000020903c2 */ /* 0x0042a200000e0000 */
[----:B------:R-:W-:-:S13]  /*0330*/  PLOP3.LUT P0, PT, PT, PT, UP0, 0x80, 0x0 ;  /* 0x000000000000781c */ /* 0x000fda0003f0f008 */
[----:B-12---:R-:W-:Y:S05]  /*0340*/  @!P0 BRA `(.L_x_2) ;  /* 0x0000025000008947 */ /* 0x006fea0003800000 */
[----:B------:R-:W-:Y:S02]  /*0350*/  USHF.R.U32.HI UR4, URZ, 0x10, UR6 ;  /* 0x000000103f047899 */ /* 0x000fe40008011606 */
[----:B------:R-:W-:Y:S02]  /*0360*/  ULDC UR5, c[0x0][0x338] ;  /* 0x0000ce0000057ab9 */ /* 0x000fe40000000800 */
[----:B------:R-:W-:Y:S02]  /*0370*/  UISETP.NE.AND UP0, UPT, UR4, URZ, UPT ;  /* 0x0000003f0400728c */ /* 0x000fe4000bf05270 */
[----:B------:R-:W-:Y:S02]  /*0380*/  UMOV UR20, URZ ;  /* 0x0000003f00147c82 */ /* 0x000fe40008000000 */
[----:B------:R-:W-:-:S04]  /*0390*/  USEL UR5, UR4, UR5, UP0 ;  /* 0x0000000504057287 */ /* 0x000fc80008000000 */
[----:B------:R-:W-:Y:S02]  /*03a0*/  UIADD3 UR16, UR7, -0x1, UR5 ;  /* 0xffffffff07107890 */ /* 0x000fe4000fffe005 */
[----:B------:R-:W-:-:S05]  /*03b0*/  IMAD.U32 R3, RZ, RZ, UR5 ;  /* 0x00000005ff037e24 */ /* 0x000fca000f8e00ff */
[----:B------:R-:W-:-:S04]  /*03c0*/  IABS R0, R3 ;  /* 0x0000000300007213 */ /* 0x000fc80000000000 */
[----:B------:R-:W1:Y:S02]  /*03d0*/  R2UR UR15, R0 ;  /* 0x00000000000f73c2 */ /* 0x000e6400000e0000 */
[----:B-1----:R-:W1:Y:S08]  /*03e0*/  I2F.RP R0, UR15 ;  /* 0x0000000f00007d06 */ /* 0x002e700008209400 */
[----:B-1----:R-:W1:Y:S02]  /*03f0*/  MUFU.RCP R0, R0 ;  /* 0x0000000000007308 */ /* 0x002e640000001000 */
[----:B-1----:R-:W-:-:S06]  /*0400*/  IADD3 R0, R0, 0xffffffe, RZ ;  /* 0x0ffffffe00007810 */ /* 0x002fcc0007ffe0ff */
[----:B------:R-:W1:Y:S02]  /*0410*/  F2I.FTZ.U32.TRUNC.NTZ R0, R0 ;  /* 0x0000000000007305 */ /* 0x000e64000021f000 */
[----:B-1----:R1:W2:Y:S02]  /*0420*/  R2UR UR21, R0 ;  /* 0x00000000001573c2 */ /* 0x0022a400000e0000 */
[----:B-1----:R-:W-:Y:S01]  /*0430*/  IMAD.U32 R0, RZ, RZ, UR16 ;  /* 0x00000010ff007e24 */ /* 0x002fe2000f8e00ff */
[----:B--2---:R-:W-:Y:S02]  /*0440*/  UIADD3 UR4, URZ, -UR21, URZ ;  /* 0x800000153f047290 */ /* 0x004fe4000fffe03f */
[----:B------:R-:W-:Y:S02]  /*0450*/  ULOP3.LUT UR16, UR16, UR5, URZ, 0x3c, !UPT ;  /* 0x0000000510107292 */ /* 0x000fe4000f8e3c3f */
[----:B------:R-:W-:Y:S01]  /*0460*/  IABS R2, R0 ;  /* 0x0000000000027213 */ /* 0x000fe20000000000 */
[----:B------:R-:W-:Y:S01]  /*0470*/  UIMAD UR4, UR4, UR15, URZ ;  /* 0x0000000f040472a4 */ /* 0x000fe2000f8e023f */
[----:B------:R-:W-:-:S02]  /*0480*/  IABS R0, R3 ;  /* 0x0000000300007213 */ /* 0x000fc40000000000 */
[----:B------:R-:W1:Y:S01]  /*0490*/  R2UR UR14, R2 ;  /* 0x00000000020e73c2 */ /* 0x000e6200000e0000 */
[----:B------:R-:W-:Y:S02]  /*04a0*/  UIMAD.WIDE.U32 UR20, UR21, UR4, UR20 ;  /* 0x00000004151472a5 */ /* 0x000fe4000f8e0014 */
[----:B------:R-:W-:-:S05]  /*04b0*/  IMAD.MOV R0, RZ, RZ, -R0 ;  /* 0x000000ffff007224 */ /* 0x000fca00078e0a00 */
[----:B------:R-:W2:Y:S01]  /*04c0*/  R2UR UR8, R0 ;  /* 0x00000000000873c2 */ /* 0x000ea200000e0000 */
[----:B------:R-:W-:Y:S02]  /*04d0*/  UMOV UR17, UR21 ;  /* 0x0000001500117c82 */ /* 0x000fe40008000000 */
[----:B-1----:R-:W-:-:S07]  /*04e0*/  UIMAD.WIDE.U32 UR20, UR17, UR14, URZ ;  /* 0x0000000e111472a5 */ /* 0x002fce000f8e003f */
[----:B------:R-:W-:Y:S02]  /*04f0*/  UMOV UR17, UR21 ;  /* 0x0000001500117c82 */ /* 0x000fe40008000000 */
[----:B--2---:R-:W-:-:S04]  /*0500*/  UIMAD UR8, UR17, UR8, UR14 ;  /* 0x00000008110872a4 */ /* 0x004fc8000f8e020e */
[----:B------:R-:W-:-:S11]  /*0510*/  UISETP.GT.U32.AND UP0, UPT, UR15, UR8, UPT ;  /* 0x000000080f00728c */ /* 0x000fd6000bf04070 */
[----:B------:R-:W-:Y:S02]  /*0520*/  @!UP0 UIADD3 UR8, UR8, -UR15, URZ ;  /* 0x8000000f08088290 */ /* 0x000fe4000fffe03f */
[----:B------:R-:W-:Y:S02]  /*0530*/  @!UP0 UIADD3 UR17, UR17, 0x1, URZ ;  /* 0x0000000111118890 */ /* 0x000fe4000fffe03f */
[----:B------:R-:W-:Y:S02]  /*0540*/  UISETP.GE.U32.AND UP1, UPT, UR8, UR15, UPT ;  /* 0x0000000f0800728c */ /* 0x000fe4000bf26070 */
[----:B------:R-:W-:-:S09]  /*0550*/  UISETP.GE.AND UP0, UPT, UR16, URZ, UPT ;  /* 0x0000003f1000728c */ /* 0x000fd2000bf06270 */
[----:B------:R-:W-:Y:S02]  /*0560*/  @UP1 UIADD3 UR17, UR17, 0x1, URZ ;  /* 0x0000000111111890 */ /* 0x000fe4000fffe03f */
[----:B------:R-:W-:Y:S02]  /*0570*/  UISETP.NE.AND UP1, UPT, UR5, URZ, UPT ;  /* 0x0000003f0500728c */ /* 0x000fe4000bf25270 */
[----:B------:R-:W-:-:S09]  /*0580*/  @!UP0 UIADD3 UR17, -UR17, URZ, URZ ;  /* 0x0000003f11118290 */ /* 0x000fd2000fffe13f */
[----:B------:R-:W-:Y:S02]  /*0590*/  @!UP1 ULOP3.LUT UR17, URZ, UR5, URZ, 0x33, !UPT ;  /* 0x000000053f119292 */ /* 0x000fe4000f8e333f */
.L_x_2:
[----:B------:R-:W-:Y:S01]  /*05a0*/  ULOP3.LUT UR8, UR6, 0xffff, URZ, 0xc0, !UPT ;  /* 0x0000ffff06087892 */ /* 0x000fe2000f8ec03f */
[----:B------:R-:W-:Y:S01]  /*05b0*/  PLOP3.LUT P2, PT, PT, PT, PT, 0x80, 0x0 ;  /* 0x000000000000781c */ /* 0x000fe20003f4f070 */
[----:B------:R-:W-:Y:S01]  /*05c0*/  CS2R R16, SRZ ;  /* 0x0000000000107805 */ /* 0x000fe2000001ff00 */
[----:B------:R-:W-:Y:S01]  /*05d0*/  CS2R R130, SRZ ;  /* 0x0000000000827805 */ /* 0x000fe2000001ff00 */
[----:B------:R-:W-:Y:S01]  /*05e0*/  UIMAD UR8, UR8, UR17, URZ ;  /* 0x00000011080872a4 */ /* 0x000fe2000f8e023f */
[----:B------:R-:W-:Y:S01]  /*05f0*/  CS2R R128, SRZ ;  /* 0x0000000000807805 */ /* 0x000fe2000001ff00 */
[----:B------:R-:W-:Y:S01]  /*0600*/  CS2R R126, SRZ ;  /* 0x00000000007e7805 */ /* 0x000fe2000001ff00 */
[----:B------:R-:W-:Y:S01]  /*0610*/  CS2R R124, SRZ ;  /* 0x00000000007c7805 */ /* 0x000fe2000001ff00 */
[----:B------:R-:W-:Y:S01]  /*0620*/  UIADD3 UR17, UR8, UR17, URZ ;  /* 0x0000001108117290 */ /* 0x000fe2000fffe03f */
[----:B------:R-:W-:Y:S01]  /*0630*/  CS2R R122, SRZ ;  /* 0x00000000007a7805 */ /* 0x000fe2000001ff00 */
[----:B------:R-:W-:Y:S01]  /*0640*/  CS2R R120, SRZ ;  /* 0x0000000000787805 */ /* 0x000fe2000001ff00 */
[----:B------:R-:W-:Y:S01]  /*0650*/  CS2R R118, SRZ ;  /* 0x0000000000767805 */ /* 0x000fe2000001ff00 */
[----:B------:R-:W-:Y:S01]  /*0660*/  UISETP.LT.AND UP0, UPT, UR7, UR17, UPT ;  /* 0x000000110700728c */ /* 0x000fe2000bf01270 */
[----:B------:R-:W-:Y:S01]  /*0670*/  CS2R R116, SRZ ;  /* 0x0000000000747805 */ /* 0x000fe2000001ff00 */
[----:B------:R-:W-:Y:S01]  /*0680*/  CS2R R114, SRZ ;  /* 0x0000000000727805 */ /* 0x000fe2000001ff00 */
[----:B------:R-:W-:Y:S01]  /*0690*/  CS2R R112, SRZ ;  /* 0x0000000000707805 */ /* 0x000fe2000001ff00 */
[----:B------:R-:W-:Y:S01]  /*06a0*/  USEL UR7, UR7, UR17, UP0 ;  /* 0x0000001107077287 */ /* 0x000fe20008000000 */
[----:B------:R-:W-:Y:S01]  /*06b0*/  CS2R R110, SRZ ;  /* 0x00000000006e7805 */ /* 0x000fe2000001ff00 */
[----:B------:R-:W-:Y:S01]  /*06c0*/  CS2R R108, SRZ ;  /* 0x00000000006c7805 */ /* 0x000fe2000001ff00 */
[----:B------:R-:W-:Y:S01]  /*06d0*/  CS2R R106, SRZ ;  /* 0x00000000006a7805 */ /* 0x000fe2000001ff00 */
[----:B------:R-:W-:Y:S01]  /*06e0*/  UISETP.GT.AND UP0, UPT, UR7, UR8, UPT ;  /* 0x000000080700728c */ /* 0x000fe2000bf04270 */
[----:B------:R-:W-:Y:S01]  /*06f0*/  CS2R R104, SRZ ;  /* 0x0000000000687805 */ /* 0x000fe2000001ff00 */
[----:B------:R-:W-:Y:S01]  /*0700*/  CS2R R102, SRZ ;  /* 0x0000000000667805 */ /* 0x000fe2000001ff00 */
[----:B------:R-:W-:Y:S01]  /*0710*/  CS2R R100, SRZ ;  /* 0x0000000000647805 */ /* 0x000fe2000001ff00 */
[----:B------:R-:W-:Y:S01]  /*0720*/  CS2R R98, SRZ ;  /* 0x0000000000627805 */ /* 0x000fe2000001ff00 */
[----:B------:R-:W-:Y:S01]  /*0730*/  CS2R R96, SRZ ;  /* 0x0000000000607805 */ /* 0x000fe2000001ff00 */
[----:B------:R-:W-:Y:S01]  /*0740*/  PLOP3.LUT P0, PT, PT, PT, UP0, 0x80, 0x0 ;  /* 0x000000000000781c */ /* 0x000fe20003f0f008 */
[----:B------:R-:W-:Y:S01]  /*0750*/  CS2R R94, SRZ ;  /* 0x00000000005e7805 */ /* 0x000fe2000001ff00 */
        /* <DEDUP_REMOVED lines=45> */
[----:B------:R-:W-:Y:S05]  /*0a30*/  @!P0 BRA `(.L_x_3) ;  /* 0x0000966000008947 */ /* 0x000fea0003800000 */
[----:B------:R-:W-:Y:S02]  /*0a40*/  ULDC.64 UR4, c[0x0][0x340] ;  /* 0x0000d00000047ab9 */ /* 0x000fe40000000a00 */
[----:B------:R-:W-:-:S02]  /*0a50*/  UISETP.NE.U32.AND UP0, UPT, URZ, UR4, UPT ;  /* 0x000000043f00728c */ /* 0x000fc4000bf05070 */
[----:B------:R-:W-:Y:S02]  /*0a60*/  ULDC.64 UR14, c[0x0][0x340] ;  /* 0x0000d000000e7ab9 */ /* 0x000fe40000000a00 */
[----:B------:R-:W-:-:S06]  /*0a70*/  UISETP.NE.AND.EX UP0, UPT, URZ, UR5, UPT, UP0 ;  /* 0x000000053f00728c */ /* 0x000fcc000bf05300 */
[----:B------:R-:W-:-:S05]  /*0a80*/  PLOP3.LUT P0, PT, PT, PT, UP0, 0x80, 0x0 ;  /* 0x000000000000781c */ /* 0x000fca0003f0f008 */
[----:B------:R-:W-:Y:S02]  /*0a90*/  @UP0 UMOV UR4, 0x4 ;  /* 0x0000000400040882 */ /* 0x000fe40000000000 */
[----:B------:R-:W-:-:S06]  /*0aa0*/  @UP0 UIMAD.WIDE UR4, UR18, UR4, UR14 ;  /* 0x00000004120402a5 */ /* 0x000fcc000f8e020e */
[----:B------:R-:W-:Y:S02]  /*0ab0*/  IMAD.U32 R2, RZ, RZ, UR4 ;  /* 0x00000004ff027e24 */ /* 0x000fe4000f8e00ff */
[----:B------:R-:W-:Y:S01]  /*0ac0*/  IMAD.U32 R3, RZ, RZ, UR5 ;  /* 0x00000005ff037e24 */ /* 0x000fe2000f8e00ff */
[----:B------:R-:W-:Y:S01]  /*0ad0*/  SHF.R.S32.HI R36, RZ, 0x1f, R132 ;  /* 0x0000001fff247819 */ /* 0x000fe20000011484 */
[----:B------:R-:W-:Y:S01]  /*0ae0*/  UIADD3 UR6, UR7, -0x1, URZ ;  /* 0xffffffff07067890 */ /* 0x000fe2000fffe03f */
[----:B------:R-:W-:Y:S01]  /*0af0*/  IMAD.MOV.U32 R87, RZ, RZ, c[0x0][0x2b8] ;  /* 0x0000ae00ff577624 */ /* 0x000fe200078e00ff */
[----:B------:R-:W-:Y:S01]  /*0b00*/  ULDC.64 UR4, c[0x0][0x2b0] ;  /* 0x0000ac0000047ab9 */ /* 0x000fe20000000a00 */
[----:B------:R-:W2:Y:S01]  /*0b10*/  @P0 LDG.E R2, [R2.64] ;  /* 0x0000000c02020981 */ /* 0x000ea2000c1e1900 */
[----:B------:R-:W-:-:S03]  /*0b20*/  IMAD.MOV.U32 R21, RZ, RZ, RZ ;  /* 0x000000ffff157224 */ /* 0x000fc600078e00ff */
[----:B------:R-:W-:Y:S01]  /*0b30*/  BAR.SYNC.DEFER_BLOCKING 0x0 ;  /* 0x0000000000007b1d */ /* 0x000fe20000010000 */
[----:B------:R-:W-:-:S05]  /*0b40*/  ISETP.NE.AND P1, PT, R87, 0x1, PT ;  /* 0x000000015700780c */ /* 0x000fca0003f25270 */
[----:B------:R-:W1:Y:S01]  /*0b50*/  S2R R15, SR_CTAID.X ;  /* 0x00000000000f7919 */ /* 0x000e620000002500 */
[----:B------:R-:W-:Y:S01]  /*0b60*/  IMAD.MOV.U32 R20, RZ, RZ, c[0x0][0x2c4] ;  /* 0x0000b100ff147624 */ /* 0x000fe200078e00ff */
[----:B------:R-:W-:Y:S01]  /*0b70*/  USHF.R.S32.HI UR20, URZ, 0x1f, UR18 ;  /* 0x0000001f3f147899 */ /* 0x000fe20008011412 */
[----:B--2---:R2:W3:Y:S02]  /*0b80*/  @P0 R2UR UR15, R2 ;  /* 0x00000000020f03c2 */ /* 0x0044e400000e0000 */
[----:B---3--:R-:W-:Y:S02]  /*0b90*/  @!UP0 UMOV UR15, UR18 ;  /* 0x00000012000f8c82 */ /* 0x008fe40008000000 */
[----:B------:R-:W-:Y:S02]  /*0ba0*/  USHF.R.S32.HI UR14, URZ, 0x1f, UR15 ;  /* 0x0000001f3f0e7899 */ /* 0x000fe4000801140f */
[----:B------:R-:W-:Y:S02]  /*0bb0*/  UIMAD.WIDE.U32 UR16, UR15, UR4, URZ ;  /* 0x000000040f1072a5 */ /* 0x000fe4000f8e003f */
[----:B------:R-:W-:-:S04]  /*0bc0*/  UIMAD UR14, UR14, UR4, URZ ;  /* 0x000000040e0e72a4 */ /* 0x000fc8000f8e023f */
[----:B------:R-:W-:Y:S01]  /*0bd0*/  UIMAD UR14, UR15, UR5, UR14 ;  /* 0x000000050f0e72a4 */ /* 0x000fe2000f8e020e */
[----:B--2---:R-:W-:-:S03]  /*0be0*/  LEA.HI R2, R36, R132, RZ, 0x3 ;  /* 0x0000008424027211 */ /* 0x004fc600078f18ff */
[----:B------:R-:W-:Y:S02]  /*0bf0*/  UIADD3 UR14, UR17, UR14, URZ ;  /* 0x0000000e110e7290 */ /* 0x000fe4000fffe03f */
[----:B------:R-:W-:Y:S01]  /*0c00*/  USHF.R.S32.HI UR15, URZ, 0x1f, UR11 ;  /* 0x0000001f3f0f7899 */ /* 0x000fe2000801140b */
[----:B------:R-:W-:Y:S01]  /*0c10*/  LOP3.LUT R0, R2, 0xfffffff8, RZ, 0xc0, !PT ;  /* 0xfffffff802007812 */ /* 0x000fe200078ec0ff */
[----:B------:R-:W-:Y:S01]  /*0c20*/  ULDC.64 UR4, c[0x0][0x1b8] ;  /* 0x00006e0000047ab9 */ /* 0x000fe20000000a00 */
[----:B------:R-:W-:-:S03]  /*0c30*/  SHF.R.S32.HI R18, RZ, 0x3, R2 ;  /* 0x00000003ff127819 */ /* 0x000fc60000011402 */
[----:B------:R-:W-:Y:S02]  /*0c40*/  IMAD.IADD R19, R132, 0x1, -R0 ;  /* 0x0000000184137824 */ /* 0x000fe400078e0a00 */
[----:B------:R-:W-:Y:S02]  /*0c50*/  IMAD.U32 R0, RZ, RZ, UR6 ;  /* 0x00000006ff007e24 */ /* 0x000fe4000f8e00ff */
[----:B------:R-:W-:-:S05]  /*0c60*/  IMAD R86, R19, 0x20, R18 ;  /* 0x0000002013567824 */ /* 0x000fca00078e0212 */
[----:B------:R-:W-:Y:S01]  /*0c70*/  LEA R0, R0, R86, 0x6 ;  /* 0x0000005600007211 */ /* 0x000fe200078e30ff */
[----:B------:R-:W-:Y:S01]  /*0c80*/  UIMAD UR19, UR15, UR4, URZ ;  /* 0x000000040f1372a4 */ /* 0x000fe2000f8e023f */
[----:B-1----:R-:W-:Y:S01]  /*0c90*/  IMAD R5, R15, 0x80, R86 ;  /* 0x000000800f057824 */ /* 0x002fe200078e0256 */
[----:B------:R-:W-:Y:S01]  /*0ca0*/  UIMAD.WIDE.U32 UR22, UR11, UR4, URZ ;  /* 0x000000040b1672a5 */ /* 0x000fe2000f8e003f */
[C---:B------:R-:W-:Y:S01]  /*0cb0*/  ISETP.GE.AND P0, PT, R0.reuse, UR10, PT ;  /* 0x0000000a00007c0c */ /* 0x040fe2000bf06270 */
[----:B------:R-:W-:Y:S01]  /*0cc0*/  STL [R1+0x44], R86 ;  /* 0x0000445601007387 */ /* 0x000fe20000100800 */
[----:B------:R-:W-:Y:S02]  /*0cd0*/  IADD3 R9, R0, UR9, RZ ;  /* 0x0000000900097c10 */ /* 0x000fe4000fffe0ff */
[----:B------:R-:W-:-:S03]  /*0ce0*/  ISETP.GT.OR P0, PT, R86, 0x3f, P0 ;  /* 0x0000003f5600780c */ /* 0x000fc60000704670 */
[----:B------:R-:W-:-:S04]  /*0cf0*/  @P1 IMAD.HI.U32 R0, R9, c[0x0][0x2bc], RZ ;  /* 0x0000af0009001a27 */ /* 0x000fc800078e00ff */
[----:B------:R-:W-:Y:S01]  /*0d00*/  IMAD.MOV.U32 R7, RZ, RZ, R9 ;  /* 0x000000ffff077224 */ /* 0x000fe200078e0009 */
[----:B------:R-:W-:-:S05]  /*0d10*/  @P1 SHF.R.U32.HI R7, RZ, c[0x0][0x2c0], R0 ;  /* 0x0000b000ff071a19 */ /* 0x000fca0000011600 */
[----:B------:R-:W-:-:S04]  /*0d20*/  @!P0 IADD3 R0, P2, R7, UR16, RZ ;  /* 0x0000001007008c10 */ /* 0x000fc8000ff5e0ff */
[----:B------:R-:W-:Y:S02]  /*0d30*/  @!P0 LEA R2, P1, R0, c[0x0][0x2a0], 0x2 ;  /* 0x0000a80000028a11 */ /* 0x000fe400078210ff */
[----:B------:R-:W-:-:S04]  /*0d40*/  @!P0 LEA.HI.X.SX32 R3, R7, UR14, 0x1, P2 ;  /* 0x0000000e07038c11 */ /* 0x000fc800090f0eff */
[----:B------:R-:W-:-:S05]  /*0d50*/  @!P0 LEA.HI.X R3, R0, c[0x0][0x2a4], R3, 0x2, P1 ;  /* 0x0000a90000038a11 */ /* 0x000fca00008f1403 */
[----:B------:R1:W2:Y:S01]  /*0d60*/  @!P0 LDG.E R21, [R2.64] ;  /* 0x0000000c02158981 */ /* 0x0002a2000c1e1900 */
[C---:B------:R-:W-:Y:S01]  /*0d70*/  ISETP.NE.AND P0, PT, R20.reuse, 0x1, PT ;  /* 0x000000011400780c */ /* 0x040fe20003f05270 */
[----:B------:R-:W-:Y:S01]  /*0d80*/  UIMAD UR19, UR11, UR5, UR19 ;  /* 0x000000050b1372a4 */ /* 0x000fe2000f8e0213 */
[----:B------:R-:W-:Y:S01]  /*0d90*/  IMAD.MOV.U32 R4, RZ, RZ, R5 ;  /* 0x000000ffff047224 */ /* 0x000fe200078e0005 */
[----:B------:R-:W-:Y:S01]  /*0da0*/  SHF.L.U32 R133, R19, 0x3, RZ ;  /* 0x0000000313857819 */ /* 0x000fe200000006ff */
[----:B------:R-:W-:Y:S01]  /*0db0*/  ULDC.64 UR4, c[0x0][0x1c0] ;  /* 0x0000700000047ab9 */ /* 0x000fe20000000a00 */
[----:B------:R-:W-:Y:S01]  /*0dc0*/  IMAD R20, R20, c[0x0][0x168], RZ ;  /* 0x00005a0014147a24 */ /* 0x000fe200078e02ff */
[----:B------:R-:W-:Y:S01]  /*0dd0*/  UIMAD UR20, UR20, UR4, URZ ;  /* 0x00000004141472a4 */ /* 0x000fe2000f8e023f */
[----:B------:R-:W-:Y:S01]  /*0de0*/  IMAD R15, R15, 0x80, R18 ;  /* 0x000000800f0f7824 */ /* 0x000fe200078e0212 */
[----:B------:R-:W-:Y:S01]  /*0df0*/  UIADD3 UR23, UR23, UR19, URZ ;  /* 0x0000001317177290 */ /* 0x000fe2000fffe03f */
[C---:B------:R-:W-:Y:S01]  /*0e00*/  IADD3 R58, R133.reuse, 0x80, RZ ;  /* 0x00000080853a7810 */ /* 0x040fe20007ffe0ff */
[----:B------:R-:W-:Y:S01]  /*0e10*/  UIMAD UR5, UR18, UR5, UR20 ;  /* 0x00000005120572a4 */ /* 0x000fe2000f8e0214 */
[----:B------:R-:W-:Y:S01]  /*0e20*/  IADD3 R57, R133, 0x40, RZ ;  /* 0x0000004085397810 */ /* 0x000fe20007ffe0ff */
[----:B------:R-:W-:Y:S01]  /*0e30*/  UIMAD.WIDE.U32 UR18, UR18, UR4, UR22 ;  /* 0x00000004121272a5 */ /* 0x000fe2000f8e0016 */
[----:B------:R-:W-:Y:S01]  /*0e40*/  @P0 IMAD.HI.U32 R0, R5, c[0x0][0x2c8], RZ ;  /* 0x0000b20005000a27 */ /* 0x000fe200078e00ff */
[C---:B------:R-:W-:Y:S01]  /*0e50*/  IADD3 R56, R133.reuse, 0xc0, RZ ;  /* 0x000000c085387810 */ /* 0x040fe20007ffe0ff */
[----:B------:R-:W-:Y:S01]  /*0e60*/  UIMAD UR10, UR6, -0x40, UR10 ;  /* 0xffffffc0060a78a4 */ /* 0x000fe2000f8e020a */
[----:B------:R-:W-:Y:S01]  /*0e70*/  ISETP.GE.AND P4, PT, R133, c[0x0][0x198], PT ;  /* 0x0000660085007a0c */ /* 0x000fe20003f86270 */
[----:B------:R-:W-:Y:S01]  /*0e80*/  UIADD3 UR5, UR19, UR5, URZ ;  /* 0x0000000513057290 */ /* 0x000fe2000fffe03f */
[----:B------:R-:W-:Y:S01]  /*0e90*/  @P0 SHF.R.U32.HI R4, RZ, c[0x0][0x2cc], R0 ;  /* 0x0000b300ff040a19 */ /* 0x000fe20000011600 */
[----:B------:R-:W-:Y:S01]  /*0ea0*/  UISETP.GT.AND UP0, UPT, UR6, UR8, UPT ;  /* 0x000000080600728c */ /* 0x000fe2000bf04270 */
[----:B------:R-:W-:-:S02]  /*0eb0*/  SHF.R.S32.HI R8, RZ, 0x1f, R56 ;  /* 0x0000001fff087819 */ /* 0x000fc40000011438 */
[--C-:B------:R-:W-:Y:S01]  /*0ec0*/  SHF.R.S32.HI R6, RZ, 0x1f, R4.reuse ;  /* 0x0000001fff067819 */ /* 0x100fe20000011404 */
[----:B------:R-:W-:Y:S01]  /*0ed0*/  IMAD.MOV R0, RZ, RZ, -R4 ;  /* 0x000000ffff007224 */ /* 0x000fe200078e0a04 */
[----:B-1----:R-:W-:Y:S01]  /*0ee0*/  MOV R2, UR18 ;  /* 0x0000001200027c02 */ /* 0x002fe20008000f00 */
[----:B------:R-:W-:Y:S01]  /*0ef0*/  IMAD.U32 R3, RZ, RZ, UR19 ;  /* 0x00000013ff037e24 */ /* 0x000fe2000f8e00ff */
[----:B------:R-:W-:Y:S01]  /*0f00*/  ISETP.GE.AND P3, PT, R57, c[0x0][0x198], PT ;  /* 0x0000660039007a0c */ /* 0x000fe20003f66270 */
[----:B------:R-:W-:Y:S01]  /*0f10*/  IMAD R5, R0, c[0x0][0x2c4], R5 ;  /* 0x0000b10000057a24 */ /* 0x000fe200078e0205 */
[----:B------:R-:W-:Y:S01]  /*0f20*/  ISETP.GE.AND P2, PT, R58, c[0x0][0x198], PT ;  /* 0x000066003a007a0c */ /* 0x000fe20003f46270 */
[----:B------:R-:W-:Y:S01]  /*0f30*/  IMAD.U32 R3, RZ, RZ, UR5 ;  /* 0x00000005ff037e24 */ /* 0x000fe2000f8e00ff */
[----:B------:R-:W-:Y:S01]  /*0f40*/  LEA.HI R8, R8, R56, RZ, 0x3 ;  /* 0x0000003808087211 */ /* 0x000fe200078f18ff */
[----:B------:R-:W-:Y:S01]  /*0f50*/  IMAD R6, R6, c[0x0][0x1b0], RZ ;  /* 0x00006c0006067a24 */ /* 0x000fe200078e02ff */
[----:B------:R-:W-:Y:S01]  /*0f60*/  SHF.R.S32.HI R0, RZ, 0x1f, R5 ;  /* 0x0000001fff007819 */ /* 0x000fe20000011405 */
[----:B------:R-:W-:Y:S01]  /*0f70*/  IMAD.WIDE.U32 R2, R4, c[0x0][0x1b0], R2 ;  /* 0x00006c0004027a25 */ /* 0x000fe200078e0002 */
[----:B------:R-:W-:Y:S01]  /*0f80*/  ISETP.GE.AND P5, PT, R56, c[0x0][0x198], PT ;  /* 0x0000660038007a0c */ /* 0x000fe20003fa6270 */
[----:B------:R-:W-:Y:S01]  /*0f90*/  ULDC.64 UR4, c[0x0][0x1e8] ;  /* 0x00007a0000047ab9 */ /* 0x000fe20000000a00 */
[----:B------:R-:W-:Y:S01]  /*0fa0*/  LOP3.LUT R176, R8, 0xfffffff8, RZ, 0xc0, !PT ;  /* 0xfffffff808b07812 */ /* 0x000fe200078ec0ff */
[----:B------:R-:W-:Y:S01]  /*0fb0*/  IMAD R4, R4, c[0x0][0x1b4], R6 ;  /* 0x00006d0004047a24 */ /* 0x000fe200078e0206 */
[----:B------:R-:W-:Y:S01]  /*0fc0*/  UIMAD UR18, UR15, UR4, URZ ;  /* 0x000000040f1272a4 */ /* 0x000fe2000f8e023f */
[----:B------:R-:W-:Y:S01]  /*0fd0*/  IMAD R0, R0, c[0x0][0x1a8], RZ ;  /* 0x00006a0000007a24 */ /* 0x000fe200078e02ff */
[----:B------:R-:W-:Y:S01]  /*0fe0*/  UIMAD.WIDE.U32 UR20, UR11, UR4, URZ ;  /* 0x000000040b1472a5 */ /* 0x000fe2000f8e003f */
[----:B------:R-:W-:Y:S01]  /*0ff0*/  IMAD.IADD R3, R3, 0x1, R4 ;  /* 0x0000000103037824 */ /* 0x000fe200078e0204 */
[----:B------:R-:W-:Y:S01]  /*1000*/  UIMAD UR18, UR11, UR5, UR18 ;  /* 0x000000050b1272a4 */ /* 0x000fe2000f8e0212 */
[----:B------:R-:W-:Y:S01]  /*1010*/  IMAD R6, R5, c[0x0][0x1ac], R0 ;  /* 0x00006b0005067a24 */ /* 0x000fe200078e0200 */
[----:B------:R-:W-:Y:S01]  /*1020*/  ISETP.GE.AND P6, PT, R133, c[0x0][0x1d4], PT ;  /* 0x0000750085007a0c */ /* 0x000fe20003fc6270 */
[----:B------:R-:W-:Y:S01]  /*1030*/  IMAD.WIDE.U32 R2, R5, c[0x0][0x1a8], R2 ;  /* 0x00006a0005027a25 */ /* 0x000fe200078e0002 */
[----:B------:R-:W-:Y:S01]  /*1040*/  UIADD3 UR18, UR21, UR18, URZ ;  /* 0x0000001215127290 */ /* 0x000fe2000fffe03f */
[----:B------:R-:W-:Y:S01]  /*1050*/  LEA.HI R84, R36, R132, RZ, 0x5 ;  /* 0x0000008424547211 */ /* 0x000fe200078f28ff */
[----:B------:R-:W-:Y:S01]  /*1060*/  ULDC.64 UR4, c[0x0][0x210] ;  /* 0x0000840000047ab9 */ /* 0x000fe20000000a00 */
[----:B------:R-:W-:Y:S01]  /*1070*/  IMAD.SHL.U32 R4, R18, 0x40, RZ ;  /* 0x0000004012047824 */ /* 0x000fe200078e00ff */
[----:B------:R-:W-:Y:S01]  /*1080*/  LEA R13, P0, R2, c[0x0][0x160], 0x1 ;  /* 0x00005800020d7a11 */ /* 0x000fe200078008ff */
[----:B------:R-:W-:Y:S01]  /*1090*/  IMAD.IADD R3, R3, 0x1, R6 ;  /* 0x0000000103037824 */ /* 0x000fe200078e0206 */
[----:B------:R-:W-:-:S02]  /*10a0*/  UIMAD UR15, UR15, UR4, URZ ;  /* 0x000000040f0f72a4 */ /* 0x000fc4000f8e023f */
[----:B------:R-:W-:Y:S01]  /*10b0*/  LOP3.LUT R0, R4, 0x1c0, RZ, 0xc0, !PT ;  /* 0x000001c004007812 */ /* 0x000fe200078ec0ff */
[----:B------:R-:W-:Y:S01]  /*10c0*/  UIMAD.WIDE.U32 UR22, UR11, UR4, URZ ;  /* 0x000000040b1672a5 */ /* 0x000fe2000f8e003f */
[----:B------:R-:W-:Y:S01]  /*10d0*/  LEA.HI.X R14, R2, c[0x0][0x164], R3, 0x1, P0 ;  /* 0x00005900020e7a11 */ /* 0x000fe200000f0c03 */
[----:B------:R-:W-:Y:S01]  /*10e0*/  UIMAD UR4, UR11, UR5, UR15 ;  /* 0x000000050b0472a4 */ /* 0x000fe2000f8e020f */
[----:B------:R-:W-:Y:S01]  /*10f0*/  SHF.R.U32.HI R4, RZ, 0x3, R0 ;  /* 0x00000003ff047819 */ /* 0x000fe20000011600 */
[----:B------:R-:W-:Y:S01]  /*1100*/  SHFL.IDX PT, R2, R13, RZ, 0x181f ;  /* 0x00181fff0d027589 */ /* 0x000fe200000e0000 */
[----:B------:R-:W-:Y:S01]  /*1110*/  LOP3.LUT R0, R0, 0x38, R133, 0xf8, !PT ;  /* 0x0000003800007812 */ /* 0x000fe200078ef885 */
[----:B------:R-:W-:Y:S01]  /*1120*/  UIADD3 UR4, UR23, UR4, URZ ;  /* 0x0000000417047290 */ /* 0x000fe2000fffe03f */
[----:B------:R-:W-:Y:S01]  /*1130*/  ISETP.GE.AND P0, PT, R15, R20, PT ;  /* 0x000000140f00720c */ /* 0x000fe20003f06270 */
[----:B------:R-:W1:Y:S01]  /*1140*/  SHFL.IDX PT, R3, R14, RZ, 0x181f ;  /* 0x00181fff0e037589 */ /* 0x000e6200000e0000 */
[----:B------:R-:W-:-:S02]  /*1150*/  LOP3.LUT R0, R0, R4, RZ, 0x3c, !PT ;  /* 0x0000000400007212 */ /* 0x000fc400078e3cff */
[----:B------:R-:W-:-:S05]  /*1160*/  LEA.HI R4, R36, R132, RZ, 0x6 ;  /* 0x0000008424047211 */ /* 0x000fca00078f30ff */
[----:B------:R-:W-:-:S05]  /*1170*/  IMAD.SHL.U32 R4, R4, 0x8, RZ ;  /* 0x0000000804047824 */ /* 0x000fca00078e00ff */
[----:B------:R-:W-:Y:S02]  /*1180*/  LOP3.LUT R5, R0, 0xfffffe00, R4, 0xf8, !PT ;  /* 0xfffffe0000057812 */ /* 0x000fe400078ef804 */
[----:B------:R-:W-:Y:S02]  /*1190*/  SHF.R.S32.HI R0, RZ, 0x1f, R58 ;  /* 0x0000001fff007819 */ /* 0x000fe4000001143a */
[----:B------:R-:W-:Y:S01]  /*11a0*/  SHF.R.S32.HI R4, RZ, 0x1f, R57 ;  /* 0x0000001fff047819 */ /* 0x000fe20000011439 */
[----:B------:R-:W-:Y:S01]  /*11b0*/  IMAD.SHL.U32 R85, R5, 0x2, RZ ;  /* 0x0000000205557824 */ /* 0x000fe200078e00ff */
[----:B------:R-:W-:Y:S01]  /*11c0*/  LEA.HI R0, R0, R58, RZ, 0x3 ;  /* 0x0000003a00007211 */ /* 0x000fe200078f18ff */
[----:B------:R-:W-:Y:S01]  /*11d0*/  SHFL.IDX PT, R5, R14, 0x1, 0x181f ;  /* 0x00381f000e057f89 */ /* 0x000fe200000e0000 */
[----:B------:R-:W-:Y:S02]  /*11e0*/  LEA.HI R4, R4, R57, RZ, 0x3 ;  /* 0x0000003904047211 */ /* 0x000fe400078f18ff */
[----:B------:R-:W-:Y:S01]  /*11f0*/  LOP3.LUT R177, R0, 0xfffffff8, RZ, 0xc0, !PT ;  /* 0xfffffff800b17812 */ /* 0x000fe200078ec0ff */
[----:B------:R-:W-:Y:S01]  /*1200*/  IMAD.MOV R0, RZ, RZ, -R7 ;  /* 0x000000ffff007224 */ /* 0x000fe200078e0a07 */
[----:B------:R-:W-:Y:S01]  /*1210*/  LOP3.LUT R134, R4, 0xfffffff8, RZ, 0xc0, !PT ;  /* 0xfffffff804867812 */ /* 0x000fe200078ec0ff */
[----:B-1----:R-:W-:Y:S01]  /*1220*/  @!P0 IMAD.WIDE R6, R133, 0x2, R2 ;  /* 0x0000000285068825 */ /* 0x002fe200078e0202 */
[----:B------:R-:W1:Y:S03]  /*1230*/  SHFL.IDX PT, R4, R13, 0x1, 0x181f ;  /* 0x00381f000d047f89 */ /* 0x000e6600000e0000 */
[----:B------:R-:W-:Y:S01]  /*1240*/  IMAD R16, R0, c[0x0][0x2b8], R9 ;  /* 0x0000ae0000107a24 */ /* 0x000fe200078e0209 */
[----:B------:R3:W-:Y:S01]  /*1250*/  @!P0 LDGSTS.E.BYPASS.LTC128B.128 [R85+0x100], [R6.64], !P4 ;  /* 0x0010000006558fae */ /* 0x0007e2000e101d4c */
[----:B------:R-:W-:Y:S01]  /*1260*/  @!P0 IMAD.WIDE R8, R134, 0x2, R2 ;  /* 0x0000000286088825 */ /* 0x000fe200078e0202 */
[----:B------:R-:W-:-:S02]  /*1270*/  IADD3 R0, R15, 0x20, RZ ;  /* 0x000000200f007810 */ /* 0x000fc40007ffe0ff */
[----:B------:R-:W-:Y:S02]  /*1280*/  SHF.R.S32.HI R12, RZ, 0x1f, R16 ;  /* 0x0000001fff0c7819 */ /* 0x000fe40000011410 */
[----:B------:R4:W-:Y:S01]  /*1290*/  @!P0 LDGSTS.E.BYPASS.LTC128B.128 [R85+0x4100], [R8.64], !P3 ;  /* 0x0410000008558fae */ /* 0x0009e2000d901d4c */
[----:B---3--:R-:W-:-:S04]  /*12a0*/  @!P0 IMAD.WIDE R6, R177, 0x2, R2 ;  /* 0x00000002b1068825 */ /* 0x008fc800078e0202 */
[----:B------:R-:W-:Y:S01]  /*12b0*/  @!P0 IMAD.WIDE R2, R176, 0x2, R2 ;  /* 0x00000002b0028825 */ /* 0x000fe200078e0202 */
[----:B------:R3:W-:Y:S04]  /*12c0*/  @!P0 LDGSTS.E.BYPASS.LTC128B.128 [R85+0x8100], [R6.64], !P2 ;  /* 0x0810000006558fae */ /* 0x0007e8000d101d4c */
[----:B------:R5:W-:Y:S01]  /*12d0*/  @!P0 LDGSTS.E.BYPASS.LTC128B.128 [R85+0xc100], [R2.64], !P5 ;  /* 0x0c10000002558fae */ /* 0x000be2000e901d4c */
[----:B------:R-:W-:Y:S01]  /*12e0*/  ISETP.GE.AND P0, PT, R0, R20, PT ;  /* 0x000000140000720c */ /* 0x000fe20003f06270 */
[----:B------:R-:W-:-:S04]  /*12f0*/  IMAD R0, R12, c[0x0][0x1e0], RZ ;  /* 0x000078000c007a24 */ /* 0x000fc800078e02ff */
[----:B------:R-:W-:-:S08]  /*1300*/  IMAD R0, R16, c[0x0][0x1e4], R0 ;  /* 0x0000790010007a24 */ /* 0x000fd000078e0200 */
[----:B-1----:R-:W-:-:S04]  /*1310*/  @!P0 IMAD.WIDE R10, R133, 0x2, R4 ;  /* 0x00000002850a8825 */ /* 0x002fc800078e0204 */
[----:B----4-:R-:W-:Y:S01]  /*1320*/  @!P0 IMAD.WIDE R8, R134, 0x2, R4 ;  /* 0x0000000286088825 */ /* 0x010fe200078e0204 */
[----:B------:R2:W-:Y:S01]  /*1330*/  @!P0 LDGSTS.E.BYPASS.LTC128B.128 [R85+0x1100], [R10.64], !P4 ;  /* 0x011000000a558fae */ /* 0x0005e2000e101d4c */
[----:B---3--:R-:W-:-:S03]  /*1340*/  IADD3 R6, R15, 0x40, RZ ;  /* 0x000000400f067810 */ /* 0x008fc60007ffe0ff */
[----:B------:R1:W-:Y:S01]  /*1350*/  @!P0 LDGSTS.E.BYPASS.LTC128B.128 [R85+0x5100], [R8.64], !P3 ;  /* 0x0510000008558fae */ /* 0x0003e2000d901d4c */
[----:B-----5:R-:W-:Y:S01]  /*1360*/  IMAD.WIDE.U32 R2, R16, c[0x0][0x1e0], RZ ;  /* 0x0000780010027a25 */ /* 0x020fe200078e00ff */
[----:B------:R-:W-:-:S03]  /*1370*/  ISETP.GE.AND P1, PT, R6, R20, PT ;  /* 0x000000140600720c */ /* 0x000fc60003f26270 */
[----:B------:R-:W-:Y:S01]  /*1380*/  @!P0 IMAD.WIDE R6, R177, 0x2, R4 ;  /* 0x00000002b1068825 */ /* 0x000fe200078e0204 */
[----:B------:R-:W-:-:S03]  /*1390*/  IADD3 R3, R3, R0, RZ ;  /* 0x0000000003037210 */ /* 0x000fc60007ffe0ff */
[----:B------:R-:W-:Y:S01]  /*13a0*/  @!P0 IMAD.WIDE R4, R176, 0x2, R4 ;  /* 0x00000002b0048825 */ /* 0x000fe200078e0204 */
[----:B------:R3:W-:Y:S03]  /*13b0*/  @!P0 LDGSTS.E.BYPASS.LTC128B.128 [R85+0x9100], [R6.64], !P2 ;  /* 0x0910000006558fae */ /* 0x0007e6000d101d4c */
[----:B------:R-:W-:Y:S01]  /*13c0*/  IMAD R0, R12, c[0x0][0x208], RZ ;  /* 0x000082000c007a24 */ /* 0x000fe200078e02ff */
[----:B------:R4:W-:Y:S03]  /*13d0*/  @!P0 LDGSTS.E.BYPASS.LTC128B.128 [R85+0xd100], [R4.64], !P5 ;  /* 0x0d10000004558fae */ /* 0x0009e6000e901d4c */
[C---:B------:R-:W-:Y:S02]  /*13e0*/  IMAD R0, R16.reuse, c[0x0][0x20c], R0 ;  /* 0x0000830010007a24 */ /* 0x040fe400078e0200 */
[----:B---3--:R-:W-:-:S04]  /*13f0*/  IMAD.WIDE.U32 R6, R16, c[0x0][0x208], RZ ;  /* 0x0000820010067a25 */ /* 0x008fc800078e00ff */
[----:B------:R-:W-:Y:S01]  /*1400*/  IMAD.IADD R7, R7, 0x1, R0 ;  /* 0x0000000107077824 */ /* 0x000fe200078e0200 */
[----:B--2---:R-:W-:Y:S01]  /*1410*/  SHF.R.S32.HI R10, RZ, 0x1f, R21 ;  /* 0x0000001fff0a7819 */ /* 0x004fe20000011415 */
[C---:B----4-:R-:W-:Y:S01]  /*1420*/  IMAD.WIDE.U32 R4, R21.reuse, c[0x0][0x1f0], R2 ;  /* 0x00007c0015047a25 */ /* 0x050fe200078e0002 */
[----:B------:R-:W-:Y:S03]  /*1430*/  STL [R1+0x10], R21 ;  /* 0x0000101501007387 */ /* 0x000fe60000100800 */
[----:B-1----:R-:W-:Y:S01]  /*1440*/  IMAD R8, R10, c[0x0][0x1f0], RZ ;  /* 0x00007c000a087a24 */ /* 0x002fe200078e02ff */
[----:B------:R-:W-:Y:S01]  /*1450*/  SHFL.IDX PT, R2, R13, 0x2, 0x181f ;  /* 0x00581f000d027f89 */ /* 0x000fe200000e0000 */
[----:B------:R-:W-:-:S03]  /*1460*/  IMAD.WIDE.U32 R6, R21, c[0x0][0x218], R6 ;  /* 0x0000860015067a25 */ /* 0x000fc600078e0006 */
[----:B------:R-:W1:Y:S01]  /*1470*/  SHFL.IDX PT, R3, R14, 0x2, 0x181f ;  /* 0x00581f000e037f89 */ /* 0x000e6200000e0000 */
[----:B------:R-:W-:Y:S01]  /*1480*/  IMAD R0, R21, c[0x0][0x1f4], R8 ;  /* 0x00007d0015007a24 */ /* 0x000fe200078e0208 */
[----:B------:R-:W-:Y:S02]  /*1490*/  IADD3 R8, P0, R4, UR20, RZ ;  /* 0x0000001404087c10 */ /* 0x000fe4000ff1e0ff */
[----:B------:R-:W-:Y:S02]  /*14a0*/  STL [R1+0xc], R85 ;  /* 0x00000c5501007387 */ /* 0x000fe40000100800 */
[----:B------:R-:W-:Y:S01]  /*14b0*/  IADD3.X R9, R5, UR18, R0, P0, !PT ;  /* 0x0000001205097c10 */ /* 0x000fe200087fe400 */
[----:B------:R-:W-:Y:S01]  /*14c0*/  IMAD R0, R10, c[0x0][0x218], RZ ;  /* 0x000086000a007a24 */ /* 0x000fe200078e02ff */
[C---:B------:R-:W-:Y:S01]  /*14d0*/  LEA R17, P0, R8.reuse, c[0x0][0x1c8], 0x1 ;  /* 0x0000720008117a11 */ /* 0x040fe200078008ff */
[----:B------:R2:W-:Y:S04]  /*14e0*/  STL [R1+0x14], R16 ;  /* 0x0000141001007387 */ /* 0x0005e80000100800 */
[----:B------:R-:W-:Y:S04]  /*14f0*/  SHFL.IDX PT, R4, R13, 0x3, 0x181f ;  /* 0x00781f000d047f89 */ /* 0x000fe800000e0000 */
[----:B------:R-:W3:Y:S01]  /*1500*/  SHFL.IDX PT, R5, R14, 0x3, 0x181f ;  /* 0x00781f000e057f89 */ /* 0x000ee200000e0000 */
[----:B--2---:R-:W-:Y:S01]  /*1510*/  LEA.HI.X R16, R8, c[0x0][0x1cc], R9, 0x1, P0 ;  /* 0x0000730008107a11 */ /* 0x004fe200000f0c09 */
[----:B------:R-:W-:Y:S01]  /*1520*/  IMAD R8, R21, c[0x0][0x21c], R0 ;  /* 0x0000870015087a24 */ /* 0x000fe200078e0200 */
[----:B------:R-:W-:-:S02]  /*1530*/  IADD3 R0, P0, R6, UR22, RZ ;  /* 0x0000001606007c10 */ /* 0x000fc4000ff1e0ff */
[----:B------:R-:W-:Y:S02]  /*1540*/  IADD3 R21, -R18, UR10, RZ ;  /* 0x0000000a12157c10 */ /* 0x000fe4000fffe1ff */
[----:B------:R-:W-:Y:S01]  /*1550*/  IADD3.X R6, R7, UR4, R8, P0, !PT ;  /* 0x0000000407067c10 */ /* 0x000fe200087fe408 */
[----:B-1----:R-:W-:Y:S01]  /*1560*/  @!P1 IMAD.WIDE R8, R133, 0x2, R2 ;  /* 0x0000000285089825 */ /* 0x002fe200078e0202 */
[C---:B------:R-:W-:Y:S02]  /*1570*/  LEA R10, P0, R0.reuse, c[0x0][0x1f8], 0x1 ;  /* 0x00007e00000a7a11 */ /* 0x040fe400078008ff */
[----:B------:R-:W-:Y:S02]  /*1580*/  IADD3 R7, R15, 0x60, RZ ;  /* 0x000000600f077810 */ /* 0x000fe40007ffe0ff */
[----:B------:R-:W-:Y:S01]  /*1590*/  LEA.HI.X R0, R0, c[0x0][0x1fc], R6, 0x1, P0 ;  /* 0x00007f0000007a11 */ /* 0x000fe200000f0c06 */
[----:B------:R-:W1:Y:S01]  /*15a0*/  SHFL.IDX PT, R13, R10, RZ, 0x181f ;  /* 0x00181fff0a0d7589 */ /* 0x000e6200000e0000 */
[----:B------:R-:W-:Y:S01]  /*15b0*/  ISETP.GE.AND P0, PT, R7, R20, PT ;  /* 0x000000140700720c */ /* 0x000fe20003f06270 */
[--C-:B------:R-:W-:Y:S01]  /*15c0*/  @!P1 IMAD.WIDE R6, R134, 0x2, R2.reuse ;  /* 0x0000000286069825 */ /* 0x100fe200078e0202 */
[----:B------:R-:W-:Y:S01]  /*15d0*/  LEA.HI R20, R36, R132, RZ, 0x4 ;  /* 0x0000008424147211 */ /* 0x000fe200078f20ff */
[----:B------:R2:W4:Y:S04]  /*15e0*/  SHFL.IDX PT, R14, R10, 0x1, 0x181f ;  /* 0x00381f000a0e7f89 */ /* 0x00052800000e0000 */
[----:B------:R5:W-:Y:S04]  /*15f0*/  @!P1 LDGSTS.E.BYPASS.LTC128B.128 [R85+0x2100], [R8.64], !P4 ;  /* 0x0210000008559fae */ /* 0x000be8000e101d4c */
[----:B------:R1:W-:Y:S04]  /*1600*/  @!P1 LDGSTS.E.BYPASS.LTC128B.128 [R85+0x6100], [R6.64], !P3 ;  /* 0x0610000006559fae */ /* 0x0003e8000d901d4c */
[----:B------:R-:W3:Y:S04]  /*1610*/  SHFL.IDX PT, R12, R0, RZ, 0x181f ;  /* 0x00181fff000c7589 */ /* 0x000ee800000e0000 */
[----:B------:R4:W4:Y:S01]  /*1620*/  SHFL.IDX PT, R15, R0, 0x1, 0x181f ;  /* 0x00381f00000f7f89 */ /* 0x00092200000e0000 */
[----:B--2---:R-:W-:-:S05]  /*1630*/  @!P1 IMAD.WIDE R10, R177, 0x2, R2 ;  /* 0x00000002b10a9825 */ /* 0x004fca00078e0202 */
[----:B------:R2:W-:Y:S01]  /*1640*/  @!P1 LDGSTS.E.BYPASS.LTC128B.128 [R85+0xa100], [R10.64], !P2 ;  /* 0x0a1000000a559fae */ /* 0x0005e2000d101d4c */
[----:B-----5:R-:W-:-:S03]  /*1650*/  @!P1 IMAD.WIDE R8, R176, 0x2, R2 ;  /* 0x00000002b0089825 */ /* 0x020fc600078e0202 */
[----:B-1----:R-:W-:Y:S01]  /*1660*/  SHFL.IDX PT, R6, R17, RZ, 0x181f ;  /* 0x00181fff11067589 */ /* 0x002fe200000e0000 */
[----:B---3--:R-:W-:-:S03]  /*1670*/  @!P0 IMAD.WIDE R2, R133, 0x2, R4 ;  /* 0x0000000285028825 */ /* 0x008fc600078e0204 */
[----:B------:R-:W1:Y:S01]  /*1680*/  SHFL.IDX PT, R7, R16, RZ, 0x181f ;  /* 0x00181fff10077589 */ /* 0x000e6200000e0000 */
[----:B----4-:R-:W-:-:S03]  /*1690*/  LOP3.LUT R0, R20, 0xfffffff0, RZ, 0xc0, !PT ;  /* 0xfffffff014007812 */ /* 0x010fc600078ec0ff */
[----:B------:R3:W-:Y:S01]  /*16a0*/  @!P1 LDGSTS.E.BYPASS.LTC128B.128 [R85+0xe100], [R8.64], !P5 ;  /* 0x0e10000008559fae */ /* 0x0007e2000e901d4c */
[----:B------:R-:W-:Y:S02]  /*16b0*/  ISETP.GE.AND P1, PT, R21, 0x1, PT ;  /* 0x000000011500780c */ /* 0x000fe40003f26270 */
[----:B------:R-:W-:Y:S01]  /*16c0*/  IADD3 R0, -R0, R132, RZ ;  /* 0x0000008400007210 */ /* 0x000fe20007ffe1ff */
[----:B------:R4:W-:Y:S01]  /*16d0*/  @!P0 LDGSTS.E.BYPASS.LTC128B.128 [R85+0x3100], [R2.64], !P4 ;  /* 0x0310000002558fae */ /* 0x0009e2000e101d4c */
[----:B------:R-:W-:Y:S01]  /*16e0*/  ISETP.GE.AND P4, PT, R58, c[0x0][0x1d4], PT ;  /* 0x000075003a007a0c */ /* 0x000fe20003f86270 */
[----:B--2---:R-:W-:-:S04]  /*16f0*/  IMAD.WIDE R10, R133, 0x2, RZ ;  /* 0x00000002850a7825 */ /* 0x004fc800078e02ff */
[----:B---3--:R-:W-:-:S04]  /*1700*/  @!P0 IMAD.WIDE R8, R134, 0x2, R4 ;  /* 0x0000000286088825 */ /* 0x008fc800078e0204 */
[--C-:B----4-:R-:W-:Y:S01]  /*1710*/  @!P0 IMAD.WIDE R2, R177, 0x2, R4.reuse ;  /* 0x00000002b1028825 */ /* 0x110fe200078e0204 */
[----:B------:R2:W-:Y:S01]  /*1720*/  @!P0 LDGSTS.E.BYPASS.LTC128B.128 [R85+0x7100], [R8.64], !P3 ;  /* 0x0710000008558fae */ /* 0x0005e2000d901d4c */
[----:B------:R-:W-:Y:S02]  /*1730*/  ISETP.GE.AND P3, PT, R56, c[0x0][0x1d4], PT ;  /* 0x0000750038007a0c */ /* 0x000fe40003f66270 */
[----:B------:R-:W-:Y:S01]  /*1740*/  @!P0 IMAD.WIDE R4, R176, 0x2, R4 ;  /* 0x00000002b0048825 */ /* 0x000fe200078e0204 */
[----:B------:R3:W-:Y:S01]  /*1750*/  @!P0 LDGSTS.E.BYPASS.LTC128B.128 [R85+0xb100], [R2.64], !P2 ;  /* 0x0b10000002558fae */ /* 0x0007e2000d101d4c */
[----:B------:R-:W-:-:S03]  /*1760*/  IADD3 R30, P2, R13, R10, RZ ;  /* 0x0000000a0d1e7210 */ /* 0x000fc60007f5e0ff */
[----:B------:R4:W-:Y:S01]  /*1770*/  @!P0 LDGSTS.E.BYPASS.LTC128B.128 [R85+0xf100], [R4.64], !P5 ;  /* 0x0f10000004558fae */ /* 0x0009e2000e901d4c */
[----:B------:R-:W-:Y:S01]  /*1780*/  IADD3 R26, P0, R10, R14, RZ ;  /* 0x0000000e0a1a7210 */ /* 0x000fe20007f1e0ff */
[----:B------:R-:W-:Y:S01]  /*1790*/  IMAD.X R31, R12, 0x1, R11, P2 ;  /* 0x000000010c1f7824 */ /* 0x000fe200010e060b */
[----:B------:R-:W-:Y:S01]  /*17a0*/  ISETP.GE.AND P5, PT, R57, c[0x0][0x1d4], PT ;  /* 0x0000750039007a0c */ /* 0x000fe20003fa6270 */
[----:B------:R-:W0:Y:S02]  /*17b0*/  LDGDEPBAR ;  /* 0x00000000000079af */ /* 0x000e240000000000 */
[----:B------:R-:W-:Y:S02]  /*17c0*/  IMAD.X R27, R11, 0x1, R15, P0 ;  /* 0x000000010b1b7824 */ /* 0x000fe400000e060f */
[----:B-1----:R-:W-:-:S04]  /*17d0*/  @P1 IMAD.WIDE R10, R134, 0x2, R6 ;  /* 0x00000002860a1825 */ /* 0x002fc800078e0206 */
[----:B--2---:R-:W-:-:S04]  /*17e0*/  @P1 IMAD.WIDE R8, R177, 0x2, R6 ;  /* 0x00000002b1081825 */ /* 0x004fc800078e0206 */
[----:B---3--:R-:W-:-:S04]  /*17f0*/  IMAD.WIDE R2, R134, 0x2, RZ ;  /* 0x0000000286027825 */ /* 0x008fc800078e02ff */
[----:B----4-:R-:W-:Y:S01]  /*1800*/  @P1 IMAD.WIDE R4, R133, 0x2, R6 ;  /* 0x0000000285041825 */ /* 0x010fe200078e0206 */
[----:B------:R-:W-:Y:S02]  /*1810*/  IADD3 R28, P2, R13, R2, RZ ;  /* 0x000000020d1c7210 */ /* 0x000fe40007f5e0ff */
[----:B------:R-:W-:Y:S02]  /*1820*/  IADD3 R24, P0, R2, R14, RZ ;  /* 0x0000000e02187210 */ /* 0x000fe40007f1e0ff */
[----:B------:R1:W-:Y:S01]  /*1830*/  @P1 LDGSTS.E.BYPASS.LTC128B.128 [R85+0x10100], [R4.64], !P6 ;  /* 0x1010000004551fae */ /* 0x0003e2000f101d4c */
[----:B------:R-:W-:Y:S02]  /*1840*/  IMAD.X R29, R12, 0x1, R3, P2 ;  /* 0x000000010c1d7824 */ /* 0x000fe400010e0603 */
[----:B------:R-:W-:Y:S01]  /*1850*/  IMAD.X R25, R3, 0x1, R15, P0 ;  /* 0x0000000103197824 */ /* 0x000fe200000e060f */
[----:B------:R-:W-:Y:S01]  /*1860*/  SHFL.IDX PT, R2, R17, 0x1, 0x181f ;  /* 0x00381f0011027f89 */ /* 0x000fe200000e0000 */
[----:B------:R-:W-:-:S03]  /*1870*/  ISETP.GT.AND P0, PT, R21, 0x20, PT ;  /* 0x000000201500780c */ /* 0x000fc60003f04270 */
[----:B------:R-:W2:Y:S04]  /*1880*/  SHFL.IDX PT, R3, R16, 0x1, 0x181f ;  /* 0x00381f0010037f89 */ /* 0x000ea800000e0000 */
[----:B------:R3:W-:Y:S04]  /*1890*/  @P1 LDGSTS.E.BYPASS.LTC128B.128 [R85+0x12100], [R10.64], !P5 ;  /* 0x121000000a551fae */ /* 0x0007e8000e901d4c */
[----:B------:R4:W-:Y:S01]  /*18a0*/  @P1 LDGSTS.E.BYPASS.LTC128B.128 [R85+0x14100], [R8.64], !P4 ;  /* 0x1410000008551fae */ /* 0x0009e2000e101d4c */
[----:B-1----:R-:W-:-:S04]  /*18b0*/  @P1 IMAD.WIDE R4, R176, 0x2, R6 ;  /* 0x00000002b0041825 */ /* 0x002fc800078e0206 */
[----:B------:R-:W-:Y:S01]  /*18c0*/  IMAD.WIDE R6, R177, 0x2, RZ ;  /* 0x00000002b1067825 */ /* 0x000fe200078e02ff */
[----:B------:R1:W-:Y:S04]  /*18d0*/  @P1 LDGSTS.E.BYPASS.LTC128B.128 [R85+0x16100], [R4.64], !P3 ;  /* 0x1610000004551fae */ /* 0x0003e8000d901d4c */
[----:B------:R-:W-:Y:S02]  /*18e0*/  IADD3 R22, P1, R13, R6, RZ ;  /* 0x000000060d167210 */ /* 0x000fe40007f3e0ff */
[----:B---3--:R-:W-:-:S03]  /*18f0*/  SHF.R.S32.HI R11, RZ, 0x1f, R0 ;  /* 0x0000001fff0b7819 */ /* 0x008fc60000011400 */
[----:B------:R-:W-:Y:S01]  /*1900*/  IMAD.X R23, R12, 0x1, R7, P1 ;  /* 0x000000010c177824 */ /* 0x000fe200008e0607 */
[----:B------:R-:W-:Y:S02]  /*1910*/  IADD3 R34, P1, R6, R14, RZ ;  /* 0x0000000e06227210 */ /* 0x000fe40007f3e0ff */
[----:B----4-:R-:W-:Y:S02]  /*1920*/  SHF.R.S32.HI R8, RZ, 0x4, R20 ;  /* 0x00000004ff087819 */ /* 0x010fe40000011414 */
[----:B------:R-:W-:Y:S01]  /*1930*/  LEA.HI R11, R11, R0, RZ, 0x3 ;  /* 0x000000000b0b7211 */ /* 0x000fe200078f18ff */
[----:B------:R-:W-:Y:S01]  /*1940*/  IMAD.X R35, R7, 0x1, R15, P1 ;  /* 0x0000000107237824 */ /* 0x000fe200008e060f */
[----:B------:R-:W-:Y:S02]  /*1950*/  LEA.HI R6, R20, R8, RZ, 0x1 ;  /* 0x0000000814067211 */ /* 0x000fe400078f08ff */
[----:B------:R-:W-:Y:S02]  /*1960*/  LOP3.LUT R10, R11, 0xfffffff8, RZ, 0xc0, !PT ;  /* 0xfffffff80b0a7812 */ /* 0x000fe400078ec0ff */
[----:B------:R-:W-:Y:S01]  /*1970*/  LOP3.LUT R9, R6, 0xfffffffe, RZ, 0xc0, !PT ;  /* 0xfffffffe06097812 */ /* 0x000fe200078ec0ff */
[----:B--2---:R-:W-:-:S04]  /*1980*/  @P0 IMAD.WIDE R6, R133, 0x2, R2 ;  /* 0x0000000285060825 */ /* 0x004fc800078e0202 */
[----:B------:R-:W-:Y:S01]  /*1990*/  IMAD.IADD R10, R0, 0x1, -R10 ;  /* 0x00000001000a7824 */ /* 0x000fe200078e0a0a */
[----:B------:R2:W-:Y:S01]  /*19a0*/  @P0 LDGSTS.E.BYPASS.LTC128B.128 [R85+0x11100], [R6.64], !P6 ;  /* 0x1110000006550fae */ /* 0x0005e2000f101d4c */
[----:B-1----:R-:W-:-:S04]  /*19b0*/  IMAD.WIDE R4, R176, 0x2, RZ ;  /* 0x00000002b0047825 */ /* 0x002fc800078e02ff */
[----:B------:R-:W-:Y:S01]  /*19c0*/  IMAD.IADD R9, R8, 0x1, -R9 ;  /* 0x0000000108097824 */ /* 0x000fe200078e0a09 */
[----:B------:R-:W-:Y:S01]  /*19d0*/  IADD3 R16, P1, R13, R4, RZ ;  /* 0x000000040d107210 */ /* 0x000fe20007f3e0ff */
[----:B------:R-:W-:-:S04]  /*19e0*/  IMAD.SHL.U32 R0, R10, 0x40, RZ ;  /* 0x000000400a007824 */ /* 0x000fc800078e00ff */
[----:B------:R-:W-:Y:S01]  /*19f0*/  IMAD.X R17, R12, 0x1, R5, P1 ;  /* 0x000000010c117824 */ /* 0x000fe200008e0605 */
[----:B------:R-:W-:Y:S02]  /*1a00*/  IADD3 R32, P1, R4, R14, RZ ;  /* 0x0000000e04207210 */ /* 0x000fe40007f3e0ff */
[----:B------:R-:W-:Y:S02]  /*1a10*/  LOP3.LUT R0, R0, 0x1c0, RZ, 0xc0, !PT ;  /* 0x000001c000007812 */ /* 0x000fe400078ec0ff */
[----:B------:R-:W-:Y:S01]  /*1a20*/  IADD3.X R33, R5, R15, RZ, P1, !PT ;  /* 0x0000000f05217210 */ /* 0x000fe20000ffe4ff */
[----:B------:R-:W-:Y:S01]  /*1a30*/  @P0 IMAD.WIDE R4, R134, 0x2, R2 ;  /* 0x0000000286040825 */ /* 0x000fe200078e0202 */
[----:B------:R-:W-:-:S04]  /*1a40*/  R2P PR, R10, 0x6 ;  /* 0x000000060a007804 */ /* 0x000fc80000000000 */
[----:B------:R1:W-:Y:S01]  /*1a50*/  @P0 LDGSTS.E.BYPASS.LTC128B.128 [R85+0x13100], [R4.64], !P5 ;  /* 0x1310000004550fae */ /* 0x0003e2000e901d4c */
[----:B--2---:R-:W-:-:S04]  /*1a60*/  @P0 IMAD.WIDE R6, R177, 0x2, R2 ;  /* 0x00000002b1060825 */ /* 0x004fc800078e0202 */
[----:B------:R-:W-:Y:S01]  /*1a70*/  @P0 IMAD.WIDE R2, R176, 0x2, R2 ;  /* 0x00000002b0020825 */ /* 0x000fe200078e0202 */
[----:B------:R2:W-:Y:S04]  /*1a80*/  @P0 LDGSTS.E.BYPASS.LTC128B.128 [R85+0x15100], [R6.64], !P4 ;  /* 0x1510000006550fae */ /* 0x0005e8000e101d4c */
[----:B------:R3:W-:Y:S01]  /*1a90*/  @P0 LDGSTS.E.BYPASS.LTC128B.128 [R85+0x17100], [R2.64], !P3 ;  /* 0x1710000002550fae */ /* 0x0007e2000d901d4c */
[----:B------:R-:W-:-:S03]  /*1aa0*/  LOP3.LUT P0, RZ, R19, 0x2, RZ, 0xc0, !PT ;  /* 0x0000000213ff7812 */ /* 0x000fc6000780c0ff */
[----:B------:R-:W0:Y:S01]  /*1ab0*/  LDGDEPBAR ;  /* 0x00000000000079af */ /* 0x000e220000000000 */
[----:B-1----:R-:W-:Y:S02]  /*1ac0*/  IMAD.SHL.U32 R4, R9, 0x8, RZ ;  /* 0x0000000809047824 */ /* 0x002fe400078e00ff */
[----:B------:R-:W-:-:S03]  /*1ad0*/  IMAD.SHL.U32 R5, R19, 0x40, RZ ;  /* 0x0000004013057824 */ /* 0x000fc600078e00ff */
[----:B------:R-:W-:Y:S01]  /*1ae0*/  LOP3.LUT R4, R0, 0x8, R4, 0xf8, !PT ;  /* 0x0000000800047812 */ /* 0x000fe200078ef804 */
[----:B--2---:R-:W-:Y:S02]  /*1af0*/  IMAD.MOV.U32 R6, RZ, RZ, 0x10 ;  /* 0x00000010ff067424 */ /* 0x004fe400078e00ff */
[----:B------:R-:W-:Y:S01]  /*1b00*/  IMAD.MOV.U32 R7, RZ, RZ, 0x20 ;  /* 0x00000020ff077424 */ /* 0x000fe200078e00ff */
[----:B---3--:R-:W-:Y:S01]  /*1b10*/  SHF.R.U32.HI R3, RZ, 0x3, R0 ;  /* 0x00000003ff037819 */ /* 0x008fe20000011600 */
[----:B------:R-:W-:Y:S01]  /*1b20*/  IMAD.SHL.U32 R2, R18, 0x8, RZ ;  /* 0x0000000812027824 */ /* 0x000fe200078e00ff */
[----:B------:R-:W-:Y:S01]  /*1b30*/  LOP3.LUT R0, R5, 0x1c0, RZ, 0xc0, !PT ;  /* 0x000001c005007812 */ /* 0x000fe200078ec0ff */
[----:B------:R-:W-:-:S04]  /*1b40*/  DEPBAR.LE SB0, 0x1 ;  /* 0x000080400000791a */ /* 0x000fc80000000000 */
[----:B------:R-:W-:Y:S02]  /*1b50*/  LOP3.LUT R5, R4, R3, RZ, 0x3c, !PT ;  /* 0x0000000304057212 */ /* 0x000fe400078e3cff */
[----:B------:R-:W-:Y:S01]  /*1b60*/  LOP3.LUT R3, R0, 0x8, R2, 0xf8, !PT ;  /* 0x0000000800037812 */ /* 0x000fe200078ef802 */
[----:B------:R-:W-:Y:S01]  /*1b70*/  IMAD.SHL.U32 R2, R84, 0x20, RZ ;  /* 0x0000002054027824 */ /* 0x000fe200078e00ff */
[----:B------:R-:W-:Y:S02]  /*1b80*/  SHF.L.U32 R4, R11, 0x6, RZ ;  /* 0x000000060b047819 */ /* 0x000fe400000006ff */
[----:B------:R-:W-:Y:S02]  /*1b90*/  SHF.R.U32.HI R0, RZ, 0x3, R0 ;  /* 0x00000003ff007819 */ /* 0x000fe40000011600 */
[----:B------:R-:W-:Y:S02]  /*1ba0*/  LOP3.LUT R4, R5, 0xfffffe00, R4, 0xf8, !PT ;  /* 0xfffffe0005047812 */ /* 0x000fe400078ef804 */
[----:B------:R-:W-:-:S02]  /*1bb0*/  LOP3.LUT R2, R2, 0x7ffffc00, RZ, 0xc0, !PT ;  /* 0x7ffffc0002027812 */ /* 0x000fc400078ec0ff */
[----:B------:R-:W-:Y:S02]  /*1bc0*/  LOP3.LUT R0, R3, R0, RZ, 0x3c, !PT ;  /* 0x0000000003007212 */ /* 0x000fe400078e3cff */
[----:B------:R-:W-:Y:S01]  /*1bd0*/  SEL R5, R6, 0xfffffff0, !P1 ;  /* 0xfffffff006057807 */ /* 0x000fe20004800000 */
[----:B------:R-:W-:Y:S01]  /*1be0*/  IMAD.IADD R2, R4, 0x1, R2 ;  /* 0x0000000104027824 */ /* 0x000fe200078e0202 */
[----:B------:R-:W-:Y:S01]  /*1bf0*/  BAR.SYNC.DEFER_BLOCKING 0x0 ;  /* 0x0000000000007b1d */ /* 0x000fe20000010000 */
[----:B------:R-:W-:Y:S01]  /*1c00*/  IMAD R0, R9, 0x200, R0 ;  /* 0x0000020009007824 */ /* 0x000fe200078e0200 */
[----:B------:R-:W-:Y:S01]  /*1c10*/  ISETP.GE.AND P1, PT, R133, c[0x0][0x1d4], PT ;  /* 0x0000750085007a0c */ /* 0x000fe20003f26270 */
[C---:B------:R-:W-:Y:S01]  /*1c20*/  IMAD.SHL.U32 R232, R2.reuse, 0x2, RZ ;  /* 0x0000000202e87824 */ /* 0x040fe200078e00ff */
[----:B------:R-:W-:Y:S02]  /*1c30*/  LEA R240, R2, 0x100, 0x1 ;  /* 0x0000010002f07811 */ /* 0x000fe400078e08ff */
[----:B------:R-:W-:-:S02]  /*1c40*/  SHF.L.U32 R135, R0, 0x1, RZ ;  /* 0x0000000100877819 */ /* 0x000fc400000006ff */
[----:B------:R-:W-:Y:S01]  /*1c50*/  SEL R0, R7, 0xffffffe0, !P2 ;  /* 0xffffffe007007807 */ /* 0x000fe20005000000 */
[--C-:B------:R-:W-:Y:S01]  /*1c60*/  IMAD R236, R5, 0x2, R240.reuse ;  /* 0x0000000205ec7824 */ /* 0x100fe200078e02f0 */
[----:B------:R-:W-:Y:S02]  /*1c70*/  SEL R3, R6, 0xfffffff0, !P0 ;  /* 0xfffffff006037807 */ /* 0x000fe40004000000 */
[----:B------:R-:W-:Y:S01]  /*1c80*/  ISETP.LT.OR P0, PT, R21, 0x1, P1 ;  /* 0x000000011500780c */ /* 0x000fe20000f01670 */
[C---:B------:R-:W-:Y:S01]  /*1c90*/  IMAD R240, R0.reuse, 0x2, R240 ;  /* 0x0000000200f07824 */ /* 0x040fe200078e02f0 */
[----:B------:R-:W-:Y:S01]  /*1ca0*/  LEA R244, R0, R236, 0x1 ;  /* 0x000000ec00f47211 */ /* 0x000fe200078e08ff */
[----:B------:R-:W-:Y:S01]  /*1cb0*/  IMAD R6, R3, 0x2, R135 ;  /* 0x0000000203067824 */ /* 0x000fe200078e0287 */
[----:B------:R-:W-:Y:S02]  /*1cc0*/  ISETP.GE.AND P1, PT, R57, c[0x0][0x1d4], PT ;  /* 0x0000750039007a0c */ /* 0x000fe40003f26270 */
[----:B------:R-:W-:Y:S01]  /*1cd0*/  ISETP.GE.AND P2, PT, R58, c[0x0][0x1d4], PT ;  /* 0x000075003a007a0c */ /* 0x000fe20003f46270 */
[----:B------:R-:W-:Y:S04]  /*1ce0*/  LDSM.16.M88.4 R168, [R232+0x100] ;  /* 0x00010000e8a8783b */ /* 0x000fe80000000200 */
[----:B------:R-:W-:Y:S04]  /*1cf0*/  LDSM.16.M88.4 R200, [R232+0x4100] ;  /* 0x00410000e8c8783b */ /* 0x000fe80000000200 */
[----:B------:R-:W-:Y:S04]  /*1d00*/  LDSM.16.M88.4 R216, [R232+0x8100] ;  /* 0x00810000e8d8783b */ /* 0x000fe80000000200 */
[----:B------:R-:W-:Y:S04]  /*1d10*/  LDSM.16.M88.4 R172, [R236] ;  /* 0x00000000ecac783b */ /* 0x000fe80000000200 */
        /* <DEDUP_REMOVED lines=8> */
[----:B------:R-:W-:Y:S04]  /*1da0*/  LDSM.16.M88.4 R232, [R232+0xc100] ;  /* 0x00c10000e8e8783b */ /* 0x000fe80000000200 */
[----:B------:R-:W-:Y:S04]  /*1db0*/  LDSM.16.M88.4 R236, [R236+0xc000] ;  /* 0x00c00000ecec783b */ /* 0x000fe80000000200 */
[----:B------:R-:W-:Y:S04]  /*1dc0*/  LDSM.16.M88.4 R240, [R240+0xc000] ;  /* 0x00c00000f0f0783b */ /* 0x000fe80000000200 */
[----:B------:R-:W-:Y:S04]  /*1dd0*/  LDSM.16.M88.4 R244, [R244+0xc000] ;  /* 0x00c00000f4f4783b */ /* 0x000fe80000000200 */
[----:B------:R-:W-:Y:S06]  /*1de0*/  BAR.SYNC.DEFER_BLOCKING 0x0 ;  /* 0x0000000000007b1d */ /* 0x000fec0000010000 */
[----:B------:R-:W-:-:S04]  /*1df0*/  DEPBAR.LE SB0, 0x0 ;  /* 0x000080000000791a */ /* 0x000fc80000000000 */
[----:B------:R-:W-:Y:S06]  /*1e00*/  BAR.SYNC.DEFER_BLOCKING 0x0 ;  /* 0x0000000000007b1d */ /* 0x000fec0000010000 */
[----:B------:R-:W-:Y:S04]  /*1e10*/  LDSM.16.M88.4 R44, [R6+0x10100] ;  /* 0x01010000062c783b */ /* 0x000fe80000000200 */
[----:B------:R-:W-:Y:S04]  /*1e20*/  LDSM.16.M88.4 R40, [R6+0x10900] ;  /* 0x010900000628783b */ /* 0x000fe80000000200 */
[----:B------:R-:W-:Y:S04]  /*1e30*/  LDSM.16.M88.4 R68, [R6+0x11100] ;  /* 0x011100000644783b */ /* 0x000fe80000000200 */
[----:B------:R1:W-:Y:S04]  /*1e40*/  LDSM.16.M88.4 R76, [R6+0x11900] ;  /* 0x01190000064c783b */ /* 0x0003e80000000200 */
[----:B------:R-:W-:Y:S04]  /*1e50*/  LDSM.16.M88.4 R8, [R135+0x10100] ;  /* 0x010100008708783b */ /* 0x000fe80000000200 */
[----:B------:R-:W2:Y:S04]  /*1e60*/  LDSM.16.M88.4 R36, [R135+0x10900] ;  /* 0x010900008724783b */ /* 0x000ea80000000200 */
[----:B------:R-:W3:Y:S04]  /*1e70*/  LDSM.16.M88.4 R48, [R135+0x11100] ;  /* 0x011100008730783b */ /* 0x000ee80000000200 */
[----:B------:R-:W4:Y:S04]  /*1e80*/  LDSM.16.M88.4 R52, [R135+0x11900] ;  /* 0x011900008734783b */ /* 0x000f280000000200 */
[----:B------:R-:W-:Y:S01]  /*1e90*/  @!PT LDS RZ, [RZ] ;  /* 0x00000000fffff984 */ /* 0x000fe20000000800 */
[----:B------:R-:W-:Y:S01]  /*1ea0*/  @!PT LDS RZ, [RZ] ;  /* 0x00000000fffff984 */ /* 0x000fe20000000800 */
[----:B------:R-:W-:Y:S01]  /*1eb0*/  @!PT LDS RZ, [RZ] ;  /* 0x00000000fffff984 */ /* 0x000fe20000000800 */
[----:B------:R5:W-:Y:S01]  /*1ec0*/  LDGSTS.E.BYPASS.LTC128B.128 [R85+0x100], [R30.64], !P0 ;  /* 0x001000001e557fae */ /* 0x000be2000c101d4c */
[----:B------:R-:W-:-:S02]  /*1ed0*/  ISETP.LT.OR P0, PT, R21, 0x1, P1 ;  /* 0x000000011500780c */ /* 0x000fc40000f01670 */
[----:B-1----:R-:W-:-:S05]  /*1ee0*/  IADD3 R6, R135, 0x10100, RZ ;  /* 0x0001010087067810 */ /* 0x002fca0007ffe0ff */
[----:B------:R-:W-:-:S05]  /*1ef0*/  IMAD R89, R3, 0x2, R6 ;  /* 0x0000000203597824 */ /* 0x000fca00078e0206 */
[----:B------:R-:W-:Y:S04]  /*1f00*/  STL [R1+0x4], R89 ;  /* 0x0000045901007387 */ /* 0x000fe80000100800 */
[----:B------:R5:W-:Y:S01]  /*1f10*/  LDGSTS.E.BYPASS.LTC128B.128 [R85+0x2100], [R28.64], !P0 ;  /* 0x021000001c557fae */ /* 0x000be2000c101d4c */
[C---:B------:R-:W-:Y:S02]  /*1f20*/  ISETP.LT.OR P0, PT, R21.reuse, 0x1, P2 ;  /* 0x000000011500780c */ /* 0x040fe40001701670 */
[----:B------:R-:W-:Y:S01]  /*1f30*/  ISETP.GE.AND P2, PT, R56, c[0x0][0x1d4], PT ;  /* 0x0000750038007a0c */ /* 0x000fe20003f46270 */
[----:B--2---:R-:W-:Y:S10]  /*1f40*/  HMMA.16816.F32.BF16 R12, R168, R36, RZ ;  /* 0x00000024a80c723c */ /* 0x004ff400000418ff */
[----:B------:R4:W-:Y:S01]  /*1f50*/  LDGSTS.E.BYPASS.LTC128B.128 [R85+0x4100], [R22.64], !P0 ;  /* 0x0410000016557fae */ /* 0x0009e2000c101d4c */
[----:B------:R-:W-:Y:S11]  /*1f60*/  ISETP.LT.OR P0, PT, R21, 0x1, P2 ;  /* 0x000000011500780c */ /* 0x000ff60001701670 */
[----:B------:R-:W-:Y:S02]  /*1f70*/  @!UPT UIADD3 URZ, URZ, URZ, URZ ;  /* 0x0000003f3f3ff290 */ /* 0x000fe4000fffe03f */
[----:B------:R1:W-:Y:S01]  /*1f80*/  LDGSTS.E.BYPASS.LTC128B.128 [R85+0x6100], [R16.64], !P0 ;  /* 0x0610000010557fae */ /* 0x0003e2000c101d4c */
[----:B------:R-:W-:-:S04]  /*1f90*/  ISETP.GE.AND P0, PT, R133, c[0x0][0x1d4], PT ;  /* 0x0000750085007a0c */ /* 0x000fc80003f06270 */
[C---:B------:R-:W-:Y:S11]  /*1fa0*/  ISETP.LT.OR P0, PT, R21.reuse, 0x21, P0 ;  /* 0x000000211500780c */ /* 0x040ff60000701670 */
[----:B------:R-:W-:Y:S02]  /*1fb0*/  @!UPT UIADD3 URZ, URZ, URZ, URZ ;  /* 0x0000003f3f3ff290 */ /* 0x000fe4000fffe03f */
[----:B------:R2:W-:Y:S01]  /*1fc0*/  LDGSTS.E.BYPASS.LTC128B.128 [R85+0x1100], [R26.64], !P0 ;  /* 0x011000001a557fae */ /* 0x0005e2000c101d4c */
[C---:B------:R-:W-:Y:S02]  /*1fd0*/  ISETP.LT.OR P0, PT, R21.reuse, 0x21, P1 ;  /* 0x000000211500780c */ /* 0x040fe40000f01670 */
[----:B------:R-:W-:Y:S02]  /*1fe0*/  ISETP.GE.AND P1, PT, R58, c[0x0][0x1d4], PT ;  /* 0x000075003a007a0c */ /* 0x000fe40003f26270 */
[----:B------:R-:W-:Y:S02]  /*1ff0*/  HMMA.16816.F32.BF16 R56, R172, R40, R12 ;  /* 0x00000028ac38723c */ /* 0x000fe4000004180c */
[----:B------:R-:W-:-:S06]  /*2000*/  ISETP.LT.OR P1, PT, R21, 0x21, P1 ;  /* 0x000000211500780c */ /* 0x000fcc0000f21670 */
[----:B---3--:R-:W-:Y:S01]  /*2010*/  HMMA.16816.F32.BF16 R12, R168, R50, RZ ;  /* 0x00000032a80c723c */ /* 0x008fe200000418ff */
[----:B------:R2:W-:Y:S01]  /*2020*/  LDGSTS.E.BYPASS.LTC128B.128 [R85+0x3100], [R24.64], !P0 ;  /* 0x0310000018557fae */ /* 0x0005e2000c101d4c */
[----:B------:R-:W-:-:S04]  /*2030*/  LOP3.LUT P0, RZ, R19, 0x4, RZ, 0xc0, !PT ;  /* 0x0000000413ff7812 */ /* 0x000fc8000780c0ff */
[----:B------:R-:W-:Y:S01]  /*2040*/  SEL R2, R7, 0xffffffe0, !P0 ;  /* 0xffffffe007027807 */ /* 0x000fe20004000000 */
[----:B------:R3:W-:Y:S01]  /*2050*/  LDGSTS.E.BYPASS.LTC128B.128 [R85+0x5100], [R34.64], !P1 ;  /* 0x0510000022557fae */ /* 0x0007e2000c901d4c */
[----:B-1----:R-:W-:Y:S01]  /*2060*/  HMMA.16816.F32.BF16 R16, R168, R10, RZ ;  /* 0x0000000aa810723c */ /* 0x002fe200000418ff */
[----:B------:R-:W-:Y:S02]  /*2070*/  ISETP.LT.OR P0, PT, R21, 0x21, P2 ;  /* 0x000000211500780c */ /* 0x000fe40001701670 */
[----:B------:R-:W-:Y:S01]  /*2080*/  IMAD R252, R2, 0x2, R135 ;  /* 0x0000000202fc7824 */ /* 0x000fe200078e0287 */
[----:B------:R-:W-:Y:S01]  /*2090*/  ISETP.GT.AND P1, PT, R86, 0x3f, PT ;  /* 0x0000003f5600780c */ /* 0x000fe20003f24270 */
[----:B------:R-:W-:-:S03]  /*20a0*/  IMAD R88, R2, 0x2, R89 ;  /* 0x0000000202587824 */ /* 0x000fc600078e0259 */
[----:B----4-:R-:W-:Y:S02]  /*20b0*/  HMMA.16816.F32.BF16 R20, R168, R52, RZ ;  /* 0x00000034a814723c */ /* 0x010fe400000418ff */
[----:B------:R-:W-:Y:S04]  /*20c0*/  STL [R1], R88 ;  /* 0x0000005801007387 */ /* 0x000fe80000100800 */
[----:B------:R3:W-:Y:S01]  /*20d0*/  LDGSTS.E.BYPASS.LTC128B.128 [R85+0x7100], [R32.64], !P0 ;  /* 0x0710000020557fae */ /* 0x0007e2000c101d4c */
[----:B------:R-:W-:-:S03]  /*20e0*/  PLOP3.LUT P0, PT, PT, PT, UP0, 0x80, 0x0 ;  /* 0x000000000000781c */ /* 0x000fc60003f0f008 */
[----:B------:R-:W-:Y:S01]  /*20f0*/  LDSM.16.M88.4 R64, [R252+0x11900] ;  /* 0x01190000fc40783b */ /* 0x000fe20000000200 */
[C---:B--2---:R-:W-:Y:S03]  /*2100*/  HMMA.16816.F32.BF16 R24, R168.reuse, R8, RZ ;  /* 0x00000008a818723c */ /* 0x044fe600000418ff */
[----:B------:R-:W-:Y:S04]  /*2110*/  LDSM.16.M88.4 R72, [R88+0x1000] ;  /* 0x001000005848783b */ /* 0x000fe80000000200 */
[----:B------:R-:W-:Y:S01]  /*2120*/  LDSM.16.M88.4 R80, [R88+0x1800] ;  /* 0x001800005850783b */ /* 0x000fe20000000200 */
[----:B------:R-:W-:Y:S03]  /*2130*/  HMMA.16816.F32.BF16 R8, R168, R38, RZ ;  /* 0x00000026a808723c */ /* 0x000fe600000418ff */
[----:B------:R-:W-:Y:S04]  /*2140*/  LDSM.16.M88.4 R36, [R252+0x10900] ;  /* 0x01090000fc24783b */ /* 0x000fe80000000200 */
[----:B------:R-:W0:Y:S01]  /*2150*/  LDGDEPBAR ;  /* 0x00000000000079af */ /* 0x000e220000000000 */
[C---:B------:R-:W-:Y:S03]  /*2160*/  HMMA.16816.F32.BF16 R60, R172.reuse, R46, R16 ;  /* 0x0000002eac3c723c */ /* 0x040fe60000041810 */
[----:B---3--:R-:W1:Y:S05]  /*2170*/  LDSM.16.M88.4 R32, [R252+0x10100] ;  /* 0x01010000fc20783b */ /* 0x008e6a0000000200 */
[C---:B-----5:R-:W-:Y:S08]  /*2180*/  HMMA.16816.F32.BF16 R28, R172.reuse, R44, R24 ;  /* 0x0000002cac1c723c */ /* 0x060ff00000041818 */
[----:B------:R-:W-:Y:S08]  /*2190*/  HMMA.16816.F32.BF16 R44, R172, R42, R8 ;  /* 0x0000002aac2c723c */ /* 0x000ff00000041808 */
[C---:B------:R-:W-:Y:S01]  /*21a0*/  HMMA.16816.F32.BF16 R8, R168.reuse, R48, RZ ;  /* 0x00000030a808723c */ /* 0x040fe200000418ff */
[----:B------:R-:W2:Y:S07]  /*21b0*/  LDSM.16.M88.4 R48, [R252+0x11100] ;  /* 0x01110000fc30783b */ /* 0x000eae0000000200 */
[----:B------:R-:W-:Y:S01]  /*21c0*/  HMMA.16816.F32.BF16 R24, R168, R54, RZ ;  /* 0x00000036a818723c */ /* 0x000fe200000418ff */
[----:B------:R-:W3:Y:S07]  /*21d0*/  LDSM.16.M88.4 R52, [R88] ;  /* 0x000000005834783b */ /* 0x000eee0000000200 */
[C---:B------:R-:W-:Y:S08]  /*21e0*/  HMMA.16816.F32.BF16 R20, R172.reuse, R76, R20 ;  /* 0x0000004cac14723c */ /* 0x040ff00000041814 */
[C---:B------:R-:W-:Y:S08]  /*21f0*/  HMMA.16816.F32.BF16 R16, R172.reuse, R68, R8 ;  /* 0x00000044ac10723c */ /* 0x040ff00000041808 */
[C---:B------:R-:W-:Y:S01]  /*2200*/  HMMA.16816.F32.BF16 R8, R172.reuse, R70, R12 ;  /* 0x00000046ac08723c */ /* 0x040fe2000004180c */
[----:B------:R-:W4:Y:S07]  /*2210*/  LDSM.16.M88.4 R68, [R88+0x800] ;  /* 0x000800005844783b */ /* 0x000f2e0000000200 */
[----:B------:R-:W-:Y:S01]  /*2220*/  HMMA.16816.F32.BF16 R24, R172, R78, R24 ;  /* 0x0000004eac18723c */ /* 0x000fe20000041818 */
[----:B------:R-:W-:Y:S07]  /*2230*/  LDSM.16.M88.4 R76, [R135+0x13900] ;  /* 0x01390000874c783b */ /* 0x000fee0000000200 */
[C---:B-1----:R-:W-:Y:S08]  /*2240*/  HMMA.16816.F32.BF16 R28, R192.reuse, R32, R28 ;  /* 0x00000020c01c723c */ /* 0x042ff0000004181c */
[C---:B------:R-:W-:Y:S01]  /*2250*/  HMMA.16816.F32.BF16 R32, R192.reuse, R34, R60 ;  /* 0x00000022c020723c */ /* 0x040fe2000004183c */
[----:B------:R-:W-:Y:S07]  /*2260*/  LDSM.16.M88.4 R60, [R135+0x13100] ;  /* 0x01310000873c783b */ /* 0x000fee0000000200 */
[C---:B--2---:R-:W-:Y:S01]  /*2270*/  HMMA.16816.F32.BF16 R12, R192.reuse, R48, R16 ;  /* 0x00000030c00c723c */ /* 0x044fe20000041810 */
[----:B------:R-:W-:Y:S07]  /*2280*/  LDSM.16.M88.4 R16, [R89+0x2000] ;  /* 0x002000005910783b */ /* 0x000fee0000000200 */
[C---:B------:R-:W-:Y:S01]  /*2290*/  HMMA.16816.F32.BF16 R40, R192.reuse, R36, R56 ;  /* 0x00000024c028723c */ /* 0x040fe20000041838 */
[----:B------:R-:W-:Y:S07]  /*22a0*/  LDSM.16.M88.4 R56, [R135+0x12900] ;  /* 0x012900008738783b */ /* 0x000fee0000000200 */
[C---:B------:R-:W-:Y:S08]  /*22b0*/  HMMA.16816.F32.BF16 R44, R192.reuse, R38, R44 ;  /* 0x00000026c02c723c */ /* 0x040ff0000004182c */
[C---:B------:R-:W-:Y:S01]  /*22c0*/  HMMA.16816.F32.BF16 R8, R192.reuse, R50, R8 ;  /* 0x00000032c008723c */ /* 0x040fe20000041808 */
[----:B------:R-:W1:Y:S07]  /*22d0*/  LDSM.16.M88.4 R48, [R135+0x12100] ;  /* 0x012100008730783b */ /* 0x000e6e0000000200 */
[C---:B------:R-:W-:Y:S08]  /*22e0*/  HMMA.16816.F32.BF16 R20, R192.reuse, R64, R20 ;  /* 0x00000040c014723c */ /* 0x040ff00000041814 */
[----:B------:R-:W-:Y:S01]  /*22f0*/  HMMA.16816.F32.BF16 R24, R192, R66, R24 ;  /* 0x00000042c018723c */ /* 0x000fe20000041818 */
[----:B------:R-:W2:Y:S07]  /*2300*/  LDSM.16.M88.4 R64, [R89+0x3000] ;  /* 0x003000005940783b */ /* 0x000eae0000000200 */
[C---:B---3--:R-:W-:Y:S08]  /*2310*/  HMMA.16816.F32.BF16 R28, R196.reuse, R52, R28 ;  /* 0x00000034c41c723c */ /* 0x048ff0000004181c */
[C---:B------:R-:W-:Y:S01]  /*2320*/  HMMA.16816.F32.BF16 R32, R196.reuse, R54, R32 ;  /* 0x00000036c420723c */ /* 0x040fe20000041820 */
[----:B------:R-:W-:Y:S07]  /*2330*/  LDSM.16.M88.4 R52, [R252+0x12900] ;  /* 0x01290000fc34783b */ /* 0x000fee0000000200 */
[C---:B------:R-:W-:Y:S08]  /*2340*/  HMMA.16816.F32.BF16 R12, R196.reuse, R72, R12 ;  /* 0x00000048c40c723c */ /* 0x040ff0000004180c */
[C---:B----4-:R-:W-:Y:S01]  /*2350*/  HMMA.16816.F32.BF16 R36, R196.reuse, R68, R40 ;  /* 0x00000044c424723c */ /* 0x050fe20000041828 */
[----:B------:R-:W3:Y:S07]  /*2360*/  LDSM.16.M88.4 R40, [R89+0x2800] ;  /* 0x002800005928783b */ /* 0x000eee0000000200 */
[C---:B------:R-:W-:Y:S01]  /*2370*/  HMMA.16816.F32.BF16 R44, R196.reuse, R70, R44 ;  /* 0x00000046c42c723c */ /* 0x040fe2000004182c */
[----:B------:R-:W4:Y:S07]  /*2380*/  LDSM.16.M88.4 R68, [R89+0x3800] ;  /* 0x003800005944783b */ /* 0x000f2e0000000200 */
[C---:B------:R-:W-:Y:S01]  /*2390*/  HMMA.16816.F32.BF16 R8, R196.reuse, R74, R8 ;  /* 0x0000004ac408723c */ /* 0x040fe20000041808 */
[----:B------:R-:W-:Y:S07]  /*23a0*/  LDSM.16.M88.4 R72, [R252+0x13900] ;  /* 0x01390000fc48783b */ /* 0x000fee0000000200 */
[C---:B------:R-:W-:Y:S08]  /*23b0*/  HMMA.16816.F32.BF16 R20, R196.reuse, R80, R20 ;  /* 0x00000050c414723c */ /* 0x040ff00000041814 */
[----:B------:R-:W-:Y:S01]  /*23c0*/  HMMA.16816.F32.BF16 R24, R196, R82, R24 ;  /* 0x00000052c418723c */ /* 0x000fe20000041818 */
[----:B------:R-:W-:Y:S07]  /*23d0*/  LDSM.16.M88.4 R80, [R88+0x3800] ;  /* 0x003800005850783b */ /* 0x000fee0000000200 */
[C---:B-1----:R-:W-:Y:S08]  /*23e0*/  HMMA.16816.F32.BF16 R28, R200.reuse, R48, R28 ;  /* 0x00000030c81c723c */ /* 0x042ff0000004181c */
[C---:B------:R-:W-:Y:S01]  /*23f0*/  HMMA.16816.F32.BF16 R32, R200.reuse, R50, R32 ;  /* 0x00000032c820723c */ /* 0x040fe20000041820 */
[----:B------:R-:W1:Y:S07]  /*2400*/  LDSM.16.M88.4 R48, [R252+0x12100] ;  /* 0x01210000fc30783b */ /* 0x000e6e0000000200 */
[C---:B------:R-:W-:Y:S08]  /*2410*/  HMMA.16816.F32.BF16 R12, R200.reuse, R60, R12 ;  /* 0x0000003cc80c723c */ /* 0x040ff0000004180c */
[C---:B------:R-:W-:Y:S08]  /*2420*/  HMMA.16816.F32.BF16 R36, R200.reuse, R56, R36 ;  /* 0x00000038c824723c */ /* 0x040ff00000041824 */
[C---:B------:R-:W-:Y:S01]  /*2430*/  HMMA.16816.F32.BF16 R44, R200.reuse, R58, R44 ;  /* 0x0000003ac82c723c */ /* 0x040fe2000004182c */
[----:B------:R-:W5:Y:S07]  /*2440*/  LDSM.16.M88.4 R56, [R252+0x13100] ;  /* 0x01310000fc38783b */ /* 0x000f6e0000000200 */
[C---:B------:R-:W-:Y:S01]  /*2450*/  HMMA.16816.F32.BF16 R8, R200.reuse, R62, R8 ;  /* 0x0000003ec808723c */ /* 0x040fe20000041808 */
[----:B------:R-:W-:Y:S07]  /*2460*/  LDSM.16.M88.4 R60, [R88+0x2800] ;  /* 0x00280000583c783b */ /* 0x000fee0000000200 */
[C---:B------:R-:W-:Y:S08]  /*2470*/  HMMA.16816.F32.BF16 R20, R200.reuse, R76, R20 ;  /* 0x0000004cc814723c */ /* 0x040ff00000041814 */
[----:B------:R-:W-:Y:S01]  /*2480*/  HMMA.16816.F32.BF16 R24, R200, R78, R24 ;  /* 0x0000004ec818723c */ /* 0x000fe20000041818 */
[----:B------:R-:W-:Y:S07]  /*2490*/  LDSM.16.M88.4 R76, [R135+0x15900] ;  /* 0x01590000874c783b */ /* 0x000fee0000000200 */
[C---:B------:R-:W-:Y:S08]  /*24a0*/  HMMA.16816.F32.BF16 R28, R204.reuse, R16, R28 ;  /* 0x00000010cc1c723c */ /* 0x040ff0000004181c */
[C---:B------:R-:W-:Y:S08]  /*24b0*/  HMMA.16816.F32.BF16 R32, R204.reuse, R18, R32 ;  /* 0x00000012cc20723c */ /* 0x040ff00000041820 */
[C---:B--2---:R-:W-:Y:S08]  /*24c0*/  HMMA.16816.F32.BF16 R16, R204.reuse, R64, R12 ;  /* 0x00000040cc10723c */ /* 0x044ff0000004180c */
[C---:B---3--:R-:W-:Y:S08]  /*24d0*/  HMMA.16816.F32.BF16 R36, R204.reuse, R40, R36 ;  /* 0x00000028cc24723c */ /* 0x048ff00000041824 */
[C---:B------:R-:W-:Y:S01]  /*24e0*/  HMMA.16816.F32.BF16 R44, R204.reuse, R42, R44 ;  /* 0x0000002acc2c723c */ /* 0x040fe2000004182c */
[----:B------:R-:W2:Y:S07]  /*24f0*/  LDSM.16.M88.4 R40, [R88+0x2000] ;  /* 0x002000005828783b */ /* 0x000eae0000000200 */
[C---:B------:R-:W-:Y:S01]  /*2500*/  HMMA.16816.F32.BF16 R12, R204.reuse, R66, R8 ;  /* 0x00000042cc0c723c */ /* 0x040fe20000041808 */
[----:B------:R-:W3:Y:S07]  /*2510*/  LDSM.16.M88.4 R64, [R88+0x3000] ;  /* 0x003000005840783b */ /* 0x000eee0000000200 */
[C---:B----4-:R-:W-:Y:S08]  /*2520*/  HMMA.16816.F32.BF16 R8, R204.reuse, R68, R20 ;  /* 0x00000044cc08723c */ /* 0x050ff00000041814 */
[----:B------:R-:W-:Y:S01]  /*2530*/  HMMA.16816.F32.BF16 R24, R204, R70, R24 ;  /* 0x00000046cc18723c */ /* 0x000fe20000041818 */
[----:B------:R-:W-:Y:S07]  /*2540*/  LDSM.16.M88.4 R68, [R135+0x15100] ;  /* 0x015100008744783b */ /* 0x000fee0000000200 */
[C---:B-1----:R-:W-:Y:S08]  /*2550*/  HMMA.16816.F32.BF16 R28, R208.reuse, R48, R28 ;  /* 0x00000030d01c723c */ /* 0x042ff0000004181c */
[C---:B------:R-:W-:Y:S01]  /*2560*/  HMMA.16816.F32.BF16 R32, R208.reuse, R50, R32 ;  /* 0x00000032d020723c */ /* 0x040fe20000041820 */
[----:B------:R-:W1:Y:S07]  /*2570*/  LDSM.16.M88.4 R48, [R135+0x14100] ;  /* 0x014100008730783b */ /* 0x000e6e0000000200 */
[C---:B-----5:R-:W-:Y:S08]  /*2580*/  HMMA.16816.F32.BF16 R20, R208.reuse, R56, R16 ;  /* 0x00000038d014723c */ /* 0x060ff00000041810 */
[C---:B------:R-:W-:Y:S01]  /*2590*/  HMMA.16816.F32.BF16 R16, R208.reuse, R58, R12 ;  /* 0x0000003ad010723c */ /* 0x040fe2000004180c */
[----:B------:R-:W4:Y:S07]  /*25a0*/  LDSM.16.M88.4 R56, [R135+0x14900] ;  /* 0x014900008738783b */ /* 0x000f2e0000000200 */
[C---:B------:R-:W-:Y:S08]  /*25b0*/  HMMA.16816.F32.BF16 R12, R208.reuse, R72, R8 ;  /* 0x00000048d00c723c */ /* 0x040ff00000041808 */
[C---:B------:R-:W-:Y:S08]  /*25c0*/  HMMA.16816.F32.BF16 R36, R208.reuse, R52, R36 ;  /* 0x00000034d024723c */ /* 0x040ff00000041824 */
[----:B------:R-:W-:Y:S01]  /*25d0*/  HMMA.16816.F32.BF16 R8, R208, R74, R24 ;  /* 0x0000004ad008723c */ /* 0x000fe20000041818 */
[----:B------:R-:W-:Y:S07]  /*25e0*/  LDSM.16.M88.4 R72, [R89+0x5800] ;  /* 0x005800005948783b */ /* 0x000fee0000000200 */
[----:B--2---:R-:W-:Y:S08]  /*25f0*/  HMMA.16816.F32.BF16 R28, R212, R40, R28 ;  /* 0x00000028d41c723c */ /* 0x004ff0000004181c */
[----:B------:R-:W-:Y:S01]  /*2600*/  HMMA.16816.F32.BF16 R44, R208, R54, R44 ;  /* 0x00000036d02c723c */ /* 0x000fe2000004182c */
[----:B------:R-:W-:Y:S07]  /*2610*/  LDSM.16.M88.4 R52, [R89+0x4800] ;  /* 0x004800005934783b */ /* 0x000fee0000000200 */
[C---:B------:R-:W-:Y:S01]  /*2620*/  HMMA.16816.F32.BF16 R32, R212.reuse, R42, R32 ;  /* 0x0000002ad420723c */ /* 0x040fe20000041820 */
[----:B------:R-:W2:Y:S07]  /*2630*/  LDSM.16.M88.4 R40, [R89+0x4000] ;  /* 0x004000005928783b */ /* 0x000eae0000000200 */
[C---:B---3--:R-:W-:Y:S08]  /*2640*/  HMMA.16816.F32.BF16 R24, R212.reuse, R64, R20 ;  /* 0x00000040d418723c */ /* 0x048ff00000041814 */
[C---:B------:R-:W-:Y:S01]  /*2650*/  HMMA.16816.F32.BF16 R20, R212.reuse, R66, R16 ;  /* 0x00000042d414723c */ /* 0x040fe20000041810 */
[----:B------:R-:W3:Y:S07]  /*2660*/  LDSM.16.M88.4 R64, [R89+0x5000] ;  /* 0x005000005940783b */ /* 0x000eee0000000200 */
[C---:B------:R-:W-:Y:S08]  /*2670*/  HMMA.16816.F32.BF16 R16, R212.reuse, R80, R12 ;  /* 0x00000050d410723c */ /* 0x040ff0000004180c */
[C---:B------:R-:W-:Y:S08]  /*2680*/  HMMA.16816.F32.BF16 R36, R212.reuse, R60, R36 ;  /* 0x0000003cd424723c */ /* 0x040ff00000041824 */
[----:B------:R-:W-:Y:S08]  /*2690*/  HMMA.16816.F32.BF16 R12, R212, R82, R8 ;  /* 0x00000052d40c723c */ /* 0x000ff00000041808 */
[----:B-1----:R-:W-:Y:S08]  /*26a0*/  HMMA.16816.F32.BF16 R8, R216, R48, R28 ;  /* 0x00000030d808723c */ /* 0x002ff0000004181c */
[----:B------:R-:W-:Y:S01]  /*26b0*/  HMMA.16816.F32.BF16 R44, R212, R62, R44 ;  /* 0x0000003ed42c723c */ /* 0x000fe2000004182c */
[----:B------:R-:W-:Y:S07]  /*26c0*/  LDSM.16.M88.4 R60, [R252+0x14900] ;  /* 0x01490000fc3c783b */ /* 0x000fee0000000200 */
[C---:B------:R-:W-:Y:S01]  /*26d0*/  HMMA.16816.F32.BF16 R32, R216.reuse, R50, R32 ;  /* 0x00000032d820723c */ /* 0x040fe20000041820 */
[----:B------:R-:W1:Y:S07]  /*26e0*/  LDSM.16.M88.4 R48, [R252+0x14100] ;  /* 0x01410000fc30783b */ /* 0x000e6e0000000200 */
[C---:B------:R-:W-:Y:S08]  /*26f0*/  HMMA.16816.F32.BF16 R28, R216.reuse, R68, R24 ;  /* 0x00000044d81c723c */ /* 0x040ff00000041818 */
[C---:B------:R-:W-:Y:S01]  /*2700*/  HMMA.16816.F32.BF16 R24, R216.reuse, R70, R20 ;  /* 0x00000046d818723c */ /* 0x040fe20000041814 */
[----:B------:R-:W-:Y:S07]  /*2710*/  LDSM.16.M88.4 R68, [R88+0x5800] ;  /* 0x005800005844783b */ /* 0x000fee0000000200 */
[C---:B------:R-:W-:Y:S08]  /*2720*/  HMMA.16816.F32.BF16 R20, R216.reuse, R76, R16 ;  /* 0x0000004cd814723c */ /* 0x040ff00000041810 */
[C---:B----4-:R-:W-:Y:S08]  /*2730*/  HMMA.16816.F32.BF16 R36, R216.reuse, R56, R36 ;  /* 0x00000038d824723c */ /* 0x050ff00000041824 */
[----:B------:R-:W-:Y:S08]  /*2740*/  HMMA.16816.F32.BF16 R16, R216, R78, R12 ;  /* 0x0000004ed810723c */ /* 0x000ff0000004180c */
[----:B--2---:R-:W-:Y:S08]  /*2750*/  HMMA.16816.F32.BF16 R12, R220, R40, R8 ;  /* 0x00000028dc0c723c */ /* 0x004ff00000041808 */
[----:B------:R-:W-:Y:S08]  /*2760*/  HMMA.16816.F32.BF16 R44, R216, R58, R44 ;  /* 0x0000003ad82c723c */ /* 0x000ff0000004182c */
[C---:B------:R-:W-:Y:S08]  /*2770*/  HMMA.16816.F32.BF16 R8, R220.reuse, R42, R32 ;  /* 0x0000002adc08723c */ /* 0x040ff00000041820 */
[C---:B---3--:R-:W-:Y:S08]  /*2780*/  HMMA.16816.F32.BF16 R32, R220.reuse, R64, R28 ;  /* 0x00000040dc20723c */ /* 0x048ff0000004181c */
[C---:B------:R-:W-:Y:S01]  /*2790*/  HMMA.16816.F32.BF16 R28, R220.reuse, R66, R24 ;  /* 0x00000042dc1c723c */ /* 0x040fe20000041818 */
[----:B------:R-:W2:Y:S04]  /*27a0*/  LDSM.16.M88.4 R24, [R252+0x15100] ;  /* 0x01510000fc18783b */ /* 0x000ea80000000200 */
[----:B------:R-:W-:Y:S03]  /*27b0*/  LDSM.16.M88.4 R64, [R135+0x17900] ;  /* 0x017900008740783b */ /* 0x000fe60000000200 */
[C---:B------:R-:W-:Y:S08]  /*27c0*/  HMMA.16816.F32.BF16 R36, R220.reuse, R52, R36 ;  /* 0x00000034dc24723c */ /* 0x040ff00000041824 */
[----:B------:R-:W-:Y:S08]  /*27d0*/  HMMA.16816.F32.BF16 R56, R220, R74, R16 ;  /* 0x0000004adc38723c */ /* 0x000ff00000041810 */
[----:B-1----:R-:W-:Y:S01]  /*27e0*/  HMMA.16816.F32.BF16 R16, R224, R48, R12 ;  /* 0x00000030e010723c */ /* 0x002fe2000004180c */
[----:B------:R-:W1:Y:S07]  /*27f0*/  LDSM.16.M88.4 R12, [R88+0x4000] ;  /* 0x00400000580c783b */ /* 0x000e6e0000000200 */
[----:B------:R-:W-:Y:S01]  /*2800*/  HMMA.16816.F32.BF16 R44, R220, R54, R44 ;  /* 0x00000036dc2c723c */ /* 0x000fe2000004182c */
[----:B------:R-:W3:Y:S07]  /*2810*/  LDSM.16.M88.4 R52, [R252+0x15900] ;  /* 0x01590000fc34783b */ /* 0x000eee0000000200 */
[----:B------:R-:W-:Y:S01]  /*2820*/  HMMA.16816.F32.BF16 R8, R224, R50, R8 ;  /* 0x00000032e008723c */ /* 0x000fe20000041808 */
[----:B------:R-:W4:Y:S07]  /*2830*/  LDSM.16.M88.4 R48, [R88+0x4800] ;  /* 0x004800005830783b */ /* 0x000f2e0000000200 */
[----:B------:R-:W-:Y:S08]  /*2840*/  HMMA.16816.F32.BF16 R40, R220, R72, R20 ;  /* 0x00000048dc28723c */ /* 0x000ff00000041814 */
[C---:B------:R-:W-:Y:S08]  /*2850*/  HMMA.16816.F32.BF16 R20, R224.reuse, R60, R36 ;  /* 0x0000003ce014723c */ /* 0x040ff00000041824 */
[C---:B--2---:R-:W-:Y:S01]  /*2860*/  HMMA.16816.F32.BF16 R36, R224.reuse, R24, R32 ;  /* 0x00000018e024723c */ /* 0x044fe20000041820 */
[----:B------:R-:W2:Y:S07]  /*2870*/  LDSM.16.M88.4 R32, [R135+0x16100] ;  /* 0x016100008720783b */ /* 0x000eae0000000200 */
[----:B------:R-:W-:Y:S01]  /*2880*/  HMMA.16816.F32.BF16 R44, R224, R62, R44 ;  /* 0x0000003ee02c723c */ /* 0x000fe2000004182c */
[----:B------:R-:W5:Y:S07]  /*2890*/  LDSM.16.M88.4 R60, [R88+0x5000] ;  /* 0x00500000583c783b */ /* 0x000f6e0000000200 */
[----:B-1----:R-:W-:Y:S08]  /*28a0*/  HMMA.16816.F32.BF16 R16, R228, R12, R16 ;  /* 0x0000000ce410723c */ /* 0x002ff00000041810 */
[C---:B------:R-:W-:Y:S08]  /*28b0*/  HMMA.16816.F32.BF16 R28, R224.reuse, R26, R28 ;  /* 0x0000001ae01c723c */ /* 0x040ff0000004181c */
[----:B---3--:R-:W-:Y:S08]  /*28c0*/  HMMA.16816.F32.BF16 R40, R224, R52, R40 ;  /* 0x00000034e028723c */ /* 0x008ff00000041828 */
[C---:B----4-:R-:W-:Y:S01]  /*28d0*/  HMMA.16816.F32.BF16 R24, R228.reuse, R48, R20 ;  /* 0x00000030e418723c */ /* 0x050fe20000041814 */
[----:B------:R-:W1:Y:S07]  /*28e0*/  LDSM.16.M88.4 R20, [R89+0x6000] ;  /* 0x006000005914783b */ /* 0x000e6e0000000200 */
[----:B------:R-:W-:Y:S08]  /*28f0*/  HMMA.16816.F32.BF16 R8, R228, R14, R8 ;  /* 0x0000000ee408723c */ /* 0x000ff00000041808 */
[----:B------:R-:W-:Y:S01]  /*2900*/  HMMA.16816.F32.BF16 R76, R224, R54, R56 ;  /* 0x00000036e04c723c */ /* 0x000fe20000041838 */
[----:B------:R-:W-:Y:S07]  /*2910*/  LDSM.16.M88.4 R52, [R89+0x6800] ;  /* 0x006800005934783b */ /* 0x000fee0000000200 */
[----:B--2---:R-:W-:Y:S08]  /*2920*/  HMMA.16816.F32.BF16 R12, R232, R32, R16 ;  /* 0x00000020e80c723c */ /* 0x004ff00000041810 */
[C---:B-----5:R-:W-:Y:S01]  /*2930*/  HMMA.16816.F32.BF16 R56, R228.reuse, R60, R36 ;  /* 0x0000003ce438723c */ /* 0x060fe20000041824 */
[----:B------:R-:W2:Y:S07]  /*2940*/  LDSM.16.M88.4 R36, [R135+0x16900] ;  /* 0x016900008724783b */ /* 0x000eae0000000200 */
[----:B------:R-:W-:Y:S01]  /*2950*/  HMMA.16816.F32.BF16 R72, R228, R68, R40 ;  /* 0x00000044e448723c */ /* 0x000fe20000041828 */
[----:B------:R-:W3:Y:S07]  /*2960*/  LDSM.16.M88.4 R40, [R252+0x16100] ;  /* 0x01610000fc28783b */ /* 0x000eee0000000200 */
[----:B------:R-:W-:Y:S08]  /*2970*/  HMMA.16816.F32.BF16 R8, R232, R34, R8 ;  /* 0x00000022e808723c */ /* 0x000ff00000041808 */
[----:B-1----:R-:W-:Y:S08]  /*2980*/  HMMA.16816.F32.BF16 R12, R236, R20, R12 ;  /* 0x00000014ec0c723c */ /* 0x002ff0000004180c */
[C---:B------:R-:W-:Y:S01]  /*2990*/  HMMA.16816.F32.BF16 R48, R228.reuse, R50, R44 ;  /* 0x00000032e430723c */ /* 0x040fe2000004182c */
[----:B------:R-:W1:Y:S07]  /*29a0*/  LDSM.16.M88.4 R44, [R88+0x6000] ;  /* 0x00600000582c783b */ /* 0x000e6e0000000200 */
[----:B------:R-:W-:Y:S01]  /*29b0*/  HMMA.16816.F32.BF16 R60, R228, R62, R28 ;  /* 0x0000003ee43c723c */ /* 0x000fe2000004181c */
[----:B------:R-:W4:Y:S07]  /*29c0*/  LDSM.16.M88.4 R28, [R135+0x17100] ;  /* 0x01710000871c783b */ /* 0x000f2e0000000200 */
[----:B--2---:R-:W-:Y:S08]  /*29d0*/  HMMA.16816.F32.BF16 R16, R232, R36, R24 ;  /* 0x00000024e810723c */ /* 0x004ff00000041818 */
[----:B------:R-:W-:Y:S08]  /*29e0*/  HMMA.16816.F32.BF16 R8, R236, R22, R8 ;  /* 0x00000016ec08723c */ /* 0x000ff00000041808 */
[----:B---3--:R-:W-:Y:S08]  /*29f0*/  HMMA.16816.F32.BF16 R12, R240, R40, R12 ;  /* 0x00000028f00c723c */ /* 0x008ff0000004180c */
[----:B------:R-:W-:Y:S01]  /*2a00*/  HMMA.16816.F32.BF16 R24, R232, R38, R48 ;  /* 0x00000026e818723c */ /* 0x000fe20000041830 */
[----:B------:R-:W2:Y:S04]  /*2a10*/  LDSM.16.M88.4 R36, [R252+0x16900] ;  /* 0x01690000fc24783b */ /* 0x000ea80000000200 */
[----:B------:R-:W3:Y:S03]  /*2a20*/  LDSM.16.M88.4 R48, [R89+0x7000] ;  /* 0x007000005930783b */ /* 0x000ee60000000200 */
[----:B------:R-:W-:Y:S08]  /*2a30*/  HMMA.16816.F32.BF16 R20, R236, R52, R16 ;  /* 0x00000034ec14723c */ /* 0x000ff00000041810 */
[----:B------:R-:W-:Y:S08]  /*2a40*/  HMMA.16816.F32.BF16 R8, R240, R42, R8 ;  /* 0x0000002af008723c */ /* 0x000ff00000041808 */
[----:B-1----:R-:W-:Y:S08]  /*2a50*/  HMMA.16816.F32.BF16 R32, R244, R44, R12 ;  /* 0x0000002cf420723c */ /* 0x002ff0000004180c */
[----:B----4-:R-:W-:Y:S01]  /*2a60*/  HMMA.16816.F32.BF16 R12, R232, R28, R56 ;  /* 0x0000001ce80c723c */ /* 0x010fe20000041838 */
[----:B------:R-:W1:Y:S07]  /*2a70*/  LDSM.16.M88.4 R56, [R88+0x6800] ;  /* 0x006800005838783b */ /* 0x000e6e0000000200 */
[----:B------:R-:W-:Y:S01]  /*2a80*/  HMMA.16816.F32.BF16 R16, R236, R54, R24 ;  /* 0x00000036ec10723c */ /* 0x000fe20000041818 */
[----:B------:R-:W4:Y:S07]  /*2a90*/  LDSM.16.M88.4 R52, [R252+0x17100] ;  /* 0x01710000fc34783b */ /* 0x000f2e0000000200 */
[----:B------:R-:W-:Y:S01]  /*2aa0*/  HMMA.16816.F32.BF16 R40, R232, R30, R60 ;  /* 0x0000001ee828723c */ /* 0x000fe2000004183c */
[----:B------:R-:W-:-:S07]  /*2ab0*/  FMUL.FTZ R2, R32, c[0x0][0x320] ;  /* 0x0000c80020027a20 */ /* 0x000fce0000410000 */
[----:B--2---:R-:W-:Y:S08]  /*2ac0*/  HMMA.16816.F32.BF16 R20, R240, R36, R20 ;  /* 0x00000024f014723c */ /* 0x004ff00000041814 */
[----:B------:R-:W-:Y:S01]  /*2ad0*/  HMMA.16816.F32.BF16 R28, R244, R46, R8 ;  /* 0x0000002ef41c723c */ /* 0x000fe20000041808 */
[----:B------:R-:W2:Y:S07]  /*2ae0*/  LDSM.16.M88.4 R44, [R89+0x7800] ;  /* 0x00780000592c783b */ /* 0x000eae0000000200 */
[----:B------:R-:W-:Y:S01]  /*2af0*/  HMMA.16816.F32.BF16 R68, R228, R70, R76 ;  /* 0x00000046e444723c */ /* 0x000fe2000004184c */
[----:B------:R5:W1:Y:S07]  /*2b00*/  MUFU.TANH R76, R2 ;  /* 0x00000002004c7308 */ /* 0x000a6e0000002400 */
[----:B------:R-:W-:Y:S08]  /*2b10*/  HMMA.16816.F32.BF16 R60, R232, R64, R72 ;  /* 0x00000040e83c723c */ /* 0x000ff00000041848 */
[----:B---3--:R-:W-:Y:S01]  /*2b20*/  HMMA.16816.F32.BF16 R12, R236, R48, R12 ;  /* 0x00000030ec0c723c */ /* 0x008fe2000004180c */
[----:B-----5:R-:W-:-:S04]  /*2b30*/  FMUL.FTZ R2, R33, c[0x0][0x320] ;  /* 0x0000c80021027a20 */ /* 0x020fc80000410000 */
[----:B------:R3:W2:Y:S03]  /*2b40*/  MUFU.TANH R74, R2 ;  /* 0x00000002004a7308 */ /* 0x0006a60000002400 */
[----:B------:R-:W-:Y:S01]  /*2b50*/  HMMA.16816.F32.BF16 R8, R240, R38, R16 ;  /* 0x00000026f008723c */ /* 0x000fe20000041810 */
[----:B------:R-:W5:Y:S07]  /*2b60*/  LDSM.16.M88.4 R36, [R252+0x17900] ;  /* 0x01790000fc24783b */ /* 0x000f6e0000000200 */
[----:B-1----:R-:W-:Y:S01]  /*2b70*/  HMMA.16816.F32.BF16 R24, R244, R56, R20 ;  /* 0x00000038f418723c */ /* 0x002fe20000041814 */
[----:B---3--:R-:W-:-:S07]  /*2b80*/  FMUL.FTZ R2, R34, c[0x0][0x320] ;  /* 0x0000c80022027a20 */ /* 0x008fce0000410000 */
[----:B----4-:R-:W-:Y:S01]  /*2b90*/  HMMA.16816.F32.BF16 R20, R240, R52, R12 ;  /* 0x00000034f014723c */ /* 0x010fe2000004180c */
[----:B------:R1:W3:Y:S07]  /*2ba0*/  MUFU.TANH R73, R2 ;  /* 0x0000000200497308 */ /* 0x0002ee0000002400 */
[----:B------:R-:W-:Y:S07]  /*2bb0*/  HMMA.16816.F32.BF16 R12, R244, R58, R8 ;  /* 0x0000003af40c723c */ /* 0x000fee0000041808 */
[----:B------:R-:W-:Y:S01]  /*2bc0*/  SHF.R.S32.HI R59, RZ, 0x1f, R133 ;  /* 0x0000001fff3b7819 */ /* 0x000fe20000011485 */
[----:B------:R-:W-:Y:S01]  /*2bd0*/  HMMA.16816.F32.BF16 R8, R232, R66, R68 ;  /* 0x00000042e808723c */ /* 0x000fe20000041844 */
[----:B-1----:R-:W-:Y:S01]  /*2be0*/  FMUL.FTZ R2, R35, c[0x0][0x320] ;  /* 0x0000c80023027a20 */ /* 0x002fe20000410000 */
[----:B------:R-:W-:-:S03]  /*2bf0*/  SHF.R.S32.HI R58, RZ, 0x1f, R134 ;  /* 0x0000001fff3a7819 */ /* 0x000fc60000011486 */
[----:B------:R1:W4:Y:S03]  /*2c00*/  MUFU.TANH R72, R2 ;  /* 0x0000000200487308 */ /* 0x0003260000002400 */
[C---:B------:R-:W-:Y:S01]  /*2c10*/  HMMA.16816.F32.BF16 R32, R236.reuse, R50, R40 ;  /* 0x00000032ec20723c */ /* 0x040fe20000041828 */
[----:B------:R-:W-:Y:S07]  /*2c20*/  LDSM.16.M88.4 R40, [R88+0x7000] ;  /* 0x007000005828783b */ /* 0x000fee0000000200 */
[----:B--2---:R-:W-:Y:S01]  /*2c30*/  HMMA.16816.F32.BF16 R16, R236, R44, R60 ;  /* 0x0000002cec10723c */ /* 0x004fe2000004183c */
[----:B-1----:R-:W-:-:S07]  /*2c40*/  FMUL.FTZ R2, R28, c[0x0][0x320] ;  /* 0x0000c8001c027a20 */ /* 0x002fce0000410000 */
[----:B------:R-:W-:Y:S01]  /*2c50*/  HMMA.16816.F32.BF16 R8, R236, R46, R8 ;  /* 0x0000002eec08723c */ /* 0x000fe20000041808 */
[----:B------:R1:W2:Y:S11]  /*2c60*/  MUFU.TANH R65, R2 ;  /* 0x0000000200417308 */ /* 0x0002b60000002400 */
[----:B------:R-:W-:Y:S04]  /*2c70*/  @!UPT UIADD3 URZ, URZ, URZ, URZ ;  /* 0x0000003f3f3ff290 */ /* 0x000fe8000fffe03f */
[----:B-----5:R-:W-:Y:S01]  /*2c80*/  HMMA.16816.F32.BF16 R16, R240, R36, R16 ;  /* 0x00000024f010723c */ /* 0x020fe20000041810 */
[----:B-1----:R-:W-:-:S04]  /*2c90*/  FMUL.FTZ R2, R29, c[0x0][0x320] ;  /* 0x0000c8001d027a20 */ /* 0x002fc80000410000 */
[----:B------:R1:W1:Y:S03]  /*2ca0*/  MUFU.TANH R64, R2 ;  /* 0x0000000200407308 */ /* 0x0002660000002400 */
[----:B------:R-:W-:Y:S01]  /*2cb0*/  HMMA.16816.F32.BF16 R8, R240, R38, R8 ;  /* 0x00000026f008723c */ /* 0x000fe20000041808 */
[----:B-1----:R-:W-:-:S04]  /*2cc0*/  FMUL.FTZ R2, R30, c[0x0][0x320] ;  /* 0x0000c8001e027a20 */ /* 0x002fc80000410000 */
[----:B------:R1:W1:Y:S02]  /*2cd0*/  MUFU.TANH R57, R2 ;  /* 0x0000000200397308 */ /* 0x0002640000002400 */
[----:B-1----:R-:W-:Y:S02]  /*2ce0*/  FMUL.FTZ R2, R31, c[0x0][0x320] ;  /* 0x0000c8001f027a20 */ /* 0x002fe40000410000 */
[----:B------:R-:W-:Y:S01]  /*2cf0*/  HMMA.16816.F32.BF16 R28, R240, R54, R32 ;  /* 0x00000036f01c723c */ /* 0x000fe20000041820 */
[----:B------:R-:W1:Y:S03]  /*2d00*/  LDSM.16.M88.4 R32, [R88+0x7800] ;  /* 0x007800005820783b */ /* 0x000e660000000200 */
[----:B------:R5:W1:Y:S01]  /*2d10*/  MUFU.TANH R56, R2 ;  /* 0x0000000200387308 */ /* 0x000a620000002400 */
[----:B------:R-:W-:-:S04]  /*2d20*/  DEPBAR.LE SB0, 0x0 ;  /* 0x000080000000791a */ /* 0x000fc80000000000 */
[----:B------:R-:W-:Y:S02]  /*2d30*/  SHF.R.S32.HI R55, RZ, 0x1f, R177 ;  /* 0x0000001fff377819 */ /* 0x000fe400000114b1 */
[----:B------:R-:W-:Y:S01]  /*2d40*/  SHF.R.S32.HI R54, RZ, 0x1f, R176 ;  /* 0x0000001fff367819 */ /* 0x000fe200000114b0 */
[----:B-----5:R-:W-:-:S04]  /*2d50*/  FMUL.FTZ R2, R24, c[0x0][0x320] ;  /* 0x0000c80018027a20 */ /* 0x020fc80000410000 */
[----:B------:R5:W1:Y:S02]  /*2d60*/  MUFU.TANH R53, R2 ;  /* 0x0000000200357308 */ /* 0x000a640000002400 */
[----:B-----5:R-:W-:Y:S01]  /*2d70*/  FMUL.FTZ R2, R25, c[0x0][0x320] ;  /* 0x0000c80019027a20 */ /* 0x020fe20000410000 */
[----:B-1----:R-:W-:Y:S05]  /*2d80*/  HMMA.16816.F32.BF16 R8, R244, R34, R8 ;  /* 0x00000022f408723c */ /* 0x002fea0000041808 */
[----:B------:R1:W1:Y:S02]  /*2d90*/  MUFU.TANH R52, R2 ;  /* 0x0000000200347308 */ /* 0x0002640000002400 */
[----:B-1----:R-:W-:-:S06]  /*2da0*/  FMUL.FTZ R2, R26, c[0x0][0x320] ;  /* 0x0000c8001a027a20 */ /* 0x002fcc0000410000 */
[----:B------:R1:W1:Y:S02]  /*2db0*/  MUFU.TANH R51, R2 ;  /* 0x0000000200337308 */ /* 0x0002640000002400 */
[----:B-1----:R-:W-:Y:S02]  /*2dc0*/  FMUL.FTZ R2, R27, c[0x0][0x320] ;  /* 0x0000c8001b027a20 */ /* 0x002fe40000410000 */
[C---:B------:R-:W-:Y:S04]  /*2dd0*/  HMMA.16816.F32.BF16 R24, R244.reuse, R40, R20 ;  /* 0x00000028f418723c */ /* 0x040fe80000041814 */
[----:B------:R1:W1:Y:S04]  /*2de0*/  MUFU.TANH R50, R2 ;  /* 0x0000000200327308 */ /* 0x0002680000002400 */
[----:B------:R-:W-:Y:S01]  /*2df0*/  HMMA.16816.F32.BF16 R20, R244, R42, R28 ;  /* 0x0000002af414723c */ /* 0x000fe2000004181c */
[----:B-1----:R-:W-:-:S04]  /*2e00*/  FMUL.FTZ R2, R12, c[0x0][0x320] ;  /* 0x0000c8000c027a20 */ /* 0x002fc80000410000 */
[----:B------:R1:W1:Y:S02]  /*2e10*/  MUFU.TANH R49, R2 ;  /* 0x0000000200317308 */ /* 0x0002640000002400 */
[----:B-1----:R-:W-:-:S06]  /*2e20*/  FMUL.FTZ R2, R13, c[0x0][0x320] ;  /* 0x0000c8000d027a20 */ /* 0x002fcc0000410000 */
[----:B------:R1:W1:Y:S02]  /*2e30*/  MUFU.TANH R48, R2 ;  /* 0x0000000200307308 */ /* 0x0002640000002400 */
[----:B-1----:R-:W-:-:S06]  /*2e40*/  FMUL.FTZ R2, R14, c[0x0][0x320] ;  /* 0x0000c8000e027a20 */ /* 0x002fcc0000410000 */
[----:B------:R1:W1:Y:S02]  /*2e50*/  MUFU.TANH R46, R2 ;  /* 0x00000002002e7308 */ /* 0x0002640000002400 */
[----:B-1----:R-:W-:Y:S02]  /*2e60*/  FMUL.FTZ R2, R15, c[0x0][0x320] ;  /* 0x0000c8000f027a20 */ /* 0x002fe40000410000 */
[----:B------:R-:W-:Y:S04]  /*2e70*/  HMMA.16816.F32.BF16 R12, R244, R32, R16 ;  /* 0x00000020f40c723c */ /* 0x000fe80000041810 */
[----:B------:R1:W1:Y:S02]  /*2e80*/  MUFU.TANH R45, R2 ;  /* 0x00000002002d7308 */ /* 0x0002640000002400 */
[----:B-1----:R-:W-:-:S06]  /*2e90*/  FMUL.FTZ R2, R24, c[0x0][0x320] ;  /* 0x0000c80018027a20 */ /* 0x002fcc0000410000 */
        /* <DEDUP_REMOVED lines=31> */
[----:B-1----:R-:W-:-:S05]  /*3090*/  IADD3 R2, R85, 0x100, RZ ;  /* 0x0000010055027810 */ /* 0x002fca0007ffe0ff */
[----:B------:R1:W-:Y:S04]  /*30a0*/  STL [R1+0x18], R2 ;  /* 0x0000180201007387 */ /* 0x0003e80000100800 */
[----:B------:R-:W-:Y:S06]  /*30b0*/  BAR.SYNC.DEFER_BLOCKING 0x0 ;  /* 0x0000000000007b1d */ /* 0x000fec0000010000 */
[----:B------:R-:W-:Y:S05]  /*30c0*/  @!P0 BRA `(.L_x_4) ;  /* 0x0000052000008947 */ /* 0x000fea0003800000 */
[----:B--234-:R-:W-:Y:S01]  /*30d0*/  ULEA UR6, UR6, UR9, 0x6 ;  /* 0x0000000906067291 */ /* 0x01cfe2000f8e303f */
[----:B------:R-:W-:Y:S01]  /*30e0*/  ISETP.NE.AND P2, PT, R87, 0x1, PT ;  /* 0x000000015700780c */ /* 0x000fe20003f45270 */
[----:B------:R-:W-:-:S04]  /*30f0*/  IMAD.MOV.U32 R9, RZ, RZ, RZ ;  /* 0x000000ffff097224 */ /* 0x000fc800078e00ff */
[----:B------:R-:W-:-:S05]  /*3100*/  IMAD.U32 R3, RZ, RZ, UR6 ;  /* 0x00000006ff037e24 */ /* 0x000fca000f8e00ff */
[----:B------:R-:W-:-:S05]  /*3110*/  IADD3 R3, R3, -0x40, R86 ;  /* 0xffffffc003037810 */ /* 0x000fca0007ffe056 */
[----:B------:R-:W-:-:S04]  /*3120*/  @P2 IMAD.HI.U32 R6, R3, c[0x0][0x2bc], RZ ;  /* 0x0000af0003062a27 */ /* 0x000fc800078e00ff */
[----:B-1----:R-:W-:Y:S01]  /*3130*/  IMAD.MOV.U32 R2, RZ, RZ, R3 ;  /* 0x000000ffff027224 */ /* 0x002fe200078e0003 */
[----:B------:R-:W-:-:S04]  /*3140*/  @P2 SHF.R.U32.HI R2, RZ, c[0x0][0x2c0], R6 ;  /* 0x0000b000ff022a19 */ /* 0x000fc80000011606 */
[----:B------:R-:W-:-:S04]  /*3150*/  @!P1 IADD3 R7, P0, R2, UR16, RZ ;  /* 0x0000001002079c10 */ /* 0x000fc8000ff1e0ff */
[----:B------:R-:W-:Y:S02]  /*3160*/  @!P1 LEA.HI.X.SX32 R8, R2, UR14, 0x1, P0 ;  /* 0x0000000e02089c11 */ /* 0x000fe400080f0eff */
[----:B------:R-:W-:-:S04]  /*3170*/  @!P1 LEA R6, P0, R7, c[0x0][0x2a0], 0x2 ;  /* 0x0000a80007069a11 */ /* 0x000fc800078010ff */
[----:B------:R-:W-:-:S05]  /*3180*/  @!P1 LEA.HI.X R7, R7, c[0x0][0x2a4], R8, 0x2, P0 ;  /* 0x0000a90007079a11 */ /* 0x000fca00000f1408 */
[----:B------:R1:W2:Y:S01]  /*3190*/  @!P1 LDG.E R9, [R6.64] ;  /* 0x0000000c06099981 */ /* 0x0002a2000c1e1900 */
[----:B------:R-:W-:Y:S01]  /*31a0*/  IMAD.MOV R2, RZ, RZ, -R2 ;  /* 0x000000ffff027224 */ /* 0x000fe200078e0a02 */
[----:B------:R-:W-:Y:S01]  /*31b0*/  SEL R28, RZ, 0x10, P6 ;  /* 0x00000010ff1c7807 */ /* 0x000fe20003000000 */
[----:B------:R-:W-:Y:S01]  /*31c0*/  IMAD.SHL.U32 R8, R134, 0x2, RZ ;  /* 0x0000000286087824 */ /* 0x000fe200078e00ff */
[----:B------:R-:W-:Y:S01]  /*31d0*/  SEL R27, RZ, 0x10, P5 ;  /* 0x00000010ff1b7807 */ /* 0x000fe20002800000 */
[----:B------:R-:W-:Y:S01]  /*31e0*/  IMAD R10, R2, c[0x0][0x2b8], R3 ;  /* 0x0000ae00020a7a24 */ /* 0x000fe200078e0203 */
[----:B------:R-:W-:Y:S01]  /*31f0*/  IADD3 R18, -R28, 0x10, RZ ;  /* 0x000000101c127810 */ /* 0x000fe20007ffe1ff */
[----:B------:R-:W-:Y:S01]  /*3200*/  IMAD.SHL.U32 R20, R177, 0x2, RZ ;  /* 0x00000002b1147824 */ /* 0x000fe200078e00ff */
[----:B------:R-:W-:Y:S01]  /*3210*/  IADD3 R16, -R27, 0x10, RZ ;  /* 0x000000101b107810 */ /* 0x000fe20007ffe1ff */
[----:B------:R-:W-:Y:S01]  /*3220*/  IMAD.SHL.U32 R22, R176, 0x2, RZ ;  /* 0x00000002b0167824 */ /* 0x000fe200078e00ff */
[----:B------:R-:W-:Y:S01]  /*3230*/  SHF.R.S32.HI R2, RZ, 0x1f, R10 ;  /* 0x0000001fff027819 */ /* 0x000fe2000001140a */
[----:B------:R3:W-:Y:S01]  /*3240*/  STL [R1+0x14], R10 ;  /* 0x0000140a01007387 */ /* 0x0007e20000100800 */
[----:B------:R-:W-:-:S02]  /*3250*/  LOP3.LUT R18, R18, 0xf, RZ, 0xc0, !PT ;  /* 0x0000000f12127812 */ /* 0x000fc400078ec0ff */
[----:B------:R-:W-:Y:S02]  /*3260*/  SEL R26, RZ, 0x10, P4 ;  /* 0x00000010ff1a7807 */ /* 0x000fe40002000000 */
[----:B------:R-:W-:Y:S02]  /*3270*/  LOP3.LUT R16, R16, 0xf, RZ, 0xc0, !PT ;  /* 0x0000000f10107812 */ /* 0x000fe400078ec0ff */
[----:B------:R-:W-:Y:S02]  /*3280*/  IADD3 R14, -R26, 0x10, RZ ;  /* 0x000000101a0e7810 */ /* 0x000fe40007ffe1ff */
[----:B------:R-:W-:Y:S02]  /*3290*/  SEL R25, RZ, 0x10, P3 ;  /* 0x00000010ff197807 */ /* 0x000fe40001800000 */
[----:B------:R-:W-:Y:S02]  /*32a0*/  SHF.L.U64.HI R21, R134, 0x1, R58 ;  /* 0x0000000186157819 */ /* 0x000fe4000001023a */
[----:B------:R-:W-:Y:S01]  /*32b0*/  LOP3.LUT R14, R14, 0xf, RZ, 0xc0, !PT ;  /* 0x0000000f0e0e7812 */ /* 0x000fe200078ec0ff */
[----:B-1----:R-:W-:Y:S01]  /*32c0*/  IMAD R6, R2, c[0x0][0x1e0], RZ ;  /* 0x0000780002067a24 */ /* 0x002fe200078e02ff */
[----:B------:R-:W-:Y:S01]  /*32d0*/  IADD3 R12, -R25, 0x10, RZ ;  /* 0x00000010190c7810 */ /* 0x000fe20007ffe1ff */
[----:B------:R-:W-:Y:S01]  /*32e0*/  IMAD.WIDE.U32 R2, R10, c[0x0][0x1e0], RZ ;  /* 0x000078000a027a25 */ /* 0x000fe200078e00ff */
[----:B------:R-:W-:-:S02]  /*32f0*/  SHF.L.U64.HI R23, R177, 0x1, R55 ;  /* 0x00000001b1177819 */ /* 0x000fc40000010237 */
[----:B------:R-:W-:Y:S01]  /*3300*/  LOP3.LUT R12, R12, 0xf, RZ, 0xc0, !PT ;  /* 0x0000000f0c0c7812 */ /* 0x000fe200078ec0ff */
[----:B------:R-:W-:Y:S01]  /*3310*/  IMAD R6, R10, c[0x0][0x1e4], R6 ;  /* 0x000079000a067a24 */ /* 0x000fe200078e0206 */
[----:B------:R-:W-:-:S03]  /*3320*/  SHF.L.U64.HI R24, R176, 0x1, R54 ;  /* 0x00000001b0187819 */ /* 0x000fc60000010236 */
[----:B------:R-:W-:Y:S02]  /*3330*/  IMAD.IADD R3, R3, 0x1, R6 ;  /* 0x0000000103037824 */ /* 0x000fe400078e0206 */
[----:B---3--:R-:W-:Y:S01]  /*3340*/  IMAD.SHL.U32 R10, R133, 0x2, RZ ;  /* 0x00000002850a7824 */ /* 0x008fe200078e00ff */
[----:B--2---:R-:W-:Y:S01]  /*3350*/  SHF.R.S32.HI R6, RZ, 0x1f, R9 ;  /* 0x0000001fff067819 */ /* 0x004fe20000011409 */
[----:B------:R-:W-:Y:S01]  /*3360*/  IMAD.WIDE.U32 R2, R9, c[0x0][0x1f0], R2 ;  /* 0x00007c0009027a25 */ /* 0x000fe200078e0002 */
[----:B------:R1:W-:Y:S03]  /*3370*/  STL [R1+0x10], R9 ;  /* 0x0000100901007387 */ /* 0x0003e60000100800 */
[----:B------:R-:W-:Y:S01]  /*3380*/  IMAD R6, R6, c[0x0][0x1f0], RZ ;  /* 0x00007c0006067a24 */ /* 0x000fe200078e02ff */
[----:B------:R-:W-:-:S03]  /*3390*/  IADD3 R2, P0, R2, UR20, RZ ;  /* 0x0000001402027c10 */ /* 0x000fc6000ff1e0ff */
[----:B------:R-:W-:-:S05]  /*33a0*/  IMAD R6, R9, c[0x0][0x1f4], R6 ;  /* 0x00007d0009067a24 */ /* 0x000fca00078e0206 */
[----:B------:R-:W-:Y:S02]  /*33b0*/  IADD3.X R6, R3, UR18, R6, P0, !PT ;  /* 0x0000001203067c10 */ /* 0x000fe400087fe406 */
[----:B------:R-:W-:-:S04]  /*33c0*/  LEA R7, P0, R2, c[0x0][0x1c8], 0x1 ;  /* 0x0000720002077a11 */ /* 0x000fc800078008ff */
[----:B------:R-:W-:Y:S02]  /*33d0*/  LEA.HI.X R6, R2, c[0x0][0x1cc], R6, 0x1, P0 ;  /* 0x0000730002067a11 */ /* 0x000fe400000f0c06 */
[----:B------:R-:W2:Y:S04]  /*33e0*/  SHFL.IDX PT, R2, R7, 0x1, 0x181f ;  /* 0x00381f0007027f89 */ /* 0x000ea800000e0000 */
[----:B------:R-:W3:Y:S01]  /*33f0*/  SHFL.IDX PT, R3, R6, 0x1, 0x181f ;  /* 0x00381f0006037f89 */ /* 0x000ee200000e0000 */
[----:B-1----:R-:W-:Y:S02]  /*3400*/  SHF.L.U64.HI R9, R133, 0x1, R59 ;  /* 0x0000000185097819 */ /* 0x002fe4000001023b */
[----:B--2---:R-:W-:-:S04]  /*3410*/  IADD3 R18, P2, P0, R18, R2, R10 ;  /* 0x0000000212127210 */ /* 0x004fc8000785e00a */
[----:B---3--:R-:W-:Y:S02]  /*3420*/  IADD3.X R19, RZ, R3, R9, P2, P0 ;  /* 0x00000003ff137210 */ /* 0x008fe400017e0409 */
[----:B------:R-:W-:-:S04]  /*3430*/  IADD3 R16, P2, P0, R16, R2, R8 ;  /* 0x0000000210107210 */ /* 0x000fc8000785e008 */
[----:B------:R-:W-:Y:S02]  /*3440*/  IADD3.X R17, RZ, R3, R21, P2, P0 ;  /* 0x00000003ff117210 */ /* 0x000fe400017e0415 */
[----:B------:R-:W-:-:S04]  /*3450*/  IADD3 R14, P2, P0, R14, R2, R20 ;  /* 0x000000020e0e7210 */ /* 0x000fc8000785e014 */
[-C--:B------:R-:W-:Y:S02]  /*3460*/  IADD3.X R15, RZ, R3.reuse, R23, P2, P0 ;  /* 0x00000003ff0f7210 */ /* 0x080fe400017e0417 */
[----:B------:R-:W-:Y:S02]  /*3470*/  IADD3 R12, P2, P0, R12, R2, R22 ;  /* 0x000000020c0c7210 */ /* 0x000fe4000785e016 */
[----:B------:R-:W1:Y:S02]  /*3480*/  SHFL.IDX PT, R2, R7, RZ, 0x181f ;  /* 0x00181fff07027589 */ /* 0x000e6400000e0000 */
[----:B------:R-:W-:Y:S02]  /*3490*/  IADD3.X R13, RZ, R3, R24, P2, P0 ;  /* 0x00000003ff0d7210 */ /* 0x000fe400017e0418 */
[----:B------:R-:W2:Y:S01]  /*34a0*/  SHFL.IDX PT, R3, R6, RZ, 0x181f ;  /* 0x00181fff06037589 */ /* 0x000ea200000e0000 */
[----:B-1----:R-:W-:-:S05]  /*34b0*/  IADD3 R10, P0, R2, R10, RZ ;  /* 0x0000000a020a7210 */ /* 0x002fca0007f1e0ff */
[----:B--2---:R-:W-:Y:S01]  /*34c0*/  IMAD.X R11, R3, 0x1, R9, P0 ;  /* 0x00000001030b7824 */ /* 0x004fe200000e0609 */
[----:B------:R-:W-:-:S04]  /*34d0*/  IADD3 R8, P0, R2, R8, RZ ;  /* 0x0000000802087210 */ /* 0x000fc80007f1e0ff */
[----:B------:R1:W-:Y:S01]  /*34e0*/  LDGSTS.E.BYPASS.LTC128B.128 [R85+0x10100], [R10.64], !P6 ;  /* 0x101000000a557fae */ /* 0x0003e2000f101d4c */
[----:B------:R-:W-:Y:S01]  /*34f0*/  IMAD.X R9, R3, 0x1, R21, P0 ;  /* 0x0000000103097824 */ /* 0x000fe200000e0615 */
[----:B------:R-:W-:-:S04]  /*3500*/  IADD3 R6, P0, R2, R20, RZ ;  /* 0x0000001402067210 */ /* 0x000fc80007f1e0ff */
[----:B------:R1:W-:Y:S01]  /*3510*/  LDGSTS.E.BYPASS.LTC128B.128 [R85+0x12100], [R8.64], !P5 ;  /* 0x1210000008557fae */ /* 0x0003e2000e901d4c */
[----:B------:R-:W-:Y:S01]  /*3520*/  IMAD.X R7, R3, 0x1, R23, P0 ;  /* 0x0000000103077824 */ /* 0x000fe200000e0617 */
[----:B------:R-:W-:-:S04]  /*3530*/  IADD3 R2, P0, R2, R22, RZ ;  /* 0x0000001602027210 */ /* 0x000fc80007f1e0ff */
[----:B------:R1:W-:Y:S01]  /*3540*/  LDGSTS.E.BYPASS.LTC128B.128 [R85+0x14100], [R6.64], !P4 ;  /* 0x1410000006557fae */ /* 0x0003e2000e101d4c */
[----:B------:R-:W-:Y:S01]  /*3550*/  IMAD.X R3, R3, 0x1, R24, P0 ;  /* 0x0000000103037824 */ /* 0x000fe200000e0618 */
[----:B------:R-:W-:-:S04]  /*3560*/  ISETP.NE.U32.AND P0, PT, R28, RZ, PT ;  /* 0x000000ff1c00720c */ /* 0x000fc80003f05070 */
[----:B------:R1:W-:Y:S09]  /*3570*/  LDGSTS.E.BYPASS.LTC128B.128 [R85+0x16100], [R2.64], !P3 ;  /* 0x1610000002557fae */ /* 0x0003f2000d901d4c */
[----:B------:R1:W-:Y:S01]  /*3580*/  LDGSTS.E.BYPASS.LTC128B.128.ZFILL [R85+0x11100], [R18.64], P0 ;  /* 0x1110000012557fae */ /* 0x0003e20008141d4c */
[----:B------:R-:W-:-:S13]  /*3590*/  ISETP.NE.U32.AND P0, PT, R27, RZ, PT ;  /* 0x000000ff1b00720c */ /* 0x000fda0003f05070 */
[----:B------:R1:W-:Y:S01]  /*35a0*/  LDGSTS.E.BYPASS.LTC128B.128.ZFILL [R85+0x13100], [R16.64], P0 ;  /* 0x1310000010557fae */ /* 0x0003e20008141d4c */
[----:B------:R-:W-:-:S13]  /*35b0*/  ISETP.NE.U32.AND P0, PT, R26, RZ, PT ;  /* 0x000000ff1a00720c */ /* 0x000fda0003f05070 */
[----:B------:R1:W-:Y:S01]  /*35c0*/  LDGSTS.E.BYPASS.LTC128B.128.ZFILL [R85+0x15100], [R14.64], P0 ;  /* 0x151000000e557fae */ /* 0x0003e20008141d4c */
[----:B------:R-:W-:-:S13]  /*35d0*/  ISETP.NE.U32.AND P0, PT, R25, RZ, PT ;  /* 0x000000ff1900720c */ /* 0x000fda0003f05070 */
[----:B------:R1:W-:Y:S02]  /*35e0*/  LDGSTS.E.BYPASS.LTC128B.128.ZFILL [R85+0x17100], [R12.64], P0 ;  /* 0x171000000c557fae */ /* 0x0003e40008141d4c */
.L_x_4:
[----:B-1234-:R-:W-:Y:S01]  /*35f0*/  LOP3.LUT R2, R84, 0xffffffe0, RZ, 0xc0, !PT ;  /* 0xffffffe054027812 */ /* 0x01efe200078ec0ff */
[----:B------:R-:W-:Y:S01]  /*3600*/  IMAD.U32 R6, RZ, RZ, UR10 ;  /* 0x0000000aff067e24 */ /* 0x000fe2000f8e00ff */
[----:B------:R-:W0:Y:S01]  /*3610*/  LDGDEPBAR ;  /* 0x00000000000079af */ /* 0x000e220000000000 */
[----:B------:R-:W-:Y:S02]  /*3620*/  IMAD.SHL.U32 R248, R4, 0x2, RZ ;  /* 0x0000000204f87824 */ /* 0x000fe400078e00ff */
[----:B------:R-:W-:Y:S02]  /*3630*/  IMAD.IADD R2, R132, 0x1, -R2 ;  /* 0x0000000184027824 */ /* 0x000fe400078e0a02 */
[----:B------:R-:W-:Y:S01]  /*3640*/  IMAD R249, R5, 0x2, R248 ;  /* 0x0000000205f97824 */ /* 0x000fe200078e02f8 */
[----:B------:R-:W-:Y:S01]  /*3650*/  LDSM.16.MT88.4 R24, [R248+0x100] ;  /* 0x00010000f818783b */ /* 0x000fe20000004200 */
[C---:B------:R-:W-:Y:S02]  /*3660*/  LEA R251, R0.reuse, R248, 0x1 ;  /* 0x000000f800fb7211 */ /* 0x040fe400078e08ff */
[----:B------:R-:W-:Y:S01]  /*3670*/  SHF.R.S32.HI R3, RZ, 0x1f, R2 ;  /* 0x0000001fff037819 */ /* 0x000fe20000011402 */
[----:B------:R-:W-:-:S02]  /*3680*/  IMAD R250, R0, 0x2, R249 ;  /* 0x0000000200fa7824 */ /* 0x000fc400078e02f9 */
[----:B------:R-:W-:Y:S01]  /*3690*/  LDSM.16.MT88.4 R68, [R251+0x2100] ;  /* 0x00210000fb44783b */ /* 0x000fe20000004200 */
[----:B------:R-:W-:-:S03]  /*36a0*/  LEA.HI R3, R3, R2, RZ, 0x2 ;  /* 0x0000000203037211 */ /* 0x000fc600078f10ff */
[----:B------:R-:W-:Y:S01]  /*36b0*/  LDSM.16.MT88.4 R80, [R250+0x2900] ;  /* 0x00290000fa50783b */ /* 0x000fe20000004200 */
[----:B------:R-:W-:-:S04]  /*36c0*/  LOP3.LUT R3, R3, 0x7ffffffc, RZ, 0xc0, !PT ;  /* 0x7ffffffc03037812 */ /* 0x000fc800078ec0ff */
[----:B------:R-:W-:-:S05]  /*36d0*/  IADD3 R2, R2, -R3, RZ ;  /* 0x8000000302027210 */ /* 0x000fca0007ffe0ff */
[----:B------:R-:W-:-:S05]  /*36e0*/  IMAD R2, R2, -0x2, R6 ;  /* 0xfffffffe02027824 */ /* 0x000fca00078e0206 */
[----:B------:R-:W-:-:S04]  /*36f0*/  ISETP.GT.AND P0, PT, R2, RZ, PT ;  /* 0x000000ff0200720c */ /* 0x000fc80003f04270 */
[----:B------:R-:W-:Y:S02]  /*3700*/  FSEL R15, R73, -INF , P0 ;  /* 0xff800000490f7808 */ /* 0x000fe40000000000 */
[----:B------:R-:W-:Y:S02]  /*3710*/  FSEL R10, R76, -INF , P0 ;  /* 0xff8000004c0a7808 */ /* 0x000fe40000000000 */
[----:B------:R-:W-:Y:S01]  /*3720*/  ISETP.GT.AND P0, PT, R2, 0x1, PT ;  /* 0x000000010200780c */ /* 0x000fe20003f04270 */
[----:B------:R-:W-:Y:S03]  /*3730*/  LDSM.16.MT88.4 R76, [R250+0x2100] ;  /* 0x00210000fa4c783b */ /* 0x000fe60000004200 */
[----:B------:R-:W-:Y:S02]  /*3740*/  FSEL R16, R72, -INF , P0 ;  /* 0xff80000048107808 */ /* 0x000fe40000000000 */
[----:B------:R-:W-:-:S02]  /*3750*/  FSEL R9, R74, -INF , P0 ;  /* 0xff8000004a097808 */ /* 0x000fc40000000000 */
[----:B------:R-:W-:Y:S01]  /*3760*/  ISETP.GT.AND P0, PT, R2, 0x8, PT ;  /* 0x000000080200780c */ /* 0x000fe20003f04270 */
[----:B------:R-:W-:Y:S01]  /*3770*/  LDSM.16.MT88.4 R72, [R250+0x900] ;  /* 0x00090000fa48783b */ /* 0x000fe20000004200 */
[----:B------:R-:W-:Y:S02]  /*3780*/  FMNMX.FTZ R3, R10, R9, !PT ;  /* 0x000000090a037209 */ /* 0x000fe40007810000 */
[----:B------:R-:W-:Y:S02]  /*3790*/  FSEL R17, R57, -INF , P0 ;  /* 0xff80000039117808 */ /* 0x000fe40000000000 */
[----:B------:R-:W-:Y:S02]  /*37a0*/  FSEL R8, R65, -INF , P0 ;  /* 0xff80000041087808 */ /* 0x000fe40000000000 */
[----:B------:R-:W-:Y:S02]  /*37b0*/  ISETP.GT.AND P0, PT, R2, 0x9, PT ;  /* 0x000000090200780c */ /* 0x000fe40003f04270 */
[----:B------:R-:W-:-:S02]  /*37c0*/  FMNMX.FTZ R3, R8, R3, !PT ;  /* 0x0000000308037209 */ /* 0x000fc40007810000 */
[----:B------:R-:W-:Y:S02]  /*37d0*/  FSEL R18, R56, -INF , P0 ;  /* 0xff80000038127808 */ /* 0x000fe40000000000 */
[----:B------:R-:W-:Y:S02]  /*37e0*/  FSEL R7, R64, -INF , P0 ;  /* 0xff80000040077808 */ /* 0x000fe40000000000 */
[----:B------:R-:W-:Y:S01]  /*37f0*/  ISETP.GT.AND P0, PT, R2, 0x10, PT ;  /* 0x000000100200780c */ /* 0x000fe20003f04270 */
[----:B------:R-:W-:Y:S01]  /*3800*/  LDSM.16.MT88.4 R64, [R249+0x2100] ;  /* 0x00210000f940783b */ /* 0x000fe20000004200 */
[----:B------:R-:W-:Y:S02]  /*3810*/  FMNMX.FTZ R3, R7, R3, !PT ;  /* 0x0000000307037209 */ /* 0x000fe40007810000 */
[----:B------:R-:W-:Y:S02]  /*3820*/  FSEL R19, R51, -INF , P0 ;  /* 0xff80000033137808 */ /* 0x000fe40000000000 */
[----:B------:R-:W-:-:S02]  /*3830*/  FSEL R6, R53, -INF , P0 ;  /* 0xff80000035067808 */ /* 0x000fc40000000000 */
[----:B------:R-:W-:Y:S02]  /*3840*/  ISETP.GT.AND P0, PT, R2, 0x11, PT ;  /* 0x000000110200780c */ /* 0x000fe40003f04270 */
[----:B------:R-:W-:Y:S02]  /*3850*/  FMNMX.FTZ R3, R6, R3, !PT ;  /* 0x0000000306037209 */ /* 0x000fe40007810000 */
[----:B------:R-:W-:Y:S02]  /*3860*/  FSEL R20, R50, -INF , P0 ;  /* 0xff80000032147808 */ /* 0x000fe40000000000 */
[----:B------:R-:W-:Y:S02]  /*3870*/  FSEL R13, R52, -INF , P0 ;  /* 0xff800000340d7808 */ /* 0x000fe40000000000 */
[----:B------:R-:W-:Y:S01]  /*3880*/  ISETP.GT.AND P0, PT, R2, 0x18, PT ;  /* 0x000000180200780c */ /* 0x000fe20003f04270 */
[----:B------:R-:W-:Y:S01]  /*3890*/  LDSM.16.MT88.4 R52, [R249+0x900] ;  /* 0x00090000f934783b */ /* 0x000fe20000004200 */
[----:B------:R-:W-:-:S02]  /*38a0*/  FMNMX.FTZ R3, R13, R3, !PT ;  /* 0x000000030d037209 */ /* 0x000fc40007810000 */
[----:B------:R-:W-:Y:S02]  /*38b0*/  FSEL R22, R46, -INF , P0 ;  /* 0xff8000002e167808 */ /* 0x000fe40000000000 */
[----:B------:R-:W-:Y:S02]  /*38c0*/  FSEL R11, R49, -INF , P0 ;  /* 0xff800000310b7808 */ /* 0x000fe40000000000 */
[----:B------:R-:W-:Y:S02]  /*38d0*/  ISETP.GT.AND P0, PT, R2, 0x19, PT ;  /* 0x000000190200780c */ /* 0x000fe40003f04270 */
[----:B------:R-:W-:Y:S02]  /*38e0*/  FMNMX.FTZ R3, R11, R3, !PT ;  /* 0x000000030b037209 */ /* 0x000fe40007810000 */
[----:B------:R-:W-:Y:S02]  /*38f0*/  FSEL R23, R45, -INF , P0 ;  /* 0xff8000002d177808 */ /* 0x000fe40000000000 */
[----:B------:R-:W-:-:S02]  /*3900*/  FSEL R14, R48, -INF , P0 ;  /* 0xff800000300e7808 */ /* 0x000fc40000000000 */
[----:B------:R-:W-:Y:S01]  /*3910*/  ISETP.GT.AND P0, PT, R2, 0x20, PT ;  /* 0x000000200200780c */ /* 0x000fe20003f04270 */
[----:B------:R-:W-:Y:S01]  /*3920*/  LDSM.16.MT88.4 R48, [R251+0x100] ;  /* 0x00010000fb30783b */ /* 0x000fe20000004200 */
        /* <DEDUP_REMOVED lines=12> */
[----:B------:R-:W-:Y:S02]  /*39f0*/  ISETP.GT.AND P0, PT, R2, 0x29, PT ;  /* 0x000000290200780c */ /* 0x000fe40003f04270 */
[----:B------:R-:W-:Y:S02]  /*3a00*/  FMNMX.FTZ R3, R95, R3, !PT ;  /* 0x000000035f037209 */ /* 0x000fe40007810000 */
[----:B------:R-:W-:Y:S02]  /*3a10*/  FSEL R107, R36, -INF , P0 ;  /* 0xff800000246b7808 */ /* 0x000fe40000000000 */
[----:B------:R-:W-:Y:S02]  /*3a20*/  FSEL R94, R39, -INF , P0 ;  /* 0xff800000275e7808 */ /* 0x000fe40000000000 */
[----:B------:R-:W-:Y:S02]  /*3a30*/  ISETP.GT.AND P0, PT, R2, 0x30, PT ;  /* 0x000000300200780c */ /* 0x000fe40003f04270 */
[----:B------:R-:W-:-:S02]  /*3a40*/  FMNMX.FTZ R12, R15, R16, !PT ;  /* 0x000000100f0c7209 */ /* 0x000fc40007810000 */
[----:B------:R-:W-:Y:S02]  /*3a50*/  FSEL R106, R31, -INF , P0 ;  /* 0xff8000001f6a7808 */ /* 0x000fe40000000000 */
[----:B------:R-:W-:Y:S02]  /*3a60*/  FSEL R93, R35, -INF , P0 ;  /* 0xff800000235d7808 */ /* 0x000fe40000000000 */
[----:B------:R-:W-:Y:S02]  /*3a70*/  ISETP.GT.AND P0, PT, R2, 0x31, PT ;  /* 0x000000310200780c */ /* 0x000fe40003f04270 */
[----:B------:R-:W-:Y:S02]  /*3a80*/  FMNMX.FTZ R3, R94, R3, !PT ;  /* 0x000000035e037209 */ /* 0x000fe40007810000 */
[----:B------:R-:W-:Y:S02]  /*3a90*/  FSEL R99, R30, -INF , P0 ;  /* 0xff8000001e637808 */ /* 0x000fe40000000000 */
[----:B------:R-:W-:-:S02]  /*3aa0*/  FSEL R92, R34, -INF , P0 ;  /* 0xff800000225c7808 */ /* 0x000fc40000000000 */
[----:B------:R-:W-:Y:S02]  /*3ab0*/  FMNMX.FTZ R12, R17, R12, !PT ;  /* 0x0000000c110c7209 */ /* 0x000fe40007810000 */
[----:B------:R-:W-:Y:S02]  /*3ac0*/  ISETP.GT.AND P0, PT, R2, 0x38, PT ;  /* 0x000000380200780c */ /* 0x000fe40003f04270 */
[----:B------:R-:W-:Y:S02]  /*3ad0*/  FMNMX.FTZ R3, R93, R3, !PT ;  /* 0x000000035d037209 */ /* 0x000fe40007810000 */
[----:B------:R-:W-:Y:S02]  /*3ae0*/  FMNMX.FTZ R12, R18, R12, !PT ;  /* 0x0000000c120c7209 */ /* 0x000fe40007810000 */
[----:B------:R-:W-:Y:S02]  /*3af0*/  FSEL R98, R29, -INF , P0 ;  /* 0xff8000001d627808 */ /* 0x000fe40000000000 */
[----:B------:R-:W-:Y:S01]  /*3b00*/  FSEL R91, R33, -INF , P0 ;  /* 0xff800000215b7808 */ /* 0x000fe20000000000 */
[----:B------:R-:W-:Y:S01]  /*3b10*/  LDSM.16.MT88.4 R28, [R248+0x900] ;  /* 0x00090000f81c783b */ /* 0x000fe20000004200 */
[----:B------:R-:W-:-:S02]  /*3b20*/  ISETP.GT.AND P0, PT, R2, 0x39, PT ;  /* 0x000000390200780c */ /* 0x000fc40003f04270 */
[----:B------:R-:W-:Y:S02]  /*3b30*/  FMNMX.FTZ R2, R92, R3, !PT ;  /* 0x000000035c027209 */ /* 0x000fe40007810000 */
[----:B------:R-:W-:Y:S02]  /*3b40*/  FMNMX.FTZ R3, R19, R12, !PT ;  /* 0x0000000c13037209 */ /* 0x000fe40007810000 */
[----:B------:R-:W-:Y:S02]  /*3b50*/  FSEL R89, R32, -INF , P0 ;  /* 0xff80000020597808 */ /* 0x000fe40000000000 */
[----:B------:R-:W-:Y:S01]  /*3b60*/  FMNMX.FTZ R3, R20, R3, !PT ;  /* 0x0000000314037209 */ /* 0x000fe20007810000 */
[----:B------:R-:W-:Y:S01]  /*3b70*/  LDSM.16.MT88.4 R32, [R250+0x100] ;  /* 0x00010000fa20783b */ /* 0x000fe20000004200 */
[----:B------:R-:W-:Y:S02]  /*3b80*/  FMNMX.FTZ R2, R91, R2, !PT ;  /* 0x000000025b027209 */ /* 0x000fe40007810000 */
[----:B------:R-:W-:-:S02]  /*3b90*/  FMNMX.FTZ R3, R22, R3, !PT ;  /* 0x0000000316037209 */ /* 0x000fc40007810000 */
[----:B------:R-:W-:Y:S02]  /*3ba0*/  FMNMX.FTZ R2, R89, R2, !PT ;  /* 0x0000000259027209 */ /* 0x000fe40007810000 */
[----:B------:R-:W-:Y:S02]  /*3bb0*/  FMNMX.FTZ R3, R23, R3, !PT ;  /* 0x0000000317037209 */ /* 0x000fe40007810000 */
[----:B------:R-:W-:Y:S01]  /*3bc0*/  FSEL R90, R38, -INF , P0 ;  /* 0xff800000265a7808 */ /* 0x000fe20000000000 */
[----:B------:R-:W1:Y:S01]  /*3bd0*/  SHFL.BFLY PT, R12, R2, 0x2, 0x1f ;  /* 0x0c401f00020c7f89 */ /* 0x000e6200000e0000 */
[----:B------:R-:W-:-:S03]  /*3be0*/  FMNMX.FTZ R3, R105, R3, !PT ;  /* 0x0000000369037209 */ /* 0x000fc60007810000 */
[----:B------:R-:W-:Y:S01]  /*3bf0*/  LDSM.16.MT88.4 R36, [R249+0x100] ;  /* 0x00010000f924783b */ /* 0x000fe20000004200 */
[----:B------:R-:W-:-:S04]  /*3c00*/  FMNMX.FTZ R3, R104, R3, !PT ;  /* 0x0000000368037209 */ /* 0x000fc80007810000 */
[----:B------:R-:W-:-:S04]  /*3c10*/  FMNMX.FTZ R3, R108, R3, !PT ;  /* 0x000000036c037209 */ /* 0x000fc80007810000 */
[----:B------:R-:W-:-:S04]  /*3c20*/  FMNMX.FTZ R3, R107, R3, !PT ;  /* 0x000000036b037209 */ /* 0x000fc80007810000 */
[----:B------:R-:W-:-:S04]  /*3c30*/  FMNMX.FTZ R3, R106, R3, !PT ;  /* 0x000000036a037209 */ /* 0x000fc80007810000 */
[----:B------:R-:W-:Y:S02]  /*3c40*/  FMNMX.FTZ R3, R99, R3, !PT ;  /* 0x0000000363037209 */ /* 0x000fe40007810000 */
[----:B-1----:R-:W-:Y:S02]  /*3c50*/  FMNMX.FTZ R2, R2, R12, !PT ;  /* 0x0000000c02027209 */ /* 0x002fe40007810000 */
[----:B------:R-:W-:-:S03]  /*3c60*/  FMNMX.FTZ R3, R98, R3, !PT ;  /* 0x0000000362037209 */ /* 0x000fc60007810000 */
[----:B------:R-:W1:Y:S01]  /*3c70*/  SHFL.BFLY PT, R132, R2, 0x1, 0x1f ;  /* 0x0c201f0002847f89 */ /* 0x000e6200000e0000 */
[----:B------:R-:W-:-:S05]  /*3c80*/  FMNMX.FTZ R3, R90, R3, !PT ;  /* 0x000000035a037209 */ /* 0x000fca0007810000 */
[----:B------:R-:W2:Y:S01]  /*3c90*/  SHFL.BFLY PT, R21, R3, 0x2, 0x1f ;  /* 0x0c401f0003157f89 */ /* 0x000ea200000e0000 */
[----:B-1----:R-:W-:-:S04]  /*3ca0*/  FMNMX.FTZ R132, R2, R132, !PT ;  /* 0x0000008402847209 */ /* 0x002fc80007810000 */
[C---:B------:R-:W-:Y:S01]  /*3cb0*/  FSETP.NEU.FTZ.AND P0, PT, R132.reuse, -INF , PT ;  /* 0xff8000008400780b */ /* 0x040fe20003f1d000 */
[----:B------:R-:W-:Y:S01]  /*3cc0*/  FMUL.FTZ R12, R132, c[0x0][0x2d0] ;  /* 0x0000b400840c7a20 */ /* 0x000fe20000410000 */
[----:B--2---:R-:W-:-:S04]  /*3cd0*/  FMNMX.FTZ R2, R3, R21, !PT ;  /* 0x0000001503027209 */ /* 0x004fc80007810000 */
[----:B------:R-:W-:Y:S01]  /*3ce0*/  FSEL R12, R12, RZ, P0 ;  /* 0x000000ff0c0c7208 */ /* 0x000fe20000000000 */
[----:B------:R-:W1:Y:S04]  /*3cf0*/  SHFL.BFLY PT, R3, R2, 0x1, 0x1f ;  /* 0x0c201f0002037f89 */ /* 0x000e6800000e0000 */
[--C-:B------:R-:W-:Y:S02]  /*3d00*/  FFMA.FTZ R13, R13, c[0x0][0x2d0], -R12.reuse ;  /* 0x0000b4000d0d7a23 */ /* 0x100fe4000001080c */
[--C-:B------:R-:W-:Y:S02]  /*3d10*/  FFMA.FTZ R14, R14, c[0x0][0x2d0], -R12.reuse ;  /* 0x0000b4000e0e7a23 */ /* 0x100fe4000001080c */
[----:B------:R-:W-:Y:S01]  /*3d20*/  MUFU.EX2 R109, R13 ;  /* 0x0000000d006d7308 */ /* 0x000fe20000000800 */
[----:B------:R-:W-:-:S02]  /*3d30*/  FFMA.FTZ R10, R10, c[0x0][0x2d0], -R12 ;  /* 0x0000b4000a0a7a23 */ /* 0x000fc4000001080c */
[--C-:B------:R-:W-:Y:S02]  /*3d40*/  FFMA.FTZ R9, R9, c[0x0][0x2d0], -R12.reuse ;  /* 0x0000b40009097a23 */ /* 0x100fe4000001080c */
[--C-:B------:R-:W-:Y:S02]  /*3d50*/  FFMA.FTZ R8, R8, c[0x0][0x2d0], -R12.reuse ;  /* 0x0000b40008087a23 */ /* 0x100fe4000001080c */
[--C-:B------:R-:W-:Y:S01]  /*3d60*/  FFMA.FTZ R7, R7, c[0x0][0x2d0], -R12.reuse ;  /* 0x0000b40007077a23 */ /* 0x100fe2000001080c */
[----:B------:R-:W-:Y:S01]  /*3d70*/  MUFU.EX2 R183, R14 ;  /* 0x0000000e00b77308 */ /* 0x000fe20000000800 */
[--C-:B------:R-:W-:Y:S02]  /*3d80*/  FFMA.FTZ R11, R11, c[0x0][0x2d0], -R12.reuse ;  /* 0x0000b4000b0b7a23 */ /* 0x100fe4000001080c */
[----:B------:R-:W-:Y:S01]  /*3d90*/  FFMA.FTZ R6, R6, c[0x0][0x2d0], -R12 ;  /* 0x0000b40006067a23 */ /* 0x000fe2000001080c */
[----:B-1----:R-:W-:-:S04]  /*3da0*/  FMNMX.FTZ R2, R3, R2, !PT ;  /* 0x0000000203027209 */ /* 0x002fc80007810000 */
[----:B------:R-:W-:Y:S01]  /*3db0*/  MUFU.EX2 R87, R10 ;  /* 0x0000000a00577308 */ /* 0x000fe20000000800 */
[C---:B------:R-:W-:Y:S01]  /*3dc0*/  FSETP.NEU.FTZ.AND P0, PT, R2.reuse, -INF , PT ;  /* 0xff8000000200780b */ /* 0x040fe20003f1d000 */
[----:B------:R-:W-:-:S06]  /*3dd0*/  FMUL.FTZ R3, R2, c[0x0][0x2d0] ;  /* 0x0000b40002037a20 */ /* 0x000fcc0000410000 */
[----:B------:R-:W1:Y:S01]  /*3de0*/  MUFU.EX2 R85, R9 ;  /* 0x0000000900557308 */ /* 0x000e620000000800 */
[----:B------:R-:W-:-:S05]  /*3df0*/  FSEL R3, R3, RZ, P0 ;  /* 0x000000ff03037208 */ /* 0x000fca0000000000 */
[--C-:B------:R-:W-:Y:S02]  /*3e00*/  FFMA.FTZ R4, R16, c[0x0][0x2d0], -R3.reuse ;  /* 0x0000b40010047a23 */ /* 0x100fe40000010803 */
[--C-:B------:R-:W-:Y:S01]  /*3e10*/  FFMA.FTZ R15, R15, c[0x0][0x2d0], -R3.reuse ;  /* 0x0000b4000f0f7a23 */ /* 0x100fe20000010803 */
[----:B------:R1:W-:Y:S08]  /*3e20*/  MUFU.EX2 R86, R8 ;  /* 0x0000000800567308 */ /* 0x0003f00000000800 */
[----:B------:R2:W-:Y:S08]  /*3e30*/  MUFU.EX2 R13, R4 ;  /* 0x00000004000d7308 */ /* 0x0005f00000000800 */
[----:B------:R-:W3:Y:S01]  /*3e40*/  MUFU.EX2 R88, R7 ;  /* 0x0000000700587308 */ /* 0x000ee20000000800 */
[----:B-1----:R-:W-:Y:S01]  /*3e50*/  F2FP.BF16.PACK_AB R8, R85, R87 ;  /* 0x000000575508723e */ /* 0x002fe200000010ff */
[----:B--2---:R-:W-:-:S06]  /*3e60*/  FFMA.FTZ R4, R17, c[0x0][0x2d0], -R3 ;  /* 0x0000b40011047a23 */ /* 0x004fcc0000010803 */
[----:B------:R-:W1:Y:S01]  /*3e70*/  MUFU.EX2 R15, R15 ;  /* 0x0000000f000f7308 */ /* 0x000e620000000800 */
[----:B---3--:R-:W-:-:S07]  /*3e80*/  F2FP.BF16.PACK_AB R10, R88, R86 ;  /* 0x00000056580a723e */ /* 0x008fce00000010ff */
[----:B------:R2:W-:Y:S08]  /*3e90*/  MUFU.EX2 R14, R4 ;  /* 0x00000004000e7308 */ /* 0x0005f00000000800 */
[----:B------:R-:W3:Y:S01]  /*3ea0*/  MUFU.EX2 R110, R11 ;  /* 0x0000000b006e7308 */ /* 0x000ee20000000800 */
[----:B-1----:R-:W-:Y:S01]  /*3eb0*/  F2FP.BF16.PACK_AB R9, R13, R15 ;  /* 0x0000000f0d09723e */ /* 0x002fe200000010ff */
[----:B--2---:R-:W-:-:S06]  /*3ec0*/  FFMA.FTZ R4, R18, c[0x0][0x2d0], -R3 ;  /* 0x0000b40012047a23 */ /* 0x004fcc0000010803 */
[----:B------:R3:W-:Y:S08]  /*3ed0*/  MUFU.EX2 R111, R6 ;  /* 0x00000006006f7308 */ /* 0x0007f00000000800 */
[----:B------:R1:W2:Y:S01]  /*3ee0*/  MUFU.EX2 R84, R4 ;  /* 0x0000000400547308 */ /* 0x0002a20000000800 */
[----:B---3--:R-:W-:Y:S01]  /*3ef0*/  F2FP.BF16.PACK_AB R6, R183, R110 ;  /* 0x0000006eb706723e */ /* 0x008fe200000010ff */
[----:B-1----:R-:W-:Y:S01]  /*3f00*/  FFMA.FTZ R4, R19, c[0x0][0x2d0], -R3 ;  /* 0x0000b40013047a23 */ /* 0x002fe20000010803 */
[----:B--2---:R-:W-:-:S05]  /*3f10*/  F2FP.BF16.PACK_AB R11, R84, R14 ;  /* 0x0000000e540b723e */ /* 0x004fca00000010ff */
[----:B------:R1:W-:Y:S02]  /*3f20*/  MUFU.EX2 R182, R4 ;  /* 0x0000000400b67308 */ /* 0x0003e40000000800 */
[C---:B------:R-:W-:Y:S08]  /*3f30*/  HMMA.16816.F32.BF16 R16, R8.reuse, R26, RZ ;  /* 0x0000001a0810723c */ /* 0x040ff000000418ff */
[----:B------:R-:W-:Y:S01]  /*3f40*/  HMMA.16816.F32.BF16 R40, R8, R36, RZ ;  /* 0x000000240828723c */ /* 0x000fe200000418ff */
[----:B-1----:R-:W-:-:S04]  /*3f50*/  FFMA.FTZ R4, R20, c[0x0][0x2d0], -R3 ;  /* 0x0000b40014047a23 */ /* 0x002fc80000010803 */
[----:B------:R1:W2:Y:S02]  /*3f60*/  MUFU.EX2 R127, R4 ;  /* 0x00000004007f7308 */ /* 0x0002a40000000800 */
[----:B-1----:R-:W-:Y:S01]  /*3f70*/  FFMA.FTZ R4, R22, c[0x0][0x2d0], -R3 ;  /* 0x0000b40016047a23 */ /* 0x002fe20000010803 */
[----:B--2---:R-:W-:-:S05]  /*3f80*/  F2FP.BF16.PACK_AB R5, R127, R182 ;  /* 0x000000b67f05723e */ /* 0x004fca00000010ff */
[----:B------:R1:W-:Y:S02]  /*3f90*/  MUFU.EX2 R126, R4 ;  /* 0x00000004007e7308 */ /* 0x0003e40000000800 */
[----:B-1----:R-:W-:Y:S02]  /*3fa0*/  FFMA.FTZ R4, R23, c[0x0][0x2d0], -R3 ;  /* 0x0000b40017047a23 */ /* 0x002fe40000010803 */
[C---:B------:R-:W-:Y:S04]  /*3fb0*/  HMMA.16816.F32.BF16 R20, R8.reuse, R24, RZ ;  /* 0x000000180814723c */ /* 0x040fe800000418ff */
[----:B------:R1:W2:Y:S04]  /*3fc0*/  MUFU.EX2 R125, R4 ;  /* 0x00000004007d7308 */ /* 0x0002a80000000800 */
[----:B------:R-:W-:Y:S01]  /*3fd0*/  HMMA.16816.F32.BF16 R24, R8, R38, RZ ;  /* 0x000000260818723c */ /* 0x000fe200000418ff */
[----:B-1----:R-:W-:-:S02]  /*3fe0*/  F2FP.BF16.PACK_AB R4, R109, R111 ;  /* 0x0000006f6d04723e */ /* 0x002fc400000010ff */
[----:B--2---:R-:W-:Y:S11]  /*3ff0*/  F2FP.BF16.PACK_AB R7, R125, R126 ;  /* 0x0000007e7d07723e */ /* 0x004ff600000010ff */
[----:B------:R-:W-:Y:S02]  /*4000*/  @!UPT UIADD3 URZ, URZ, URZ, URZ ;  /* 0x0000003f3f3ff290 */ /* 0x000fe4000fffe03f */
[----:B------:R-:W-:Y:S08]  /*4010*/  HMMA.16816.F32.BF16 R164, R4, R28, R20 ;  /* 0x0000001c04a4723c */ /* 0x000ff00000041814 */
[----:B------:R-:W-:Y:S08]  /*4020*/  HMMA.16816.F32.BF16 R20, R8, R48, RZ ;  /* 0x000000300814723c */ /* 0x000ff000000418ff */
[----:B------:R-:W-:Y:S01]  /*4030*/  HMMA.16816.F32.BF16 R60, R4, R30, R16 ;  /* 0x0000001e043c723c */ /* 0x000fe20000041810 */
[----:B------:R-:W1:Y:S07]  /*4040*/  LDSM.16.MT88.4 R28, [R248+0x2100] ;  /* 0x00210000f81c783b */ /* 0x000e6e0000004200 */
[----:B------:R-:W-:Y:S08]  /*4050*/  HMMA.16816.F32.BF16 R16, R8, R50, RZ ;  /* 0x000000320810723c */ /* 0x000ff000000418ff */
[C---:B------:R-:W-:Y:S07]  /*4060*/  HMMA.16816.F32.BF16 R56, R4.reuse, R44, R20 ;  /* 0x0000002c0438723c */ /* 0x040fee0000041814 */
[----:B------:R-:W-:Y:S01]  /*4070*/  STL [R1+0x48], R62 ;  /* 0x0000483e01007387 */ /* 0x000fe20000100800 */
[----:B------:R-:W-:Y:S01]  /*4080*/  HMMA.16816.F32.BF16 R156, R4, R52, R40 ;  /* 0x00000034049c723c */ /* 0x000fe20000041828 */
[----:B------:R-:W-:Y:S01]  /*4090*/  IMAD.MOV.U32 R102, RZ, RZ, R61 ;  /* 0x000000ffff667224 */ /* 0x000fe200078e003d */
[----:B------:R-:W-:Y:S01]  /*40a0*/  MOV R101, R60 ;  /* 0x0000003c00657202 */ /* 0x000fe20000000f00 */
[----:B------:R-:W-:-:S02]  /*40b0*/  IMAD.MOV.U32 R178, RZ, RZ, R63 ;  /* 0x000000ffffb27224 */ /* 0x000fc400078e003f */
[----:B------:R-:W-:Y:S03]  /*40c0*/  LDSM.16.MT88.4 R60, [R248+0x2900] ;  /* 0x00290000f83c783b */ /* 0x000fe60000004200 */
[C---:B------:R-:W-:Y:S01]  /*40d0*/  HMMA.16816.F32.BF16 R148, R4.reuse, R54, R24 ;  /* 0x000000360494723c */ /* 0x040fe20000041818 */
[----:B------:R-:W2:Y:S07]  /*40e0*/  LDSM.16.MT88.4 R52, [R251+0x2900] ;  /* 0x00290000fb34783b */ /* 0x000eae0000004200 */
[----:B------:R-:W-:Y:S01]  /*40f0*/  IMAD.MOV.U32 R118, RZ, RZ, R57 ;  /* 0x000000ffff767224 */ /* 0x000fe200078e0039 */
[----:B------:R-:W-:Y:S01]  /*4100*/  MOV R117, R56 ;  /* 0x0000003800757202 */ /* 0x000fe20000000f00 */
[----:B------:R-:W-:Y:S01]  /*4110*/  IMAD.MOV.U32 R116, RZ, RZ, R58 ;  /* 0x000000ffff747224 */ /* 0x000fe200078e003a */
[----:B------:R-:W-:Y:S01]  /*4120*/  HMMA.16816.F32.BF16 R16, R4, R46, R16 ;  /* 0x0000002e0410723c */ /* 0x000fe20000041810 */
[----:B------:R-:W-:-:S02]  /*4130*/  IMAD.MOV.U32 R115, RZ, RZ, R59 ;  /* 0x000000ffff737224 */ /* 0x000fc400078e003b */
[----:B------:R-:W3:Y:S05]  /*4140*/  LDSM.16.MT88.4 R56, [R249+0x2900] ;  /* 0x00290000f938783b */ /* 0x000eea0000004200 */
[C---:B------:R-:W-:Y:S08]  /*4150*/  HMMA.16816.F32.BF16 R20, R8.reuse, R70, RZ ;  /* 0x000000460814723c */ /* 0x040ff000000418ff */
[C---:B-1----:R-:W-:Y:S08]  /*4160*/  HMMA.16816.F32.BF16 R40, R8.reuse, R28, RZ ;  /* 0x0000001c0828723c */ /* 0x042ff000000418ff */
[----:B------:R-:W-:Y:S01]  /*4170*/  HMMA.16816.F32.BF16 R24, R8, R68, RZ ;  /* 0x000000440818723c */ /* 0x000fe200000418ff */
[----:B------:R-:W-:Y:S01]  /*4180*/  MOV R181, R16 ;  /* 0x0000001000b57202 */ /* 0x000fe20000000f00 */
[----:B------:R-:W-:Y:S01]  /*4190*/  IMAD.MOV.U32 R180, RZ, RZ, R17 ;  /* 0x000000ffffb47224 */ /* 0x000fe200078e0011 */
[----:B------:R-:W-:Y:S01]  /*41a0*/  MOV R124, R19 ;  /* 0x00000013007c7202 */ /* 0x000fe20000000f00 */
[----:B------:R-:W-:-:S04]  /*41b0*/  IMAD.MOV.U32 R179, RZ, RZ, R18 ;  /* 0x000000ffffb37224 */ /* 0x000fc800078e0012 */
[C---:B------:R-:W-:Y:S08]  /*41c0*/  HMMA.16816.F32.BF16 R48, R8.reuse, R32, RZ ;  /* 0x000000200830723c */ /* 0x040ff000000418ff */
[C---:B------:R-:W-:Y:S08]  /*41d0*/  HMMA.16816.F32.BF16 R44, R8.reuse, R34, RZ ;  /* 0x00000022082c723c */ /* 0x040ff000000418ff */
[----:B------:R-:W-:Y:S08]  /*41e0*/  HMMA.16816.F32.BF16 R32, R8, R64, RZ ;  /* 0x000000400820723c */ /* 0x000ff000000418ff */
[----:B--2---:R-:W-:Y:S08]  /*41f0*/  HMMA.16816.F32.BF16 R20, R4, R54, R20 ;  /* 0x000000360414723c */ /* 0x004ff00000041814 */
[C---:B------:R-:W-:Y:S08]  /*4200*/  HMMA.16816.F32.BF16 R16, R8.reuse, R76, RZ ;  /* 0x0000004c0810723c */ /* 0x040ff000000418ff */
[C---:B------:R-:W-:Y:S08]  /*4210*/  HMMA.16816.F32.BF16 R36, R8.reuse, R30, RZ ;  /* 0x0000001e0824723c */ /* 0x040ff000000418ff */
[----:B------:R-:W-:Y:S01]  /*4220*/  HMMA.16816.F32.BF16 R28, R8, R66, RZ ;  /* 0x00000042081c723c */ /* 0x000fe200000418ff */
[----:B------:R-:W1:Y:S01]  /*4230*/  LDSM.16.MT88.4 R64, [R248+0x4100] ;  /* 0x00410000f840783b */ /* 0x000e620000004200 */
[----:B------:R-:W-:Y:S01]  /*4240*/  IMAD.MOV.U32 R137, RZ, RZ, R21 ;  /* 0x000000ffff897224 */ /* 0x000fe200078e0015 */
[----:B------:R-:W-:Y:S01]  /*4250*/  MOV R136, R20 ;  /* 0x0000001400887202 */ /* 0x000fe20000000f00 */
[----:B------:R-:W-:-:S02]  /*4260*/  IMAD.MOV.U32 R114, RZ, RZ, R23 ;  /* 0x000000ffff727224 */ /* 0x000fc400078e0017 */
[----:B------:R-:W-:Y:S02]  /*4270*/  IMAD.MOV.U32 R103, RZ, RZ, R22 ;  /* 0x000000ffff677224 */ /* 0x000fe400078e0016 */
[C---:B------:R-:W-:Y:S08]  /*4280*/  HMMA.16816.F32.BF16 R128, R4.reuse, R60, R40 ;  /* 0x0000003c0480723c */ /* 0x040ff00000041828 */
[C---:B------:R-:W-:Y:S01]  /*4290*/  HMMA.16816.F32.BF16 R24, R4.reuse, R52, R24 ;  /* 0x000000340418723c */ /* 0x040fe20000041818 */
[----:B------:R-:W-:Y:S07]  /*42a0*/  LDSM.16.MT88.4 R52, [R250+0x4100] ;  /* 0x00410000fa34783b */ /* 0x000fee0000004200 */
[C---:B------:R-:W-:Y:S01]  /*42b0*/  HMMA.16816.F32.BF16 R140, R4.reuse, R72, R48 ;  /* 0x00000048048c723c */ /* 0x040fe20000041830 */
[----:B------:R-:W2:Y:S07]  /*42c0*/  LDSM.16.MT88.4 R48, [R249+0x4100] ;  /* 0x00410000f930783b */ /* 0x000eae0000004200 */
[----:B---3--:R-:W-:Y:S01]  /*42d0*/  HMMA.16816.F32.BF16 R40, R4, R56, R32 ;  /* 0x000000380428723c */ /* 0x008fe20000041820 */
[----:B------:R-:W-:Y:S01]  /*42e0*/  IMAD.MOV.U32 R122, RZ, RZ, R129 ;  /* 0x000000ffff7a7224 */ /* 0x000fe200078e0081 */
[----:B------:R-:W-:Y:S01]  /*42f0*/  MOV R120, R131 ;  /* 0x0000008300787202 */ /* 0x000fe20000000f00 */
[----:B------:R-:W-:-:S02]  /*4300*/  IMAD.MOV.U32 R121, RZ, RZ, R130 ;  /* 0x000000ffff797224 */ /* 0x000fc400078e0082 */
[----:B------:R-:W-:-:S03]  /*4310*/  IMAD.MOV.U32 R119, RZ, RZ, R128 ;  /* 0x000000ffff777224 */ /* 0x000fc600078e0080 */
[C---:B------:R-:W-:Y:S01]  /*4320*/  HMMA.16816.F32.BF16 R20, R4.reuse, R80, R16 ;  /* 0x000000500414723c */ /* 0x040fe20000041810 */
[----:B------:R-:W-:Y:S01]  /*4330*/  IMAD.MOV.U32 R130, RZ, RZ, R25 ;  /* 0x000000ffff827224 */ /* 0x000fe200078e0019 */
[----:B------:R-:W-:Y:S01]  /*4340*/  MOV R128, R27 ;  /* 0x0000001b00807202 */ /* 0x000fe20000000f00 */
[----:B------:R-:W-:Y:S02]  /*4350*/  IMAD.MOV.U32 R129, RZ, RZ, R26 ;  /* 0x000000ffff817224 */ /* 0x000fe400078e001a */
[----:B------:R-:W-:Y:S02]  /*4360*/  IMAD.MOV.U32 R123, RZ, RZ, R24 ;  /* 0x000000ffff7b7224 */ /* 0x000fe400078e0018 */
[----:B------:R-:W3:Y:S01]  /*4370*/  LDSM.16.MT88.4 R24, [R248+0x4900] ;  /* 0x00490000f818783b */ /* 0x000ee20000004200 */
[C---:B------:R-:W-:Y:S03]  /*4380*/  HMMA.16816.F32.BF16 R68, R4.reuse, R62, R36 ;  /* 0x0000003e0444723c */ /* 0x040fe60000041824 */
[----:B------:R-:W-:Y:S05]  /*4390*/  LDSM.16.MT88.4 R60, [R248+0x6100] ;  /* 0x00610000f83c783b */ /* 0x000fea0000004200 */
[----:B------:R-:W-:Y:S01]  /*43a0*/  HMMA.16816.F32.BF16 R36, R4, R58, R28 ;  /* 0x0000003a0424723c */ /* 0x000fe2000004181c */
[----:B------:R-:W-:Y:S01]  /*43b0*/  IMAD.MOV.U32 R32, RZ, RZ, R43 ;  /* 0x000000ffff207224 */ /* 0x000fe200078e002b */
[----:B------:R-:W-:Y:S01]  /*43c0*/  MOV R113, R42 ;  /* 0x0000002a00717202 */ /* 0x000fe20000000f00 */
[----:B------:R-:W-:Y:S01]  /*43d0*/  IMAD.MOV.U32 R112, RZ, RZ, R40 ;  /* 0x000000ffff707224 */ /* 0x000fe200078e0028 */
[----:B------:R-:W-:Y:S01]  /*43e0*/  LDSM.16.MT88.4 R56, [R251+0x4900] ;  /* 0x00490000fb38783b */ /* 0x000fe20000004200 */
[----:B------:R-:W-:-:S03]  /*43f0*/  IMAD.MOV.U32 R100, RZ, RZ, R41 ;  /* 0x000000ffff647224 */ /* 0x000fc600078e0029 */
[----:B------:R-:W-:Y:S01]  /*4400*/  HMMA.16816.F32.BF16 R72, R4, R74, R44 ;  /* 0x0000004a0448723c */ /* 0x000fe2000004182c */
[----:B------:R-:W4:Y:S01]  /*4410*/  LDSM.16.MT88.4 R44, [R251+0x4100] ;  /* 0x00410000fb2c783b */ /* 0x000f220000004200 */
[----:B------:R-:W-:Y:S01]  /*4420*/  MOV R17, R21 ;  /* 0x0000001500117202 */ /* 0x000fe20000000f00 */
[----:B------:R-:W-:Y:S01]  /*4430*/  IMAD.MOV.U32 R16, RZ, RZ, R23 ;  /* 0x000000ffff107224 */ /* 0x000fe200078e0017 */
[----:B------:R-:W-:Y:S01]  /*4440*/  MOV R0, R20 ;  /* 0x0000001400007202 */ /* 0x000fe20000000f00 */
[----:B------:R-:W5:Y:S01]  /*4450*/  LDSM.16.MT88.4 R40, [R249+0x4900] ;  /* 0x00490000f928783b */ /* 0x000f620000004200 */
[----:B------:R-:W-:Y:S02]  /*4460*/  IMAD.MOV.U32 R80, RZ, RZ, R22 ;  /* 0x000000ffff507224 */ /* 0x000fe400078e0016 */
[C---:B------:R-:W-:Y:S07]  /*4470*/  HMMA.16816.F32.BF16 R20, R8.reuse, R78, RZ ;  /* 0x0000004e0814723c */ /* 0x040fee00000418ff */
[----:B------:R-:W-:Y:S01]  /*4480*/  IMAD.MOV.U32 R78, RZ, RZ, R17 ;  /* 0x000000ffff4e7224 */ /* 0x000fe200078e0011 */
[----:B------:R-:W-:Y:S01]  /*4490*/  MOV R28, R38 ;  /* 0x00000026001c7202 */ /* 0x000fe20000000f00 */
[----:B------:R-:W-:Y:S01]  /*44a0*/  IMAD.MOV.U32 R131, RZ, RZ, R39 ;  /* 0x000000ffff837224 */ /* 0x000fe200078e0027 */
[----:B------:R-:W-:Y:S01]  /*44b0*/  MOV R79, R16 ;  /* 0x00000010004f7202 */ /* 0x000fe20000000f00 */
[----:B------:R-:W-:Y:S01]  /*44c0*/  IMAD.MOV.U32 R76, RZ, RZ, R36 ;  /* 0x000000ffff4c7224 */ /* 0x000fe200078e0024 */
[----:B-1----:R-:W-:Y:S01]  /*44d0*/  HMMA.16816.F32.BF16 R16, R8, R64, RZ ;  /* 0x000000400810723c */ /* 0x002fe200000418ff */
[----:B------:R-:W-:Y:S01]  /*44e0*/  MOV R77, R37 ;  /* 0x00000025004d7202 */ /* 0x000fe20000000f00 */
[----:B------:R-:W-:-:S05]  /*44f0*/  IMAD.MOV.U32 R81, RZ, RZ, R28 ;  /* 0x000000ffff517224 */ /* 0x000fca00078e001c */
[----:B------:R-:W-:Y:S01]  /*4500*/  IMAD.MOV.U32 R65, RZ, RZ, R32 ;  /* 0x000000ffff417224 */ /* 0x000fe200078e0020 */
[----:B------:R-:W-:Y:S01]  /*4510*/  HMMA.16816.F32.BF16 R36, R8, R66, RZ ;  /* 0x000000420824723c */ /* 0x000fe200000418ff */
[----:B------:R-:W-:-:S06]  /*4520*/  IMAD.MOV.U32 R64, RZ, RZ, R119 ;  /* 0x000000ffff407224 */ /* 0x000fcc00078e0077 */
[----:B------:R-:W-:Y:S01]  /*4530*/  MOV R66, R121 ;  /* 0x0000007900427202 */ /* 0x000fe20000000f00 */
[----:B--2---:R-:W-:Y:S01]  /*4540*/  HMMA.16816.F32.BF16 R32, R8, R48, RZ ;  /* 0x000000300820723c */ /* 0x004fe200000418ff */
[----:B------:R-:W-:-:S07]  /*4550*/  IMAD.MOV.U32 R67, RZ, RZ, R120 ;  /* 0x000000ffff437224 */ /* 0x000fce00078e0078 */
[----:B------:R-:W-:Y:S01]  /*4560*/  HMMA.16816.F32.BF16 R28, R8, R50, RZ ;  /* 0x00000032081c723c */ /* 0x000fe200000418ff */
[----:B------:R-:W1:Y:S07]  /*4570*/  LDSM.16.MT88.4 R48, [R250+0x4900] ;  /* 0x00490000fa30783b */ /* 0x000e6e0000004200 */
[----:B---3--:R-:W-:Y:S08]  /*4580*/  HMMA.16816.F32.BF16 R184, R4, R24, R16 ;  /* 0x0000001804b8723c */ /* 0x008ff00000041810 */
[----:B----4-:R-:W-:Y:S07]  /*4590*/  HMMA.16816.F32.BF16 R16, R8, R44, RZ ;  /* 0x0000002c0810723c */ /* 0x010fee00000418ff */
[----:B------:R-:W-:Y:S01]  /*45a0*/  IMAD.MOV.U32 R44, RZ, RZ, R137 ;  /* 0x000000ffff2c7224 */ /* 0x000fe200078e0089 */
[----:B------:R-:W-:Y:S01]  /*45b0*/  MOV R45, R136 ;  /* 0x00000088002d7202 */ /* 0x000fe20000000f00 */
[C---:B------:R-:W-:Y:S01]  /*45c0*/  HMMA.16816.F32.BF16 R144, R4.reuse, R26, R36 ;  /* 0x0000001a0490723c */ /* 0x040fe20000041824 */
[----:B------:R-:W2:Y:S07]  /*45d0*/  LDSM.16.MT88.4 R36, [R248+0x6900] ;  /* 0x00690000f824783b */ /* 0x000eae0000004200 */
[C---:B-----5:R-:W-:Y:S08]  /*45e0*/  HMMA.16816.F32.BF16 R160, R4.reuse, R40, R32 ;  /* 0x0000002804a0723c */ /* 0x060ff00000041820 */
[----:B------:R-:W-:Y:S01]  /*45f0*/  HMMA.16816.F32.BF16 R136, R4, R42, R28 ;  /* 0x0000002a0488723c */ /* 0x000fe2000004181c */
[----:B------:R-:W3:Y:S07]  /*4600*/  LDSM.16.MT88.4 R40, [R249+0x6100] ;  /* 0x00610000f928783b */ /* 0x000eee0000004200 */
[----:B------:R-:W-:Y:S07]  /*4610*/  HMMA.16816.F32.BF16 R24, R8, R54, RZ ;  /* 0x000000360818723c */ /* 0x000fee00000418ff */
[----:B------:R-:W-:Y:S01]  /*4620*/  IMAD.MOV.U32 R54, RZ, RZ, R116 ;  /* 0x000000ffff367224 */ /* 0x000fe200078e0074 */
[----:B------:R-:W-:Y:S01]  /*4630*/  HMMA.16816.F32.BF16 R188, R4, R82, R20 ;  /* 0x0000005204bc723c */ /* 0x000fe20000041814 */
[----:B------:R-:W-:-:S06]  /*4640*/  MOV R55, R115 ;  /* 0x0000007300377202 */ /* 0x000fcc0000000f00 */
[----:B------:R-:W-:Y:S01]  /*4650*/  IMAD.MOV.U32 R82, RZ, RZ, R129 ;  /* 0x000000ffff527224 */ /* 0x000fe200078e0081 */
[----:B------:R-:W-:Y:S01]  /*4660*/  HMMA.16816.F32.BF16 R20, R8, R60, RZ ;  /* 0x0000003c0814723c */ /* 0x000fe200000418ff */
[----:B------:R-:W-:-:S06]  /*4670*/  MOV R83, R128 ;  /* 0x0000008000537202 */ /* 0x000fcc0000000f00 */
[----:B------:R-:W-:Y:S01]  /*4680*/  IMAD.MOV.U32 R60, RZ, RZ, R114 ;  /* 0x000000ffff3c7224 */ /* 0x000fe200078e0072 */
[----:B------:R-:W-:Y:S01]  /*4690*/  HMMA.16816.F32.BF16 R28, R8, R52, RZ ;  /* 0x00000034081c723c */ /* 0x000fe200000418ff */
[----:B------:R-:W-:-:S06]  /*46a0*/  IMAD.MOV.U32 R61, RZ, RZ, R113 ;  /* 0x000000ffff3d7224 */ /* 0x000fcc00078e0071 */
[----:B------:R-:W-:Y:S01]  /*46b0*/  MOV R53, R118 ;  /* 0x0000007600357202 */ /* 0x000fe20000000f00 */
[----:B------:R-:W-:Y:S01]  /*46c0*/  IMAD.MOV.U32 R52, RZ, RZ, R117 ;  /* 0x000000ffff347224 */ /* 0x000fe200078e0075 */
[----:B------:R-:W-:Y:S07]  /*46d0*/  HMMA.16816.F32.BF16 R32, R8, R46, RZ ;  /* 0x0000002e0820723c */ /* 0x000fee00000418ff */
[----:B------:R-:W-:Y:S01]  /*46e0*/  IMAD.MOV.U32 R46, RZ, RZ, R80 ;  /* 0x000000ffff2e7224 */ /* 0x000fe200078e0050 */
[----:B-1----:R-:W-:Y:S01]  /*46f0*/  HMMA.16816.F32.BF16 R116, R4, R50, R24 ;  /* 0x000000320474723c */ /* 0x002fe20000041818 */
[----:B------:R-:W1:Y:S01]  /*4700*/  LDSM.16.MT88.4 R24, [R249+0x6900] ;  /* 0x00690000f918783b */ /* 0x000e620000004200 */
[----:B------:R-:W-:Y:S01]  /*4710*/  IMAD.MOV.U32 R80, RZ, RZ, R123 ;  /* 0x000000ffff507224 */ /* 0x000fe200078e007b */
[----:B------:R-:W-:-:S02]  /*4720*/  MOV R47, R79 ;  /* 0x0000004f002f7202 */ /* 0x000fc40000000f00 */
[----:B------:R-:W-:-:S03]  /*4730*/  MOV R79, R131 ;  /* 0x00000083004f7202 */ /* 0x000fc60000000f00 */
[----:B------:R-:W-:Y:S07]  /*4740*/  HMMA.16816.F32.BF16 R152, R4, R56, R16 ;  /* 0x000000380498723c */ /* 0x000fee0000041810 */
[----:B------:R-:W-:Y:S01]  /*4750*/  IMAD.MOV.U32 R56, RZ, RZ, R65 ;  /* 0x000000ffff387224 */ /* 0x000fe200078e0041 */
[----:B------:R-:W-:Y:S01]  /*4760*/  HMMA.16816.F32.BF16 R16, R8, R62, RZ ;  /* 0x0000003e0810723c */ /* 0x000fe200000418ff */
[----:B------:R-:W-:Y:S02]  /*4770*/  IMAD.MOV.U32 R65, RZ, RZ, R122 ;  /* 0x000000ffff417224 */ /* 0x000fe400078e007a */
[----:B------:R-:W-:-:S02]  /*4780*/  IMAD.MOV.U32 R57, RZ, RZ, R78 ;  /* 0x000000ffff397224 */ /* 0x000fc400078e004e */
[----:B------:R-:W-:Y:S02]  /*4790*/  IMAD.MOV.U32 R78, RZ, RZ, R81 ;  /* 0x000000ffff4e7224 */ /* 0x000fe400078e0051 */
[----:B------:R-:W-:Y:S01]  /*47a0*/  MOV R62, R112 ;  /* 0x00000070003e7202 */ /* 0x000fe20000000f00 */
[----:B------:R-:W-:Y:S01]  /*47b0*/  HMMA.16816.F32.BF16 R120, R4, R48, R28 ;  /* 0x000000300478723c */ /* 0x000fe2000004181c */
[----:B------:R-:W4:Y:S01]  /*47c0*/  LDSM.16.MT88.4 R28, [R251+0x6100] ;  /* 0x00610000fb1c783b */ /* 0x000f220000004200 */
[----:B------:R-:W-:Y:S02]  /*47d0*/  IMAD.MOV.U32 R81, RZ, RZ, R130 ;  /* 0x000000ffff517224 */ /* 0x000fe400078e0082 */
[----:B------:R-:W-:-:S04]  /*47e0*/  IMAD.MOV.U32 R63, RZ, RZ, R103 ;  /* 0x000000ffff3f7224 */ /* 0x000fc800078e0067 */
[----:B--2---:R-:W-:Y:S08]  /*47f0*/  HMMA.16816.F32.BF16 R112, R4, R36, R20 ;  /* 0x000000240470723c */ /* 0x004ff00000041814 */
[----:B---3--:R-:W-:Y:S08]  /*4800*/  HMMA.16816.F32.BF16 R20, R8, R40, RZ ;  /* 0x000000280814723c */ /* 0x008ff000000418ff */
[----:B------:R-:W-:Y:S07]  /*4810*/  HMMA.16816.F32.BF16 R128, R4, R58, R32 ;  /* 0x0000003a0480723c */ /* 0x000fee0000041820 */
[----:B------:R-:W-:Y:S01]  /*4820*/  IMAD.MOV.U32 R33, RZ, RZ, R102 ;  /* 0x000000ffff217224 */ /* 0x000fe200078e0066 */
[----:B------:R-:W-:Y:S01]  /*4830*/  MOV R34, R101 ;  /* 0x0000006500227202 */ /* 0x000fe20000000f00 */
[----:B------:R-:W-:-:S02]  /*4840*/  IMAD.MOV.U32 R35, RZ, RZ, R100 ;  /* 0x000000ffff237224 */ /* 0x000fc400078e0064 */
[----:B------:R-:W-:Y:S01]  /*4850*/  HMMA.16816.F32.BF16 R100, R4, R38, R16 ;  /* 0x000000260464723c */ /* 0x000fe20000041810 */
[----:B------:R-:W-:Y:S01]  /*4860*/  IMAD.MOV.U32 R41, RZ, RZ, R33 ;  /* 0x000000ffff297224 */ /* 0x000fe200078e0021 */
[----:B------:R-:W-:Y:S01]  /*4870*/  MOV R40, R34 ;  /* 0x0000002200287202 */ /* 0x000fe20000000f00 */
[----:B------:R-:W-:Y:S01]  /*4880*/  IMAD.MOV.U32 R32, RZ, RZ, R35 ;  /* 0x000000ffff207224 */ /* 0x000fe200078e0023 */
[----:B------:R-:W-:Y:S01]  /*4890*/  MOV R34, R63 ;  /* 0x0000003f00227202 */ /* 0x000fe20000000f00 */
[----:B------:R-:W-:Y:S02]  /*48a0*/  IMAD.MOV.U32 R33, RZ, RZ, R62 ;  /* 0x000000ffff217224 */ /* 0x000fe400078e003e */
[----:B------:R-:W-:Y:S01]  /*48b0*/  IMAD.MOV.U32 R35, RZ, RZ, R60 ;  /* 0x000000ffff237224 */ /* 0x000fe200078e003c */
[----:B------:R-:W-:Y:S07]  /*48c0*/  HMMA.16816.F32.BF16 R16, R8, R42, RZ ;  /* 0x0000002a0810723c */ /* 0x000fee00000418ff */
[----:B------:R-:W-:Y:S01]  /*48d0*/  IMAD.MOV.U32 R42, RZ, RZ, R61 ;  /* 0x000000ffff2a7224 */ /* 0x000fe200078e003d */
[----:B------:R-:W-:Y:S01]  /*48e0*/  MOV R43, R56 ;  /* 0x00000038002b7202 */ /* 0x000fe20000000f00 */
[----:B-1----:R-:W-:Y:S01]  /*48f0*/  HMMA.16816.F32.BF16 R60, R4, R24, R20 ;  /* 0x00000018043c723c */ /* 0x002fe20000041814 */
[----:B------:R-:W1:Y:S06]  /*4900*/  LDSM.16.MT88.4 R20, [R251+0x6900] ;  /* 0x00690000fb14783b */ /* 0x000e6c0000004200 */
[----:B------:R-:W-:-:S08]  /*4910*/  IMAD.MOV.U32 R25, RZ, RZ, R57 ;  /* 0x000000ffff197224 */ /* 0x000fd000078e0039 */
[----:B------:R-:W-:Y:S08]  /*4920*/  HMMA.16816.F32.BF16 R56, R4, R26, R16 ;  /* 0x0000001a0438723c */ /* 0x000ff00000041810 */
[----:B----4-:R-:W-:Y:S07]  /*4930*/  HMMA.16816.F32.BF16 R16, R8, R28, RZ ;  /* 0x0000001c0810723c */ /* 0x010fee00000418ff */
[----:B------:R-:W-:Y:S01]  /*4940*/  IMAD.MOV.U32 R29, RZ, RZ, R32 ;  /* 0x000000ffff1d7224 */ /* 0x000fe200078e0020 */
[----:B------:R-:W-:Y:S11]  /*4950*/  MOV R28, R33 ;  /* 0x00000021001c7202 */ /* 0x000ff60000000f00 */
[----:B------:R-:W-:Y:S05]  /*4960*/  @!UPT UIADD3 URZ, URZ, URZ, URZ ;  /* 0x0000003f3f3ff290 */ /* 0x000fea000fffe03f */
[----:B-1----:R-:W-:Y:S08]  /*4970*/  HMMA.16816.F32.BF16 R48, R4, R20, R16 ;  /* 0x000000140430723c */ /* 0x002ff00000041810 */
[----:B------:R-:W-:Y:S07]  /*4980*/  HMMA.16816.F32.BF16 R16, R8, R30, RZ ;  /* 0x0000001e0810723c */ /* 0x000fee00000418ff */
[----:B------:R-:W-:-:S02]  /*4990*/  IMAD.MOV.U32 R30, RZ, RZ, R34 ;  /* 0x000000ffff1e7224 */ /* 0x000fc400078e0022 */
[----:B------:R-:W-:Y:S11]  /*49a0*/  IMAD.MOV.U32 R31, RZ, RZ, R35 ;  /* 0x000000ffff1f7224 */ /* 0x000ff600078e0023 */
[----:B------:R-:W-:Y:S04]  /*49b0*/  @!UPT UIADD3 URZ, URZ, URZ, URZ ;  /* 0x0000003f3f3ff290 */ /* 0x000fe8000fffe03f */
[----:B------:R-:W-:Y:S01]  /*49c0*/  HMMA.16816.F32.BF16 R36, R4, R22, R16 ;  /* 0x000000160424723c */ /* 0x000fe20000041810 */
[----:B------:R-:W1:Y:S07]  /*49d0*/  LDSM.16.MT88.4 R16, [R250+0x6100] ;  /* 0x00610000fa10783b */ /* 0x000e6e0000004200 */
[C---:B-1----:R-:W-:Y:S08]  /*49e0*/  HMMA.16816.F32.BF16 R20, R8.reuse, R16, RZ ;  /* 0x000000100814723c */ /* 0x042ff000000418ff */
[----:B------:R-:W-:Y:S01]  /*49f0*/  HMMA.16816.F32.BF16 R8, R8, R18, RZ ;  /* 0x000000120808723c */ /* 0x000fe200000418ff */
[----:B------:R-:W1:Y:S11]  /*4a00*/  LDSM.16.MT88.4 R16, [R250+0x6900] ;  /* 0x00690000fa10783b */ /* 0x000e760000004200 */
[----:B------:R-:W-:Y:S04]  /*4a10*/  @!UPT UIADD3 URZ, URZ, URZ, URZ ;  /* 0x0000003f3f3ff290 */ /* 0x000fe8000fffe03f */
[C---:B-1----:R-:W-:Y:S07]  /*4a20*/  HMMA.16816.F32.BF16 R32, R4.reuse, R16, R20 ;  /* 0x000000100420723c */ /* 0x042fee0000041814 */
[----:B------:R-:W-:Y:S01]  /*4a30*/  MOV R16, R25 ;  /* 0x0000001900107202 */ /* 0x000fe20000000f00 */
[----:B------:R-:W-:Y:S01]  /*4a40*/  IMAD.MOV.U32 R21, RZ, RZ, R47 ;  /* 0x000000ffff157224 */ /* 0x000fe200078e002f */
[----:B------:R-:W-:Y:S01]  /*4a50*/  HMMA.16816.F32.BF16 R24, R4, R18, R8 ;  /* 0x000000120418723c */ /* 0x000fe20000041808 */
[----:B------:R-:W-:Y:S01]  /*4a60*/  IMAD.MOV.U32 R47, RZ, RZ, R124 ;  /* 0x000000ffff2f7224 */ /* 0x000fe200078e007c */
[----:B------:R-:W-:Y:S01]  /*4a70*/  MOV R23, R44 ;  /* 0x0000002c00177202 */ /* 0x000fe20000000f00 */
[----:B------:R-:W-:Y:S01]  /*4a80*/  IMAD.MOV.U32 R22, RZ, RZ, R45 ;  /* 0x000000ffff167224 */ /* 0x000fe200078e002d */
[----:B------:R-:W-:Y:S01]  /*4a90*/  MOV R45, R180 ;  /* 0x000000b4002d7202 */ /* 0x000fe20000000f00 */
[----:B------:R-:W-:-:S02]  /*4aa0*/  IMAD.MOV.U32 R17, RZ, RZ, R46 ;  /* 0x000000ffff117224 */ /* 0x000fc400078e002e */
[----:B------:R-:W-:Y:S01]  /*4ab0*/  IMAD.MOV.U32 R7, RZ, RZ, R30 ;  /* 0x000000ffff077224 */ /* 0x000fe200078e001e */
[----:B------:R-:W-:Y:S01]  /*4ac0*/  MOV R30, R28 ;  /* 0x0000001c001e7202 */ /* 0x000fe20000000f00 */
[----:B------:R-:W-:Y:S01]  /*4ad0*/  IMAD.MOV.U32 R28, RZ, RZ, R42 ;  /* 0x000000ffff1c7224 */ /* 0x000fe200078e002a */
[----:B------:R-:W-:Y:S01]  /*4ae0*/  MOV R11, R0 ;  /* 0x00000000000b7202 */ /* 0x000fe20000000f00 */
[----:B------:R-:W2:Y:S01]  /*4af0*/  LDL.LU R42, [R1+0x48] ;  /* 0x00004800012a7983 */ /* 0x000ea20000300800 */
[----:B------:R-:W-:Y:S01]  /*4b00*/  FFMA.FTZ R0, R97, c[0x0][0x2d0], -R12 ;  /* 0x0000b40061007a23 */ /* 0x000fe2000001080c */
[----:B------:R-:W-:Y:S01]  /*4b10*/  MOV R6, R23 ;  /* 0x0000001700067202 */ /* 0x000fe20000000f00 */
[----:B------:R-:W-:Y:S02]  /*4b20*/  IMAD.MOV.U32 R46, RZ, RZ, R179 ;  /* 0x000000ffff2e7224 */ /* 0x000fe400078e00b3 */
[----:B------:R1:W-:Y:S01]  /*4b30*/  MUFU.EX2 R124, R0 ;  /* 0x00000000007c7308 */ /* 0x0003e20000000800 */
[----:B------:R-:W-:-:S02]  /*4b40*/  IMAD.MOV.U32 R44, RZ, RZ, R181 ;  /* 0x000000ffff2c7224 */ /* 0x000fc400078e00b5 */
[----:B------:R-:W-:Y:S02]  /*4b50*/  FFMA.FTZ R19, R92, c[0x0][0x2d0], -R12 ;  /* 0x0000b4005c137a23 */ /* 0x000fe4000001080c */
[----:B------:R-:W-:Y:S02]  /*4b60*/  IMAD.MOV.U32 R92, RZ, RZ, R11 ;  /* 0x000000ffff5c7224 */ /* 0x000fe400078e000b */
[----:B------:R-:W3:Y:S01]  /*4b70*/  LDSM.16.MT88.4 R8, [R248+0x1100] ;  /* 0x00110000f808783b */ /* 0x000ee20000004200 */
[----:B------:R-:W-:Y:S02]  /*4b80*/  IMAD.MOV.U32 R97, RZ, RZ, R22 ;  /* 0x000000ffff617224 */ /* 0x000fe400078e0016 */
[----:B------:R-:W-:Y:S02]  /*4b90*/  FFMA.FTZ R20, R93, c[0x0][0x2d0], -R12 ;  /* 0x0000b4005d147a23 */ /* 0x000fe4000001080c */
[----:B------:R-:W-:Y:S02]  /*4ba0*/  IMAD.MOV.U32 R93, RZ, RZ, R16 ;  /* 0x000000ffff5d7224 */ /* 0x000fe400078e0010 */
[----:B------:R-:W-:-:S02]  /*4bb0*/  IMAD.MOV.U32 R16, RZ, RZ, R31 ;  /* 0x000000ffff107224 */ /* 0x000fc400078e001f */
[--C-:B-1----:R-:W-:Y:S02]  /*4bc0*/  FFMA.FTZ R0, R96, c[0x0][0x2d0], -R12.reuse ;  /* 0x0000b40060007a23 */ /* 0x102fe4000001080c */
[----:B------:R-:W-:Y:S01]  /*4bd0*/  IMAD.MOV.U32 R31, RZ, RZ, R29 ;  /* 0x000000ffff1f7224 */ /* 0x000fe200078e001d */
[----:B------:R-:W-:Y:S01]  /*4be0*/  MOV R29, R43 ;  /* 0x0000002b001d7202 */ /* 0x000fe20000000f00 */
[----:B------:R1:W-:Y:S02]  /*4bf0*/  MUFU.EX2 R180, R0 ;  /* 0x0000000000b47308 */ /* 0x0003e40000000800 */
[----:B-1----:R-:W-:Y:S02]  /*4c00*/  FFMA.FTZ R0, R95, c[0x0][0x2d0], -R12 ;  /* 0x0000b4005f007a23 */ /* 0x002fe4000001080c */
[----:B------:R-:W-:-:S04]  /*4c10*/  IMAD.MOV.U32 R95, RZ, RZ, R21 ;  /* 0x000000ffff5f7224 */ /* 0x000fc800078e0015 */
[----:B------:R1:W-:Y:S02]  /*4c20*/  MUFU.EX2 R179, R0 ;  /* 0x0000000000b37308 */ /* 0x0003e40000000800 */
[----:B-1----:R-:W-:Y:S01]  /*4c30*/  FFMA.FTZ R0, R94, c[0x0][0x2d0], -R12 ;  /* 0x0000b4005e007a23 */ /* 0x002fe2000001080c */
[----:B------:R-:W-:-:S05]  /*4c40*/  MOV R94, R17 ;  /* 0x00000011005e7202 */ /* 0x000fca0000000f00 */
[----:B------:R1:W4:Y:S02]  /*4c50*/  MUFU.EX2 R181, R0 ;  /* 0x0000000000b57308 */ /* 0x0003240000000800 */
[----:B-1----:R-:W-:-:S06]  /*4c60*/  FFMA.FTZ R0, R105, c[0x0][0x2d0], -R3 ;  /* 0x0000b40069007a23 */ /* 0x002fcc0000010803 */
[----:B------:R1:W-:Y:S01]  /*4c70*/  MUFU.EX2 R21, R0 ;  /* 0x0000000000157308 */ /* 0x0003e20000000800 */
[----:B------:R-:W-:Y:S02]  /*4c80*/  IMAD.MOV.U32 R43, RZ, RZ, R178 ;  /* 0x000000ffff2b7224 */ /* 0x000fe400078e00b2 */
[----:B-1----:R-:W-:-:S05]  /*4c90*/  FFMA.FTZ R0, R104, c[0x0][0x2d0], -R3 ;  /* 0x0000b40068007a23 */ /* 0x002fca0000010803 */
[----:B------:R1:W5:Y:S02]  /*4ca0*/  MUFU.EX2 R22, R0 ;  /* 0x0000000000167308 */ /* 0x0003640000000800 */
[----:B-1----:R-:W-:-:S06]  /*4cb0*/  FFMA.FTZ R0, R108, c[0x0][0x2d0], -R3 ;  /* 0x0000b4006c007a23 */ /* 0x002fcc0000010803 */
[----:B------:R1:W-:Y:S01]  /*4cc0*/  MUFU.EX2 R23, R0 ;  /* 0x0000000000177308 */ /* 0x0003e20000000800 */
[----:B------:R-:W-:Y:S02]  /*4cd0*/  FADD.FTZ R4, R87, R85 ;  /* 0x0000005557047221 */ /* 0x000fe40000010000 */
[----:B-1----:R-:W-:-:S05]  /*4ce0*/  FFMA.FTZ R0, R107, c[0x0][0x2d0], -R3 ;  /* 0x0000b4006b007a23 */ /* 0x002fca0000010803 */
[----:B------:R1:W1:Y:S01]  /*4cf0*/  MUFU.EX2 R178, R0 ;  /* 0x0000000000b27308 */ /* 0x0002620000000800 */
[----:B------:R-:W-:Y:S02]  /*4d00*/  FADD.FTZ R5, R15, R13 ;  /* 0x0000000d0f057221 */ /* 0x000fe40000010000 */
[----:B------:R-:W-:Y:S01]  /*4d10*/  FADD.FTZ R4, R86, R4 ;  /* 0x0000000456047221 */ /* 0x000fe20000010000 */
[----:B------:R-:W-:Y:S01]  /*4d20*/  MOV R105, R6 ;  /* 0x0000000600697202 */ /* 0x000fe20000000f00 */
[----:B------:R-:W-:Y:S01]  /*4d30*/  FFMA.FTZ R13, R106, c[0x0][0x2d0], -R3 ;  /* 0x0000b4006a0d7a23 */ /* 0x000fe20000010803 */
[----:B----4-:R-:W-:Y:S01]  /*4d40*/  F2FP.BF16.PACK_AB R6, R181, R179 ;  /* 0x000000b3b506723e */ /* 0x010fe200000010ff */
[----:B------:R-:W-:Y:S02]  /*4d50*/  IMAD.MOV.U32 R106, RZ, RZ, R7 ;  /* 0x000000ffff6a7224 */ /* 0x000fe400078e0007 */
[----:B------:R-:W-:Y:S02]  /*4d60*/  IMAD.MOV.U32 R107, RZ, RZ, R16 ;  /* 0x000000ffff6b7224 */ /* 0x000fe400078e0010 */
[----:B-1----:R-:W-:Y:S01]  /*4d70*/  FADD.FTZ R0, R14, R5 ;  /* 0x000000050e007221 */ /* 0x002fe20000010000 */
[----:B-----5:R-:W-:Y:S01]  /*4d80*/  F2FP.BF16.PACK_AB R5, R22, R21 ;  /* 0x000000151605723e */ /* 0x020fe200000010ff */
[----:B------:R-:W-:Y:S01]  /*4d90*/  FADD.FTZ R14, R88, R4 ;  /* 0x00000004580e7221 */ /* 0x000fe20000010000 */
[----:B------:R-:W-:-:S02]  /*4da0*/  F2FP.BF16.PACK_AB R4, R180, R124 ;  /* 0x0000007cb404723e */ /* 0x000fc400000010ff */
[----:B------:R-:W-:Y:S01]  /*4db0*/  F2FP.BF16.PACK_AB R7, R178, R23 ;  /* 0x00000017b207723e */ /* 0x000fe200000010ff */
[--C-:B------:R-:W-:Y:S01]  /*4dc0*/  FFMA.FTZ R18, R91, c[0x0][0x2d0], -R12.reuse ;  /* 0x0000b4005b127a23 */ /* 0x100fe2000001080c */
[----:B------:R-:W-:Y:S01]  /*4dd0*/  MOV R88, R30 ;  /* 0x0000001e00587202 */ /* 0x000fe20000000f00 */
[----:B------:R-:W-:Y:S01]  /*4de0*/  FFMA.FTZ R17, R89, c[0x0][0x2d0], -R12 ;  /* 0x0000b40059117a23 */ /* 0x000fe2000001080c */
[----:B------:R-:W-:Y:S01]  /*4df0*/  MOV R91, R29 ;  /* 0x0000001d005b7202 */ /* 0x000fe20000000f00 */
[----:B------:R-:W-:Y:S02]  /*4e00*/  FFMA.FTZ R16, R90, c[0x0][0x2d0], -R3 ;  /* 0x0000b4005a107a23 */ /* 0x000fe40000010803 */
[----:B------:R-:W-:Y:S01]  /*4e10*/  IMAD.MOV.U32 R89, RZ, RZ, R31 ;  /* 0x000000ffff597224 */ /* 0x000fe200078e001f */
[----:B---3--:R-:W-:Y:S01]  /*4e20*/  HMMA.16816.F32.BF16 R164, R4, R8, R164 ;  /* 0x0000000804a4723c */ /* 0x008fe200000418a4 */
[----:B------:R-:W-:-:S07]  /*4e30*/  IMAD.MOV.U32 R90, RZ, RZ, R28 ;  /* 0x000000ffff5a7224 */ /* 0x000fce00078e001c */
[C---:B--2---:R-:W-:Y:S01]  /*4e40*/  HMMA.16816.F32.BF16 R28, R4.reuse, R10, R40 ;  /* 0x0000000a041c723c */ /* 0x044fe20000041828 */
[----:B------:R-:W1:Y:S07]  /*4e50*/  LDSM.16.MT88.4 R8, [R249+0x1100] ;  /* 0x00110000f908783b */ /* 0x000e6e0000004200 */
[C---:B-1----:R-:W-:Y:S08]  /*4e60*/  HMMA.16816.F32.BF16 R156, R4.reuse, R8, R156 ;  /* 0x00000008049c723c */ /* 0x042ff0000004189c */
[C---:B------:R-:W-:Y:S01]  /*4e70*/  HMMA.16816.F32.BF16 R40, R4.reuse, R10, R148 ;  /* 0x0000000a0428723c */ /* 0x040fe20000041894 */
        /* <DEDUP_REMOVED lines=8> */
[----:B------:R-:W-:Y:S01]  /*4f00*/  HMMA.16816.F32.BF16 R68, R4, R10, R68 ;  /* 0x0000000a0444723c */ /* 0x000fe20000041844 */
[----:B------:R-:W1:Y:S01]  /*4f10*/  LDSM.16.MT88.4 R8, [R249+0x3100] ;  /* 0x00310000f908783b */ /* 0x000e620000004200 */
[----:B------:R-:W-:-:S06]  /*4f20*/  IMAD.MOV.U32 R104, RZ, RZ, R97 ;  /* 0x000000ffff687224 */ /* 0x000fcc00078e0061 */
[C---:B-1----:R-:W-:Y:S08]  /*4f30*/  HMMA.16816.F32.BF16 R72, R4.reuse, R8, R88 ;  /* 0x000000080448723c */ /* 0x042ff00000041858 */
[----:B------:R-:W-:Y:S01]  /*4f40*/  HMMA.16816.F32.BF16 R76, R4, R10, R76 ;  /* 0x0000000a044c723c */ /* 0x000fe2000004184c */
[----:B------:R-:W1:Y:S01]  /*4f50*/  LDSM.16.MT88.4 R8, [R251+0x3100] ;  /* 0x00310000fb08783b */ /* 0x000e620000004200 */
[----:B------:R-:W-:-:S02]  /*4f60*/  FFMA.FTZ R12, R99, c[0x0][0x2d0], -R3 ;  /* 0x0000b400630c7a23 */ /* 0x000fc40000010803 */
[----:B------:R-:W-:Y:S02]  /*4f70*/  FFMA.FTZ R15, R98, c[0x0][0x2d0], -R3 ;  /* 0x0000b400620f7a23 */ /* 0x000fe40000010803 */
[----:B------:R-:W-:Y:S02]  /*4f80*/  FADD.FTZ R3, R84, R0 ;  /* 0x0000000054037221 */ /* 0x000fe40000010000 */
[C---:B-1----:R-:W-:Y:S08]  /*4f90*/  HMMA.16816.F32.BF16 R80, R4.reuse, R8, R80 ;  /* 0x000000080450723c */ /* 0x042ff00000041850 */
[C---:B------:R-:W-:Y:S01]  /*4fa0*/  HMMA.16816.F32.BF16 R84, R4.reuse, R10, R104 ;  /* 0x0000000a0454723c */ /* 0x040fe20000041868 */
[----:B------:R-:W1:Y:S07]  /*4fb0*/  LDSM.16.MT88.4 R8, [R250+0x3100] ;  /* 0x00310000fa08783b */ /* 0x000e6e0000004200 */
[C---:B-1----:R-:W-:Y:S11]  /*4fc0*/  HMMA.16816.F32.BF16 R92, R4.reuse, R8, R92 ;  /* 0x00000008045c723c */ /* 0x042ff6000004185c */
[----:B------:R-:W-:Y:S11]  /*4fd0*/  @!UPT UIADD3 URZ, URZ, URZ, URZ ;  /* 0x0000003f3f3ff290 */ /* 0x000ff6000fffe03f */
[----:B------:R-:W-:Y:S02]  /*4fe0*/  @!UPT UIADD3 URZ, URZ, URZ, URZ ;  /* 0x0000003f3f3ff290 */ /* 0x000fe4000fffe03f */
[----:B------:R-:W-:Y:S01]  /*4ff0*/  IMAD.MOV.U32 R8, RZ, RZ, R95 ;  /* 0x000000ffff087224 */ /* 0x000fe200078e005f */
[----:B------:R-:W-:Y:S01]  /*5000*/  MOV R89, R93 ;  /* 0x0000005d00597202 */ /* 0x000fe20000000f00 */
[----:B------:R-:W-:Y:S01]  /*5010*/  IMAD.MOV.U32 R88, RZ, RZ, R94 ;  /* 0x000000ffff587224 */ /* 0x000fe200078e005e */
[----:B------:R-:W-:Y:S02]  /*5020*/  MOV R0, R92 ;  /* 0x0000005c00007202 */ /* 0x000fe40000000f00 */
[----:B------:R-:W-:Y:S07]  /*5030*/  HMMA.16816.F32.BF16 R92, R4, R10, R188 ;  /* 0x0000000a045c723c */ /* 0x000fee00000418bc */
[----:B------:R-:W-:-:S02]  /*5040*/  IMAD.MOV.U32 R189, RZ, RZ, R8 ;  /* 0x000000ffffbd7224 */ /* 0x000fc400078e0008 */
[----:B------:R-:W1:Y:S01]  /*5050*/  LDSM.16.MT88.4 R8, [R248+0x5100] ;  /* 0x00510000f808783b */ /* 0x000e620000004200 */
[----:B------:R-:W-:Y:S01]  /*5060*/  IMAD.MOV.U32 R96, RZ, RZ, R110 ;  /* 0x000000ffff607224 */ /* 0x000fe200078e006e */
[----:B------:R-:W-:Y:S01]  /*5070*/  MOV R97, R109 ;  /* 0x0000006d00617202 */ /* 0x000fe20000000f00 */
[----:B-1----:R-:W-:Y:S07]  /*5080*/  HMMA.16816.F32.BF16 R104, R4, R8, R184 ;  /* 0x000000080468723c */ /* 0x002fee00000418b8 */
[----:B------:R-:W-:Y:S01]  /*5090*/  MOV R186, R89 ;  /* 0x0000005900ba7202 */ /* 0x000fe20000000f00 */
[----:B------:R-:W-:-:S02]  /*50a0*/  IMAD.MOV.U32 R187, RZ, RZ, R88 ;  /* 0x000000ffffbb7224 */ /* 0x000fc400078e0058 */
[C---:B------:R-:W-:Y:S01]  /*50b0*/  HMMA.16816.F32.BF16 R88, R4.reuse, R10, R144 ;  /* 0x0000000a0458723c */ /* 0x040fe20000041890 */
[----:B------:R-:W1:Y:S01]  /*50c0*/  LDSM.16.MT88.4 R8, [R249+0x5100] ;  /* 0x00510000f908783b */ /* 0x000e620000004200 */
[----:B------:R-:W-:Y:S01]  /*50d0*/  IMAD.MOV.U32 R110, RZ, RZ, R94 ;  /* 0x000000ffff6e7224 */ /* 0x000fe200078e005e */
[----:B------:R-:W-:Y:S01]  /*50e0*/  MOV R109, R95 ;  /* 0x0000005f006d7202 */ /* 0x000fe20000000f00 */
[----:B------:R-:W-:Y:S01]  /*50f0*/  IMAD.MOV.U32 R108, RZ, RZ, R93 ;  /* 0x000000ffff6c7224 */ /* 0x000fe200078e005d */
[----:B------:R-:W-:Y:S01]  /*5100*/  MOV R188, R92 ;  /* 0x0000005c00bc7202 */ /* 0x000fe20000000f00 */
[----:B------:R-:W-:Y:S01]  /*5110*/  IMAD.MOV.U32 R190, RZ, RZ, R97 ;  /* 0x000000ffffbe7224 */ /* 0x000fe200078e0061 */
[----:B------:R-:W-:Y:S01]  /*5120*/  MOV R191, R96 ;  /* 0x0000006000bf7202 */ /* 0x000fe20000000f00 */
[C---:B-1----:R-:W-:Y:S08]  /*5130*/  HMMA.16816.F32.BF16 R92, R4.reuse, R8, R160 ;  /* 0x00000008045c723c */ /* 0x042ff000000418a0 */
[C---:B------:R-:W-:Y:S01]  /*5140*/  HMMA.16816.F32.BF16 R96, R4.reuse, R10, R136 ;  /* 0x0000000a0460723c */ /* 0x040fe20000041888 */
[----:B------:R-:W1:Y:S07]  /*5150*/  LDSM.16.MT88.4 R8, [R251+0x5100] ;  /* 0x00510000fb08783b */ /* 0x000e6e0000004200 */
[C---:B-1----:R-:W-:Y:S08]  /*5160*/  HMMA.16816.F32.BF16 R152, R4.reuse, R8, R152 ;  /* 0x000000080498723c */ /* 0x042ff00000041898 */
[C---:B------:R-:W-:Y:S11]  /*5170*/  HMMA.16816.F32.BF16 R8, R4.reuse, R10, R128 ;  /* 0x0000000a0408723c */ /* 0x040ff60000041880 */
[----:B------:R-:W-:Y:S11]  /*5180*/  @!UPT UIADD3 URZ, URZ, URZ, URZ ;  /* 0x0000003f3f3ff290 */ /* 0x000ff6000fffe03f */
[----:B------:R-:W-:Y:S02]  /*5190*/  @!UPT UIADD3 URZ, URZ, URZ, URZ ;  /* 0x0000003f3f3ff290 */ /* 0x000fe4000fffe03f */
[----:B------:R-:W-:Y:S01]  /*51a0*/  MOV R147, R8 ;  /* 0x0000000800937202 */ /* 0x000fe20000000f00 */
[----:B------:R-:W-:Y:S01]  /*51b0*/  IMAD.MOV.U32 R146, RZ, RZ, R9 ;  /* 0x000000ffff927224 */ /* 0x000fe200078e0009 */
[----:B------:R-:W-:Y:S01]  /*51c0*/  MOV R145, R10 ;  /* 0x0000000a00917202 */ /* 0x000fe20000000f00 */
[----:B------:R-:W-:Y:S02]  /*51d0*/  IMAD.MOV.U32 R144, RZ, RZ, R11 ;  /* 0x000000ffff907224 */ /* 0x000fe400078e000b */
[----:B------:R-:W1:Y:S01]  /*51e0*/  LDSM.16.MT88.4 R8, [R250+0x5100] ;  /* 0x00510000fa08783b */ /* 0x000e620000004200 */
[----:B------:R-:W-:Y:S01]  /*51f0*/  MOV R139, R152 ;  /* 0x00000098008b7202 */ /* 0x000fe20000000f00 */
[C---:B-1----:R-:W-:Y:S08]  /*5200*/  HMMA.16816.F32.BF16 R120, R4.reuse, R8, R120 ;  /* 0x000000080478723c */ /* 0x042ff00000041878 */
[----:B------:R-:W-:Y:S01]  /*5210*/  HMMA.16816.F32.BF16 R116, R4, R10, R116 ;  /* 0x0000000a0474723c */ /* 0x000fe20000041874 */
[----:B------:R-:W1:Y:S01]  /*5220*/  LDSM.16.MT88.4 R8, [R248+0x7100] ;  /* 0x00710000f808783b */ /* 0x000e620000004200 */
[----:B------:R-:W-:Y:S01]  /*5230*/  IMAD.MOV.U32 R152, RZ, RZ, R0 ;  /* 0x000000ffff987224 */ /* 0x000fe200078e0000 */
[----:B------:R-:W-:Y:S01]  /*5240*/  MOV R0, R111 ;  /* 0x0000006f00007202 */ /* 0x000fe20000000f00 */
[----:B------:R-:W-:Y:S01]  /*5250*/  IMAD.MOV.U32 R128, RZ, RZ, R110 ;  /* 0x000000ffff807224 */ /* 0x000fe200078e006e */
[----:B------:R-:W-:Y:S01]  /*5260*/  MOV R129, R109 ;  /* 0x0000006d00817202 */ /* 0x000fe20000000f00 */
[----:B------:R-:W-:-:S02]  /*5270*/  IMAD.MOV.U32 R130, RZ, RZ, R108 ;  /* 0x000000ffff827224 */ /* 0x000fc400078e006c */
[C---:B-1----:R-:W-:Y:S08]  /*5280*/  HMMA.16816.F32.BF16 R112, R4.reuse, R8, R112 ;  /* 0x000000080470723c */ /* 0x042ff00000041870 */
[C---:B------:R-:W-:Y:S01]  /*5290*/  HMMA.16816.F32.BF16 R108, R4.reuse, R10, R100 ;  /* 0x0000000a046c723c */ /* 0x040fe20000041864 */
[----:B------:R-:W1:Y:S07]  /*52a0*/  LDSM.16.MT88.4 R8, [R249+0x7100] ;  /* 0x00710000f908783b */ /* 0x000e6e0000004200 */
[C---:B-1----:R-:W-:Y:S08]  /*52b0*/  HMMA.16816.F32.BF16 R160, R4.reuse, R8, R60 ;  /* 0x0000000804a0723c */ /* 0x042ff0000004183c */
[----:B------:R-:W-:Y:S11]  /*52c0*/  HMMA.16816.F32.BF16 R8, R4, R10, R56 ;  /* 0x0000000a0408723c */ /* 0x000ff60000041838 */
[----:B------:R-:W-:Y:S11]  /*52d0*/  @!UPT UIADD3 URZ, URZ, URZ, URZ ;  /* 0x0000003f3f3ff290 */ /* 0x000ff6000fffe03f */
[----:B------:R-:W-:Y:S02]  /*52e0*/  @!UPT UIADD3 URZ, URZ, URZ, URZ ;  /* 0x0000003f3f3ff290 */ /* 0x000fe4000fffe03f */
[----:B------:R-:W-:Y:S01]  /*52f0*/  IMAD.MOV.U32 R59, RZ, RZ, R8 ;  /* 0x000000ffff3b7224 */ /* 0x000fe200078e0008 */
[----:B------:R-:W-:Y:S01]  /*5300*/  MOV R58, R9 ;  /* 0x00000009003a7202 */ /* 0x000fe20000000f00 */
[----:B------:R-:W-:Y:S01]  /*5310*/  IMAD.MOV.U32 R57, RZ, RZ, R10 ;  /* 0x000000ffff397224 */ /* 0x000fe200078e000a */
[----:B------:R-:W-:Y:S02]  /*5320*/  MOV R56, R11 ;  /* 0x0000000b00387202 */ /* 0x000fe40000000f00 */
[----:B------:R-:W1:Y:S01]  /*5330*/  LDSM.16.MT88.4 R8, [R251+0x7100] ;  /* 0x00710000fb08783b */ /* 0x000e620000004200 */
[----:B------:R-:W-:Y:S01]  /*5340*/  IMAD.MOV.U32 R138, RZ, RZ, R153 ;  /* 0x000000ffff8a7224 */ /* 0x000fe200078e0099 */
[----:B------:R-:W-:Y:S01]  /*5350*/  MOV R137, R154 ;  /* 0x0000009a00897202 */ /* 0x000fe20000000f00 */
[----:B------:R-:W-:Y:S01]  /*5360*/  IMAD.MOV.U32 R136, RZ, RZ, R155 ;  /* 0x000000ffff887224 */ /* 0x000fe200078e009b */
[----:B------:R-:W-:Y:S01]  /*5370*/  MOV R153, R186 ;  /* 0x000000ba00997202 */ /* 0x000fe20000000f00 */
[----:B------:R-:W-:Y:S01]  /*5380*/  IMAD.MOV.U32 R154, RZ, RZ, R187 ;  /* 0x000000ffff9a7224 */ /* 0x000fe200078e00bb */
[----:B------:R-:W-:Y:S01]  /*5390*/  MOV R155, R189 ;  /* 0x000000bd009b7202 */ /* 0x000fe20000000f00 */
[----:B------:R-:W-:Y:S01]  /*53a0*/  IMAD.MOV.U32 R103, RZ, RZ, R191 ;  /* 0x000000ffff677224 */ /* 0x000fe200078e00bf */
[----:B------:R-:W-:-:S02]  /*53b0*/  MOV R102, R190 ;  /* 0x000000be00667202 */ /* 0x000fc40000000f00 */
[----:B------:R-:W-:Y:S01]  /*53c0*/  MOV R131, R188 ;  /* 0x000000bc00837202 */ /* 0x000fe20000000f00 */
[----:B------:R-:W-:Y:S01]  /*53d0*/  IMAD.MOV.U32 R62, RZ, RZ, R161 ;  /* 0x000000ffff3e7224 */ /* 0x000fe200078e00a1 */
[----:B------:R-:W-:Y:S01]  /*53e0*/  MOV R63, R160 ;  /* 0x000000a0003f7202 */ /* 0x000fe20000000f00 */
[----:B------:R-:W-:Y:S01]  /*53f0*/  IMAD.MOV.U32 R60, RZ, RZ, R163 ;  /* 0x000000ffff3c7224 */ /* 0x000fe200078e00a3 */
[----:B------:R-:W-:Y:S02]  /*5400*/  MOV R61, R162 ;  /* 0x000000a2003d7202 */ /* 0x000fe40000000f00 */
[----:B------:R-:W-:Y:S01]  /*5410*/  LDSM.16.MT88.4 R160, [R248+0x1900] ;  /* 0x00190000f8a0783b */ /* 0x000fe20000004200 */
[----:B-1----:R-:W-:Y:S01]  /*5420*/  HMMA.16816.F32.BF16 R188, R4, R8, R48 ;  /* 0x0000000804bc723c */ /* 0x002fe20000041830 */
[----:B------:R-:W-:Y:S01]  /*5430*/  MUFU.EX2 R20, R20 ;  /* 0x0000001400147308 */ /* 0x000fe20000000800 */
[----:B------:R-:W-:Y:S02]  /*5440*/  FADD.FTZ R0, R0, R14 ;  /* 0x0000000e00007221 */ /* 0x000fe40000010000 */
[----:B------:R-:W-:Y:S01]  /*5450*/  FADD.FTZ R3, R182, R3 ;  /* 0x00000003b6037221 */ /* 0x000fe20000010000 */
[----:B------:R-:W-:-:S03]  /*5460*/  MOV R101, R146 ;  /* 0x0000009200657202 */ /* 0x000fc60000000f00 */
[C---:B------:R-:W-:Y:S01]  /*5470*/  HMMA.16816.F32.BF16 R184, R4.reuse, R10, R36 ;  /* 0x0000000a04b8723c */ /* 0x040fe20000041824 */
[----:B------:R-:W1:Y:S01]  /*5480*/  LDSM.16.MT88.4 R8, [R250+0x7100] ;  /* 0x00710000fa08783b */ /* 0x000e620000004200 */
[----:B------:R-:W-:Y:S01]  /*5490*/  FADD.FTZ R0, R102, R0 ;  /* 0x0000000066007221 */ /* 0x000fe20000010000 */
[----:B------:R-:W-:Y:S01]  /*54a0*/  MOV R182, R129 ;  /* 0x0000008100b67202 */ /* 0x000fe20000000f00 */
[----:B------:R-:W-:Y:S01]  /*54b0*/  IMAD.MOV.U32 R100, RZ, RZ, R147 ;  /* 0x000000ffff647224 */ /* 0x000fe200078e0093 */
[----:B------:R-:W-:Y:S03]  /*54c0*/  LDSM.16.MT88.4 R48, [R249+0x3900] ;  /* 0x00390000f930783b */ /* 0x000fe60000004200 */
[C---:B-1----:R-:W-:Y:S01]  /*54d0*/  HMMA.16816.F32.BF16 R32, R4.reuse, R8, R32 ;  /* 0x000000080420723c */ /* 0x042fe20000041820 */
[----:B------:R-:W-:Y:S07]  /*54e0*/  MUFU.EX2 R9, R17 ;  /* 0x0000001100097308 */ /* 0x000fee0000000800 */
[----:B------:R-:W-:Y:S01]  /*54f0*/  HMMA.16816.F32.BF16 R24, R4, R10, R24 ;  /* 0x0000000a0418723c */ /* 0x000fe20000041818 */
[----:B------:R-:W1:Y:S08]  /*5500*/  MUFU.EX2 R11, R19 ;  /* 0x00000013000b7308 */ /* 0x000e700000000800 */
[----:B------:R-:W2:Y:S08]  /*5510*/  MUFU.EX2 R10, R18 ;  /* 0x00000012000a7308 */ /* 0x000eb00000000800 */
[----:B------:R-:W-:Y:S08]  /*5520*/  MUFU.EX2 R8, R13 ;  /* 0x0000000d00087308 */ /* 0x000ff00000000800 */
[----:B------:R-:W3:Y:S08]  /*5530*/  MUFU.EX2 R7, R12 ;  /* 0x0000000c00077308 */ /* 0x000ef00000000800 */
[----:B------:R-:W-:Y:S08]  /*5540*/  MUFU.EX2 R6, R15 ;  /* 0x0000000f00067308 */ /* 0x000ff00000000800 */
[----:B------:R-:W4:Y:S01]  /*5550*/  MUFU.EX2 R5, R16 ;  /* 0x0000001000057308 */ /* 0x000f220000000800 */
[----:B------:R-:W-:-:S02]  /*5560*/  FADD.FTZ R4, R127, R3 ;  /* 0x000000037f047221 */ /* 0x000fc40000010000 */
[----:B------:R-:W-:Y:S02]  /*5570*/  FADD.FTZ R3, R103, R0 ;  /* 0x0000000067037221 */ /* 0x000fe40000010000 */
[----:B------:R-:W-:Y:S02]  /*5580*/  FADD.FTZ R0, R126, R4 ;  /* 0x000000047e007221 */ /* 0x000fe40000010000 */
[----:B------:R-:W-:Y:S01]  /*5590*/  FADD.FTZ R4, R183, R3 ;  /* 0x00000003b7047221 */ /* 0x000fe20000010000 */
[----:B------:R-:W-:Y:S01]  /*55a0*/  MOV R183, R131 ;  /* 0x0000008300b77202 */ /* 0x000fe20000000f00 */
[----:B------:R-:W-:Y:S01]  /*55b0*/  IMAD.MOV.U32 R127, RZ, RZ, R128 ;  /* 0x000000ffff7f7224 */ /* 0x000fe200078e0080 */
[----:B-1----:R-:W-:Y:S01]  /*55c0*/  F2FP.BF16.PACK_AB R128, R11, R20 ;  /* 0x000000140b80723e */ /* 0x002fe200000010ff */
[----:B------:R-:W-:Y:S01]  /*55d0*/  IMAD.MOV.U32 R126, RZ, RZ, R130 ;  /* 0x000000ffff7e7224 */ /* 0x000fe200078e0082 */
[----:B--2---:R-:W-:Y:S02]  /*55e0*/  F2FP.BF16.PACK_AB R130, R9, R10 ;  /* 0x0000000a0982723e */ /* 0x004fe400000010ff */
[----:B---3--:R-:W-:-:S02]  /*55f0*/  F2FP.BF16.PACK_AB R129, R7, R8 ;  /* 0x000000080781723e */ /* 0x008fc400000010ff */
[----:B----4-:R-:W-:-:S07]  /*5600*/  F2FP.BF16.PACK_AB R131, R5, R6 ;  /* 0x000000060583723e */ /* 0x010fce00000010ff */
[C---:B------:R-:W-:Y:S08]  /*5610*/  HMMA.16816.F32.BF16 R164, R128.reuse, R160, R164 ;  /* 0x000000a080a4723c */ /* 0x040ff000000418a4 */
[----:B------:R-:W-:Y:S07]  /*5620*/  HMMA.16816.F32.BF16 R160, R128, R162, R28 ;  /* 0x000000a280a0723c */ /* 0x000fee000004181c */
        /* <DEDUP_REMOVED lines=8> */
[----:B------:R-:W1:Y:S01]  /*56b0*/  LDSM.16.MT88.4 R152, [R249+0x1900] ;  /* 0x00190000f998783b */ /* 0x000e620000004200 */
[----:B------:R-:W-:Y:S01]  /*56c0*/  IMAD.MOV.U32 R102, RZ, RZ, R145 ;  /* 0x000000ffff667224 */ /* 0x000fe200078e0091 */
[----:B------:R-:W-:Y:S01]  /*56d0*/  MOV R103, R144 ;  /* 0x0000009000677202 */ /* 0x000fe20000000f00 */
[----:B------:R-:W-:Y:S01]  /*56e0*/  IMAD.MOV.U32 R12, RZ, RZ, R139 ;  /* 0x000000ffff0c7224 */ /* 0x000fe200078e008b */
[----:B------:R-:W2:Y:S01]  /*56f0*/  LDSM.16.MT88.4 R144, [R251+0x1900] ;  /* 0x00190000fb90783b */ /* 0x000ea20000004200 */
[----:B------:R-:W-:Y:S01]  /*5700*/  MOV R13, R138 ;  /* 0x0000008a000d7202 */ /* 0x000fe20000000f00 */
[----:B------:R-:W-:Y:S01]  /*5710*/  IMAD.MOV.U32 R14, RZ, RZ, R137 ;  /* 0x000000ffff0e7224 */ /* 0x000fe200078e0089 */
[----:B------:R-:W-:Y:S01]  /*5720*/  MOV R15, R136 ;  /* 0x00000088000f7202 */ /* 0x000fe20000000f00 */
[----:B------:R-:W-:Y:S01]  /*5730*/  IMAD.MOV.U32 R16, RZ, RZ, R59 ;  /* 0x000000ffff107224 */ /* 0x000fe200078e003b */
[----:B------:R-:W3:Y:S01]  /*5740*/  LDSM.16.MT88.4 R136, [R250+0x1900] ;  /* 0x00190000fa88783b */ /* 0x000ee20000004200 */
[----:B------:R-:W-:Y:S01]  /*5750*/  MOV R17, R58 ;  /* 0x0000003a00117202 */ /* 0x000fe20000000f00 */
[----:B------:R-:W-:Y:S01]  /*5760*/  IMAD.MOV.U32 R18, RZ, RZ, R57 ;  /* 0x000000ffff127224 */ /* 0x000fe200078e0039 */
[----:B------:R-:W-:-:S02]  /*5770*/  MOV R19, R56 ;  /* 0x0000003800137202 */ /* 0x000fc40000000f00 */
[----:B------:R-:W-:Y:S01]  /*5780*/  LDSM.16.MT88.4 R56, [R251+0x3900] ;  /* 0x00390000fb38783b */ /* 0x000fe20000004200 */
[C---:B-1----:R-:W-:Y:S08]  /*5790*/  HMMA.16816.F32.BF16 R156, R128.reuse, R152, R156 ;  /* 0x00000098809c723c */ /* 0x042ff0000004189c */
[C---:B------:R-:W-:Y:S01]  /*57a0*/  HMMA.16816.F32.BF16 R152, R128.reuse, R154, R40 ;  /* 0x0000009a8098723c */ /* 0x040fe20000041828 */
[----:B------:R-:W1:Y:S07]  /*57b0*/  LDSM.16.MT88.4 R40, [R248+0x3900] ;  /* 0x00390000f828783b */ /* 0x000e6e0000004200 */
[C---:B--2---:R-:W-:Y:S08]  /*57c0*/  HMMA.16816.F32.BF16 R148, R128.reuse, R144, R148 ;  /* 0x000000908094723c */ /* 0x044ff00000041894 */
[C---:B------:R-:W-:Y:S08]  /*57d0*/  HMMA.16816.F32.BF16 R144, R128.reuse, R146, R44 ;  /* 0x000000928090723c */ /* 0x040ff0000004182c */
[C---:B---3--:R-:W-:Y:S08]  /*57e0*/  HMMA.16816.F32.BF16 R140, R128.reuse, R136, R140 ;  /* 0x00000088808c723c */ /* 0x048ff0000004188c */
[C---:B------:R-:W-:Y:S01]  /*57f0*/  HMMA.16816.F32.BF16 R44, R128.reuse, R48, R72 ;  /* 0x00000030802c723c */ /* 0x040fe20000041848 */
[----:B------:R-:W-:Y:S07]  /*5800*/  LDSM.16.MT88.4 R72, [R248+0x5900] ;  /* 0x00590000f848783b */ /* 0x000fee0000004200 */
[C---:B-1----:R-:W-:Y:S01]  /*5810*/  HMMA.16816.F32.BF16 R36, R128.reuse, R40, R64 ;  /* 0x000000288024723c */ /* 0x042fe20000041840 */
[----:B------:R-:W1:Y:S07]  /*5820*/  LDSM.16.MT88.4 R64, [R250+0x3900] ;  /* 0x00390000fa40783b */ /* 0x000e6e0000004200 */
[C---:B------:R-:W-:Y:S08]  /*5830*/  HMMA.16816.F32.BF16 R136, R128.reuse, R138, R52 ;  /* 0x0000008a8088723c */ /* 0x040ff00000041834 */
[C---:B------:R-:W-:Y:S01]  /*5840*/  HMMA.16816.F32.BF16 R52, R128.reuse, R56, R80 ;  /* 0x000000388034723c */ /* 0x040fe20000041850 */
[----:B------:R-:W2:Y:S07]  /*5850*/  LDSM.16.MT88.4 R80, [R249+0x5900] ;  /* 0x00590000f950783b */ /* 0x000eae0000004200 */
[C---:B------:R-:W-:Y:S07]  /*5860*/  HMMA.16816.F32.BF16 R40, R128.reuse, R42, R68 ;  /* 0x0000002a8028723c */ /* 0x040fee0000041844 */
[----:B------:R-:W-:Y:S01]  /*5870*/  IMAD.MOV.U32 R68, RZ, RZ, R183 ;  /* 0x000000ffff447224 */ /* 0x000fe200078e00b7 */
[----:B------:R-:W-:Y:S01]  /*5880*/  MOV R69, R126 ;  /* 0x0000007e00457202 */ /* 0x000fe20000000f00 */
[----:B------:R-:W-:Y:S01]  /*5890*/  IMAD.MOV.U32 R70, RZ, RZ, R127 ;  /* 0x000000ffff467224 */ /* 0x000fe200078e007f */
[----:B------:R-:W-:Y:S01]  /*58a0*/  MOV R71, R182 ;  /* 0x000000b600477202 */ /* 0x000fe20000000f00 */
[C---:B------:R-:W-:Y:S08]  /*58b0*/  HMMA.16816.F32.BF16 R48, R128.reuse, R50, R76 ;  /* 0x000000328030723c */ /* 0x040ff0000004184c */
[C---:B-1----:R-:W-:Y:S08]  /*58c0*/  HMMA.16816.F32.BF16 R60, R128.reuse, R64, R60 ;  /* 0x00000040803c723c */ /* 0x042ff0000004183c */
[C---:B------:R-:W-:Y:S08]  /*58d0*/  HMMA.16816.F32.BF16 R64, R128.reuse, R66, R68 ;  /* 0x000000428040723c */ /* 0x040ff00000041844 */
[C---:B------:R-:W-:Y:S01]  /*58e0*/  HMMA.16816.F32.BF16 R68, R128.reuse, R72, R104 ;  /* 0x000000488044723c */ /* 0x040fe20000041868 */
[----:B------:R-:W-:Y:S07]  /*58f0*/  LDSM.16.MT88.4 R104, [R248+0x7900] ;  /* 0x00790000f868783b */ /* 0x000fee0000004200 */
[C---:B------:R-:W-:Y:S01]  /*5900*/  HMMA.16816.F32.BF16 R72, R128.reuse, R74, R88 ;  /* 0x0000004a8048723c */ /* 0x040fe20000041858 */
[----:B------:R-:W1:Y:S07]  /*5910*/  LDSM.16.MT88.4 R88, [R251+0x5900] ;  /* 0x00590000fb58783b */ /* 0x000e6e0000004200 */
[C---:B--2---:R-:W-:Y:S08]  /*5920*/  HMMA.16816.F32.BF16 R76, R128.reuse, R80, R92 ;  /* 0x00000050804c723c */ /* 0x044ff0000004185c */
[----:B------:R-:W-:Y:S01]  /*5930*/  HMMA.16816.F32.BF16 R80, R128, R82, R96 ;  /* 0x000000528050723c */ /* 0x000fe20000041860 */
[----:B------:R-:W2:Y:S01]  /*5940*/  LDSM.16.MT88.4 R96, [R250+0x5900] ;  /* 0x00590000fa60783b */ /* 0x000ea20000004200 */
[----:B------:R-:W-:-:S02]  /*5950*/  FADD.FTZ R3, R125, R0 ;  /* 0x000000007d037221 */ /* 0x000fc40000010000 */
[----:B------:R-:W-:Y:S02]  /*5960*/  FADD.FTZ R0, R124, R4 ;  /* 0x000000047c007221 */ /* 0x000fe40000010000 */
[----:B------:R-:W-:Y:S02]  /*5970*/  FADD.FTZ R4, R21, R3 ;  /* 0x0000000315047221 */ /* 0x000fe40000010000 */
[----:B------:R-:W-:Y:S01]  /*5980*/  FADD.FTZ R3, R180, R0 ;  /* 0x00000000b4037221 */ /* 0x000fe20000010000 */
[----:B------:R-:W-:Y:S01]  /*5990*/  HMMA.16816.F32.BF16 R56, R128, R58, R84 ;  /* 0x0000003a8038723c */ /* 0x000fe20000041854 */
[----:B------:R-:W-:Y:S02]  /*59a0*/  FADD.FTZ R0, R22, R4 ;  /* 0x0000000416007221 */ /* 0x000fe40000010000 */
[----:B------:R-:W-:Y:S02]  /*59b0*/  FADD.FTZ R4, R179, R3 ;  /* 0x00000003b3047221 */ /* 0x000fe40000010000 */
[----:B------:R-:W-:-:S02]  /*59c0*/  FADD.FTZ R3, R23, R0 ;  /* 0x0000000017037221 */ /* 0x000fc40000010000 */
[----:B------:R-:W-:Y:S02]  /*59d0*/  FADD.FTZ R0, R181, R4 ;  /* 0x00000004b5007221 */ /* 0x000fe40000010000 */
[----:B------:R-:W-:Y:S01]  /*59e0*/  FADD.FTZ R3, R178, R3 ;  /* 0x00000003b2037221 */ /* 0x000fe20000010000 */
[C---:B-1----:R-:W-:Y:S01]  /*59f0*/  HMMA.16816.F32.BF16 R84, R128.reuse, R88, R12 ;  /* 0x000000588054723c */ /* 0x042fe2000004180c */
[----:B------:R-:W-:Y:S07]  /*5a00*/  LDSM.16.MT88.4 R12, [R250+0x7900] ;  /* 0x00790000fa0c783b */ /* 0x000fee0000004200 */
[C---:B------:R-:W-:Y:S08]  /*5a10*/  HMMA.16816.F32.BF16 R88, R128.reuse, R90, R100 ;  /* 0x0000005a8058723c */ /* 0x040ff00000041864 */
[C---:B--2---:R-:W-:Y:S01]  /*5a20*/  HMMA.16816.F32.BF16 R92, R128.reuse, R96, R120 ;  /* 0x00000060805c723c */ /* 0x044fe20000041878 */
[----:B------:R-:W-:Y:S07]  /*5a30*/  LDSM.16.MT88.4 R120, [R251+0x7900] ;  /* 0x00790000fb78783b */ /* 0x000fee0000004200 */
[----:B------:R-:W-:Y:S01]  /*5a40*/  HMMA.16816.F32.BF16 R100, R128, R104, R112 ;  /* 0x000000688064723c */ /* 0x000fe20000041870 */
[----:B------:R-:W1:Y:S01]  /*5a50*/  LDSM.16.MT88.4 R112, [R249+0x7900] ;  /* 0x00790000f970783b */ /* 0x000e620000004200 */
[----:B------:R-:W-:-:S02]  /*5a60*/  FADD.FTZ R8, R8, R3 ;  /* 0x0000000308087221 */ /* 0x000fc40000010000 */
[----:B------:R-:W-:Y:S02]  /*5a70*/  FADD.FTZ R20, R20, R0 ;  /* 0x0000000014147221 */ /* 0x000fe40000010000 */
[----:B------:R-:W-:Y:S02]  /*5a80*/  FADD.FTZ R7, R7, R8 ;  /* 0x0000000807077221 */ /* 0x000fe40000010000 */
[----:B------:R-:W-:Y:S02]  /*5a90*/  FADD.FTZ R11, R11, R20 ;  /* 0x000000140b0b7221 */ /* 0x000fe40000010000 */
[----:B------:R-:W-:Y:S02]  /*5aa0*/  FADD.FTZ R6, R6, R7 ;  /* 0x0000000706067221 */ /* 0x000fe40000010000 */
[----:B------:R-:W-:Y:S01]  /*5ab0*/  FADD.FTZ R10, R10, R11 ;  /* 0x0000000b0a0a7221 */ /* 0x000fe20000010000 */
[----:B------:R-:W-:Y:S01]  /*5ac0*/  UIADD3 UR6, UR7, -0x2, URZ ;  /* 0xfffffffe07067890 */ /* 0x000fe2000fffe03f */
[----:B------:R-:W-:-:S02]  /*5ad0*/  FADD.FTZ R0, R5, R6 ;  /* 0x0000000605007221 */ /* 0x000fc40000010000 */
[----:B------:R-:W-:Y:S01]  /*5ae0*/  FADD.FTZ R3, R9, R10 ;  /* 0x0000000a09037221 */ /* 0x000fe20000010000 */
[----:B------:R-:W-:Y:S02]  /*5af0*/  UISETP.GE.AND UP0, UPT, UR6, UR8, UPT ;  /* 0x000000080600728c */ /* 0x000fe4000bf06270 */
[----:B------:R2:W-:Y:S04]  /*5b00*/  STL [R1+0x40], R0 ;  /* 0x0000400001007387 */ /* 0x0005e80000100800 */
[----:B------:R2:W-:Y:S01]  /*5b10*/  STL [R1+0x1c], R3 ;  /* 0x00001c0301007387 */ /* 0x0005e20000100800 */
[----:B------:R-:W-:Y:S01]  /*5b20*/  PLOP3.LUT P0, PT, PT, PT, UP0, 0x80, 0x0 ;  /* 0x000000000000781c */ /* 0x000fe20003f0f008 */
[C---:B------:R-:W-:Y:S08]  /*5b30*/  HMMA.16816.F32.BF16 R96, R128.reuse, R98, R116 ;  /* 0x000000628060723c */ /* 0x040ff00000041874 */
[C---:B------:R-:W-:Y:S08]  /*5b40*/  HMMA.16816.F32.BF16 R104, R128.reuse, R106, R108 ;  /* 0x0000006a8068723c */ /* 0x040ff0000004186c */
[C---:B-1----:R-:W-:Y:S08]  /*5b50*/  HMMA.16816.F32.BF16 R108, R128.reuse, R112, R28 ;  /* 0x00000070806c723c */ /* 0x042ff0000004181c */
[C---:B------:R-:W-:Y:S08]  /*5b60*/  HMMA.16816.F32.BF16 R116, R128.reuse, R120, R188 ;  /* 0x000000788074723c */ /* 0x040ff000000418bc */
[C---:B------:R-:W-:Y:S08]  /*5b70*/  HMMA.16816.F32.BF16 R112, R128.reuse, R114, R16 ;  /* 0x000000728070723c */ /* 0x040ff00000041810 */
[C---:B------:R-:W-:Y:S08]  /*5b80*/  HMMA.16816.F32.BF16 R120, R128.reuse, R122, R184 ;  /* 0x0000007a8078723c */ /* 0x040ff000000418b8 */
[C---:B------:R-:W-:Y:S08]  /*5b90*/  HMMA.16816.F32.BF16 R124, R128.reuse, R12, R32 ;  /* 0x0000000c807c723c */ /* 0x040ff00000041820 */
[----:B------:R-:W-:Y:S01]  /*5ba0*/  HMMA.16816.F32.BF16 R128, R128, R14, R24 ;  /* 0x0000000e8080723c */ /* 0x000fe20000041818 */
[----:B------:R-:W-:Y:S07]  /*5bb0*/  @!P0 BRA `(.L_x_5) ;  /* 0x00003b1000008947 */ /* 0x000fee0003800000 */
[----:B--2---:R-:W-:Y:S01]  /*5bc0*/  SHF.R.S32.HI R18, RZ, 0x1f, R133 ;  /* 0x0000001fff127819 */ /* 0x004fe20000011485 */
[----:B------:R-:W-:Y:S01]  /*5bd0*/  IMAD.SHL.U32 R4, R133, 0x2, RZ ;  /* 0x0000000285047824 */ /* 0x000fe200078e00ff */
[----:B------:R-:W-:-:S02]  /*5be0*/  SHF.R.S32.HI R19, RZ, 0x1f, R134 ;  /* 0x0000001fff137819 */ /* 0x000fc40000011486 */
[----:B------:R-:W-:Y:S01]  /*5bf0*/  SHF.L.U64.HI R0, R133, 0x1, R18 ;  /* 0x0000000185007819 */ /* 0x000fe20000010212 */
[----:B------:R-:W-:Y:S01]  /*5c00*/  IMAD.MOV.U32 R133, RZ, RZ, R132 ;  /* 0x000000ffff857224 */ /* 0x000fe200078e0084 */
[----:B------:R-:W-:Y:S02]  /*5c10*/  SHF.L.U64.HI R3, R134, 0x1, R19 ;  /* 0x0000000186037819 */ /* 0x000fe40000010213 */
[----:B------:R-:W-:Y:S01]  /*5c20*/  SHF.R.S32.HI R18, RZ, 0x1f, R177 ;  /* 0x0000001fff127819 */ /* 0x000fe200000114b1 */
[----:B------:R1:W-:Y:S01]  /*5c30*/  STL [R1+0x3c], R0 ;  /* 0x00003c0001007387 */ /* 0x0003e20000100800 */
[----:B------:R-:W-:-:S03]  /*5c40*/  SHF.R.S32.HI R19, RZ, 0x1f, R176 ;  /* 0x0000001fff137819 */ /* 0x000fc600000114b0 */
[----:B------:R-:W-:Y:S04]  /*5c50*/  STL [R1+0x38], R4 ;  /* 0x0000380401007387 */ /* 0x000fe80000100800 */
[----:B------:R2:W-:Y:S01]  /*5c60*/  STL [R1+0x34], R3 ;  /* 0x0000340301007387 */ /* 0x0005e20000100800 */
[----:B-1----:R-:W-:Y:S02]  /*5c70*/  IMAD.SHL.U32 R0, R134, 0x2, RZ ;  /* 0x0000000286007824 */ /* 0x002fe400078e00ff */
[----:B------:R-:W-:Y:S01]  /*5c80*/  IMAD.MOV.U32 R134, RZ, RZ, R2 ;  /* 0x000000ffff867224 */ /* 0x000fe200078e0002 */
[----:B------:R-:W-:Y:S02]  /*5c90*/  SHF.L.U64.HI R2, R176, 0x1, R19 ;  /* 0x00000001b0027819 */ /* 0x000fe40000010213 */
[----:B------:R1:W-:Y:S01]  /*5ca0*/  STL [R1+0x30], R0 ;  /* 0x0000300001007387 */ /* 0x0003e20000100800 */
[C---:B--2---:R-:W-:Y:S01]  /*5cb0*/  IMAD.SHL.U32 R3, R177.reuse, 0x2, RZ ;  /* 0x00000002b1037824 */ /* 0x044fe200078e00ff */
[----:B-1----:R-:W-:-:S05]  /*5cc0*/  SHF.L.U64.HI R0, R177, 0x1, R18 ;  /* 0x00000001b1007819 */ /* 0x002fca0000010212 */
[----:B------:R1:W-:Y:S04]  /*5cd0*/  STL [R1+0x2c], R0 ;  /* 0x00002c0001007387 */ /* 0x0003e80000100800 */
[----:B------:R2:W-:Y:S01]  /*5ce0*/  STL [R1+0x28], R3 ;  /* 0x0000280301007387 */ /* 0x0005e20000100800 */
[----:B-1----:R-:W-:-:S05]  /*5cf0*/  IMAD.SHL.U32 R0, R176, 0x2, RZ ;  /* 0x00000002b0007824 */ /* 0x002fca00078e00ff */
[----:B------:R2:W-:Y:S04]  /*5d00*/  STL [R1+0x20], R0 ;  /* 0x0000200001007387 */ /* 0x0005e80000100800 */
[----:B------:R2:W-:Y:S01]  /*5d10*/  STL [R1+0x24], R2 ;  /* 0x0000240201007387 */ /* 0x0005e20000100800 */
[----:B------:R-:W-:Y:S05]  /*5d20*/  BRA `(.L_x_6) ;  /* 0x0000045000007947 */ /* 0x000fea0003800000 */
.L_x_8:
[----:B------:R-:W2:Y:S01]  /*5d30*/  LDL R5, [R1+0x44] ;  /* 0x0000440001057983 */ /* 0x000ea20000100800 */
[----:B------:R-:W-:Y:S01]  /*5d40*/  IMAD.MOV.U32 R2, RZ, RZ, c[0x0][0x2b8] ;  /* 0x0000ae00ff027624 */ /* 0x000fe200078e00ff */
[----:B------:R-:W-:Y:S01]  /*5d50*/  ULEA UR5, UR6, UR9, 0x6 ;  /* 0x0000000906057291 */ /* 0x000fe2000f8e303f */
[----:B------:R-:W-:Y:S01]  /*5d60*/  IMAD.MOV.U32 R8, RZ, RZ, RZ ;  /* 0x000000ffff087224 */ /* 0x000fe200078e00ff */
[----:B------:R-:W3:Y:S02]  /*5d70*/  LDL R32, [R1+0x38] ;  /* 0x0000380001207983 */ /* 0x000ee40000100800 */
[----:B------:R-:W-:Y:S02]  /*5d80*/  ISETP.NE.AND P2, PT, R2, 0x1, PT ;  /* 0x000000010200780c */ /* 0x000fe40003f45270 */
[----:B------:R-:W4:Y:S01]  /*5d90*/  LDL R31, [R1+0x3c] ;  /* 0x00003c00011f7983 */ /* 0x000f220000100800 */
[----:B------:R-:W-:Y:S03]  /*5da0*/  IMAD.U32 R2, RZ, RZ, UR5 ;  /* 0x00000005ff027e24 */ /* 0x000fe6000f8e00ff */
[----:B------:R-:W5:Y:S04]  /*5db0*/  LDL R30, [R1+0x30] ;  /* 0x00003000011e7983 */ /* 0x000f680000100800 */
[----:B------:R-:W3:Y:S04]  /*5dc0*/  LDL R29, [R1+0x34] ;  /* 0x00003400011d7983 */ /* 0x000ee80000100800 */
[----:B------:R-:W3:Y:S04]  /*5dd0*/  LDL R28, [R1+0x28] ;  /* 0x00002800011c7983 */ /* 0x000ee80000100800 */
[----:B------:R-:W3:Y:S04]  /*5de0*/  LDL R25, [R1+0x2c] ;  /* 0x00002c0001197983 */ /* 0x000ee80000100800 */
[----:B------:R-:W3:Y:S04]  /*5df0*/  LDL R24, [R1+0x20] ;  /* 0x0000200001187983 */ /* 0x000ee80000100800 */
[----:B------:R-:W3:Y:S01]  /*5e00*/  LDL R21, [R1+0x24] ;  /* 0x0000240001157983 */ /* 0x000ee20000100800 */
[----:B--2---:R-:W-:Y:S05]  /*5e10*/  IADD3 R2, R2, -0x40, R5 ;  /* 0xffffffc002027810 */ /* 0x004fea0007ffe005 */
[----:B------:R-:W-:Y:S04]  /*5e20*/  @P2 IMAD.HI.U32 R5, R2, c[0x0][0x2bc], RZ ;  /* 0x0000af0002052a27 */ /* 0x000fe800078e00ff */
[----:B------:R-:W-:Y:S01]  /*5e30*/  IMAD.MOV.U32 R0, RZ, RZ, R2 ;  /* 0x000000ffff007224 */ /* 0x000fe200078e0002 */
[----:B------:R-:W-:Y:S04]  /*5e40*/  @P2 SHF.R.U32.HI R0, RZ, c[0x0][0x2c0], R5 ;  /* 0x0000b000ff002a19 */ /* 0x000fe80000011605 */
[C---:B------:R-:W-:Y:S04]  /*5e50*/  @!P1 IADD3 R5, P0, R0.reuse, UR16, RZ ;  /* 0x0000001000059c10 */ /* 0x040fe8000ff1e0ff */
[----:B------:R-:W-:Y:S01]  /*5e60*/  @!P1 LEA.HI.X.SX32 R7, R0, UR14, 0x1, P0 ;  /* 0x0000000e00079c11 */ /* 0x000fe200080f0eff */
[----:B------:R-:W-:Y:S01]  /*5e70*/  IMAD.MOV R0, RZ, RZ, -R0 ;  /* 0x000000ffff007224 */ /* 0x000fe200078e0a00 */
[C---:B------:R-:W-:Y:S03]  /*5e80*/  @!P1 LEA R6, P0, R5.reuse, c[0x0][0x2a0], 0x2 ;  /* 0x0000a80005069a11 */ /* 0x040fe600078010ff */
[----:B------:R-:W-:Y:S01]  /*5e90*/  IMAD R9, R0, c[0x0][0x2b8], R2 ;  /* 0x0000ae0000097a24 */ /* 0x000fe200078e0202 */
[----:B------:R-:W-:Y:S04]  /*5ea0*/  @!P1 LEA.HI.X R7, R5, c[0x0][0x2a4], R7, 0x2, P0 ;  /* 0x0000a90005079a11 */ /* 0x000fe800000f1407 */
[----:B------:R-:W-:Y:S01]  /*5eb0*/  STL [R1+0x14], R9 ;  /* 0x0000140901007387 */ /* 0x000fe20000100800 */
[----:B------:R-:W-:Y:S03]  /*5ec0*/  SHF.R.S32.HI R0, RZ, 0x1f, R9 ;  /* 0x0000001fff007819 */ /* 0x000fe60000011409 */
[----:B------:R1:W2:Y:S02]  /*5ed0*/  @!P1 LDG.E R8, [R6.64] ;  /* 0x0000000c06089981 */ /* 0x0002a4000c1e1900 */
[----:B------:R-:W-:Y:S04]  /*5ee0*/  IMAD R0, R0, c[0x0][0x1e0], RZ ;  /* 0x0000780000007a24 */ /* 0x000fe800078e02ff */
[C---:B------:R-:W-:Y:S02]  /*5ef0*/  IMAD R0, R9.reuse, c[0x0][0x1e4], R0 ;  /* 0x0000790009007a24 */ /* 0x040fe400078e0200 */
[----:B-1----:R-:W-:Y:S04]  /*5f00*/  IMAD.WIDE.U32 R6, R9, c[0x0][0x1e0], RZ ;  /* 0x0000780009067a25 */ /* 0x002fe800078e00ff */
[----:B------:R-:W-:Y:S01]  /*5f10*/  IMAD.IADD R7, R7, 0x1, R0 ;  /* 0x0000000107077824 */ /* 0x000fe200078e0200 */
[----:B--2---:R-:W-:Y:S01]  /*5f20*/  STL [R1+0x10], R8 ;  /* 0x0000100801007387 */ /* 0x004fe20000100800 */
[----:B------:R-:W-:Y:S02]  /*5f30*/  SHF.R.S32.HI R2, RZ, 0x1f, R8 ;  /* 0x0000001fff027819 */ /* 0x000fe40000011408 */
[----:B------:R-:W-:Y:S04]  /*5f40*/  IMAD.WIDE.U32 R6, R8, c[0x0][0x1f0], R6 ;  /* 0x00007c0008067a25 */ /* 0x000fe800078e0006 */
[----:B------:R-:W-:Y:S01]  /*5f50*/  IMAD R2, R2, c[0x0][0x1f0], RZ ;  /* 0x00007c0002027a24 */ /* 0x000fe200078e02ff */
[----:B------:R-:W-:Y:S03]  /*5f60*/  IADD3 R0, P0, R6, UR20, RZ ;  /* 0x0000001406007c10 */ /* 0x000fe6000ff1e0ff */
[----:B------:R-:W-:Y:S05]  /*5f70*/  IMAD R2, R8, c[0x0][0x1f4], R2 ;  /* 0x00007d0008027a24 */ /* 0x000fea00078e0202 */
[----:B------:R-:W-:Y:S02]  /*5f80*/  IADD3.X R7, R7, UR18, R2, P0, !PT ;  /* 0x0000001207077c10 */ /* 0x000fe400087fe402 */
[C---:B------:R-:W-:Y:S04]  /*5f90*/  LEA R2, P0, R0.reuse, c[0x0][0x1c8], 0x1 ;  /* 0x0000720000027a11 */ /* 0x040fe800078008ff */
[----:B------:R-:W-:Y:S01]  /*5fa0*/  LEA.HI.X R7, R0, c[0x0][0x1cc], R7, 0x1, P0 ;  /* 0x0000730000077a11 */ /* 0x000fe200000f0c07 */
[----:B------:R-:W3:Y:S04]  /*5fb0*/  SHFL.IDX PT, R5, R2, RZ, 0x181f ;  /* 0x00181fff02057589 */ /* 0x000ee800000e0000 */
[----:B------:R-:W4:Y:S04]  /*5fc0*/  SHFL.IDX PT, R6, R7, RZ, 0x181f ;  /* 0x00181fff07067589 */ /* 0x000f2800000e0000 */
[----:B------:R-:W1:Y:S04]  /*5fd0*/  SHFL.IDX PT, R0, R2, 0x1, 0x181f ;  /* 0x00381f0002007f89 */ /* 0x000e6800000e0000 */
[----:B------:R-:W2:Y:S01]  /*5fe0*/  SHFL.IDX PT, R2, R7, 0x1, 0x181f ;  /* 0x00381f0007027f89 */ /* 0x000ea200000e0000 */
[C---:B---3--:R-:W-:Y:S05]  /*5ff0*/  IADD3 R8, P0, R5.reuse, R32, RZ ;  /* 0x0000002005087210 */ /* 0x048fea0007f1e0ff */
[C---:B----4-:R-:W-:Y:S05]  /*6000*/  IMAD.X R9, R6.reuse, 0x1, R31, P0 ;  /* 0x0000000106097824 */ /* 0x050fea00000e061f */
[----:B------:R5:W-:Y:S02]  /*6010*/  LDGSTS.E.BYPASS.LTC128B.128 [R132+0x10100], [R8.64], !P6 ;  /* 0x1010000008847fae */ /* 0x000be4000f101d4c */
[C---:B-----5:R-:W-:Y:S04]  /*6020*/  IADD3 R8, P0, R5.reuse, R30, RZ ;  /* 0x0000001e05087210 */ /* 0x060fe80007f1e0ff */
[CC--:B------:R-:W-:Y:S02]  /*6030*/  IADD3.X R9, R6.reuse, R29.reuse, RZ, P0, !PT ;  /* 0x0000001d06097210 */ /* 0x0c0fe400007fe4ff */
[C---:B------:R-:W-:Y:S03]  /*6040*/  IADD3 R10, P0, R5.reuse, R28, RZ ;  /* 0x0000001c050a7210 */ /* 0x040fe60007f1e0ff */
[----:B------:R3:W-:Y:S02]  /*6050*/  LDGSTS.E.BYPASS.LTC128B.128 [R132+0x12100], [R8.64], !P5 ;  /* 0x1210000008847fae */ /* 0x0007e4000e901d4c */
[C---:B------:R-:W-:Y:S05]  /*6060*/  IMAD.X R11, R6.reuse, 0x1, R25, P0 ;  /* 0x00000001060b7824 */ /* 0x040fea00000e0619 */
[----:B------:R4:W-:Y:S01]  /*6070*/  LDGSTS.E.BYPASS.LTC128B.128 [R132+0x14100], [R10.64], !P4 ;  /* 0x141000000a847fae */ /* 0x0009e2000e101d4c */
[----:B---3--:R-:W-:Y:S05]  /*6080*/  IADD3 R8, P0, R5, R24, RZ ;  /* 0x0000001805087210 */ /* 0x008fea0007f1e0ff */
[----:B------:R-:W-:Y:S01]  /*6090*/  IMAD.X R9, R6, 0x1, R21, P0 ;  /* 0x0000000106097824 */ /* 0x000fe200000e0615 */
[----:B-1----:R-:W-:Y:S04]  /*60a0*/  IADD3 R6, P0, R0, R32, RZ ;  /* 0x0000002000067210 */ /* 0x002fe80007f1e0ff */
[----:B------:R1:W-:Y:S01]  /*60b0*/  LDGSTS.E.BYPASS.LTC128B.128 [R132+0x16100], [R8.64], !P3 ;  /* 0x1610000008847fae */ /* 0x0003e2000d901d4c */
[----:B--2---:R-:W-:Y:S05]  /*60c0*/  IMAD.X R7, R2, 0x1, R31, P0 ;  /* 0x0000000102077824 */ /* 0x004fea00000e061f */
[----:B------:R2:W-:Y:S02]  /*60d0*/  LDGSTS.E.BYPASS.LTC128B.128 [R132+0x11100], [R6.64], !P6 ;  /* 0x1110000006847fae */ /* 0x0005e4000f101d4c */
[----:B--2---:R-:W-:Y:S04]  /*60e0*/  IADD3 R6, P0, R0, R30, RZ ;  /* 0x0000001e00067210 */ /* 0x004fe80007f1e0ff */
[----:B------:R-:W-:Y:S02]  /*60f0*/  IADD3.X R7, R2, R29, RZ, P0, !PT ;  /* 0x0000001d02077210 */ /* 0x000fe400007fe4ff */
[----:B-1----:R-:W-:Y:S03]  /*6100*/  IADD3 R8, P0, R0, R28, RZ ;  /* 0x0000001c00087210 */ /* 0x002fe60007f1e0ff */
[----:B------:R1:W-:Y:S02]  /*6110*/  LDGSTS.E.BYPASS.LTC128B.128 [R132+0x13100], [R6.64], !P5 ;  /* 0x1310000006847fae */ /* 0x0003e4000e901d4c */
[----:B------:R-:W-:Y:S05]  /*6120*/  IMAD.X R9, R2, 0x1, R25, P0 ;  /* 0x0000000102097824 */ /* 0x000fea00000e0619 */
[----:B------:R4:W-:Y:S01]  /*6130*/  LDGSTS.E.BYPASS.LTC128B.128 [R132+0x15100], [R8.64], !P4 ;  /* 0x1510000008847fae */ /* 0x0009e2000e101d4c */
[----:B-1----:R-:W-:Y:S05]  /*6140*/  IADD3 R6, P0, R0, R24, RZ ;  /* 0x0000001800067210 */ /* 0x002fea0007f1e0ff */
[----:B------:R-:W-:Y:S05]  /*6150*/  IMAD.X R7, R2, 0x1, R21, P0 ;  /* 0x0000000102077824 */ /* 0x000fea00000e0615 */
[----:B------:R4:W-:Y:S01]  /*6160*/  LDGSTS.E.BYPASS.LTC128B.128 [R132+0x17100], [R6.64], !P3 ;  /* 0x1710000006847fae */ /* 0x0009e2000d901d4c */
[----:B------:R-:W-:-:S05]  /*6170*/  BRA `(.L_x_7) ;  /* 0x0000151000007947 */ /* 0x000fca0003800000 */
.L_x_6:
[----:B------:R-:W3:Y:S01]  /*6180*/  LDL R4, [R1+0x14] ;  /* 0x0000140001047983 */ /* 0x000ee20000100800 */
[----:B------:R-:W-:Y:S04]  /*6190*/  DEPBAR.LE SB0, 0x0 ;  /* 0x000080000000791a */ /* 0x000fe80000000000 */
[----:B------:R-:W4:Y:S01]  /*61a0*/  LDL R5, [R1+0x10] ;  /* 0x0000100001057983 */ /* 0x000f220000100800 */
[----:B------:R-:W-:Y:S04]  /*61b0*/  UISETP.GT.AND UP0, UPT, UR6, UR8, UPT ;  /* 0x000000080600728c */ /* 0x000fe8000bf04270 */
[----:B------:R1:W-:Y:S05]  /*61c0*/  STL [R1+0x64], R42 ;  /* 0x0000642a01007387 */ /* 0x0003ea0000100800 */
[----:B------:R2:W-:Y:S05]  /*61d0*/  STL [R1+0x60], R41 ;  /* 0x0000602901007387 */ /* 0x0005ea0000100800 */
[----:B------:R1:W-:Y:S05]  /*61e0*/  STL [R1+0x5c], R40 ;  /* 0x00005c2801007387 */ /* 0x0003ea0000100800 */
[----:B------:R1:W-:Y:S05]  /*61f0*/  STL [R1+0x58], R39 ;  /* 0x0000582701007387 */ /* 0x0003ea0000100800 */
[----:B------:R2:W-:Y:S05]  /*6200*/  STL [R1+0x54], R38 ;  /* 0x0000542601007387 */ /* 0x0005ea0000100800 */
[----:B------:R2:W-:Y:S05]  /*6210*/  STL [R1+0x50], R37 ;  /* 0x0000502501007387 */ /* 0x0005ea0000100800 */
[----:B------:R2:W-:Y:S05]  /*6220*/  STL [R1+0x4c], R36 ;  /* 0x00004c2401007387 */ /* 0x0005ea0000100800 */
[----:B------:R-:W4:Y:S05]  /*6230*/  LDL R20, [R1+0x38] ;  /* 0x0000380001147983 */ /* 0x000f2a0000100800 */
[----:B-1----:R-:W4:Y:S05]  /*6240*/  LDL R42, [R1+0x3c] ;  /* 0x00003c00012a7983 */ /* 0x002f2a0000100800 */
[----:B--2---:R-:W2:Y:S05]  /*6250*/  LDL R41, [R1+0x30] ;  /* 0x0000300001297983 */ /* 0x004eaa0000100800 */
[----:B------:R-:W2:Y:S05]  /*6260*/  LDL R40, [R1+0x34] ;  /* 0x0000340001287983 */ /* 0x000eaa0000100800 */
[----:B------:R-:W2:Y:S05]  /*6270*/  LDL R39, [R1+0x28] ;  /* 0x0000280001277983 */ /* 0x000eaa0000100800 */
[----:B------:R-:W2:Y:S05]  /*6280*/  LDL R38, [R1+0x2c] ;  /* 0x00002c0001267983 */ /* 0x000eaa0000100800 */
[----:B------:R-:W2:Y:S05]  /*6290*/  LDL R37, [R1+0x20] ;  /* 0x0000200001257983 */ /* 0x000eaa0000100800 */
[----:B------:R-:W2:Y:S05]  /*62a0*/  LDL R36, [R1+0x4] ;  /* 0x0000040001247983 */ /* 0x000eaa0000100800 */
[----:B------:R-:W2:Y:S05]  /*62b0*/  LDL R29, [R1+0x18] ;  /* 0x00001800011d7983 */ /* 0x000eaa0000100800 */
[----:B------:R-:W2:Y:S05]  /*62c0*/  LDL R132, [R1+0xc] ;  /* 0x00000c0001847983 */ /* 0x000eaa0000100800 */
[----:B------:R-:W-:Y:S06]  /*62d0*/  BAR.SYNC.DEFER_BLOCKING 0x0 ;  /* 0x0000000000007b1d */ /* 0x000fec0000010000 */
[----:B------:R-:W1:Y:S05]  /*62e0*/  LDSM.16.M88.4 R8, [R135+0x10100] ;  /* 0x010100008708783b */ /* 0x000e6a0000000200 */
[----:B------:R-:W-:Y:S05]  /*62f0*/  LDSM.16.M88.4 R16, [R135+0x10900] ;  /* 0x010900008710783b */ /* 0x000fea0000000200 */
[----:B------:R-:W-:Y:S05]  /*6300*/  LDSM.16.M88.4 R24, [R135+0x11100] ;  /* 0x011100008718783b */ /* 0x000fea0000000200 */
[----:B------:R-:W-:Y:S01]  /*6310*/  LDSM.16.M88.4 R32, [R135+0x11900] ;  /* 0x011900008720783b */ /* 0x000fe20000000200 */
[----:B---3--:R-:W-:Y:S01]  /*6320*/  SHF.R.S32.HI R0, RZ, 0x1f, R4 ;  /* 0x0000001fff007819 */ /* 0x008fe20000011404 */
[----:B------:R-:W-:Y:S04]  /*6330*/  IMAD.WIDE.U32 R2, R4, c[0x0][0x208], RZ ;  /* 0x0000820004027a25 */ /* 0x000fe800078e00ff */
[----:B------:R-:W-:Y:S04]  /*6340*/  IMAD R0, R0, c[0x0][0x208], RZ ;  /* 0x0000820000007a24 */ /* 0x000fe800078e02ff */
[----:B------:R-:W-:Y:S01]  /*6350*/  IMAD R0, R4, c[0x0][0x20c], R0 ;  /* 0x0000830004007a24 */ /* 0x000fe200078e0200 */
[----:B----4-:R-:W-:Y:S04]  /*6360*/  SHF.R.S32.HI R4, RZ, 0x1f, R5 ;  /* 0x0000001fff047819 */ /* 0x010fe80000011405 */
[----:B------:R-:W-:Y:S01]  /*6370*/  IADD3 R3, R3, R0, RZ ;  /* 0x0000000003037210 */ /* 0x000fe20007ffe0ff */
[----:B------:R-:W-:Y:S04]  /*6380*/  IMAD R28, R4, c[0x0][0x218], RZ ;  /* 0x00008600041c7a24 */ /* 0x000fe800078e02ff */
[C---:B------:R-:W-:Y:S04]  /*6390*/  IMAD.WIDE.U32 R2, R5.reuse, c[0x0][0x218], R2 ;  /* 0x0000860005027a25 */ /* 0x040fe800078e0002 */
[----:B------:R-:W-:Y:S01]  /*63a0*/  IMAD R28, R5, c[0x0][0x21c], R28 ;  /* 0x00008700051c7a24 */ /* 0x000fe200078e021c */
[----:B------:R-:W-:Y:S01]  /*63b0*/  IADD3 R0, P0, R2, UR22, RZ ;  /* 0x0000001602007c10 */ /* 0x000fe2000ff1e0ff */
[C---:B-1----:R-:W-:Y:S03]  /*63c0*/  HMMA.16816.F32.BF16 R4, R168.reuse, R8, RZ ;  /* 0x00000008a804723c */ /* 0x042fe600000418ff */
[----:B------:R-:W-:Y:S02]  /*63d0*/  IADD3.X R28, R3, UR4, R28, P0, !PT ;  /* 0x00000004031c7c10 */ /* 0x000fe400087fe41c */
[C---:B------:R-:W-:Y:S03]  /*63e0*/  LEA R3, P0, R0.reuse, c[0x0][0x1f8], 0x1 ;  /* 0x00007e0000037a11 */ /* 0x040fe600078008ff */
[C---:B------:R-:W-:Y:S01]  /*63f0*/  HMMA.16816.F32.BF16 R8, R168.reuse, R10, RZ ;  /* 0x0000000aa808723c */ /* 0x040fe200000418ff */
[----:B------:R-:W-:Y:S02]  /*6400*/  LEA.HI.X R28, R0, c[0x0][0x1fc], R28, 0x1, P0 ;  /* 0x00007f00001c7a11 */ /* 0x000fe400000f0c1c */
[----:B------:R-:W1:Y:S05]  /*6410*/  SHFL.IDX PT, R0, R3, RZ, 0x181f ;  /* 0x00181fff03007589 */ /* 0x000e6a00000e0000 */
[----:B------:R-:W3:Y:S05]  /*6420*/  SHFL.IDX PT, R2, R28, RZ, 0x181f ;  /* 0x00181fff1c027589 */ /* 0x000eea00000e0000 */
[----:B------:R-:W4:Y:S05]  /*6430*/  SHFL.IDX PT, R3, R3, 0x1, 0x181f ;  /* 0x00381f0003037f89 */ /* 0x000f2a00000e0000 */
[----:B------:R-:W2:Y:S01]  /*6440*/  SHFL.IDX PT, R28, R28, 0x1, 0x181f ;  /* 0x00381f001c1c7f89 */ /* 0x000ea200000e0000 */
[----:B-1----:R-:W-:Y:S04]  /*6450*/  IADD3 R12, P0, R0, R20, RZ ;  /* 0x00000014000c7210 */ /* 0x002fe80007f1e0ff */
[----:B---3--:R-:W-:Y:S02]  /*6460*/  IADD3.X R13, R2, R42, RZ, P0, !PT ;  /* 0x0000002a020d7210 */ /* 0x008fe400007fe4ff */
[----:B--2---:R-:W-:Y:S04]  /*6470*/  IADD3 R14, P0, R0, R41, RZ ;  /* 0x00000029000e7210 */ /* 0x004fe80007f1e0ff */
[----:B------:R-:W-:Y:S02]  /*6480*/  IADD3.X R15, R2, R40, RZ, P0, !PT ;  /* 0x00000028020f7210 */ /* 0x000fe400007fe4ff */
[----:B------:R-:W-:Y:S04]  /*6490*/  IADD3 R22, P0, R0, R39, RZ ;  /* 0x0000002700167210 */ /* 0x000fe80007f1e0ff */
[----:B------:R-:W-:Y:S02]  /*64a0*/  IADD3.X R23, R2, R38, RZ, P0, !PT ;  /* 0x0000002602177210 */ /* 0x000fe400007fe4ff */
[----:B------:R-:W-:Y:S01]  /*64b0*/  IADD3 R30, P0, R0, R37, RZ ;  /* 0x00000025001e7210 */ /* 0x000fe20007f1e0ff */
[----:B------:R-:W1:Y:S05]  /*64c0*/  LDSM.16.M88.4 R176, [R36] ;  /* 0x0000000024b0783b */ /* 0x000e6a0000000200 */
[----:B------:R-:W2:Y:S05]  /*64d0*/  LDL R0, [R1+0x24] ;  /* 0x0000240001007983 */ /* 0x000eaa0000100800 */
[----:B------:R-:W3:Y:S05]  /*64e0*/  LDSM.16.M88.4 R180, [R36+0x800] ;  /* 0x0008000024b4783b */ /* 0x000eea0000000200 */
[----:B------:R-:W1:Y:S05]  /*64f0*/  LDSM.16.M88.4 R184, [R36+0x1000] ;  /* 0x0010000024b8783b */ /* 0x000e6a0000000200 */
[----:B------:R-:W1:Y:S05]  /*6500*/  LDSM.16.M88.4 R188, [R36+0x1800] ;  /* 0x0018000024bc783b */ /* 0x000e6a0000000200 */
[----:B------:R-:W-:Y:S01]  /*6510*/  @!PT LDS RZ, [RZ] ;  /* 0x00000000fffff984 */ /* 0x000fe20000000800 */
[----:B------:R-:W-:Y:S01]  /*6520*/  @!PT LDS RZ, [RZ] ;  /* 0x00000000fffff984 */ /* 0x000fe20000000800 */
[----:B------:R-:W-:Y:S01]  /*6530*/  @!PT LDS RZ, [RZ] ;  /* 0x00000000fffff984 */ /* 0x000fe20000000800 */
[----:B------:R3:W-:Y:S05]  /*6540*/  LDGSTS.E.BYPASS.LTC128B.128 [R29], [R12.64], !P6 ;  /* 0x000000000c1d7fae */ /* 0x0007ea000f101d4c */
[----:B------:R3:W-:Y:S05]  /*6550*/  LDGSTS.E.BYPASS.LTC128B.128 [R132+0x2100], [R14.64], !P5 ;  /* 0x021000000e847fae */ /* 0x0007ea000e901d4c */
[----:B------:R1:W-:Y:S01]  /*6560*/  LDGSTS.E.BYPASS.LTC128B.128 [R132+0x4100], [R22.64], !P4 ;  /* 0x0410000016847fae */ /* 0x0003e2000e101d4c */
[C---:B---3--:R-:W-:Y:S08]  /*6570*/  HMMA.16816.F32.BF16 R12, R168.reuse, R16, RZ ;  /* 0x00000010a80c723c */ /* 0x048ff000000418ff */
[C---:B------:R-:W-:Y:S01]  /*6580*/  HMMA.16816.F32.BF16 R16, R168.reuse, R18, RZ ;  /* 0x00000012a810723c */ /* 0x040fe200000418ff */
[----:B--2---:R-:W-:Y:S03]  /*6590*/  IADD3.X R31, R2, R0, RZ, P0, !PT ;  /* 0x00000000021f7210 */ /* 0x004fe600007fe4ff */
[C---:B----4-:R-:W-:Y:S02]  /*65a0*/  IADD3 R20, P0, R3.reuse, R20, RZ ;  /* 0x0000001403147210 */ /* 0x050fe40007f1e0ff */
[----:B------:R2:W-:Y:S02]  /*65b0*/  LDGSTS.E.BYPASS.LTC128B.128 [R132+0x6100], [R30.64], !P3 ;  /* 0x061000001e847fae */ /* 0x0005e4000d901d4c */
[C---:B------:R-:W-:Y:S04]  /*65c0*/  IADD3.X R21, R28.reuse, R42, RZ, P0, !PT ;  /* 0x0000002a1c157210 */ /* 0x040fe800007fe4ff */
[C---:B-1----:R-:W-:Y:S01]  /*65d0*/  IADD3 R22, P0, R3.reuse, R41, RZ ;  /* 0x0000002903167210 */ /* 0x042fe20007f1e0ff */
[----:B------:R1:W5:Y:S03]  /*65e0*/  LDL.LU R42, [R1+0x64] ;  /* 0x00006400012a7983 */ /* 0x0003660000300800 */
[C---:B------:R-:W-:Y:S02]  /*65f0*/  IADD3.X R23, R28.reuse, R40, RZ, P0, !PT ;  /* 0x000000281c177210 */ /* 0x040fe400007fe4ff */
[----:B------:R3:W-:Y:S05]  /*6600*/  LDGSTS.E.BYPASS.LTC128B.128 [R29+0x1000], [R20.64], !P6 ;  /* 0x01000000141d7fae */ /* 0x0007ea000f101d4c */
[----:B------:R1:W5:Y:S05]  /*6610*/  LDL.LU R41, [R1+0x60] ;  /* 0x0000600001297983 */ /* 0x00036a0000300800 */
[----:B------:R1:W5:Y:S05]  /*6620*/  LDL.LU R40, [R1+0x5c] ;  /* 0x00005c0001287983 */ /* 0x00036a0000300800 */
[----:B------:R4:W-:Y:S01]  /*6630*/  LDGSTS.E.BYPASS.LTC128B.128 [R29+0x3000], [R22.64], !P5 ;  /* 0x03000000161d7fae */ /* 0x0009e2000e901d4c */
[C---:B---3--:R-:W-:Y:S04]  /*6640*/  IADD3 R20, P0, R3.reuse, R39, RZ ;  /* 0x0000002703147210 */ /* 0x048fe80007f1e0ff */
[----:B------:R1:W5:Y:S01]  /*6650*/  LDL.LU R39, [R1+0x58] ;  /* 0x0000580001277983 */ /* 0x0003620000300800 */
[C---:B------:R-:W-:Y:S02]  /*6660*/  IADD3.X R21, R28.reuse, R38, RZ, P0, !PT ;  /* 0x000000261c157210 */ /* 0x040fe400007fe4ff */
[----:B------:R-:W-:Y:S02]  /*6670*/  IADD3 R2, P0, R3, R37, RZ ;  /* 0x0000002503027210 */ /* 0x000fe40007f1e0ff */
[----:B------:R1:W5:Y:S02]  /*6680*/  LDL.LU R38, [R1+0x54] ;  /* 0x0000540001267983 */ /* 0x0003640000300800 */
[----:B------:R-:W-:Y:S03]  /*6690*/  IADD3.X R3, R28, R0, RZ, P0, !PT ;  /* 0x000000001c037210 */ /* 0x000fe600007fe4ff */
[----:B------:R1:W5:Y:S01]  /*66a0*/  LDL.LU R37, [R1+0x50] ;  /* 0x0000500001257983 */ /* 0x0003620000300800 */
[----:B------:R-:W-:Y:S04]  /*66b0*/  PLOP3.LUT P0, PT, PT, PT, UP0, 0x80, 0x0 ;  /* 0x000000000000781c */ /* 0x000fe80003f0f008 */
[----:B------:R-:W3:Y:S05]  /*66c0*/  LDL R0, [R1] ;  /* 0x0000000001007983 */ /* 0x000eea0000100800 */
[----:B------:R4:W-:Y:S05]  /*66d0*/  LDGSTS.E.BYPASS.LTC128B.128 [R29+0x5000], [R20.64], !P4 ;  /* 0x05000000141d7fae */ /* 0x0009ea000e101d4c */
[----:B------:R2:W-:Y:S05]  /*66e0*/  LDGSTS.E.BYPASS.LTC128B.128 [R29+0x7000], [R2.64], !P3 ;  /* 0x07000000021d7fae */ /* 0x0005ea000d901d4c */
[----:B------:R-:W0:Y:S01]  /*66f0*/  LDGDEPBAR ;  /* 0x00000000000079af */ /* 0x000e220000000000 */
[C---:B----4-:R-:W-:Y:S08]  /*6700*/  HMMA.16816.F32.BF16 R20, R168.reuse, R24, RZ ;  /* 0x00000018a814723c */ /* 0x050ff000000418ff */
[C---:B------:R-:W-:Y:S08]  /*6710*/  HMMA.16816.F32.BF16 R24, R168.reuse, R26, RZ ;  /* 0x0000001aa818723c */ /* 0x040ff000000418ff */
[C---:B--2---:R-:W-:Y:S08]  /*6720*/  HMMA.16816.F32.BF16 R28, R168.reuse, R32, RZ ;  /* 0x00000020a81c723c */ /* 0x044ff000000418ff */
[----:B------:R-:W-:Y:S08]  /*6730*/  HMMA.16816.F32.BF16 R32, R168, R34, RZ ;  /* 0x00000022a820723c */ /* 0x000ff000000418ff */
[C---:B------:R-:W-:Y:S08]  /*6740*/  HMMA.16816.F32.BF16 R4, R172.reuse, R176, R4 ;  /* 0x000000b0ac04723c */ /* 0x040ff00000041804 */
[C---:B------:R-:W-:Y:S01]  /*6750*/  HMMA.16816.F32.BF16 R8, R172.reuse, R178, R8 ;  /* 0x000000b2ac08723c */ /* 0x040fe20000041808 */
[----:B------:R-:W2:Y:S07]  /*6760*/  LDSM.16.M88.4 R176, [R252+0x10100] ;  /* 0x01010000fcb0783b */ /* 0x000eae0000000200 */
[C---:B------:R-:W-:Y:S08]  /*6770*/  HMMA.16816.F32.BF16 R12, R172.reuse, R180, R12 ;  /* 0x000000b4ac0c723c */ /* 0x040ff0000004180c */
[C---:B------:R-:W-:Y:S01]  /*6780*/  HMMA.16816.F32.BF16 R16, R172.reuse, R182, R16 ;  /* 0x000000b6ac10723c */ /* 0x040fe20000041810 */
[----:B------:R-:W4:Y:S07]  /*6790*/  LDSM.16.M88.4 R180, [R252+0x10900] ;  /* 0x01090000fcb4783b */ /* 0x000f2e0000000200 */
[C---:B------:R-:W-:Y:S08]  /*67a0*/  HMMA.16816.F32.BF16 R20, R172.reuse, R184, R20 ;  /* 0x000000b8ac14723c */ /* 0x040ff00000041814 */
[C---:B------:R-:W-:Y:S01]  /*67b0*/  HMMA.16816.F32.BF16 R24, R172.reuse, R186, R24 ;  /* 0x000000baac18723c */ /* 0x040fe20000041818 */
[----:B------:R-:W-:Y:S07]  /*67c0*/  LDSM.16.M88.4 R184, [R252+0x11900] ;  /* 0x01190000fcb8783b */ /* 0x000fee0000000200 */
[C---:B------:R-:W-:Y:S08]  /*67d0*/  HMMA.16816.F32.BF16 R28, R172.reuse, R188, R28 ;  /* 0x000000bcac1c723c */ /* 0x040ff0000004181c */
[----:B------:R-:W-:Y:S08]  /*67e0*/  HMMA.16816.F32.BF16 R32, R172, R190, R32 ;  /* 0x000000beac20723c */ /* 0x000ff00000041820 */
[C---:B--2---:R-:W-:Y:S08]  /*67f0*/  HMMA.16816.F32.BF16 R4, R192.reuse, R176, R4 ;  /* 0x000000b0c004723c */ /* 0x044ff00000041804 */
[C---:B------:R-:W-:Y:S01]  /*6800*/  HMMA.16816.F32.BF16 R8, R192.reuse, R178, R8 ;  /* 0x000000b2c008723c */ /* 0x040fe20000041808 */
[----:B------:R-:W2:Y:S07]  /*6810*/  LDSM.16.M88.4 R176, [R252+0x11100] ;  /* 0x01110000fcb0783b */ /* 0x000eae0000000200 */
[C---:B----4-:R-:W-:Y:S08]  /*6820*/  HMMA.16816.F32.BF16 R12, R192.reuse, R180, R12 ;  /* 0x000000b4c00c723c */ /* 0x050ff0000004180c */
[C---:B------:R-:W-:Y:S08]  /*6830*/  HMMA.16816.F32.BF16 R16, R192.reuse, R182, R16 ;  /* 0x000000b6c010723c */ /* 0x040ff00000041810 */
[C---:B--2---:R-:W-:Y:S08]  /*6840*/  HMMA.16816.F32.BF16 R20, R192.reuse, R176, R20 ;  /* 0x000000b0c014723c */ /* 0x044ff00000041814 */
[C---:B------:R-:W-:Y:S08]  /*6850*/  HMMA.16816.F32.BF16 R24, R192.reuse, R178, R24 ;  /* 0x000000b2c018723c */ /* 0x040ff00000041818 */
[C---:B------:R-:W-:Y:S08]  /*6860*/  HMMA.16816.F32.BF16 R28, R192.reuse, R184, R28 ;  /* 0x000000b8c01c723c */ /* 0x040ff0000004181c */
[----:B------:R-:W-:Y:S01]  /*6870*/  HMMA.16816.F32.BF16 R32, R192, R186, R32 ;  /* 0x000000bac020723c */ /* 0x000fe20000041820 */
[----:B---3--:R-:W2:Y:S05]  /*6880*/  LDSM.16.M88.4 R180, [R0] ;  /* 0x0000000000b4783b */ /* 0x008eaa0000000200 */
[----:B------:R-:W3:Y:S05]  /*6890*/  LDSM.16.M88.4 R176, [R0+0x800] ;  /* 0x0008000000b0783b */ /* 0x000eea0000000200 */
[----:B------:R-:W4:Y:S01]  /*68a0*/  LDSM.16.M88.4 R184, [R0+0x1000] ;  /* 0x0010000000b8783b */ /* 0x000f220000000200 */
[C---:B--2---:R-:W-:Y:S08]  /*68b0*/  HMMA.16816.F32.BF16 R4, R196.reuse, R180, R4 ;  /* 0x000000b4c404723c */ /* 0x044ff00000041804 */
[C---:B------:R-:W-:Y:S01]  /*68c0*/  HMMA.16816.F32.BF16 R8, R196.reuse, R182, R8 ;  /* 0x000000b6c408723c */ /* 0x040fe20000041808 */
[----:B------:R-:W2:Y:S07]  /*68d0*/  LDSM.16.M88.4 R180, [R0+0x1800] ;  /* 0x0018000000b4783b */ /* 0x000eae0000000200 */
[C---:B---3--:R-:W-:Y:S08]  /*68e0*/  HMMA.16816.F32.BF16 R12, R196.reuse, R176, R12 ;  /* 0x000000b0c40c723c */ /* 0x048ff0000004180c */
[C---:B------:R-:W-:Y:S01]  /*68f0*/  HMMA.16816.F32.BF16 R16, R196.reuse, R178, R16 ;  /* 0x000000b2c410723c */ /* 0x040fe20000041810 */
[----:B------:R-:W3:Y:S07]  /*6900*/  LDSM.16.M88.4 R176, [R135+0x12100] ;  /* 0x0121000087b0783b */ /* 0x000eee0000000200 */
[C---:B----4-:R-:W-:Y:S08]  /*6910*/  HMMA.16816.F32.BF16 R20, R196.reuse, R184, R20 ;  /* 0x000000b8c414723c */ /* 0x050ff00000041814 */
[C---:B------:R-:W-:Y:S01]  /*6920*/  HMMA.16816.F32.BF16 R24, R196.reuse, R186, R24 ;  /* 0x000000bac418723c */ /* 0x040fe20000041818 */
[----:B------:R-:W4:Y:S07]  /*6930*/  LDSM.16.M88.4 R184, [R135+0x12900] ;  /* 0x0129000087b8783b */ /* 0x000f2e0000000200 */
[C---:B--2---:R-:W-:Y:S08]  /*6940*/  HMMA.16816.F32.BF16 R28, R196.reuse, R180, R28 ;  /* 0x000000b4c41c723c */ /* 0x044ff0000004181c */
[----:B------:R-:W-:Y:S01]  /*6950*/  HMMA.16816.F32.BF16 R32, R196, R182, R32 ;  /* 0x000000b6c420723c */ /* 0x000fe20000041820 */
        /* <DEDUP_REMOVED lines=8> */
[C---:B------:R-:W-:Y:S01]  /*69e0*/  HMMA.16816.F32.BF16 R24, R200.reuse, R182, R24 ;  /* 0x000000b6c818723c */ /* 0x040fe20000041818 */
[----:B------:R-:W2:Y:S07]  /*69f0*/  LDSM.16.M88.4 R180, [R36+0x2800] ;  /* 0x0028000024b4783b */ /* 0x000eae0000000200 */
[C---:B---3--:R-:W-:Y:S08]  /*6a00*/  HMMA.16816.F32.BF16 R28, R200.reuse, R176, R28 ;  /* 0x000000b0c81c723c */ /* 0x048ff0000004181c */
[----:B------:R-:W-:Y:S01]  /*6a10*/  HMMA.16816.F32.BF16 R32, R200, R178, R32 ;  /* 0x000000b2c820723c */ /* 0x000fe20000041820 */
        /* <DEDUP_REMOVED lines=8> */
[C---:B------:R-:W-:Y:S01]  /*6aa0*/  HMMA.16816.F32.BF16 R24, R204.reuse, R178, R24 ;  /* 0x000000b2cc18723c */ /* 0x040fe20000041818 */
[----:B------:R-:W3:Y:S07]  /*6ab0*/  LDSM.16.M88.4 R176, [R252+0x12900] ;  /* 0x01290000fcb0783b */ /* 0x000eee0000000200 */
[C---:B----4-:R-:W-:Y:S08]  /*6ac0*/  HMMA.16816.F32.BF16 R28, R204.reuse, R184, R28 ;  /* 0x000000b8cc1c723c */ /* 0x050ff0000004181c */
[----:B------:R-:W-:Y:S01]  /*6ad0*/  HMMA.16816.F32.BF16 R32, R204, R186, R32 ;  /* 0x000000bacc20723c */ /* 0x000fe20000041820 */
        /* <DEDUP_REMOVED lines=87> */
[----:B------:R3:W1:Y:S07]  /*7050*/  LDSM.16.M88.4 R176, [R36+0x7800] ;  /* 0x0078000024b0783b */ /* 0x00066e0000000200 */
[C---:B----4-:R-:W-:Y:S08]  /*7060*/  HMMA.16816.F32.BF16 R12, R236.reuse, R184, R12 ;  /* 0x000000b8ec0c723c */ /* 0x050ff0000004180c */
[C---:B------:R-:W-:Y:S01]  /*7070*/  HMMA.16816.F32.BF16 R16, R236.reuse, R186, R16 ;  /* 0x000000baec10723c */ /* 0x040fe20000041810 */
[----:B------:R-:W4:Y:S05]  /*7080*/  LDSM.16.M88.4 R184, [R252+0x16100] ;  /* 0x01610000fcb8783b */ /* 0x000f2a0000000200 */
[----:B---3--:R3:W5:Y:S02]  /*7090*/  LDL.LU R36, [R1+0x4c] ;  /* 0x00004c0001247983 */ /* 0x0087640000300800 */
[C---:B--2---:R-:W-:Y:S08]  /*70a0*/  HMMA.16816.F32.BF16 R20, R236.reuse, R180, R20 ;  /* 0x000000b4ec14723c */ /* 0x044ff00000041814 */
[C---:B------:R-:W-:Y:S01]  /*70b0*/  HMMA.16816.F32.BF16 R24, R236.reuse, R182, R24 ;  /* 0x000000b6ec18723c */ /* 0x040fe20000041818 */
[----:B------:R-:W2:Y:S07]  /*70c0*/  LDSM.16.M88.4 R180, [R252+0x16900] ;  /* 0x01690000fcb4783b */ /* 0x000eae0000000200 */
[C---:B-1----:R-:W-:Y:S08]  /*70d0*/  HMMA.16816.F32.BF16 R28, R236.reuse, R176, R28 ;  /* 0x000000b0ec1c723c */ /* 0x042ff0000004181c */
[----:B------:R-:W-:Y:S01]  /*70e0*/  HMMA.16816.F32.BF16 R32, R236, R178, R32 ;  /* 0x000000b2ec20723c */ /* 0x000fe20000041820 */
[----:B------:R-:W1:Y:S07]  /*70f0*/  LDSM.16.M88.4 R176, [R252+0x17100] ;  /* 0x01710000fcb0783b */ /* 0x000e6e0000000200 */
[C---:B----4-:R-:W-:Y:S08]  /*7100*/  HMMA.16816.F32.BF16 R4, R240.reuse, R184, R4 ;  /* 0x000000b8f004723c */ /* 0x050ff00000041804 */
[C---:B------:R-:W-:Y:S01]  /*7110*/  HMMA.16816.F32.BF16 R8, R240.reuse, R186, R8 ;  /* 0x000000baf008723c */ /* 0x040fe20000041808 */
[----:B------:R-:W4:Y:S07]  /*7120*/  LDSM.16.M88.4 R184, [R252+0x17900] ;  /* 0x01790000fcb8783b */ /* 0x000f2e0000000200 */
[C---:B--2---:R-:W-:Y:S08]  /*7130*/  HMMA.16816.F32.BF16 R12, R240.reuse, R180, R12 ;  /* 0x000000b4f00c723c */ /* 0x044ff0000004180c */
[C---:B------:R-:W-:Y:S01]  /*7140*/  HMMA.16816.F32.BF16 R16, R240.reuse, R182, R16 ;  /* 0x000000b6f010723c */ /* 0x040fe20000041810 */
[----:B------:R-:W2:Y:S07]  /*7150*/  LDSM.16.M88.4 R180, [R0+0x6000] ;  /* 0x0060000000b4783b */ /* 0x000eae0000000200 */
[C---:B-1----:R-:W-:Y:S08]  /*7160*/  HMMA.16816.F32.BF16 R20, R240.reuse, R176, R20 ;  /* 0x000000b0f014723c */ /* 0x042ff00000041814 */
[C---:B------:R-:W-:Y:S01]  /*7170*/  HMMA.16816.F32.BF16 R24, R240.reuse, R178, R24 ;  /* 0x000000b2f018723c */ /* 0x040fe20000041818 */
[----:B------:R-:W1:Y:S07]  /*7180*/  LDSM.16.M88.4 R176, [R0+0x6800] ;  /* 0x0068000000b0783b */ /* 0x000e6e0000000200 */
[C---:B----4-:R-:W-:Y:S08]  /*7190*/  HMMA.16816.F32.BF16 R28, R240.reuse, R184, R28 ;  /* 0x000000b8f01c723c */ /* 0x050ff0000004181c */
[----:B------:R-:W-:Y:S08]  /*71a0*/  HMMA.16816.F32.BF16 R32, R240, R186, R32 ;  /* 0x000000baf020723c */ /* 0x000ff00000041820 */
[C---:B--2---:R-:W-:Y:S08]  /*71b0*/  HMMA.16816.F32.BF16 R4, R244.reuse, R180, R4 ;  /* 0x000000b4f404723c */ /* 0x044ff00000041804 */
[C---:B------:R-:W-:Y:S08]  /*71c0*/  HMMA.16816.F32.BF16 R8, R244.reuse, R182, R8 ;  /* 0x000000b6f408723c */ /* 0x040ff00000041808 */
[C---:B-1----:R-:W-:Y:S08]  /*71d0*/  HMMA.16816.F32.BF16 R12, R244.reuse, R176, R12 ;  /* 0x000000b0f40c723c */ /* 0x042ff0000004180c */
[----:B------:R-:W-:Y:S01]  /*71e0*/  FMUL.FTZ R4, R4, c[0x0][0x320] ;  /* 0x0000c80004047a20 */ /* 0x000fe20000410000 */
[C---:B------:R-:W-:Y:S03]  /*71f0*/  HMMA.16816.F32.BF16 R16, R244.reuse, R178, R16 ;  /* 0x000000b2f410723c */ /* 0x040fe60000041810 */
[----:B------:R-:W-:Y:S01]  /*7200*/  MUFU.TANH R187, R4 ;  /* 0x0000000400bb7308 */ /* 0x000fe20000002400 */
[----:B------:R-:W-:Y:S02]  /*7210*/  FMUL.FTZ R5, R5, c[0x0][0x320] ;  /* 0x0000c80005057a20 */ /* 0x000fe40000410000 */
[----:B------:R-:W-:Y:S02]  /*7220*/  FMUL.FTZ R6, R6, c[0x0][0x320] ;  /* 0x0000c80006067a20 */ /* 0x000fe40000410000 */
[----:B------:R-:W-:Y:S04]  /*7230*/  FMUL.FTZ R7, R7, c[0x0][0x320] ;  /* 0x0000c80007077a20 */ /* 0x000fe80000410000 */
[----:B------:R-:W-:Y:S01]  /*7240*/  FMUL.FTZ R8, R8, c[0x0][0x320] ;  /* 0x0000c80008087a20 */ /* 0x000fe20000410000 */
[----:B------:R-:W-:Y:S01]  /*7250*/  MUFU.TANH R185, R5 ;  /* 0x0000000500b97308 */ /* 0x000fe20000002400 */
[----:B------:R-:W-:Y:S02]  /*7260*/  FMUL.FTZ R9, R9, c[0x0][0x320] ;  /* 0x0000c80009097a20 */ /* 0x000fe40000410000 */
[----:B------:R-:W-:Y:S02]  /*7270*/  FMUL.FTZ R10, R10, c[0x0][0x320] ;  /* 0x0000c8000a0a7a20 */ /* 0x000fe40000410000 */
[----:B------:R-:W-:Y:S02]  /*7280*/  FMUL.FTZ R11, R11, c[0x0][0x320] ;  /* 0x0000c8000b0b7a20 */ /* 0x000fe40000410000 */
[----:B------:R-:W-:Y:S02]  /*7290*/  FMUL.FTZ R12, R12, c[0x0][0x320] ;  /* 0x0000c8000c0c7a20 */ /* 0x000fe40000410000 */
[----:B------:R-:W-:Y:S01]  /*72a0*/  FMUL.FTZ R13, R13, c[0x0][0x320] ;  /* 0x0000c8000d0d7a20 */ /* 0x000fe20000410000 */
[----:B------:R-:W1:Y:S01]  /*72b0*/  MUFU.TANH R2, R6 ;  /* 0x0000000600027308 */ /* 0x000e620000002400 */
[----:B------:R-:W-:Y:S02]  /*72c0*/  FMUL.FTZ R14, R14, c[0x0][0x320] ;  /* 0x0000c8000e0e7a20 */ /* 0x000fe40000410000 */
[----:B------:R-:W-:Y:S02]  /*72d0*/  FMUL.FTZ R15, R15, c[0x0][0x320] ;  /* 0x0000c8000f0f7a20 */ /* 0x000fe40000410000 */
[----:B------:R-:W-:Y:S02]  /*72e0*/  FMUL.FTZ R16, R16, c[0x0][0x320] ;  /* 0x0000c80010107a20 */ /* 0x000fe40000410000 */
[----:B------:R-:W-:Y:S02]  /*72f0*/  FMUL.FTZ R17, R17, c[0x0][0x320] ;  /* 0x0000c80011117a20 */ /* 0x000fe40000410000 */
[----:B------:R-:W-:Y:S01]  /*7300*/  FMUL.FTZ R18, R18, c[0x0][0x320] ;  /* 0x0000c80012127a20 */ /* 0x000fe20000410000 */
[----:B------:R2:W4:Y:S01]  /*7310*/  MUFU.TANH R191, R7 ;  /* 0x0000000700bf7308 */ /* 0x0005220000002400 */
[----:B------:R-:W-:Y:S09]  /*7320*/  FMUL.FTZ R19, R19, c[0x0][0x320] ;  /* 0x0000c80013137a20 */ /* 0x000ff20000410000 */
[----:B------:R-:W3:Y:S01]  /*7330*/  MUFU.TANH R184, R8 ;  /* 0x0000000800b87308 */ /* 0x000ee20000002400 */
[----:B-1----:R-:W-:Y:S09]  /*7340*/  STL [R1+0x8], R2 ;  /* 0x0000080201007387 */ /* 0x002ff20000100800 */
[----:B------:R-:W1:Y:S01]  /*7350*/  MUFU.TANH R181, R9 ;  /* 0x0000000900b57308 */ /* 0x000e620000002400 */
[----:B--2---:R-:W2:Y:S09]  /*7360*/  LDSM.16.M88.4 R4, [R0+0x7000] ;  /* 0x007000000004783b */ /* 0x004eb20000000200 */
[----:B------:R-:W1:Y:S10]  /*7370*/  MUFU.TANH R190, R10 ;  /* 0x0000000a00be7308 */ /* 0x000e740000002400 */
[----:B------:R1:W1:Y:S10]  /*7380*/  MUFU.TANH R189, R11 ;  /* 0x0000000b00bd7308 */ /* 0x0002740000002400 */
[----:B------:R-:W3:Y:S10]  /*7390*/  MUFU.TANH R180, R12 ;  /* 0x0000000c00b47308 */ /* 0x000ef40000002400 */
[----:B------:R-:W3:Y:S01]  /*73a0*/  MUFU.TANH R179, R13 ;  /* 0x0000000d00b37308 */ /* 0x000ee20000002400 */
[----:B-1----:R-:W1:Y:S01]  /*73b0*/  LDSM.16.M88.4 R8, [R0+0x7800] ;  /* 0x007800000008783b */ /* 0x002e620000000200 */
[----:B------:R-:W-:Y:S08]  /*73c0*/  DEPBAR.LE SB0, 0x0 ;  /* 0x000080000000791a */ /* 0x000ff00000000000 */
[----:B------:R-:W1:Y:S01]  /*73d0*/  MUFU.TANH R188, R14 ;  /* 0x0000000e00bc7308 */ /* 0x000e620000002400 */
[----:B------:R-:W-:Y:S01]  /*73e0*/  BAR.SYNC.DEFER_BLOCKING 0x0 ;  /* 0x0000000000007b1d */ /* 0x000fe20000010000 */
[C---:B--2---:R-:W-:Y:S08]  /*73f0*/  HMMA.16816.F32.BF16 R20, R244.reuse, R4, R20 ;  /* 0x00000004f414723c */ /* 0x044ff00000041814 */
[----:B------:R-:W2:Y:S01]  /*7400*/  MUFU.TANH R186, R15 ;  /* 0x0000000f00ba7308 */ /* 0x000ea20000002400 */
[C---:B------:R-:W-:Y:S09]  /*7410*/  HMMA.16816.F32.BF16 R24, R244.reuse, R6, R24 ;  /* 0x00000006f418723c */ /* 0x040ff20000041818 */
[----:B------:R2:W2:Y:S06]  /*7420*/  MUFU.TANH R178, R16 ;  /* 0x0000001000b27308 */ /* 0x0004ac0000002400 */
[----:B------:R-:W-:Y:S02]  /*7430*/  FMUL.FTZ R20, R20, c[0x0][0x320] ;  /* 0x0000c80014147a20 */ /* 0x000fe40000410000 */
[----:B------:R-:W-:Y:S02]  /*7440*/  FMUL.FTZ R22, R22, c[0x0][0x320] ;  /* 0x0000c80016167a20 */ /* 0x000fe40000410000 */
[----:B------:R3:W3:Y:S01]  /*7450*/  MUFU.TANH R177, R17 ;  /* 0x0000001100b17308 */ /* 0x0006e20000002400 */
[----:B------:R-:W-:Y:S01]  /*7460*/  FMUL.FTZ R23, R23, c[0x0][0x320] ;  /* 0x0000c80017177a20 */ /* 0x000fe20000410000 */
[C---:B-1----:R-:W-:Y:S03]  /*7470*/  HMMA.16816.F32.BF16 R28, R244.reuse, R8, R28 ;  /* 0x00000008f41c723c */ /* 0x042fe6000004181c */
[----:B------:R-:W-:Y:S02]  /*7480*/  FMUL.FTZ R26, R26, c[0x0][0x320] ;  /* 0x0000c8001a1a7a20 */ /* 0x000fe40000410000 */
[----:B------:R-:W-:Y:S03]  /*7490*/  FMUL.FTZ R27, R27, c[0x0][0x320] ;  /* 0x0000c8001b1b7a20 */ /* 0x000fe60000410000 */
[----:B------:R1:W1:Y:S01]  /*74a0*/  MUFU.TANH R183, R18 ;  /* 0x0000001200b77308 */ /* 0x0002620000002400 */
[----:B------:R-:W-:Y:S03]  /*74b0*/  HMMA.16816.F32.BF16 R32, R244, R10, R32 ;  /* 0x0000000af420723c */ /* 0x000fe60000041820 */
[----:B--2---:R-:W-:Y:S06]  /*74c0*/  FMUL.FTZ R16, R25, c[0x0][0x320] ;  /* 0x0000c80019107a20 */ /* 0x004fec0000410000 */
[----:B------:R2:W2:Y:S06]  /*74d0*/  MUFU.TANH R182, R19 ;  /* 0x0000001300b67308 */ /* 0x0004ac0000002400 */
[----:B------:R-:W-:Y:S04]  /*74e0*/  FMUL.FTZ R15, R28, c[0x0][0x320] ;  /* 0x0000c8001c0f7a20 */ /* 0x000fe80000410000 */
[----:B------:R4:W4:Y:S01]  /*74f0*/  MUFU.TANH R176, R20 ;  /* 0x0000001400b07308 */ /* 0x0009220000002400 */
[----:B------:R-:W-:Y:S02]  /*7500*/  FMUL.FTZ R14, R29, c[0x0][0x320] ;  /* 0x0000c8001d0e7a20 */ /* 0x000fe40000410000 */
[----:B---3--:R-:W-:Y:S02]  /*7510*/  FMUL.FTZ R17, R31, c[0x0][0x320] ;  /* 0x0000c8001f117a20 */ /* 0x008fe40000410000 */
[----:B-1----:R-:W-:Y:S02]  /*7520*/  FMUL.FTZ R18, R24, c[0x0][0x320] ;  /* 0x0000c80018127a20 */ /* 0x002fe40000410000 */
[----:B------:R-:W-:Y:S02]  /*7530*/  FMUL.FTZ R13, R32, c[0x0][0x320] ;  /* 0x0000c800200d7a20 */ /* 0x000fe40000410000 */
[----:B------:R-:W-:Y:S01]  /*7540*/  FMUL.FTZ R12, R33, c[0x0][0x320] ;  /* 0x0000c800210c7a20 */ /* 0x000fe20000410000 */
[----:B------:R-:W1:Y:S01]  /*7550*/  MUFU.TANH R22, R22 ;  /* 0x0000001600167308 */ /* 0x000e620000002400 */
[----:B------:R-:W-:Y:S02]  /*7560*/  FMUL.FTZ R4, R34, c[0x0][0x320] ;  /* 0x0000c80022047a20 */ /* 0x000fe40000410000 */
[----:B------:R-:W-:Y:S02]  /*7570*/  FMUL.FTZ R0, R35, c[0x0][0x320] ;  /* 0x0000c80023007a20 */ /* 0x000fe40000410000 */
[----:B--2---:R-:W-:Y:S05]  /*7580*/  FMUL.FTZ R19, R30, c[0x0][0x320] ;  /* 0x0000c8001e137a20 */ /* 0x004fea0000410000 */
[----:B------:R-:W2:Y:S01]  /*7590*/  MUFU.TANH R23, R23 ;  /* 0x0000001700177308 */ /* 0x000ea20000002400 */
[----:B----4-:R-:W-:Y:S09]  /*75a0*/  FMUL.FTZ R20, R21, c[0x0][0x320] ;  /* 0x0000c80015147a20 */ /* 0x010ff20000410000 */
[----:B------:R-:W3:Y:S10]  /*75b0*/  MUFU.TANH R20, R20 ;  /* 0x0000001400147308 */ /* 0x000ef40000002400 */
[----:B------:R-:W4:Y:S10]  /*75c0*/  MUFU.TANH R18, R18 ;  /* 0x0000001200127308 */ /* 0x000f340000002400 */
[----:B------:R-:W1:Y:S10]  /*75d0*/  MUFU.TANH R16, R16 ;  /* 0x0000001000107308 */ /* 0x000e740000002400 */
        /* <DEDUP_REMOVED lines=9> */
[----:B------:R1:W1:Y:S02]  /*7670*/  MUFU.TANH R3, R0 ;  /* 0x0000000000037308 */ /* 0x0002640000002400 */
[----:B-12345:R-:W-:-:S05]  /*7680*/  @P0 BRA `(.L_x_8) ;  /* 0xffffe6a000000947 */ /* 0x03efca000383ffff */
.L_x_7:
[----:B------:R-:W2:Y:S01]  /*7690*/  LDL.LU R5, [R1+0x1c] ;  /* 0x00001c0001057983 */ /* 0x000ea20000300800 */
[----:B------:R-:W-:Y:S01]  /*76a0*/  FMNMX.FTZ R0, R187, R133, !PT ;  /* 0x00000085bb007209 */ /* 0x000fe20007810000 */
[----:B------:R-:W-:Y:S02]  /*76b0*/  UISETP.GT.AND UP0, UPT, UR6, UR8, UPT ;  /* 0x000000080600728c */ /* 0x000fe4000bf04270 */
[----:B----4-:R-:W3:Y:S01]  /*76c0*/  LDL.LU R7, [R1+0x8] ;  /* 0x0000080001077983 */ /* 0x010ee20000300800 */
[----:B------:R-:W-:Y:S01]  /*76d0*/  FMNMX.FTZ R0, R185, R0, !PT ;  /* 0x00000000b9007209 */ /* 0x000fe20007810000 */
[----:B------:R-:W-:Y:S02]  /*76e0*/  UIADD3 UR6, UR6, -0x1, URZ ;  /* 0xffffffff06067890 */ /* 0x000fe4000fffe03f */
[----:B------:R-:W0:Y:S01]  /*76f0*/  LDGDEPBAR ;  /* 0x00000000000079af */ /* 0x000e220000000000 */
[----:B------:R-:W-:Y:S02]  /*7700*/  FMNMX.FTZ R0, R184, R0, !PT ;  /* 0x00000000b8007209 */ /* 0x000fe40007810000 */
[----:B------:R-:W-:Y:S02]  /*7710*/  PLOP3.LUT P0, PT, PT, PT, UP0, 0x80, 0x0 ;  /* 0x000000000000781c */ /* 0x000fe40003f0f008 */
[----:B------:R-:W-:Y:S04]  /*7720*/  FMNMX.FTZ R0, R181, R0, !PT ;  /* 0x00000000b5007209 */ /* 0x000fe80007810000 */
        /* <DEDUP_REMOVED lines=11> */
[----:B------:R-:W-:Y:S05]  /*77e0*/  FMNMX.FTZ R0, R12, R0, !PT ;  /* 0x000000000c007209 */ /* 0x000fea0007810000 */
[----:B------:R-:W1:Y:S02]  /*77f0*/  SHFL.BFLY PT, R2, R0, 0x2, 0x1f ;  /* 0x0c401f0000027f89 */ /* 0x000e6400000e0000 */
[----:B-1----:R-:W-:Y:S06]  /*7800*/  FMNMX.FTZ R0, R0, R2, !PT ;  /* 0x0000000200007209 */ /* 0x002fec0007810000 */
[----:B------:R-:W1:Y:S02]  /*7810*/  SHFL.BFLY PT, R132, R0, 0x1, 0x1f ;  /* 0x0c201f0000847f89 */ /* 0x000e6400000e0000 */
[----:B-1----:R-:W-:Y:S05]  /*7820*/  FMNMX.FTZ R132, R0, R132, !PT ;  /* 0x0000008400847209 */ /* 0x002fea0007810000 */
[C---:B------:R-:W-:Y:S02]  /*7830*/  FADD.FTZ R0, -R132.reuse, R133 ;  /* 0x0000008584007221 */ /* 0x040fe40000010100 */
[----:B------:R-:W4:Y:S01]  /*7840*/  LDL.LU R133, [R1+0x40] ;  /* 0x0000400001857983 */ /* 0x000f220000300800 */
[----:B------:R-:W-:Y:S02]  /*7850*/  FMUL.FTZ R2, R132, c[0x0][0x2d0] ;  /* 0x0000b40084027a20 */ /* 0x000fe40000410000 */
[----:B------:R-:W-:Y:S02]  /*7860*/  FMUL.FTZ R0, R0, c[0x0][0x2d0] ;  /* 0x0000b40000007a20 */ /* 0x000fe40000410000 */
[--C-:B------:R-:W-:Y:S02]  /*7870*/  FFMA.FTZ R187, R187, c[0x0][0x2d0], -R2.reuse ;  /* 0x0000b400bbbb7a23 */ /* 0x100fe40000010802 */
[--C-:B------:R-:W-:Y:S01]  /*7880*/  FFMA.FTZ R11, R179, c[0x0][0x2d0], -R2.reuse ;  /* 0x0000b400b30b7a23 */ /* 0x100fe20000010802 */
[----:B------:R-:W1:Y:S01]  /*7890*/  MUFU.EX2 R6, R0 ;  /* 0x0000000000067308 */ /* 0x000e620000000800 */
[--C-:B------:R-:W-:Y:S02]  /*78a0*/  FFMA.FTZ R30, R178, c[0x0][0x2d0], -R2.reuse ;  /* 0x0000b400b21e7a23 */ /* 0x100fe40000010802 */
        /* <DEDUP_REMOVED lines=12> */
[----:B------:R-:W-:Y:S02]  /*7970*/  FFMA.FTZ R184, R184, c[0x0][0x2d0], -R2 ;  /* 0x0000b400b8b87a23 */ /* 0x000fe40000010802 */
[----:B------:R-:W2:Y:S01]  /*7980*/  MUFU.EX2 R2, R187 ;  /* 0x000000bb00027308 */ /* 0x000ea20000000800 */
[C---:B-1----:R-:W-:Y:S02]  /*7990*/  FMUL.FTZ R32, R6.reuse, R136 ;  /* 0x0000008806207220 */ /* 0x042fe40000410000 */
[C---:B------:R-:W-:Y:S02]  /*79a0*/  FMUL.FTZ R33, R6.reuse, R137 ;  /* 0x0000008906217220 */ /* 0x040fe40000410000 */
[C---:B------:R-:W-:Y:S02]  /*79b0*/  FMUL.FTZ R12, R6.reuse, R156 ;  /* 0x0000009c060c7220 */ /* 0x040fe40000410000 */
[C---:B------:R-:W-:Y:S01]  /*79c0*/  FMUL.FTZ R13, R6.reuse, R157 ;  /* 0x0000009d060d7220 */ /* 0x040fe20000410000 */
[----:B------:R-:W-:Y:S01]  /*79d0*/  MOV R157, R18 ;  /* 0x00000012009d7202 */ /* 0x000fe20000000f00 */
[C---:B------:R-:W-:Y:S01]  /*79e0*/  FMUL.FTZ R16, R6.reuse, R152 ;  /* 0x0000009806107220 */ /* 0x040fe20000410000 */
[----:B------:R-:W1:Y:S01]  /*79f0*/  MUFU.EX2 R176, R185 ;  /* 0x000000b900b07308 */ /* 0x000e620000000800 */
[C---:B------:R-:W-:Y:S02]  /*7a00*/  FMUL.FTZ R20, R6.reuse, R148 ;  /* 0x0000009406147220 */ /* 0x040fe40000410000 */
[C---:B------:R-:W-:Y:S02]  /*7a10*/  FMUL.FTZ R25, R6.reuse, R145 ;  /* 0x0000009106197220 */ /* 0x040fe40000410000 */
[C---:B------:R-:W-:Y:S02]  /*7a20*/  FMUL.FTZ R28, R6.reuse, R140 ;  /* 0x0000008c061c7220 */ /* 0x040fe40000410000 */
[C---:B------:R-:W-:Y:S02]  /*7a30*/  FMUL.FTZ R29, R6.reuse, R141 ;  /* 0x0000008d061d7220 */ /* 0x040fe40000410000 */
[C---:B------:R-:W-:Y:S01]  /*7a40*/  FMUL.FTZ R36, R6.reuse, R36 ;  /* 0x0000002406247220 */ /* 0x040fe20000410000 */
[----:B------:R-:W5:Y:S01]  /*7a50*/  MUFU.EX2 R178, R184 ;  /* 0x000000b800b27308 */ /* 0x000f620000000800 */
[C---:B------:R-:W-:Y:S02]  /*7a60*/  FMUL.FTZ R37, R6.reuse, R37 ;  /* 0x0000002506257220 */ /* 0x040fe40000410000 */
        /* <DEDUP_REMOVED lines=46> */
[----:B--2---:R-:W-:Y:S04]  /*7d50*/  FFMA.FTZ R0, R6, R5, R2 ;  /* 0x0000000506007223 */ /* 0x004fe80000010002 */
[C---:B-1----:R-:W-:Y:S01]  /*7d60*/  FADD.FTZ R0, R176.reuse, R0 ;  /* 0x00000000b0007221 */ /* 0x042fe20000010000 */
[----:B------:R-:W-:Y:S02]  /*7d70*/  F2FP.BF16.PACK_AB R176, R176, R2 ;  /* 0x00000002b0b0723e */ /* 0x000fe400000010ff */
[----:B------:R-:W1:Y:S01]  /*7d80*/  MUFU.EX2 R2, R181 ;  /* 0x000000b500027308 */ /* 0x000e620000000800 */
[----:B-----5:R-:W-:Y:S04]  /*7d90*/  FADD.FTZ R0, R178, R0 ;  /* 0x00000000b2007221 */ /* 0x020fe80000010000 */
[C---:B-1----:R-:W-:Y:S01]  /*7da0*/  FADD.FTZ R180, R2.reuse, R0 ;  /* 0x0000000002b47221 */ /* 0x042fe20000010000 */
[----:B---3--:R-:W-:Y:S02]  /*7db0*/  FMNMX.FTZ R0, R7, R134, !PT ;  /* 0x0000008607007209 */ /* 0x008fe40007810000 */
[----:B------:R-:W-:Y:S02]  /*7dc0*/  F2FP.BF16.PACK_AB R178, R2, R178 ;  /* 0x000000b202b2723e */ /* 0x000fe400000010ff */
        /* <DEDUP_REMOVED lines=20> */
[----:B------:R-:W-:Y:S02]  /*7f10*/  FMUL.FTZ R5, R2, c[0x0][0x2d0] ;  /* 0x0000b40002057a20 */ /* 0x000fe40000410000 */
[----:B------:R-:W-:Y:S02]  /*7f20*/  FMUL.FTZ R0, R0, c[0x0][0x2d0] ;  /* 0x0000b40000007a20 */ /* 0x000fe40000410000 */
[--C-:B------:R-:W-:Y:S02]  /*7f30*/  FFMA.FTZ R191, R191, c[0x0][0x2d0], -R5.reuse ;  /* 0x0000b400bfbf7a23 */ /* 0x100fe40000010805 */
[--C-:B------:R-:W-:Y:S02]  /*7f40*/  FFMA.FTZ R184, R22, c[0x0][0x2d0], -R5.reuse ;  /* 0x0000b40016b87a23 */ /* 0x100fe40000010805 */
[--C-:B------:R-:W-:Y:S01]  /*7f50*/  FFMA.FTZ R22, R3, c[0x0][0x2d0], -R5.reuse ;  /* 0x0000b40003167a23 */ /* 0x100fe20000010805 */
[----:B------:R-:W1:Y:S01]  /*7f60*/  MUFU.EX2 R0, R0 ;  /* 0x0000000000007308 */ /* 0x000e620000000800 */
[--C-:B------:R-:W-:Y:S02]  /*7f70*/  FFMA.FTZ R187, R182, c[0x0][0x2d0], -R5.reuse ;  /* 0x0000b400b6bb7a23 */ /* 0x100fe40000010805 */
[--C-:B------:R-:W-:Y:S01]  /*7f80*/  FFMA.FTZ R182, R26, c[0x0][0x2d0], -R5.reuse ;  /* 0x0000b4001ab67a23 */ /* 0x100fe20000010805 */
[----:B------:R-:W-:Y:S01]  /*7f90*/  MOV R26, R21 ;  /* 0x00000015001a7202 */ /* 0x000fe20000000f00 */
[----:B------:R-:W-:Y:S01]  /*7fa0*/  FMUL.FTZ R21, R6, R149 ;  /* 0x0000009506157220 */ /* 0x000fe20000410000 */
[----:B------:R-:W-:Y:S01]  /*7fb0*/  MOV R149, R34 ;  /* 0x0000002200957202 */ /* 0x000fe20000000f00 */
[--C-:B------:R-:W-:Y:S01]  /*7fc0*/  FFMA.FTZ R190, R190, c[0x0][0x2d0], -R5.reuse ;  /* 0x0000b400bebe7a23 */ /* 0x100fe20000010805 */
[----:B------:R-:W-:Y:S01]  /*7fd0*/  MOV R148, R26 ;  /* 0x0000001a00947202 */ /* 0x000fe20000000f00 */
[--C-:B------:R-:W-:Y:S01]  /*7fe0*/  FFMA.FTZ R7, R7, c[0x0][0x2d0], -R5.reuse ;  /* 0x0000b40007077a23 */ /* 0x100fe20000010805 */
[----:B------:R2:W-:Y:S01]  /*7ff0*/  MUFU.EX2 R3, R191 ;  /* 0x000000bf00037308 */ /* 0x0005e20000000800 */
[--C-:B------:R-:W-:Y:S02]  /*8000*/  FFMA.FTZ R189, R189, c[0x0][0x2d0], -R5.reuse ;  /* 0x0000b400bdbd7a23 */ /* 0x100fe40000010805 */
[--C-:B------:R-:W-:Y:S01]  /*8010*/  FFMA.FTZ R181, R27, c[0x0][0x2d0], -R5.reuse ;  /* 0x0000b4001bb57a23 */ /* 0x100fe20000010805 */
[----:B------:R-:W-:Y:S01]  /*8020*/  MOV R27, R9 ;  /* 0x00000009001b7202 */ /* 0x000fe20000000f00 */
[--C-:B------:R-:W-:Y:S01]  /*8030*/  FFMA.FTZ R14, R19, c[0x0][0x2d0], -R5.reuse ;  /* 0x0000b400130e7a23 */ /* 0x100fe20000010805 */
[----:B------:R-:W-:Y:S01]  /*8040*/  MOV R19, R8 ;  /* 0x0000000800137202 */ /* 0x000fe20000000f00 */
[--C-:B------:R-:W-:Y:S01]  /*8050*/  FFMA.FTZ R15, R17, c[0x0][0x2d0], -R5.reuse ;  /* 0x0000b400110f7a23 */ /* 0x100fe20000010805 */
[----:B------:R-:W-:Y:S01]  /*8060*/  MOV R140, R27 ;  /* 0x0000001b008c7202 */ /* 0x000fe20000000f00 */
[C---:B------:R-:W-:Y:S01]  /*8070*/  FMUL.FTZ R8, R6.reuse, R160 ;  /* 0x000000a006087220 */ /* 0x040fe20000410000 */
[----:B------:R-:W-:Y:S01]  /*8080*/  MUFU.EX2 R190, R190 ;  /* 0x000000be00be7308 */ /* 0x000fe20000000800 */
[C---:B------:R-:W-:Y:S01]  /*8090*/  FMUL.FTZ R9, R6.reuse, R161 ;  /* 0x000000a106097220 */ /* 0x040fe20000410000 */
[----:B------:R-:W-:Y:S01]  /*80a0*/  MOV R160, R15 ;  /* 0x0000000f00a07202 */ /* 0x000fe20000000f00 */
[----:B------:R-:W-:Y:S01]  /*80b0*/  FMUL.FTZ R17, R6, R153 ;  /* 0x0000009906117220 */ /* 0x000fe20000410000 */
[----:B------:R-:W-:Y:S01]  /*80c0*/  MOV R153, R179 ;  /* 0x000000b300997202 */ /* 0x000fe20000000f00 */
[----:B-1----:R-:W-:Y:S01]  /*80d0*/  FMUL.FTZ R34, R0, R138 ;  /* 0x0000008a00227220 */ /* 0x002fe20000410000 */
[----:B------:R-:W-:Y:S01]  /*80e0*/  MOV R161, R14 ;  /* 0x0000000e00a17202 */ /* 0x000fe20000000f00 */
[--C-:B------:R-:W-:Y:S01]  /*80f0*/  FFMA.FTZ R188, R188, c[0x0][0x2d0], -R5.reuse ;  /* 0x0000b400bcbc7a23 */ /* 0x100fe20000010805 */
[----:B------:R-:W-:Y:S01]  /*8100*/  MOV R145, R19 ;  /* 0x0000001300917202 */ /* 0x000fe20000000f00 */
[--C-:B------:R-:W-:Y:S01]  /*8110*/  FFMA.FTZ R186, R186, c[0x0][0x2d0], -R5.reuse ;  /* 0x0000b400baba7a23 */ /* 0x100fe20000010805 */
[----:B------:R-:W1:Y:S01]  /*8120*/  MUFU.EX2 R156, R189 ;  /* 0x000000bd009c7308 */ /* 0x000e620000000800 */
[--C-:B------:R-:W-:Y:S02]  /*8130*/  FFMA.FTZ R183, R183, c[0x0][0x2d0], -R5.reuse ;  /* 0x0000b400b7b77a23 */ /* 0x100fe40000010805 */
[--C-:B------:R-:W-:Y:S01]  /*8140*/  FFMA.FTZ R185, R23, c[0x0][0x2d0], -R5.reuse ;  /* 0x0000b40017b97a23 */ /* 0x100fe20000010805 */
[----:B--2---:R-:W-:Y:S01]  /*8150*/  MOV R191, R35 ;  /* 0x0000002300bf7202 */ /* 0x004fe20000000f00 */
[----:B------:R-:W-:Y:S01]  /*8160*/  FMUL.FTZ R35, R0, R139 ;  /* 0x0000008b00237220 */ /* 0x000fe20000410000 */
[----:B------:R-:W-:Y:S01]  /*8170*/  MOV R23, R24 ;  /* 0x0000001800177202 */ /* 0x000fe20000000f00 */
[----:B------:R-:W2:Y:S01]  /*8180*/  LDSM.16.MT88.4 R136, [R248+0x100] ;  /* 0x00010000f888783b */ /* 0x000ea20000004200 */
[----:B------:R-:W-:Y:S01]  /*8190*/  FMUL.FTZ R24, R6, R144 ;  /* 0x0000009006187220 */ /* 0x000fe20000410000 */
[----:B------:R-:W-:Y:S01]  /*81a0*/  MOV R144, R30 ;  /* 0x0000001e00907202 */ /* 0x000fe20000000f00 */
[----:B------:R-:W4:Y:S01]  /*81b0*/  MUFU.EX2 R177, R7 ;  /* 0x0000000700b17308 */ /* 0x000f220000000800 */
[----:B------:R-:W-:Y:S01]  /*81c0*/  FFMA.FTZ R134, R4, c[0x0][0x2d0], -R5 ;  /* 0x0000b40004867a23 */ /* 0x000fe20000010805 */
[----:B------:R-:W-:Y:S01]  /*81d0*/  MOV R141, R23 ;  /* 0x00000017008d7202 */ /* 0x000fe20000000f00 */
[C---:B------:R-:W-:Y:S01]  /*81e0*/  FMUL.FTZ R4, R6.reuse, R164 ;  /* 0x000000a406047220 */ /* 0x040fe20000410000 */
[----:B------:R-:W-:Y:S01]  /*81f0*/  MOV R164, R22 ;  /* 0x0000001600a47202 */ /* 0x000fe20000000f00 */
[----:B------:R-:W-:Y:S01]  /*8200*/  FMUL.FTZ R5, R6, R165 ;  /* 0x000000a506057220 */ /* 0x000fe20000410000 */
[----:B------:R-:W-:Y:S01]  /*8210*/  MOV R165, R134 ;  /* 0x0000008600a57202 */ /* 0x000fe20000000f00 */
[C---:B------:R-:W-:Y:S01]  /*8220*/  FMUL.FTZ R6, R0.reuse, R166 ;  /* 0x000000a600067220 */ /* 0x040fe20000410000 */
[----:B------:R-:W-:Y:S01]  /*8230*/  MOV R166, R11 ;  /* 0x0000000b00a67202 */ /* 0x000fe20000000f00 */
[C---:B------:R-:W-:Y:S01]  /*8240*/  FMUL.FTZ R11, R0.reuse, R163 ;  /* 0x000000a3000b7220 */ /* 0x040fe20000410000 */
[----:B------:R-:W-:Y:S01]  /*8250*/  MOV R134, R31 ;  /* 0x0000001f00867202 */ /* 0x000fe20000000f00 */
[C---:B------:R-:W-:Y:S01]  /*8260*/  FMUL.FTZ R14, R0.reuse, R158 ;  /* 0x0000009e000e7220 */ /* 0x040fe20000410000 */
[----:B------:R-:W-:Y:S01]  /*8270*/  MUFU.EX2 R144, R144 ;  /* 0x0000009000907308 */ /* 0x000fe20000000800 */
[----:B------:R-:W-:Y:S01]  /*8280*/  FMUL.FTZ R15, R0, R159 ;  /* 0x0000009f000f7220 */ /* 0x000fe20000410000 */
[----:B-1----:R-:W-:Y:S01]  /*8290*/  F2FP.BF16.PACK_AB R179, R156, R190 ;  /* 0x000000be9cb3723e */ /* 0x002fe200000010ff */
[C---:B------:R-:W-:Y:S02]  /*82a0*/  FMUL.FTZ R18, R0.reuse, R154 ;  /* 0x0000009a00127220 */ /* 0x040fe40000410000 */
[C---:B------:R-:W-:Y:S02]  /*82b0*/  FMUL.FTZ R19, R0.reuse, R155 ;  /* 0x0000009b00137220 */ /* 0x040fe40000410000 */
[C---:B------:R-:W-:Y:S02]  /*82c0*/  FMUL.FTZ R22, R0.reuse, R150 ;  /* 0x0000009600167220 */ /* 0x040fe40000410000 */
[C---:B------:R-:W-:Y:S01]  /*82d0*/  FMUL.FTZ R23, R0.reuse, R151 ;  /* 0x0000009700177220 */ /* 0x040fe20000410000 */
[----:B------:R-:W-:Y:S01]  /*82e0*/  MUFU.EX2 R148, R148 ;  /* 0x0000009400947308 */ /* 0x000fe20000000800 */
[C---:B------:R-:W-:Y:S02]  /*82f0*/  FMUL.FTZ R26, R0.reuse, R146 ;  /* 0x00000092001a7220 */ /* 0x040fe40000410000 */
[C---:B----4-:R-:W-:Y:S01]  /*8300*/  FFMA.FTZ R133, R0.reuse, R133, R177 ;  /* 0x0000008500857223 */ /* 0x050fe200000100b1 */
[C---:B------:R-:W-:Y:S01]  /*8310*/  F2FP.BF16.PACK_AB R177, R3.reuse, R177 ;  /* 0x000000b103b1723e */ /* 0x040fe200000010ff */
[C---:B------:R-:W-:Y:S01]  /*8320*/  FMUL.FTZ R7, R0.reuse, R167 ;  /* 0x000000a700077220 */ /* 0x040fe20000410000 */
[----:B------:R-:W-:Y:S01]  /*8330*/  MOV R167, R10 ;  /* 0x0000000a00a77202 */ /* 0x000fe20000000f00 */
[C---:B------:R-:W-:Y:S02]  /*8340*/  FMUL.FTZ R27, R0.reuse, R147 ;  /* 0x00000093001b7220 */ /* 0x040fe40000410000 */
[C---:B------:R-:W-:Y:S01]  /*8350*/  FMUL.FTZ R30, R0.reuse, R142 ;  /* 0x0000008e001e7220 */ /* 0x040fe20000410000 */
[----:B------:R-:W-:Y:S01]  /*8360*/  MUFU.EX2 R134, R134 ;  /* 0x0000008600867308 */ /* 0x000fe20000000800 */
[C---:B------:R-:W-:Y:S02]  /*8370*/  FMUL.FTZ R31, R0.reuse, R143 ;  /* 0x0000008f001f7220 */ /* 0x040fe40000410000 */
[----:B------:R-:W-:Y:S01]  /*8380*/  FADD.FTZ R152, R3, R133 ;  /* 0x0000008503987221 */ /* 0x000fe20000010000 */
[C---:B--2---:R-:W-:Y:S05]  /*8390*/  HMMA.16816.F32.BF16 R4, R176.reuse, R136, R4 ;  /* 0x00000088b004723c */ /* 0x044fea0000041804 */
[C---:B------:R-:W-:Y:S01]  /*83a0*/  FMUL.FTZ R10, R0.reuse, R162 ;  /* 0x000000a2000a7220 */ /* 0x040fe20000410000 */
[----:B------:R-:W-:Y:S01]  /*83b0*/  MOV R162, R145 ;  /* 0x0000009100a27202 */ /* 0x000fe20000000f00 */
[C---:B------:R-:W-:Y:S01]  /*83c0*/  FMUL.FTZ R38, R0.reuse, R38 ;  /* 0x0000002600267220 */ /* 0x040fe20000410000 */
[----:B------:R1:W2:Y:S01]  /*83d0*/  MUFU.EX2 R133, R167 ;  /* 0x000000a700857308 */ /* 0x0002a20000000800 */
[C---:B------:R-:W-:Y:S03]  /*83e0*/  FMUL.FTZ R39, R0.reuse, R39 ;  /* 0x0000002700277220 */ /* 0x040fe60000410000 */
[C---:B------:R-:W-:Y:S01]  /*83f0*/  HMMA.16816.F32.BF16 R8, R176.reuse, R138, R8 ;  /* 0x0000008ab008723c */ /* 0x040fe20000041808 */
[----:B------:R-:W3:Y:S02]  /*8400*/  LDSM.16.MT88.4 R136, [R249+0x100] ;  /* 0x00010000f988783b */ /* 0x000ee40000004200 */
[C---:B------:R-:W-:Y:S02]  /*8410*/  FMUL.FTZ R42, R0.reuse, R42 ;  /* 0x0000002a002a7220 */ /* 0x040fe40000410000 */
[C---:B------:R-:W-:Y:S01]  /*8420*/  FMUL.FTZ R43, R0.reuse, R43 ;  /* 0x0000002b002b7220 */ /* 0x040fe20000410000 */
[----:B------:R4:W5:Y:S01]  /*8430*/  MUFU.EX2 R3, R166 ;  /* 0x000000a600037308 */ /* 0x0009620000000800 */
[C---:B------:R-:W-:Y:S02]  /*8440*/  FMUL.FTZ R46, R0.reuse, R46 ;  /* 0x0000002e002e7220 */ /* 0x040fe40000410000 */
[C---:B------:R-:W-:Y:S03]  /*8450*/  FMUL.FTZ R47, R0.reuse, R47 ;  /* 0x0000002f002f7220 */ /* 0x040fe60000410000 */
[C---:B------:R-:W-:Y:S02]  /*8460*/  FMUL.FTZ R50, R0.reuse, R50 ;  /* 0x0000003200327220 */ /* 0x040fe40000410000 */
[C---:B------:R-:W-:Y:S02]  /*8470*/  FMUL.FTZ R51, R0.reuse, R51 ;  /* 0x0000003300337220 */ /* 0x040fe40000410000 */
[C---:B------:R-:W-:Y:S01]  /*8480*/  FMUL.FTZ R54, R0.reuse, R54 ;  /* 0x0000003600367220 */ /* 0x040fe20000410000 */
[----:B------:R-:W-:Y:S01]  /*8490*/  MUFU.EX2 R184, R184 ;  /* 0x000000b800b87308 */ /* 0x000fe20000000800 */
[C---:B------:R-:W-:Y:S01]  /*84a0*/  FMUL.FTZ R55, R0.reuse, R55 ;  /* 0x0000003700377220 */ /* 0x040fe20000410000 */
[----:B-1----:R-:W-:Y:S01]  /*84b0*/  MOV R167, R140 ;  /* 0x0000008c00a77202 */ /* 0x002fe20000000f00 */
[C---:B------:R-:W-:Y:S02]  /*84c0*/  FMUL.FTZ R58, R0.reuse, R58 ;  /* 0x0000003a003a7220 */ /* 0x040fe40000410000 */
[C---:B------:R-:W-:Y:S02]  /*84d0*/  FMUL.FTZ R59, R0.reuse, R59 ;  /* 0x0000003b003b7220 */ /* 0x040fe40000410000 */
[C---:B------:R-:W-:Y:S02]  /*84e0*/  FMUL.FTZ R62, R0.reuse, R62 ;  /* 0x0000003e003e7220 */ /* 0x040fe40000410000 */
[C---:B------:R-:W-:Y:S01]  /*84f0*/  FMUL.FTZ R63, R0.reuse, R63 ;  /* 0x0000003f003f7220 */ /* 0x040fe20000410000 */
[----:B------:R-:W-:Y:S01]  /*8500*/  MUFU.EX2 R185, R185 ;  /* 0x000000b900b97308 */ /* 0x000fe20000000800 */
[C---:B------:R-:W-:Y:S01]  /*8510*/  FMUL.FTZ R66, R0.reuse, R66 ;  /* 0x0000004200427220 */ /* 0x040fe20000410000 */
[----:B----4-:R-:W-:Y:S01]  /*8520*/  MOV R166, R141 ;  /* 0x0000008d00a67202 */ /* 0x010fe20000000f00 */
[C---:B------:R-:W-:Y:S01]  /*8530*/  FMUL.FTZ R67, R0.reuse, R67 ;  /* 0x0000004300437220 */ /* 0x040fe20000410000 */
[----:B------:R-:W-:Y:S01]  /*8540*/  LDSM.16.MT88.4 R140, [R248+0x900] ;  /* 0x00090000f88c783b */ /* 0x000fe20000004200 */
[C---:B------:R-:W-:Y:S02]  /*8550*/  FMUL.FTZ R70, R0.reuse, R70 ;  /* 0x0000004600467220 */ /* 0x040fe40000410000 */
[C---:B------:R-:W-:Y:S02]  /*8560*/  FMUL.FTZ R71, R0.reuse, R71 ;  /* 0x0000004700477220 */ /* 0x040fe40000410000 */
[C---:B------:R-:W-:Y:S01]  /*8570*/  FMUL.FTZ R74, R0.reuse, R74 ;  /* 0x0000004a004a7220 */ /* 0x040fe20000410000 */
[----:B------:R-:W-:Y:S01]  /*8580*/  MUFU.EX2 R182, R182 ;  /* 0x000000b600b67308 */ /* 0x000fe20000000800 */
[C---:B------:R-:W-:Y:S01]  /*8590*/  FMUL.FTZ R75, R0.reuse, R75 ;  /* 0x0000004b004b7220 */ /* 0x040fe20000410000 */
[C---:B---3--:R-:W-:Y:S03]  /*85a0*/  HMMA.16816.F32.BF16 R12, R176.reuse, R136, R12 ;  /* 0x00000088b00c723c */ /* 0x048fe6000004180c */
[C---:B------:R-:W-:Y:S02]  /*85b0*/  FMUL.FTZ R78, R0.reuse, R78 ;  /* 0x0000004e004e7220 */ /* 0x040fe40000410000 */
[C---:B------:R-:W-:Y:S02]  /*85c0*/  FMUL.FTZ R79, R0.reuse, R79 ;  /* 0x0000004f004f7220 */ /* 0x040fe40000410000 */
[C---:B------:R-:W-:Y:S01]  /*85d0*/  FMUL.FTZ R82, R0.reuse, R82 ;  /* 0x0000005200527220 */ /* 0x040fe20000410000 */
[C---:B------:R-:W-:Y:S01]  /*85e0*/  HMMA.16816.F32.BF16 R16, R176.reuse, R138, R16 ;  /* 0x0000008ab010723c */ /* 0x040fe20000041810 */
[----:B------:R-:W1:Y:S01]  /*85f0*/  LDSM.16.MT88.4 R136, [R251+0x100] ;  /* 0x00010000fb88783b */ /* 0x000e620000004200 */
[----:B------:R-:W-:Y:S02]  /*8600*/  MUFU.EX2 R189, R188 ;  /* 0x000000bc00bd7308 */ /* 0x000fe40000000800 */
[C---:B------:R-:W-:Y:S02]  /*8610*/  FMUL.FTZ R83, R0.reuse, R83 ;  /* 0x0000005300537220 */ /* 0x040fe40000410000 */
[C---:B------:R-:W-:Y:S02]  /*8620*/  FMUL.FTZ R86, R0.reuse, R86 ;  /* 0x0000005600567220 */ /* 0x040fe40000410000 */
[C---:B------:R-:W-:Y:S04]  /*8630*/  FMUL.FTZ R87, R0.reuse, R87 ;  /* 0x0000005700577220 */ /* 0x040fe80000410000 */
[C---:B------:R-:W-:Y:S01]  /*8640*/  FMUL.FTZ R90, R0.reuse, R90 ;  /* 0x0000005a005a7220 */ /* 0x040fe20000410000 */
[----:B------:R-:W3:Y:S01]  /*8650*/  MUFU.EX2 R188, R186 ;  /* 0x000000ba00bc7308 */ /* 0x000ee20000000800 */
[C---:B------:R-:W-:Y:S02]  /*8660*/  FMUL.FTZ R91, R0.reuse, R91 ;  /* 0x0000005b005b7220 */ /* 0x040fe40000410000 */
[C---:B------:R-:W-:Y:S02]  /*8670*/  FMUL.FTZ R94, R0.reuse, R94 ;  /* 0x0000005e005e7220 */ /* 0x040fe40000410000 */
[C---:B------:R-:W-:Y:S02]  /*8680*/  FMUL.FTZ R95, R0.reuse, R95 ;  /* 0x0000005f005f7220 */ /* 0x040fe40000410000 */
[C---:B------:R-:W-:Y:S02]  /*8690*/  FMUL.FTZ R98, R0.reuse, R98 ;  /* 0x0000006200627220 */ /* 0x040fe40000410000 */
[C---:B------:R-:W-:Y:S01]  /*86a0*/  FMUL.FTZ R99, R0.reuse, R99 ;  /* 0x0000006300637220 */ /* 0x040fe20000410000 */
[----:B------:R-:W-:Y:S01]  /*86b0*/  MUFU.EX2 R186, R183 ;  /* 0x000000b700ba7308 */ /* 0x000fe20000000800 */
        /* <DEDUP_REMOVED lines=9> */
[C---:B------:R-:W-:Y:S01]  /*8750*/  FMUL.FTZ R118, R0.reuse, R118 ;  /* 0x0000007600767220 */ /* 0x040fe20000410000 */
[C---:B-1----:R-:W-:Y:S02]  /*8760*/  HMMA.16816.F32.BF16 R20, R176.reuse, R136, R20 ;  /* 0x00000088b014723c */ /* 0x042fe40000041814 */
[----:B------:R-:W-:Y:S01]  /*8770*/  MUFU.EX2 R181, R161 ;  /* 0x000000a100b57308 */ /* 0x000fe20000000800 */
[C---:B------:R-:W-:Y:S02]  /*8780*/  FMUL.FTZ R119, R0.reuse, R119 ;  /* 0x0000007700777220 */ /* 0x040fe40000410000 */
[C---:B------:R-:W-:Y:S02]  /*8790*/  FMUL.FTZ R122, R0.reuse, R122 ;  /* 0x0000007a007a7220 */ /* 0x040fe40000410000 */
[C---:B------:R-:W-:Y:S01]  /*87a0*/  FMUL.FTZ R123, R0.reuse, R123 ;  /* 0x0000007b007b7220 */ /* 0x040fe20000410000 */
[C---:B------:R-:W-:Y:S01]  /*87b0*/  HMMA.16816.F32.BF16 R24, R176.reuse, R138, R24 ;  /* 0x0000008ab018723c */ /* 0x040fe20000041818 */
[----:B------:R-:W1:Y:S03]  /*87c0*/  LDSM.16.MT88.4 R136, [R250+0x100] ;  /* 0x00010000fa88783b */ /* 0x000e660000004200 */
[C---:B------:R-:W-:Y:S01]  /*87d0*/  FMUL.FTZ R126, R0.reuse, R126 ;  /* 0x0000007e007e7220 */ /* 0x040fe20000410000 */
[----:B------:R-:W4:Y:S01]  /*87e0*/  MUFU.EX2 R187, R187 ;  /* 0x000000bb00bb7308 */ /* 0x000f220000000800 */
[C---:B------:R-:W-:Y:S02]  /*87f0*/  FMUL.FTZ R127, R0.reuse, R127 ;  /* 0x0000007f007f7220 */ /* 0x040fe40000410000 */
[C---:B------:R-:W-:Y:S04]  /*8800*/  FMUL.FTZ R130, R0.reuse, R130 ;  /* 0x0000008200827220 */ /* 0x040fe80000410000 */
[----:B------:R-:W-:Y:S02]  /*8810*/  FMUL.FTZ R131, R0, R131 ;  /* 0x0000008300837220 */ /* 0x000fe40000410000 */
[----:B--2---:R-:W-:Y:S02]  /*8820*/  FADD.FTZ R0, R133, R180 ;  /* 0x000000b485007221 */ /* 0x004fe40000010000 */
[----:B------:R-:W2:Y:S02]  /*8830*/  MUFU.EX2 R180, R160 ;  /* 0x000000a000b47308 */ /* 0x000ea40000000800 */
[C---:B-----5:R-:W-:Y:S04]  /*8840*/  FADD.FTZ R0, R3.reuse, R0 ;  /* 0x0000000003007221 */ /* 0x060fe80000010000 */
[----:B------:R-:W-:Y:S04]  /*8850*/  FADD.FTZ R0, R144, R0 ;  /* 0x0000000090007221 */ /* 0x000fe80000010000 */
[----:B------:R-:W-:Y:S01]  /*8860*/  FADD.FTZ R0, R134, R0 ;  /* 0x0000000086007221 */ /* 0x000fe20000010000 */
        /* <DEDUP_REMOVED lines=36> */
[C---:B-1----:R-:W-:Y:S07]  /*8ab0*/  HMMA.16816.F32.BF16 R124, R176.reuse, R136, R124 ;  /* 0x00000088b07c723c */ /* 0x042fee000004187c */
[----:B------:R-:W-:Y:S01]  /*8ac0*/  F2FP.BF16.PACK_AB R136, R3, R133 ;  /* 0x000000850388723e */ /* 0x000fe200000010ff */
[----:B------:R-:W-:Y:S01]  /*8ad0*/  HMMA.16816.F32.BF16 R128, R176, R138, R128 ;  /* 0x0000008ab080723c */ /* 0x000fe20000041880 */
[----:B------:R1:W5:Y:S03]  /*8ae0*/  MUFU.EX2 R133, R162 ;  /* 0x000000a200857308 */ /* 0x0003660000000800 */
[----:B---3--:R-:W-:Y:S03]  /*8af0*/  F2FP.BF16.PACK_AB R137, R188, R189 ;  /* 0x000000bdbc89723e */ /* 0x008fe600000010ff */
[----:B------:R-:W-:Y:S02]  /*8b00*/  F2FP.BF16.PACK_AB R138, R134, R144 ;  /* 0x00000090868a723e */ /* 0x000fe400000010ff */
[----:B------:R-:W3:Y:S02]  /*8b10*/  LDSM.16.MT88.4 R144, [R249+0x900] ;  /* 0x00090000f990783b */ /* 0x000ee40000004200 */
[----:B------:R-:W5:Y:S01]  /*8b20*/  MUFU.EX2 R3, R167 ;  /* 0x000000a700037308 */ /* 0x000f620000000800 */
[----:B----4-:R-:W-:Y:S02]  /*8b30*/  F2FP.BF16.PACK_AB R139, R187, R186 ;  /* 0x000000babb8b723e */ /* 0x010fe400000010ff */
[----:B--2---:R-:W-:Y:S05]  /*8b40*/  F2FP.BF16.PACK_AB R177, R180, R181 ;  /* 0x000000b5b4b1723e */ /* 0x004fea00000010ff */
[C---:B------:R-:W-:Y:S02]  /*8b50*/  HMMA.16816.F32.BF16 R4, R136.reuse, R140, R4 ;  /* 0x0000008c8804723c */ /* 0x040fe40000041804 */
[----:B------:R2:W4:Y:S01]  /*8b60*/  MUFU.EX2 R134, R166 ;  /* 0x000000a600867308 */ /* 0x0005220000000800 */
[----:B-1----:R-:W-:Y:S02]  /*8b70*/  LDSM.16.MT88.4 R160, [R248+0x1900] ;  /* 0x00190000f8a0783b */ /* 0x002fe40000004200 */
[----:B-----5:R-:W-:Y:S03]  /*8b80*/  FADD.FTZ R0, R133, R0 ;  /* 0x0000000085007221 */ /* 0x020fe60000010000 */
[C---:B------:R-:W-:Y:S04]  /*8b90*/  HMMA.16816.F32.BF16 R8, R136.reuse, R142, R8 ;  /* 0x0000008e8808723c */ /* 0x040fe80000041808 */
[----:B------:R-:W-:Y:S01]  /*8ba0*/  MUFU.EX2 R178, R157 ;  /* 0x0000009d00b27308 */ /* 0x000fe20000000800 */
[----:B------:R-:W1:Y:S01]  /*8bb0*/  LDSM.16.MT88.4 R140, [R251+0x900] ;  /* 0x00090000fb8c783b */ /* 0x000e620000004200 */
[C---:B------:R-:W-:Y:S06]  /*8bc0*/  FADD.FTZ R0, R3.reuse, R0 ;  /* 0x0000000003007221 */ /* 0x040fec0000010000 */
[----:B------:R-:W-:Y:S02]  /*8bd0*/  FADD.FTZ R0, R148, R0 ;  /* 0x0000000094007221 */ /* 0x000fe40000010000 */
[----:B------:R-:W-:Y:S01]  /*8be0*/  MUFU.EX2 R176, R191 ;  /* 0x000000bf00b07308 */ /* 0x000fe20000000800 */
[----:B--2---:R-:W-:Y:S01]  /*8bf0*/  MOV R166, R149 ;  /* 0x0000009500a67202 */ /* 0x004fe20000000f00 */
[C---:B----4-:R-:W-:Y:S01]  /*8c00*/  FADD.FTZ R0, R134.reuse, R0 ;  /* 0x0000000086007221 */ /* 0x050fe20000010000 */
[C---:B---3--:R-:W-:Y:S08]  /*8c10*/  HMMA.16816.F32.BF16 R12, R136.reuse, R144, R12 ;  /* 0x00000090880c723c */ /* 0x048ff0000004180c */
[C---:B------:R-:W-:Y:S01]  /*8c20*/  HMMA.16816.F32.BF16 R16, R136.reuse, R146, R16 ;  /* 0x000000928810723c */ /* 0x040fe20000041810 */
[----:B------:R-:W2:Y:S07]  /*8c30*/  LDSM.16.MT88.4 R144, [R250+0x900] ;  /* 0x00090000fa90783b */ /* 0x000eae0000004200 */
[C---:B-1----:R-:W-:Y:S08]  /*8c40*/  HMMA.16816.F32.BF16 R20, R136.reuse, R140, R20 ;  /* 0x0000008c8814723c */ /* 0x042ff00000041814 */
[C---:B------:R-:W-:Y:S01]  /*8c50*/  HMMA.16816.F32.BF16 R24, R136.reuse, R142, R24 ;  /* 0x0000008e8818723c */ /* 0x040fe20000041818 */
[----:B------:R-:W1:Y:S07]  /*8c60*/  LDSM.16.MT88.4 R140, [R248+0x2900] ;  /* 0x00290000f88c783b */ /* 0x000e6e0000004200 */
[C---:B--2---:R-:W-:Y:S08]  /*8c70*/  HMMA.16816.F32.BF16 R28, R136.reuse, R144, R28 ;  /* 0x00000090881c723c */ /* 0x044ff0000004181c */
        /* <DEDUP_REMOVED lines=36> */
[----:B------:R-:W-:Y:S01]  /*8ec0*/  HMMA.16816.F32.BF16 R128, R136, R146, R128 ;  /* 0x000000928880723c */ /* 0x000fe20000041880 */
[----:B------:R-:W2:Y:S06]  /*8ed0*/  LDSM.16.MT88.4 R144, [R249+0x1100] ;  /* 0x00110000f990783b */ /* 0x000eac0000004200 */
[----:B------:R-:W-:Y:S02]  /*8ee0*/  F2FP.BF16.PACK_AB R138, R134, R148 ;  /* 0x00000094868a723e */ /* 0x000fe400000010ff */
[----:B------:R-:W3:Y:S01]  /*8ef0*/  LDSM.16.MT88.4 R148, [R251+0x1100] ;  /* 0x00110000fb94783b */ /* 0x000ee20000004200 */
[----:B------:R-:W-:Y:S02]  /*8f00*/  MUFU.EX2 R134, R165 ;  /* 0x000000a500867308 */ /* 0x000fe40000000800 */
[----:B------:R-:W-:Y:S02]  /*8f10*/  F2FP.BF16.PACK_AB R136, R3, R133 ;  /* 0x000000850388723e */ /* 0x000fe400000010ff */
[----:B------:R-:W-:Y:S02]  /*8f20*/  F2FP.BF16.PACK_AB R137, R185, R184 ;  /* 0x000000b8b989723e */ /* 0x000fe400000010ff */
[----:B------:R-:W-:Y:S04]  /*8f30*/  F2FP.BF16.PACK_AB R139, R183, R182 ;  /* 0x000000b6b78b723e */ /* 0x000fe800000010ff */
[----:B------:R-:W-:Y:S03]  /*8f40*/  MUFU.EX2 R133, R153 ;  /* 0x0000009900857308 */ /* 0x000fe60000000800 */
[C---:B-1----:R-:W-:Y:S07]  /*8f50*/  HMMA.16816.F32.BF16 R4, R136.reuse, R140, R4 ;  /* 0x0000008c8804723c */ /* 0x042fee0000041804 */
[----:B------:R-:W1:Y:S01]  /*8f60*/  MUFU.EX2 R3, R166 ;  /* 0x000000a600037308 */ /* 0x000e620000000800 */
[C---:B------:R-:W-:Y:S01]  /*8f70*/  HMMA.16816.F32.BF16 R8, R136.reuse, R142, R8 ;  /* 0x0000008e8808723c */ /* 0x040fe20000041808 */
[----:B------:R-:W4:Y:S07]  /*8f80*/  LDSM.16.MT88.4 R140, [R250+0x1100] ;  /* 0x00110000fa8c783b */ /* 0x000f2e0000004200 */
[C---:B--2---:R-:W-:Y:S08]  /*8f90*/  HMMA.16816.F32.BF16 R12, R136.reuse, R144, R12 ;  /* 0x00000090880c723c */ /* 0x044ff0000004180c */
[C---:B------:R-:W-:Y:S01]  /*8fa0*/  HMMA.16816.F32.BF16 R16, R136.reuse, R146, R16 ;  /* 0x000000928810723c */ /* 0x040fe20000041810 */
[----:B------:R-:W2:Y:S03]  /*8fb0*/  LDSM.16.MT88.4 R144, [R248+0x3100] ;  /* 0x00310000f890783b */ /* 0x000ea60000004200 */
[----:B-1----:R-:W-:Y:S04]  /*8fc0*/  FADD.FTZ R0, R3, R0 ;  /* 0x0000000003007221 */ /* 0x002fe80000010000 */
[C---:B---3--:R-:W-:Y:S04]  /*8fd0*/  HMMA.16816.F32.BF16 R20, R136.reuse, R148, R20 ;  /* 0x000000948814723c */ /* 0x048fe80000041814 */
[C---:B------:R-:W-:Y:S01]  /*8fe0*/  FADD.FTZ R0, R176.reuse, R0 ;  /* 0x00000000b0007221 */ /* 0x040fe20000010000 */
[----:B------:R-:W-:Y:S01]  /*8ff0*/  F2FP.BF16.PACK_AB R176, R176, R3 ;  /* 0x00000003b0b0723e */ /* 0x000fe200000010ff */
[----:B------:R-:W-:Y:S02]  /*9000*/  FADD.FTZ R3, R190, R152 ;  /* 0x00000098be037221 */ /* 0x000fe40000010000 */
[C---:B------:R-:W-:Y:S01]  /*9010*/  HMMA.16816.F32.BF16 R24, R136.reuse, R150, R24 ;  /* 0x000000968818723c */ /* 0x040fe20000041818 */
[----:B------:R-:W1:Y:S03]  /*9020*/  LDSM.16.MT88.4 R148, [R249+0x3100] ;  /* 0x00310000f994783b */ /* 0x000e660000004200 */
[----:B------:R-:W-:Y:S04]  /*9030*/  FADD.FTZ R0, R133, R0 ;  /* 0x0000000085007221 */ /* 0x000fe80000010000 */
[C---:B----4-:R-:W-:Y:S01]  /*9040*/  HMMA.16816.F32.BF16 R28, R136.reuse, R140, R28 ;  /* 0x0000008c881c723c */ /* 0x050fe2000004181c */
[----:B------:R-:W-:Y:S03]  /*9050*/  LDSM.16.MT88.4 R152, [R249+0x1900] ;  /* 0x00190000f998783b */ /* 0x000fe60000004200 */
[C---:B------:R-:W-:Y:S01]  /*9060*/  FADD.FTZ R0, R178.reuse, R0 ;  /* 0x00000000b2007221 */ /* 0x040fe20000010000 */
[----:B------:R-:W-:Y:S02]  /*9070*/  F2FP.BF16.PACK_AB R178, R178, R133 ;  /* 0x00000085b2b2723e */ /* 0x000fe400000010ff */
[----:B------:R-:W3:Y:S01]  /*9080*/  MUFU.EX2 R133, R164 ;  /* 0x000000a400857308 */ /* 0x000ee20000000800 */
[C---:B------:R-:W-:Y:S01]  /*9090*/  HMMA.16816.F32.BF16 R32, R136.reuse, R142, R32 ;  /* 0x0000008e8820723c */ /* 0x040fe20000041820 */
[----:B------:R-:W4:Y:S07]  /*90a0*/  LDSM.16.MT88.4 R140, [R251+0x3100] ;  /* 0x00310000fb8c783b */ /* 0x000f2e0000004200 */
[C---:B--2---:R-:W-:Y:S01]  /*90b0*/  HMMA.16816.F32.BF16 R36, R136.reuse, R144, R36 ;  /* 0x000000908824723c */ /* 0x044fe20000041824 */
[----:B------:R2:W-:Y:S07]  /*90c0*/  STL [R1+0x1c], R0 ;  /* 0x00001c0001007387 */ /* 0x0005ee0000100800 */
[C---:B------:R-:W-:Y:S01]  /*90d0*/  HMMA.16816.F32.BF16 R40, R136.reuse, R146, R40 ;  /* 0x000000928828723c */ /* 0x040fe20000041828 */
[----:B------:R-:W5:Y:S03]  /*90e0*/  LDSM.16.MT88.4 R144, [R250+0x3100] ;  /* 0x00310000fa90783b */ /* 0x000f660000004200 */
[----:B---3--:R-:W-:Y:S04]  /*90f0*/  F2FP.BF16.PACK_AB R179, R133, R134 ;  /* 0x0000008685b3723e */ /* 0x008fe800000010ff */
[C---:B-1----:R-:W-:Y:S08]  /*9100*/  HMMA.16816.F32.BF16 R44, R136.reuse, R148, R44 ;  /* 0x00000094882c723c */ /* 0x042ff0000004182c */
[C---:B------:R-:W-:Y:S01]  /*9110*/  HMMA.16816.F32.BF16 R48, R136.reuse, R150, R48 ;  /* 0x000000968830723c */ /* 0x040fe20000041830 */
[----:B------:R-:W1:Y:S03]  /*9120*/  LDSM.16.MT88.4 R148, [R248+0x5100] ;  /* 0x00510000f894783b */ /* 0x000e660000004200 */
[----:B--2---:R-:W-:Y:S04]  /*9130*/  FADD.FTZ R0, R156, R3 ;  /* 0x000000039c007221 */ /* 0x004fe80000010000 */
[C---:B----4-:R-:W-:Y:S04]  /*9140*/  HMMA.16816.F32.BF16 R52, R136.reuse, R140, R52 ;  /* 0x0000008c8834723c */ /* 0x050fe80000041834 */
[----:B------:R-:W-:Y:S04]  /*9150*/  FADD.FTZ R0, R189, R0 ;  /* 0x00000000bd007221 */ /* 0x000fe80000010000 */
[C---:B------:R-:W-:Y:S01]  /*9160*/  HMMA.16816.F32.BF16 R56, R136.reuse, R142, R56 ;  /* 0x0000008e8838723c */ /* 0x040fe20000041838 */
[----:B------:R-:W2:Y:S03]  /*9170*/  LDSM.16.MT88.4 R140, [R249+0x5100] ;  /* 0x00510000f98c783b */ /* 0x000ea60000004200 */
[----:B------:R-:W-:Y:S04]  /*9180*/  FADD.FTZ R0, R188, R0 ;  /* 0x00000000bc007221 */ /* 0x000fe80000010000 */
[----:B------:R-:W-:Y:S01]  /*9190*/  FADD.FTZ R0, R186, R0 ;  /* 0x00000000ba007221 */ /* 0x000fe20000010000 */
[C---:B-----5:R-:W-:Y:S03]  /*91a0*/  HMMA.16816.F32.BF16 R60, R136.reuse, R144, R60 ;  /* 0x00000090883c723c */ /* 0x060fe6000004183c */
[----:B------:R-:W-:Y:S04]  /*91b0*/  FADD.FTZ R0, R187, R0 ;  /* 0x00000000bb007221 */ /* 0x000fe80000010000 */
[----:B------:R-:W-:Y:S01]  /*91c0*/  FADD.FTZ R0, R184, R0 ;  /* 0x00000000b8007221 */ /* 0x000fe20000010000 */
[C---:B------:R-:W-:Y:S01]  /*91d0*/  HMMA.16816.F32.BF16 R64, R136.reuse, R146, R64 ;  /* 0x000000928840723c */ /* 0x040fe20000041840 */
[----:B------:R-:W3:Y:S03]  /*91e0*/  LDSM.16.MT88.4 R144, [R251+0x5100] ;  /* 0x00510000fb90783b */ /* 0x000ee60000004200 */
[----:B------:R-:W-:Y:S04]  /*91f0*/  FADD.FTZ R0, R185, R0 ;  /* 0x00000000b9007221 */ /* 0x000fe80000010000 */
[C---:B-1----:R-:W-:Y:S04]  /*9200*/  HMMA.16816.F32.BF16 R68, R136.reuse, R148, R68 ;  /* 0x000000948844723c */ /* 0x042fe80000041844 */
[----:B------:R-:W-:Y:S04]  /*9210*/  FADD.FTZ R0, R182, R0 ;  /* 0x00000000b6007221 */ /* 0x000fe80000010000 */
[C---:B------:R-:W-:Y:S01]  /*9220*/  HMMA.16816.F32.BF16 R72, R136.reuse, R150, R72 ;  /* 0x000000968848723c */ /* 0x040fe20000041848 */
[----:B------:R-:W1:Y:S03]  /*9230*/  LDSM.16.MT88.4 R148, [R250+0x5100] ;  /* 0x00510000fa94783b */ /* 0x000e660000004200 */
[----:B------:R-:W-:Y:S04]  /*9240*/  FADD.FTZ R0, R183, R0 ;  /* 0x00000000b7007221 */ /* 0x000fe80000010000 */
[C---:B--2---:R-:W-:Y:S04]  /*9250*/  HMMA.16816.F32.BF16 R76, R136.reuse, R140, R76 ;  /* 0x0000008c884c723c */ /* 0x044fe8000004184c */
[----:B------:R-:W-:Y:S04]  /*9260*/  FADD.FTZ R0, R181, R0 ;  /* 0x00000000b5007221 */ /* 0x000fe80000010000 */
[C---:B------:R-:W-:Y:S01]  /*9270*/  HMMA.16816.F32.BF16 R80, R136.reuse, R142, R80 ;  /* 0x0000008e8850723c */ /* 0x040fe20000041850 */
[----:B------:R-:W2:Y:S03]  /*9280*/  LDSM.16.MT88.4 R140, [R248+0x7100] ;  /* 0x00710000f88c783b */ /* 0x000ea60000004200 */
[----:B------:R-:W-:Y:S04]  /*9290*/  FADD.FTZ R0, R180, R0 ;  /* 0x00000000b4007221 */ /* 0x000fe80000010000 */
[----:B------:R-:W-:Y:S01]  /*92a0*/  FADD.FTZ R0, R134, R0 ;  /* 0x0000000086007221 */ /* 0x000fe20000010000 */
[C---:B---3--:R-:W-:Y:S03]  /*92b0*/  HMMA.16816.F32.BF16 R84, R136.reuse, R144, R84 ;  /* 0x000000908854723c */ /* 0x048fe60000041854 */
[----:B------:R-:W-:Y:S01]  /*92c0*/  FADD.FTZ R0, R133, R0 ;  /* 0x0000000085007221 */ /* 0x000fe20000010000 */
[----:B------:R-:W-:Y:S02]  /*92d0*/  MOV R134, R2 ;  /* 0x0000000200867202 */ /* 0x000fe40000000f00 */
[----:B------:R-:W-:Y:S02]  /*92e0*/  MOV R133, R132 ;  /* 0x0000008400857202 */ /* 0x000fe40000000f00 */
[C---:B------:R-:W-:Y:S01]  /*92f0*/  HMMA.16816.F32.BF16 R88, R136.reuse, R146, R88 ;  /* 0x000000928858723c */ /* 0x040fe20000041858 */
[----:B------:R-:W3:Y:S07]  /*9300*/  LDSM.16.MT88.4 R144, [R249+0x7100] ;  /* 0x00710000f990783b */ /* 0x000eee0000004200 */
[C---:B-1----:R-:W-:Y:S01]  /*9310*/  HMMA.16816.F32.BF16 R92, R136.reuse, R148, R92 ;  /* 0x00000094885c723c */ /* 0x042fe2000004185c */
[----:B------:R-:W-:Y:S07]  /*9320*/  STL [R1+0x40], R0 ;  /* 0x0000400001007387 */ /* 0x000fee0000100800 */
[C---:B------:R-:W-:Y:S01]  /*9330*/  HMMA.16816.F32.BF16 R96, R136.reuse, R150, R96 ;  /* 0x000000968860723c */ /* 0x040fe20000041860 */
[----:B------:R-:W1:Y:S07]  /*9340*/  LDSM.16.MT88.4 R148, [R251+0x7100] ;  /* 0x00710000fb94783b */ /* 0x000e6e0000004200 */
[C---:B--2---:R-:W-:Y:S08]  /*9350*/  HMMA.16816.F32.BF16 R100, R136.reuse, R140, R100 ;  /* 0x0000008c8864723c */ /* 0x044ff00000041864 */
[C---:B------:R-:W-:Y:S01]  /*9360*/  HMMA.16816.F32.BF16 R104, R136.reuse, R142, R104 ;  /* 0x0000008e8868723c */ /* 0x040fe20000041868 */
[----:B------:R-:W2:Y:S07]  /*9370*/  LDSM.16.MT88.4 R140, [R250+0x7100] ;  /* 0x00710000fa8c783b */ /* 0x000eae0000004200 */
[C---:B---3--:R-:W-:Y:S08]  /*9380*/  HMMA.16816.F32.BF16 R108, R136.reuse, R144, R108 ;  /* 0x00000090886c723c */ /* 0x048ff0000004186c */
[C---:B------:R-:W-:Y:S01]  /*9390*/  HMMA.16816.F32.BF16 R112, R136.reuse, R146, R112 ;  /* 0x000000928870723c */ /* 0x040fe20000041870 */
[----:B------:R-:W3:Y:S07]  /*93a0*/  LDSM.16.MT88.4 R144, [R251+0x1900] ;  /* 0x00190000fb90783b */ /* 0x000eee0000004200 */
[C---:B-1----:R-:W-:Y:S08]  /*93b0*/  HMMA.16816.F32.BF16 R116, R136.reuse, R148, R116 ;  /* 0x000000948874723c */ /* 0x042ff00000041874 */
[C---:B------:R-:W-:Y:S08]  /*93c0*/  HMMA.16816.F32.BF16 R120, R136.reuse, R150, R120 ;  /* 0x000000968878723c */ /* 0x040ff00000041878 */
[C---:B--2---:R-:W-:Y:S08]  /*93d0*/  HMMA.16816.F32.BF16 R124, R136.reuse, R140, R124 ;  /* 0x0000008c887c723c */ /* 0x044ff0000004187c */
[----:B------:R-:W-:Y:S01]  /*93e0*/  HMMA.16816.F32.BF16 R128, R136, R142, R128 ;  /* 0x0000008e8880723c */ /* 0x000fe20000041880 */
[----:B------:R-:W1:Y:S07]  /*93f0*/  LDSM.16.MT88.4 R136, [R250+0x1900] ;  /* 0x00190000fa88783b */ /* 0x000e6e0000004200 */
[C---:B------:R-:W-:Y:S01]  /*9400*/  HMMA.16816.F32.BF16 R164, R176.reuse, R160, R4 ;  /* 0x000000a0b0a4723c */ /* 0x040fe20000041804 */
[----:B------:R-:W2:Y:S07]  /*9410*/  LDSM.16.MT88.4 R4, [R248+0x3900] ;  /* 0x00390000f804783b */ /* 0x000eae0000004200 */
[C---:B------:R-:W-:Y:S01]  /*9420*/  HMMA.16816.F32.BF16 R160, R176.reuse, R162, R8 ;  /* 0x000000a2b0a0723c */ /* 0x040fe20000041808 */
[----:B------:R-:W4:Y:S07]  /*9430*/  LDSM.16.MT88.4 R8, [R249+0x3900] ;  /* 0x00390000f908783b */ /* 0x000f2e0000004200 */
[C---:B------:R-:W-:Y:S01]  /*9440*/  HMMA.16816.F32.BF16 R156, R176.reuse, R152, R12 ;  /* 0x00000098b09c723c */ /* 0x040fe2000004180c */
[----:B------:R-:W5:Y:S07]  /*9450*/  LDSM.16.MT88.4 R12, [R251+0x3900] ;  /* 0x00390000fb0c783b */ /* 0x000f6e0000004200 */
[C---:B------:R-:W-:Y:S01]  /*9460*/  HMMA.16816.F32.BF16 R152, R176.reuse, R154, R16 ;  /* 0x0000009ab098723c */ /* 0x040fe20000041810 */
[----:B------:R-:W4:Y:S07]  /*9470*/  LDSM.16.MT88.4 R16, [R250+0x3900] ;  /* 0x00390000fa10783b */ /* 0x000f2e0000004200 */
[C---:B---3--:R-:W-:Y:S08]  /*9480*/  HMMA.16816.F32.BF16 R148, R176.reuse, R144, R20 ;  /* 0x00000090b094723c */ /* 0x048ff00000041814 */
[C---:B------:R-:W-:Y:S08]  /*9490*/  HMMA.16816.F32.BF16 R144, R176.reuse, R146, R24 ;  /* 0x00000092b090723c */ /* 0x040ff00000041818 */
[C---:B-1----:R-:W-:Y:S08]  /*94a0*/  HMMA.16816.F32.BF16 R140, R176.reuse, R136, R28 ;  /* 0x00000088b08c723c */ /* 0x042ff0000004181c */
[C---:B------:R-:W-:Y:S08]  /*94b0*/  HMMA.16816.F32.BF16 R136, R176.reuse, R138, R32 ;  /* 0x0000008ab088723c */ /* 0x040ff00000041820 */
[C---:B--2---:R-:W-:Y:S08]  /*94c0*/  HMMA.16816.F32.BF16 R36, R176.reuse, R4, R36 ;  /* 0x00000004b024723c */ /* 0x044ff00000041824 */
[C---:B------:R-:W-:Y:S01]  /*94d0*/  HMMA.16816.F32.BF16 R40, R176.reuse, R6, R40 ;  /* 0x00000006b028723c */ /* 0x040fe20000041828 */
[----:B------:R-:W1:Y:S07]  /*94e0*/  LDSM.16.MT88.4 R4, [R248+0x5900] ;  /* 0x00590000f804783b */ /* 0x000e6e0000004200 */
[C---:B----4-:R-:W-:Y:S08]  /*94f0*/  HMMA.16816.F32.BF16 R44, R176.reuse, R8, R44 ;  /* 0x00000008b02c723c */ /* 0x050ff0000004182c */
[C---:B------:R-:W-:Y:S01]  /*9500*/  HMMA.16816.F32.BF16 R48, R176.reuse, R10, R48 ;  /* 0x0000000ab030723c */ /* 0x040fe20000041830 */
[----:B------:R-:W2:Y:S07]  /*9510*/  LDSM.16.MT88.4 R8, [R249+0x5900] ;  /* 0x00590000f908783b */ /* 0x000eae0000004200 */
[C---:B-----5:R-:W-:Y:S08]  /*9520*/  HMMA.16816.F32.BF16 R52, R176.reuse, R12, R52 ;  /* 0x0000000cb034723c */ /* 0x060ff00000041834 */
[C---:B------:R-:W-:Y:S01]  /*9530*/  HMMA.16816.F32.BF16 R56, R176.reuse, R14, R56 ;  /* 0x0000000eb038723c */ /* 0x040fe20000041838 */
[----:B------:R-:W3:Y:S07]  /*9540*/  LDSM.16.MT88.4 R12, [R251+0x5900] ;  /* 0x00590000fb0c783b */ /* 0x000eee0000004200 */
[C---:B------:R-:W-:Y:S08]  /*9550*/  HMMA.16816.F32.BF16 R60, R176.reuse, R16, R60 ;  /* 0x00000010b03c723c */ /* 0x040ff0000004183c */
[C---:B------:R-:W-:Y:S01]  /*9560*/  HMMA.16816.F32.BF16 R64, R176.reuse, R18, R64 ;  /* 0x00000012b040723c */ /* 0x040fe20000041840 */
[----:B------:R-:W4:Y:S07]  /*9570*/  LDSM.16.MT88.4 R16, [R250+0x5900] ;  /* 0x00590000fa10783b */ /* 0x000f2e0000004200 */
[C---:B-1----:R-:W-:Y:S08]  /*9580*/  HMMA.16816.F32.BF16 R68, R176.reuse, R4, R68 ;  /* 0x00000004b044723c */ /* 0x042ff00000041844 */
        /* <DEDUP_REMOVED lines=8> */
[C---:B----4-:R-:W-:Y:S08]  /*9610*/  HMMA.16816.F32.BF16 R92, R176.reuse, R16, R92 ;  /* 0x00000010b05c723c */ /* 0x050ff0000004185c */
[C---:B------:R-:W-:Y:S01]  /*9620*/  HMMA.16816.F32.BF16 R96, R176.reuse, R18, R96 ;  /* 0x00000012b060723c */ /* 0x040fe20000041860 */
[----:B------:R-:W4:Y:S07]  /*9630*/  LDSM.16.MT88.4 R16, [R250+0x7900] ;  /* 0x00790000fa10783b */ /* 0x000f2e0000004200 */
[C---:B-1----:R-:W-:Y:S08]  /*9640*/  HMMA.16816.F32.BF16 R100, R176.reuse, R4, R100 ;  /* 0x00000004b064723c */ /* 0x042ff00000041864 */
[C---:B------:R-:W-:Y:S08]  /*9650*/  HMMA.16816.F32.BF16 R104, R176.reuse, R6, R104 ;  /* 0x00000006b068723c */ /* 0x040ff00000041868 */
[C---:B--2---:R-:W-:Y:S08]  /*9660*/  HMMA.16816.F32.BF16 R108, R176.reuse, R8, R108 ;  /* 0x00000008b06c723c */ /* 0x044ff0000004186c */
[C---:B------:R-:W-:Y:S08]  /*9670*/  HMMA.16816.F32.BF16 R112, R176.reuse, R10, R112 ;  /* 0x0000000ab070723c */ /* 0x040ff00000041870 */
[C---:B---3--:R-:W-:Y:S08]  /*9680*/  HMMA.16816.F32.BF16 R116, R176.reuse, R12, R116 ;  /* 0x0000000cb074723c */ /* 0x048ff00000041874 */
[C---:B------:R-:W-:Y:S08]  /*9690*/  HMMA.16816.F32.BF16 R120, R176.reuse, R14, R120 ;  /* 0x0000000eb078723c */ /* 0x040ff00000041878 */
[C---:B----4-:R-:W-:Y:S08]  /*96a0*/  HMMA.16816.F32.BF16 R124, R176.reuse, R16, R124 ;  /* 0x00000010b07c723c */ /* 0x050ff0000004187c */
[----:B------:R-:W-:Y:S01]  /*96b0*/  HMMA.16816.F32.BF16 R128, R176, R18, R128 ;  /* 0x00000012b080723c */ /* 0x000fe20000041880 */
[----:B------:R-:W-:-:S07]  /*96c0*/  @P0 BRA `(.L_x_6) ;  /* 0xffffcab000000947 */ /* 0x000fce000383ffff */
.L_x_5:
[----:B--2---:R-:W2:Y:S04]  /*96d0*/  LDL.LU R3, [R1+0x1c] ;  /* 0x00001c0001037983 */ /* 0x004ea80000300800 */
[----:B------:R-:W3:Y:S01]  /*96e0*/  LDL.LU R0, [R1+0x40] ;  /* 0x0000400001007983 */ /* 0x000ee20000300800 */
[----:B------:R-:W-:-:S02]  /*96f0*/  MOV R16, 0xff800000 ;  /* 0xff80000000107802 */ /* 0x000fc40000000f00 */
[----:B------:R-:W-:Y:S02]  /*9700*/  MOV R17, 0xff800000 ;  /* 0xff80000000117802 */ /* 0x000fe40000000f00 */
[----:B------:R-:W-:Y:S01]  /*9710*/  PLOP3.LUT P2, PT, PT, PT, PT, 0x8, 0x0 ;  /* 0x000000000000781c */ /* 0x000fe20003f4e170 */
[----:B--2---:R-:W1:Y:S04]  /*9720*/  SHFL.BFLY PT, R6, R3, 0x2, 0x1f ;  /* 0x0c401f0003067f89 */ /* 0x004e6800000e0000 */
[----:B---3--:R-:W2:Y:S01]  /*9730*/  SHFL.BFLY PT, R7, R0, 0x2, 0x1f ;  /* 0x0c401f0000077f89 */ /* 0x008ea200000e0000 */
[----:B-1----:R-:W-:Y:S02]  /*9740*/  FADD.FTZ R6, R6, R3 ;  /* 0x0000000306067221 */ /* 0x002fe40000010000 */
[----:B--2---:R-:W-:-:S03]  /*9750*/  FADD.FTZ R7, R7, R0 ;  /* 0x0000000007077221 */ /* 0x004fc60000010000 */
[----:B------:R-:W1:Y:S04]  /*9760*/  SHFL.BFLY PT, R3, R6, 0x1, 0x1f ;  /* 0x0c201f0006037f89 */ /* 0x000e6800000e0000 */
[----:B------:R-:W2:Y:S01]  /*9770*/  SHFL.BFLY PT, R0, R7, 0x1, 0x1f ;  /* 0x0c201f0007007f89 */ /* 0x000ea200000e0000 */
[----:B-1----:R-:W-:Y:S01]  /*9780*/  FADD.FTZ R6, R6, R3 ;  /* 0x0000000306067221 */ /* 0x002fe20000010000 */
[----:B------:R-:W-:Y:S01]  /*9790*/  MOV R3, RZ ;  /* 0x000000ff00037202 */ /* 0x000fe20000000f00 */
[----:B--2---:R-:W-:-:S03]  /*97a0*/  FADD.FTZ R7, R0, R7 ;  /* 0x0000000700077221 */ /* 0x004fc60000010000 */
[----:B------:R-:W-:Y:S02]  /*97b0*/  FSETP.NE.FTZ.AND P1, PT, R6, RZ, PT ;  /* 0x000000ff0600720b */ /* 0x000fe40003f35000 */
[----:B------:R-:W-:Y:S02]  /*97c0*/  MOV R0, RZ ;  /* 0x000000ff00007202 */ /* 0x000fe40000000f00 */
[----:B------:R-:W-:-:S09]  /*97d0*/  FSETP.NE.FTZ.AND P0, PT, R7, RZ, PT ;  /* 0x000000ff0700720b */ /* 0x000fd20003f15000 */
[----:B------:R-:W1:Y:S01]  /*97e0*/  @P1 MUFU.RCP R3, R6 ;  /* 0x0000000600031308 */ /* 0x000e620000001000 */
[----:B------:R-:W-:-:S05]  /*97f0*/  @P1 MOV R4, 0x3f317218 ;  /* 0x3f31721800041802 */ /* 0x000fca0000000f00 */
[----:B------:R-:W-:Y:S02]  /*9800*/  @P1 FMUL.FTZ R5, R4, c[0x0][0x2d0] ;  /* 0x0000b40004051a20 */ /* 0x000fe40000410000 */
[----:B------:R-:W-:Y:S08]  /*9810*/  @P0 MUFU.RCP R0, R7 ;  /* 0x0000000700000308 */ /* 0x000ff00000001000 */
[----:B------:R-:W2:Y:S01]  /*9820*/  @P1 MUFU.LG2 R6, R6 ;  /* 0x0000000600061308 */ /* 0x000ea20000000c00 */
[----:B-1----:R-:W-:-:S02]  /*9830*/  FMUL.FTZ R164, R3, R164 ;  /* 0x000000a403a47220 */ /* 0x002fc40000410000 */
[C---:B------:R-:W-:Y:S02]  /*9840*/  FMUL.FTZ R165, R3.reuse, R165 ;  /* 0x000000a503a57220 */ /* 0x040fe40000410000 */
[C---:B------:R-:W-:Y:S02]  /*9850*/  FMUL.FTZ R160, R3.reuse, R160 ;  /* 0x000000a003a07220 */ /* 0x040fe40000410000 */
[C---:B------:R-:W-:Y:S01]  /*9860*/  FMUL.FTZ R161, R3.reuse, R161 ;  /* 0x000000a103a17220 */ /* 0x040fe20000410000 */
[----:B------:R-:W1:Y:S01]  /*9870*/  @P0 MUFU.LG2 R7, R7 ;  /* 0x0000000700070308 */ /* 0x000e620000000c00 */
[C---:B------:R-:W-:Y:S02]  /*9880*/  FMUL.FTZ R156, R3.reuse, R156 ;  /* 0x0000009c039c7220 */ /* 0x040fe40000410000 */
[C---:B------:R-:W-:Y:S02]  /*9890*/  FMUL.FTZ R157, R3.reuse, R157 ;  /* 0x0000009d039d7220 */ /* 0x040fe40000410000 */
[----:B------:R-:W-:-:S02]  /*98a0*/  FMUL.FTZ R152, R3, R152 ;  /* 0x0000009803987220 */ /* 0x000fc40000410000 */
[C---:B------:R-:W-:Y:S02]  /*98b0*/  FMUL.FTZ R153, R3.reuse, R153 ;  /* 0x0000009903997220 */ /* 0x040fe40000410000 */
[C---:B------:R-:W-:Y:S02]  /*98c0*/  FMUL.FTZ R148, R3.reuse, R148 ;  /* 0x0000009403947220 */ /* 0x040fe40000410000 */
[C---:B------:R-:W-:Y:S02]  /*98d0*/  FMUL.FTZ R149, R3.reuse, R149 ;  /* 0x0000009503957220 */ /* 0x040fe40000410000 */
        /* <DEDUP_REMOVED lines=53> */
[----:B------:R-:W-:Y:S01]  /*9c30*/  FMUL.FTZ R129, R3, R129 ;  /* 0x0000008103817220 */ /* 0x000fe20000410000 */
[----:B------:R-:W-:Y:S01]  /*9c40*/  @P0 MOV R3, 0x3f317218 ;  /* 0x3f31721800030802 */ /* 0x000fe20000000f00 */
[----:B--2---:R-:W-:Y:S02]  /*9c50*/  @P1 FMUL.FTZ R6, R6, 0.69314718246459960938 ;  /* 0x3f31721806061820 */ /* 0x004fe40000410000 */
[----:B-1----:R-:W-:Y:S02]  /*9c60*/  @P0 FMUL.FTZ R4, R7, 0.69314718246459960938 ;  /* 0x3f31721807040820 */ /* 0x002fe40000410000 */
[----:B------:R-:W-:-:S02]  /*9c70*/  @P0 FMUL.FTZ R3, R3, c[0x0][0x2d0] ;  /* 0x0000b40003030a20 */ /* 0x000fc40000410000 */
        /* <DEDUP_REMOVED lines=63> */
[----:B------:R-:W-:Y:S02]  /*a070*/  FMUL.FTZ R131, R0, R131 ;  /* 0x0000008300837220 */ /* 0x000fe40000410000 */
[----:B------:R-:W-:Y:S02]  /*a080*/  @P1 FFMA.FTZ R16, R5, R132, R6 ;  /* 0x0000008405101223 */ /* 0x000fe40000010006 */
[----:B------:R-:W-:-:S02]  /*a090*/  @P0 FFMA.FTZ R17, R3, R2, R4 ;  /* 0x0000000203110223 */ /* 0x000fc40000010004 */
.L_x_3:
[----:B------:R-:W-:Y:S05]  /*a0a0*/  @P2 BRA `(.L_x_9) ;  /* 0x00001fa000002947 */ /* 0x000fea0003800000 */
[----:B------:R-:W1:Y:S01]  /*a0b0*/  S2R R7, SR_TID.X ;  /* 0x0000000000077919 */ /* 0x000e620000002100 */
[----:B------:R-:W-:Y:S01]  /*a0c0*/  IMAD R0, RZ, RZ, -UR11 ;  /* 0x8000000bff007e24 */ /* 0x000fe2000f8e02ff */
[----:B------:R-:W-:Y:S01]  /*a0d0*/  ULDC.64 UR4, c[0x0][0x4d0] ;  /* 0x0001340000047ab9 */ /* 0x000fe20000000a00 */
[----:B------:R-:W-:Y:S01]  /*a0e0*/  MOV R20, c[0x0][0x4e8] ;  /* 0x00013a0000147a02 */ /* 0x000fe20000000f00 */
[----:B------:R-:W2:Y:S01]  /*a0f0*/  S2R R9, SR_CTAID.Y ;  /* 0x0000000000097919 */ /* 0x000ea20000002600 */
[----:B------:R-:W-:Y:S01]  /*a100*/  UIMAD.WIDE.U32 UR8, UR11, UR4, URZ ;  /* 0x000000040b0872a5 */ /* 0x000fe2000f8e003f */
[----:B------:R-:W-:Y:S01]  /*a110*/  BSSY B0, `(.L_x_10) ;  /* 0x0000130000007945 */ /* 0x000fe20003800000 */
[----:B------:R-:W-:Y:S01]  /*a120*/  USHF.R.S32.HI UR6, URZ, 0x1f, UR11 ;  /* 0x0000001f3f067899 */ /* 0x000fe2000801140b */
[----:B------:R-:W3:Y:S01]  /*a130*/  S2R R10, SR_CTAID.Z ;  /* 0x00000000000a7919 */ /* 0x000ee20000002700 */
[----:B------:R-:W-:-:S02]  /*a140*/  ISETP.NE.AND P1, PT, R20, 0x1, PT ;  /* 0x000000011400780c */ /* 0x000fc40003f25270 */
[----:B------:R-:W-:Y:S01]  /*a150*/  IMAD.U32 R2, RZ, RZ, UR8 ;  /* 0x00000008ff027e24 */ /* 0x000fe2000f8e00ff */
[----:B------:R-:W-:Y:S01]  /*a160*/  MOV R3, UR9 ;  /* 0x0000000900037c02 */ /* 0x000fe20008000f00 */
[----:B------:R-:W4:Y:S01]  /*a170*/  S2R R19, SR_CTAID.X ;  /* 0x0000000000137919 */ /* 0x000f220000002500 */
[----:B------:R-:W-:-:S04]  /*a180*/  UIMAD UR7, UR6, UR4, URZ ;  /* 0x00000004060772a4 */ /* 0x000fc8000f8e023f */
[----:B------:R-:W-:-:S03]  /*a190*/  UIMAD UR7, UR11, UR5, UR7 ;  /* 0x000000050b0772a4 */ /* 0x000fc6000f8e0207 */
[----:B------:R-:W-:Y:S02]  /*a1a0*/  ULDC.64 UR4, c[0x0][0x438] ;  /* 0x00010e0000047ab9 */ /* 0x000fe40000000a00 */
[----:B------:R-:W-:Y:S01]  /*a1b0*/  UIMAD.WIDE.U32 UR14, UR11, UR4, URZ ;  /* 0x000000040b0e72a5 */ /* 0x000fe2000f8e003f */
[----:B-1----:R-:W-:Y:S01]  /*a1c0*/  SHF.R.S32.HI R5, RZ, 0x1f, R7 ;  /* 0x0000001fff057819 */ /* 0x002fe20000011407 */
[----:B------:R-:W-:Y:S02]  /*a1d0*/  UIMAD UR4, UR6, UR4, URZ ;  /* 0x00000004060472a4 */ /* 0x000fe4000f8e023f */
[----:B------:R-:W-:Y:S01]  /*a1e0*/  UIADD3 UR7, UR9, UR7, URZ ;  /* 0x0000000709077290 */ /* 0x000fe2000fffe03f */
[----:B--2---:R-:W-:Y:S01]  /*a1f0*/  IMAD R9, R0, c[0x0][0x550], R9 ;  /* 0x0001540000097a24 */ /* 0x004fe200078e0209 */
[CC--:B------:R-:W-:Y:S01]  /*a200*/  LEA.HI R0, R5.reuse, R7.reuse, RZ, 0x5 ;  /* 0x0000000705007211 */ /* 0x0c0fe200078f28ff */
[----:B------:R-:W-:Y:S01]  /*a210*/  UIMAD UR4, UR11, UR5, UR4 ;  /* 0x000000050b0472a4 */ /* 0x000fe2000f8e0204 */
[----:B------:R-:W-:-:S02]  /*a220*/  LEA.HI R5, R5, R7, RZ, 0x2 ;  /* 0x0000000705057211 */ /* 0x000fc400078f10ff */
[----:B------:R-:W-:Y:S01]  /*a230*/  LOP3.LUT R4, R0, 0xffffffe0, RZ, 0xc0, !PT ;  /* 0xffffffe000047812 */ /* 0x000fe200078ec0ff */
[----:B------:R-:W-:Y:S01]  /*a240*/  UIADD3 UR4, UR15, UR4, URZ ;  /* 0x000000040f047290 */ /* 0x000fe2000fffe03f */
[--C-:B------:R-:W-:Y:S02]  /*a250*/  SHF.R.S32.HI R6, RZ, 0x5, R0.reuse ;  /* 0x00000005ff067819 */ /* 0x100fe40000011400 */
[----:B------:R-:W-:Y:S01]  /*a260*/  SHF.R.S32.HI R0, RZ, 0x1f, R0 ;  /* 0x0000001fff007819 */ /* 0x000fe20000011400 */
[----:B------:R-:W-:Y:S01]  /*a270*/  IMAD.IADD R14, R7, 0x1, -R4 ;  /* 0x00000001070e7824 */ /* 0x000fe200078e0a04 */
[----:B------:R-:W-:Y:S01]  /*a280*/  LOP3.LUT R3, R5, 0xfffffffc, RZ, 0xc0, !PT ;  /* 0xfffffffc05037812 */ /* 0x000fe200078ec0ff */
[----:B------:R-:W-:Y:S01]  /*a290*/  IMAD.MOV.U32 R4, RZ, RZ, R2 ;  /* 0x000000ffff047224 */ /* 0x000fe200078e0002 */
[----:B------:R-:W-:Y:S01]  /*a2a0*/  LEA.HI R0, R0, R6, RZ, 0x3 ;  /* 0x0000000600007211 */ /* 0x000fe200078f18ff */
[----:B------:R-:W-:Y:S01]  /*a2b0*/  IMAD.U32 R5, RZ, RZ, UR7 ;  /* 0x00000007ff057e24 */ /* 0x000fe2000f8e00ff */
[----:B------:R-:W-:Y:S01]  /*a2c0*/  IADD3 R7, -R3, R7, RZ ;  /* 0x0000000703077210 */ /* 0x000fe20007ffe1ff */
[----:B------:R-:W-:Y:S01]  /*a2d0*/  IMAD.U32 R3, RZ, RZ, UR15 ;  /* 0x0000000fff037e24 */ /* 0x000fe2000f8e00ff */
[----:B------:R-:W-:Y:S01]  /*a2e0*/  LOP3.LUT R0, R0, 0xffffff8, RZ, 0xc0, !PT ;  /* 0x0ffffff800007812 */ /* 0x000fe200078ec0ff */
[----:B---3--:R-:W-:Y:S01]  /*a2f0*/  IMAD.WIDE.U32 R4, R10, c[0x0][0x4d8], R4 ;  /* 0x000136000a047a25 */ /* 0x008fe200078e0004 */
[----:B------:R-:W-:-:S02]  /*a300*/  SHF.R.S32.HI R2, RZ, 0x1f, R14 ;  /* 0x0000001fff027819 */ /* 0x000fc4000001140e */
[----:B------:R-:W-:Y:S01]  /*a310*/  SHF.R.S32.HI R11, RZ, 0x1f, R10 ;  /* 0x0000001fff0b7819 */ /* 0x000fe2000001140a */
[----:B------:R-:W-:Y:S01]  /*a320*/  IMAD.IADD R8, R6, 0x1, -R0 ;  /* 0x0000000106087824 */ /* 0x000fe200078e0a00 */
[C---:B------:R-:W-:Y:S02]  /*a330*/  LEA.HI R0, R7.reuse, R7, RZ, 0x1 ;  /* 0x0000000707007211 */ /* 0x040fe400078f08ff */
[----:B------:R-:W-:Y:S01]  /*a340*/  LEA.HI R18, R2, R14, RZ, 0x2 ;  /* 0x0000000e02127211 */ /* 0x000fe200078f10ff */
[----:B------:R-:W-:Y:S01]  /*a350*/  IMAD.U32 R2, RZ, RZ, UR14 ;  /* 0x0000000eff027e24 */ /* 0x000fe2000f8e00ff */
[----:B------:R-:W-:Y:S02]  /*a360*/  LOP3.LUT R0, R0, 0x1ffffffe, RZ, 0xc0, !PT ;  /* 0x1ffffffe00007812 */ /* 0x000fe400078ec0ff */
[----:B------:R-:W-:Y:S02]  /*a370*/  SHF.R.S32.HI R6, RZ, 0x2, R18 ;  /* 0x00000002ff067819 */ /* 0x000fe40000011412 */
[----:B------:R-:W-:Y:S01]  /*a380*/  MOV R3, UR4 ;  /* 0x0000000400037c02 */ /* 0x000fe20008000f00 */
[----:B------:R-:W-:-:S02]  /*a390*/  IMAD.IADD R0, R7, 0x1, -R0 ;  /* 0x0000000107007824 */ /* 0x000fc400078e0a00 */
[----:B------:R-:W-:Y:S02]  /*a3a0*/  IMAD R15, R8, 0x10, R6 ;  /* 0x00000010080f7824 */ /* 0x000fe400078e0206 */
[C---:B------:R-:W-:Y:S02]  /*a3b0*/  IMAD R7, R11.reuse, c[0x0][0x4d8], RZ ;  /* 0x000136000b077a24 */ /* 0x040fe400078e02ff */
[----:B------:R-:W-:Y:S01]  /*a3c0*/  IMAD R6, R11, c[0x0][0x440], RZ ;  /* 0x000110000b067a24 */ /* 0x000fe200078e02ff */
[----:B------:R-:W-:Y:S01]  /*a3d0*/  LEA R0, R0, R15, 0x3 ;  /* 0x0000000f00007211 */ /* 0x000fe200078e18ff */
[C---:B------:R-:W-:Y:S02]  /*a3e0*/  IMAD R7, R10.reuse, c[0x0][0x4dc], R7 ;  /* 0x000137000a077a24 */ /* 0x040fe400078e0207 */
[----:B------:R-:W-:Y:S02]  /*a3f0*/  IMAD R6, R10, c[0x0][0x444], R6 ;  /* 0x000111000a067a24 */ /* 0x000fe400078e0206 */
[----:B----4-:R-:W-:Y:S01]  /*a400*/  IMAD R8, R19, 0x80, R0 ;  /* 0x0000008013087824 */ /* 0x010fe200078e0200 */
[----:B------:R-:W-:Y:S01]  /*a410*/  SHF.R.S32.HI R0, RZ, 0x1f, R9 ;  /* 0x0000001fff007819 */ /* 0x000fe20000011409 */
[----:B------:R-:W-:-:S02]  /*a420*/  IMAD.IADD R5, R5, 0x1, R7 ;  /* 0x0000000105057824 */ /* 0x000fc400078e0207 */
[----:B------:R-:W-:-:S04]  /*a430*/  @P1 IMAD.HI.U32 R7, R8, c[0x0][0x4ec], RZ ;  /* 0x00013b0008071a27 */ /* 0x000fc800078e00ff */
[----:B------:R-:W-:-:S04]  /*a440*/  IMAD.WIDE.U32 R2, R10, c[0x0][0x440], R2 ;  /* 0x000110000a027a25 */ /* 0x000fc800078e0002 */
[----:B------:R-:W-:Y:S01]  /*a450*/  IMAD.MOV.U32 R10, RZ, RZ, R8 ;  /* 0x000000ffff0a7224 */ /* 0x000fe200078e0008 */
[----:B------:R-:W-:Y:S02]  /*a460*/  @P1 SHF.R.U32.HI R10, RZ, c[0x0][0x4f0], R7 ;  /* 0x00013c00ff0a1a19 */ /* 0x000fe40000011607 */
[----:B------:R-:W-:Y:S01]  /*a470*/  IADD3 R3, R3, R6, RZ ;  /* 0x0000000603037210 */ /* 0x000fe20007ffe0ff */
[C---:B------:R-:W-:Y:S02]  /*a480*/  IMAD R6, R0.reuse, c[0x0][0x4e0], RZ ;  /* 0x0001380000067a24 */ /* 0x040fe400078e02ff */
[----:B------:R-:W-:Y:S02]  /*a490*/  IMAD R0, R0, c[0x0][0x448], RZ ;  /* 0x0001120000007a24 */ /* 0x000fe400078e02ff */
[----:B------:R-:W-:Y:S02]  /*a4a0*/  IMAD.MOV R11, RZ, RZ, -R10 ;  /* 0x000000ffff0b7224 */ /* 0x000fe400078e0a0a */
[----:B------:R-:W-:-:S02]  /*a4b0*/  IMAD R13, R9, c[0x0][0x4e4], R6 ;  /* 0x00013900090d7a24 */ /* 0x000fc400078e0206 */
[----:B------:R-:W-:-:S04]  /*a4c0*/  IMAD.WIDE.U32 R6, R9, c[0x0][0x448], R2 ;  /* 0x0001120009067a25 */ /* 0x000fc800078e0002 */
[C---:B------:R-:W-:Y:S01]  /*a4d0*/  IMAD R12, R9.reuse, c[0x0][0x44c], R0 ;  /* 0x00011300090c7a24 */ /* 0x040fe200078e0200 */
[----:B------:R-:W-:Y:S01]  /*a4e0*/  MOV R0, R8 ;  /* 0x0000000800007202 */ /* 0x000fe20000000f00 */
[----:B------:R-:W-:-:S04]  /*a4f0*/  IMAD.WIDE.U32 R2, R9, c[0x0][0x4e0], R4 ;  /* 0x0001380009027a25 */ /* 0x000fc800078e0004 */
[----:B------:R-:W-:Y:S01]  /*a500*/  IMAD R9, R11, c[0x0][0x4e8], R8 ;  /* 0x00013a000b097a24 */ /* 0x000fe200078e0208 */
[----:B------:R-:W-:Y:S01]  /*a510*/  SHF.R.S32.HI R11, RZ, 0x1f, R10 ;  /* 0x0000001fff0b7819 */ /* 0x000fe2000001140a */
[----:B------:R-:W-:Y:S01]  /*a520*/  @P1 IMAD.HI.U32 R4, R8, c[0x0][0x4ec], RZ ;  /* 0x00013b0008041a27 */ /* 0x000fe200078e00ff */
[----:B------:R-:W-:Y:S01]  /*a530*/  BAR.SYNC.DEFER_BLOCKING 0x1, 0x100 ;  /* 0x0044000000007b1d */ /* 0x000fe20000010000 */
[----:B------:R-:W-:Y:S02]  /*a540*/  IADD3 R2, P0, R10, R2, RZ ;  /* 0x000000020a027210 */ /* 0x000fe40007f1e0ff */
[----:B------:R-:W-:Y:S01]  /*a550*/  IMAD.IADD R5, R7, 0x1, R12 ;  /* 0x0000000107057824 */ /* 0x000fe200078e020c */
[----:B------:R-:W-:Y:S02]  /*a560*/  SHF.R.S32.HI R7, RZ, 0x1f, R9 ;  /* 0x0000001fff077819 */ /* 0x000fe40000011409 */
[----:B------:R-:W-:Y:S02]  /*a570*/  @P1 SHF.R.U32.HI R0, RZ, c[0x0][0x4f0], R4 ;  /* 0x00013c00ff001a19 */ /* 0x000fe40000011604 */
[----:B------:R-:W-:Y:S01]  /*a580*/  IADD3.X R3, R11, R3, R13, P0, !PT ;  /* 0x000000030b037210 */ /* 0x000fe200007fe40d */
[----:B------:R-:W-:Y:S01]  /*a590*/  IMAD R11, R19, 0x80, R15 ;  /* 0x00000080130b7824 */ /* 0x000fe200078e020f */
[----:B------:R-:W-:Y:S01]  /*a5a0*/  MOV R4, R6 ;  /* 0x0000000600047202 */ /* 0x000fe20000000f00 */
[----:B------:R-:W-:Y:S01]  /*a5b0*/  IMAD R6, R7, c[0x0][0x4c8], RZ ;  /* 0x0001320007067a24 */ /* 0x000fe200078e02ff */
[----:B------:R-:W-:Y:S01]  /*a5c0*/  SHF.R.S32.HI R7, RZ, 0x1f, R0 ;  /* 0x0000001fff077819 */ /* 0x000fe20000011400 */
[----:B------:R-:W-:-:S04]  /*a5d0*/  IMAD.WIDE.U32 R2, R9, c[0x0][0x4c8], R2 ;  /* 0x0001320009027a25 */ /* 0x000fc800078e0002 */
[----:B------:R-:W-:Y:S02]  /*a5e0*/  IMAD.MOV R10, RZ, RZ, -R0 ;  /* 0x000000ffff0a7224 */ /* 0x000fe400078e0a00 */
[----:B------:R-:W-:Y:S01]  /*a5f0*/  IMAD R9, R9, c[0x0][0x4cc], R6 ;  /* 0x0001330009097a24 */ /* 0x000fe200078e0206 */
[----:B------:R-:W-:Y:S01]  /*a600*/  LEA R6, P0, R2, c[0x0][0x4a8], 0x2 ;  /* 0x00012a0002067a11 */ /* 0x000fe200078010ff */
[----:B------:R-:W-:Y:S02]  /*a610*/  IMAD R10, R10, c[0x0][0x4e8], R8 ;  /* 0x00013a000a0a7a24 */ /* 0x000fe400078e0208 */
[----:B------:R-:W-:Y:S01]  /*a620*/  IMAD R7, R7, c[0x0][0x430], RZ ;  /* 0x00010c0007077a24 */ /* 0x000fe200078e02ff */
[----:B------:R-:W-:Y:S01]  /*a630*/  IADD3 R3, R3, R9, RZ ;  /* 0x0000000903037210 */ /* 0x000fe20007ffe0ff */
[----:B------:R-:W-:Y:S01]  /*a640*/  IMAD.WIDE.U32 R4, R0, c[0x0][0x430], R4 ;  /* 0x00010c0000047a25 */ /* 0x000fe200078e0004 */
[----:B------:R-:W-:Y:S02]  /*a650*/  SHFL.IDX PT, R8, R6, RZ, 0x1c1f ;  /* 0x001c1fff06087589 */ /* 0x000fe400000e0000 */
[----:B------:R-:W-:Y:S01]  /*a660*/  LEA.HI.X R2, R2, c[0x0][0x4ac], R3, 0x2, P0 ;  /* 0x00012b0002027a11 */ /* 0x000fe200000f1403 */
[----:B------:R-:W-:Y:S01]  /*a670*/  IMAD R0, R0, c[0x0][0x434], R7 ;  /* 0x00010d0000007a24 */ /* 0x000fe200078e0207 */
[----:B------:R-:W-:Y:S01]  /*a680*/  SHF.R.S32.HI R7, RZ, 0x1f, R10 ;  /* 0x0000001fff077819 */ /* 0x000fe2000001140a */
[----:B------:R-:W-:Y:S01]  /*a690*/  SHFL.IDX PT, R6, R6, 0x1, 0x1c1f ;  /* 0x003c1f0006067f89 */ /* 0x000fe200000e0000 */
[----:B------:R-:W-:-:S02]  /*a6a0*/  LOP3.LUT P0, RZ, R14, 0x3, RZ, 0xc0, !PT ;  /* 0x000000030eff7812 */ /* 0x000fc4000780c0ff */
[----:B------:R-:W-:Y:S01]  /*a6b0*/  IADD3 R3, R5, R0, RZ ;  /* 0x0000000005037210 */ /* 0x000fe20007ffe0ff */
[----:B------:R-:W-:Y:S01]  /*a6c0*/  IMAD R0, R7, c[0x0][0x428], RZ ;  /* 0x00010a0007007a24 */ /* 0x000fe200078e02ff */
[----:B------:R-:W1:Y:S01]  /*a6d0*/  SHFL.IDX PT, R9, R2, RZ, 0x1c1f ;  /* 0x001c1fff02097589 */ /* 0x000e6200000e0000 */
[----:B------:R-:W-:Y:S02]  /*a6e0*/  IMAD R5, R20, c[0x0][0x388], RZ ;  /* 0x0000e20014057a24 */ /* 0x000fe400078e02ff */
[----:B------:R-:W-:Y:S01]  /*a6f0*/  IMAD R0, R10, c[0x0][0x42c], R0 ;  /* 0x00010b000a007a24 */ /* 0x000fe200078e0200 */
[----:B------:R2:W3:Y:S02]  /*a700*/  SHFL.IDX PT, R7, R2, 0x1, 0x1c1f ;  /* 0x003c1f0002077f89 */ /* 0x0004e400000e0000 */
[----:B------:R-:W-:-:S13]  /*a710*/  ISETP.GE.OR P2, PT, R11, R5, P0 ;  /* 0x000000050b00720c */ /* 0x000fda0000746670 */
[----:B-1----:R1:W-:Y:S01]  /*a720*/  @!P2 ST.E [R8.64], R16 ;  /* 0x000000100800a985 */ /* 0x0023e2000c10190c */
[----:B--2---:R-:W-:Y:S01]  /*a730*/  IMAD.MOV.U32 R2, RZ, RZ, R4 ;  /* 0x000000ffff027224 */ /* 0x004fe200078e0004 */
[----:B------:R-:W-:-:S03]  /*a740*/  IADD3 R4, R11, 0x8, RZ ;  /* 0x000000080b047810 */ /* 0x000fc60007ffe0ff */
[----:B------:R-:W-:Y:S01]  /*a750*/  IMAD.WIDE.U32 R2, R10, c[0x0][0x428], R2 ;  /* 0x00010a000a027a25 */ /* 0x000fe200078e0002 */
[----:B------:R-:W-:-:S04]  /*a760*/  ISETP.GE.OR P0, PT, R4, R5, P0 ;  /* 0x000000050400720c */ /* 0x000fc80000706670 */
[----:B------:R-:W-:Y:S02]  /*a770*/  IADD3 R0, R3, R0, RZ ;  /* 0x0000000003007210 */ /* 0x000fe40007ffe0ff */
[----:B------:R-:W-:-:S04]  /*a780*/  LEA R20, P1, R2, c[0x0][0x400], 0x2 ;  /* 0x0001000002147a11 */ /* 0x000fc800078210ff */
[----:B------:R-:W-:Y:S02]  /*a790*/  LEA.HI.X R19, R2, c[0x0][0x404], R0, 0x2, P1 ;  /* 0x0001010002137a11 */ /* 0x000fe400008f1400 */
[----:B------:R-:W-:Y:S01]  /*a7a0*/  LOP3.LUT R0, R18, 0x7ffffffc, RZ, 0xc0, !PT ;  /* 0x7ffffffc12007812 */ /* 0x000fe200078ec0ff */
[----:B---3--:R2:W-:Y:S01]  /*a7b0*/  @!P0 ST.E [R6.64], R17 ;  /* 0x0000001106008985 */ /* 0x0085e2000c10190c */
[-C--:B------:R-:W-:Y:S02]  /*a7c0*/  ISETP.GE.AND P0, PT, R11, R5.reuse, PT ;  /* 0x000000050b00720c */ /* 0x080fe40003f06270 */
[----:B------:R-:W-:Y:S01]  /*a7d0*/  ISETP.GE.AND P1, PT, R4, R5, PT ;  /* 0x000000050400720c */ /* 0x000fe20003f26270 */
[----:B------:R-:W-:Y:S01]  /*a7e0*/  IMAD.IADD R0, R14, 0x1, -R0 ;  /* 0x000000010e007824 */ /* 0x000fe200078e0a00 */
[----:B------:R2:W3:Y:S02]  /*a7f0*/  SHFL.IDX PT, R2, R20, RZ, 0x1c1f ;  /* 0x001c1fff14027589 */ /* 0x0004e400000e0000 */
[----:B-1----:R-:W-:-:S02]  /*a800*/  P2R R16, PR, RZ, 0x2 ;  /* 0x00000002ff107803 */ /* 0x002fc40000000000 */
[----:B------:R2:W1:Y:S01]  /*a810*/  SHFL.IDX PT, R3, R19, RZ, 0x1c1f ;  /* 0x001c1fff13037589 */ /* 0x00046200000e0000 */
[----:B------:R-:W-:-:S04]  /*a820*/  SHF.L.U32 R0, R0, 0x1, RZ ;  /* 0x0000000100007819 */ /* 0x000fc800000006ff */
[----:B------:R-:W-:Y:S05]  /*a830*/  @P0 BRA `(.L_x_11) ;  /* 0x00000bd000000947 */ /* 0x000fea0003800000 */
[C---:B------:R-:W-:Y:S02]  /*a840*/  ISETP.GE.AND P0, PT, R0.reuse, c[0x0][0x3c8], PT ;  /* 0x0000f20000007a0c */ /* 0x040fe40003f06270 */
[C---:B------:R-:W-:Y:S02]  /*a850*/  IADD3 R5, R0.reuse, 0x8, RZ ;  /* 0x0000000800057810 */ /* 0x040fe40007ffe0ff */
[----:B------:R-:W-:Y:S02]  /*a860*/  IADD3 R4, R0, 0x10, RZ ;  /* 0x0000001000047810 */ /* 0x000fe40007ffe0ff */
[----:B------:R-:W-:Y:S02]  /*a870*/  ISETP.GE.AND P5, PT, R5, c[0x0][0x3c8], PT ;  /* 0x0000f20005007a0c */ /* 0x000fe40003fa6270 */
[----:B------:R-:W-:Y:S02]  /*a880*/  ISETP.GE.AND P4, PT, R4, c[0x0][0x3c8], PT ;  /* 0x0000f20004007a0c */ /* 0x000fe40003f86270 */
[----:B------:R-:W-:-:S02]  /*a890*/  IADD3 R8, R0, 0x18, RZ ;  /* 0x0000001800087810 */ /* 0x000fc40007ffe0ff */
[C---:B------:R-:W-:Y:S01]  /*a8a0*/  IADD3 R10, R0.reuse, 0x20, RZ ;  /* 0x00000020000a7810 */ /* 0x040fe20007ffe0ff */
[C---:B-123--:R-:W-:Y:S01]  /*a8b0*/  @!P0 IMAD.WIDE R6, R0.reuse, 0x4, R2 ;  /* 0x0000000400068825 */ /* 0x04efe200078e0202 */
[C---:B------:R-:W-:Y:S02]  /*a8c0*/  IADD3 R11, R0.reuse, 0x28, RZ ;  /* 0x00000028000b7810 */ /* 0x040fe40007ffe0ff */
[----:B------:R-:W-:Y:S02]  /*a8d0*/  IADD3 R9, R0, 0x30, RZ ;  /* 0x0000003000097810 */ /* 0x000fe40007ffe0ff */
[----:B------:R1:W-:Y:S01]  /*a8e0*/  @!P0 ST.E.64 [R6.64], R164 ;  /* 0x000000a406008985 */ /* 0x0003e2000c101b0c */
[----:B------:R-:W-:Y:S02]  /*a8f0*/  ISETP.GE.AND P3, PT, R8, c[0x0][0x3c8], PT ;  /* 0x0000f20008007a0c */ /* 0x000fe40003f66270 */
[----:B------:R-:W-:Y:S02]  /*a900*/  @!P4 LEA.HI R4, R4, R4, RZ, 0x1 ;  /* 0x000000040404c211 */ /* 0x000fe400078f08ff */
[----:B------:R-:W-:-:S02]  /*a910*/  ISETP.GE.AND P2, PT, R10, c[0x0][0x3c8], PT ;  /* 0x0000f2000a007a0c */ /* 0x000fc40003f46270 */
[----:B------:R-:W-:Y:S02]  /*a920*/  @!P4 LOP3.LUT R4, R4, 0xfffffffe, RZ, 0xc0, !PT ;  /* 0xfffffffe0404c812 */ /* 0x000fe400078ec0ff */
[----:B------:R-:W-:Y:S02]  /*a930*/  ISETP.GE.AND P1, PT, R11, c[0x0][0x3c8], PT ;  /* 0x0000f2000b007a0c */ /* 0x000fe40003f26270 */
[----:B------:R-:W-:Y:S02]  /*a940*/  ISETP.GE.AND P0, PT, R9, c[0x0][0x3c8], PT ;  /* 0x0000f20009007a0c */ /* 0x000fe40003f06270 */
[C---:B------:R-:W-:Y:S02]  /*a950*/  IADD3 R13, R0.reuse, 0x38, RZ ;  /* 0x00000038000d7810 */ /* 0x040fe40007ffe0ff */
[----:B------:R-:W-:Y:S02]  /*a960*/  IADD3 R12, R0, 0x40, RZ ;  /* 0x00000040000c7810 */ /* 0x000fe40007ffe0ff */
[----:B-1----:R-:W-:Y:S01]  /*a970*/  @!P5 LEA.HI R6, R5, R5, RZ, 0x1 ;  /* 0x000000050506d211 */ /* 0x002fe200078f08ff */
[----:B------:R-:W-:-:S03]  /*a980*/  @!P4 IMAD.WIDE R4, R4, 0x4, R2 ;  /* 0x000000040404c825 */ /* 0x000fc600078e0202 */
[----:B------:R-:W-:-:S05]  /*a990*/  @!P5 LOP3.LUT R6, R6, 0xfffffffe, RZ, 0xc0, !PT ;  /* 0xfffffffe0606d812 */ /* 0x000fca00078ec0ff */
[----:B------:R-:W-:-:S05]  /*a9a0*/  @!P5 IMAD.WIDE R6, R6, 0x4, R2 ;  /* 0x000000040606d825 */ /* 0x000fca00078e0202 */
[----:B------:R1:W-:Y:S01]  /*a9b0*/  @!P5 ST.E.64 [R6.64], R160 ;  /* 0x000000a00600d985 */ /* 0x0003e2000c101b0c */
[----:B------:R-:W-:-:S03]  /*a9c0*/  ISETP.GE.AND P5, PT, R13, c[0x0][0x3c8], PT ;  /* 0x0000f2000d007a0c */ /* 0x000fc60003fa6270 */
[----:B------:R2:W-:Y:S01]  /*a9d0*/  @!P4 ST.E.64 [R4.64], R156 ;  /* 0x0000009c0400c985 */ /* 0x0005e2000c101b0c */
[----:B------:R-:W-:Y:S02]  /*a9e0*/  ISETP.GE.AND P4, PT, R12, c[0x0][0x3c8], PT ;  /* 0x0000f2000c007a0c */ /* 0x000fe40003f86270 */
[----:B-1----:R-:W-:Y:S02]  /*a9f0*/  @!P2 LEA.HI R7, R10, R10, RZ, 0x1 ;  /* 0x0000000a0a07a211 */ /* 0x002fe400078f08ff */
[----:B------:R-:W-:Y:S02]  /*aa00*/  @!P1 LEA.HI R6, R11, R11, RZ, 0x1 ;  /* 0x0000000b0b069211 */ /* 0x000fe400078f08ff */
[----:B--2---:R-:W-:Y:S02]  /*aa10*/  @!P3 LEA.HI R4, R8, R8, RZ, 0x1 ;  /* 0x000000080804b211 */ /* 0x004fe400078f08ff */
[----:B------:R-:W-:Y:S02]  /*aa20*/  @!P0 LEA.HI R5, R9, R9, RZ, 0x1 ;  /* 0x0000000909058211 */ /* 0x000fe400078f08ff */
[----:B------:R-:W-:-:S02]  /*aa30*/  @!P3 LOP3.LUT R4, R4, 0xfffffffe, RZ, 0xc0, !PT ;  /* 0xfffffffe0404b812 */ /* 0x000fc400078ec0ff */
[----:B------:R-:W-:Y:S02]  /*aa40*/  @!P2 LOP3.LUT R7, R7, 0xfffffffe, RZ, 0xc0, !PT ;  /* 0xfffffffe0707a812 */ /* 0x000fe400078ec0ff */
[----:B------:R-:W-:Y:S01]  /*aa50*/  @!P1 LOP3.LUT R6, R6, 0xfffffffe, RZ, 0xc0, !PT ;  /* 0xfffffffe06069812 */ /* 0x000fe200078ec0ff */
[----:B------:R-:W-:Y:S01]  /*aa60*/  @!P3 IMAD.WIDE R10, R4, 0x4, R2 ;  /* 0x00000004040ab825 */ /* 0x000fe200078e0202 */
[----:B------:R-:W-:-:S03]  /*aa70*/  @!P0 LOP3.LUT R5, R5, 0xfffffffe, RZ, 0xc0, !PT ;  /* 0xfffffffe05058812 */ /* 0x000fc600078ec0ff */
[--C-:B------:R-:W-:Y:S01]  /*aa80*/  @!P2 IMAD.WIDE R8, R7, 0x4, R2.reuse ;  /* 0x000000040708a825 */ /* 0x100fe200078e0202 */
[----:B------:R1:W-:Y:S03]  /*aa90*/  @!P3 ST.E.64 [R10.64], R152 ;  /* 0x000000980a00b985 */ /* 0x0003e6000c101b0c */
[--C-:B------:R-:W-:Y:S01]  /*aaa0*/  @!P1 IMAD.WIDE R6, R6, 0x4, R2.reuse ;  /* 0x0000000406069825 */ /* 0x100fe200078e0202 */
[----:B------:R2:W-:Y:S03]  /*aab0*/  @!P2 ST.E.64 [R8.64], R148 ;  /* 0x000000940800a985 */ /* 0x0005e6000c101b0c */
[----:B------:R-:W-:Y:S01]  /*aac0*/  @!P0 IMAD.WIDE R4, R5, 0x4, R2 ;  /* 0x0000000405048825 */ /* 0x000fe200078e0202 */
[----:B------:R3:W-:Y:S04]  /*aad0*/  @!P1 ST.E.64 [R6.64], R144 ;  /* 0x0000009006009985 */ /* 0x0007e8000c101b0c */
[----:B------:R4:W-:Y:S01]  /*aae0*/  @!P0 ST.E.64 [R4.64], R140 ;  /* 0x0000008c04008985 */ /* 0x0009e2000c101b0c */
[----:B-1----:R-:W-:-:S02]  /*aaf0*/  IADD3 R10, R0, 0x58, RZ ;  /* 0x00000058000a7810 */ /* 0x002fc40007ffe0ff */
[C---:B------:R-:W-:Y:S02]  /*ab00*/  IADD3 R11, R0.reuse, 0x60, RZ ;  /* 0x00000060000b7810 */ /* 0x040fe40007ffe0ff */
[C---:B--2---:R-:W-:Y:S02]  /*ab10*/  IADD3 R8, R0.reuse, 0x48, RZ ;  /* 0x0000004800087810 */ /* 0x044fe40007ffe0ff */
[----:B------:R-:W-:Y:S02]  /*ab20*/  IADD3 R9, R0, 0x50, RZ ;  /* 0x0000005000097810 */ /* 0x000fe40007ffe0ff */
[----:B---3--:R-:W-:Y:S02]  /*ab30*/  @!P5 LEA.HI R6, R13, R13, RZ, 0x1 ;  /* 0x0000000d0d06d211 */ /* 0x008fe400078f08ff */
[----:B------:R-:W-:Y:S02]  /*ab40*/  ISETP.GE.AND P3, PT, R8, c[0x0][0x3c8], PT ;  /* 0x0000f20008007a0c */ /* 0x000fe40003f66270 */
[----:B----4-:R-:W-:-:S02]  /*ab50*/  @!P4 LEA.HI R4, R12, R12, RZ, 0x1 ;  /* 0x0000000c0c04c211 */ /* 0x010fc400078f08ff */
[----:B------:R-:W-:Y:S02]  /*ab60*/  @!P5 LOP3.LUT R6, R6, 0xfffffffe, RZ, 0xc0, !PT ;  /* 0xfffffffe0606d812 */ /* 0x000fe400078ec0ff */
[----:B------:R-:W-:Y:S02]  /*ab70*/  ISETP.GE.AND P2, PT, R9, c[0x0][0x3c8], PT ;  /* 0x0000f20009007a0c */ /* 0x000fe40003f46270 */
[----:B------:R-:W-:Y:S01]  /*ab80*/  @!P4 LOP3.LUT R4, R4, 0xfffffffe, RZ, 0xc0, !PT ;  /* 0xfffffffe0404c812 */ /* 0x000fe200078ec0ff */
[--C-:B------:R-:W-:Y:S01]  /*ab90*/  @!P5 IMAD.WIDE R6, R6, 0x4, R2.reuse ;  /* 0x000000040606d825 */ /* 0x100fe200078e0202 */
[----:B------:R-:W-:Y:S02]  /*aba0*/  ISETP.GE.AND P1, PT, R10, c[0x0][0x3c8], PT ;  /* 0x0000f2000a007a0c */ /* 0x000fe40003f26270 */
[----:B------:R-:W-:Y:S01]  /*abb0*/  ISETP.GE.AND P0, PT, R11, c[0x0][0x3c8], PT ;  /* 0x0000f2000b007a0c */ /* 0x000fe20003f06270 */
[----:B------:R-:W-:Y:S01]  /*abc0*/  @!P4 IMAD.WIDE R4, R4, 0x4, R2 ;  /* 0x000000040404c825 */ /* 0x000fe200078e0202 */
[----:B------:R1:W-:Y:S01]  /*abd0*/  @!P5 ST.E.64 [R6.64], R136 ;  /* 0x000000880600d985 */ /* 0x0003e2000c101b0c */
[----:B------:R-:W-:-:S02]  /*abe0*/  IADD3 R13, R0, 0x68, RZ ;  /* 0x00000068000d7810 */ /* 0x000fc40007ffe0ff */
[----:B------:R-:W-:Y:S01]  /*abf0*/  IADD3 R12, R0, 0x70, RZ ;  /* 0x00000070000c7810 */ /* 0x000fe20007ffe0ff */
[----:B------:R2:W-:Y:S01]  /*ac00*/  @!P4 ST.E.64 [R4.64], R36 ;  /* 0x000000240400c985 */ /* 0x0005e2000c101b0c */
[----:B------:R-:W-:Y:S02]  /*ac10*/  ISETP.GE.AND P5, PT, R13, c[0x0][0x3c8], PT ;  /* 0x0000f2000d007a0c */ /* 0x000fe40003fa6270 */
[----:B------:R-:W-:Y:S02]  /*ac20*/  ISETP.GE.AND P4, PT, R12, c[0x0][0x3c8], PT ;  /* 0x0000f2000c007a0c */ /* 0x000fe40003f86270 */
[----:B-1----:R-:W-:Y:S02]  /*ac30*/  @!P2 LEA.HI R7, R9, R9, RZ, 0x1 ;  /* 0x000000090907a211 */ /* 0x002fe400078f08ff */
[----:B------:R-:W-:Y:S02]  /*ac40*/  @!P1 LEA.HI R6, R10, R10, RZ, 0x1 ;  /* 0x0000000a0a069211 */ /* 0x000fe400078f08ff */
[----:B--2---:R-:W-:-:S02]  /*ac50*/  @!P3 LEA.HI R4, R8, R8, RZ, 0x1 ;  /* 0x000000080804b211 */ /* 0x004fc400078f08ff */
[----:B------:R-:W-:Y:S02]  /*ac60*/  @!P0 LEA.HI R5, R11, R11, RZ, 0x1 ;  /* 0x0000000b0b058211 */ /* 0x000fe400078f08ff */
[----:B------:R-:W-:Y:S02]  /*ac70*/  @!P3 LOP3.LUT R4, R4, 0xfffffffe, RZ, 0xc0, !PT ;  /* 0xfffffffe0404b812 */ /* 0x000fe400078ec0ff */
        /* <DEDUP_REMOVED lines=18> */
[----:B------:R-:W-:Y:S02]  /*ada0*/  ISETP.GE.AND P2, PT, R9, c[0x0][0x3c8], PT ;  /* 0x0000f20009007a0c */ /* 0x000fe40003f46270 */
[----:B------:R-:W-:Y:S02]  /*adb0*/  @!P5 LOP3.LUT R6, R6, 0xfffffffe, RZ, 0xc0, !PT ;  /* 0xfffffffe0606d812 */ /* 0x000fe400078ec0ff */
[----:B------:R-:W-:Y:S02]  /*adc0*/  @!P4 LOP3.LUT R4, R4, 0xfffffffe, RZ, 0xc0, !PT ;  /* 0xfffffffe0404c812 */ /* 0x000fe400078ec0ff */
[----:B------:R-:W-:Y:S01]  /*add0*/  ISETP.GE.AND P1, PT, R10, c[0x0][0x3c8], PT ;  /* 0x0000f2000a007a0c */ /* 0x000fe20003f26270 */
[--C-:B------:R-:W-:Y:S01]  /*ade0*/  @!P5 IMAD.WIDE R6, R6, 0x4, R2.reuse ;  /* 0x000000040606d825 */ /* 0x100fe200078e0202 */
[----:B------:R-:W-:Y:S02]  /*adf0*/  ISETP.GE.AND P0, PT, R11, c[0x0][0x3c8], PT ;  /* 0x0000f2000b007a0c */ /* 0x000fe40003f06270 */
[----:B------:R-:W-:Y:S01]  /*ae00*/  IADD3 R12, R0, 0x98, RZ ;  /* 0x00000098000c7810 */ /* 0x000fe20007ffe0ff */
[----:B------:R-:W-:Y:S01]  /*ae10*/  @!P4 IMAD.WIDE R4, R4, 0x4, R2 ;  /* 0x000000040404c825 */ /* 0x000fe200078e0202 */
[----:B------:R1:W-:Y:S01]  /*ae20*/  @!P5 ST.E.64 [R6.64], R56 ;  /* 0x000000380600d985 */ /* 0x0003e2000c101b0c */
[----:B------:R-:W-:-:S02]  /*ae30*/  IADD3 R13, R0, 0xa0, RZ ;  /* 0x000000a0000d7810 */ /* 0x000fc40007ffe0ff */
[----:B------:R-:W-:Y:S01]  /*ae40*/  ISETP.GE.AND P5, PT, R12, c[0x0][0x3c8], PT ;  /* 0x0000f2000c007a0c */ /* 0x000fe20003fa6270 */
[----:B------:R2:W-:Y:S01]  /*ae50*/  @!P4 ST.E.64 [R4.64], R60 ;  /* 0x0000003c0400c985 */ /* 0x0005e2000c101b0c */
[----:B------:R-:W-:Y:S02]  /*ae60*/  ISETP.GE.AND P6, PT, R13, c[0x0][0x3c8], PT ;  /* 0x0000f2000d007a0c */ /* 0x000fe40003fc6270 */
[----:B-1----:R-:W-:Y:S02]  /*ae70*/  @!P2 LEA.HI R7, R9, R9, RZ, 0x1 ;  /* 0x000000090907a211 */ /* 0x002fe400078f08ff */
[----:B------:R-:W-:Y:S02]  /*ae80*/  @!P1 LEA.HI R6, R10, R10, RZ, 0x1 ;  /* 0x0000000a0a069211 */ /* 0x000fe400078f08ff */
[----:B--2---:R-:W-:Y:S02]  /*ae90*/  @!P3 LEA.HI R4, R8, R8, RZ, 0x1 ;  /* 0x000000080804b211 */ /* 0x004fe400078f08ff */
[----:B------:R-:W-:-:S02]  /*aea0*/  @!P2 LOP3.LUT R7, R7, 0xfffffffe, RZ, 0xc0, !PT ;  /* 0xfffffffe0707a812 */ /* 0x000fc400078ec0ff */
[----:B------:R-:W-:Y:S02]  /*aeb0*/  @!P3 LOP3.LUT R4, R4, 0xfffffffe, RZ, 0xc0, !PT ;  /* 0xfffffffe0404b812 */ /* 0x000fe400078ec0ff */
[----:B------:R-:W-:Y:S02]  /*aec0*/  @!P0 LEA.HI R5, R11, R11, RZ, 0x1 ;  /* 0x0000000b0b058211 */ /* 0x000fe400078f08ff */
        /* <DEDUP_REMOVED lines=12> */
[----:B--2---:R-:W-:Y:S02]  /*af90*/  IADD3 R7, R0, 0xa8, RZ ;  /* 0x000000a800077810 */ /* 0x004fe40007ffe0ff */
[----:B------:R-:W-:Y:S02]  /*afa0*/  @!P6 LEA.HI R6, R13, R13, RZ, 0x1 ;  /* 0x0000000d0d06e211 */ /* 0x000fe400078f08ff */
[----:B---3--:R-:W-:Y:S02]  /*afb0*/  @!P5 LEA.HI R4, R12, R12, RZ, 0x1 ;  /* 0x0000000c0c04d211 */ /* 0x008fe400078f08ff */
[----:B------:R-:W-:Y:S02]  /*afc0*/  ISETP.GE.AND P4, PT, R7, c[0x0][0x3c8], PT ;  /* 0x0000f20007007a0c */ /* 0x000fe40003f86270 */
[----:B------:R-:W-:-:S02]  /*afd0*/  @!P5 LOP3.LUT R4, R4, 0xfffffffe, RZ, 0xc0, !PT ;  /* 0xfffffffe0404d812 */ /* 0x000fc400078ec0ff */
[C---:B----4-:R-:W-:Y:S02]  /*afe0*/  IADD3 R10, R0.reuse, 0xc0, RZ ;  /* 0x000000c0000a7810 */ /* 0x050fe40007ffe0ff */
[----:B------:R-:W-:Y:S01]  /*aff0*/  IADD3 R12, R0, 0xc8, RZ ;  /* 0x000000c8000c7810 */ /* 0x000fe20007ffe0ff */
[----:B------:R-:W-:Y:S01]  /*b000*/  @!P5 IMAD.WIDE R4, R4, 0x4, R2 ;  /* 0x000000040404d825 */ /* 0x000fe200078e0202 */
[----:B------:R-:W-:Y:S02]  /*b010*/  ISETP.GE.AND P3, PT, R8, c[0x0][0x3c8], PT ;  /* 0x0000f20008007a0c */ /* 0x000fe40003f66270 */
[----:B------:R-:W-:Y:S02]  /*b020*/  ISETP.GE.AND P2, PT, R9, c[0x0][0x3c8], PT ;  /* 0x0000f20009007a0c */ /* 0x000fe40003f46270 */
[----:B------:R-:W-:Y:S01]  /*b030*/  @!P6 LOP3.LUT R6, R6, 0xfffffffe, RZ, 0xc0, !PT ;  /* 0xfffffffe0606e812 */ /* 0x000fe200078ec0ff */
[----:B------:R1:W-:Y:S01]  /*b040*/  @!P5 ST.E.64 [R4.64], R80 ;  /* 0x000000500400d985 */ /* 0x0003e2000c101b0c */
[----:B------:R-:W-:-:S02]  /*b050*/  ISETP.GE.AND P1, PT, R10, c[0x0][0x3c8], PT ;  /* 0x0000f2000a007a0c */ /* 0x000fc40003f26270 */
[----:B------:R-:W-:-:S13]  /*b060*/  ISETP.GE.AND P0, PT, R12, c[0x0][0x3c8], PT ;  /* 0x0000f2000c007a0c */ /* 0x000fda0003f06270 */
[----:B------:R-:W-:-:S04]  /*b070*/  @!P0 LEA.HI R12, R12, R12, RZ, 0x1 ;  /* 0x0000000c0c0c8211 */ /* 0x000fc800078f08ff */
[----:B------:R-:W-:Y:S01]  /*b080*/  @!P0 LOP3.LUT R12, R12, 0xfffffffe, RZ, 0xc0, !PT ;  /* 0xfffffffe0c0c8812 */ /* 0x000fe200078ec0ff */
[----:B-1----:R-:W-:Y:S01]  /*b090*/  @!P6 IMAD.WIDE R4, R6, 0x4, R2 ;  /* 0x000000040604e825 */ /* 0x002fe200078e0202 */
[----:B------:R-:W-:Y:S02]  /*b0a0*/  @!P4 LEA.HI R6, R7, R7, RZ, 0x1 ;  /* 0x000000070706c211 */ /* 0x000fe400078f08ff */
[----:B------:R-:W-:Y:S02]  /*b0b0*/  @!P1 LEA.HI R7, R10, R10, RZ, 0x1 ;  /* 0x0000000a0a079211 */ /* 0x000fe400078f08ff */
[----:B------:R1:W-:Y:S01]  /*b0c0*/  @!P6 ST.E.64 [R4.64], R84 ;  /* 0x000000540400e985 */ /* 0x0003e2000c101b0c */
[----:B------:R-:W-:Y:S02]  /*b0d0*/  @!P4 LOP3.LUT R6, R6, 0xfffffffe, RZ, 0xc0, !PT ;  /* 0xfffffffe0606c812 */ /* 0x000fe400078ec0ff */
[----:B------:R-:W-:Y:S02]  /*b0e0*/  @!P1 LOP3.LUT R7, R7, 0xfffffffe, RZ, 0xc0, !PT ;  /* 0xfffffffe07079812 */ /* 0x000fe400078ec0ff */
[----:B-1----:R-:W-:-:S02]  /*b0f0*/  @!P3 LEA.HI R5, R8, R8, RZ, 0x1 ;  /* 0x000000080805b211 */ /* 0x002fc400078f08ff */
[----:B------:R-:W-:Y:S02]  /*b100*/  @!P2 LEA.HI R4, R9, R9, RZ, 0x1 ;  /* 0x000000090904a211 */ /* 0x000fe400078f08ff */
[----:B------:R-:W-:Y:S02]  /*b110*/  @!P3 LOP3.LUT R8, R5, 0xfffffffe, RZ, 0xc0, !PT ;  /* 0xfffffffe0508b812 */ /* 0x000fe400078ec0ff */
[----:B------:R-:W-:Y:S01]  /*b120*/  @!P2 LOP3.LUT R10, R4, 0xfffffffe, RZ, 0xc0, !PT ;  /* 0xfffffffe040aa812 */ /* 0x000fe200078ec0ff */
[----:B------:R-:W-:-:S04]  /*b130*/  @!P4 IMAD.WIDE R4, R6, 0x4, R2 ;  /* 0x000000040604c825 */ /* 0x000fc800078e0202 */
[--C-:B------:R-:W-:Y:S01]  /*b140*/  @!P3 IMAD.WIDE R8, R8, 0x4, R2.reuse ;  /* 0x000000040808b825 */ /* 0x100fe200078e0202 */
[----:B------:R1:W-:Y:S03]  /*b150*/  @!P4 ST.E.64 [R4.64], R88 ;  /* 0x000000580400c985 */ /* 0x0003e6000c101b0c */
[--C-:B------:R-:W-:Y:S01]  /*b160*/  @!P2 IMAD.WIDE R10, R10, 0x4, R2.reuse ;  /* 0x000000040a0aa825 */ /* 0x100fe200078e0202 */
[----:B------:R2:W-:Y:S03]  /*b170*/  @!P3 ST.E.64 [R8.64], R92 ;  /* 0x0000005c0800b985 */ /* 0x0005e6000c101b0c */
[--C-:B------:R-:W-:Y:S01]  /*b180*/  @!P1 IMAD.WIDE R6, R7, 0x4, R2.reuse ;  /* 0x0000000407069825 */ /* 0x100fe200078e0202 */
[----:B------:R-:W-:Y:S04]  /*b190*/  @!P2 ST.E.64 [R10.64], R96 ;  /* 0x000000600a00a985 */ /* 0x000fe8000c101b0c */
[----:B------:R3:W-:Y:S01]  /*b1a0*/  @!P1 ST.E.64 [R6.64], R100 ;  /* 0x0000006406009985 */ /* 0x0007e2000c101b0c */
[----:B-1----:R-:W-:Y:S01]  /*b1b0*/  @!P0 IMAD.WIDE R4, R12, 0x4, R2 ;  /* 0x000000040c048825 */ /* 0x002fe200078e0202 */
[----:B--2---:R-:W-:-:S04]  /*b1c0*/  IADD3 R9, R0, 0xd0, RZ ;  /* 0x000000d000097810 */ /* 0x004fc80007ffe0ff */
[----:B------:R1:W-:Y:S01]  /*b1d0*/  @!P0 ST.E.64 [R4.64], R104 ;  /* 0x0000006804008985 */ /* 0x0003e2000c101b0c */
[----:B------:R-:W-:Y:S02]  /*b1e0*/  IADD3 R8, R0, 0xd8, RZ ;  /* 0x000000d800087810 */ /* 0x000fe40007ffe0ff */
[----:B------:R-:W-:Y:S02]  /*b1f0*/  ISETP.GE.AND P5, PT, R9, c[0x0][0x3c8], PT ;  /* 0x0000f20009007a0c */ /* 0x000fe40003fa6270 */
[----:B------:R-:W-:Y:S02]  /*b200*/  ISETP.GE.AND P4, PT, R8, c[0x0][0x3c8], PT ;  /* 0x0000f20008007a0c */ /* 0x000fe40003f86270 */
[C---:B---3--:R-:W-:Y:S02]  /*b210*/  IADD3 R7, R0.reuse, 0xe0, RZ ;  /* 0x000000e000077810 */ /* 0x048fe40007ffe0ff */
[----:B------:R-:W-:Y:S02]  /*b220*/  IADD3 R6, R0, 0xe8, RZ ;  /* 0x000000e800067810 */ /* 0x000fe40007ffe0ff */
[----:B------:R-:W-:-:S02]  /*b230*/  ISETP.GE.AND P3, PT, R7, c[0x0][0x3c8], PT ;  /* 0x0000f20007007a0c */ /* 0x000fc40003f66270 */
[----:B------:R-:W-:-:S03]  /*b240*/  ISETP.GE.AND P2, PT, R6, c[0x0][0x3c8], PT ;  /* 0x0000f20006007a0c */ /* 0x000fc60003f46270 */
[----:B------:R-:W-:Y:S02]  /*b250*/  @!P5 LEA.HI R9, R9, R9, RZ, 0x1 ;  /* 0x000000090909d211 */ /* 0x000fe400078f08ff */
[----:B------:R-:W-:-:S04]  /*b260*/  @!P4 LEA.HI R10, R8, R8, RZ, 0x1 ;  /* 0x00000008080ac211 */ /* 0x000fc800078f08ff */
[----:B------:R-:W-:Y:S02]  /*b270*/  @!P4 LOP3.LUT R10, R10, 0xfffffffe, RZ, 0xc0, !PT ;  /* 0xfffffffe0a0ac812 */ /* 0x000fe400078ec0ff */
[----:B------:R-:W-:Y:S02]  /*b280*/  @!P3 LEA.HI R8, R7, R7, RZ, 0x1 ;  /* 0x000000070708b211 */ /* 0x000fe400078f08ff */
[----:B------:R-:W-:Y:S01]  /*b290*/  @!P2 LEA.HI R7, R6, R6, RZ, 0x1 ;  /* 0x000000060607a211 */ /* 0x000fe200078f08ff */
[----:B------:R-:W-:Y:S01]  /*b2a0*/  @!P4 IMAD.WIDE R10, R10, 0x4, R2 ;  /* 0x000000040a0ac825 */ /* 0x000fe200078e0202 */
[----:B------:R-:W-:Y:S02]  /*b2b0*/  @!P3 LOP3.LUT R8, R8, 0xfffffffe, RZ, 0xc0, !PT ;  /* 0xfffffffe0808b812 */ /* 0x000fe400078ec0ff */
[C---:B-1----:R-:W-:Y:S02]  /*b2c0*/  IADD3 R5, R0.reuse, 0xf0, RZ ;  /* 0x000000f000057810 */ /* 0x042fe40007ffe0ff */
[----:B------:R-:W-:-:S02]  /*b2d0*/  IADD3 R4, R0, 0xf8, RZ ;  /* 0x000000f800047810 */ /* 0x000fc40007ffe0ff */
[----:B------:R-:W-:Y:S02]  /*b2e0*/  ISETP.GE.AND P1, PT, R5, c[0x0][0x3c8], PT ;  /* 0x0000f20005007a0c */ /* 0x000fe40003f26270 */
[----:B------:R-:W-:Y:S02]  /*b2f0*/  ISETP.GE.AND P0, PT, R4, c[0x0][0x3c8], PT ;  /* 0x0000f20004007a0c */ /* 0x000fe40003f06270 */
[----:B------:R-:W-:-:S09]  /*b300*/  @!P2 LOP3.LUT R7, R7, 0xfffffffe, RZ, 0xc0, !PT ;  /* 0xfffffffe0707a812 */ /* 0x000fd200078ec0ff */
[----:B------:R-:W-:Y:S02]  /*b310*/  @!P1 LEA.HI R6, R5, R5, RZ, 0x1 ;  /* 0x0000000505069211 */ /* 0x000fe400078f08ff */
[----:B------:R-:W-:Y:S01]  /*b320*/  @!P5 LOP3.LUT R5, R9, 0xfffffffe, RZ, 0xc0, !PT ;  /* 0xfffffffe0905d812 */ /* 0x000fe200078ec0ff */
[--C-:B------:R-:W-:Y:S01]  /*b330*/  @!P3 IMAD.WIDE R8, R8, 0x4, R2.reuse ;  /* 0x000000040808b825 */ /* 0x100fe200078e0202 */
        /* <DEDUP_REMOVED lines=10> */
[----:B------:R1:W-:Y:S04]  /*b3e0*/  @!P2 ST.E.64 [R6.64], R120 ;  /* 0x000000780600a985 */ /* 0x0003e8000c101b0c */
[----:B------:R1:W-:Y:S04]  /*b3f0*/  @!P1 ST.E.64 [R4.64], R124 ;  /* 0x0000007c04009985 */ /* 0x0003e8000c101b0c */
[----:B------:R1:W-:Y:S02]  /*b400*/  @!P0 ST.E.64 [R2.64], R128 ;  /* 0x0000008002008985 */ /* 0x0003e4000c101b0c */
.L_x_11:
[----:B------:R-:W-:Y:S05]  /*b410*/  BSYNC B0 ;  /* 0x0000000000007941 */ /* 0x000fea0003800000 */
.L_x_10:
[----:B------:R-:W-:Y:S01]  /*b420*/  ISETP.NE.AND P0, PT, R16, RZ, PT ;  /* 0x000000ff1000720c */ /* 0x000fe20003f05270 */
[----:B-1----:R1:W4:Y:S04]  /*b430*/  SHFL.IDX PT, R3, R19, 0x1, 0x1c1f ;  /* 0x003c1f0013037f89 */ /* 0x00232800000e0000 */
[----:B---3--:R1:W3:Y:S08]  /*b440*/  SHFL.IDX PT, R2, R20, 0x1, 0x1c1f ;  /* 0x003c1f0014027f89 */ /* 0x0082f000000e0000 */
[----:B------:R-:W-:Y:S05]  /*b450*/  @P0 EXIT ;  /* 0x000000000000094d */ /* 0x000fea0003800000 */
[C---:B------:R-:W-:Y:S02]  /*b460*/  IADD3 R5, R0.reuse, 0x8, RZ ;  /* 0x0000000800057810 */ /* 0x040fe40007ffe0ff */
[----:B------:R-:W-:-:S02]  /*b470*/  IADD3 R4, R0, 0x10, RZ ;  /* 0x0000001000047810 */ /* 0x000fc40007ffe0ff */
[----:B------:R-:W-:Y:S02]  /*b480*/  ISETP.GE.AND P1, PT, R5, c[0x0][0x3c8], PT ;  /* 0x0000f20005007a0c */ /* 0x000fe40003f26270 */
[----:B------:R-:W-:Y:S02]  /*b490*/  ISETP.GE.AND P0, PT, R4, c[0x0][0x3c8], PT ;  /* 0x0000f20004007a0c */ /* 0x000fe40003f06270 */
[C---:B------:R-:W-:Y:S02]  /*b4a0*/  ISETP.GE.AND P2, PT, R0.reuse, c[0x0][0x3c8], PT ;  /* 0x0000f20000007a0c */ /* 0x040fe40003f46270 */
[C---:B------:R-:W-:Y:S02]  /*b4b0*/  IADD3 R11, R0.reuse, 0x18, RZ ;  /* 0x00000018000b7810 */ /* 0x040fe40007ffe0ff */
[----:B------:R-:W-:Y:S02]  /*b4c0*/  IADD3 R13, R0, 0x20, RZ ;  /* 0x00000020000d7810 */ /* 0x000fe40007ffe0ff */
[----:B------:R-:W-:-:S02]  /*b4d0*/  ISETP.GE.AND P6, PT, R11, c[0x0][0x3c8], PT ;  /* 0x0000f2000b007a0c */ /* 0x000fc40003fc6270 */
[----:B------:R-:W-:Y:S02]  /*b4e0*/  ISETP.GE.AND P5, PT, R13, c[0x0][0x3c8], PT ;  /* 0x0000f2000d007a0c */ /* 0x000fe40003fa6270 */
[----:B------:R-:W-:Y:S02]  /*b4f0*/  @!P1 LEA.HI R5, R5, R5, RZ, 0x1 ;  /* 0x0000000505059211 */ /* 0x000fe400078f08ff */
[----:B------:R-:W-:Y:S01]  /*b500*/  @!P0 LEA.HI R4, R4, R4, RZ, 0x1 ;  /* 0x0000000404048211 */ /* 0x000fe200078f08ff */
[--C-:B---34-:R-:W-:Y:S01]  /*b510*/  @!P2 IMAD.WIDE R8, R0, 0x4, R2.reuse ;  /* 0x000000040008a825 */ /* 0x118fe200078e0202 */
[----:B------:R-:W-:Y:S02]  /*b520*/  @!P1 LOP3.LUT R5, R5, 0xfffffffe, RZ, 0xc0, !PT ;  /* 0xfffffffe05059812 */ /* 0x000fe400078ec0ff */
[----:B------:R-:W-:Y:S02]  /*b530*/  @!P0 LOP3.LUT R4, R4, 0xfffffffe, RZ, 0xc0, !PT ;  /* 0xfffffffe04048812 */ /* 0x000fe400078ec0ff */
[----:B------:R3:W-:Y:S01]  /*b540*/  @!P2 ST.E.64 [R8.64], R166 ;  /* 0x000000a60800a985 */ /* 0x0007e2000c101b0c */
[----:B--2---:R-:W-:Y:S01]  /*b550*/  @!P1 IMAD.WIDE R6, R5, 0x4, R2 ;  /* 0x0000000405069825 */ /* 0x004fe200078e0202 */
[----:B------:R-:W-:-:S02]  /*b560*/  IADD3 R10, R0, 0x38, RZ ;  /* 0x00000038000a7810 */ /* 0x000fc40007ffe0ff */
[----:B------:R-:W-:Y:S01]  /*b570*/  IADD3 R12, R0, 0x40, RZ ;  /* 0x00000040000c7810 */ /* 0x000fe20007ffe0ff */
[----:B------:R-:W-:Y:S01]  /*b580*/  @!P0 IMAD.WIDE R4, R4, 0x4, R2 ;  /* 0x0000000404048825 */ /* 0x000fe200078e0202 */
[----:B------:R-:W-:Y:S01]  /*b590*/  @!P1 ST.E.64 [R6.64], R162 ;  /* 0x000000a206009985 */ /* 0x000fe2000c101b0c */
[----:B------:R-:W-:Y:S02]  /*b5a0*/  IADD3 R14, R0, 0x48, RZ ;  /* 0x00000048000e7810 */ /* 0x000fe40007ffe0ff */
[----:B------:R-:W-:Y:S01]  /*b5b0*/  ISETP.GE.AND P2, PT, R10, c[0x0][0x3c8], PT ;  /* 0x0000f2000a007a0c */ /* 0x000fe20003f46270 */
[----:B------:R2:W-:Y:S01]  /*b5c0*/  @!P0 ST.E.64 [R4.64], R158 ;  /* 0x0000009e04008985 */ /* 0x0005e2000c101b0c */
[----:B------:R-:W-:Y:S02]  /*b5d0*/  ISETP.GE.AND P1, PT, R12, c[0x0][0x3c8], PT ;  /* 0x0000f2000c007a0c */ /* 0x000fe40003f26270 */
[----:B------:R-:W-:Y:S02]  /*b5e0*/  ISETP.GE.AND P0, PT, R14, c[0x0][0x3c8], PT ;  /* 0x0000f2000e007a0c */ /* 0x000fe40003f06270 */
[----:B------:R-:W-:-:S02]  /*b5f0*/  IADD3 R15, R0, 0x50, RZ ;  /* 0x00000050000f7810 */ /* 0x000fc40007ffe0ff */
[C---:B------:R-:W-:Y:S02]  /*b600*/  IADD3 R16, R0.reuse, 0x58, RZ ;  /* 0x0000005800107810 */ /* 0x040fe40007ffe0ff */
[C---:B---3--:R-:W-:Y:S02]  /*b610*/  IADD3 R8, R0.reuse, 0x28, RZ ;  /* 0x0000002800087810 */ /* 0x048fe40007ffe0ff */
[----:B------:R-:W-:Y:S02]  /*b620*/  IADD3 R9, R0, 0x30, RZ ;  /* 0x0000003000097810 */ /* 0x000fe40007ffe0ff */
[----:B------:R-:W-:Y:S02]  /*b630*/  ISETP.GE.AND P4, PT, R8, c[0x0][0x3c8], PT ;  /* 0x0000f20008007a0c */ /* 0x000fe40003f86270 */
[----:B------:R-:W-:Y:S02]  /*b640*/  ISETP.GE.AND P3, PT, R9, c[0x0][0x3c8], PT ;  /* 0x0000f20009007a0c */ /* 0x000fe40003f66270 */
[----:B--2---:R-:W-:-:S02]  /*b650*/  @!P6 LEA.HI R4, R11, R11, RZ, 0x1 ;  /* 0x0000000b0b04e211 */ /* 0x004fc400078f08ff */
[----:B------:R-:W-:Y:S02]  /*b660*/  @!P5 LEA.HI R5, R13, R13, RZ, 0x1 ;  /* 0x0000000d0d05d211 */ /* 0x000fe400078f08ff */
[----:B------:R-:W-:Y:S02]  /*b670*/  @!P6 LOP3.LUT R4, R4, 0xfffffffe, RZ, 0xc0, !PT ;  /* 0xfffffffe0404e812 */ /* 0x000fe400078ec0ff */
[----:B------:R-:W-:-:S03]  /*b680*/  @!P5 LOP3.LUT R5, R5, 0xfffffffe, RZ, 0xc0, !PT ;  /* 0xfffffffe0505d812 */ /* 0x000fc600078ec0ff */
[----:B------:R-:W-:-:S04]  /*b690*/  @!P6 IMAD.WIDE R6, R4, 0x4, R2 ;  /* 0x000000040406e825 */ /* 0x000fc800078e0202 */
[----:B------:R-:W-:Y:S01]  /*b6a0*/  @!P5 IMAD.WIDE R4, R5, 0x4, R2 ;  /* 0x000000040504d825 */ /* 0x000fe200078e0202 */
[----:B------:R2:W-:Y:S01]  /*b6b0*/  @!P6 ST.E.64 [R6.64], R154 ;  /* 0x0000009a0600e985 */ /* 0x0005e2000c101b0c */
[----:B------:R-:W-:-:S03]  /*b6c0*/  ISETP.GE.AND P6, PT, R15, c[0x0][0x3c8], PT ;  /* 0x0000f2000f007a0c */ /* 0x000fc60003fc6270 */
[----:B------:R3:W-:Y:S01]  /*b6d0*/  @!P5 ST.E.64 [R4.64], R150 ;  /* 0x000000960400d985 */ /* 0x0007e2000c101b0c */
[----:B------:R-:W-:Y:S02]  /*b6e0*/  ISETP.GE.AND P5, PT, R16, c[0x0][0x3c8], PT ;  /* 0x0000f20010007a0c */ /* 0x000fe40003fa6270 */
[----:B--2---:R-:W-:Y:S02]  /*b6f0*/  @!P2 LEA.HI R7, R10, R10, RZ, 0x1 ;  /* 0x0000000a0a07a211 */ /* 0x004fe400078f08ff */
[----:B------:R-:W-:Y:S02]  /*b700*/  @!P1 LEA.HI R6, R12, R12, RZ, 0x1 ;  /* 0x0000000c0c069211 */ /* 0x000fe400078f08ff */
[----:B---3--:R-:W-:Y:S02]  /*b710*/  @!P4 LEA.HI R4, R8, R8, RZ, 0x1 ;  /* 0x000000080804c211 */ /* 0x008fe400078f08ff */
[----:B------:R-:W-:Y:S02]  /*b720*/  @!P3 LEA.HI R8, R9, R9, RZ, 0x1 ;  /* 0x000000090908b211 */ /* 0x000fe400078f08ff */
[----:B------:R-:W-:-:S02]  /*b730*/  @!P0 LEA.HI R5, R14, R14, RZ, 0x1 ;  /* 0x0000000e0e058211 */ /* 0x000fc400078f08ff */
[----:B------:R-:W-:Y:S02]  /*b740*/  @!P4 LOP3.LUT R4, R4, 0xfffffffe, RZ, 0xc0, !PT ;  /* 0xfffffffe0404c812 */ /* 0x000fe400078ec0ff */
[----:B------:R-:W-:Y:S02]  /*b750*/  @!P3 LOP3.LUT R8, R8, 0xfffffffe, RZ, 0xc0, !PT ;  /* 0xfffffffe0808b812 */ /* 0x000fe400078ec0ff */
[----:B------:R-:W-:Y:S01]  /*b760*/  @!P2 LOP3.LUT R7, R7, 0xfffffffe, RZ, 0xc0, !PT ;  /* 0xfffffffe0707a812 */ /* 0x000fe200078ec0ff */
[--C-:B------:R-:W-:Y:S01]  /*b770*/  @!P4 IMAD.WIDE R12, R4, 0x4, R2.reuse ;  /* 0x00000004040cc825 */ /* 0x100fe200078e0202 */
[----:B------:R-:W-:Y:S02]  /*b780*/  @!P1 LOP3.LUT R6, R6, 0xfffffffe, RZ, 0xc0, !PT ;  /* 0xfffffffe06069812 */ /* 0x000fe400078ec0ff */
[----:B------:R-:W-:Y:S01]  /*b790*/  @!P0 LOP3.LUT R5, R5, 0xfffffffe, RZ, 0xc0, !PT ;  /* 0xfffffffe05058812 */ /* 0x000fe200078ec0ff */
[----:B------:R-:W-:Y:S01]  /*b7a0*/  @!P3 IMAD.WIDE R10, R8, 0x4, R2 ;  /* 0x00000004080ab825 */ /* 0x000fe200078e0202 */
[----:B------:R2:W-:Y:S01]  /*b7b0*/  @!P4 ST.E.64 [R12.64], R146 ;  /* 0x000000920c00c985 */ /* 0x0005e2000c101b0c */
[----:B------:R-:W-:-:S02]  /*b7c0*/  IADD3 R14, R0, 0x88, RZ ;  /* 0x00000088000e7810 */ /* 0x000fc40007ffe0ff */
[--C-:B------:R-:W-:Y:S01]  /*b7d0*/  @!P2 IMAD.WIDE R8, R7, 0x4, R2.reuse ;  /* 0x000000040708a825 */ /* 0x100fe200078e0202 */
[----:B------:R3:W-:Y:S03]  /*b7e0*/  @!P3 ST.E.64 [R10.64], R142 ;  /* 0x0000008e0a00b985 */ /* 0x0007e6000c101b0c */
[--C-:B------:R-:W-:Y:S01]  /*b7f0*/  @!P1 IMAD.WIDE R6, R6, 0x4, R2.reuse ;  /* 0x0000000406069825 */ /* 0x100fe200078e0202 */
[----:B------:R4:W-:Y:S03]  /*b800*/  @!P2 ST.E.64 [R8.64], R138 ;  /* 0x0000008a0800a985 */ /* 0x0009e6000c101b0c */
[----:B------:R-:W-:Y:S01]  /*b810*/  @!P0 IMAD.WIDE R4, R5, 0x4, R2 ;  /* 0x0000000405048825 */ /* 0x000fe200078e0202 */
[----:B------:R-:W-:Y:S04]  /*b820*/  @!P1 ST.E.64 [R6.64], R38 ;  /* 0x0000002606009985 */ /* 0x000fe8000c101b0c */
[----:B------:R5:W-:Y:S01]  /*b830*/  @!P0 ST.E.64 [R4.64], R42 ;  /* 0x0000002a04008985 */ /* 0x000be2000c101b0c */
[----:B--2---:R-:W-:-:S02]  /*b840*/  IADD3 R12, R0, 0x80, RZ ;  /* 0x00000080000c7810 */ /* 0x004fc40007ffe0ff */
[C---:B---3--:R-:W-:Y:S02]  /*b850*/  IADD3 R10, R0.reuse, 0x70, RZ ;  /* 0x00000070000a7810 */ /* 0x048fe40007ffe0ff */
[C---:B------:R-:W-:Y:S02]  /*b860*/  IADD3 R11, R0.reuse, 0x78, RZ ;  /* 0x00000078000b7810 */ /* 0x040fe40007ffe0ff */
[C---:B----4-:R-:W-:Y:S02]  /*b870*/  IADD3 R8, R0.reuse, 0x60, RZ ;  /* 0x0000006000087810 */ /* 0x050fe40007ffe0ff */
[----:B------:R-:W-:Y:S02]  /*b880*/  IADD3 R9, R0, 0x68, RZ ;  /* 0x0000006800097810 */ /* 0x000fe40007ffe0ff */
[----:B------:R-:W-:Y:S02]  /*b890*/  ISETP.GE.AND P4, PT, R8, c[0x0][0x3c8], PT ;  /* 0x0000f20008007a0c */ /* 0x000fe40003f86270 */
[----:B------:R-:W-:-:S02]  /*b8a0*/  ISETP.GE.AND P3, PT, R9, c[0x0][0x3c8], PT ;  /* 0x0000f20009007a0c */ /* 0x000fc40003f66270 */
[----:B-----5:R-:W-:Y:S02]  /*b8b0*/  @!P6 LEA.HI R4, R15, R15, RZ, 0x1 ;  /* 0x0000000f0f04e211 */ /* 0x020fe400078f08ff */
[----:B------:R-:W-:Y:S02]  /*b8c0*/  @!P5 LEA.HI R5, R16, R16, RZ, 0x1 ;  /* 0x000000101005d211 */ /* 0x000fe400078f08ff */
[----:B------:R-:W-:Y:S02]  /*b8d0*/  @!P6 LOP3.LUT R4, R4, 0xfffffffe, RZ, 0xc0, !PT ;  /* 0xfffffffe0404e812 */ /* 0x000fe400078ec0ff */
[----:B------:R-:W-:Y:S02]  /*b8e0*/  @!P5 LOP3.LUT R5, R5, 0xfffffffe, RZ, 0xc0, !PT ;  /* 0xfffffffe0505d812 */ /* 0x000fe400078ec0ff */
[----:B------:R-:W-:Y:S01]  /*b8f0*/  ISETP.GE.AND P2, PT, R10, c[0x0][0x3c8], PT ;  /* 0x0000f2000a007a0c */ /* 0x000fe20003f46270 */
[----:B------:R-:W-:Y:S01]  /*b900*/  @!P6 IMAD.WIDE R6, R4, 0x4, R2 ;  /* 0x000000040406e825 */ /* 0x000fe200078e0202 */
[----:B------:R-:W-:-:S02]  /*b910*/  ISETP.GE.AND P1, PT, R11, c[0x0][0x3c8], PT ;  /* 0x0000f2000b007a0c */ /* 0x000fc40003f26270 */
[----:B------:R-:W-:Y:S01]  /*b920*/  ISETP.GE.AND P0, PT, R12, c[0x0][0x3c8], PT ;  /* 0x0000f2000c007a0c */ /* 0x000fe20003f06270 */
[----:B------:R-:W-:Y:S01]  /*b930*/  @!P5 IMAD.WIDE R4, R5, 0x4, R2 ;  /* 0x000000040504d825 */ /* 0x000fe200078e0202 */
[----:B------:R2:W-:Y:S01]  /*b940*/  @!P6 ST.E.64 [R6.64], R46 ;  /* 0x0000002e0600e985 */ /* 0x0005e2000c101b0c */
[----:B------:R-:W-:Y:S02]  /*b950*/  IADD3 R15, R0, 0x90, RZ ;  /* 0x00000090000f7810 */ /* 0x000fe40007ffe0ff */
[----:B------:R-:W-:Y:S01]  /*b960*/  ISETP.GE.AND P6, PT, R14, c[0x0][0x3c8], PT ;  /* 0x0000f2000e007a0c */ /* 0x000fe20003fc6270 */
[----:B------:R3:W-:Y:S01]  /*b970*/  @!P5 ST.E.64 [R4.64], R50 ;  /* 0x000000320400d985 */ /* 0x0007e2000c101b0c */
[----:B------:R-:W-:Y:S02]  /*b980*/  ISETP.GE.AND P5, PT, R15, c[0x0][0x3c8], PT ;  /* 0x0000f2000f007a0c */ /* 0x000fe40003fa6270 */
[----:B--2---:R-:W-:Y:S02]  /*b990*/  @!P2 LEA.HI R7, R10, R10, RZ, 0x1 ;  /* 0x0000000a0a07a211 */ /* 0x004fe400078f08ff */
[----:B------:R-:W-:-:S02]  /*b9a0*/  @!P1 LEA.HI R6, R11, R11, RZ, 0x1 ;  /* 0x0000000b0b069211 */ /* 0x000fc400078f08ff */
[----:B---3--:R-:W-:Y:S02]  /*b9b0*/  @!P4 LEA.HI R4, R8, R8, RZ, 0x1 ;  /* 0x000000080804c211 */ /* 0x008fe400078f08ff */
[----:B------:R-:W-:Y:S02]  /*b9c0*/  @!P3 LEA.HI R8, R9, R9, RZ, 0x1 ;  /* 0x000000090908b211 */ /* 0x000fe400078f08ff */
[----:B------:R-:W-:Y:S02]  /*b9d0*/  @!P0 LEA.HI R5, R12, R12, RZ, 0x1 ;  /* 0x0000000c0c058211 */ /* 0x000fe400078f08ff */
[----:B------:R-:W-:Y:S02]  /*b9e0*/  @!P4 LOP3.LUT R4, R4, 0xfffffffe, RZ, 0xc0, !PT ;  /* 0xfffffffe0404c812 */ /* 0x000fe400078ec0ff */
[----:B------:R-:W-:Y:S02]  /*b9f0*/  @!P3 LOP3.LUT R8, R8, 0xfffffffe, RZ, 0xc0, !PT ;  /* 0xfffffffe0808b812 */ /* 0x000fe400078ec0ff */
[----:B------:R-:W-:Y:S01]  /*ba00*/  @!P2 LOP3.LUT R7, R7, 0xfffffffe, RZ, 0xc0, !PT ;  /* 0xfffffffe0707a812 */ /* 0x000fe200078ec0ff */
[----:B------:R-:W-:Y:S01]  /*ba10*/  @!P4 IMAD.WIDE R12, R4, 0x4, R2 ;  /* 0x00000004040cc825 */ /* 0x000fe200078e0202 */
[----:B------:R-:W-:-:S02]  /*ba20*/  @!P1 LOP3.LUT R6, R6, 0xfffffffe, RZ, 0xc0, !PT ;  /* 0xfffffffe06069812 */ /* 0x000fc400078ec0ff */
[----:B------:R-:W-:Y:S01]  /*ba30*/  @!P0 LOP3.LUT R5, R5, 0xfffffffe, RZ, 0xc0, !PT ;  /* 0xfffffffe05058812 */ /* 0x000fe200078ec0ff */
[--C-:B------:R-:W-:Y:S01]  /*ba40*/  @!P3 IMAD.WIDE R10, R8, 0x4, R2.reuse ;  /* 0x00000004080ab825 */ /* 0x100fe200078e0202 */
[----:B------:R2:W-:Y:S03]  /*ba50*/  @!P4 ST.E.64 [R12.64], R54 ;  /* 0x000000360c00c985 */ /* 0x0005e6000c101b0c */
        /* <DEDUP_REMOVED lines=24> */
[C---:B------:R-:W-:Y:S02]  /*bbe0*/  IADD3 R14, R0.reuse, 0xc0, RZ ;  /* 0x000000c0000e7810 */ /* 0x040fe40007ffe0ff */
[----:B------:R-:W-:Y:S01]  /*bbf0*/  IADD3 R15, R0, 0xc8, RZ ;  /* 0x000000c8000f7810 */ /* 0x000fe20007ffe0ff */
[----:B------:R3:W-:Y:S01]  /*bc00*/  @!P5 ST.E.64 [R4.64], R78 ;  /* 0x0000004e0400d985 */ /* 0x0007e2000c101b0c */
[----:B------:R-:W-:Y:S02]  /*bc10*/  ISETP.GE.AND P6, PT, R14, c[0x0][0x3c8], PT ;  /* 0x0000f2000e007a0c */ /* 0x000fe40003fc6270 */
[----:B------:R-:W-:Y:S02]  /*bc20*/  ISETP.GE.AND P5, PT, R15, c[0x0][0x3c8], PT ;  /* 0x0000f2000f007a0c */ /* 0x000fe40003fa6270 */
[----:B--2---:R-:W-:-:S02]  /*bc30*/  @!P2 LEA.HI R7, R10, R10, RZ, 0x1 ;  /* 0x0000000a0a07a211 */ /* 0x004fc400078f08ff */
[----:B------:R-:W-:Y:S02]  /*bc40*/  @!P1 LEA.HI R6, R11, R11, RZ, 0x1 ;  /* 0x0000000b0b069211 */ /* 0x000fe400078f08ff */
[----:B---3--:R-:W-:Y:S02]  /*bc50*/  @!P4 LEA.HI R4, R8, R8, RZ, 0x1 ;  /* 0x000000080804c211 */ /* 0x008fe400078f08ff */
[----:B------:R-:W-:Y:S02]  /*bc60*/  @!P3 LEA.HI R8, R9, R9, RZ, 0x1 ;  /* 0x000000090908b211 */ /* 0x000fe400078f08ff */
[----:B------:R-:W-:Y:S02]  /*bc70*/  @!P0 LEA.HI R5, R12, R12, RZ, 0x1 ;  /* 0x0000000c0c058211 */ /* 0x000fe400078f08ff */
[----:B------:R-:W-:Y:S02]  /*bc80*/  @!P4 LOP3.LUT R4, R4, 0xfffffffe, RZ, 0xc0, !PT ;  /* 0xfffffffe0404c812 */ /* 0x000fe400078ec0ff */
[----:B------:R-:W-:-:S02]  /*bc90*/  @!P3 LOP3.LUT R8, R8, 0xfffffffe, RZ, 0xc0, !PT ;  /* 0xfffffffe0808b812 */ /* 0x000fc400078ec0ff */
[----:B------:R-:W-:Y:S01]  /*bca0*/  @!P2 LOP3.LUT R7, R7, 0xfffffffe, RZ, 0xc0, !PT ;  /* 0xfffffffe0707a812 */ /* 0x000fe200078ec0ff */
[--C-:B------:R-:W-:Y:S01]  /*bcb0*/  @!P4 IMAD.WIDE R12, R4, 0x4, R2.reuse ;  /* 0x00000004040cc825 */ /* 0x100fe200078e0202 */
[----:B------:R-:W-:Y:S02]  /*bcc0*/  @!P1 LOP3.LUT R6, R6, 0xfffffffe, RZ, 0xc0, !PT ;  /* 0xfffffffe06069812 */ /* 0x000fe400078ec0ff */
        /* <DEDUP_REMOVED lines=20> */
[----:B------:R-:W-:Y:S02]  /*be10*/  ISETP.GE.AND P2, PT, R10, c[0x0][0x3c8], PT ;  /* 0x0000f2000a007a0c */ /* 0x000fe40003f46270 */
[----:B------:R-:W-:Y:S01]  /*be20*/  @!P5 LOP3.LUT R5, R5, 0xfffffffe, RZ, 0xc0, !PT ;  /* 0xfffffffe0505d812 */ /* 0x000fe200078ec0ff */
[----:B------:R-:W-:Y:S01]  /*be30*/  @!P6 IMAD.WIDE R6, R4, 0x4, R2 ;  /* 0x000000040406e825 */ /* 0x000fe200078e0202 */
[----:B------:R-:W-:-:S02]  /*be40*/  ISETP.GE.AND P1, PT, R11, c[0x0][0x3c8], PT ;  /* 0x0000f2000b007a0c */ /* 0x000fc40003f26270 */
[----:B------:R-:W-:Y:S01]  /*be50*/  ISETP.GE.AND P0, PT, R12, c[0x0][0x3c8], PT ;  /* 0x0000f2000c007a0c */ /* 0x000fe20003f06270 */
[----:B------:R-:W-:Y:S01]  /*be60*/  @!P5 IMAD.WIDE R4, R5, 0x4, R2 ;  /* 0x000000040504d825 */ /* 0x000fe200078e0202 */
[----:B------:R2:W-:Y:S01]  /*be70*/  @!P6 ST.E.64 [R6.64], R102 ;  /* 0x000000660600e985 */ /* 0x0005e2000c101b0c */
[----:B------:R-:W-:-:S03]  /*be80*/  IADD3 R0, R0, 0xf8, RZ ;  /* 0x000000f800007810 */ /* 0x000fc60007ffe0ff */
[----:B------:R3:W-:Y:S01]  /*be90*/  @!P5 ST.E.64 [R4.64], R106 ;  /* 0x0000006a0400d985 */ /* 0x0007e2000c101b0c */
[----:B--2---:R-:W-:-:S04]  /*bea0*/  @!P2 LEA.HI R7, R10, R10, RZ, 0x1 ;  /* 0x0000000a0a07a211 */ /* 0x004fc800078f08ff */
        /* <DEDUP_REMOVED lines=17> */
[----:B------:R2:W-:Y:S04]  /*bfc0*/  @!P1 ST.E.64 [R6.64], R122 ;  /* 0x0000007a06009985 */ /* 0x0005e8000c101b0c */
[----:B------:R2:W-:Y:S01]  /*bfd0*/  @!P0 ST.E.64 [R4.64], R126 ;  /* 0x0000007e04008985 */ /* 0x0005e2000c101b0c */
[----:B------:R-:W-:-:S13]  /*bfe0*/  ISETP.GE.AND P0, PT, R0, c[0x0][0x3c8], PT ;  /* 0x0000f20000007a0c */ /* 0x000fda0003f06270 */
[----:B------:R-:W-:Y:S05]  /*bff0*/  @P0 EXIT ;  /* 0x000000000000094d */ /* 0x000fea0003800000 */
[----:B------:R-:W-:-:S04]  /*c000*/  LEA.HI R0, R0, R0, RZ, 0x1 ;  /* 0x0000000000007211 */ /* 0x000fc800078f08ff */
[----:B------:R-:W-:-:S05]  /*c010*/  LOP3.LUT R0, R0, 0xfffffffe, RZ, 0xc0, !PT ;  /* 0xfffffffe00007812 */ /* 0x000fca00078ec0ff */
[----:B------:R-:W-:-:S05]  /*c020*/  IMAD.WIDE R2, R0, 0x4, R2 ;  /* 0x0000000400027825 */ /* 0x000fca00078e0202 */
[----:B------:R-:W-:Y:S01]  /*c030*/  ST.E.64 [R2.64], R130 ;  /* 0x0000008202007985 */ /* 0x000fe2000c101b0c */
[----:B------:R-:W-:Y:S05]  /*c040*/  EXIT ;  /* 0x000000000000794d */ /* 0x000fea0003800000 */
.L_x_9:
[----:B------:R-:W1:Y:S02]  /*c050*/  S2R R0, SR_TID.X ;  /* 0x0000000000007919 */ /* 0x000e640000002100 */
[----:B-1----:R-:W-:-:S13]  /*c060*/  ISETP.GT.AND P0, PT, R0, 0x7f, PT ;  /* 0x0000007f0000780c */ /* 0x002fda0003f04270 */
[----:B------:R-:W-:Y:S05]  /*c070*/  @P0 EXIT ;  /* 0x000000000000094d */ /* 0x000fea0003800000 */
[----:B------:R-:W1:Y:S01]  /*c080*/  S2R R8, SR_CTAID.X ;  /* 0x0000000000087919 */ /* 0x000e620000002500 */
[----:B------:R-:W-:-:S05]  /*c090*/  MOV R3, c[0x0][0x4e8] ;  /* 0x00013a0000037a02 */ /* 0x000fca0000000f00 */
[----:B------:R-:W-:Y:S01]  /*c0a0*/  IMAD R2, R3, c[0x0][0x388], RZ ;  /* 0x0000e20003027a24 */ /* 0x000fe200078e02ff */
[----:B-1----:R-:W-:-:S04]  /*c0b0*/  LEA R8, R8, R0, 0x7 ;  /* 0x0000000008087211 */ /* 0x002fc800078e38ff */
[----:B------:R-:W-:-:S13]  /*c0c0*/  ISETP.GE.AND P0, PT, R8, R2, PT ;  /* 0x000000020800720c */ /* 0x000fda0003f06270 */
[----:B------:R-:W-:Y:S05]  /*c0d0*/  @P0 EXIT ;  /* 0x000000000000094d */ /* 0x000fea0003800000 */
[----:B------:R-:W1:Y:S01]  /*c0e0*/  S2R R7, SR_CTAID.Z ;  /* 0x0000000000077919 */ /* 0x000e620000002700 */
[----:B------:R-:W-:Y:S01]  /*c0f0*/  USHF.R.S32.HI UR6, URZ, 0x1f, UR11 ;  /* 0x0000001f3f067899 */ /* 0x000fe2000801140b */
[----:B------:R-:W-:Y:S01]  /*c100*/  ISETP.NE.AND P0, PT, R3, 0x1, PT ;  /* 0x000000010300780c */ /* 0x000fe20003f05270 */
[----:B------:R-:W-:Y:S01]  /*c110*/  ULDC.64 UR4, c[0x0][0x4d0] ;  /* 0x0001340000047ab9 */ /* 0x000fe20000000a00 */
[----:B------:R-:W2:Y:S01]  /*c120*/  S2R R9, SR_CTAID.Y ;  /* 0x0000000000097919 */ /* 0x000ea20000002600 */
[----:B------:R-:W-:Y:S01]  /*c130*/  UIMAD UR6, UR6, UR4, URZ ;  /* 0x00000004060672a4 */ /* 0x000fe2000f8e023f */
[----:B------:R-:W-:Y:S01]  /*c140*/  IADD3 R4, RZ, -UR11, RZ ;  /* 0x8000000bff047c10 */ /* 0x000fe2000fffe0ff */
[----:B------:R-:W-:Y:S01]  /*c150*/  UIMAD.WIDE.U32 UR8, UR11, UR4, URZ ;  /* 0x000000040b0872a5 */ /* 0x000fe2000f8e003f */
[----:B------:R-:W-:Y:S01]  /*c160*/  MOV R0, R8 ;  /* 0x0000000800007202 */ /* 0x000fe20000000f00 */
[----:B------:R-:W-:-:S04]  /*c170*/  UIMAD UR4, UR11, UR5, UR6 ;  /* 0x000000050b0472a4 */ /* 0x000fc8000f8e0206 */
[----:B------:R-:W-:Y:S01]  /*c180*/  UIADD3 UR4, UR9, UR4, URZ ;  /* 0x0000000409047290 */ /* 0x000fe2000fffe03f */
[----:B------:R-:W-:Y:S01]  /*c190*/  MOV R3, UR9 ;  /* 0x0000000900037c02 */ /* 0x000fe20008000f00 */
[----:B------:R-:W-:-:S04]  /*c1a0*/  @P0 IMAD.HI.U32 R5, R8, c[0x0][0x4ec], RZ ;  /* 0x00013b0008050a27 */ /* 0x000fc800078e00ff */
[----:B------:R-:W-:Y:S01]  /*c1b0*/  IMAD.U32 R2, RZ, RZ, UR8 ;  /* 0x00000008ff027e24 */ /* 0x000fe2000f8e00ff */
[----:B------:R-:W-:Y:S01]  /*c1c0*/  @P0 SHF.R.U32.HI R0, RZ, c[0x0][0x4f0], R5 ;  /* 0x00013c00ff000a19 */ /* 0x000fe20000011605 */
[----:B------:R-:W-:Y:S01]  /*c1d0*/  IMAD.U32 R3, RZ, RZ, UR4 ;  /* 0x00000004ff037e24 */ /* 0x000fe2000f8e00ff */
[----:B-1----:R-:W-:-:S03]  /*c1e0*/  SHF.R.S32.HI R6, RZ, 0x1f, R7 ;  /* 0x0000001fff067819 */ /* 0x002fc60000011407 */
[----:B------:R-:W-:-:S04]  /*c1f0*/  IMAD.WIDE.U32 R2, R7, c[0x0][0x4d8], R2 ;  /* 0x0001360007027a25 */ /* 0x000fc800078e0002 */
[----:B------:R-:W-:Y:S02]  /*c200*/  IMAD R6, R6, c[0x0][0x4d8], RZ ;  /* 0x0001360006067a24 */ /* 0x000fe400078e02ff */
[----:B--2---:R-:W-:Y:S02]  /*c210*/  IMAD R4, R4, c[0x0][0x550], R9 ;  /* 0x0001540004047a24 */ /* 0x004fe400078e0209 */
[----:B------:R-:W-:Y:S01]  /*c220*/  IMAD R5, R7, c[0x0][0x4dc], R6 ;  /* 0x0001370007057a24 */ /* 0x000fe200078e0206 */
[----:B------:R-:W-:Y:S02]  /*c230*/  IADD3 R7, -R0, RZ, RZ ;  /* 0x000000ff00077210 */ /* 0x000fe40007ffe1ff */
[----:B------:R-:W-:Y:S01]  /*c240*/  SHF.R.S32.HI R6, RZ, 0x1f, R4 ;  /* 0x0000001fff067819 */ /* 0x000fe20000011404 */
[----:B------:R-:W-:Y:S02]  /*c250*/  IMAD.IADD R3, R5, 0x1, R3 ;  /* 0x0000000105037824 */ /* 0x000fe400078e0203 */
[----:B------:R-:W-:Y:S01]  /*c260*/  IMAD R5, R7, c[0x0][0x4e8], R8 ;  /* 0x00013a0007057a24 */ /* 0x000fe200078e0208 */
[----:B------:R-:W-:Y:S01]  /*c270*/  SHF.R.S32.HI R7, RZ, 0x1f, R0 ;  /* 0x0000001fff077819 */ /* 0x000fe20000011400 */
[----:B------:R-:W-:-:S02]  /*c280*/  IMAD R6, R6, c[0x0][0x4e0], RZ ;  /* 0x0001380006067a24 */ /* 0x000fc400078e02ff */
[----:B------:R-:W-:-:S04]  /*c290*/  IMAD.WIDE.U32 R2, R4, c[0x0][0x4e0], R2 ;  /* 0x0001380004027a25 */ /* 0x000fc800078e0002 */
[----:B------:R-:W-:Y:S01]  /*c2a0*/  IMAD R6, R4, c[0x0][0x4e4], R6 ;  /* 0x0001390004067a24 */ /* 0x000fe200078e0206 */
[----:B------:R-:W-:Y:S02]  /*c2b0*/  SHF.R.S32.HI R4, RZ, 0x1f, R5 ;  /* 0x0000001fff047819 */ /* 0x000fe40000011405 */
[----:B------:R-:W-:-:S03]  /*c2c0*/  IADD3 R2, P0, R0, R2, RZ ;  /* 0x0000000200027210 */ /* 0x000fc60007f1e0ff */
[----:B------:R-:W-:Y:S01]  /*c2d0*/  IMAD R0, R4, c[0x0][0x4c8], RZ ;  /* 0x0001320004007a24 */ /* 0x000fe200078e02ff */
[----:B------:R-:W-:-:S03]  /*c2e0*/  IADD3.X R3, R7, R3, R6, P0, !PT ;  /* 0x0000000307037210 */ /* 0x000fc600007fe406 */
[C---:B------:R-:W-:Y:S02]  /*c2f0*/  IMAD R0, R5.reuse, c[0x0][0x4cc], R0 ;  /* 0x0001330005007a24 */ /* 0x040fe400078e0200 */
[----:B------:R-:W-:-:S05]  /*c300*/  IMAD.WIDE.U32 R2, R5, c[0x0][0x4c8], R2 ;  /* 0x0001320005027a25 */ /* 0x000fca00078e0002 */
[----:B------:R-:W-:Y:S02]  /*c310*/  IADD3 R0, R3, R0, RZ ;  /* 0x0000000003007210 */ /* 0x000fe40007ffe0ff */
[----:B------:R-:W-:-:S04]  /*c320*/  LEA R4, P0, R2, c[0x0][0x4a8], 0x2 ;  /* 0x00012a0002047a11 */ /* 0x000fc800078010ff */
[----:B------:R-:W-:Y:S02]  /*c330*/  LEA.HI.X R5, R2, c[0x0][0x4ac], R0, 0x2, P0 ;  /* 0x00012b0002057a11 */ /* 0x000fe400000f1400 */
[----:B------:R-:W-:-:S05]  /*c340*/  MOV R0, 0xff800000 ;  /* 0xff80000000007802 */ /* 0x000fca0000000f00 */
[----:B------:R-:W-:Y:S01]  /*c350*/  STG.E [R4.64], R0 ;  /* 0x0000000004007986 */ /* 0x000fe2000c10190c */
[----:B------:R-:W-:Y:S05]  /*c360*/  EXIT ;  /* 0x000000000000794d */ /* 0x000fea0003800000 */
.L_x_12:
[----:B------:R-:W-:-:S00]  /*c370*/  BRA `(.L_x_12) ;  /* 0xfffffff000007947 */ /* 0x000fc0000383ffff */
[----:B------:R-:W-:-:S00]  /*c380*/  NOP ;  /* 0x0000000000007918 */ /* 0x000fc00000000000 */
[----:B------:R-:W-:-:S00]  /*c390*/  NOP ;  /* 0x0000000000007918 */ /* 0x000fc00000000000 */
[----:B------:R-:W-:-:S00]  /*c3a0*/  NOP ;  /* 0x0000000000007918 */ /* 0x000fc00000000000 */
[----:B------:R-:W-:-:S00]  /*c3b0*/  NOP ;  /* 0x0000000000007918 */ /* 0x000fc00000000000 */
[----:B------:R-:W-:-:S00]  /*c3c0*/  NOP ;  /* 0x0000000000007918 */ /* 0x000fc00000000000 */
[----:B------:R-:W-:-:S00]  /*c3d0*/  NOP ;  /* 0x0000000000007918 */ /* 0x000fc00000000000 */
[----:B------:R-:W-:-:S00]  /*c3e0*/  NOP ;  /* 0x0000000000007918 */ /* 0x000fc00000000000 */
[----:B------:R-:W-:-:S00]  /*c3f0*/  NOP ;  /* 0x0000000000007918 */ /* 0x000fc00000000000 */
.L_x_3228:


//--------------------- .text._ZN7cutlass13device_kernelIN5flash19enable_sm80_to_sm89INS1_16FlashAttnFwdSm80INS1_25CollectiveMainloopFwdSm80ILi8ELi1ELb1EN4cute5tupleIJNS5_1CILi128EEENS7_ILi48EEENS7_ILi256EEEEEELi256ENS_10bfloat16_tEfNS_4arch4Sm80ELb0ELb0ELb1ELb1ELb1ELb0ELb1ELb1EEENS1_21CollectiveEpilogueFwdINS6_IJS8_SA_S9_EEENS6_IJNS7_ILi1EEESI_SI_EEESC_SE_Li256ELb1ELb1ELb1ELb0EEENS1_36VarlenDynamicPersistentTileSchedulerILi128ELi48ELi256ELi256ELb1ELb1ELb0ELb0ELb1ELb1EEEEEEEEEvNT_6ParamsE --------------------------
	.section	.text._ZN7cutlass13device_kernelIN5flash19enable_sm80_to_sm89INS1_16FlashAttnFwdSm80INS1_25CollectiveMainloopFwdSm80ILi8ELi1ELb1EN4cute5tupleIJNS5_1CILi128EEENS7_ILi48EEENS7_ILi256EEEEEELi256ENS_10bfloat16_tEfNS_4arch4Sm80ELb0ELb0ELb1ELb1ELb1ELb0ELb1ELb1EEENS1_21CollectiveEpilogueFwdINS6_IJS8_SA_S9_EEENS6_IJNS7_ILi1EEESI_SI_EEESC_SE_Li256ELb1ELb1ELb1ELb0EEENS1_36VarlenDynamicPersistentTileSchedulerILi128ELi48ELi256ELi256ELb1ELb1ELb0ELb0ELb1ELb1EEEEEEEEEvNT_6ParamsE,"ax",@progbits
	.sectioninfo	@"SHI_REGISTERS=255"
	.align	128
.text._ZN7cutlass13device_kernelIN5flash19enable_sm80_to_sm89INS1_16FlashAttnFwdSm80INS1_25CollectiveMainloopFwdSm80ILi8ELi1ELb1EN4cute5tupleIJNS5_1CILi128EEENS7_ILi48EEENS7_ILi256EEEEEELi256ENS_10bfloat16_tEfNS_4arch4Sm80ELb0ELb0ELb1ELb1ELb1ELb0ELb1ELb1EEENS1_21CollectiveEpilogueFwdINS6_IJS8_SA_S9_EEENS6_IJNS7_ILi1EEESI_SI_EEESC_SE_Li256ELb1ELb1ELb1ELb0EEENS1_36VarlenDynamicPersistentTileSchedulerILi128ELi48ELi256ELi256ELb1ELb1ELb0ELb0ELb1ELb1EEEEEEEEEvNT_6ParamsE:
        .type           _ZN7cutlass13device_kernelIN5flash19enable_sm80_to_sm89INS1_16FlashAttnFwdSm80INS1_25CollectiveMainloopFwdSm80ILi8ELi1ELb1EN4cute5tupleIJNS5_1CILi128EEENS7_ILi48EEENS7_ILi256EEEEEELi256ENS_10bfloat16_tEfNS_4arch4Sm80ELb0ELb0ELb1ELb1ELb1ELb0ELb1ELb1EEENS1_21CollectiveEpilogueFwdINS6_IJS8_SA_S9_EEENS6_IJNS7_ILi1EEESI_SI_EEESC_SE_Li256ELb1ELb1ELb1ELb0EEENS1_36VarlenDynamicPersistentTileSchedulerILi128ELi48ELi256ELi256ELb1ELb1ELb0ELb0ELb1ELb1EEEEEEEEEvNT_6ParamsE,@function
        .size           _ZN7cutlass13device_kernelIN5flash19enable_sm80_to_sm89INS1_16FlashAttnFwdSm80INS1_25CollectiveMainloopFwdSm80ILi8ELi1ELb1EN4cute5tupleIJNS5_1CILi128EEENS7_ILi48EEENS7_ILi256EEEEEELi256ENS_10bfloat16_tEfNS_4arch4Sm80ELb0ELb0ELb1ELb1ELb1ELb0ELb1ELb1EEENS1_21CollectiveEpilogueFwdINS6_IJS8_SA_S9_EEENS6_IJNS7_ILi1EEESI_SI_EEESC_SE_Li256ELb1ELb1ELb1ELb0EEENS1_36VarlenDynamicPersistentTileSchedulerILi128ELi48ELi256ELi256ELb1ELb1ELb0ELb0ELb1ELb1EEEEEEEEEvNT_6ParamsE,(.L_x_3229 - _ZN7cutlass13device_kernelIN5flash19enable_sm80_to_sm89INS1_16FlashAttnFwdSm80INS1_25CollectiveMainloopFwdSm80ILi8ELi1ELb1EN4cute5tupleIJNS5_1CILi128EEENS7_ILi48EEENS7_ILi256EEEEEELi256ENS_10bfloat16_tEfNS_4arch4Sm80ELb0ELb0ELb1ELb1ELb1ELb0ELb1ELb1EEENS1_21CollectiveEpilogueFwdINS6_IJS8_SA_S9_EEENS6_IJNS7_ILi1EEESI_SI_EEESC_SE_Li256ELb1ELb1ELb1ELb0EEENS1_36VarlenDynamicPersistentTileSchedulerILi128ELi48ELi256ELi256ELb1ELb1ELb0ELb0ELb1ELb1EEEEEEEEEvNT_6ParamsE)
        .other          _ZN7cutlass13device_kernelIN5flash19enable_sm80_to_sm89INS1_16FlashAttnFwdSm80INS1_25CollectiveMainloopFwdSm80ILi8ELi1ELb1EN4cute5tupleIJNS5_1CILi128EEENS7_ILi48EEENS7_ILi256EEEEEELi256ENS_10bfloat16_tEfNS_4arch4Sm80ELb0ELb0ELb1ELb1ELb1ELb0ELb1ELb1EEENS1_21CollectiveEpilogueFwdINS6_IJS8_SA_S9_EEENS6_IJNS7_ILi1EEESI_SI_EEESC_SE_Li256ELb1ELb1ELb1ELb0EEENS1_36VarlenDynamicPersistentTileSchedulerILi128ELi48ELi256ELi256ELb1ELb1ELb0ELb0ELb1ELb1EEEEEEEEEvNT_6ParamsE,@"STO_CUDA_ENTRY STV_DEFAULT"
_ZN7cutlass13device_kernelIN5flash19enable_sm80_to_sm89INS1_16FlashAttnFwdSm80INS1_25CollectiveMainloopFwdSm80ILi8ELi1ELb1EN4cute5tupleIJNS5_1CILi128EEENS7_ILi48EEENS7_ILi256EEEEEELi256ENS_10bfloat16_tEfNS_4arch4Sm80ELb0ELb0ELb1ELb1ELb1ELb0ELb1ELb1EEENS1_21CollectiveEpilogueFwdINS6_IJS8_SA_S9_EEENS6_IJNS7_ILi1EEESI_SI_EEESC_SE_Li256ELb1ELb1ELb1ELb0EEENS1_36VarlenDynamicPersistentTileSchedulerILi128ELi48ELi256ELi256ELb1ELb1ELb0ELb0ELb1ELb1EEEEEEEEEvNT_6ParamsE:
[----:B------:R-:W-:-:S03]  /*0000*/  MOV R1, c[0x0][0x28] ;  /* 0x00000a0000017a02 */ /* 0x000fc60000000f00 */
[----:B------:R-:W1:Y:S01]  /*0010*/  S2R R2, SR_TID.X ;  /* 0x0000000000027919 */ /* 0x000e620000002100 */
[----:B------:R-:W-:Y:S01]  /*0020*/  IADD3 R1, R1, -0x190, RZ ;  /* 0xfffffe7001017810 */ /* 0x000fe20007ffe0ff */
[----:B------:R-:W-:Y:S01]  /*0030*/  ULDC.64 UR6, c[0x0][0x118] ;  /* 0x0000460000067ab9 */ /* 0x000fe20000000a00 */
[----:B-1----:R-:W-:-:S05]  /*0040*/  SHF.R.U32.HI R0, RZ, 0x5, R2 ;  /* 0x00000005ff007819 */ /* 0x002fca0000011602 */
[----:B------:R-:W1:Y:S02]  /*0050*/  SHFL.IDX PT, R3, R0, RZ, 0x1f ;  /* 0x00001fff00037589 */ /* 0x000e6400000e0000 */
[----:B-1----:R-:W-:Y:S02]  /*0060*/  ISETP.NE.AND P0, PT, R3, RZ, PT ;  /* 0x000000ff0300720c */ /* 0x002fe40003f05270 */
[----:B------:R-:W-:Y:S11]  /*0070*/  STL [R1+0x180], R3 ;  /* 0x0001800301007387 */ /* 0x000ff60000100800 */
[----:B------:R-:W-:Y:S06]  /*0080*/  @P0 BAR.SYNC.DEFER_BLOCKING 0x5, 0x100 ;  /* 0x0144000000000b1d */ /* 0x000fec0000010000 */
[----:B------:R-:W1:Y:S04]  /*0090*/  @P0 LDS.128 R4, [0x1a080] ;  /* 0x01a08000ff040984 */ /* 0x000e680000000c00 */
[----:B-1----:R1:W-:Y:S04]  /*00a0*/  @P0 STL.64 [R1+0x48], R4 ;  /* 0x0000480401000387 */ /* 0x0023e80000100a00 */
[----:B------:R1:W-:Y:S04]  /*00b0*/  @P0 STL.64 [R1+0x50], R6 ;  /* 0x0000500601000387 */ /* 0x0003e80000100a00 */
[----:B------:R-:W-:Y:S06]  /*00c0*/  @P0 BAR.ARV 0x4, 0x100 ;  /* 0x0104000000000b1d */ /* 0x000fec0000002000 */
[----:B------:R-:W-:Y:S05]  /*00d0*/  @P0 BRA `(.L_x_13) ;  /* 0x00000b1000000947 */ /* 0x000fea0003800000 */
[----:B------:R-:W-:Y:S01]  /*00e0*/  LOP3.LUT R14, R2, 0x1f, RZ, 0xc0, !PT ;  /* 0x0000001f020e7812 */ /* 0x000fe200078ec0ff */
[----:B------:R-:W-:Y:S01]  /*00f0*/  CS2R R8, SRZ ;  /* 0x0000000000087805 */ /* 0x000fe2000001ff00 */
[----:B-1----:R-:W-:-:S02]  /*0100*/  IMAD.MOV.U32 R7, RZ, RZ, RZ ;  /* 0x000000ffff077224 */ /* 0x002fc400078e00ff */
[----:B------:R-:W-:-:S04]  /*0110*/  ISETP.NE.AND P6, PT, R14, 0x1f, PT ;  /* 0x0000001f0e00780c */ /* 0x000fc80003fc5270 */
[----:B------:R-:W-:-:S13]  /*0120*/  ISETP.GE.OR P0, PT, R14, c[0x0][0x53c], !P6 ;  /* 0x00014f000e007a0c */ /* 0x000fda0007706670 */
[----:B------:R-:W-:Y:S02]  /*0130*/  @!P0 IMAD.MOV.U32 R4, RZ, RZ, 0x4 ;  /* 0x00000004ff048424 */ /* 0x000fe400078e00ff */
[----:B------:R-:W-:Y:S02]  /*0140*/  @!P0 IMAD.MOV.U32 R2, RZ, RZ, 0x4 ;  /* 0x00000004ff028424 */ /* 0x000fe400078e00ff */
[----:B------:R-:W-:-:S04]  /*0150*/  @!P0 IMAD.WIDE.U32 R4, R14, R4, c[0x0][0x580] ;  /* 0x000160000e048625 */ /* 0x000fc800078e0004 */
[C---:B------:R-:W-:Y:S01]  /*0160*/  @!P0 IMAD.WIDE.U32 R2, R14.reuse, R2, c[0x0][0x578] ;  /* 0x00015e000e028625 */ /* 0x040fe200078e0002 */
[----:B------:R-:W2:Y:S04]  /*0170*/  @!P0 LDG.E R8, [R4.64] ;  /* 0x0000000604088981 */ /* 0x000ea8000c1e1900 */
[----:B------:R-:W2:Y:S01]  /*0180*/  @!P0 LDG.E R7, [R2.64] ;  /* 0x0000000602078981 */ /* 0x000ea2000c1e1900 */
[C---:B------:R-:W-:Y:S01]  /*0190*/  ISETP.NE.AND P5, PT, R14.reuse, RZ, PT ;  /* 0x000000ff0e00720c */ /* 0x040fe20003fa5270 */
[----:B------:R-:W1:Y:S01]  /*01a0*/  S2UR UR4, SR_CTAID.X ;  /* 0x00000000000479c3 */ /* 0x000e620000002500 */
[C---:B------:R-:W-:Y:S02]  /*01b0*/  ISETP.GE.U32.AND P4, PT, R14.reuse, 0x2, PT ;  /* 0x000000020e00780c */ /* 0x040fe40003f86070 */
[----:B------:R-:W-:-:S02]  /*01c0*/  ISETP.GE.U32.AND P3, PT, R14, 0x4, PT ;  /* 0x000000040e00780c */ /* 0x000fc40003f66070 */
[C---:B------:R-:W-:Y:S02]  /*01d0*/  ISETP.GE.U32.AND P2, PT, R14.reuse, 0x8, PT ;  /* 0x000000080e00780c */ /* 0x040fe40003f46070 */
[----:B------:R-:W-:Y:S01]  /*01e0*/  ISETP.GE.U32.AND P1, PT, R14, 0x10, PT ;  /* 0x000000100e00780c */ /* 0x000fe20003f26070 */
[----:B--2---:R-:W-:-:S05]  /*01f0*/  IMAD R4, R8, R7, RZ ;  /* 0x0000000708047224 */ /* 0x004fca00078e02ff */
[----:B------:R-:W2:Y:S02]  /*0200*/  SHFL.UP PT, R0, R4, 0x1, RZ ;  /* 0x0420000004007989 */ /* 0x000ea400000e00ff */
[----:B--2---:R-:W-:-:S05]  /*0210*/  SEL R0, R0, RZ, P5 ;  /* 0x000000ff00007207 */ /* 0x004fca0002800000 */
[----:B------:R-:W-:-:S05]  /*0220*/  IMAD.IADD R4, R4, 0x1, R0 ;  /* 0x0000000104047824 */ /* 0x000fca00078e0200 */
        /* <DEDUP_REMOVED lines=12> */
[----:B------:R-:W2:Y:S02]  /*02f0*/  SHFL.IDX PT, R6, R4, 0x1f, 0x1f ;  /* 0x03e01f0004067f89 */ /* 0x000ea400000e0000 */
[----:B--2---:R-:W-:-:S04]  /*0300*/  IMAD R6, R6, c[0x0][0x538], RZ ;  /* 0x00014e0006067a24 */ /* 0x004fc800078e02ff */
[----:B------:R-:W-:Y:S01]  /*0310*/  IMAD.MOV.U32 R0, RZ, RZ, R6 ;  /* 0x000000ffff007224 */ /* 0x000fe200078e0006 */
[----:B-1----:R-:W-:-:S13]  /*0320*/  ISETP.GT.AND P0, PT, R6, UR4, PT ;  /* 0x0000000406007c0c */ /* 0x002fda000bf04270 */
[----:B------:R-:W-:Y:S05]  /*0330*/  @P0 BRA `(.L_x_14) ;  /* 0x0000027000000947 */ /* 0x000fea0003800000 */
[----:B------:R-:W-:Y:S02]  /*0340*/  MOV R6, R0 ;  /* 0x0000000000067202 */ /* 0x000fe40000000f00 */
[----:B------:R-:W-:-:S04]  /*0350*/  MOV R9, RZ ;  /* 0x000000ff00097202 */ /* 0x000fc80000000f00 */
.L_x_18:
[----:B------:R-:W-:-:S04]  /*0360*/  IADD3 R0, R9, 0x1f, RZ ;  /* 0x0000001f09007810 */ /* 0x000fc80007ffe0ff */
[----:B------:R-:W-:-:S13]  /*0370*/  ISETP.GE.AND P0, PT, R0, c[0x0][0x53c], PT ;  /* 0x00014f0000007a0c */ /* 0x000fda0003f06270 */
[----:B------:R-:W-:Y:S05]  /*0380*/  @P0 BRA `(.L_x_15) ;  /* 0x0000078000000947 */ /* 0x000fea0003800000 */
[----:B------:R-:W-:Y:S01]  /*0390*/  MOV R9, R0 ;  /* 0x0000000000097202 */ /* 0x000fe20000000f00 */
[----:B------:R-:W-:Y:S01]  /*03a0*/  IMAD.MOV.U32 R7, RZ, RZ, RZ ;  /* 0x000000ffff077224 */ /* 0x000fe200078e00ff */
[----:B------:R-:W-:Y:S02]  /*03b0*/  MOV R8, RZ ;  /* 0x000000ff00087202 */ /* 0x000fe40000000f00 */
[----:B------:R-:W-:-:S04]  /*03c0*/  IADD3 R0, R14, R9, RZ ;  /* 0x000000090e007210 */ /* 0x000fc80007ffe0ff */
[----:B------:R-:W-:-:S13]  /*03d0*/  ISETP.GE.OR P0, PT, R0, c[0x0][0x53c], !P6 ;  /* 0x00014f0000007a0c */ /* 0x000fda0007706670 */
[----:B------:R-:W-:Y:S01]  /*03e0*/  @!P0 MOV R2, 0x4 ;  /* 0x0000000400028802 */ /* 0x000fe20000000f00 */
[----:B------:R-:W-:-:S04]  /*03f0*/  @!P0 IMAD.MOV.U32 R3, RZ, RZ, 0x4 ;  /* 0x00000004ff038424 */ /* 0x000fc800078e00ff */
[----:B------:R-:W-:-:S04]  /*0400*/  @!P0 IMAD.WIDE R4, R0, R2, c[0x0][0x580] ;  /* 0x0001600000048625 */ /* 0x000fc800078e0202 */
[----:B------:R-:W-:Y:S01]  /*0410*/  @!P0 IMAD.WIDE R2, R0, R3, c[0x0][0x578] ;  /* 0x00015e0000028625 */ /* 0x000fe200078e0203 */
[----:B------:R-:W2:Y:S04]  /*0420*/  @!P0 LDG.E R8, [R4.64] ;  /* 0x0000000604088981 */ /* 0x000ea8000c1e1900 */
[----:B------:R-:W2:Y:S02]  /*0430*/  @!P0 LDG.E R7, [R2.64] ;  /* 0x0000000602078981 */ /* 0x000ea4000c1e1900 */
[----:B--2---:R-:W-:Y:S01]  /*0440*/  IMAD R5, R8, R7, RZ ;  /* 0x0000000708057224 */ /* 0x004fe200078e02ff */
[----:B------:R-:W-:Y:S05]  /*0450*/  BRA.DIV ~URZ, `(.L_x_16) ;  /* 0x0000f4a27f007947 */ /* 0x000fea000b800000 */
[----:B------:R1:W2:Y:S02]  /*0460*/  SHFL.UP PT, R0, R5, 0x1, RZ ;  /* 0x0420000005007989 */ /* 0x0002a400000e00ff */
.L_x_115:
[----:B--2---:R-:W-:-:S04]  /*0470*/  SEL R0, R0, RZ, P5 ;  /* 0x000000ff00007207 */ /* 0x004fc80002800000 */
[----:B-1----:R-:W-:Y:S01]  /*0480*/  IADD3 R5, R5, R0, RZ ;  /* 0x0000000005057210 */ /* 0x002fe20007ffe0ff */
[----:B------:R-:W-:Y:S05]  /*0490*/  BRA.DIV ~URZ, `(.L_x_17) ;  /* 0x0000f4c27f007947 */ /* 0x000fea000b800000 */
[----:B------:R-:W1:Y:S02]  /*04a0*/  SHFL.UP PT, R0, R5, 0x2, RZ ;  /* 0x0440000005007989 */ /* 0x000e6400000e00ff */
[----:B-1----:R-:W-:-:S05]  /*04b0*/  SEL R0, R0, RZ, P4 ;  /* 0x000000ff00007207 */ /* 0x002fca0002000000 */
[----:B------:R-:W-:-:S05]  /*04c0*/  IMAD.IADD R0, R5, 0x1, R0 ;  /* 0x0000000105007824 */ /* 0x000fca00078e0200 */
        /* <DEDUP_REMOVED lines=9> */
[----:B------:R1:W2:Y:S02]  /*0560*/  SHFL.IDX PT, R0, R4, 0x1f, 0x1f ;  /* 0x03e01f0004007f89 */ /* 0x0002a400000e0000 */
.L_x_116:
[----:B--2---:R-:W-:-:S05]  /*0570*/  IMAD R0, R0, c[0x0][0x538], RZ ;  /* 0x00014e0000007a24 */ /* 0x004fca00078e02ff */
[----:B------:R-:W-:-:S04]  /*0580*/  IADD3 R6, R0, R6, RZ ;  /* 0x0000000600067210 */ /* 0x000fc80007ffe0ff */
[----:B------:R-:W-:-:S13]  /*0590*/  ISETP.GT.AND P0, PT, R6, UR4, PT ;  /* 0x0000000406007c0c */ /* 0x000fda000bf04270 */
[----:B-1----:R-:W-:Y:S05]  /*05a0*/  @!P0 BRA `(.L_x_18) ;  /* 0xfffffdb000008947 */ /* 0x002fea000383ffff */
.L_x_14:
[----:B------:R-:W-:-:S05]  /*05b0*/  IADD3 R12, -R0, R6, RZ ;  /* 0x00000006000c7210 */ /* 0x000fca0007ffe1ff */
[----:B------:R-:W-:-:S05]  /*05c0*/  IMAD R0, R4, c[0x0][0x538], R12 ;  /* 0x00014e0004007a24 */ /* 0x000fca00078e020c */
[----:B------:R-:W-:Y:S01]  /*05d0*/  ISETP.GT.AND P0, PT, R0, UR4, PT ;  /* 0x0000000400007c0c */ /* 0x000fe2000bf04270 */
[----:B------:R-:W-:-:S12]  /*05e0*/  BRA.DIV ~URZ, `(.L_x_19) ;  /* 0x0000f5227f007947 */ /* 0x000fd8000b800000 */
[----:B------:R-:W-:-:S04]  /*05f0*/  VOTE.ANY R5, PT, !P0 ;  /* 0x0000000000057806 */ /* 0x000fc800040e0100 */
.L_x_117:
[----:B------:R1:W2:Y:S01]  /*0600*/  POPC R13, R5 ;  /* 0x00000005000d7309 */ /* 0x0002a20000000000 */
[----:B------:R-:W-:Y:S05]  /*0610*/  BRA.DIV ~URZ, `(.L_x_20) ;  /* 0x0000f5427f007947 */ /* 0x000fea000b800000 */
[----:B--2---:R2:W3:Y:S01]  /*0620*/  SHFL.IDX PT, R11, R8, R13, 0x1f ;  /* 0x00001f0d080b7589 */ /* 0x0044e200000e0000 */
[----:B------:R-:W-:-:S03]  /*0630*/  MOV R6, RZ ;  /* 0x000000ff00067202 */ /* 0x000fc60000000f00 */
[----:B------:R2:W4:Y:S04]  /*0640*/  SHFL.IDX PT, R10, R7, R13, 0x1f ;  /* 0x00001f0d070a7589 */ /* 0x00052800000e0000 */
.L_x_118:
[----:B------:R-:W-:Y:S01]  /*0650*/  ISETP.NE.AND P0, PT, R5, RZ, PT ;  /* 0x000000ff0500720c */ /* 0x000fe20003f05270 */
[----:B------:R-:W-:-:S12]  /*0660*/  BSSY B0, `(.L_x_21) ;  /* 0x0000005000007945 */ /* 0x000fd80003800000 */
[----:B------:R-:W-:Y:S05]  /*0670*/  @!P0 BRA `(.L_x_22) ;  /* 0x0000003000008947 */ /* 0x000fea0003800000 */
[----:B------:R-:W-:Y:S01]  /*0680*/  IADD3 R3, R13, -0x1, RZ ;  /* 0xffffffff0d037810 */ /* 0x000fe20007ffe0ff */
[----:B------:R-:W-:Y:S05]  /*0690*/  BRA.DIV ~URZ, `(.L_x_23) ;  /* 0x0000f5a27f007947 */ /* 0x000fea000b800000 */
[----:B------:R1:W2:Y:S02]  /*06a0*/  SHFL.IDX PT, R6, R4, R3, 0x1f ;  /* 0x00001f0304067589 */ /* 0x0002a400000e0000 */
.L_x_22:
[----:B------:R-:W-:Y:S05]  /*06b0*/  BSYNC B0 ;  /* 0x0000000000007941 */ /* 0x000fea0003800000 */
.L_x_21:
[----:B---3--:R-:W-:Y:S01]  /*06c0*/  IABS R0, R11 ;  /* 0x0000000b00007213 */ /* 0x008fe20000000000 */
[----:B-12---:R-:W-:-:S04]  /*06d0*/  IMAD R4, R6, c[0x0][0x538], R12 ;  /* 0x00014e0006047a24 */ /* 0x006fc800078e020c */
[----:B------:R-:W-:Y:S01]  /*06e0*/  IMAD.MOV.U32 R5, RZ, RZ, R0 ;  /* 0x000000ffff057224 */ /* 0x000fe200078e0000 */
[----:B----4-:R-:W-:Y:S01]  /*06f0*/  IABS R0, R10 ;  /* 0x0000000a00007213 */ /* 0x010fe20000000000 */
[----:B------:R1:W-:Y:S01]  /*0700*/  STL [R1+0x48], R4 ;  /* 0x0000480401007387 */ /* 0x0003e20000100800 */
[----:B------:R-:W-:Y:S01]  /*0710*/  IADD3 R12, -R4, UR4, RZ ;  /* 0x00000004040c7c10 */ /* 0x000fe2000fffe1ff */
[----:B------:R-:W2:Y:S02]  /*0720*/  I2F.RP R2, R5 ;  /* 0x0000000500027306 */ /* 0x000ea40000209400 */
[----:B------:R-:W-:Y:S01]  /*0730*/  IMAD.MOV.U32 R7, RZ, RZ, R0 ;  /* 0x000000ffff077224 */ /* 0x000fe200078e0000 */
[----:B------:R-:W-:Y:S02]  /*0740*/  IABS R6, R12 ;  /* 0x0000000c00067213 */ /* 0x000fe40000000000 */
[----:B------:R-:W-:-:S03]  /*0750*/  IABS R0, R11 ;  /* 0x0000000b00007213 */ /* 0x000fc60000000000 */
[----:B------:R-:W-:Y:S01]  /*0760*/  I2F.RP R8, R7 ;  /* 0x0000000700087306 */ /* 0x000fe20000209400 */
[----:B------:R-:W-:-:S07]  /*0770*/  IADD3 R0, RZ, -R0, RZ ;  /* 0x80000000ff007210 */ /* 0x000fce0007ffe0ff */
[----:B--2---:R-:W2:Y:S02]  /*0780*/  MUFU.RCP R2, R2 ;  /* 0x0000000200027308 */ /* 0x004ea40000001000 */
[----:B--2---:R-:W-:-:S06]  /*0790*/  IADD3 R2, R2, 0xffffffe, RZ ;  /* 0x0ffffffe02027810 */ /* 0x004fcc0007ffe0ff */
[----:B------:R-:W2:Y:S02]  /*07a0*/  F2I.FTZ.U32.TRUNC.NTZ R3, R2 ;  /* 0x0000000200037305 */ /* 0x000ea4000021f000 */
[----:B--2---:R-:W-:-:S04]  /*07b0*/  IMAD.MOV R2, RZ, RZ, -R3 ;  /* 0x000000ffff027224 */ /* 0x004fc800078e0a03 */
[----:B-1----:R-:W-:Y:S02]  /*07c0*/  IMAD R4, R2, R5, RZ ;  /* 0x0000000502047224 */ /* 0x002fe400078e02ff */
[----:B------:R-:W-:-:S04]  /*07d0*/  IMAD.MOV.U32 R2, RZ, RZ, RZ ;  /* 0x000000ffff027224 */ /* 0x000fc800078e00ff */
[----:B------:R-:W-:-:S04]  /*07e0*/  IMAD.HI.U32 R2, R3, R4, R2 ;  /* 0x0000000403027227 */ /* 0x000fc800078e0002 */
[----:B------:R-:W-:-:S04]  /*07f0*/  IMAD.MOV.U32 R3, RZ, RZ, R6 ;  /* 0x000000ffff037224 */ /* 0x000fc800078e0006 */
[----:B------:R-:W-:-:S04]  /*0800*/  IMAD.HI.U32 R2, R2, R3, RZ ;  /* 0x0000000302027227 */ /* 0x000fc800078e00ff */
[----:B------:R-:W-:Y:S02]  /*0810*/  IMAD R0, R2, R0, R3 ;  /* 0x0000000002007224 */ /* 0x000fe400078e0203 */
[----:B------:R-:W1:Y:S03]  /*0820*/  MUFU.RCP R3, R8 ;  /* 0x0000000800037308 */ /* 0x000e660000001000 */
[----:B------:R-:W-:Y:S02]  /*0830*/  ISETP.GT.U32.AND P1, PT, R5, R0, PT ;  /* 0x000000000500720c */ /* 0x000fe40003f24070 */
[----:B-1----:R-:W-:-:S11]  /*0840*/  IADD3 R3, R3, 0xffffffe, RZ ;  /* 0x0ffffffe03037810 */ /* 0x002fd60007ffe0ff */
[----:B------:R-:W-:Y:S01]  /*0850*/  @!P1 IMAD.IADD R0, R0, 0x1, -R5 ;  /* 0x0000000100009824 */ /* 0x000fe200078e0a05 */
[----:B------:R-:W-:Y:S02]  /*0860*/  @!P1 IADD3 R2, R2, 0x1, RZ ;  /* 0x0000000102029810 */ /* 0x000fe40007ffe0ff */
[----:B------:R-:W-:Y:S01]  /*0870*/  ISETP.NE.AND P1, PT, R11, RZ, PT ;  /* 0x000000ff0b00720c */ /* 0x000fe20003f25270 */
[----:B------:R-:W1:Y:S01]  /*0880*/  F2I.FTZ.U32.TRUNC.NTZ R3, R3 ;  /* 0x0000000300037305 */ /* 0x000e62000021f000 */
[----:B------:R-:W-:Y:S02]  /*0890*/  ISETP.GE.U32.AND P2, PT, R0, R5, PT ;  /* 0x000000050000720c */ /* 0x000fe40003f46070 */
[----:B------:R-:W-:-:S04]  /*08a0*/  LOP3.LUT R0, R12, R11, RZ, 0x3c, !PT ;  /* 0x0000000b0c007212 */ /* 0x000fc800078e3cff */
[----:B------:R-:W-:-:S07]  /*08b0*/  ISETP.GE.AND P0, PT, R0, RZ, PT ;  /* 0x000000ff0000720c */ /* 0x000fce0003f06270 */
[----:B------:R-:W-:Y:S02]  /*08c0*/  @P2 IADD3 R2, R2, 0x1, RZ ;  /* 0x0000000102022810 */ /* 0x000fe40007ffe0ff */
[----:B-1----:R-:W-:-:S03]  /*08d0*/  IADD3 R0, RZ, -R3, RZ ;  /* 0x80000003ff007210 */ /* 0x002fc60007ffe0ff */
[----:B------:R-:W-:Y:S02]  /*08e0*/  IMAD.MOV.U32 R4, RZ, RZ, R2 ;  /* 0x000000ffff047224 */ /* 0x000fe400078e0002 */
[----:B------:R-:W-:Y:S01]  /*08f0*/  IMAD.MOV.U32 R2, RZ, RZ, R0 ;  /* 0x000000ffff027224 */ /* 0x000fe200078e0000 */
[----:B------:R-:W-:Y:S01]  /*0900*/  IABS R0, R10 ;  /* 0x0000000a00007213 */ /* 0x000fe20000000000 */
[----:B------:R-:W-:Y:S01]  /*0910*/  @!P0 IMAD.MOV R4, RZ, RZ, -R4 ;  /* 0x000000ffff048224 */ /* 0x000fe200078e0a04 */
[----:B------:R-:W-:Y:S01]  /*0920*/  @!P1 LOP3.LUT R4, RZ, R11, RZ, 0x33, !PT ;  /* 0x0000000bff049212 */ /* 0x000fe200078e33ff */
[----:B------:R-:W-:Y:S01]  /*0930*/  IMAD R5, R2, R7, RZ ;  /* 0x0000000702057224 */ /* 0x000fe200078e02ff */
[----:B------:R-:W-:Y:S01]  /*0940*/  MOV R2, RZ ;  /* 0x000000ff00027202 */ /* 0x000fe20000000f00 */
[----:B------:R-:W-:Y:S01]  /*0950*/  IMAD.MOV R6, RZ, RZ, -R0 ;  /* 0x000000ffff067224 */ /* 0x000fe200078e0a00 */
[----:B------:R-:W-:-:S03]  /*0960*/  IABS R8, R4 ;  /* 0x0000000400087213 */ /* 0x000fc60000000000 */
[----:B------:R-:W-:-:S04]  /*0970*/  IMAD.HI.U32 R0, R3, R5, R2 ;  /* 0x0000000503007227 */ /* 0x000fc800078e0002 */
[----:B------:R-:W-:Y:S02]  /*0980*/  IMAD.MOV.U32 R2, RZ, RZ, R8 ;  /* 0x000000ffff027224 */ /* 0x000fe400078e0008 */
[----:B------:R-:W-:Y:S02]  /*0990*/  IMAD.MOV.U32 R3, RZ, RZ, R6 ;  /* 0x000000ffff037224 */ /* 0x000fe400078e0006 */
[----:B------:R-:W-:-:S04]  /*09a0*/  IMAD.HI.U32 R0, R0, R2, RZ ;  /* 0x0000000200007227 */ /* 0x000fc800078e00ff */
[----:B------:R-:W-:Y:S02]  /*09b0*/  IMAD R2, R0, R3, R2 ;  /* 0x0000000300027224 */ /* 0x000fe400078e0202 */
[----:B------:R-:W-:-:S03]  /*09c0*/  IMAD R3, R4, R11, RZ ;  /* 0x0000000b04037224 */ /* 0x000fc600078e02ff */
[----:B------:R-:W-:Y:S02]  /*09d0*/  ISETP.GT.U32.AND P1, PT, R7, R2, PT ;  /* 0x000000020700720c */ /* 0x000fe40003f24070 */
[----:B------:R-:W-:-:S11]  /*09e0*/  IADD3 R3, R12, -R3, RZ ;  /* 0x800000030c037210 */ /* 0x000fd60007ffe0ff */
[----:B------:R-:W-:Y:S01]  /*09f0*/  @!P1 IMAD.IADD R2, R2, 0x1, -R7 ;  /* 0x0000000102029824 */ /* 0x000fe200078e0a07 */
[----:B------:R-:W-:Y:S02]  /*0a00*/  @!P1 IADD3 R0, R0, 0x1, RZ ;  /* 0x0000000100009810 */ /* 0x000fe40007ffe0ff */
[----:B------:R-:W-:Y:S02]  /*0a10*/  ISETP.NE.AND P1, PT, R10, RZ, PT ;  /* 0x000000ff0a00720c */ /* 0x000fe40003f25270 */
[----:B------:R-:W-:Y:S02]  /*0a20*/  ISETP.GE.U32.AND P2, PT, R2, R7, PT ;  /* 0x000000070200720c */ /* 0x000fe40003f46070 */
[----:B------:R-:W-:-:S04]  /*0a30*/  LOP3.LUT R2, R4, R10, RZ, 0x3c, !PT ;  /* 0x0000000a04027212 */ /* 0x000fc800078e3cff */
[----:B------:R-:W-:-:S07]  /*0a40*/  ISETP.GE.AND P0, PT, R2, RZ, PT ;  /* 0x000000ff0200720c */ /* 0x000fce0003f06270 */
[----:B------:R-:W-:-:S06]  /*0a50*/  @P2 IADD3 R0, R0, 0x1, RZ ;  /* 0x0000000100002810 */ /* 0x000fcc0007ffe0ff */
[----:B------:R-:W-:Y:S02]  /*0a60*/  @!P0 IADD3 R0, -R0, RZ, RZ ;  /* 0x000000ff00008210 */ /* 0x000fe40007ffe1ff */
[----:B------:R-:W-:-:S05]  /*0a70*/  @!P1 LOP3.LUT R0, RZ, R10, RZ, 0x33, !PT ;  /* 0x0000000aff009212 */ /* 0x000fca00078e33ff */
[--C-:B------:R-:W-:Y:S02]  /*0a80*/  IMAD.MOV R2, RZ, RZ, -R0.reuse ;  /* 0x000000ffff027224 */ /* 0x100fe400078e0a00 */
[C---:B------:R-:W-:Y:S02]  /*0a90*/  IMAD R0, R10.reuse, 0x1000000, R0 ;  /* 0x010000000a007824 */ /* 0x040fe400078e0200 */
[----:B------:R-:W-:Y:S02]  /*0aa0*/  IMAD R2, R10, R2, R4 ;  /* 0x000000020a027224 */ /* 0x000fe400078e0204 */
[----:B------:R-:W-:Y:S02]  /*0ab0*/  IMAD.IADD R4, R13, 0x1, R9 ;  /* 0x000000010d047824 */ /* 0x000fe400078e0209 */
[----:B------:R-:W-:-:S03]  /*0ac0*/  IMAD R0, R2, 0x10000, R0 ;  /* 0x0001000002007824 */ /* 0x000fc600078e0200 */
[----:B------:R1:W-:Y:S04]  /*0ad0*/  STL [R1+0x54], R4 ;  /* 0x0000540401007387 */ /* 0x0003e80000100800 */
[----:B------:R1:W-:Y:S04]  /*0ae0*/  STL [R1+0x50], R0 ;  /* 0x0000500001007387 */ /* 0x0003e80000100800 */
[----:B------:R1:W-:Y:S01]  /*0af0*/  STL [R1+0x4c], R3 ;  /* 0x00004c0301007387 */ /* 0x0003e20000100800 */
[----:B------:R-:W-:Y:S05]  /*0b00*/  BRA `(.L_x_24) ;  /* 0x0000006000007947 */ /* 0x000fea0003800000 */
.L_x_15:
[----:B------:R-:W-:Y:S01]  /*0b10*/  MOV R0, UR4 ;  /* 0x0000000400007c02 */ /* 0x000fe20008000f00 */
[----:B------:R-:W-:Y:S04]  /*0b20*/  STL [R1+0x4c], RZ ;  /* 0x00004cff01007387 */ /* 0x000fe80000100800 */
[----:B------:R-:W-:Y:S04]  /*0b30*/  STL [R1+0x50], RZ ;  /* 0x000050ff01007387 */ /* 0x000fe80000100800 */
[----:B------:R1:W-:Y:S02]  /*0b40*/  STL [R1+0x48], R0 ;  /* 0x0000480001007387 */ /* 0x0003e40000100800 */
[----:B-1----:R-:W-:-:S05]  /*0b50*/  MOV R0, c[0x0][0x53c] ;  /* 0x00014f0000007a02 */ /* 0x002fca0000000f00 */
[----:B------:R1:W-:Y:S02]  /*0b60*/  STL [R1+0x54], R0 ;  /* 0x0000540001007387 */ /* 0x0003e40000100800 */
.L_x_24:
[----:B-1----:R-:W2:Y:S04]  /*0b70*/  LDL R4, [R1+0x48] ;  /* 0x0000480001047983 */ /* 0x002ea80000100800 */
[----:B------:R-:W2:Y:S04]  /*0b80*/  LDL R5, [R1+0x4c] ;  /* 0x00004c0001057983 */ /* 0x000ea80000100800 */
[----:B------:R-:W2:Y:S04]  /*0b90*/  LDL R6, [R1+0x50] ;  /* 0x0000500001067983 */ /* 0x000ea80000100800 */
[----:B------:R-:W2:Y:S01]  /*0ba0*/  LDL R7, [R1+0x54] ;  /* 0x0000540001077983 */ /* 0x000ea20000100800 */
[----:B------:R-:W-:Y:S01]  /*0bb0*/  ISETP.NE.AND P0, PT, R14, RZ, PT ;  /* 0x000000ff0e00720c */ /* 0x000fe20003f05270 */
[----:B------:R-:W-:-:S12]  /*0bc0*/  WARPSYNC 0xffffffff ;  /* 0xffffffff00007948 */ /* 0x000fd80003800000 */
[----:B--2---:R1:W-:Y:S04]  /*0bd0*/  @!P0 STS.128 [0x1a080], R4 ;  /* 0x01a08004ff008388 */ /* 0x0043e80000000c00 */
[----:B------:R-:W-:Y:S06]  /*0be0*/  BAR.ARV 0x5, 0x100 ;  /* 0x0144000000007b1d */ /* 0x000fec0000002000 */
.L_x_13:
[----:B------:R-:W2:Y:S02]  /*0bf0*/  LDL R0, [R1+0x54] ;  /* 0x0000540001007983 */ /* 0x000ea40000100800 */
[----:B--2---:R-:W-:-:S13]  /*0c00*/  ISETP.GE.AND P0, PT, R0, c[0x0][0x53c], PT ;  /* 0x00014f0000007a0c */ /* 0x004fda0003f06270 */
[----:B------:R-:W-:Y:S05]  /*0c10*/  @P0 EXIT ;  /* 0x000000000000094d */ /* 0x000fea0003800000 */
[----:B------:R-:W2:Y:S01]  /*0c20*/  S2R R15, SR_TID.X ;  /* 0x00000000000f7919 */ /* 0x000ea20000002100 */
[----:B------:R-:W-:Y:S02]  /*0c30*/  ULDC UR5, c[0x0][0x2ac] ;  /* 0x0000ab0000057ab9 */ /* 0x000fe40000000800 */
[----:B------:R-:W-:Y:S02]  /*0c40*/  ULDC UR4, c[0x0][0x1d0] ;  /* 0x0000740000047ab9 */ /* 0x000fe40000000800 */
[----:B------:R-:W-:Y:S01]  /*0c50*/  UIMAD UR5, UR5, UR4, URZ ;  /* 0x00000004050572a4 */ /* 0x000fe2000f8e023f */
[----:B-12---:R-:W-:-:S04]  /*0c60*/  SHF.R.S32.HI R7, RZ, 0x1f, R15 ;  /* 0x0000001fff077819 */ /* 0x006fc8000001140f */
[CC--:B------:R-:W-:Y:S02]  /*0c70*/  LEA.HI R2, R7.reuse, R15.reuse, RZ, 0x4 ;  /* 0x0000000f07027211 */ /* 0x0c0fe400078f20ff */
[----:B------:R-:W-:Y:S02]  /*0c80*/  LEA.HI R14, R7, R15, RZ, 0x2 ;  /* 0x0000000f070e7211 */ /* 0x000fe400078f10ff */
[----:B------:R-:W-:Y:S02]  /*0c90*/  SHF.R.S32.HI R3, RZ, 0x4, R2 ;  /* 0x00000004ff037819 */ /* 0x000fe40000011402 */
[--C-:B------:R-:W-:Y:S02]  /*0ca0*/  SHF.R.S32.HI R8, RZ, 0x2, R14.reuse ;  /* 0x00000002ff087819 */ /* 0x100fe4000001140e */
[----:B------:R-:W-:Y:S02]  /*0cb0*/  LEA.HI R0, R2, R3, RZ, 0x1 ;  /* 0x0000000302007211 */ /* 0x000fe400078f08ff */
[----:B------:R-:W-:-:S02]  /*0cc0*/  SHF.R.S32.HI R4, RZ, 0x1f, R14 ;  /* 0x0000001fff047819 */ /* 0x000fc4000001140e */
[----:B------:R-:W-:Y:S02]  /*0cd0*/  LOP3.LUT R0, R0, 0xfffffffe, RZ, 0xc0, !PT ;  /* 0xfffffffe00007812 */ /* 0x000fe400078ec0ff */
[CC--:B------:R-:W-:Y:S02]  /*0ce0*/  LEA.HI R10, R7.reuse, R15.reuse, RZ, 0x3 ;  /* 0x0000000f070a7211 */ /* 0x0c0fe400078f18ff */
[----:B------:R-:W-:Y:S01]  /*0cf0*/  LEA.HI R9, R7, R15, RZ, 0x5 ;  /* 0x0000000f07097211 */ /* 0x000fe200078f28ff */
[----:B------:R-:W-:Y:S01]  /*0d00*/  IMAD.IADD R12, R3, 0x1, -R0 ;  /* 0x00000001030c7824 */ /* 0x000fe200078e0a00 */
[----:B------:R-:W-:Y:S02]  /*0d10*/  LOP3.LUT R0, R2, 0xfffffff0, RZ, 0xc0, !PT ;  /* 0xfffffff002007812 */ /* 0x000fe400078ec0ff */
[----:B------:R-:W-:Y:S02]  /*0d20*/  LEA.HI R2, R4, R8, RZ, 0x3 ;  /* 0x0000000804027211 */ /* 0x000fe400078f18ff */
[----:B------:R-:W-:Y:S01]  /*0d30*/  SHF.R.S32.HI R5, RZ, 0x3, R10 ;  /* 0x00000003ff057819 */ /* 0x000fe2000001140a */
[----:B------:R-:W-:Y:S01]  /*0d40*/  IMAD.IADD R0, R15, 0x1, -R0 ;  /* 0x000000010f007824 */ /* 0x000fe200078e0a00 */
[----:B------:R-:W-:-:S02]  /*0d50*/  LOP3.LUT R4, R10, 0xfffffff8, RZ, 0xc0, !PT ;  /* 0xfffffff80a047812 */ /* 0x000fc400078ec0ff */
[----:B------:R-:W-:Y:S01]  /*0d60*/  LOP3.LUT R2, R2, 0xfffffff8, RZ, 0xc0, !PT ;  /* 0xfffffff802027812 */ /* 0x000fe200078ec0ff */
[----:B------:R-:W-:Y:S01]  /*0d70*/  IMAD.SHL.U32 R3, R5, 0x40, RZ ;  /* 0x0000004005037824 */ /* 0x000fe200078e00ff */
[----:B------:R-:W-:Y:S01]  /*0d80*/  SHF.R.S32.HI R243, RZ, 0x5, R9 ;  /* 0x00000005fff37819 */ /* 0x000fe20000011409 */
[----:B------:R-:W-:Y:S01]  /*0d90*/  IMAD.IADD R5, R15, 0x1, -R4 ;  /* 0x000000010f057824 */ /* 0x000fe200078e0a04 */
[----:B------:R-:W-:Y:S01]  /*0da0*/  SHF.R.S32.HI R4, RZ, 0x1f, R0 ;  /* 0x0000001fff047819 */ /* 0x000fe20000011400 */
[----:B------:R-:W-:Y:S01]  /*0db0*/  IMAD.IADD R8, R8, 0x1, -R2 ;  /* 0x0000000108087824 */ /* 0x000fe200078e0a02 */
[----:B------:R-:W-:Y:S01]  /*0dc0*/  LOP3.LUT R2, R3, 0x1c0, RZ, 0xc0, !PT ;  /* 0x000001c003027812 */ /* 0x000fe200078ec0ff */
[C---:B------:R-:W-:Y:S01]  /*0dd0*/  IMAD.SHL.U32 R251, R5.reuse, 0x8, RZ ;  /* 0x0000000805fb7824 */ /* 0x040fe200078e00ff */
[----:B------:R-:W-:Y:S01]  /*0de0*/  LEA.HI R13, R4, R0, RZ, 0x3 ;  /* 0x00000000040d7211 */ /* 0x000fe200078f18ff */
[----:B------:R-:W-:Y:S01]  /*0df0*/  IMAD.SHL.U32 R5, R5, 0x40, RZ ;  /* 0x0000004005057824 */ /* 0x000fe200078e00ff */
[----:B------:R-:W-:-:S02]  /*0e00*/  SHF.R.U32.HI R6, RZ, 0x3, R2 ;  /* 0x00000003ff067819 */ /* 0x000fc40000011602 */
[----:B------:R-:W-:Y:S02]  /*0e10*/  LOP3.LUT R4, R13, 0xfffffff8, RZ, 0xc0, !PT ;  /* 0xfffffff80d047812 */ /* 0x000fe400078ec0ff */
[----:B------:R-:W-:Y:S02]  /*0e20*/  LOP3.LUT R3, R2, 0x38, R251, 0xf8, !PT ;  /* 0x0000003802037812 */ /* 0x000fe400078ef8fb */
[----:B------:R-:W-:Y:S01]  /*0e30*/  LOP3.LUT R2, R5, 0x1c0, RZ, 0xc0, !PT ;  /* 0x000001c005027812 */ /* 0x000fe200078ec0ff */
[----:B------:R-:W-:Y:S01]  /*0e40*/  IMAD.IADD R0, R0, 0x1, -R4 ;  /* 0x0000000100007824 */ /* 0x000fe200078e0a04 */
[----:B------:R-:W-:Y:S02]  /*0e50*/  LOP3.LUT R4, R9, 0xffffffe0, RZ, 0xc0, !PT ;  /* 0xffffffe009047812 */ /* 0x000fe400078ec0ff */
[----:B------:R-:W-:Y:S02]  /*0e60*/  LOP3.LUT R11, R3, R6, RZ, 0x3c, !PT ;  /* 0x00000006030b7212 */ /* 0x000fe400078e3cff */
[----:B------:R-:W-:Y:S01]  /*0e70*/  LOP3.LUT R5, R2, 0x8, R10, 0xf8, !PT ;  /* 0x0000000802057812 */ /* 0x000fe200078ef80a */
[----:B------:R-:W-:Y:S01]  /*0e80*/  IMAD.IADD R17, R15, 0x1, -R4 ;  /* 0x000000010f117824 */ /* 0x000fe200078e0a04 */
[----:B------:R-:W-:-:S02]  /*0e90*/  SHF.R.U32.HI R3, RZ, 0x3, R2 ;  /* 0x00000003ff037819 */ /* 0x000fc40000011602 */
[----:B------:R-:W-:Y:S02]  /*0ea0*/  SHF.R.S32.HI R2, RZ, 0x1f, R9 ;  /* 0x0000001fff027819 */ /* 0x000fe40000011409 */
[----:B------:R-:W-:Y:S02]  /*0eb0*/  SHF.R.S32.HI R10, RZ, 0x1f, R17 ;  /* 0x0000001fff0a7819 */ /* 0x000fe40000011411 */
[----:B------:R-:W-:Y:S02]  /*0ec0*/  LEA.HI R2, R2, R243, RZ, 0x3 ;  /* 0x000000f302027211 */ /* 0x000fe400078f18ff */
[----:B------:R-:W-:Y:S01]  /*0ed0*/  LOP3.LUT R4, R14, 0xfffffffc, RZ, 0xc0, !PT ;  /* 0xfffffffc0e047812 */ /* 0x000fe200078ec0ff */
[----:B------:R-:W-:Y:S01]  /*0ee0*/  IMAD.MOV.U32 R14, RZ, RZ, 0x20 ;  /* 0x00000020ff0e7424 */ /* 0x000fe200078e00ff */
[----:B------:R-:W-:Y:S02]  /*0ef0*/  LOP3.LUT R9, R5, R3, RZ, 0x3c, !PT ;  /* 0x0000000305097212 */ /* 0x000fe400078e3cff */
[----:B------:R-:W-:Y:S01]  /*0f00*/  LOP3.LUT R3, R2, 0xffffff8, RZ, 0xc0, !PT ;  /* 0x0ffffff802037812 */ /* 0x000fe200078ec0ff */
[----:B------:R-:W-:Y:S01]  /*0f10*/  IMAD.IADD R2, R15, 0x1, -R4 ;  /* 0x000000010f027824 */ /* 0x000fe200078e0a04 */
[----:B------:R-:W-:-:S02]  /*0f20*/  LEA.HI R10, R10, R17, RZ, 0x2 ;  /* 0x000000110a0a7211 */ /* 0x000fc400078f10ff */
[----:B------:R-:W-:Y:S01]  /*0f30*/  LEA.HI R7, R7, R15, RZ, 0x6 ;  /* 0x0000000f07077211 */ /* 0x000fe200078f30ff */
[----:B------:R-:W-:Y:S01]  /*0f40*/  IMAD.IADD R5, R243, 0x1, -R3 ;  /* 0x00000001f3057824 */ /* 0x000fe200078e0a03 */
[----:B------:R-:W-:Y:S01]  /*0f50*/  SHF.R.S32.HI R4, RZ, 0x2, R10 ;  /* 0x00000002ff047819 */ /* 0x000fe2000001140a */
[----:B------:R-:W-:Y:S01]  /*0f60*/  IMAD.MOV.U32 R15, RZ, RZ, 0x10 ;  /* 0x00000010ff0f7424 */ /* 0x000fe200078e00ff */
[----:B------:R-:W-:Y:S01]  /*0f70*/  LOP3.LUT R6, R8, 0x1, RZ, 0xc0, !PT ;  /* 0x0000000108067812 */ /* 0x000fe200078ec0ff */
[----:B------:R-:W-:Y:S01]  /*0f80*/  IMAD.SHL.U32 R7, R7, 0x8, RZ ;  /* 0x0000000807077824 */ /* 0x000fe200078e00ff */
[----:B------:R-:W-:Y:S01]  /*0f90*/  LEA.HI R3, R2, R2, RZ, 0x1 ;  /* 0x0000000202037211 */ /* 0x000fe200078f08ff */
[----:B------:R-:W-:Y:S01]  /*0fa0*/  IMAD R16, R5, 0x10, R4 ;  /* 0x0000001005107824 */ /* 0x000fe200078e0204 */
[----:B------:R-:W-:Y:S01]  /*0fb0*/  ISETP.NE.U32.AND P0, PT, R6, 0x1, PT ;  /* 0x000000010600780c */ /* 0x000fe20003f05070 */
[----:B------:R-:W-:Y:S01]  /*0fc0*/  IMAD.SHL.U32 R4, R8, 0x40, RZ ;  /* 0x0000004008047824 */ /* 0x000fe200078e00ff */
[----:B------:R-:W-:Y:S01]  /*0fd0*/  LOP3.LUT R5, R3, 0x1ffffffe, RZ, 0xc0, !PT ;  /* 0x1ffffffe03057812 */ /* 0x000fe200078ec0ff */
[----:B------:R-:W-:Y:S01]  /*0fe0*/  IMAD.SHL.U32 R3, R0, 0x40, RZ ;  /* 0x0000004000037824 */ /* 0x000fe200078e00ff */
[----:B------:R-:W-:Y:S01]  /*0ff0*/  LOP3.LUT R11, R11, 0x7ffffe00, R7, 0xf8, !PT ;  /* 0x7ffffe000b0b7812 */ /* 0x000fe200078ef807 */
[----:B------:R-:W-:Y:S01]  /*1000*/  IMAD R7, R243, 0x200, R2 ;  /* 0x00000200f3077824 */ /* 0x000fe200078e0202 */
[----:B------:R-:W-:Y:S01]  /*1010*/  LOP3.LUT R4, R4, 0x1c0, RZ, 0xc0, !PT ;  /* 0x000001c004047812 */ /* 0x000fe200078ec0ff */
[----:B------:R1:W-:Y:S01]  /*1020*/  STL [R1+0x184], R16 ;  /* 0x0001841001007387 */ /* 0x0003e20000100800 */
[----:B------:R-:W-:Y:S01]  /*1030*/  R2P PR, R8, 0x6 ;  /* 0x0000000608007804 */ /* 0x000fe20000000000 */
[----:B------:R-:W-:Y:S01]  /*1040*/  IMAD.IADD R8, R2, 0x1, -R5 ;  /* 0x0000000102087824 */ /* 0x000fe200078e0a05 */
[----:B------:R-:W-:Y:S01]  /*1050*/  LEA.HI R2, R4, R4, RZ, 0x1d ;  /* 0x0000000404027211 */ /* 0x000fe200078fe8ff */
[----:B------:R-:W-:Y:S01]  /*1060*/  IMAD.SHL.U32 R6, R12, 0x8, RZ ;  /* 0x000000080c067824 */ /* 0x000fe200078e00ff */
[----:B------:R-:W-:Y:S01]  /*1070*/  LOP3.LUT R3, R3, 0x1c0, RZ, 0xc0, !PT ;  /* 0x000001c003037812 */ /* 0x000fe200078ec0ff */
[----:B------:R-:W-:Y:S01]  /*1080*/  IMAD R8, R8, 0x8, R16 ;  /* 0x0000000808087824 */ /* 0x000fe200078e0210 */
[----:B------:R-:W-:Y:S01]  /*1090*/  LOP3.LUT P4, RZ, R0, 0x2, RZ, 0xc0, !PT ;  /* 0x0000000200ff7812 */ /* 0x000fe2000788c0ff */
[----:B------:R-:W-:Y:S01]  /*10a0*/  IMAD.U32 R7, R7, 0x2, R2 ;  /* 0x0000000207077824 */ /* 0x000fe200078e0002 */
[----:B------:R-:W-:Y:S01]  /*10b0*/  LOP3.LUT R2, R10, 0x7ffffffc, RZ, 0xc0, !PT ;  /* 0x7ffffffc0a027812 */ /* 0x000fe200078ec0ff */
[----:B------:R-:W-:Y:S01]  /*10c0*/  IMAD.SHL.U32 R247, R11, 0x2, RZ ;  /* 0x000000020bf77824 */ /* 0x000fe200078e00ff */
[----:B------:R2:W-:Y:S01]  /*10d0*/  STL [R1+0x188], R8 ;  /* 0x0001880801007387 */ /* 0x0005e20000100800 */
[----:B------:R-:W-:-:S02]  /*10e0*/  LOP3.LUT R6, R3, 0x8, R6, 0xf8, !PT ;  /* 0x0000000803067812 */ /* 0x000fc400078ef806 */
[----:B------:R-:W-:Y:S01]  /*10f0*/  IMAD.IADD R2, R17, 0x1, -R2 ;  /* 0x0000000111027824 */ /* 0x000fe200078e0a02 */
[----:B------:R-:W-:Y:S02]  /*1100*/  SHF.R.U32.HI R3, RZ, 0x3, R3 ;  /* 0x00000003ff037819 */ /* 0x000fe40000011603 */
[----:B------:R-:W-:Y:S01]  /*1110*/  LOP3.LUT P3, RZ, R0, 0x4, RZ, 0xc0, !PT ;  /* 0x0000000400ff7812 */ /* 0x000fe2000786c0ff */
[----:B------:R-:W-:Y:S01]  /*1120*/  IMAD.SHL.U32 R41, R2, 0x2, RZ ;  /* 0x0000000202297824 */ /* 0x000fe200078e00ff */
[----:B------:R-:W-:Y:S01]  /*1130*/  LOP3.LUT R3, R6, R3, RZ, 0x3c, !PT ;  /* 0x0000000306037212 */ /* 0x000fe200078e3cff */
[----:B------:R-:W-:Y:S01]  /*1140*/  IMAD.SHL.U32 R6, R13, 0x40, RZ ;  /* 0x000000400d067824 */ /* 0x000fe200078e00ff */
[----:B------:R-:W-:Y:S01]  /*1150*/  SEL R5, R15, 0xfffffff0, !P4 ;  /* 0xfffffff00f057807 */ /* 0x000fe20006000000 */
[----:B------:R-:W-:Y:S01]  /*1160*/  IMAD R0, R12, 0x200, R9 ;  /* 0x000002000c007824 */ /* 0x000fe200078e0209 */
[C---:B------:R-:W-:Y:S01]  /*1170*/  IADD3 R40, R41.reuse, 0x8, RZ ;  /* 0x0000000829287810 */ /* 0x040fe20007ffe0ff */
[----:B------:R-:W-:Y:S01]  /*1180*/  STL [R1+0x84], R41 ;  /* 0x0000842901007387 */ /* 0x000fe20000100800 */
[C---:B------:R-:W-:Y:S01]  /*1190*/  IADD3 R39, R41.reuse, 0x10, RZ ;  /* 0x0000001029277810 */ /* 0x040fe20007ffe0ff */
[----:B------:R-:W-:Y:S01]  /*11a0*/  IMAD.MOV.U32 R9, RZ, RZ, 0x40 ;  /* 0x00000040ff097424 */ /* 0x000fe200078e00ff */
[C---:B------:R-:W-:Y:S01]  /*11b0*/  IADD3 R38, R41.reuse, 0x18, RZ ;  /* 0x0000001829267810 */ /* 0x040fe20007ffe0ff */
[----:B------:R-:W-:Y:S01]  /*11c0*/  STL [R1+0x100], R40 ;  /* 0x0001002801007387 */ /* 0x000fe20000100800 */
[----:B------:R-:W-:-:S02]  /*11d0*/  IADD3 R37, R41, 0x20, RZ ;  /* 0x0000002029257810 */ /* 0x000fc40007ffe0ff */
[C---:B------:R-:W-:Y:S01]  /*11e0*/  IADD3 R36, R41.reuse, 0x28, RZ ;  /* 0x0000002829247810 */ /* 0x040fe20007ffe0ff */
[----:B------:R-:W-:Y:S01]  /*11f0*/  STL [R1+0xfc], R39 ;  /* 0x0000fc2701007387 */ /* 0x000fe20000100800 */
[C---:B------:R-:W-:Y:S02]  /*1200*/  IADD3 R35, R41.reuse, 0x30, RZ ;  /* 0x0000003029237810 */ /* 0x040fe40007ffe0ff */
[C---:B------:R-:W-:Y:S01]  /*1210*/  IADD3 R34, R41.reuse, 0x38, RZ ;  /* 0x0000003829227810 */ /* 0x040fe20007ffe0ff */
[----:B------:R-:W-:Y:S01]  /*1220*/  STL [R1+0xf8], R38 ;  /* 0x0000f82601007387 */ /* 0x000fe20000100800 */
[C---:B------:R-:W-:Y:S02]  /*1230*/  IADD3 R33, R41.reuse, 0x40, RZ ;  /* 0x0000004029217810 */ /* 0x040fe40007ffe0ff */
[C---:B------:R-:W-:Y:S01]  /*1240*/  IADD3 R32, R41.reuse, 0x48, RZ ;  /* 0x0000004829207810 */ /* 0x040fe20007ffe0ff */
[----:B------:R3:W-:Y:S01]  /*1250*/  STL [R1+0xf4], R37 ;  /* 0x0000f42501007387 */ /* 0x0007e20000100800 */
[----:B------:R-:W-:-:S02]  /*1260*/  IADD3 R31, R41, 0x50, RZ ;  /* 0x00000050291f7810 */ /* 0x000fc40007ffe0ff */
[C---:B------:R-:W-:Y:S01]  /*1270*/  IADD3 R30, R41.reuse, 0x58, RZ ;  /* 0x00000058291e7810 */ /* 0x040fe20007ffe0ff */
[----:B------:R-:W-:Y:S01]  /*1280*/  STL [R1+0xf0], R36 ;  /* 0x0000f02401007387 */ /* 0x000fe20000100800 */
[C---:B------:R-:W-:Y:S02]  /*1290*/  IADD3 R29, R41.reuse, 0x60, RZ ;  /* 0x00000060291d7810 */ /* 0x040fe40007ffe0ff */
[C---:B------:R-:W-:Y:S01]  /*12a0*/  IADD3 R28, R41.reuse, 0x68, RZ ;  /* 0x00000068291c7810 */ /* 0x040fe20007ffe0ff */
[----:B------:R-:W-:Y:S01]  /*12b0*/  STL [R1+0xec], R35 ;  /* 0x0000ec2301007387 */ /* 0x000fe20000100800 */
[----:B------:R-:W-:Y:S02]  /*12c0*/  SEL R4, R14, 0xffffffe0, !P3 ;  /* 0xffffffe00e047807 */ /* 0x000fe40005800000 */
[C---:B------:R-:W-:Y:S01]  /*12d0*/  IADD3 R27, R41.reuse, 0x70, RZ ;  /* 0x00000070291b7810 */ /* 0x040fe20007ffe0ff */
[----:B------:R4:W-:Y:S01]  /*12e0*/  STL [R1+0xe8], R34 ;  /* 0x0000e82201007387 */ /* 0x0009e20000100800 */
[----:B------:R-:W-:Y:S01]  /*12f0*/  IADD3 R26, R41, 0x78, RZ ;  /* 0x00000078291a7810 */ /* 0x000fe20007ffe0ff */
[----:B------:R-:W-:Y:S01]  /*1300*/  IMAD.IADD R4, R5, 0x1, R4 ;  /* 0x0000000105047824 */ /* 0x000fe200078e0204 */
[----:B------:R-:W-:Y:S01]  /*1310*/  IADD3 R20, R251, 0x40, RZ ;  /* 0x00000040fb147810 */ /* 0x000fe20007ffe0ff */
[----:B------:R-:W-:Y:S01]  /*1320*/  STL [R1+0xe4], R33 ;  /* 0x0000e42101007387 */ /* 0x000fe20000100800 */
[----:B------:R-:W-:-:S02]  /*1330*/  IADD3 R25, R41, 0x80, RZ ;  /* 0x0000008029197810 */ /* 0x000fc40007ffe0ff */
[----:B------:R-:W-:Y:S01]  /*1340*/  IADD3 R19, R251, 0x80, RZ ;  /* 0x00000080fb137810 */ /* 0x000fe20007ffe0ff */
[----:B------:R-:W-:Y:S01]  /*1350*/  STL [R1+0xe0], R32 ;  /* 0x0000e02001007387 */ /* 0x000fe20000100800 */
[----:B------:R-:W-:Y:S02]  /*1360*/  IADD3 R24, R41, 0x88, RZ ;  /* 0x0000008829187810 */ /* 0x000fe40007ffe0ff */
[----:B------:R-:W-:Y:S01]  /*1370*/  IADD3 R18, R251, 0xc0, RZ ;  /* 0x000000c0fb127810 */ /* 0x000fe20007ffe0ff */
[----:B------:R5:W-:Y:S01]  /*1380*/  STL [R1+0xdc], R31 ;  /* 0x0000dc1f01007387 */ /* 0x000be20000100800 */
[----:B------:R-:W-:Y:S02]  /*1390*/  IADD3 R23, R41, 0x90, RZ ;  /* 0x0000009029177810 */ /* 0x000fe40007ffe0ff */
[----:B------:R-:W-:Y:S01]  /*13a0*/  LOP3.LUT R3, R3, 0x7ffffe00, R6, 0xf8, !PT ;  /* 0x7ffffe0003037812 */ /* 0x000fe200078ef806 */
[----:B------:R-:W-:Y:S01]  /*13b0*/  STL [R1+0xd8], R30 ;  /* 0x0000d81e01007387 */ /* 0x000fe20000100800 */
[----:B------:R-:W-:-:S02]  /*13c0*/  IADD3 R22, R41, 0x98, RZ ;  /* 0x0000009829167810 */ /* 0x000fc40007ffe0ff */
[----:B------:R-:W-:Y:S01]  /*13d0*/  SHF.R.S32.HI R5, RZ, 0x1f, R251 ;  /* 0x0000001fff057819 */ /* 0x000fe200000114fb */
[----:B------:R-:W-:Y:S01]  /*13e0*/  STL [R1+0xd4], R29 ;  /* 0x0000d41d01007387 */ /* 0x000fe20000100800 */
[----:B------:R-:W-:Y:S02]  /*13f0*/  SHF.R.S32.HI R6, RZ, 0x1f, R20 ;  /* 0x0000001fff067819 */ /* 0x000fe40000011414 */
[C---:B------:R-:W-:Y:S01]  /*1400*/  IADD3 R21, R41.reuse, 0xa0, RZ ;  /* 0x000000a029157810 */ /* 0x040fe20007ffe0ff */
[----:B------:R2:W-:Y:S01]  /*1410*/  STL [R1+0xd0], R28 ;  /* 0x0000d01c01007387 */ /* 0x0005e20000100800 */
[----:B------:R-:W-:Y:S02]  /*1420*/  SHF.R.S32.HI R5, RZ, 0x1f, R19 ;  /* 0x0000001fff057819 */ /* 0x000fe40000011413 */
[----:B------:R-:W-:Y:S01]  /*1430*/  IADD3 R20, R41, 0xa8, RZ ;  /* 0x000000a829147810 */ /* 0x000fe20007ffe0ff */
[----:B------:R-:W-:Y:S01]  /*1440*/  STL [R1+0xcc], R27 ;  /* 0x0000cc1b01007387 */ /* 0x000fe20000100800 */
[----:B------:R-:W-:-:S02]  /*1450*/  SHF.R.S32.HI R6, RZ, 0x1f, R18 ;  /* 0x0000001fff067819 */ /* 0x000fc40000011412 */
[C---:B------:R-:W-:Y:S01]  /*1460*/  IADD3 R19, R41.reuse, 0xb0, RZ ;  /* 0x000000b029137810 */ /* 0x040fe20007ffe0ff */
[----:B------:R-:W-:Y:S01]  /*1470*/  STL [R1+0xc8], R26 ;  /* 0x0000c81a01007387 */ /* 0x000fe20000100800 */
[C---:B------:R-:W-:Y:S02]  /*1480*/  IADD3 R18, R41.reuse, 0xb8, RZ ;  /* 0x000000b829127810 */ /* 0x040fe40007ffe0ff */
[C---:B------:R-:W-:Y:S01]  /*1490*/  IADD3 R17, R41.reuse, 0xc0, RZ ;  /* 0x000000c029117810 */ /* 0x040fe20007ffe0ff */
[----:B------:R2:W-:Y:S01]  /*14a0*/  STL [R1+0xc4], R25 ;  /* 0x0000c41901007387 */ /* 0x0005e20000100800 */
[C---:B-1----:R-:W-:Y:S02]  /*14b0*/  IADD3 R16, R41.reuse, 0xc8, RZ ;  /* 0x000000c829107810 */ /* 0x042fe40007ffe0ff */
[C---:B------:R-:W-:Y:S01]  /*14c0*/  IADD3 R15, R41.reuse, 0xd0, RZ ;  /* 0x000000d0290f7810 */ /* 0x040fe20007ffe0ff */
[----:B------:R-:W-:Y:S01]  /*14d0*/  STL [R1+0xc0], R24 ;  /* 0x0000c01801007387 */ /* 0x000fe20000100800 */
[----:B------:R-:W-:-:S02]  /*14e0*/  IADD3 R13, R41, 0xd8, RZ ;  /* 0x000000d8290d7810 */ /* 0x000fc40007ffe0ff */
[----:B------:R-:W-:Y:S01]  /*14f0*/  LEA R135, R0, 0x14080, 0x1 ;  /* 0x0001408000877811 */ /* 0x000fe200078e08ff */
[----:B------:R-:W-:Y:S01]  /*1500*/  STL [R1+0xbc], R23 ;  /* 0x0000bc1701007387 */ /* 0x000fe20000100800 */
[----:B------:R-:W-:Y:S02]  /*1510*/  IADD3 R12, R41, 0xe0, RZ ;  /* 0x000000e0290c7810 */ /* 0x000fe40007ffe0ff */
[C---:B------:R-:W-:Y:S01]  /*1520*/  SEL R6, R9.reuse, 0xffffffc0, !P2 ;  /* 0xffffffc009067807 */ /* 0x040fe20005000000 */
[----:B------:R1:W-:Y:S01]  /*1530*/  STL [R1+0xb8], R22 ;  /* 0x0000b81601007387 */ /* 0x0003e20000100800 */
[----:B------:R-:W-:Y:S02]  /*1540*/  SEL R0, R9, 0xffffffc0, !P3 ;  /* 0xffffffc009007807 */ /* 0x000fe40005800000 */
[C---:B------:R-:W-:Y:S01]  /*1550*/  IADD3 R11, R41.reuse, 0xe8, RZ ;  /* 0x000000e8290b7810 */ /* 0x040fe20007ffe0ff */
[----:B------:R-:W-:Y:S01]  /*1560*/  STL [R1+0xb4], R21 ;  /* 0x0000b41501007387 */ /* 0x000fe20000100800 */
[----:B------:R-:W-:-:S02]  /*1570*/  IADD3 R10, R41, 0xf0, RZ ;  /* 0x000000f0290a7810 */ /* 0x000fc40007ffe0ff */
[----:B------:R-:W-:Y:S01]  /*1580*/  LEA R9, R7, 0x80, 0x1 ;  /* 0x0000008007097811 */ /* 0x000fe200078e08ff */
[----:B------:R-:W-:Y:S01]  /*1590*/  STL [R1+0xb0], R20 ;  /* 0x0000b01401007387 */ /* 0x000fe20000100800 */
[----:B------:R-:W-:Y:S02]  /*15a0*/  SHF.R.S32.HI R7, RZ, 0x1f, R40 ;  /* 0x0000001fff077819 */ /* 0x000fe40000011428 */
[C---:B------:R-:W-:Y:S01]  /*15b0*/  SEL R5, R14.reuse, 0xffffffe0, !P1 ;  /* 0xffffffe00e057807 */ /* 0x040fe20004800000 */
[----:B------:R1:W-:Y:S01]  /*15c0*/  STL [R1+0xac], R19 ;  /* 0x0000ac1301007387 */ /* 0x0003e20000100800 */
[----:B------:R-:W-:Y:S02]  /*15d0*/  SEL R2, R14, 0xffffffe0, !P4 ;  /* 0xffffffe00e027807 */ /* 0x000fe40006000000 */
[----:B--2---:R-:W-:Y:S01]  /*15e0*/  IADD3 R8, R41, 0xf8, RZ ;  /* 0x000000f829087810 */ /* 0x004fe20007ffe0ff */
[----:B------:R-:W-:Y:S01]  /*15f0*/  STL [R1+0xa8], R18 ;  /* 0x0000a81201007387 */ /* 0x000fe20000100800 */
[----:B------:R-:W-:-:S02]  /*1600*/  SHF.R.S32.HI R14, RZ, 0x1f, R39 ;  /* 0x0000001fff0e7819 */ /* 0x000fc40000011427 */
[----:B---3--:R-:W-:Y:S01]  /*1610*/  SHF.R.S32.HI R37, RZ, 0x1f, R37 ;  /* 0x0000001fff257819 */ /* 0x008fe20000011425 */
[----:B------:R-:W-:Y:S01]  /*1620*/  STL [R1+0xa4], R17 ;  /* 0x0000a41101007387 */ /* 0x000fe20000100800 */
[----:B----4-:R-:W-:Y:S02]  /*1630*/  SHF.R.S32.HI R34, RZ, 0x1f, R34 ;  /* 0x0000001fff227819 */ /* 0x010fe40000011422 */
[----:B-----5:R-:W-:Y:S01]  /*1640*/  SHF.R.S32.HI R31, RZ, 0x1f, R31 ;  /* 0x0000001fff1f7819 */ /* 0x020fe2000001141f */
[----:B------:R2:W-:Y:S01]  /*1650*/  STL [R1+0xa0], R16 ;  /* 0x0000a01001007387 */ /* 0x0005e20000100800 */
[----:B------:R-:W-:Y:S02]  /*1660*/  SHF.R.S32.HI R28, RZ, 0x1f, R28 ;  /* 0x0000001fff1c7819 */ /* 0x000fe4000001141c */
[----:B------:R-:W-:Y:S01]  /*1670*/  SHF.R.S32.HI R25, RZ, 0x1f, R25 ;  /* 0x0000001fff197819 */ /* 0x000fe20000011419 */
[----:B------:R-:W-:Y:S01]  /*1680*/  STL [R1+0x9c], R15 ;  /* 0x00009c0f01007387 */ /* 0x000fe20000100800 */
[----:B-1----:R-:W-:-:S02]  /*1690*/  SHF.R.S32.HI R22, RZ, 0x1f, R22 ;  /* 0x0000001fff167819 */ /* 0x002fc40000011416 */
[----:B------:R-:W-:Y:S01]  /*16a0*/  LEA R237, R3, 0x4080, 0x1 ;  /* 0x0000408003ed7811 */ /* 0x000fe200078e08ff */
[----:B------:R-:W-:Y:S03]  /*16b0*/  STL [R1+0x98], R13 ;  /* 0x0000980d01007387 */ /* 0x000fe60000100800 */
[--C-:B------:R-:W-:Y:S01]  /*16c0*/  IADD3 R240, R0, R237, R2.reuse ;  /* 0x000000ed00f07210 */ /* 0x100fe20007ffe002 */
[----:B------:R-:W-:Y:S01]  /*16d0*/  STL [R1+0x94], R12 ;  /* 0x0000940c01007387 */ /* 0x000fe20000100800 */
[----:B------:R-:W-:Y:S01]  /*16e0*/  SHF.R.S32.HI R19, RZ, 0x1f, R19 ;  /* 0x0000001fff137819 */ /* 0x000fe20000011413 */
[----:B------:R-:W-:Y:S02]  /*16f0*/  IMAD R243, R243, 0x800, R237 ;  /* 0x00000800f3f37824 */ /* 0x000fe400078e02ed */
[----:B------:R-:W-:Y:S01]  /*1700*/  STL [R1+0x90], R11 ;  /* 0x0000900b01007387 */ /* 0x000fe20000100800 */
[----:B------:R-:W-:-:S02]  /*1710*/  IMAD.IADD R239, R237, 0x1, R2 ;  /* 0x00000001edef7824 */ /* 0x000fc400078e0202 */
[----:B------:R-:W-:Y:S01]  /*1720*/  IMAD.IADD R244, R2, 0x1, R243 ;  /* 0x0000000102f47824 */ /* 0x000fe200078e02f3 */
[----:B------:R-:W-:Y:S01]  /*1730*/  STL [R1+0x8c], R10 ;  /* 0x00008c0a01007387 */ /* 0x000fe20000100800 */
[----:B------:R-:W-:Y:S02]  /*1740*/  IMAD R242, R4, 0x2, R237 ;  /* 0x0000000204f27824 */ /* 0x000fe400078e02ed */
[----:B------:R-:W-:Y:S01]  /*1750*/  IMAD.IADD R238, R237, 0x1, R0 ;  /* 0x00000001edee7824 */ /* 0x000fe200078e0200 */
[----:B------:R1:W-:Y:S01]  /*1760*/  STL [R1+0x17c], R7 ;  /* 0x00017c0701007387 */ /* 0x0003e20000100800 */
[----:B--2---:R-:W-:Y:S01]  /*1770*/  SHF.R.S32.HI R16, RZ, 0x1f, R16 ;  /* 0x0000001fff107819 */ /* 0x004fe20000011410 */
[C---:B------:R-:W-:Y:S02]  /*1780*/  IMAD.IADD R246, R0.reuse, 0x1, R243 ;  /* 0x0000000100f67824 */ /* 0x040fe400078e02f3 */
[----:B------:R-:W-:Y:S01]  /*1790*/  STL [R1+0x88], R8 ;  /* 0x0000880801007387 */ /* 0x000fe20000100800 */
[----:B------:R-:W-:-:S03]  /*17a0*/  IMAD.IADD R245, R0, 0x1, R244 ;  /* 0x0000000100f57824 */ /* 0x000fc600078e02f4 */
[----:B------:R2:W-:Y:S04]  /*17b0*/  STL [R1+0x178], R14 ;  /* 0x0001780e01007387 */ /* 0x0005e80000100800 */
[----:B------:R-:W-:Y:S01]  /*17c0*/  STL [R1+0x5c], R9 ;  /* 0x00005c0901007387 */ /* 0x000fe20000100800 */
[----:B-1----:R-:W-:-:S05]  /*17d0*/  SHF.R.S32.HI R7, RZ, 0x1f, R38 ;  /* 0x0000001fff077819 */ /* 0x002fca0000011426 */
[----:B------:R1:W-:Y:S01]  /*17e0*/  STL [R1+0x174], R7 ;  /* 0x0001740701007387 */ /* 0x0003e20000100800 */
[----:B--2---:R-:W-:-:S03]  /*17f0*/  SHF.R.S32.HI R14, RZ, 0x1f, R36 ;  /* 0x0000001fff0e7819 */ /* 0x004fc60000011424 */
[----:B------:R-:W-:Y:S04]  /*1800*/  STL [R1+0x170], R37 ;  /* 0x0001702501007387 */ /* 0x000fe80000100800 */
[----:B------:R2:W-:Y:S01]  /*1810*/  STL [R1+0x16c], R14 ;  /* 0x00016c0e01007387 */ /* 0x0005e20000100800 */
        /* <DEDUP_REMOVED lines=34> */
[----:B------:R-:W-:Y:S01]  /*1a40*/  STL [R1+0x118], R14 ;  /* 0x0001180e01007387 */ /* 0x000fe20000100800 */
[----:B-1----:R-:W-:Y:S02]  /*1a50*/  SHF.R.S32.HI R7, RZ, 0x1f, R13 ;  /* 0x0000001fff077819 */ /* 0x002fe4000001140d */
[----:B------:R-:W-:Y:S02]  /*1a60*/  SHF.R.S32.HI R13, RZ, 0x1f, R12 ;  /* 0x0000001fff0d7819 */ /* 0x000fe4000001140c */
[----:B------:R-:W-:Y:S01]  /*1a70*/  SHF.R.S32.HI R12, RZ, 0x1f, R11 ;  /* 0x0000001fff0c7819 */ /* 0x000fe2000001140b */
[----:B------:R1:W-:Y:S01]  /*1a80*/  STL [R1+0x114], R7 ;  /* 0x0001140701007387 */ /* 0x0003e20000100800 */
[----:B------:R-:W-:-:S02]  /*1a90*/  SHF.R.S32.HI R11, RZ, 0x1f, R10 ;  /* 0x0000001fff0b7819 */ /* 0x000fc4000001140a */
[----:B------:R-:W-:Y:S01]  /*1aa0*/  SHF.R.S32.HI R10, RZ, 0x1f, R8 ;  /* 0x0000001fff0a7819 */ /* 0x000fe20000011408 */
[C---:B------:R-:W-:Y:S01]  /*1ab0*/  IMAD.IADD R8, R9.reuse, 0x1, R5 ;  /* 0x0000000109087824 */ /* 0x040fe200078e0205 */
[----:B------:R-:W-:Y:S04]  /*1ac0*/  STL [R1+0x110], R13 ;  /* 0x0001100d01007387 */ /* 0x000fe80000100800 */
[----:B------:R-:W-:Y:S04]  /*1ad0*/  STL [R1+0x10c], R12 ;  /* 0x00010c0c01007387 */ /* 0x000fe80000100800 */
[----:B------:R-:W-:Y:S04]  /*1ae0*/  STL [R1+0x108], R11 ;  /* 0x0001080b01007387 */ /* 0x000fe80000100800 */
[----:B------:R-:W-:Y:S04]  /*1af0*/  STL [R1+0x104], R10 ;  /* 0x0001040a01007387 */ /* 0x000fe80000100800 */
[----:B------:R2:W-:Y:S01]  /*1b00*/  STL [R1+0x68], R8 ;  /* 0x0000680801007387 */ /* 0x0005e20000100800 */
[----:B-1----:R-:W-:-:S02]  /*1b10*/  IADD3 R7, R9, -0x10, RZ ;  /* 0xfffffff009077810 */ /* 0x002fc40007ffe0ff */
[C---:B------:R-:W-:Y:S01]  /*1b20*/  @P0 IADD3 R7, R9.reuse, 0x10, RZ ;  /* 0x0000001009070810 */ /* 0x040fe20007ffe0ff */
[----:B------:R-:W-:-:S04]  /*1b30*/  IMAD.IADD R9, R9, 0x1, R6 ;  /* 0x0000000109097824 */ /* 0x000fc800078e0206 */
[--C-:B------:R-:W-:Y:S01]  /*1b40*/  IMAD.IADD R3, R5, 0x1, R7.reuse ;  /* 0x0000000105037824 */ /* 0x100fe200078e0207 */
[----:B------:R1:W-:Y:S01]  /*1b50*/  STL [R1+0x78], R9 ;  /* 0x0000780901007387 */ /* 0x0003e20000100800 */
[----:B------:R-:W-:Y:S02]  /*1b60*/  IMAD.IADD R5, R6, 0x1, R7 ;  /* 0x0000000106057824 */ /* 0x000fe400078e0207 */
[--C-:B------:R-:W-:Y:S01]  /*1b70*/  IMAD.IADD R2, R3, 0x1, R6.reuse ;  /* 0x0000000103027824 */ /* 0x100fe200078e0206 */
[----:B------:R1:W-:Y:S01]  /*1b80*/  STL [R1+0x60], R7 ;  /* 0x0000600701007387 */ /* 0x0003e20000100800 */
[----:B--2---:R-:W-:-:S05]  /*1b90*/  IMAD.IADD R8, R8, 0x1, R6 ;  /* 0x0000000108087824 */ /* 0x004fca00078e0206 */
[----:B------:R1:W-:Y:S04]  /*1ba0*/  STL [R1+0x74], R8 ;  /* 0x0000740801007387 */ /* 0x0003e80000100800 */
[----:B------:R1:W-:Y:S04]  /*1bb0*/  STL [R1+0x70], R5 ;  /* 0x0000700501007387 */ /* 0x0003e80000100800 */
[----:B------:R1:W-:Y:S04]  /*1bc0*/  STL [R1+0x64], R3 ;  /* 0x0000640301007387 */ /* 0x0003e80000100800 */
[----:B------:R1:W-:Y:S02]  /*1bd0*/  STL [R1+0x6c], R2 ;  /* 0x00006c0201007387 */ /* 0x0003e40000100800 */
.L_x_114:
[----:B------:R-:W2:Y:S01]  /*1be0*/  LDL R0, [R1+0x54] ;  /* 0x0000540001007983 */ /* 0x000ea20000100800 */
[----:B-1----:R-:W-:Y:S01]  /*1bf0*/  IMAD.MOV.U32 R8, RZ, RZ, 0x4 ;  /* 0x00000004ff087424 */ /* 0x002fe200078e00ff */
[----:B------:R-:W-:-:S04]  /*1c00*/  ISETP.NE.U32.AND P4, PT, RZ, c[0x0][0x370], PT ;  /* 0x0000dc00ff007a0c */ /* 0x000fc80003f85070 */
[----:B------:R-:W-:Y:S01]  /*1c10*/  ISETP.NE.AND.EX P4, PT, RZ, c[0x0][0x374], PT, P4 ;  /* 0x0000dd00ff007a0c */ /* 0x000fe20003f85340 */
[----:B--2---:R-:W-:-:S05]  /*1c20*/  IMAD.WIDE R2, R0, R8, c[0x0][0x588] ;  /* 0x0001620000027625 */ /* 0x004fca00078e0208 */
[----:B------:R-:W2:Y:S01]  /*1c30*/  LDG.E R13, [R2.64] ;  /* 0x00000006020d7981 */ /* 0x000ea2000c1e1900 */
[----:B------:R-:W-:Y:S01]  /*1c40*/  IMAD.MOV.U32 R16, RZ, RZ, RZ ;  /* 0x000000ffff107224 */ /* 0x000fe200078e00ff */
[----:B------:R-:W-:Y:S01]  /*1c50*/  ISETP.NE.U32.AND P2, PT, RZ, c[0x0][0x360], PT ;  /* 0x0000d800ff007a0c */ /* 0x000fe20003f45070 */
[----:B------:R-:W-:Y:S01]  /*1c60*/  IMAD.MOV.U32 R11, RZ, RZ, RZ ;  /* 0x000000ffff0b7224 */ /* 0x000fe200078e00ff */
[----:B------:R-:W-:Y:S02]  /*1c70*/  ISETP.NE.U32.AND P3, PT, RZ, c[0x0][0x348], PT ;  /* 0x0000d200ff007a0c */ /* 0x000fe40003f65070 */
[----:B------:R-:W-:Y:S02]  /*1c80*/  ISETP.NE.AND.EX P2, PT, RZ, c[0x0][0x364], PT, P2 ;  /* 0x0000d900ff007a0c */ /* 0x000fe40003f45320 */
[----:B------:R-:W-:Y:S02]  /*1c90*/  ISETP.NE.AND.EX P3, PT, RZ, c[0x0][0x34c], PT, P3 ;  /* 0x0000d300ff007a0c */ /* 0x000fe40003f65330 */
[----:B--2---:R-:W-:Y:S01]  /*1ca0*/  SHF.R.S32.HI R14, RZ, 0x1f, R13 ;  /* 0x0000001fff0e7819 */ /* 0x004fe2000001140d */
[C---:B------:R-:W-:Y:S01]  /*1cb0*/  IMAD.SHL.U32 R20, R13.reuse, 0x4, RZ ;  /* 0x000000040d147824 */ /* 0x040fe200078e00ff */
[C---:B------:R-:W-:Y:S01]  /*1cc0*/  @P4 LEA R6, P1, R13.reuse, c[0x0][0x370], 0x2 ;  /* 0x0000dc000d064a11 */ /* 0x040fe200078210ff */
[----:B------:R1:W-:Y:S01]  /*1cd0*/  STL [R1+0x3c], R13 ;  /* 0x00003c0d01007387 */ /* 0x0003e20000100800 */
[----:B------:R-:W-:-:S02]  /*1ce0*/  SHF.L.U64.HI R17, R13, 0x2, R14 ;  /* 0x000000020d117819 */ /* 0x000fc4000001020e */
[----:B------:R-:W-:Y:S01]  /*1cf0*/  @P4 LEA.HI.X R7, R13, c[0x0][0x374], R14, 0x2, P1 ;  /* 0x0000dd000d074a11 */ /* 0x000fe200008f140e */
[----:B------:R1:W-:Y:S02]  /*1d00*/  STL [R1+0x7c], R14 ;  /* 0x00007c0e01007387 */ /* 0x0003e40000100800 */
[C---:B------:R-:W-:Y:S02]  /*1d10*/  @P2 IADD3 R4, P0, R20.reuse, c[0x0][0x360], RZ ;  /* 0x0000d80014042a10 */ /* 0x040fe40007f1e0ff */
[----:B------:R-:W-:Y:S01]  /*1d20*/  IADD3 R2, P1, R20, c[0x0][0x348], RZ ;  /* 0x0000d20014027a10 */ /* 0x000fe20007f3e0ff */
[----:B------:R-:W2:Y:S01]  /*1d30*/  @P4 LDG.E R16, [R6.64] ;  /* 0x0000000606104981 */ /* 0x000ea2000c1e1900 */
[C---:B------:R-:W-:Y:S02]  /*1d40*/  @P2 IADD3.X R5, R17.reuse, c[0x0][0x364], RZ, P0, !PT ;  /* 0x0000d90011052a10 */ /* 0x040fe400007fe4ff */
[----:B------:R-:W-:Y:S01]  /*1d50*/  IADD3.X R3, R17, c[0x0][0x34c], RZ, P1, !PT ;  /* 0x0000d30011037a10 */ /* 0x000fe20000ffe4ff */
[----:B------:R1:W-:Y:S04]  /*1d60*/  STL [R1+0x40], R20 ;  /* 0x0000401401007387 */ /* 0x0003e80000100800 */
[----:B------:R1:W5:Y:S04]  /*1d70*/  @P2 LDG.E R12, [R4.64] ;  /* 0x00000006040c2981 */ /* 0x000368000c1e1900 */
[----:B------:R1:W5:Y:S04]  /*1d80*/  @P3 LDG.E R11, [R2.64] ;  /* 0x00000006020b3981 */ /* 0x000368000c1e1900 */
[----:B------:R1:W-:Y:S01]  /*1d90*/  STL [R1+0x44], R17 ;  /* 0x0000441101007387 */ /* 0x0003e20000100800 */
[----:B------:R-:W-:Y:S03]  /*1da0*/  YIELD ;  /* 0x0000000000007946 */ /* 0x000fe60003800000 */
[----:B--2---:R1:W-:Y:S01]  /*1db0*/  STL [R1+0x14], R16 ;  /* 0x0000141001007387 */ /* 0x0043e20000100800 */
[----:B------:R-:W-:Y:S05]  /*1dc0*/  @P2 BRA `(.L_x_25) ;  /* 0x0000005000002947 */ /* 0x000fea0003800000 */
[----:B-----5:R-:W-:Y:S01]  /*1dd0*/  MOV R12, c[0x0][0x168] ;  /* 0x00005a00000c7a02 */ /* 0x020fe20000000f00 */
[----:B------:R-:W-:Y:S05]  /*1de0*/  @!P3 BRA `(.L_x_25) ;  /* 0x000000300000b947 */ /* 0x000fea0003800000 */
[----:B------:R2:W3:Y:S04]  /*1df0*/  LDG.E R0, [R2.64] ;  /* 0x0000000602007981 */ /* 0x0004e8000c1e1900 */
[----:B-12---:R-:W3:Y:S02]  /*1e00*/  LDG.E R2, [R2.64+0x4] ;  /* 0x0000040602027981 */ /* 0x006ee4000c1e1900 */
[----:B---3--:R-:W-:-:S02]  /*1e10*/  IADD3 R12, -R0, R2, RZ ;  /* 0x00000002000c7210 */ /* 0x008fc40007ffe1ff */
.L_x_25:
[----:B------:R-:W-:-:S04]  /*1e20*/  ISETP.NE.U32.AND P0, PT, RZ, c[0x0][0x368], PT ;  /* 0x0000da00ff007a0c */ /* 0x000fc80003f05070 */
[----:B------:R-:W-:-:S13]  /*1e30*/  ISETP.NE.AND.EX P0, PT, RZ, c[0x0][0x36c], PT, P0 ;  /* 0x0000db00ff007a0c */ /* 0x000fda0003f05300 */
[----:B------:R-:W-:Y:S05]  /*1e40*/  @!P0 BRA `(.L_x_26) ;  /* 0x0000004000008947 */ /* 0x000fea0003800000 */
[----:B-1----:R-:W-:-:S04]  /*1e50*/  IADD3 R2, P0, R20, c[0x0][0x368], RZ ;  /* 0x0000da0014027a10 */ /* 0x002fc80007f1e0ff */
[----:B------:R-:W-:-:S05]  /*1e60*/  IADD3.X R3, R17, c[0x0][0x36c], RZ, P0, !PT ;  /* 0x0000db0011037a10 */ /* 0x000fca00007fe4ff */
[----:B------:R1:W5:Y:S01]  /*1e70*/  LDG.E R0, [R2.64] ;  /* 0x0000000602007981 */ /* 0x000362000c1e1900 */
[----:B------:R-:W-:Y:S05]  /*1e80*/  BRA `(.L_x_27) ;  /* 0x0000008000007947 */ /* 0x000fea0003800000 */
.L_x_26:
[----:B------:R-:W-:Y:S01]  /*1e90*/  ISETP.NE.U32.AND P0, PT, RZ, c[0x0][0x350], PT ;  /* 0x0000d400ff007a0c */ /* 0x000fe20003f05070 */
[----:B------:R-:W-:-:S03]  /*1ea0*/  IMAD.U32 R0, RZ, RZ, UR5 ;  /* 0x00000005ff007e24 */ /* 0x000fc6000f8e00ff */
[----:B------:R-:W-:-:S13]  /*1eb0*/  ISETP.NE.AND.EX P0, PT, RZ, c[0x0][0x354], PT, P0 ;  /* 0x0000d500ff007a0c */ /* 0x000fda0003f05300 */
[----:B------:R-:W-:Y:S05]  /*1ec0*/  @!P0 BRA `(.L_x_27) ;  /* 0x0000004000008947 */ /* 0x000fea0003800000 */
[----:B-1----:R-:W-:-:S05]  /*1ed0*/  IMAD.WIDE R2, R13, R8, c[0x0][0x350] ;  /* 0x0000d4000d027625 */ /* 0x002fca00078e0208 */
[----:B------:R-:W2:Y:S04]  /*1ee0*/  LDG.E R4, [R2.64] ;  /* 0x0000000602047981 */ /* 0x000ea8000c1e1900 */
[----:B------:R-:W2:Y:S02]  /*1ef0*/  LDG.E R0, [R2.64+0x4] ;  /* 0x0000040602007981 */ /* 0x000ea4000c1e1900 */
[----:B--2---:R-:W-:-:S04]  /*1f00*/  IADD3 R0, -R4, R0, RZ ;  /* 0x0000000004007210 */ /* 0x004fc80007ffe1ff */
.L_x_27:
[----:B------:R-:W2:Y:S01]  /*1f10*/  LDL R15, [R1+0x50] ;  /* 0x00005000010f7983 */ /* 0x000ea20000100800 */
[----:B-----5:R-:W-:Y:S01]  /*1f20*/  IMAD.IADD R22, R0, 0x1, -R16 ;  /* 0x0000000100167824 */ /* 0x020fe200078e0a10 */
[----:B------:R-:W-:Y:S04]  /*1f30*/  BSSY B0, `(.L_x_28) ;  /* 0x000002e000007945 */ /* 0x000fe80003800000 */
[----:B------:R-:W-:-:S02]  /*1f40*/  IADD3 R0, R22, 0x2f, RZ ;  /* 0x0000002f16007810 */ /* 0x000fc40007ffe0ff */
[----:B------:R-:W-:-:S03]  /*1f50*/  ISETP.GE.AND P0, PT, R22, 0x1, PT ;  /* 0x000000011600780c */ /* 0x000fc60003f06270 */
[----:B------:R-:W-:-:S05]  /*1f60*/  IMAD.HI R0, R0, 0x2aaaaaab, RZ ;  /* 0x2aaaaaab00007827 */ /* 0x000fca00078e02ff */
[----:B-1----:R-:W-:-:S04]  /*1f70*/  SHF.R.U32.HI R2, RZ, 0x1f, R0 ;  /* 0x0000001fff027819 */ /* 0x002fc80000011600 */
[----:B------:R-:W-:Y:S01]  /*1f80*/  LEA.HI.SX32 R10, R0, R2, 0x1d ;  /* 0x00000002000a7211 */ /* 0x000fe200078feaff */
[----:B------:R-:W-:Y:S01]  /*1f90*/  IMAD.MOV.U32 R2, RZ, RZ, RZ ;  /* 0x000000ffff027224 */ /* 0x000fe200078e00ff */
[C---:B--2---:R-:W-:Y:S02]  /*1fa0*/  LOP3.LUT R3, R15.reuse, 0xff000000, RZ, 0xc0, !PT ;  /* 0xff0000000f037812 */ /* 0x044fe400078ec0ff */
[----:B------:R-:W-:Y:S02]  /*1fb0*/  LOP3.LUT R4, R15, 0xff0000, RZ, 0xc0, !PT ;  /* 0x00ff00000f047812 */ /* 0x000fe400078ec0ff */
[----:B------:R-:W-:-:S04]  /*1fc0*/  SHF.R.U32.HI R3, RZ, 0x8, R3 ;  /* 0x00000008ff037819 */ /* 0x000fc80000011603 */
[----:B------:R-:W-:-:S04]  /*1fd0*/  LEA.HI R3, R4, R3, RZ, 0x10 ;  /* 0x0000000304037211 */ /* 0x000fc800078f80ff */
[----:B------:R-:W-:Y:S02]  /*1fe0*/  LOP3.LUT R18, R3, 0xff, RZ, 0xc0, !PT ;  /* 0x000000ff03127812 */ /* 0x000fe400078ec0ff */
[----:B------:R-:W-:-:S03]  /*1ff0*/  SHF.R.U32.HI R5, RZ, 0x10, R3 ;  /* 0x00000010ff057819 */ /* 0x000fc60000011603 */
[----:B------:R1:W-:Y:S04]  /*2000*/  STL [R1+0x80], R18 ;  /* 0x0000801201007387 */ /* 0x0003e80000100800 */
[----:B------:R1:W-:Y:S01]  /*2010*/  STL [R1+0x58], R5 ;  /* 0x0000580501007387 */ /* 0x0003e20000100800 */
[----:B------:R-:W-:Y:S05]  /*2020*/  @!P0 BRA `(.L_x_29) ;  /* 0x000001e000008947 */ /* 0x000fea0003800000 */
[----:B------:R-:W-:Y:S01]  /*2030*/  ISETP.NE.AND P0, PT, R5, RZ, PT ;  /* 0x000000ff0500720c */ /* 0x000fe20003f05270 */
[----:B------:R-:W-:-:S03]  /*2040*/  IMAD.MOV.U32 R4, RZ, RZ, RZ ;  /* 0x000000ffff047224 */ /* 0x000fc600078e00ff */
[----:B------:R-:W-:-:S04]  /*2050*/  SEL R0, R5, c[0x0][0x338], P0 ;  /* 0x0000ce0005007a07 */ /* 0x000fc80000000000 */
[----:B------:R-:W-:Y:S02]  /*2060*/  IABS R3, R0 ;  /* 0x0000000000037213 */ /* 0x000fe40000000000 */
[----:B------:R-:W-:Y:S02]  /*2070*/  IADD3 R6, R10, -0x1, R0 ;  /* 0xffffffff0a067810 */ /* 0x000fe40007ffe000 */
[----:B------:R-:W2:Y:S02]  /*2080*/  I2F.RP R2, R3 ;  /* 0x0000000300027306 */ /* 0x000ea40000209400 */
[----:B------:R-:W-:-:S06]  /*2090*/  IABS R9, R6 ;  /* 0x0000000600097213 */ /* 0x000fcc0000000000 */
[----:B--2---:R-:W2:Y:S02]  /*20a0*/  MUFU.RCP R2, R2 ;  /* 0x0000000200027308 */ /* 0x004ea40000001000 */
[----:B--2---:R-:W-:-:S06]  /*20b0*/  IADD3 R2, R2, 0xffffffe, RZ ;  /* 0x0ffffffe02027810 */ /* 0x004fcc0007ffe0ff */
[----:B-1----:R-:W1:Y:S02]  /*20c0*/  F2I.FTZ.U32.TRUNC.NTZ R5, R2 ;  /* 0x0000000200057305 */ /* 0x002e64000021f000 */
[----:B-1----:R-:W-:-:S04]  /*20d0*/  IMAD.MOV R2, RZ, RZ, -R5 ;  /* 0x000000ffff027224 */ /* 0x002fc800078e0a05 */
[----:B------:R-:W-:Y:S01]  /*20e0*/  IMAD.MOV.U32 R7, RZ, RZ, R2 ;  /* 0x000000ffff077224 */ /* 0x000fe200078e0002 */
[----:B------:R-:W-:-:S03]  /*20f0*/  IABS R2, R0 ;  /* 0x0000000000027213 */ /* 0x000fc60000000000 */
[----:B------:R-:W-:Y:S02]  /*2100*/  IMAD R7, R7, R3, RZ ;  /* 0x0000000307077224 */ /* 0x000fe400078e02ff */
[----:B------:R-:W-:Y:S02]  /*2110*/  IMAD.MOV R8, RZ, RZ, -R2 ;  /* 0x000000ffff087224 */ /* 0x000fe400078e0a02 */
[----:B------:R-:W-:-:S04]  /*2120*/  IMAD.HI.U32 R2, R5, R7, R4 ;  /* 0x0000000705027227 */ /* 0x000fc800078e0004 */
[----:B------:R-:W-:Y:S02]  /*2130*/  IMAD.MOV.U32 R4, RZ, RZ, R9 ;  /* 0x000000ffff047224 */ /* 0x000fe400078e0009 */
[----:B------:R-:W-:Y:S02]  /*2140*/  IMAD.MOV.U32 R5, RZ, RZ, R8 ;  /* 0x000000ffff057224 */ /* 0x000fe400078e0008 */
[----:B------:R-:W-:-:S04]  /*2150*/  IMAD.HI.U32 R2, R2, R4, RZ ;  /* 0x0000000402027227 */ /* 0x000fc800078e00ff */
[----:B------:R-:W-:-:S05]  /*2160*/  IMAD R4, R2, R5, R4 ;  /* 0x0000000502047224 */ /* 0x000fca00078e0204 */
[----:B------:R-:W-:-:S13]  /*2170*/  ISETP.GT.U32.AND P1, PT, R3, R4, PT ;  /* 0x000000040300720c */ /* 0x000fda0003f24070 */
[----:B------:R-:W-:Y:S01]  /*2180*/  @!P1 IMAD.IADD R4, R4, 0x1, -R3 ;  /* 0x0000000104049824 */ /* 0x000fe200078e0a03 */
[----:B------:R-:W-:Y:S02]  /*2190*/  @!P1 IADD3 R2, R2, 0x1, RZ ;  /* 0x0000000102029810 */ /* 0x000fe40007ffe0ff */
[----:B------:R-:W-:Y:S02]  /*21a0*/  ISETP.NE.AND P1, PT, R0, RZ, PT ;  /* 0x000000ff0000720c */ /* 0x000fe40003f25270 */
[----:B------:R-:W-:Y:S02]  /*21b0*/  ISETP.GE.U32.AND P2, PT, R4, R3, PT ;  /* 0x000000030400720c */ /* 0x000fe40003f46070 */
[----:B------:R-:W-:-:S04]  /*21c0*/  LOP3.LUT R3, R6, R0, RZ, 0x3c, !PT ;  /* 0x0000000006037212 */ /* 0x000fc800078e3cff */
[----:B------:R-:W-:-:S07]  /*21d0*/  ISETP.GE.AND P0, PT, R3, RZ, PT ;  /* 0x000000ff0300720c */ /* 0x000fce0003f06270 */
[----:B------:R-:W-:-:S06]  /*21e0*/  @P2 IADD3 R2, R2, 0x1, RZ ;  /* 0x0000000102022810 */ /* 0x000fcc0007ffe0ff */
[----:B------:R-:W-:Y:S01]  /*21f0*/  @!P0 IMAD.MOV R2, RZ, RZ, -R2 ;  /* 0x000000ffff028224 */ /* 0x000fe200078e0a02 */
[----:B------:R-:W-:Y:S02]  /*2200*/  @!P1 LOP3.LUT R2, RZ, R0, RZ, 0x33, !PT ;  /* 0x00000000ff029212 */ /* 0x000fe400078e33ff */
.L_x_29:
[----:B------:R-:W-:Y:S05]  /*2210*/  BSYNC B0 ;  /* 0x0000000000007941 */ /* 0x000fea0003800000 */
.L_x_28:
[----:B------:R-:W-:Y:S01]  /*2220*/  IMAD R3, R18, R2, RZ ;  /* 0x0000000212037224 */ /* 0x000fe200078e02ff */
[----:B------:R-:W-:Y:S01]  /*2230*/  PRMT R0, RZ, 0x7610, R0 ;  /* 0x00007610ff007816 */ /* 0x000fe20000000000 */
[----:B-1----:R-:W-:Y:S01]  /*2240*/  CS2R R18, SRZ ;  /* 0x0000000000127805 */ /* 0x002fe2000001ff00 */
[----:B------:R-:W-:Y:S01]  /*2250*/  CS2R R30, SRZ ;  /* 0x00000000001e7805 */ /* 0x000fe2000001ff00 */
[----:B------:R-:W-:Y:S01]  /*2260*/  IMAD.IADD R2, R3, 0x1, R2 ;  /* 0x0000000103027824 */ /* 0x000fe200078e0202 */
[----:B------:R1:W-:Y:S01]  /*2270*/  STL [R1+0x10], R3 ;  /* 0x0000100301007387 */ /* 0x0003e20000100800 */
[----:B------:R-:W-:Y:S01]  /*2280*/  CS2R R24, SRZ ;  /* 0x0000000000187805 */ /* 0x000fe2000001ff00 */
[----:B------:R-:W-:Y:S01]  /*2290*/  CS2R R58, SRZ ;  /* 0x00000000003a7805 */ /* 0x000fe2000001ff00 */
[----:B------:R-:W-:Y:S01]  /*22a0*/  CS2R R112, SRZ ;  /* 0x0000000000707805 */ /* 0x000fe2000001ff00 */
[----:B------:R-:W-:Y:S01]  /*22b0*/  IMNMX R134, R10, R2, PT ;  /* 0x000000020a867217 */ /* 0x000fe20003800200 */
[----:B------:R-:W-:Y:S01]  /*22c0*/  CS2R R86, SRZ ;  /* 0x0000000000567805 */ /* 0x000fe2000001ff00 */
[----:B------:R-:W-:Y:S01]  /*22d0*/  CS2R R156, SRZ ;  /* 0x00000000009c7805 */ /* 0x000fe2000001ff00 */
[----:B------:R-:W-:Y:S01]  /*22e0*/  CS2R R94, SRZ ;  /* 0x00000000005e7805 */ /* 0x000fe2000001ff00 */
[----:B------:R-:W-:Y:S01]  /*22f0*/  ISETP.GT.AND P0, PT, R134, R3, PT ;  /* 0x000000038600720c */ /* 0x000fe20003f04270 */
        /* <DEDUP_REMOVED lines=58> */
[----:B-1----:R-:W-:Y:S01]  /*26a0*/  ISETP.NE.U32.AND P1, PT, RZ, c[0x0][0x340], PT ;  /* 0x0000d000ff007a0c */ /* 0x002fe20003f25070 */
[----:B------:R-:W2:Y:S03]  /*26b0*/  LDL R8, [R1+0x4c] ;  /* 0x00004c0001087983 */ /* 0x000ea60000100800 */
[----:B------:R-:W-:Y:S01]  /*26c0*/  ISETP.NE.AND.EX P1, PT, RZ, c[0x0][0x344], PT, P1 ;  /* 0x0000d100ff007a0c */ /* 0x000fe20003f25310 */
[----:B------:R-:W1:-:S12]  /*26d0*/  S2R R4, SR_TID.X ;  /* 0x0000000000047919 */ /* 0x000e580000002100 */
[----:B------:R-:W-:-:S04]  /*26e0*/  @P1 IADD3 R2, P0, R20, c[0x0][0x340], RZ ;  /* 0x0000d00014021a10 */ /* 0x000fc80007f1e0ff */
[----:B------:R-:W-:-:S05]  /*26f0*/  @P1 IADD3.X R3, R17, c[0x0][0x344], RZ, P0, !PT ;  /* 0x0000d10011031a10 */ /* 0x000fca00007fe4ff */
[----:B------:R3:W4:Y:S01]  /*2700*/  @P1 LDG.E R0, [R2.64] ;  /* 0x0000000602001981 */ /* 0x000722000c1e1900 */
[--C-:B-1----:R-:W-:Y:S02]  /*2710*/  SHF.R.S32.HI R103, RZ, 0x1f, R4.reuse ;  /* 0x0000001fff677819 */ /* 0x102fe40000011404 */
[----:B------:R-:W-:Y:S02]  /*2720*/  SHF.R.S32.HI R102, RZ, 0x1f, R4 ;  /* 0x0000001fff667819 */ /* 0x000fe40000011404 */
[-C--:B------:R-:W-:Y:S02]  /*2730*/  LEA.HI R103, R103, R4.reuse, RZ, 0x3 ;  /* 0x0000000467677211 */ /* 0x080fe400078f18ff */
[----:B------:R-:W-:Y:S02]  /*2740*/  LEA.HI R102, R102, R4, RZ, 0x3 ;  /* 0x0000000466667211 */ /* 0x000fe400078f18ff */
[----:B------:R-:W-:Y:S01]  /*2750*/  LOP3.LUT R103, R103, 0xfffffff8, RZ, 0xc0, !PT ;  /* 0xfffffff867677812 */ /* 0x000fe200078ec0ff */
[----:B------:R-:W-:Y:S01]  /*2760*/  IMAD.MOV.U32 R62, RZ, RZ, 0x30 ;  /* 0x00000030ff3e7424 */ /* 0x000fe200078e00ff */
[----:B------:R-:W-:-:S03]  /*2770*/  SHF.R.S32.HI R102, RZ, 0x3, R102 ;  /* 0x00000003ff667819 */ /* 0x000fc60000011466 */
[----:B------:R-:W-:Y:S02]  /*2780*/  IMAD.IADD R103, R4, 0x1, -R103 ;  /* 0x0000000104677824 */ /* 0x000fe400078e0a67 */
[----:B------:R-:W-:Y:S02]  /*2790*/  IMAD R62, R134, R62, -0x30 ;  /* 0xffffffd0863e7424 */ /* 0x000fe400078e023e */
[----:B------:R-:W-:Y:S02]  /*27a0*/  IMAD R32, R103, 0x20, R102 ;  /* 0x0000002067207824 */ /* 0x000fe400078e0266 */
[----:B---3--:R-:W-:-:S05]  /*27b0*/  IMAD.MOV.U32 R2, RZ, RZ, c[0x0][0x2b8] ;  /* 0x0000ae00ff027624 */ /* 0x008fca00078e00ff */
[----:B------:R-:W-:Y:S01]  /*27c0*/  ISETP.NE.AND P0, PT, R2, 0x1, PT ;  /* 0x000000010200780c */ /* 0x000fe20003f05270 */
[----:B------:R-:W-:-:S05]  /*27d0*/  IMAD.IADD R2, R32, 0x1, R62 ;  /* 0x0000000120027824 */ /* 0x000fca00078e023e */
[C---:B------:R-:W-:Y:S01]  /*27e0*/  ISETP.GE.AND P2, PT, R2.reuse, R22, PT ;  /* 0x000000160200720c */ /* 0x040fe20003f46270 */
[----:B------:R-:W-:-:S03]  /*27f0*/  IMAD.IADD R21, R2, 0x1, R16 ;  /* 0x0000000102157824 */ /* 0x000fc600078e0210 */
[----:B------:R-:W-:Y:S01]  /*2800*/  ISETP.GT.OR P2, PT, R32, 0x2f, P2 ;  /* 0x0000002f2000780c */ /* 0x000fe20001744670 */
[----:B------:R-:W-:Y:S01]  /*2810*/  WARPSYNC 0xffffffff ;  /* 0xffffffff00007948 */ /* 0x000fe20003800000 */
[----:B------:R-:W-:Y:S01]  /*2820*/  BAR.SYNC.DEFER_BLOCKING 0x0 ;  /* 0x0000000000007b1d */ /* 0x000fe20000010000 */
[----:B------:R-:W-:-:S04]  /*2830*/  @P0 IMAD.HI.U32 R3, R21, c[0x0][0x2bc], RZ ;  /* 0x0000af0015030a27 */ /* 0x000fc800078e00ff */
[----:B------:R-:W-:Y:S01]  /*2840*/  IMAD.MOV.U32 R20, RZ, RZ, R21 ;  /* 0x000000ffff147224 */ /* 0x000fe200078e0015 */
[----:B------:R-:W-:Y:S01]  /*2850*/  @P0 SHF.R.U32.HI R20, RZ, c[0x0][0x2c0], R3 ;  /* 0x0000b000ff140a19 */ /* 0x000fe20000011603 */
[----:B------:R-:W-:Y:S01]  /*2860*/  IMAD.MOV.U32 R252, RZ, RZ, RZ ;  /* 0x000000fffffc7224 */ /* 0x000fe200078e00ff */
[----:B------:R-:W-:Y:S02]  /*2870*/  LOP3.LUT R23, R15, 0xffff, RZ, 0xc0, !PT ;  /* 0x0000ffff0f177812 */ /* 0x000fe400078ec0ff */
[----:B------:R-:W-:-:S05]  /*2880*/  SEL R6, R14, RZ, !P3 ;  /* 0x000000ff0e067207 */ /* 0x000fca0005800000 */
[----:B------:R-:W-:Y:S02]  /*2890*/  IMAD R6, R6, c[0x0][0x1c0], RZ ;  /* 0x0000700006067a24 */ /* 0x000fe400078e02ff */
[----:B------:R-:W-:-:S05]  /*28a0*/  @!P1 IMAD.MOV.U32 R0, RZ, RZ, R13 ;  /* 0x000000ffff009224 */ /* 0x000fca00078e000d */
[----:B----4-:R-:W-:Y:S01]  /*28b0*/  SHF.R.S32.HI R2, RZ, 0x1f, R0 ;  /* 0x0000001fff027819 */ /* 0x010fe20000011400 */
[----:B------:R-:W-:-:S04]  /*28c0*/  IMAD.WIDE.U32 R4, R0, c[0x0][0x2b0], RZ ;  /* 0x0000ac0000047a25 */ /* 0x000fc800078e00ff */
[----:B------:R-:W-:Y:S01]  /*28d0*/  IMAD R2, R2, c[0x0][0x2b0], RZ ;  /* 0x0000ac0002027a24 */ /* 0x000fe200078e02ff */
[----:B------:R1:W-:Y:S03]  /*28e0*/  STL.64 [R1+0x20], R4 ;  /* 0x0000200401007387 */ /* 0x0003e60000100a00 */
[----:B------:R-:W-:Y:S01]  /*28f0*/  IMAD R2, R0, c[0x0][0x2b4], R2 ;  /* 0x0000ad0000027a24 */ /* 0x000fe200078e0202 */
[----:B------:R-:W-:-:S03]  /*2900*/  @!P2 IADD3 R0, P1, R20, R4, RZ ;  /* 0x000000041400a210 */ /* 0x000fc60007f3e0ff */
[----:B-1----:R-:W-:Y:S01]  /*2910*/  IMAD.IADD R4, R5, 0x1, R2 ;  /* 0x0000000105047824 */ /* 0x002fe200078e0202 */
[----:B------:R-:W-:-:S04]  /*2920*/  @!P2 LEA R2, P0, R0, c[0x0][0x2a0], 0x2 ;  /* 0x0000a8000002aa11 */ /* 0x000fc800078010ff */
[----:B------:R-:W-:-:S04]  /*2930*/  @!P2 LEA.HI.X.SX32 R3, R20, R4, 0x1, P1 ;  /* 0x000000041403a211 */ /* 0x000fc800008f0eff */
[----:B------:R-:W-:-:S05]  /*2940*/  @!P2 LEA.HI.X R3, R0, c[0x0][0x2a4], R3, 0x2, P0 ;  /* 0x0000a9000003aa11 */ /* 0x000fca00000f1403 */
[----:B------:R1:W3:Y:S01]  /*2950*/  @!P2 LDG.E R252, [R2.64] ;  /* 0x0000000602fca981 */ /* 0x0002e2000c1e1900 */
[----:B------:R-:W-:-:S03]  /*2960*/  SHF.R.S32.HI R0, RZ, 0x1f, R11 ;  /* 0x0000001fff007819 */ /* 0x000fc6000001140b */
[----:B------:R4:W-:Y:S02]  /*2970*/  STL [R1+0x34], R4 ;  /* 0x0000340401007387 */ /* 0x0009e40000100800 */
[----:B------:R-:W-:-:S04]  /*2980*/  IMAD R0, R0, c[0x0][0x178], RZ ;  /* 0x00005e0000007a24 */ /* 0x000fc800078e02ff */
[----:B------:R-:W-:Y:S02]  /*2990*/  IMAD R0, R11, c[0x0][0x17c], R0 ;  /* 0x00005f000b007a24 */ /* 0x000fe400078e0200 */
[----:B--2---:R-:W-:Y:S02]  /*29a0*/  IMAD R5, R8, 0x80, R32 ;  /* 0x0000008008057824 */ /* 0x004fe400078e0220 */
[----:B----4-:R-:W-:-:S05]  /*29b0*/  IMAD.MOV.U32 R4, RZ, RZ, c[0x0][0x2c4] ;  /* 0x0000b100ff047624 */ /* 0x010fca00078e00ff */
[----:B------:R-:W-:Y:S01]  /*29c0*/  ISETP.NE.AND P0, PT, R4, 0x1, PT ;  /* 0x000000010400780c */ /* 0x000fe20003f05270 */
[----:B-1----:R-:W-:-:S04]  /*29d0*/  IMAD.WIDE.U32 R2, R11, c[0x0][0x178], RZ ;  /* 0x00005e000b027a25 */ /* 0x002fc800078e00ff */
[----:B------:R-:W-:Y:S01]  /*29e0*/  IMAD.IADD R3, R3, 0x1, R0 ;  /* 0x0000000103037824 */ /* 0x000fe200078e0200 */
[----:B------:R-:W-:-:S03]  /*29f0*/  SEL R4, R13, RZ, !P3 ;  /* 0x000000ff0d047207 */ /* 0x000fc60005800000 */
[----:B------:R-:W-:-:S04]  /*2a00*/  IMAD.WIDE.U32 R2, R23, c[0x0][0x1b8], R2 ;  /* 0x00006e0017027a25 */ /* 0x000fc800078e0002 */
[----:B------:R-:W-:-:S04]  /*2a10*/  @P0 IMAD.HI.U32 R7, R5, c[0x0][0x2c8], RZ ;  /* 0x0000b20005070a27 */ /* 0x000fc800078e00ff */
[----:B------:R-:W-:Y:S01]  /*2a20*/  IMAD.MOV.U32 R0, RZ, RZ, R5 ;  /* 0x000000ffff007224 */ /* 0x000fe200078e0005 */
[----:B------:R-:W-:Y:S01]  /*2a30*/  @P0 SHF.R.U32.HI R0, RZ, c[0x0][0x2cc], R7 ;  /* 0x0000b300ff000a19 */ /* 0x000fe20000011607 */
[----:B------:R-:W-:Y:S02]  /*2a40*/  IMAD R3, R23, c[0x0][0x1bc], R3 ;  /* 0x00006f0017037a24 */ /* 0x000fe400078e0203 */
[C---:B------:R-:W-:Y:S01]  /*2a50*/  IMAD R6, R4.reuse, c[0x0][0x1c4], R6 ;  /* 0x0000710004067a24 */ /* 0x040fe200078e0206 */
[----:B------:R-:W-:Y:S01]  /*2a60*/  SHF.R.S32.HI R7, RZ, 0x1f, R0 ;  /* 0x0000001fff077819 */ /* 0x000fe20000011400 */
[----:B------:R-:W-:-:S04]  /*2a70*/  IMAD.WIDE.U32 R2, R4, c[0x0][0x1c0], R2 ;  /* 0x0000700004027a25 */ /* 0x000fc800078e0002 */
[----:B------:R-:W-:-:S04]  /*2a80*/  IMAD.MOV R4, RZ, RZ, -R0 ;  /* 0x000000ffff047224 */ /* 0x000fc800078e0a00 */
[----:B------:R-:W-:Y:S02]  /*2a90*/  IMAD R4, R4, c[0x0][0x2c4], R5 ;  /* 0x0000b10004047a24 */ /* 0x000fe400078e0205 */
[----:B------:R-:W-:Y:S02]  /*2aa0*/  IMAD R5, R7, c[0x0][0x1b0], RZ ;  /* 0x00006c0007057a24 */ /* 0x000fe400078e02ff */
[----:B------:R-:W-:Y:S02]  /*2ab0*/  IMAD.IADD R3, R3, 0x1, R6 ;  /* 0x0000000103037824 */ /* 0x000fe400078e0206 */
[C---:B------:R-:W-:Y:S01]  /*2ac0*/  IMAD R6, R0.reuse, c[0x0][0x1b4], R5 ;  /* 0x00006d0000067a24 */ /* 0x040fe200078e0205 */
[----:B------:R-:W-:Y:S01]  /*2ad0*/  SHF.R.S32.HI R5, RZ, 0x1f, R4 ;  /* 0x0000001fff057819 */ /* 0x000fe20000011404 */
[----:B------:R-:W-:-:S04]  /*2ae0*/  IMAD.WIDE.U32 R2, R0, c[0x0][0x1b0], R2 ;  /* 0x00006c0000027a25 */ /* 0x000fc800078e0002 */
[----:B------:R-:W-:Y:S02]  /*2af0*/  IMAD R0, R5, c[0x0][0x1a8], RZ ;  /* 0x00006a0005007a24 */ /* 0x000fe400078e02ff */
[----:B------:R-:W-:Y:S02]  /*2b00*/  IMAD.IADD R3, R3, 0x1, R6 ;  /* 0x0000000103037824 */ /* 0x000fe400078e0206 */
[C---:B------:R-:W-:Y:S02]  /*2b10*/  IMAD R0, R4.reuse, c[0x0][0x1ac], R0 ;  /* 0x00006b0004007a24 */ /* 0x040fe400078e0200 */
[----:B------:R-:W-:-:S04]  /*2b20*/  IMAD.WIDE.U32 R2, R4, c[0x0][0x1a8], R2 ;  /* 0x00006a0004027a25 */ /* 0x000fc800078e0002 */
[----:B------:R-:W-:Y:S01]  /*2b30*/  IMAD.IADD R0, R3, 0x1, R0 ;  /* 0x0000000103007824 */ /* 0x000fe200078e0200 */
[----:B------:R-:W-:-:S04]  /*2b40*/  LEA R18, P0, R2, c[0x0][0x160], 0x1 ;  /* 0x0000580002127a11 */ /* 0x000fc800078008ff */
[----:B------:R-:W-:Y:S01]  /*2b50*/  LEA.HI.X R17, R2, c[0x0][0x164], R0, 0x1, P0 ;  /* 0x0000590002117a11 */ /* 0x000fe200000f0c00 */
[----:B------:R-:W1:Y:S01]  /*2b60*/  SHFL.IDX PT, R3, R18, RZ, 0x181f ;  /* 0x00181fff12037589 */ /* 0x000e6200000e0000 */
[----:B------:R-:W-:-:S03]  /*2b70*/  IMAD R16, R12, c[0x0][0x2c4], RZ ;  /* 0x0000b1000c107a24 */ /* 0x000fc600078e02ff */
[----:B------:R-:W2:Y:S01]  /*2b80*/  SHFL.IDX PT, R4, R17, RZ, 0x181f ;  /* 0x00181fff11047589 */ /* 0x000ea200000e0000 */
[----:B------:R-:W-:-:S05]  /*2b90*/  IMAD R19, R8, 0x80, R102 ;  /* 0x0000008008137824 */ /* 0x000fca00078e0266 */
[----:B------:R-:W-:Y:S01]  /*2ba0*/  ISETP.GE.AND P1, PT, R19, R16, PT ;  /* 0x000000101300720c */ /* 0x000fe20003f26270 */
[----:B------:R-:W4:Y:S01]  /*2bb0*/  SHFL.IDX PT, R0, R18, 0x1, 0x181f ;  /* 0x00381f0012007f89 */ /* 0x000f2200000e0000 */
[C---:B------:R-:W-:Y:S02]  /*2bc0*/  IADD3 R34, R251.reuse, 0x80, RZ ;  /* 0x00000080fb227810 */ /* 0x040fe40007ffe0ff */
[----:B------:R-:W-:Y:S02]  /*2bd0*/  SHF.R.S32.HI R24, RZ, 0x1f, R251 ;  /* 0x0000001fff187819 */ /* 0x000fe400000114fb */
[C---:B------:R-:W-:Y:S02]  /*2be0*/  IADD3 R40, R251.reuse, 0x80, RZ ;  /* 0x00000080fb287810 */ /* 0x040fe40007ffe0ff */
[C---:B------:R-:W-:Y:S02]  /*2bf0*/  IADD3 R33, R251.reuse, 0xc0, RZ ;  /* 0x000000c0fb217810 */ /* 0x040fe40007ffe0ff */
[----:B------:R-:W-:-:S03]  /*2c00*/  IADD3 R35, R251, 0xc0, RZ ;  /* 0x000000c0fb237810 */ /* 0x000fc60007ffe0ff */
[CC--:B-1----:R-:W-:Y:S01]  /*2c10*/  @!P1 LEA R12, P4, R251.reuse, R3.reuse, 0x1 ;  /* 0x00000003fb0c9211 */ /* 0x0c2fe200078808ff */
[----:B------:R-:W1:Y:S01]  /*2c20*/  SHFL.IDX PT, R2, R17, 0x1, 0x181f ;  /* 0x00381f0011027f89 */ /* 0x000e6200000e0000 */
[C---:B------:R-:W-:Y:S02]  /*2c30*/  IADD3 R41, R251.reuse, 0x40, RZ ;  /* 0x00000040fb297810 */ /* 0x040fe40007ffe0ff */
[-C--:B------:R-:W-:Y:S02]  /*2c40*/  @!P1 LEA R8, P5, R34, R3.reuse, 0x1 ;  /* 0x0000000322089211 */ /* 0x080fe400078a08ff */
[----:B--2---:R-:W-:Y:S02]  /*2c50*/  @!P1 LEA.HI.X R13, R251, R4, R24, 0x1, P4 ;  /* 0x00000004fb0d9211 */ /* 0x004fe400020f0c18 */
[----:B------:R-:W-:Y:S02]  /*2c60*/  SHF.R.S32.HI R40, RZ, 0x1f, R40 ;  /* 0x0000001fff287819 */ /* 0x000fe40000011428 */
[----:B------:R-:W-:-:S02]  /*2c70*/  @!P1 LEA R6, P4, R33, R3, 0x1 ;  /* 0x0000000321069211 */ /* 0x000fc400078808ff */
[----:B------:R-:W-:Y:S02]  /*2c80*/  SHF.R.S32.HI R35, RZ, 0x1f, R35 ;  /* 0x0000001fff237819 */ /* 0x000fe40000011423 */
[----:B------:R-:W-:Y:S02]  /*2c90*/  IADD3 R5, R19, 0x20, RZ ;  /* 0x0000002013057810 */ /* 0x000fe40007ffe0ff */
[C---:B------:R-:W-:Y:S02]  /*2ca0*/  ISETP.GE.AND P2, PT, R251.reuse, c[0x0][0x198], PT ;  /* 0x00006600fb007a0c */ /* 0x040fe40003f46270 */
[----:B------:R-:W-:Y:S02]  /*2cb0*/  IADD3 R42, R251, 0x40, RZ ;  /* 0x00000040fb2a7810 */ /* 0x000fe40007ffe0ff */
[----:B------:R-:W-:Y:S02]  /*2cc0*/  @!P1 LEA.HI.X R9, R34, R4, R40, 0x1, P5 ;  /* 0x0000000422099211 */ /* 0x000fe400028f0c28 */
[----:B------:R-:W-:-:S02]  /*2cd0*/  ISETP.GE.AND P6, PT, R41, c[0x0][0x198], PT ;  /* 0x0000660029007a0c */ /* 0x000fc40003fc6270 */
[C---:B------:R-:W-:Y:S02]  /*2ce0*/  @!P1 LEA.HI.X R7, R33.reuse, R4, R35, 0x1, P4 ;  /* 0x0000000421079211 */ /* 0x040fe400020f0c23 */
[----:B------:R-:W-:Y:S02]  /*2cf0*/  ISETP.GE.AND P5, PT, R34, c[0x0][0x198], PT ;  /* 0x0000660022007a0c */ /* 0x000fe40003fa6270 */
[----:B------:R-:W-:Y:S01]  /*2d00*/  ISETP.GE.AND P4, PT, R33, c[0x0][0x198], PT ;  /* 0x0000660021007a0c */ /* 0x000fe20003f86270 */
[----:B------:R2:W-:Y:S01]  /*2d10*/  @!P1 LDGSTS.E.BYPASS.LTC128B.128 [R247+0x4080], [R12.64], !P2 ;  /* 0x040800000cf79fae */ /* 0x0005e2000d101d46 */
[----:B------:R-:W-:Y:S02]  /*2d20*/  ISETP.GE.AND P0, PT, R5, R16, PT ;  /* 0x000000100500720c */ /* 0x000fe40003f06270 */
[----:B------:R-:W-:Y:S02]  /*2d30*/  @!P1 LEA R10, P3, R41, R3, 0x1 ;  /* 0x00000003290a9211 */ /* 0x000fe400078608ff */
[----:B------:R-:W-:-:S04]  /*2d40*/  SHF.R.S32.HI R42, RZ, 0x1f, R42 ;  /* 0x0000001fff2a7819 */ /* 0x000fc8000001142a */
[----:B------:R-:W-:-:S05]  /*2d50*/  @!P1 LEA.HI.X R11, R41, R4, R42, 0x1, P3 ;  /* 0x00000004290b9211 */ /* 0x000fca00018f0c2a */
[----:B------:R5:W-:Y:S04]  /*2d60*/  @!P1 LDGSTS.E.BYPASS.LTC128B.128 [R247+0x8080], [R10.64], !P6 ;  /* 0x080800000af79fae */ /* 0x000be8000f101d46 */
[----:B------:R1:W-:Y:S04]  /*2d70*/  @!P1 LDGSTS.E.BYPASS.LTC128B.128 [R247+0xc080], [R8.64], !P5 ;  /* 0x0c08000008f79fae */ /* 0x0003e8000e901d46 */
[----:B------:R2:W-:Y:S01]  /*2d80*/  @!P1 LDGSTS.E.BYPASS.LTC128B.128 [R247+0x10080], [R6.64], !P4 ;  /* 0x1008000006f79fae */ /* 0x0005e2000e101d46 */
[----:B------:R-:W-:Y:S02]  /*2d90*/  IADD3 R3, R19, 0x40, RZ ;  /* 0x0000004013037810 */ /* 0x000fe40007ffe0ff */
[-C--:B----4-:R-:W-:Y:S01]  /*2da0*/  @!P0 LEA R14, P3, R251, R0.reuse, 0x1 ;  /* 0x00000000fb0e8211 */ /* 0x090fe200078608ff */
[----:B-----5:R-:W4:Y:S01]  /*2db0*/  SHFL.IDX PT, R10, R18, 0x2, 0x181f ;  /* 0x00581f00120a7f89 */ /* 0x020f2200000e0000 */
[----:B-1----:R-:W-:-:S04]  /*2dc0*/  @!P0 LEA R8, P1, R41, R0, 0x1 ;  /* 0x0000000029088211 */ /* 0x002fc800078208ff */
[----:B------:R-:W-:Y:S02]  /*2dd0*/  @!P0 LEA.HI.X R9, R41, R2, R42, 0x1, P1 ;  /* 0x0000000229098211 */ /* 0x000fe400008f0c2a */
[C---:B--2---:R-:W-:Y:S01]  /*2de0*/  @!P0 LEA R6, P1, R34.reuse, R0, 0x1 ;  /* 0x0000000022068211 */ /* 0x044fe200078208ff */
[----:B------:R-:W1:Y:S03]  /*2df0*/  SHFL.IDX PT, R11, R17, 0x2, 0x181f ;  /* 0x00581f00110b7f89 */ /* 0x000e6600000e0000 */
[----:B------:R-:W-:Y:S02]  /*2e00*/  @!P0 LEA.HI.X R7, R34, R2, R40, 0x1, P1 ;  /* 0x0000000222078211 */ /* 0x000fe400008f0c28 */
[----:B------:R-:W-:-:S04]  /*2e10*/  @!P0 LEA R4, P1, R33, R0, 0x1 ;  /* 0x0000000021048211 */ /* 0x000fc800078208ff */
[----:B------:R-:W-:Y:S02]  /*2e20*/  @!P0 LEA.HI.X R5, R33, R2, R35, 0x1, P1 ;  /* 0x0000000221058211 */ /* 0x000fe400008f0c23 */
[----:B------:R-:W-:Y:S02]  /*2e30*/  ISETP.GE.AND P1, PT, R3, R16, PT ;  /* 0x000000100300720c */ /* 0x000fe40003f26270 */
[----:B------:R-:W-:Y:S01]  /*2e40*/  @!P0 LEA.HI.X R15, R251, R2, R24, 0x1, P3 ;  /* 0x00000002fb0f8211 */ /* 0x000fe200018f0c18 */
[----:B------:R-:W-:-:S04]  /*2e50*/  IMAD.MOV R0, RZ, RZ, -R20 ;  /* 0x000000ffff007224 */ /* 0x000fc800078e0a14 */
[----:B------:R2:W-:Y:S01]  /*2e60*/  @!P0 LDGSTS.E.BYPASS.LTC128B.128 [R247+0x5080], [R14.64], !P2 ;  /* 0x050800000ef78fae */ /* 0x0005e2000d101d46 */
[----:B------:R-:W-:-:S03]  /*2e70*/  IMAD R21, R0, c[0x0][0x2b8], R21 ;  /* 0x0000ae0000157a24 */ /* 0x000fc600078e0215 */
[----:B------:R4:W-:Y:S04]  /*2e80*/  @!P0 LDGSTS.E.BYPASS.LTC128B.128 [R247+0x9080], [R8.64], !P6 ;  /* 0x0908000008f78fae */ /* 0x0009e8000f101d46 */
[----:B------:R5:W-:Y:S04]  /*2e90*/  @!P0 LDGSTS.E.BYPASS.LTC128B.128 [R247+0xd080], [R6.64], !P5 ;  /* 0x0d08000006f78fae */ /* 0x000be8000e901d46 */
[----:B------:R2:W-:Y:S01]  /*2ea0*/  @!P0 LDGSTS.E.BYPASS.LTC128B.128 [R247+0x11080], [R4.64], !P4 ;  /* 0x1108000004f78fae */ /* 0x0005e2000e101d46 */
[----:B------:R-:W-:Y:S01]  /*2eb0*/  SHF.R.S32.HI R12, RZ, 0x1f, R21 ;  /* 0x0000001fff0c7819 */ /* 0x000fe20000011415 */
[----:B------:R-:W-:-:S04]  /*2ec0*/  IMAD.WIDE.U32 R2, R21, c[0x0][0x1e0], RZ ;  /* 0x0000780015027a25 */ /* 0x000fc800078e00ff */
[----:B------:R-:W-:Y:S01]  /*2ed0*/  IMAD R0, R12, c[0x0][0x1e0], RZ ;  /* 0x000078000c007a24 */ /* 0x000fe200078e02ff */
[----:B----4-:R-:W-:-:S04]  /*2ee0*/  @!P1 LEA R8, P0, R251, R10, 0x1 ;  /* 0x0000000afb089211 */ /* 0x010fc800078008ff */
[-C--:B-1----:R-:W-:Y:S02]  /*2ef0*/  @!P1 LEA.HI.X R9, R251, R11.reuse, R24, 0x1, P0 ;  /* 0x0000000bfb099211 */ /* 0x082fe400000f0c18 */
[-C--:B-----5:R-:W-:Y:S01]  /*2f00*/  @!P1 LEA R6, P0, R41, R10.reuse, 0x1 ;  /* 0x0000000a29069211 */ /* 0x0a0fe200078008ff */
[----:B------:R-:W-:Y:S01]  /*2f10*/  IMAD R0, R21, c[0x0][0x1e4], R0 ;  /* 0x0000790015007a24 */ /* 0x000fe200078e0200 */
[----:B--2---:R-:W-:Y:S01]  /*2f20*/  IADD3 R14, R19, 0x60, RZ ;  /* 0x00000060130e7810 */ /* 0x004fe20007ffe0ff */
[----:B------:R-:W1:Y:S01]  /*2f30*/  SHFL.IDX PT, R13, R18, 0x3, 0x181f ;  /* 0x00781f00120d7f89 */ /* 0x000e6200000e0000 */
[-C--:B------:R-:W-:Y:S02]  /*2f40*/  @!P1 LEA.HI.X R7, R41, R11.reuse, R42, 0x1, P0 ;  /* 0x0000000b29079211 */ /* 0x080fe400000f0c2a */
[C---:B------:R-:W-:Y:S01]  /*2f50*/  @!P1 LEA R4, P0, R34.reuse, R10, 0x1 ;  /* 0x0000000a22049211 */ /* 0x040fe200078008ff */
[----:B------:R-:W-:Y:S01]  /*2f60*/  IMAD.IADD R3, R3, 0x1, R0 ;  /* 0x0000000103037824 */ /* 0x000fe200078e0200 */
[----:B------:R2:W-:Y:S02]  /*2f70*/  @!P1 LDGSTS.E.BYPASS.LTC128B.128 [R247+0x6080], [R8.64], !P2 ;  /* 0x0608000008f79fae */ /* 0x0005e4000d101d46 */
[----:B------:R-:W-:-:S02]  /*2f80*/  @!P1 LEA.HI.X R5, R34, R11, R40, 0x1, P0 ;  /* 0x0000000b22059211 */ /* 0x000fc400000f0c28 */
[----:B------:R4:W-:Y:S01]  /*2f90*/  @!P1 LDGSTS.E.BYPASS.LTC128B.128 [R247+0xa080], [R6.64], !P6 ;  /* 0x0a08000006f79fae */ /* 0x0009e2000f101d46 */
[----:B------:R-:W-:Y:S01]  /*2fa0*/  ISETP.GE.AND P3, PT, R14, R16, PT ;  /* 0x000000100e00720c */ /* 0x000fe20003f66270 */
[C---:B------:R-:W-:Y:S02]  /*2fb0*/  IMAD.WIDE.U32 R26, R23.reuse, c[0x0][0x1e8], RZ ;  /* 0x00007a00171a7a25 */ /* 0x040fe400078e00ff */
[----:B------:R5:W-:Y:S04]  /*2fc0*/  @!P1 LDGSTS.E.BYPASS.LTC128B.128 [R247+0xe080], [R4.64], !P5 ;  /* 0x0e08000004f79fae */ /* 0x000be8000e901d46 */
[----:B------:R-:W1:Y:S01]  /*2fd0*/  SHFL.IDX PT, R14, R17, 0x3, 0x181f ;  /* 0x00781f00110e7f89 */ /* 0x000e6200000e0000 */
[----:B------:R-:W-:Y:S01]  /*2fe0*/  IMAD R25, R23, c[0x0][0x1ec], R27 ;  /* 0x00007b0017197a24 */ /* 0x000fe200078e021b */
[----:B------:R-:W-:-:S05]  /*2ff0*/  IADD3 R61, R134, -0x1, RZ ;  /* 0xffffffff863d7810 */ /* 0x000fca0007ffe0ff */
[----:B------:R-:W-:Y:S01]  /*3000*/  IMAD R60, R61, -0x30, R22 ;  /* 0xffffffd03d3c7824 */ /* 0x000fe200078e0216 */
[C---:B-----5:R-:W-:Y:S02]  /*3010*/  @!P1 LEA R4, P0, R33.reuse, R10, 0x1 ;  /* 0x0000000a21049211 */ /* 0x060fe400078008ff */
[----:B---3--:R-:W-:Y:S01]  /*3020*/  SHF.R.S32.HI R15, RZ, 0x1f, R252 ;  /* 0x0000001fff0f7819 */ /* 0x008fe200000114fc */
[----:B------:R-:W-:Y:S01]  /*3030*/  IMAD.WIDE.U32 R2, R252, c[0x0][0x1f0], R2 ;  /* 0x00007c00fc027a25 */ /* 0x000fe200078e0002 */
[----:B------:R-:W-:-:S03]  /*3040*/  @!P1 LEA.HI.X R5, R33, R11, R35, 0x1, P0 ;  /* 0x0000000b21059211 */ /* 0x000fc600000f0c23 */
[----:B----4-:R-:W-:Y:S01]  /*3050*/  IMAD R6, R15, c[0x0][0x1f0], RZ ;  /* 0x00007c000f067a24 */ /* 0x010fe200078e02ff */
[----:B------:R-:W-:Y:S01]  /*3060*/  IADD3 R0, P0, R2, R26, RZ ;  /* 0x0000001a02007210 */ /* 0x000fe20007f1e0ff */
[----:B------:R3:W-:Y:S02]  /*3070*/  @!P1 LDGSTS.E.BYPASS.LTC128B.128 [R247+0x12080], [R4.64], !P4 ;  /* 0x1208000004f79fae */ /* 0x0007e4000e101d46 */
[----:B------:R-:W-:Y:S01]  /*3080*/  IMAD R6, R252, c[0x0][0x1f4], R6 ;  /* 0x00007d00fc067a24 */ /* 0x000fe200078e0206 */
[----:B-1----:R-:W-:-:S04]  /*3090*/  @!P3 LEA R2, P1, R251, R13, 0x1 ;  /* 0x0000000dfb02b211 */ /* 0x002fc800078208ff */
[----:B---3--:R-:W-:Y:S02]  /*30a0*/  IADD3.X R4, R25, R3, R6, P0, !PT ;  /* 0x0000000319047210 */ /* 0x008fe400007fe406 */
[----:B------:R-:W-:-:S04]  /*30b0*/  LEA R10, P0, R0, c[0x0][0x1c8], 0x1 ;  /* 0x00007200000a7a11 */ /* 0x000fc800078008ff */
[----:B------:R-:W-:Y:S02]  /*30c0*/  LEA.HI.X R11, R0, c[0x0][0x1cc], R4, 0x1, P0 ;  /* 0x00007300000b7a11 */ /* 0x000fe400000f0c04 */
[----:B------:R-:W-:Y:S01]  /*30d0*/  IMNMX R0, R60, 0x30, PT ;  /* 0x000000303c007817 */ /* 0x000fe20003800200 */
[----:B------:R-:W-:-:S04]  /*30e0*/  IMAD R4, R12, c[0x0][0x208], RZ ;  /* 0x000082000c047a24 */ /* 0x000fc800078e02ff */
[----:B------:R-:W-:Y:S02]  /*30f0*/  IMAD.IADD R5, R0, 0x1, -R102 ;  /* 0x0000000100057824 */ /* 0x000fe400078e0a66 */
[----:B------:R-:W1:Y:S01]  /*3100*/  SHFL.IDX PT, R0, R10, RZ, 0x181f ;  /* 0x00181fff0a007589 */ /* 0x000e6200000e0000 */
[----:B------:R-:W-:-:S03]  /*3110*/  @!P3 LEA.HI.X R3, R251, R14, R24, 0x1, P1 ;  /* 0x0000000efb03b211 */ /* 0x000fc600008f0c18 */
[----:B------:R-:W3:Y:S01]  /*3120*/  SHFL.IDX PT, R12, R11, RZ, 0x181f ;  /* 0x00181fff0b0c7589 */ /* 0x000ee200000e0000 */
[----:B------:R-:W-:Y:S01]  /*3130*/  IMAD R4, R21, c[0x0][0x20c], R4 ;  /* 0x0000830015047a24 */ /* 0x000fe200078e0204 */
[-C--:B--2---:R-:W-:Y:S02]  /*3140*/  @!P3 LEA R8, P0, R41, R13.reuse, 0x1 ;  /* 0x0000000d2908b211 */ /* 0x084fe400078008ff */
[----:B------:R2:W-:Y:S01]  /*3150*/  @!P3 LDGSTS.E.BYPASS.LTC128B.128 [R247+0x7080], [R2.64], !P2 ;  /* 0x0708000002f7bfae */ /* 0x0005e2000d101d46 */
[----:B------:R-:W-:Y:S02]  /*3160*/  ISETP.GE.AND P1, PT, R5, 0x1, PT ;  /* 0x000000010500780c */ /* 0x000fe40003f26270 */
[C---:B------:R-:W-:Y:S02]  /*3170*/  @!P3 LEA R6, P2, R34.reuse, R13, 0x1 ;  /* 0x0000000d2206b211 */ /* 0x040fe400078408ff */
[-C--:B------:R-:W-:Y:S02]  /*3180*/  @!P3 LEA.HI.X R9, R41, R14.reuse, R42, 0x1, P0 ;  /* 0x0000000e2909b211 */ /* 0x080fe400000f0c2a */
[----:B------:R-:W-:-:S02]  /*3190*/  @!P3 LEA.HI.X R7, R34, R14, R40, 0x1, P2 ;  /* 0x0000000e2207b211 */ /* 0x000fc400010f0c28 */
[----:B------:R-:W-:Y:S01]  /*31a0*/  ISETP.GE.AND P2, PT, R5, 0x21, PT ;  /* 0x000000210500780c */ /* 0x000fe20003f46270 */
[----:B------:R-:W-:Y:S04]  /*31b0*/  SHFL.IDX PT, R16, R11, 0x1, 0x181f ;  /* 0x00381f000b107f89 */ /* 0x000fe800000e0000 */
[----:B------:R1:W-:Y:S04]  /*31c0*/  @!P3 LDGSTS.E.BYPASS.LTC128B.128 [R247+0xb080], [R8.64], !P6 ;  /* 0x0b08000008f7bfae */ /* 0x0003e8000f101d46 */
[----:B------:R4:W-:Y:S01]  /*31d0*/  @!P3 LDGSTS.E.BYPASS.LTC128B.128 [R247+0xf080], [R6.64], !P5 ;  /* 0x0f08000006f7bfae */ /* 0x0009e2000e901d46 */
[----:B--2---:R-:W-:-:S04]  /*31e0*/  IMAD.WIDE.U32 R2, R21, c[0x0][0x208], RZ ;  /* 0x0000820015027a25 */ /* 0x004fc800078e00ff */
[----:B------:R-:W-:Y:S01]  /*31f0*/  IMAD.IADD R3, R3, 0x1, R4 ;  /* 0x0000000103037824 */ /* 0x000fe200078e0204 */
[C---:B------:R-:W-:Y:S02]  /*3200*/  @!P3 LEA R4, P0, R33.reuse, R13, 0x1 ;  /* 0x0000000d2104b211 */ /* 0x040fe400078008ff */
[----:B------:R2:W5:Y:S02]  /*3210*/  SHFL.IDX PT, R13, R10, 0x1, 0x181f ;  /* 0x00381f000a0d7f89 */ /* 0x00056400000e0000 */
[----:B------:R-:W-:-:S05]  /*3220*/  @!P3 LEA.HI.X R5, R33, R14, R35, 0x1, P0 ;  /* 0x0000000e2105b211 */ /* 0x000fca00000f0c23 */
[----:B------:R5:W-:Y:S01]  /*3230*/  @!P3 LDGSTS.E.BYPASS.LTC128B.128 [R247+0x13080], [R4.64], !P4 ;  /* 0x1308000004f7bfae */ /* 0x000be2000e101d46 */
[----:B-1----:R-:W-:Y:S02]  /*3240*/  @P1 LEA R8, P3, R41, R0, 0x1 ;  /* 0x0000000029081211 */ /* 0x002fe400078608ff */
[----:B------:R-:W-:Y:S02]  /*3250*/  ISETP.GE.AND P6, PT, R251, c[0x0][0x1d4], PT ;  /* 0x00007500fb007a0c */ /* 0x000fe40003fc6270 */
[----:B------:R-:W-:Y:S01]  /*3260*/  ISETP.GE.AND P5, PT, R41, c[0x0][0x1d4], PT ;  /* 0x0000750029007a0c */ /* 0x000fe20003fa6270 */
[----:B------:R-:W-:Y:S01]  /*3270*/  IMAD.WIDE.U32 R18, R23, c[0x0][0x210], RZ ;  /* 0x0000840017127a25 */ /* 0x000fe200078e00ff */
[----:B---3--:R-:W-:Y:S01]  /*3280*/  @P1 LEA.HI.X R9, R41, R12, R42, 0x1, P3 ;  /* 0x0000000c29091211 */ /* 0x008fe200018f0c2a */
[----:B------:R-:W0:Y:S01]  /*3290*/  LDGDEPBAR ;  /* 0x00000000000079af */ /* 0x000e220000000000 */
[----:B------:R-:W-:Y:S02]  /*32a0*/  ISETP.GE.AND P4, PT, R34, c[0x0][0x1d4], PT ;  /* 0x0000750022007a0c */ /* 0x000fe40003f86270 */
[----:B--2---:R-:W-:-:S04]  /*32b0*/  @P1 LEA R10, P0, R251, R0, 0x1 ;  /* 0x00000000fb0a1211 */ /* 0x004fc800078008ff */
[----:B------:R-:W-:Y:S02]  /*32c0*/  @P1 LEA.HI.X R11, R251, R12, R24, 0x1, P0 ;  /* 0x0000000cfb0b1211 */ /* 0x000fe400000f0c18 */
[-C--:B----4-:R-:W-:Y:S01]  /*32d0*/  @P1 LEA R6, P0, R34, R0.reuse, 0x1 ;  /* 0x0000000022061211 */ /* 0x090fe200078008ff */
[----:B------:R-:W-:Y:S02]  /*32e0*/  IMAD.WIDE.U32 R2, R252, c[0x0][0x218], R2 ;  /* 0x00008600fc027a25 */ /* 0x000fe400078e0002 */
[----:B------:R1:W-:Y:S01]  /*32f0*/  @P1 LDGSTS.E.BYPASS.LTC128B.128 [R247+0x14080], [R10.64], !P6 ;  /* 0x140800000af71fae */ /* 0x0003e2000f101d46 */
[----:B-----5:R-:W-:Y:S02]  /*3300*/  @P1 LEA R4, P3, R33, R0, 0x1 ;  /* 0x0000000021041211 */ /* 0x020fe400078608ff */
[-C--:B------:R-:W-:Y:S01]  /*3310*/  @P1 LEA.HI.X R7, R34, R12.reuse, R40, 0x1, P0 ;  /* 0x0000000c22071211 */ /* 0x080fe200000f0c28 */
[----:B------:R-:W-:Y:S01]  /*3320*/  IMAD R17, R23, c[0x0][0x214], R19 ;  /* 0x0000850017117a24 */ /* 0x000fe200078e0213 */
[C---:B------:R-:W-:Y:S01]  /*3330*/  @P1 LEA.HI.X R5, R33.reuse, R12, R35, 0x1, P3 ;  /* 0x0000000c21051211 */ /* 0x040fe200018f0c23 */
[----:B------:R2:W-:Y:S01]  /*3340*/  @P1 LDGSTS.E.BYPASS.LTC128B.128 [R247+0x15880], [R8.64], !P5 ;  /* 0x1588000008f71fae */ /* 0x0005e2000e901d46 */
[----:B------:R-:W-:Y:S01]  /*3350*/  ISETP.GE.AND P3, PT, R33, c[0x0][0x1d4], PT ;  /* 0x0000750021007a0c */ /* 0x000fe20003f66270 */
[----:B------:R-:W-:Y:S01]  /*3360*/  IMAD R0, R15, c[0x0][0x218], RZ ;  /* 0x000086000f007a24 */ /* 0x000fe200078e02ff */
[C---:B------:R-:W-:Y:S01]  /*3370*/  @P2 LEA R14, P0, R251.reuse, R13, 0x1 ;  /* 0x0000000dfb0e2211 */ /* 0x040fe200078008ff */
[----:B------:R3:W-:Y:S02]  /*3380*/  @P1 LDGSTS.E.BYPASS.LTC128B.128 [R247+0x17080], [R6.64], !P4 ;  /* 0x1708000006f71fae */ /* 0x0007e4000e101d46 */
[----:B------:R-:W-:Y:S01]  /*3390*/  IMAD R12, R252, c[0x0][0x21c], R0 ;  /* 0x00008700fc0c7a24 */ /* 0x000fe200078e0200 */
[----:B------:R-:W-:-:S02]  /*33a0*/  @P2 LEA.HI.X R15, R251, R16, R24, 0x1, P0 ;  /* 0x00000010fb0f2211 */ /* 0x000fc400000f0c18 */
[----:B------:R-:W-:-:S04]  /*33b0*/  IADD3 R0, P0, R2, R18, RZ ;  /* 0x0000001202007210 */ /* 0x000fc80007f1e0ff */
[----:B------:R-:W-:Y:S01]  /*33c0*/  IADD3.X R2, R17, R3, R12, P0, !PT ;  /* 0x0000000311027210 */ /* 0x000fe200007fe40c */
[----:B------:R4:W-:Y:S04]  /*33d0*/  @P1 LDGSTS.E.BYPASS.LTC128B.128 [R247+0x18880], [R4.64], !P3 ;  /* 0x1888000004f71fae */ /* 0x0009e8000d901d46 */
[----:B------:R5:W-:Y:S01]  /*33e0*/  @P2 LDGSTS.E.BYPASS.LTC128B.128 [R247+0x15080], [R14.64], !P6 ;  /* 0x150800000ef72fae */ /* 0x000be2000f101d46 */
[----:B-1----:R-:W-:-:S04]  /*33f0*/  LEA R11, P0, R0, c[0x0][0x1f8], 0x1 ;  /* 0x00007e00000b7a11 */ /* 0x002fc800078008ff */
[----:B------:R-:W-:Y:S02]  /*3400*/  LEA.HI.X R10, R0, c[0x0][0x1fc], R2, 0x1, P0 ;  /* 0x00007f00000a7a11 */ /* 0x000fe400000f0c02 */
[-C--:B---3--:R-:W-:Y:S02]  /*3410*/  @P2 LEA R6, P1, R41, R13.reuse, 0x1 ;  /* 0x0000000d29062211 */ /* 0x088fe400078208ff */
[----:B------:R-:W-:Y:S02]  /*3420*/  @P2 LEA R2, P0, R33, R13, 0x1 ;  /* 0x0000000d21022211 */ /* 0x000fe400078008ff */
[-C--:B------:R-:W-:Y:S02]  /*3430*/  @P2 LEA.HI.X R7, R41, R16.reuse, R42, 0x1, P1 ;  /* 0x0000001029072211 */ /* 0x080fe400008f0c2a */
[----:B------:R-:W-:-:S03]  /*3440*/  @P2 LEA.HI.X R3, R33, R16, R35, 0x1, P0 ;  /* 0x0000001021032211 */ /* 0x000fc600000f0c23 */
[----:B------:R1:W-:Y:S01]  /*3450*/  @P2 LDGSTS.E.BYPASS.LTC128B.128 [R247+0x16880], [R6.64], !P5 ;  /* 0x1688000006f72fae */ /* 0x0003e2000e901d46 */
[----:B----4-:R-:W-:-:S04]  /*3460*/  @P2 LEA R4, P1, R34, R13, 0x1 ;  /* 0x0000000d22042211 */ /* 0x010fc800078208ff */
[----:B------:R-:W-:-:S05]  /*3470*/  @P2 LEA.HI.X R5, R34, R16, R40, 0x1, P1 ;  /* 0x0000001022052211 */ /* 0x000fca00008f0c28 */
[----:B------:R3:W-:Y:S04]  /*3480*/  @P2 LDGSTS.E.BYPASS.LTC128B.128 [R247+0x18080], [R4.64], !P4 ;  /* 0x1808000004f72fae */ /* 0x0007e8000e101d46 */
[----:B------:R4:W-:Y:S04]  /*3490*/  @P2 LDGSTS.E.BYPASS.LTC128B.128 [R247+0x19880], [R2.64], !P3 ;  /* 0x1988000002f72fae */ /* 0x0009e8000d901d46 */
[----:B------:R-:W0:Y:S01]  /*34a0*/  LDGDEPBAR ;  /* 0x00000000000079af */ /* 0x000e220000000000 */
[----:B------:R-:W-:-:S04]  /*34b0*/  DEPBAR.LE SB0, 0x1 ;  /* 0x000080400000791a */ /* 0x000fc80000000000 */
[----:B------:R-:W-:Y:S06]  /*34c0*/  BAR.SYNC.DEFER_BLOCKING 0x0 ;  /* 0x0000000000007b1d */ /* 0x000fec0000010000 */
[----:B--2---:R-:W1:Y:S04]  /*34d0*/  SHFL.IDX PT, R9, R11, RZ, 0x181f ;  /* 0x00181fff0b097589 */ /* 0x004e6800000e0000 */
[----:B------:R-:W2:Y:S04]  /*34e0*/  SHFL.IDX PT, R8, R10, RZ, 0x181f ;  /* 0x00181fff0a087589 */ /* 0x000ea800000e0000 */
[----:B------:R1:W1:Y:S04]  /*34f0*/  LDSM.16.M88.4 R160, [R243] ;  /* 0x00000000f3a0783b */ /* 0x0002680000000200 */
[----:B------:R1:W1:Y:S04]  /*3500*/  LDSM.16.M88.4 R164, [R244] ;  /* 0x00000000f4a4783b */ /* 0x0002680000000200 */
[----:B------:R1:W1:Y:S04]  /*3510*/  LDSM.16.M88.4 R180, [R246] ;  /* 0x00000000f6b4783b */ /* 0x0002680000000200 */
[----:B------:R1:W1:Y:S04]  /*3520*/  LDSM.16.M88.4 R184, [R245] ;  /* 0x00000000f5b8783b */ /* 0x0002680000000200 */
[----:B------:R1:W1:Y:S04]  /*3530*/  LDSM.16.M88.4 R188, [R243+0x4000] ;  /* 0x00400000f3bc783b */ /* 0x0002680000000200 */
[----:B------:R1:W1:Y:S04]  /*3540*/  LDSM.16.M88.4 R192, [R244+0x4000] ;  /* 0x00400000f4c0783b */ /* 0x0002680000000200 */
[----:B------:R1:W1:Y:S04]  /*3550*/  LDSM.16.M88.4 R196, [R246+0x4000] ;  /* 0x00400000f6c4783b */ /* 0x0002680000000200 */
[----:B------:R1:W2:Y:S04]  /*3560*/  LDSM.16.M88.4 R200, [R245+0x4000] ;  /* 0x00400000f5c8783b */ /* 0x0002a80000000200 */
[----:B------:R1:W2:Y:S04]  /*3570*/  LDSM.16.M88.4 R204, [R243+0x8000] ;  /* 0x00800000f3cc783b */ /* 0x0002a80000000200 */
[----:B------:R1:W5:Y:S04]  /*3580*/  LDSM.16.M88.4 R208, [R244+0x8000] ;  /* 0x00800000f4d0783b */ /* 0x0003680000000200 */
[----:B------:R1:W5:Y:S04]  /*3590*/  LDSM.16.M88.4 R212, [R246+0x8000] ;  /* 0x00800000f6d4783b */ /* 0x0003680000000200 */
[----:B------:R1:W5:Y:S04]  /*35a0*/  LDSM.16.M88.4 R216, [R245+0x8000] ;  /* 0x00800000f5d8783b */ /* 0x0003680000000200 */
[----:B------:R2:W5:Y:S04]  /*35b0*/  LDSM.16.M88.4 R220, [R243+0xc000] ;  /* 0x00c00000f3dc783b */ /* 0x0005680000000200 */
[----:B------:R4:W5:Y:S04]  /*35c0*/  LDSM.16.M88.4 R224, [R244+0xc000] ;  /* 0x00c00000f4e0783b */ /* 0x0009680000000200 */
[----:B------:R5:W5:Y:S04]  /*35d0*/  LDSM.16.M88.4 R228, [R246+0xc000] ;  /* 0x00c00000f6e4783b */ /* 0x000b680000000200 */
[----:B------:R5:W5:Y:S04]  /*35e0*/  LDSM.16.M88.4 R232, [R245+0xc000] ;  /* 0x00c00000f5e8783b */ /* 0x000b680000000200 */
[----:B------:R-:W-:Y:S01]  /*35f0*/  BAR.SYNC.DEFER_BLOCKING 0x0 ;  /* 0x0000000000007b1d */ /* 0x000fe20000010000 */
[----:B------:R-:W-:Y:S01]  /*3600*/  LOP3.LUT P1, RZ, R103, 0x2, RZ, 0xc0, !PT ;  /* 0x0000000267ff7812 */ /* 0x000fe2000782c0ff */
[----:B---3--:R-:W-:Y:S01]  /*3610*/  IMAD.IADD R4, R60, 0x1, -R102 ;  /* 0x000000013c047824 */ /* 0x008fe200078e0a66 */
[----:B-1----:R-:W-:-:S02]  /*3620*/  LEA R6, P0, R251, R9, 0x1 ;  /* 0x00000009fb067211 */ /* 0x002fc400078008ff */
[----:B------:R-:W-:Y:S02]  /*3630*/  ISETP.GE.AND P2, PT, R251, c[0x0][0x1d4], PT ;  /* 0x00007500fb007a0c */ /* 0x000fe40003f46270 */
[----:B------:R-:W-:Y:S02]  /*3640*/  IADD3 R0, R135, 0x20, RZ ;  /* 0x0000002087007810 */ /* 0x000fe40007ffe0ff */
[----:B--2---:R-:W-:Y:S02]  /*3650*/  LEA.HI.X R7, R251, R8, R24, 0x1, P0 ;  /* 0x00000008fb077211 */ /* 0x004fe400000f0c18 */
[----:B----4-:R-:W-:-:S03]  /*3660*/  LEA R2, P0, R41, R9, 0x1 ;  /* 0x0000000929027211 */ /* 0x010fc600078008ff */
[----:B------:R-:W-:Y:S01]  /*3670*/  @P1 IADD3 R0, R135, -0x20, RZ ;  /* 0xffffffe087001810 */ /* 0x000fe20007ffe0ff */
[----:B------:R-:W-:-:S04]  /*3680*/  DEPBAR.LE SB0, 0x0 ;  /* 0x000080000000791a */ /* 0x000fc80000000000 */
[----:B------:R-:W-:Y:S01]  /*3690*/  BAR.SYNC.DEFER_BLOCKING 0x0 ;  /* 0x0000000000007b1d */ /* 0x000fe20000010000 */
[C---:B------:R-:W-:Y:S02]  /*36a0*/  ISETP.LT.OR P1, PT, R4.reuse, 0x1, P2 ;  /* 0x000000010400780c */ /* 0x040fe40001721670 */
[C---:B------:R-:W-:Y:S02]  /*36b0*/  ISETP.GE.AND P2, PT, R41.reuse, c[0x0][0x1d4], PT ;  /* 0x0000750029007a0c */ /* 0x040fe40003f46270 */
[----:B------:R-:W-:Y:S02]  /*36c0*/  LEA.HI.X R3, R41, R8, R42, 0x1, P0 ;  /* 0x0000000829037211 */ /* 0x000fe400000f0c2a */
[----:B------:R-:W-:Y:S01]  /*36d0*/  ISETP.LT.OR P0, PT, R4, 0x1, P2 ;  /* 0x000000010400780c */ /* 0x000fe20001701670 */
[----:B------:R1:W-:Y:S04]  /*36e0*/  STL [R1], R21 ;  /* 0x0000001501007387 */ /* 0x0003e80000100800 */
[----:B------:R1:W-:Y:S04]  /*36f0*/  STL.64 [R1+0x18], R26 ;  /* 0x0000181a01007387 */ /* 0x0003e80000100a00 */
[----:B------:R1:W-:Y:S04]  /*3700*/  STL [R1+0x30], R25 ;  /* 0x0000301901007387 */ /* 0x0003e80000100800 */
[----:B------:R-:W2:Y:S04]  /*3710*/  S2R R5, SR_TID.X ;  /* 0x0000000000057919 */ /* 0x000ea80000002100 */
[----:B------:R1:W3:Y:S04]  /*3720*/  LDSM.16.M88.4 R28, [R0] ;  /* 0x00000000001c783b */ /* 0x0002e80000000200 */
[----:B------:R1:W4:Y:S04]  /*3730*/  LDSM.16.M88.4 R36, [R0+0x800] ;  /* 0x000800000024783b */ /* 0x0003280000000200 */
[----:B------:R1:W1:Y:S04]  /*3740*/  LDSM.16.M88.4 R56, [R0+0x1000] ;  /* 0x001000000038783b */ /* 0x0002680000000200 */
[----:B-----5:R1:W1:Y:S04]  /*3750*/  LDSM.16.M88.4 R12, [R135] ;  /* 0x00000000870c783b */ /* 0x0202680000000200 */
[----:B------:R1:W1:Y:S04]  /*3760*/  LDSM.16.M88.4 R24, [R135+0x800] ;  /* 0x000800008718783b */ /* 0x0002680000000200 */
[----:B------:R1:W1:Y:S04]  /*3770*/  LDSM.16.M88.4 R48, [R135+0x1000] ;  /* 0x001000008730783b */ /* 0x0002680000000200 */
[----:B------:R-:W-:Y:S01]  /*3780*/  @!PT LDS RZ, [RZ] ;  /* 0x00000000fffff984 */ /* 0x000fe20000000800 */
[----:B------:R-:W-:Y:S01]  /*3790*/  @!PT LDS RZ, [RZ] ;  /* 0x00000000fffff984 */ /* 0x000fe20000000800 */
[----:B------:R-:W-:Y:S01]  /*37a0*/  @!PT LDS RZ, [RZ] ;  /* 0x00000000fffff984 */ /* 0x000fe20000000800 */
[----:B------:R5:W-:Y:S04]  /*37b0*/  LDGSTS.E.BYPASS.LTC128B.128 [R247+0x4080], [R6.64], !P1 ;  /* 0x0408000006f77fae */ /* 0x000be8000c901d46 */
[----:B------:R2:W-:Y:S01]  /*37c0*/  LDGSTS.E.BYPASS.LTC128B.128 [R247+0x5880], [R2.64], !P0 ;  /* 0x0588000002f77fae */ /* 0x0005e2000c101d46 */
[----:B------:R-:W-:-:S03]  /*37d0*/  ISETP.GE.AND P1, PT, R34, c[0x0][0x1d4], PT ;  /* 0x0000750022007a0c */ /* 0x000fc60003f26270 */
[----:B------:R1:W-:Y:S01]  /*37e0*/  STL.64 [R1+0x28], R18 ;  /* 0x0000281201007387 */ /* 0x0003e20000100a00 */
[----:B-----5:R-:W-:-:S04]  /*37f0*/  LEA R6, P0, R34, R9, 0x1 ;  /* 0x0000000922067211 */ /* 0x020fc800078008ff */
[----:B------:R-:W-:Y:S02]  /*3800*/  LEA.HI.X R7, R34, R8, R40, 0x1, P0 ;  /* 0x0000000822077211 */ /* 0x000fe400000f0c28 */
[----:B--2---:R-:W-:-:S04]  /*3810*/  LEA R2, P0, R33, R9, 0x1 ;  /* 0x0000000921027211 */ /* 0x004fc800078008ff */
[C---:B------:R-:W-:Y:S02]  /*3820*/  LEA.HI.X R3, R33.reuse, R8, R35, 0x1, P0 ;  /* 0x0000000821037211 */ /* 0x040fe400000f0c23 */
[----:B------:R-:W-:Y:S01]  /*3830*/  ISETP.LT.OR P0, PT, R4, 0x1, P1 ;  /* 0x000000010400780c */ /* 0x000fe20000f01670 */
[----:B------:R2:W-:Y:S01]  /*3840*/  STL [R1+0x38], R17 ;  /* 0x0000381101007387 */ /* 0x0005e20000100800 */
[----:B------:R-:W-:Y:S02]  /*3850*/  ISETP.GE.AND P2, PT, R33, c[0x0][0x1d4], PT ;  /* 0x0000750021007a0c */ /* 0x000fe40003f46270 */
[----:B------:R-:W-:-:S09]  /*3860*/  ISETP.GT.AND P1, PT, R5, 0x7f, PT ;  /* 0x0000007f0500780c */ /* 0x000fd20003f24270 */
[----:B------:R2:W-:Y:S01]  /*3870*/  LDGSTS.E.BYPASS.LTC128B.128 [R247+0x7080], [R6.64], !P0 ;  /* 0x0708000006f77fae */ /* 0x0005e2000c101d46 */
[----:B------:R-:W-:Y:S01]  /*3880*/  ISETP.LT.OR P0, PT, R4, 0x1, P2 ;  /* 0x000000010400780c */ /* 0x000fe20001701670 */
[----:B------:R-:W-:-:S12]  /*3890*/  BSSY B0, `(.L_x_31) ;  /* 0x0000027000007945 */ /* 0x000fd80003800000 */
[----:B------:R2:W-:Y:S01]  /*38a0*/  LDGSTS.E.BYPASS.LTC128B.128 [R247+0x8880], [R2.64], !P0 ;  /* 0x0888000002f77fae */ /* 0x0005e2000c101d46 */
[----:B------:R-:W-:Y:S01]  /*38b0*/  ISETP.GT.AND P0, PT, R32, 0x2f, PT ;  /* 0x0000002f2000780c */ /* 0x000fe20003f04270 */
[----:B------:R-:W-:Y:S07]  /*38c0*/  @P1 BRA `(.L_x_32) ;  /* 0x0000023000001947 */ /* 0x000fee0003800000 */
[----:B-1-34-:R-:W-:Y:S05]  /*38d0*/  BRA.DIV ~URZ, `(.L_x_33) ;  /* 0x0000c3c27f007947 */ /* 0x01afea000b800000 */
[----:B------:R1:W3:Y:S04]  /*38e0*/  SHFL.IDX PT, R5, R10, 0x1, 0x181f ;  /* 0x00381f000a057f89 */ /* 0x0002e800000e0000 */
[----:B------:R1:W4:Y:S02]  /*38f0*/  SHFL.IDX PT, R0, R11, 0x1, 0x181f ;  /* 0x00381f000b007f89 */ /* 0x00032400000e0000 */
.L_x_119:
[C---:B-1----:R-:W-:Y:S02]  /*3900*/  IADD3 R11, R251.reuse, 0x40, RZ ;  /* 0x00000040fb0b7810 */ /* 0x042fe40007ffe0ff */
[----:B--2---:R-:W-:Y:S02]  /*3910*/  IADD3 R3, R251, 0x40, RZ ;  /* 0x00000040fb037810 */ /* 0x004fe40007ffe0ff */
[----:B----4-:R-:W-:-:S02]  /*3920*/  LEA R8, P1, R11, R0, 0x1 ;  /* 0x000000000b087211 */ /* 0x010fc400078208ff */
[----:B------:R-:W-:Y:S02]  /*3930*/  SHF.R.S32.HI R3, RZ, 0x1f, R3 ;  /* 0x0000001fff037819 */ /* 0x000fe40000011403 */
[C---:B------:R-:W-:Y:S02]  /*3940*/  IADD3 R10, R251.reuse, 0x80, RZ ;  /* 0x00000080fb0a7810 */ /* 0x040fe40007ffe0ff */
[----:B------:R-:W-:Y:S02]  /*3950*/  IADD3 R2, R251, 0x80, RZ ;  /* 0x00000080fb027810 */ /* 0x000fe40007ffe0ff */
[----:B---3--:R-:W-:Y:S02]  /*3960*/  LEA.HI.X R9, R11, R5, R3, 0x1, P1 ;  /* 0x000000050b097211 */ /* 0x008fe400008f0c03 */
[----:B------:R-:W-:Y:S02]  /*3970*/  SHF.R.S32.HI R2, RZ, 0x1f, R2 ;  /* 0x0000001fff027819 */ /* 0x000fe40000011402 */
[----:B------:R-:W-:-:S02]  /*3980*/  LEA R6, P1, R10, R0, 0x1 ;  /* 0x000000000a067211 */ /* 0x000fc400078208ff */
[----:B------:R-:W-:Y:S02]  /*3990*/  SHF.R.S32.HI R16, RZ, 0x1f, R251 ;  /* 0x0000001fff107819 */ /* 0x000fe400000114fb */
[-C--:B------:R-:W-:Y:S02]  /*39a0*/  LEA.HI.X R7, R10, R5.reuse, R2, 0x1, P1 ;  /* 0x000000050a077211 */ /* 0x080fe400008f0c02 */
[C---:B------:R-:W-:Y:S02]  /*39b0*/  LEA R2, P1, R251.reuse, R0, 0x1 ;  /* 0x00000000fb027211 */ /* 0x040fe400078208ff */
[C---:B------:R-:W-:Y:S02]  /*39c0*/  IADD3 R17, R251.reuse, 0xc0, RZ ;  /* 0x000000c0fb117810 */ /* 0x040fe40007ffe0ff */
[C---:B------:R-:W-:Y:S02]  /*39d0*/  LEA.HI.X R3, R251.reuse, R5, R16, 0x1, P1 ;  /* 0x00000005fb037211 */ /* 0x040fe400008f0c10 */
[----:B------:R-:W-:-:S02]  /*39e0*/  ISETP.GE.AND P1, PT, R251, c[0x0][0x1d4], PT ;  /* 0x00007500fb007a0c */ /* 0x000fc40003f26270 */
[----:B------:R-:W-:Y:S02]  /*39f0*/  IADD3 R16, R251, 0xc0, RZ ;  /* 0x000000c0fb107810 */ /* 0x000fe40007ffe0ff */
[C---:B------:R-:W-:Y:S02]  /*3a00*/  ISETP.LT.OR P1, PT, R4.reuse, 0x21, P1 ;  /* 0x000000210400780c */ /* 0x040fe40000f21670 */
[----:B------:R-:W-:Y:S02]  /*3a10*/  SHF.R.S32.HI R17, RZ, 0x1f, R17 ;  /* 0x0000001fff117819 */ /* 0x000fe40000011411 */
[----:B------:R-:W-:-:S09]  /*3a20*/  ISETP.LT.OR P2, PT, R4, 0x21, P2 ;  /* 0x000000210400780c */ /* 0x000fd20001741670 */
[----:B------:R-:W-:Y:S01]  /*3a30*/  @!PT LDS RZ, [RZ] ;  /* 0x00000000fffff984 */ /* 0x000fe20000000800 */
[----:B------:R-:W-:Y:S01]  /*3a40*/  @!PT LDS RZ, [RZ] ;  /* 0x00000000fffff984 */ /* 0x000fe20000000800 */
[----:B------:R-:W-:Y:S01]  /*3a50*/  @!PT LDS RZ, [RZ] ;  /* 0x00000000fffff984 */ /* 0x000fe20000000800 */
[----:B------:R1:W-:Y:S02]  /*3a60*/  LDGSTS.E.BYPASS.LTC128B.128 [R247+0x5080], [R2.64], !P1 ;  /* 0x0508000002f77fae */ /* 0x0003e4000c901d46 */
[----:B-1----:R-:W-:-:S04]  /*3a70*/  LEA R2, P1, R16, R0, 0x1 ;  /* 0x0000000010027211 */ /* 0x002fc800078208ff */
[----:B------:R-:W-:Y:S02]  /*3a80*/  LEA.HI.X R3, R16, R5, R17, 0x1, P1 ;  /* 0x0000000510037211 */ /* 0x000fe400008f0c11 */
[----:B------:R-:W-:-:S04]  /*3a90*/  ISETP.GE.AND P1, PT, R11, c[0x0][0x1d4], PT ;  /* 0x000075000b007a0c */ /* 0x000fc80003f26270 */
[----:B------:R-:W-:-:S13]  /*3aa0*/  ISETP.LT.OR P1, PT, R4, 0x21, P1 ;  /* 0x000000210400780c */ /* 0x000fda0000f21670 */
[----:B------:R1:W-:Y:S01]  /*3ab0*/  LDGSTS.E.BYPASS.LTC128B.128 [R247+0x6880], [R8.64], !P1 ;  /* 0x0688000008f77fae */ /* 0x0003e2000c901d46 */
[----:B------:R-:W-:-:S04]  /*3ac0*/  ISETP.GE.AND P1, PT, R10, c[0x0][0x1d4], PT ;  /* 0x000075000a007a0c */ /* 0x000fc80003f26270 */
[----:B------:R-:W-:-:S13]  /*3ad0*/  ISETP.LT.OR P1, PT, R4, 0x21, P1 ;  /* 0x000000210400780c */ /* 0x000fda0000f21670 */
[----:B------:R1:W-:Y:S04]  /*3ae0*/  LDGSTS.E.BYPASS.LTC128B.128 [R247+0x8080], [R6.64], !P1 ;  /* 0x0808000006f77fae */ /* 0x0003e8000c901d46 */
[----:B------:R1:W-:Y:S02]  /*3af0*/  LDGSTS.E.BYPASS.LTC128B.128 [R247+0x9880], [R2.64], !P2 ;  /* 0x0988000002f77fae */ /* 0x0003e4000d101d46 */
.L_x_32:
[----:B-1-34-:R-:W-:Y:S05]  /*3b00*/  BSYNC B0 ;  /* 0x0000000000007941 */ /* 0x01afea0003800000 */
.L_x_31:
[----:B------:R-:W1:Y:S01]  /*3b10*/  S2R R68, SR_TID.X ;  /* 0x0000000000447919 */ /* 0x000e620000002100 */
[----:B------:R-:W-:Y:S01]  /*3b20*/  MOV R0, 0x40 ;  /* 0x0000004000007802 */ /* 0x000fe20000000f00 */
[C---:B--2---:R-:W-:Y:S02]  /*3b30*/  HMMA.16816.F32.BF16 R16, R160.reuse, R12, RZ ;  /* 0x0000000ca010723c */ /* 0x044fe400000418ff */
[----:B------:R-:W2:Y:S01]  /*3b40*/  LDL R3, [R1+0x10] ;  /* 0x0000100001037983 */ /* 0x000ea20000100800 */
[----:B------:R-:W-:Y:S01]  /*3b50*/  IADD3 R241, R135, 0x20, RZ ;  /* 0x0000002087f17810 */ /* 0x000fe20007ffe0ff */
[----:B------:R-:W-:Y:S02]  /*3b60*/  BSSY B1, `(.L_x_34) ;  /* 0x000012e000017945 */ /* 0x000fe40003800000 */
[----:B------:R-:W0:Y:S02]  /*3b70*/  LDGDEPBAR ;  /* 0x00000000000079af */ /* 0x000e240000000000 */
[C---:B------:R-:W-:Y:S08]  /*3b80*/  HMMA.16816.F32.BF16 R12, R160.reuse, R14, RZ ;  /* 0x0000000ea00c723c */ /* 0x040ff000000418ff */
[----:B------:R-:W-:Y:S01]  /*3b90*/  HMMA.16816.F32.BF16 R8, R160, R24, RZ ;  /* 0x00000018a008723c */ /* 0x000fe200000418ff */
[----:B-1----:R-:W-:-:S07]  /*3ba0*/  SHF.R.S32.HI R65, RZ, 0x1f, R68 ;  /* 0x0000001fff417819 */ /* 0x002fce0000011444 */
[----:B------:R-:W-:Y:S01]  /*3bb0*/  HMMA.16816.F32.BF16 R16, R164, R28, R16 ;  /* 0x0000001ca410723c */ /* 0x000fe20000041810 */
[----:B------:R-:W-:-:S04]  /*3bc0*/  LEA.HI R65, R65, R68, RZ, 0x3 ;  /* 0x0000004441417211 */ /* 0x000fc800078f18ff */
[----:B------:R-:W-:-:S03]  /*3bd0*/  LOP3.LUT R65, R65, 0xfffffff8, RZ, 0xc0, !PT ;  /* 0xfffffff841417812 */ /* 0x000fc600078ec0ff */
[----:B------:R-:W-:Y:S01]  /*3be0*/  HMMA.16816.F32.BF16 R4, R160, R26, RZ ;  /* 0x0000001aa004723c */ /* 0x000fe200000418ff */
[----:B------:R-:W-:-:S04]  /*3bf0*/  IADD3 R65, -R65, R68, RZ ;  /* 0x0000004441417210 */ /* 0x000fc80007ffe1ff */
[----:B------:R-:W-:-:S03]  /*3c00*/  R2P PR, R65, 0x6 ;  /* 0x0000000641007804 */ /* 0x000fc60000000000 */
[----:B------:R-:W-:Y:S02]  /*3c10*/  HMMA.16816.F32.BF16 R24, R164, R30, R12 ;  /* 0x0000001ea418723c */ /* 0x000fe4000004180c */
[----:B------:R-:W-:-:S04]  /*3c20*/  SEL R0, R0, 0xffffffc0, !P2 ;  /* 0xffffffc000007807 */ /* 0x000fc80005000000 */
[C---:B------:R-:W-:Y:S02]  /*3c30*/  IADD3 R2, R135.reuse, R0, RZ ;  /* 0x0000000087027210 */ /* 0x040fe40007ffe0ff */
[----:B------:R-:W-:Y:S02]  /*3c40*/  HMMA.16816.F32.BF16 R20, R160, R48, RZ ;  /* 0x00000030a014723c */ /* 0x000fe400000418ff */
[----:B------:R-:W-:Y:S01]  /*3c50*/  @P1 IADD3 R241, R135, -0x20, RZ ;  /* 0xffffffe087f11810 */ /* 0x000fe20007ffe0ff */
[----:B------:R-:W1:Y:S03]  /*3c60*/  LDSM.16.M88.4 R32, [R2] ;  /* 0x000000000220783b */ /* 0x000e660000000200 */
[----:B------:R-:W-:Y:S01]  /*3c70*/  IADD3 R236, R0, R241, RZ ;  /* 0x000000f100ec7210 */ /* 0x000fe20007ffe0ff */
[----:B------:R-:W3:Y:S01]  /*3c80*/  LDSM.16.M88.4 R12, [R2+0x800] ;  /* 0x00080000020c783b */ /* 0x000ee20000000200 */
[C---:B------:R-:W-:Y:S03]  /*3c90*/  HMMA.16816.F32.BF16 R28, R164.reuse, R36, R8 ;  /* 0x00000024a41c723c */ /* 0x040fe60000041808 */
[----:B------:R-:W4:Y:S04]  /*3ca0*/  LDSM.16.M88.4 R40, [R2+0x1000] ;  /* 0x001000000228783b */ /* 0x000f280000000200 */
[----:B------:R-:W-:Y:S01]  /*3cb0*/  LDSM.16.M88.4 R52, [R236+0x800] ;  /* 0x00080000ec34783b */ /* 0x000fe20000000200 */
[C---:B------:R-:W-:Y:S08]  /*3cc0*/  HMMA.16816.F32.BF16 R8, R164.reuse, R38, R4 ;  /* 0x00000026a408723c */ /* 0x040ff00000041804 */
[----:B------:R-:W-:Y:S08]  /*3cd0*/  HMMA.16816.F32.BF16 R4, R164, R56, R20 ;  /* 0x00000038a404723c */ /* 0x000ff00000041814 */
[----:B-1----:R-:W-:Y:S08]  /*3ce0*/  HMMA.16816.F32.BF16 R44, R180, R32, R16 ;  /* 0x00000020b42c723c */ /* 0x002ff00000041810 */
[----:B------:R-:W-:Y:S01]  /*3cf0*/  HMMA.16816.F32.BF16 R16, R160, R50, RZ ;  /* 0x00000032a010723c */ /* 0x000fe200000418ff */
[----:B------:R-:W-:Y:S07]  /*3d00*/  LDSM.16.M88.4 R48, [R135+0x2800] ;  /* 0x002800008730783b */ /* 0x000fee0000000200 */
[C---:B------:R-:W-:Y:S01]  /*3d10*/  HMMA.16816.F32.BF16 R36, R180.reuse, R34, R24 ;  /* 0x00000022b424723c */ /* 0x040fe20000041818 */
[----:B------:R-:W1:Y:S07]  /*3d20*/  LDSM.16.M88.4 R32, [R236] ;  /* 0x00000000ec20783b */ /* 0x000e6e0000000200 */
[----:B---3--:R-:W-:Y:S08]  /*3d30*/  HMMA.16816.F32.BF16 R28, R180, R12, R28 ;  /* 0x0000000cb41c723c */ /* 0x008ff0000004181c */
[----:B------:R-:W-:Y:S01]  /*3d40*/  HMMA.16816.F32.BF16 R24, R164, R58, R16 ;  /* 0x0000003aa418723c */ /* 0x000fe20000041810 */
[----:B------:R-:W3:Y:S04]  /*3d50*/  LDSM.16.M88.4 R16, [R236+0x1000] ;  /* 0x00100000ec10783b */ /* 0x000ee80000000200 */
[----:B------:R-:W5:Y:S03]  /*3d60*/  LDSM.16.M88.4 R56, [R135+0x1800] ;  /* 0x001800008738783b */ /* 0x000f660000000200 */
[C---:B------:R-:W-:Y:S08]  /*3d70*/  HMMA.16816.F32.BF16 R20, R180.reuse, R14, R8 ;  /* 0x0000000eb414723c */ /* 0x040ff00000041808 */
[C---:B----4-:R-:W-:Y:S08]  /*3d80*/  HMMA.16816.F32.BF16 R12, R180.reuse, R40, R4 ;  /* 0x00000028b40c723c */ /* 0x050ff00000041804 */
[----:B------:R-:W-:Y:S01]  /*3d90*/  HMMA.16816.F32.BF16 R8, R180, R42, R24 ;  /* 0x0000002ab408723c */ /* 0x000fe20000041818 */
[----:B------:R-:W4:Y:S07]  /*3da0*/  LDSM.16.M88.4 R40, [R135+0x2000] ;  /* 0x002000008728783b */ /* 0x000f2e0000000200 */
[C---:B-1----:R-:W-:Y:S01]  /*3db0*/  HMMA.16816.F32.BF16 R4, R184.reuse, R32, R44 ;  /* 0x00000020b804723c */ /* 0x042fe2000004182c */
[----:B------:R-:W-:Y:S07]  /*3dc0*/  LDSM.16.M88.4 R44, [R241+0x2000] ;  /* 0x00200000f12c783b */ /* 0x000fee0000000200 */
[C---:B------:R-:W-:Y:S08]  /*3dd0*/  HMMA.16816.F32.BF16 R36, R184.reuse, R34, R36 ;  /* 0x00000022b824723c */ /* 0x040ff00000041824 */
[C---:B------:R-:W-:Y:S08]  /*3de0*/  HMMA.16816.F32.BF16 R32, R184.reuse, R52, R28 ;  /* 0x00000034b820723c */ /* 0x040ff0000004181c */
[C---:B------:R-:W-:Y:S01]  /*3df0*/  HMMA.16816.F32.BF16 R28, R184.reuse, R54, R20 ;  /* 0x00000036b81c723c */ /* 0x040fe20000041814 */
[----:B------:R-:W-:Y:S07]  /*3e00*/  LDSM.16.M88.4 R52, [R2+0x2800] ;  /* 0x002800000234783b */ /* 0x000fee0000000200 */
[C---:B---3--:R-:W-:Y:S08]  /*3e10*/  HMMA.16816.F32.BF16 R24, R184.reuse, R16, R12 ;  /* 0x00000010b818723c */ /* 0x048ff0000004180c */
[----:B------:R-:W-:Y:S01]  /*3e20*/  HMMA.16816.F32.BF16 R20, R184, R18, R8 ;  /* 0x00000012b814723c */ /* 0x000fe20000041808 */
[----:B------:R-:W1:Y:S07]  /*3e30*/  LDSM.16.M88.4 R16, [R241+0x1800] ;  /* 0x00180000f110783b */ /* 0x000e6e0000000200 */
[C---:B-----5:R-:W-:Y:S08]  /*3e40*/  HMMA.16816.F32.BF16 R12, R188.reuse, R56, R4 ;  /* 0x00000038bc0c723c */ /* 0x060ff00000041804 */
[C---:B------:R-:W-:Y:S01]  /*3e50*/  HMMA.16816.F32.BF16 R8, R188.reuse, R58, R36 ;  /* 0x0000003abc08723c */ /* 0x040fe20000041824 */
[----:B------:R-:W-:Y:S07]  /*3e60*/  LDSM.16.M88.4 R56, [R2+0x1800] ;  /* 0x001800000238783b */ /* 0x000fee0000000200 */
[C---:B----4-:R-:W-:Y:S08]  /*3e70*/  HMMA.16816.F32.BF16 R4, R188.reuse, R40, R32 ;  /* 0x00000028bc04723c */ /* 0x050ff00000041820 */
[C---:B------:R-:W-:Y:S01]  /*3e80*/  HMMA.16816.F32.BF16 R36, R188.reuse, R42, R28 ;  /* 0x0000002abc24723c */ /* 0x040fe2000004181c */
[----:B------:R-:W3:Y:S07]  /*3e90*/  LDSM.16.M88.4 R40, [R241+0x2800] ;  /* 0x00280000f128783b */ /* 0x000eee0000000200 */
[----:B------:R-:W-:Y:S08]  /*3ea0*/  HMMA.16816.F32.BF16 R32, R188, R48, R24 ;  /* 0x00000030bc20723c */ /* 0x000ff00000041818 */
[----:B-1----:R-:W-:Y:S01]  /*3eb0*/  HMMA.16816.F32.BF16 R24, R192, R16, R12 ;  /* 0x00000010c018723c */ /* 0x002fe2000004180c */
[----:B------:R-:W1:Y:S07]  /*3ec0*/  LDSM.16.M88.4 R12, [R2+0x2000] ;  /* 0x00200000020c783b */ /* 0x000e6e0000000200 */
[----:B------:R-:W-:Y:S01]  /*3ed0*/  HMMA.16816.F32.BF16 R28, R188, R50, R20 ;  /* 0x00000032bc1c723c */ /* 0x000fe20000041814 */
[----:B------:R-:W-:Y:S07]  /*3ee0*/  LDSM.16.M88.4 R48, [R236+0x2000] ;  /* 0x00200000ec30783b */ /* 0x000fee0000000200 */
[C---:B------:R-:W-:Y:S08]  /*3ef0*/  HMMA.16816.F32.BF16 R20, R192.reuse, R18, R8 ;  /* 0x00000012c014723c */ /* 0x040ff00000041808 */
[C---:B------:R-:W-:Y:S08]  /*3f00*/  HMMA.16816.F32.BF16 R8, R192.reuse, R44, R4 ;  /* 0x0000002cc008723c */ /* 0x040ff00000041804 */
[C---:B---3--:R-:W-:Y:S08]  /*3f10*/  HMMA.16816.F32.BF16 R16, R192.reuse, R40, R32 ;  /* 0x00000028c010723c */ /* 0x048ff00000041820 */
[C---:B------:R-:W-:Y:S01]  /*3f20*/  HMMA.16816.F32.BF16 R4, R192.reuse, R46, R36 ;  /* 0x0000002ec004723c */ /* 0x040fe20000041824 */
[----:B------:R-:W3:Y:S04]  /*3f30*/  LDSM.16.M88.4 R36, [R236+0x1800] ;  /* 0x00180000ec24783b */ /* 0x000ee80000000200 */
[----:B------:R-:W-:Y:S03]  /*3f40*/  LDSM.16.M88.4 R44, [R135+0x3000] ;  /* 0x00300000872c783b */ /* 0x000fe60000000200 */
[----:B------:R-:W-:Y:S01]  /*3f50*/  HMMA.16816.F32.BF16 R32, R192, R42, R28 ;  /* 0x0000002ac020723c */ /* 0x000fe2000004181c */
[----:B------:R-:W-:Y:S07]  /*3f60*/  LDSM.16.M88.4 R40, [R135+0x3800] ;  /* 0x003800008728783b */ /* 0x000fee0000000200 */
[----:B------:R-:W-:Y:S01]  /*3f70*/  HMMA.16816.F32.BF16 R24, R196, R56, R24 ;  /* 0x00000038c418723c */ /* 0x000fe20000041818 */
[----:B--2---:R-:W-:-:S07]  /*3f80*/  ISETP.GT.AND P1, PT, R61, R3, PT ;  /* 0x000000033d00720c */ /* 0x004fce0003f24270 */
[C---:B------:R-:W-:Y:S08]  /*3f90*/  HMMA.16816.F32.BF16 R28, R196.reuse, R58, R20 ;  /* 0x0000003ac41c723c */ /* 0x040ff00000041814 */
[C---:B-1----:R-:W-:Y:S08]  /*3fa0*/  HMMA.16816.F32.BF16 R20, R196.reuse, R12, R8 ;  /* 0x0000000cc414723c */ /* 0x042ff00000041808 */
[C---:B------:R-:W-:Y:S01]  /*3fb0*/  HMMA.16816.F32.BF16 R8, R196.reuse, R52, R16 ;  /* 0x00000034c408723c */ /* 0x040fe20000041810 */
[----:B------:R-:W1:Y:S07]  /*3fc0*/  LDSM.16.M88.4 R16, [R236+0x2800] ;  /* 0x00280000ec10783b */ /* 0x000e6e0000000200 */
[C---:B------:R-:W-:Y:S08]  /*3fd0*/  HMMA.16816.F32.BF16 R12, R196.reuse, R14, R4 ;  /* 0x0000000ec40c723c */ /* 0x040ff00000041804 */
[----:B------:R-:W-:Y:S01]  /*3fe0*/  HMMA.16816.F32.BF16 R4, R196, R54, R32 ;  /* 0x00000036c404723c */ /* 0x000fe20000041820 */
[----:B------:R-:W2:Y:S07]  /*3ff0*/  LDSM.16.M88.4 R52, [R135+0x4000] ;  /* 0x004000008734783b */ /* 0x000eae0000000200 */
[C---:B---3--:R-:W-:Y:S08]  /*4000*/  HMMA.16816.F32.BF16 R24, R200.reuse, R36, R24 ;  /* 0x00000024c818723c */ /* 0x048ff00000041818 */
[C---:B------:R-:W-:Y:S08]  /*4010*/  HMMA.16816.F32.BF16 R36, R200.reuse, R38, R28 ;  /* 0x00000026c824723c */ /* 0x040ff0000004181c */
[C---:B------:R-:W-:Y:S08]  /*4020*/  HMMA.16816.F32.BF16 R32, R200.reuse, R48, R20 ;  /* 0x00000030c820723c */ /* 0x040ff00000041814 */
[C---:B------:R-:W-:Y:S01]  /*4030*/  HMMA.16816.F32.BF16 R28, R200.reuse, R50, R12 ;  /* 0x00000032c81c723c */ /* 0x040fe2000004180c */
[----:B------:R-:W3:Y:S04]  /*4040*/  LDSM.16.M88.4 R12, [R241+0x3000] ;  /* 0x00300000f10c783b */ /* 0x000ee80000000200 */
[----:B------:R-:W-:Y:S03]  /*4050*/  LDSM.16.M88.4 R48, [R2+0x4000] ;  /* 0x004000000230783b */ /* 0x000fe60000000200 */
[C---:B-1----:R-:W-:Y:S08]  /*4060*/  HMMA.16816.F32.BF16 R20, R200.reuse, R16, R8 ;  /* 0x00000010c814723c */ /* 0x042ff00000041808 */
[----:B------:R-:W-:Y:S08]  /*4070*/  HMMA.16816.F32.BF16 R8, R200, R18, R4 ;  /* 0x00000012c808723c */ /* 0x000ff00000041804 */
[C---:B------:R-:W-:Y:S08]  /*4080*/  HMMA.16816.F32.BF16 R4, R204.reuse, R44, R24 ;  /* 0x0000002ccc04723c */ /* 0x040ff00000041818 */
[C---:B------:R-:W-:Y:S01]  /*4090*/  HMMA.16816.F32.BF16 R16, R204.reuse, R46, R36 ;  /* 0x0000002ecc10723c */ /* 0x040fe20000041824 */
[----:B------:R-:W1:Y:S04]  /*40a0*/  LDSM.16.M88.4 R44, [R241+0x3800] ;  /* 0x00380000f12c783b */ /* 0x000e680000000200 */
[----:B------:R-:W4:Y:S03]  /*40b0*/  LDSM.16.M88.4 R36, [R241+0x4000] ;  /* 0x00400000f124783b */ /* 0x000f260000000200 */
[C---:B------:R-:W-:Y:S08]  /*40c0*/  HMMA.16816.F32.BF16 R32, R204.reuse, R40, R32 ;  /* 0x00000028cc20723c */ /* 0x040ff00000041820 */
[C---:B--2---:R-:W-:Y:S08]  /*40d0*/  HMMA.16816.F32.BF16 R20, R204.reuse, R52, R20 ;  /* 0x00000034cc14723c */ /* 0x044ff00000041814 */
[C---:B------:R-:W-:Y:S01]  /*40e0*/  HMMA.16816.F32.BF16 R24, R204.reuse, R42, R28 ;  /* 0x0000002acc18723c */ /* 0x040fe2000004181c */
[----:B------:R-:W2:Y:S07]  /*40f0*/  LDSM.16.M88.4 R40, [R2+0x3000] ;  /* 0x003000000228783b */ /* 0x000eae0000000200 */
[----:B------:R-:W-:Y:S01]  /*4100*/  HMMA.16816.F32.BF16 R8, R204, R54, R8 ;  /* 0x00000036cc08723c */ /* 0x000fe20000041808 */
[----:B------:R-:W-:Y:S07]  /*4110*/  LDSM.16.M88.4 R52, [R135+0x4800] ;  /* 0x004800008734783b */ /* 0x000fee0000000200 */
[C---:B---3--:R-:W-:Y:S08]  /*4120*/  HMMA.16816.F32.BF16 R4, R208.reuse, R12, R4 ;  /* 0x0000000cd004723c */ /* 0x048ff00000041804 */
[C---:B------:R-:W-:Y:S08]  /*4130*/  HMMA.16816.F32.BF16 R12, R208.reuse, R14, R16 ;  /* 0x0000000ed00c723c */ /* 0x040ff00000041810 */
[C---:B-1----:R-:W-:Y:S01]  /*4140*/  HMMA.16816.F32.BF16 R16, R208.reuse, R44, R32 ;  /* 0x0000002cd010723c */ /* 0x042fe20000041820 */
[----:B------:R-:W1:Y:S07]  /*4150*/  LDSM.16.M88.4 R32, [R2+0x3800] ;  /* 0x003800000220783b */ /* 0x000e6e0000000200 */
[C---:B----4-:R-:W-:Y:S08]  /*4160*/  HMMA.16816.F32.BF16 R28, R208.reuse, R36, R20 ;  /* 0x00000024d01c723c */ /* 0x050ff00000041814 */
[C---:B------:R-:W-:Y:S01]  /*4170*/  HMMA.16816.F32.BF16 R20, R208.reuse, R38, R8 ;  /* 0x00000026d014723c */ /* 0x040fe20000041808 */
[----:B------:R-:W3:Y:S07]  /*4180*/  LDSM.16.M88.4 R8, [R236+0x3000] ;  /* 0x00300000ec08783b */ /* 0x000eee0000000200 */
[----:B------:R-:W-:Y:S01]  /*4190*/  HMMA.16816.F32.BF16 R24, R208, R46, R24 ;  /* 0x0000002ed018723c */ /* 0x000fe20000041818 */
[----:B------:R-:W4:Y:S07]  /*41a0*/  LDSM.16.M88.4 R44, [R236+0x3800] ;  /* 0x00380000ec2c783b */ /* 0x000f2e0000000200 */
[C---:B--2---:R-:W-:Y:S08]  /*41b0*/  HMMA.16816.F32.BF16 R4, R212.reuse, R40, R4 ;  /* 0x00000028d404723c */ /* 0x044ff00000041804 */
[C---:B------:R-:W-:Y:S01]  /*41c0*/  HMMA.16816.F32.BF16 R12, R212.reuse, R42, R12 ;  /* 0x0000002ad40c723c */ /* 0x040fe2000004180c */
[----:B------:R-:W2:Y:S07]  /*41d0*/  LDSM.16.M88.4 R40, [R236+0x4000] ;  /* 0x00400000ec28783b */ /* 0x000eae0000000200 */
[C---:B-1----:R-:W-:Y:S08]  /*41e0*/  HMMA.16816.F32.BF16 R16, R212.reuse, R32, R16 ;  /* 0x00000020d410723c */ /* 0x042ff00000041810 */
[----:B------:R-:W-:Y:S08]  /*41f0*/  HMMA.16816.F32.BF16 R24, R212, R34, R24 ;  /* 0x00000022d418723c */ /* 0x000ff00000041818 */
[----:B---3--:R-:W-:Y:S08]  /*4200*/  HMMA.16816.F32.BF16 R4, R216, R8, R4 ;  /* 0x00000008d804723c */ /* 0x008ff00000041804 */
[----:B------:R-:W-:Y:S01]  /*4210*/  HMMA.16816.F32.BF16 R32, R212, R50, R20 ;  /* 0x00000032d420723c */ /* 0x000fe20000041814 */
[----:B------:R-:W1:Y:S07]  /*4220*/  LDSM.16.M88.4 R20, [R241+0x4800] ;  /* 0x00480000f114783b */ /* 0x000e6e0000000200 */
[C---:B------:R-:W-:Y:S08]  /*4230*/  HMMA.16816.F32.BF16 R12, R216.reuse, R10, R12 ;  /* 0x0000000ad80c723c */ /* 0x040ff0000004180c */
[----:B----4-:R-:W-:Y:S01]  /*4240*/  HMMA.16816.F32.BF16 R8, R216, R44, R16 ;  /* 0x0000002cd808723c */ /* 0x010fe20000041810 */
[----:B------:R-:W3:Y:S07]  /*4250*/  LDSM.16.M88.4 R16, [R135+0x5000] ;  /* 0x005000008710783b */ /* 0x000eee0000000200 */
[----:B------:R-:W-:Y:S08]  /*4260*/  HMMA.16816.F32.BF16 R4, R220, R52, R4 ;  /* 0x00000034dc04723c */ /* 0x000ff00000041804 */
[----:B------:R-:W-:Y:S08]  /*4270*/  HMMA.16816.F32.BF16 R36, R212, R48, R28 ;  /* 0x00000030d424723c */ /* 0x000ff0000004181c */
[C---:B------:R-:W-:Y:S01]  /*4280*/  HMMA.16816.F32.BF16 R28, R216.reuse, R46, R24 ;  /* 0x0000002ed81c723c */ /* 0x040fe20000041818 */
[----:B------:R-:W-:Y:S04]  /*4290*/  LDSM.16.M88.4 R24, [R241+0x5000] ;  /* 0x00500000f118783b */ /* 0x000fe80000000200 */
[----:B------:R-:W-:Y:S03]  /*42a0*/  LDSM.16.M88.4 R44, [R241+0x5800] ;  /* 0x00580000f12c783b */ /* 0x000fe60000000200 */
[----:B--2---:R-:W-:Y:S01]  /*42b0*/  HMMA.16816.F32.BF16 R56, R216, R42, R32 ;  /* 0x0000002ad838723c */ /* 0x004fe20000041820 */
[----:B------:R-:W2:Y:S07]  /*42c0*/  LDSM.16.M88.4 R32, [R2+0x4800] ;  /* 0x004800000220783b */ /* 0x000eae0000000200 */
[----:B------:R-:W-:Y:S01]  /*42d0*/  HMMA.16816.F32.BF16 R12, R220, R54, R12 ;  /* 0x00000036dc0c723c */ /* 0x000fe2000004180c */
[----:B------:R-:W4:Y:S07]  /*42e0*/  LDSM.16.M88.4 R52, [R135+0x5800] ;  /* 0x005800008734783b */ /* 0x000f2e0000000200 */
[----:B-1----:R-:W-:Y:S08]  /*42f0*/  HMMA.16816.F32.BF16 R4, R224, R20, R4 ;  /* 0x00000014e004723c */ /* 0x002ff00000041804 */
[C---:B---3--:R-:W-:Y:S08]  /*4300*/  HMMA.16816.F32.BF16 R8, R220.reuse, R16, R8 ;  /* 0x00000010dc08723c */ /* 0x048ff00000041808 */
[----:B------:R-:W-:Y:S01]  /*4310*/  HMMA.16816.F32.BF16 R16, R220, R18, R28 ;  /* 0x00000012dc10723c */ /* 0x000fe2000004181c */
[----:B------:R-:W1:Y:S07]  /*4320*/  LDSM.16.M88.4 R28, [R236+0x4800] ;  /* 0x00480000ec1c783b */ /* 0x000e6e0000000200 */
[----:B------:R-:W-:Y:S08]  /*4330*/  HMMA.16816.F32.BF16 R12, R224, R22, R12 ;  /* 0x00000016e00c723c */ /* 0x000ff0000004180c */
[----:B------:R-:W-:Y:S01]  /*4340*/  HMMA.16816.F32.BF16 R36, R216, R40, R36 ;  /* 0x00000028d824723c */ /* 0x000fe20000041824 */
[----:B------:R-:W3:Y:S07]  /*4350*/  LDSM.16.M88.4 R40, [R2+0x5000] ;  /* 0x005000000228783b */ /* 0x000eee0000000200 */
[----:B--2---:R-:W-:Y:S08]  /*4360*/  HMMA.16816.F32.BF16 R4, R228, R32, R4 ;  /* 0x00000020e404723c */ /* 0x004ff00000041804 */
[----:B------:R-:W-:Y:S08]  /*4370*/  HMMA.16816.F32.BF16 R20, R224, R24, R8 ;  /* 0x00000018e014723c */ /* 0x000ff00000041808 */
[----:B------:R-:W-:Y:S01]  /*4380*/  HMMA.16816.F32.BF16 R12, R228, R34, R12 ;  /* 0x00000022e40c723c */ /* 0x000fe2000004180c */
[----:B------:R-:W-:Y:S07]  /*4390*/  LDSM.16.M88.4 R32, [R2+0x5800] ;  /* 0x005800000220783b */ /* 0x000fee0000000200 */
[----:B----4-:R-:W-:Y:S01]  /*43a0*/  HMMA.16816.F32.BF16 R48, R220, R52, R36 ;  /* 0x00000034dc30723c */ /* 0x010fe20000041824 */
[----:B------:R-:W2:Y:S07]  /*43b0*/  LDSM.16.M88.4 R36, [R236+0x5000] ;  /* 0x00500000ec24783b */ /* 0x000eae0000000200 */
[----:B-1----:R-:W-:Y:S08]  /*43c0*/  HMMA.16816.F32.BF16 R8, R232, R28, R4 ;  /* 0x0000001ce808723c */ /* 0x002ff00000041804 */
[----:B------:R-:W-:Y:S08]  /*43d0*/  HMMA.16816.F32.BF16 R16, R224, R26, R16 ;  /* 0x0000001ae010723c */ /* 0x000ff00000041810 */
[----:B---3--:R-:W-:Y:S08]  /*43e0*/  HMMA.16816.F32.BF16 R20, R228, R40, R20 ;  /* 0x00000028e414723c */ /* 0x008ff00000041814 */
[----:B------:R-:W-:Y:S01]  /*43f0*/  HMMA.16816.F32.BF16 R28, R232, R30, R12 ;  /* 0x0000001ee81c723c */ /* 0x000fe2000004180c */
[----:B------:R-:W-:-:S04]  /*4400*/  FMUL.FTZ R0, R8, c[0x0][0x320] ;  /* 0x0000c80008007a20 */ /* 0x000fc80000410000 */
[----:B------:R1:W3:Y:S03]  /*4410*/  MUFU.TANH R53, R0 ;  /* 0x0000000000357308 */ /* 0x0002e60000002400 */
[----:B------:R-:W-:Y:S08]  /*4420*/  HMMA.16816.F32.BF16 R4, R220, R54, R56 ;  /* 0x00000036dc04723c */ /* 0x000ff00000041838 */
[----:B------:R-:W-:Y:S01]  /*4430*/  HMMA.16816.F32.BF16 R24, R224, R44, R48 ;  /* 0x0000002ce018723c */ /* 0x000fe20000041830 */
[----:B-1----:R-:W-:-:S07]  /*4440*/  FMUL.FTZ R0, R9, c[0x0][0x320] ;  /* 0x0000c80009007a20 */ /* 0x002fce0000410000 */
[----:B------:R-:W-:Y:S01]  /*4450*/  HMMA.16816.F32.BF16 R12, R228, R42, R16 ;  /* 0x0000002ae40c723c */ /* 0x000fe20000041810 */
[----:B------:R1:W4:Y:S07]  /*4460*/  MUFU.TANH R52, R0 ;  /* 0x0000000000347308 */ /* 0x00032e0000002400 */
[----:B--2---:R-:W-:Y:S01]  /*4470*/  HMMA.16816.F32.BF16 R16, R232, R36, R20 ;  /* 0x00000024e810723c */ /* 0x004fe20000041814 */
[----:B------:R-:W2:Y:S01]  /*4480*/  LDSM.16.M88.4 R20, [R236+0x5800] ;  /* 0x00580000ec14783b */ /* 0x000ea20000000200 */
[----:B------:R-:W-:-:S06]  /*4490*/  DEPBAR.LE SB0, 0x0 ;  /* 0x000080000000791a */ /* 0x000fcc0000000000 */
[----:B------:R-:W-:Y:S01]  /*44a0*/  HMMA.16816.F32.BF16 R4, R224, R46, R4 ;  /* 0x0000002ee004723c */ /* 0x000fe20000041804 */
[----:B-1----:R-:W-:-:S04]  /*44b0*/  FMUL.FTZ R0, R10, c[0x0][0x320] ;  /* 0x0000c8000a007a20 */ /* 0x002fc80000410000 */
[----:B------:R1:W1:Y:S03]  /*44c0*/  MUFU.TANH R44, R0 ;  /* 0x00000000002c7308 */ /* 0x0002660000002400 */
[----:B------:R-:W-:Y:S01]  /*44d0*/  HMMA.16816.F32.BF16 R12, R232, R38, R12 ;  /* 0x00000026e80c723c */ /* 0x000fe2000004180c */
[----:B-1----:R-:W-:-:S07]  /*44e0*/  FMUL.FTZ R0, R11, c[0x0][0x320] ;  /* 0x0000c8000b007a20 */ /* 0x002fce0000410000 */
[C---:B------:R-:W-:Y:S01]  /*44f0*/  HMMA.16816.F32.BF16 R8, R228.reuse, R32, R24 ;  /* 0x00000020e408723c */ /* 0x040fe20000041818 */
[----:B------:R1:W1:Y:S07]  /*4500*/  MUFU.TANH R43, R0 ;  /* 0x00000000002b7308 */ /* 0x00026e0000002400 */
[----:B------:R-:W-:Y:S01]  /*4510*/  HMMA.16816.F32.BF16 R4, R228, R34, R4 ;  /* 0x00000022e404723c */ /* 0x000fe20000041804 */
[----:B-1----:R-:W-:-:S04]  /*4520*/  FMUL.FTZ R0, R28, c[0x0][0x320] ;  /* 0x0000c8001c007a20 */ /* 0x002fc80000410000 */
[----:B------:R1:W1:Y:S11]  /*4530*/  MUFU.TANH R42, R0 ;  /* 0x00000000002a7308 */ /* 0x0002760000002400 */
[C---:B--2---:R-:W-:Y:S08]  /*4540*/  HMMA.16816.F32.BF16 R8, R232.reuse, R20, R8 ;  /* 0x00000014e808723c */ /* 0x044ff00000041808 */
[----:B------:R-:W-:Y:S01]  /*4550*/  HMMA.16816.F32.BF16 R4, R232, R22, R4 ;  /* 0x00000016e804723c */ /* 0x000fe20000041804 */
[----:B-1----:R-:W-:-:S04]  /*4560*/  FMUL.FTZ R0, R29, c[0x0][0x320] ;  /* 0x0000c8001d007a20 */ /* 0x002fc80000410000 */
[----:B------:R1:W2:Y:S02]  /*4570*/  MUFU.TANH R41, R0 ;  /* 0x0000000000297308 */ /* 0x0002a40000002400 */
        /* <DEDUP_REMOVED lines=35> */
[----:B------:R1:W1:Y:S01]  /*47b0*/  MUFU.TANH R21, R0 ;  /* 0x0000000000157308 */ /* 0x0002620000002400 */
[----:B------:R-:W-:Y:S06]  /*47c0*/  BAR.SYNC.DEFER_BLOCKING 0x0 ;  /* 0x0000000000007b1d */ /* 0x000fec0000010000 */
[----:B------:R-:W-:Y:S05]  /*47d0*/  @!P1 BRA `(.L_x_35) ;  /* 0x0000066000009947 */ /* 0x000fea0003800000 */
[----:B--234-:R-:W2:Y:S04]  /*47e0*/  LDL R3, [R1+0x14] ;  /* 0x0000140001037983 */ /* 0x01cea80000100800 */
[----:B------:R-:W3:Y:S04]  /*47f0*/  LDL.64 R66, [R1+0x20] ;  /* 0x0000200001427983 */ /* 0x000ee80000100a00 */
[----:B------:R-:W4:Y:S01]  /*4800*/  LDL R64, [R1+0x34] ;  /* 0x0000340001407983 */ /* 0x000f220000100800 */
[----:B------:R-:W-:-:S03]  /*4810*/  SHF.R.S32.HI R63, RZ, 0x1f, R68 ;  /* 0x0000001fff3f7819 */ /* 0x000fc60000011444 */
[----:B------:R-:W5:Y:S01]  /*4820*/  LDL.64 R8, [R1+0x18] ;  /* 0x0000180001087983 */ /* 0x000f620000100a00 */
[----:B------:R-:W-:Y:S01]  /*4830*/  LEA.HI R63, R63, R68, RZ, 0x3 ;  /* 0x000000443f3f7211 */ /* 0x000fe200078f18ff */
[----:B-1----:R-:W-:Y:S02]  /*4840*/  IMAD.MOV.U32 R0, RZ, RZ, 0x1 ;  /* 0x00000001ff007424 */ /* 0x002fe400078e00ff */
[----:B------:R-:W3:Y:S01]  /*4850*/  LDL R6, [R1+0x30] ;  /* 0x0000300001067983 */ /* 0x000ee20000100800 */
[----:B------:R-:W-:Y:S02]  /*4860*/  SHF.R.S32.HI R63, RZ, 0x3, R63 ;  /* 0x00000003ff3f7819 */ /* 0x000fe4000001143f */
[----:B------:R-:W-:-:S03]  /*4870*/  ISETP.NE.AND P1, PT, R0, c[0x0][0x2b8], PT ;  /* 0x0000ae0000007a0c */ /* 0x000fc60003f25270 */
[----:B------:R-:W-:Y:S02]  /*4880*/  IMAD R2, R65, 0x20, R63 ;  /* 0x0000002041027824 */ /* 0x000fe400078e023f */
[----:B------:R-:W-:-:S03]  /*4890*/  IMAD.MOV.U32 R252, RZ, RZ, RZ ;  /* 0x000000fffffc7224 */ /* 0x000fc600078e00ff */
[----:B--2---:R-:W-:-:S04]  /*48a0*/  IADD3 R2, R2, R62, R3 ;  /* 0x0000003e02027210 */ /* 0x004fc80007ffe003 */
[----:B------:R-:W-:-:S05]  /*48b0*/  IADD3 R2, R2, -0x30, RZ ;  /* 0xffffffd002027810 */ /* 0x000fca0007ffe0ff */
[----:B------:R-:W-:-:S04]  /*48c0*/  @P1 IMAD.HI.U32 R3, R2, c[0x0][0x2bc], RZ ;  /* 0x0000af0002031a27 */ /* 0x000fc800078e00ff */
[----:B------:R-:W-:Y:S01]  /*48d0*/  IMAD.MOV.U32 R0, RZ, RZ, R2 ;  /* 0x000000ffff007224 */ /* 0x000fe200078e0002 */
[----:B------:R-:W-:-:S04]  /*48e0*/  @P1 SHF.R.U32.HI R0, RZ, c[0x0][0x2c0], R3 ;  /* 0x0000b000ff001a19 */ /* 0x000fc80000011603 */
[----:B---3--:R-:W-:-:S04]  /*48f0*/  @!P0 IADD3 R3, P1, R0, R66, RZ ;  /* 0x0000004200038210 */ /* 0x008fc80007f3e0ff */
[----:B----4-:R-:W-:Y:S02]  /*4900*/  @!P0 LEA.HI.X.SX32 R5, R0, R64, 0x1, P1 ;  /* 0x0000004000058211 */ /* 0x010fe400008f0eff */
[----:B------:R-:W-:-:S04]  /*4910*/  @!P0 LEA R4, P1, R3, c[0x0][0x2a0], 0x2 ;  /* 0x0000a80003048a11 */ /* 0x000fc800078210ff */
[----:B------:R-:W-:-:S05]  /*4920*/  @!P0 LEA.HI.X R5, R3, c[0x0][0x2a4], R5, 0x2, P1 ;  /* 0x0000a90003058a11 */ /* 0x000fca00008f1405 */
[----:B------:R-:W2:Y:S01]  /*4930*/  @!P0 LDG.E R252, [R4.64] ;  /* 0x0000000604fc8981 */ /* 0x000ea2000c1e1900 */
[----:B------:R-:W-:-:S04]  /*4940*/  IMAD.MOV R0, RZ, RZ, -R0 ;  /* 0x000000ffff007224 */ /* 0x000fc800078e0a00 */
[----:B------:R-:W-:-:S05]  /*4950*/  IMAD R7, R0, c[0x0][0x2b8], R2 ;  /* 0x0000ae0000077a24 */ /* 0x000fca00078e0202 */
[----:B------:R-:W-:Y:S01]  /*4960*/  SHF.R.S32.HI R0, RZ, 0x1f, R7 ;  /* 0x0000001fff007819 */ /* 0x000fe20000011407 */
[----:B------:R-:W-:-:S04]  /*4970*/  IMAD.WIDE.U32 R2, R7, c[0x0][0x1e0], RZ ;  /* 0x0000780007027a25 */ /* 0x000fc800078e00ff */
[----:B------:R-:W-:-:S04]  /*4980*/  IMAD R0, R0, c[0x0][0x1e0], RZ ;  /* 0x0000780000007a24 */ /* 0x000fc800078e02ff */
[----:B------:R-:W-:Y:S01]  /*4990*/  IMAD R0, R7, c[0x0][0x1e4], R0 ;  /* 0x0000790007007a24 */ /* 0x000fe200078e0200 */
[----:B------:R1:W-:Y:S03]  /*49a0*/  STL [R1], R7 ;  /* 0x0000000701007387 */ /* 0x0003e60000100800 */
[----:B------:R-:W-:Y:S01]  /*49b0*/  IMAD.IADD R3, R3, 0x1, R0 ;  /* 0x0000000103037824 */ /* 0x000fe200078e0200 */
[----:B------:R-:W-:-:S04]  /*49c0*/  IADD3 R13, -R63, 0x30, RZ ;  /* 0x000000303f0d7810 */ /* 0x000fc80007ffe1ff */
[----:B------:R-:W-:Y:S02]  /*49d0*/  ISETP.GE.AND P2, PT, R13, 0x1, PT ;  /* 0x000000010d00780c */ /* 0x000fe40003f46270 */
[----:B--2---:R-:W-:Y:S01]  /*49e0*/  SHF.R.S32.HI R0, RZ, 0x1f, R252 ;  /* 0x0000001fff007819 */ /* 0x004fe200000114fc */
[----:B------:R-:W-:-:S04]  /*49f0*/  IMAD.WIDE.U32 R2, R252, c[0x0][0x1f0], R2 ;  /* 0x00007c00fc027a25 */ /* 0x000fc800078e0002 */
[----:B------:R-:W-:-:S04]  /*4a00*/  IMAD R0, R0, c[0x0][0x1f0], RZ ;  /* 0x00007c0000007a24 */ /* 0x000fc800078e02ff */
[----:B------:R-:W-:Y:S01]  /*4a10*/  IMAD R4, R252, c[0x0][0x1f4], R0 ;  /* 0x00007d00fc047a24 */ /* 0x000fe200078e0200 */
[----:B-----5:R-:W-:-:S04]  /*4a20*/  IADD3 R0, P1, R8, R2, RZ ;  /* 0x0000000208007210 */ /* 0x020fc80007f3e0ff */
[----:B------:R-:W-:Y:S02]  /*4a30*/  IADD3.X R2, R6, R3, R4, P1, !PT ;  /* 0x0000000306027210 */ /* 0x000fe40000ffe404 */
[----:B------:R-:W-:-:S04]  /*4a40*/  LEA R12, P1, R0, c[0x0][0x1c8], 0x1 ;  /* 0x00007200000c7a11 */ /* 0x000fc800078208ff */
[----:B------:R-:W-:Y:S01]  /*4a50*/  LEA.HI.X R5, R0, c[0x0][0x1cc], R2, 0x1, P1 ;  /* 0x0000730000057a11 */ /* 0x000fe200008f0c02 */
[----:B------:R-:W-:Y:S06]  /*4a60*/  BRA.DIV ~URZ, `(.L_x_36) ;  /* 0x0000b2f27f007947 */ /* 0x000fec000b800000 */
[----:B-1----:R1:W2:Y:S02]  /*4a70*/  SHFL.IDX PT, R4, R5, RZ, 0x181f ;  /* 0x00181fff05047589 */ /* 0x0022a400000e0000 */
.L_x_120:
[----:B------:R-:W-:Y:S05]  /*4a80*/  BRA.DIV ~URZ, `(.L_x_37) ;  /* 0x0000b3427f007947 */ /* 0x000fea000b800000 */
[----:B------:R3:W4:Y:S02]  /*4a90*/  SHFL.IDX PT, R0, R12, RZ, 0x181f ;  /* 0x00181fff0c007589 */ /* 0x00072400000e0000 */
.L_x_121:
[----:B------:R-:W-:Y:S01]  /*4aa0*/  BSSY B0, `(.L_x_38) ;  /* 0x000001b000007945 */ /* 0x000fe20003800000 */
[----:B------:R-:W-:Y:S05]  /*4ab0*/  @!P2 BRA `(.L_x_39) ;  /* 0x000001900000a947 */ /* 0x000fea0003800000 */
[C---:B----4-:R-:W-:Y:S02]  /*4ac0*/  LEA R10, P2, R251.reuse, R0, 0x1 ;  /* 0x00000000fb0a7211 */ /* 0x050fe400078408ff */
[----:B------:R-:W-:Y:S02]  /*4ad0*/  SHF.R.S32.HI R3, RZ, 0x1f, R251 ;  /* 0x0000001fff037819 */ /* 0x000fe400000114fb */
[C---:B------:R-:W-:Y:S02]  /*4ae0*/  IADD3 R2, R251.reuse, 0x40, RZ ;  /* 0x00000040fb027810 */ /* 0x040fe40007ffe0ff */
[C---:B--2---:R-:W-:Y:S02]  /*4af0*/  LEA.HI.X R11, R251.reuse, R4, R3, 0x1, P2 ;  /* 0x00000004fb0b7211 */ /* 0x044fe400010f0c03 */
[----:B------:R-:W-:-:S02]  /*4b00*/  IADD3 R3, R251, 0x40, RZ ;  /* 0x00000040fb037810 */ /* 0x000fc40007ffe0ff */
[C---:B------:R-:W-:Y:S01]  /*4b10*/  IADD3 R17, R251.reuse, 0x80, RZ ;  /* 0x00000080fb117810 */ /* 0x040fe20007ffe0ff */
[----:B------:R-:W-:Y:S01]  /*4b20*/  @!PT LDS RZ, [RZ] ;  /* 0x00000000fffff984 */ /* 0x000fe20000000800 */
[----:B------:R-:W-:Y:S01]  /*4b30*/  @!PT LDS RZ, [RZ] ;  /* 0x00000000fffff984 */ /* 0x000fe20000000800 */
[----:B------:R-:W-:Y:S01]  /*4b40*/  @!PT LDS RZ, [RZ] ;  /* 0x00000000fffff984 */ /* 0x000fe20000000800 */
[----:B------:R2:W-:Y:S01]  /*4b50*/  LDGSTS.E.BYPASS.LTC128B.128 [R247+0x14080], [R10.64], !P6 ;  /* 0x140800000af77fae */ /* 0x0005e2000f101d46 */
[----:B------:R-:W-:Y:S02]  /*4b60*/  LEA R8, P1, R2, R0, 0x1 ;  /* 0x0000000002087211 */ /* 0x000fe400078208ff */
[----:B------:R-:W-:Y:S02]  /*4b70*/  SHF.R.S32.HI R3, RZ, 0x1f, R3 ;  /* 0x0000001fff037819 */ /* 0x000fe40000011403 */
[C---:B------:R-:W-:Y:S02]  /*4b80*/  IADD3 R19, R251.reuse, 0x80, RZ ;  /* 0x00000080fb137810 */ /* 0x040fe40007ffe0ff */
[C---:B------:R-:W-:Y:S02]  /*4b90*/  IADD3 R15, R251.reuse, 0xc0, RZ ;  /* 0x000000c0fb0f7810 */ /* 0x040fe40007ffe0ff */
[----:B------:R-:W-:-:S02]  /*4ba0*/  IADD3 R16, R251, 0xc0, RZ ;  /* 0x000000c0fb107810 */ /* 0x000fc40007ffe0ff */
[----:B------:R-:W-:Y:S02]  /*4bb0*/  LEA R6, P2, R17, R0, 0x1 ;  /* 0x0000000011067211 */ /* 0x000fe400078408ff */
[----:B------:R-:W-:Y:S02]  /*4bc0*/  SHF.R.S32.HI R19, RZ, 0x1f, R19 ;  /* 0x0000001fff137819 */ /* 0x000fe40000011413 */
[----:B------:R-:W-:Y:S02]  /*4bd0*/  LEA.HI.X R9, R2, R4, R3, 0x1, P1 ;  /* 0x0000000402097211 */ /* 0x000fe400008f0c03 */
[----:B------:R-:W-:Y:S02]  /*4be0*/  SHF.R.S32.HI R16, RZ, 0x1f, R16 ;  /* 0x0000001fff107819 */ /* 0x000fe40000011410 */
[----:B------:R-:W-:Y:S01]  /*4bf0*/  LEA R2, P1, R15, R0, 0x1 ;  /* 0x000000000f027211 */ /* 0x000fe200078208ff */
[----:B------:R2:W-:Y:S01]  /*4c00*/  LDGSTS.E.BYPASS.LTC128B.128 [R247+0x15880], [R8.64], !P5 ;  /* 0x1588000008f77fae */ /* 0x0005e2000e901d46 */
[----:B------:R-:W-:-:S02]  /*4c10*/  LEA.HI.X R7, R17, R4, R19, 0x1, P2 ;  /* 0x0000000411077211 */ /* 0x000fc400010f0c13 */
[----:B------:R-:W-:-:S03]  /*4c20*/  LEA.HI.X R3, R15, R4, R16, 0x1, P1 ;  /* 0x000000040f037211 */ /* 0x000fc600008f0c10 */
[----:B------:R2:W-:Y:S04]  /*4c30*/  LDGSTS.E.BYPASS.LTC128B.128 [R247+0x17080], [R6.64], !P4 ;  /* 0x1708000006f77fae */ /* 0x0005e8000e101d46 */
[----:B------:R2:W-:Y:S02]  /*4c40*/  LDGSTS.E.BYPASS.LTC128B.128 [R247+0x18880], [R2.64], !P3 ;  /* 0x1888000002f77fae */ /* 0x0005e4000d901d46 */
.L_x_39:
[----:B------:R-:W-:Y:S05]  /*4c50*/  BSYNC B0 ;  /* 0x0000000000007941 */ /* 0x000fea0003800000 */
.L_x_38:
[----:B------:R-:W-:Y:S01]  /*4c60*/  ISETP.GE.AND P1, PT, R13, 0x21, PT ;  /* 0x000000210d00780c */ /* 0x000fe20003f26270 */
[----:B------:R-:W-:Y:S06]  /*4c70*/  BRA.DIV ~URZ, `(.L_x_40) ;  /* 0x0000b1b27f007947 */ /* 0x000fec000b800000 */
[----:B--2---:R2:W1:Y:S04]  /*4c80*/  SHFL.IDX PT, R4, R5, 0x1, 0x181f ;  /* 0x00381f0005047f89 */ /* 0x00446800000e0000 */
[----:B----4-:R2:W4:Y:S02]  /*4c90*/  SHFL.IDX PT, R0, R12, 0x1, 0x181f ;  /* 0x00381f000c007f89 */ /* 0x01052400000e0000 */
.L_x_122:
[----:B------:R-:W-:Y:S05]  /*4ca0*/  @!P1 BRA `(.L_x_35) ;  /* 0x0000019000009947 */ /* 0x000fea0003800000 */
[----:B----4-:R-:W-:Y:S02]  /*4cb0*/  LEA R10, P2, R251, R0, 0x1 ;  /* 0x00000000fb0a7211 */ /* 0x010fe400078408ff */
[----:B------:R-:W-:-:S02]  /*4cc0*/  SHF.R.S32.HI R3, RZ, 0x1f, R251 ;  /* 0x0000001fff037819 */ /* 0x000fc400000114fb */
[C---:B------:R-:W-:Y:S02]  /*4cd0*/  IADD3 R2, R251.reuse, 0x40, RZ ;  /* 0x00000040fb027810 */ /* 0x040fe40007ffe0ff */
[C---:B-1----:R-:W-:Y:S02]  /*4ce0*/  LEA.HI.X R11, R251.reuse, R4, R3, 0x1, P2 ;  /* 0x00000004fb0b7211 */ /* 0x042fe400010f0c03 */
[C---:B------:R-:W-:Y:S02]  /*4cf0*/  IADD3 R3, R251.reuse, 0x40, RZ ;  /* 0x00000040fb037810 */ /* 0x040fe40007ffe0ff */
[----:B------:R-:W-:Y:S01]  /*4d00*/  IADD3 R13, R251, 0x80, RZ ;  /* 0x00000080fb0d7810 */ /* 0x000fe20007ffe0ff */
[----:B------:R-:W-:Y:S01]  /*4d10*/  @!PT LDS RZ, [RZ] ;  /* 0x00000000fffff984 */ /* 0x000fe20000000800 */
[----:B------:R-:W-:Y:S01]  /*4d20*/  @!PT LDS RZ, [RZ] ;  /* 0x00000000fffff984 */ /* 0x000fe20000000800 */
[----:B------:R-:W-:Y:S01]  /*4d30*/  @!PT LDS RZ, [RZ] ;  /* 0x00000000fffff984 */ /* 0x000fe20000000800 */
[----:B------:R1:W-:Y:S01]  /*4d40*/  LDGSTS.E.BYPASS.LTC128B.128 [R247+0x15080], [R10.64], !P6 ;  /* 0x150800000af77fae */ /* 0x0003e2000f101d46 */
[----:B------:R-:W-:Y:S02]  /*4d50*/  LEA R8, P1, R2, R0, 0x1 ;  /* 0x0000000002087211 */ /* 0x000fe400078208ff */
[----:B------:R-:W-:-:S02]  /*4d60*/  SHF.R.S32.HI R3, RZ, 0x1f, R3 ;  /* 0x0000001fff037819 */ /* 0x000fc40000011403 */
[C---:B------:R-:W-:Y:S02]  /*4d70*/  IADD3 R15, R251.reuse, 0x80, RZ ;  /* 0x00000080fb0f7810 */ /* 0x040fe40007ffe0ff */
[C---:B--2---:R-:W-:Y:S02]  /*4d80*/  IADD3 R5, R251.reuse, 0xc0, RZ ;  /* 0x000000c0fb057810 */ /* 0x044fe40007ffe0ff */
[----:B---3--:R-:W-:Y:S02]  /*4d90*/  IADD3 R12, R251, 0xc0, RZ ;  /* 0x000000c0fb0c7810 */ /* 0x008fe40007ffe0ff */
[----:B------:R-:W-:Y:S02]  /*4da0*/  LEA R6, P2, R13, R0, 0x1 ;  /* 0x000000000d067211 */ /* 0x000fe400078408ff */
[----:B------:R-:W-:Y:S02]  /*4db0*/  SHF.R.S32.HI R15, RZ, 0x1f, R15 ;  /* 0x0000001fff0f7819 */ /* 0x000fe4000001140f */
[----:B------:R-:W-:-:S02]  /*4dc0*/  LEA.HI.X R9, R2, R4, R3, 0x1, P1 ;  /* 0x0000000402097211 */ /* 0x000fc400008f0c03 */
[----:B------:R-:W-:Y:S02]  /*4dd0*/  SHF.R.S32.HI R12, RZ, 0x1f, R12 ;  /* 0x0000001fff0c7819 */ /* 0x000fe4000001140c */
[----:B------:R-:W-:Y:S01]  /*4de0*/  LEA R2, P1, R5, R0, 0x1 ;  /* 0x0000000005027211 */ /* 0x000fe200078208ff */
[----:B------:R1:W-:Y:S01]  /*4df0*/  LDGSTS.E.BYPASS.LTC128B.128 [R247+0x16880], [R8.64], !P5 ;  /* 0x1688000008f77fae */ /* 0x0003e2000e901d46 */
[-C--:B------:R-:W-:Y:S02]  /*4e00*/  LEA.HI.X R7, R13, R4.reuse, R15, 0x1, P2 ;  /* 0x000000040d077211 */ /* 0x080fe400010f0c0f */
[----:B------:R-:W-:-:S03]  /*4e10*/  LEA.HI.X R3, R5, R4, R12, 0x1, P1 ;  /* 0x0000000405037211 */ /* 0x000fc600008f0c0c */
[----:B------:R1:W-:Y:S04]  /*4e20*/  LDGSTS.E.BYPASS.LTC128B.128 [R247+0x18080], [R6.64], !P4 ;  /* 0x1808000006f77fae */ /* 0x0003e8000e101d46 */
[----:B------:R1:W-:Y:S02]  /*4e30*/  LDGSTS.E.BYPASS.LTC128B.128 [R247+0x19880], [R2.64], !P3 ;  /* 0x1988000002f77fae */ /* 0x0003e4000d901d46 */
.L_x_35:
[----:B--234-:R-:W-:Y:S05]  /*4e40*/  BSYNC B1 ;  /* 0x0000000000017941 */ /* 0x01cfea0003800000 */
.L_x_34:
[----:B-1----:R-:W2:Y:S04]  /*4e50*/  LDL R0, [R1+0x84] ;  /* 0x0000840001007983 */ /* 0x002ea80000100800 */
[----:B------:R-:W0:Y:S01]  /*4e60*/  LDGDEPBAR ;  /* 0x00000000000079af */ /* 0x000e220000000000 */
[----:B--2---:R-:W-:-:S05]  /*4e70*/  IMAD.IADD R0, R60, 0x1, -R0 ;  /* 0x000000013c007824 */ /* 0x004fca00078e0a00 */
[C---:B------:R-:W-:Y:S02]  /*4e80*/  ISETP.GT.AND P3, PT, R0.reuse, RZ, PT ;  /* 0x000000ff0000720c */ /* 0x040fe40003f64270 */
[C---:B------:R-:W-:Y:S02]  /*4e90*/  ISETP.GT.AND P2, PT, R0.reuse, 0x1, PT ;  /* 0x000000010000780c */ /* 0x040fe40003f44270 */
[----:B------:R-:W-:Y:S02]  /*4ea0*/  ISETP.GT.AND P1, PT, R0, 0x8, PT ;  /* 0x000000080000780c */ /* 0x000fe40003f24270 */
[----:B------:R-:W-:Y:S02]  /*4eb0*/  FSEL R9, R44, -INF , P3 ;  /* 0xff8000002c097808 */ /* 0x000fe40001800000 */
[----:B------:R-:W-:Y:S02]  /*4ec0*/  FSEL R7, R53, -INF , P3 ;  /* 0xff80000035077808 */ /* 0x000fe40001800000 */
[----:B------:R-:W-:-:S02]  /*4ed0*/  FSEL R8, R43, -INF , P2 ;  /* 0xff8000002b087808 */ /* 0x000fc40001000000 */
[----:B------:R-:W-:Y:S02]  /*4ee0*/  FSEL R6, R52, -INF , P2 ;  /* 0xff80000034067808 */ /* 0x000fe40001000000 */
[----:B------:R-:W-:Y:S02]  /*4ef0*/  ISETP.GT.AND P3, PT, R0, 0x9, PT ;  /* 0x000000090000780c */ /* 0x000fe40003f64270 */
[----:B------:R-:W-:Y:S02]  /*4f00*/  FSEL R17, R40, -INF , P1 ;  /* 0xff80000028117808 */ /* 0x000fe40000800000 */
[----:B------:R-:W-:Y:S02]  /*4f10*/  FSEL R11, R42, -INF , P1 ;  /* 0xff8000002a0b7808 */ /* 0x000fe40000800000 */
[----:B------:R-:W-:Y:S02]  /*4f20*/  FMNMX.FTZ R3, R7, R6, !PT ;  /* 0x0000000607037209 */ /* 0x000fe40007810000 */
[----:B------:R-:W-:-:S02]  /*4f30*/  FMNMX.FTZ R2, R9, R8, !PT ;  /* 0x0000000809027209 */ /* 0x000fc40007810000 */
[C---:B------:R-:W-:Y:S02]  /*4f40*/  ISETP.GT.AND P2, PT, R0.reuse, 0x10, PT ;  /* 0x000000100000780c */ /* 0x040fe40003f44270 */
[----:B------:R-:W-:Y:S02]  /*4f50*/  FSEL R16, R37, -INF , P3 ;  /* 0xff80000025107808 */ /* 0x000fe40001800000 */
[----:B------:R-:W-:Y:S02]  /*4f60*/  FSEL R10, R41, -INF , P3 ;  /* 0xff800000290a7808 */ /* 0x000fe40001800000 */
[----:B------:R-:W-:Y:S02]  /*4f70*/  FMNMX.FTZ R3, R11, R3, !PT ;  /* 0x000000030b037209 */ /* 0x000fe40007810000 */
[----:B------:R-:W-:Y:S02]  /*4f80*/  FMNMX.FTZ R2, R17, R2, !PT ;  /* 0x0000000211027209 */ /* 0x000fe40007810000 */
[----:B------:R-:W-:-:S02]  /*4f90*/  ISETP.GT.AND P1, PT, R0, 0x11, PT ;  /* 0x000000110000780c */ /* 0x000fc40003f24270 */
[----:B------:R-:W-:Y:S02]  /*4fa0*/  FSEL R19, R32, -INF , P2 ;  /* 0xff80000020137808 */ /* 0x000fe40001000000 */
[----:B------:R-:W-:Y:S02]  /*4fb0*/  FSEL R13, R33, -INF , P2 ;  /* 0xff800000210d7808 */ /* 0x000fe40001000000 */
[----:B------:R-:W-:Y:S02]  /*4fc0*/  FMNMX.FTZ R3, R10, R3, !PT ;  /* 0x000000030a037209 */ /* 0x000fe40007810000 */
[----:B------:R-:W-:Y:S02]  /*4fd0*/  FMNMX.FTZ R2, R16, R2, !PT ;  /* 0x0000000210027209 */ /* 0x000fe40007810000 */
[----:B------:R-:W-:Y:S02]  /*4fe0*/  ISETP.GT.AND P3, PT, R0, 0x18, PT ;  /* 0x000000180000780c */ /* 0x000fe40003f64270 */
[----:B------:R-:W-:-:S02]  /*4ff0*/  FSEL R20, R18, -INF , P1 ;  /* 0xff80000012147808 */ /* 0x000fc40000800000 */
[----:B------:R-:W-:Y:S02]  /*5000*/  FSEL R12, R36, -INF , P1 ;  /* 0xff800000240c7808 */ /* 0x000fe40000800000 */
[----:B------:R-:W-:Y:S02]  /*5010*/  FMNMX.FTZ R3, R13, R3, !PT ;  /* 0x000000030d037209 */ /* 0x000fe40007810000 */
[----:B------:R-:W-:Y:S02]  /*5020*/  FMNMX.FTZ R2, R19, R2, !PT ;  /* 0x0000000213027209 */ /* 0x000fe40007810000 */
[----:B------:R-:W-:Y:S02]  /*5030*/  ISETP.GT.AND P2, PT, R0, 0x19, PT ;  /* 0x000000190000780c */ /* 0x000fe40003f44270 */
[----:B------:R-:W-:Y:S02]  /*5040*/  FSEL R18, R14, -INF , P3 ;  /* 0xff8000000e127808 */ /* 0x000fe40001800000 */
[----:B------:R-:W-:-:S02]  /*5050*/  FSEL R15, R30, -INF , P3 ;  /* 0xff8000001e0f7808 */ /* 0x000fc40001800000 */
[----:B------:R-:W-:Y:S02]  /*5060*/  FMNMX.FTZ R3, R12, R3, !PT ;  /* 0x000000030c037209 */ /* 0x000fe40007810000 */
[----:B------:R-:W-:Y:S02]  /*5070*/  FMNMX.FTZ R2, R20, R2, !PT ;  /* 0x0000000214027209 */ /* 0x000fe40007810000 */
[----:B------:R-:W-:Y:S02]  /*5080*/  ISETP.GT.AND P1, PT, R0, 0x20, PT ;  /* 0x000000200000780c */ /* 0x000fe40003f24270 */
[----:B------:R-:W-:Y:S02]  /*5090*/  FSEL R24, R24, -INF , P2 ;  /* 0xff80000018187808 */ /* 0x000fe40001000000 */
[----:B------:R-:W-:Y:S02]  /*50a0*/  FSEL R14, R31, -INF , P2 ;  /* 0xff8000001f0e7808 */ /* 0x000fe40001000000 */
[----:B------:R-:W-:-:S02]  /*50b0*/  FMNMX.FTZ R3, R15, R3, !PT ;  /* 0x000000030f037209 */ /* 0x000fc40007810000 */
[----:B------:R-:W-:Y:S02]  /*50c0*/  FMNMX.FTZ R2, R18, R2, !PT ;  /* 0x0000000212027209 */ /* 0x000fe40007810000 */
[----:B------:R-:W-:Y:S02]  /*50d0*/  FSEL R79, R23, -INF , P1 ;  /* 0xff800000174f7808 */ /* 0x000fe40000800000 */
[----:B------:R-:W-:Y:S02]  /*50e0*/  FSEL R76, R28, -INF , P1 ;  /* 0xff8000001c4c7808 */ /* 0x000fe40000800000 */
[C---:B------:R-:W-:Y:S02]  /*50f0*/  ISETP.GT.AND P3, PT, R0.reuse, 0x21, PT ;  /* 0x000000210000780c */ /* 0x040fe40003f64270 */
[C---:B------:R-:W-:Y:S02]  /*5100*/  ISETP.GT.AND P2, PT, R0.reuse, 0x28, PT ;  /* 0x000000280000780c */ /* 0x040fe40003f44270 */
[----:B------:R-:W-:-:S02]  /*5110*/  ISETP.GT.AND P1, PT, R0, 0x29, PT ;  /* 0x000000290000780c */ /* 0x000fc40003f24270 */
[----:B------:R-:W-:Y:S02]  /*5120*/  FMNMX.FTZ R0, R14, R3, !PT ;  /* 0x000000030e007209 */ /* 0x000fe40007810000 */
[----:B------:R-:W-:Y:S02]  /*5130*/  FMNMX.FTZ R2, R24, R2, !PT ;  /* 0x0000000218027209 */ /* 0x000fe40007810000 */
[----:B------:R-:W-:Y:S02]  /*5140*/  FSEL R78, R27, -INF , P3 ;  /* 0xff8000001b4e7808 */ /* 0x000fe40001800000 */
[----:B------:R-:W-:Y:S02]  /*5150*/  FSEL R74, R29, -INF , P3 ;  /* 0xff8000001d4a7808 */ /* 0x000fe40001800000 */
[----:B------:R-:W-:Y:S02]  /*5160*/  FMNMX.FTZ R0, R76, R0, !PT ;  /* 0x000000004c007209 */ /* 0x000fe40007810000 */
[----:B------:R-:W-:-:S02]  /*5170*/  FMNMX.FTZ R2, R79, R2, !PT ;  /* 0x000000024f027209 */ /* 0x000fc40007810000 */
[----:B------:R-:W-:Y:S02]  /*5180*/  FSEL R77, R22, -INF , P2 ;  /* 0xff800000164d7808 */ /* 0x000fe40001000000 */
[----:B------:R-:W-:Y:S02]  /*5190*/  FSEL R73, R26, -INF , P2 ;  /* 0xff8000001a497808 */ /* 0x000fe40001000000 */
[----:B------:R-:W-:Y:S02]  /*51a0*/  FMNMX.FTZ R0, R74, R0, !PT ;  /* 0x000000004a007209 */ /* 0x000fe40007810000 */
[----:B------:R-:W-:Y:S02]  /*51b0*/  FMNMX.FTZ R2, R78, R2, !PT ;  /* 0x000000024e027209 */ /* 0x000fe40007810000 */
[----:B------:R-:W-:Y:S02]  /*51c0*/  FSEL R75, R21, -INF , P1 ;  /* 0xff800000154b7808 */ /* 0x000fe40000800000 */
[----:B------:R-:W-:-:S02]  /*51d0*/  FSEL R72, R25, -INF , P1 ;  /* 0xff80000019487808 */ /* 0x000fc40000800000 */
[----:B------:R-:W-:Y:S02]  /*51e0*/  FMNMX.FTZ R0, R73, R0, !PT ;  /* 0x0000000049007209 */ /* 0x000fe40007810000 */
[----:B------:R-:W-:Y:S02]  /*51f0*/  FMNMX.FTZ R2, R77, R2, !PT ;  /* 0x000000024d027209 */ /* 0x000fe40007810000 */
[----:B------:R-:W-:Y:S02]  /*5200*/  FMNMX.FTZ R4, R72, R0, !PT ;  /* 0x0000000048047209 */ /* 0x000fe40007810000 */
[----:B------:R-:W-:Y:S01]  /*5210*/  FMNMX.FTZ R5, R75, R2, !PT ;  /* 0x000000024b057209 */ /* 0x000fe20007810000 */
[----:B------:R-:W-:Y:S05]  /*5220*/  BRA.DIV ~URZ, `(.L_x_41) ;  /* 0x0000acc27f007947 */ /* 0x000fea000b800000 */
[----:B------:R1:W2:Y:S02]  /*5230*/  SHFL.BFLY PT, R0, R4, 0x2, 0x1f ;  /* 0x0c401f0004007f89 */ /* 0x0002a400000e0000 */
.L_x_123:
[----:B-12---:R-:W-:Y:S01]  /*5240*/  FMNMX.FTZ R4, R4, R0, !PT ;  /* 0x0000000004047209 */ /* 0x006fe20007810000 */
[----:B------:R-:W-:Y:S05]  /*5250*/  BRA.DIV ~URZ, `(.L_x_42) ;  /* 0x0000acd27f007947 */ /* 0x000fea000b800000 */
[----:B------:R-:W1:Y:S04]  /*5260*/  SHFL.BFLY PT, R0, R5, 0x2, 0x1f ;  /* 0x0c401f0005007f89 */ /* 0x000e6800000e0000 */
[----:B------:R-:W2:Y:S01]  /*5270*/  SHFL.BFLY PT, R2, R4, 0x1, 0x1f ;  /* 0x0c201f0004027f89 */ /* 0x000ea200000e0000 */
[----:B-1----:R-:W-:-:S02]  /*5280*/  FMNMX.FTZ R5, R5, R0, !PT ;  /* 0x0000000005057209 */ /* 0x002fc40007810000 */
[----:B--2---:R-:W-:-:S03]  /*5290*/  FMNMX.FTZ R133, R4, R2, !PT ;  /* 0x0000000204857209 */ /* 0x004fc60007810000 */
[----:B------:R1:W2:Y:S04]  /*52a0*/  SHFL.BFLY PT, R3, R5, 0x1, 0x1f ;  /* 0x0c201f0005037f89 */ /* 0x0002a800000e0000 */
.L_x_124:
[C---:B------:R-:W-:Y:S01]  /*52b0*/  FMUL.FTZ R2, R133.reuse, c[0x0][0x2d0] ;  /* 0x0000b40085027a20 */ /* 0x040fe20000410000 */
[----:B------:R-:W-:Y:S01]  /*52c0*/  FSETP.NEU.FTZ.AND P1, PT, R133, -INF , PT ;  /* 0xff8000008500780b */ /* 0x000fe20003f3d000 */
[----:B------:R-:W-:Y:S01]  /*52d0*/  WARPSYNC 0xffffffff ;  /* 0xffffffff00007948 */ /* 0x000fe20003800000 */
[----:B--2---:R-:W-:Y:S01]  /*52e0*/  FMNMX.FTZ R132, R3, R5, !PT ;  /* 0x0000000503847209 */ /* 0x004fe20007810000 */
[----:B------:R-:W-:Y:S01]  /*52f0*/  LDSM.16.MT88.4 R28, [R239] ;  /* 0x00000000ef1c783b */ /* 0x000fe20000004200 */
[----:B------:R-:W-:Y:S02]  /*5300*/  FSEL R2, R2, RZ, P1 ;  /* 0x000000ff02027208 */ /* 0x000fe40000800000 */
[C---:B------:R-:W-:Y:S01]  /*5310*/  FSETP.NEU.FTZ.AND P1, PT, R132.reuse, -INF , PT ;  /* 0xff8000008400780b */ /* 0x040fe20003f3d000 */
[----:B------:R-:W-:Y:S01]  /*5320*/  FMUL.FTZ R4, R132, c[0x0][0x2d0] ;  /* 0x0000b40084047a20 */ /* 0x000fe20000410000 */
[----:B------:R-:W-:Y:S01]  /*5330*/  LDSM.16.MT88.4 R32, [R239+0x800] ;  /* 0x00080000ef20783b */ /* 0x000fe20000004200 */
[----:B------:R-:W-:-:S02]  /*5340*/  FFMA.FTZ R0, R7, c[0x0][0x2d0], -R2 ;  /* 0x0000b40007007a23 */ /* 0x000fc40000010802 */
[--C-:B------:R-:W-:Y:S01]  /*5350*/  FFMA.FTZ R3, R12, c[0x0][0x2d0], -R2.reuse ;  /* 0x0000b4000c037a23 */ /* 0x100fe20000010802 */
[----:B------:R-:W-:Y:S01]  /*5360*/  LDSM.16.MT88.4 R36, [R237+0x800] ;  /* 0x00080000ed24783b */ /* 0x000fe20000004200 */
[----:B------:R2:W-:Y:S03]  /*5370*/  MUFU.EX2 R101, R0 ;  /* 0x0000000000657308 */ /* 0x0005e60000000800 */
[----:B------:R-:W-:Y:S04]  /*5380*/  LDSM.16.MT88.4 R48, [R238] ;  /* 0x00000000ee30783b */ /* 0x000fe80000004200 */
[----:B------:R-:W-:Y:S01]  /*5390*/  LDSM.16.MT88.4 R56, [R242] ;  /* 0x00000000f238783b */ /* 0x000fe20000004200 */
[----:B------:R-:W-:Y:S03]  /*53a0*/  MUFU.EX2 R127, R3 ;  /* 0x00000003007f7308 */ /* 0x000fe60000000800 */
[----:B------:R-:W-:Y:S04]  /*53b0*/  LDSM.16.MT88.4 R60, [R237+0x1800] ;  /* 0x00180000ed3c783b */ /* 0x000fe80000004200 */
[----:B------:R-:W-:Y:S01]  /*53c0*/  LDSM.16.MT88.4 R64, [R238+0x800] ;  /* 0x00080000ee40783b */ /* 0x000fe20000004200 */
[----:B--2---:R-:W-:-:S03]  /*53d0*/  FFMA.FTZ R0, R6, c[0x0][0x2d0], -R2 ;  /* 0x0000b40006007a23 */ /* 0x004fc60000010802 */
[----:B------:R-:W-:Y:S01]  /*53e0*/  LDSM.16.MT88.4 R68, [R239+0x2000] ;  /* 0x00200000ef44783b */ /* 0x000fe20000004200 */
[----:B------:R2:W-:Y:S03]  /*53f0*/  MUFU.EX2 R100, R0 ;  /* 0x0000000000647308 */ /* 0x0005e60000000800 */
[----:B------:R-:W-:Y:S01]  /*5400*/  LDSM.16.MT88.4 R52, [R238+0x1800] ;  /* 0x00180000ee34783b */ /* 0x000fe20000004200 */
[----:B--2---:R-:W-:-:S04]  /*5410*/  FFMA.FTZ R0, R11, c[0x0][0x2d0], -R2 ;  /* 0x0000b4000b007a23 */ /* 0x004fc80000010802 */
[----:B------:R2:W-:Y:S02]  /*5420*/  MUFU.EX2 R116, R0 ;  /* 0x0000000000747308 */ /* 0x0005e40000000800 */
[----:B--2---:R-:W-:-:S06]  /*5430*/  FFMA.FTZ R0, R10, c[0x0][0x2d0], -R2 ;  /* 0x0000b4000a007a23 */ /* 0x004fcc0000010802 */
[----:B------:R2:W3:Y:S02]  /*5440*/  MUFU.EX2 R110, R0 ;  /* 0x00000000006e7308 */ /* 0x0004e40000000800 */
[----:B--2---:R-:W-:Y:S01]  /*5450*/  FFMA.FTZ R0, R13, c[0x0][0x2d0], -R2 ;  /* 0x0000b4000d007a23 */ /* 0x004fe20000010802 */
[----:B---3--:R-:W-:-:S05]  /*5460*/  F2FP.BF16.PACK_AB R10, R110, R116 ;  /* 0x000000746e0a723e */ /* 0x008fca00000010ff */
[----:B------:R2:W-:Y:S02]  /*5470*/  MUFU.EX2 R117, R0 ;  /* 0x0000000000757308 */ /* 0x0005e40000000800 */
[----:B--2---:R-:W-:Y:S02]  /*5480*/  FSEL R0, R4, RZ, P1 ;  /* 0x000000ff04007208 */ /* 0x004fe40000800000 */
[----:B-1----:R-:W1:Y:S03]  /*5490*/  LDSM.16.MT88.4 R4, [R237] ;  /* 0x00000000ed04783b */ /* 0x002e660000004200 */
[----:B------:R-:W-:-:S04]  /*54a0*/  FFMA.FTZ R3, R9, c[0x0][0x2d0], -R0 ;  /* 0x0000b40009037a23 */ /* 0x000fc80000010800 */
[----:B------:R2:W-:Y:S02]  /*54b0*/  MUFU.EX2 R109, R3 ;  /* 0x00000003006d7308 */ /* 0x0005e40000000800 */
[----:B--2---:R-:W-:Y:S01]  /*54c0*/  FFMA.FTZ R3, R8, c[0x0][0x2d0], -R0 ;  /* 0x0000b40008037a23 */ /* 0x004fe20000010800 */
[----:B------:R-:W-:-:S05]  /*54d0*/  F2FP.BF16.PACK_AB R8, R100, R101 ;  /* 0x000000656408723e */ /* 0x000fca00000010ff */
[----:B------:R2:W3:Y:S02]  /*54e0*/  MUFU.EX2 R108, R3 ;  /* 0x00000003006c7308 */ /* 0x0004e40000000800 */
[----:B--2---:R-:W-:Y:S01]  /*54f0*/  FFMA.FTZ R3, R17, c[0x0][0x2d0], -R0 ;  /* 0x0000b40011037a23 */ /* 0x004fe20000010800 */
[----:B---3--:R-:W-:-:S05]  /*5500*/  F2FP.BF16.PACK_AB R9, R108, R109 ;  /* 0x0000006d6c09723e */ /* 0x008fca00000010ff */
[----:B------:R2:W-:Y:S02]  /*5510*/  MUFU.EX2 R111, R3 ;  /* 0x00000003006f7308 */ /* 0x0005e40000000800 */
[----:B--2---:R-:W-:-:S06]  /*5520*/  FFMA.FTZ R3, R16, c[0x0][0x2d0], -R0 ;  /* 0x0000b40010037a23 */ /* 0x004fcc0000010800 */
[----:B------:R2:W3:Y:S02]  /*5530*/  MUFU.EX2 R119, R3 ;  /* 0x0000000300777308 */ /* 0x0004e40000000800 */
[----:B--2---:R-:W-:Y:S01]  /*5540*/  FFMA.FTZ R3, R15, c[0x0][0x2d0], -R2 ;  /* 0x0000b4000f037a23 */ /* 0x004fe20000010802 */
[----:B---3--:R-:W-:-:S05]  /*5550*/  F2FP.BF16.PACK_AB R11, R119, R111 ;  /* 0x0000006f770b723e */ /* 0x008fca00000010ff */
[----:B------:R2:W-:Y:S02]  /*5560*/  MUFU.EX2 R125, R3 ;  /* 0x00000003007d7308 */ /* 0x0005e40000000800 */
[----:B-1----:R-:W-:Y:S07]  /*5570*/  HMMA.16816.F32.BF16 R40, R8, R4, RZ ;  /* 0x000000040828723c */ /* 0x002fee00000418ff */
[----:B------:R-:W-:Y:S01]  /*5580*/  F2FP.BF16.PACK_AB R4, R127, R117 ;  /* 0x000000757f04723e */ /* 0x000fe200000010ff */
[----:B--2---:R-:W-:-:S02]  /*5590*/  FFMA.FTZ R3, R14, c[0x0][0x2d0], -R2 ;  /* 0x0000b4000e037a23 */ /* 0x004fc40000010802 */
[----:B------:R-:W-:Y:S02]  /*55a0*/  HMMA.16816.F32.BF16 R12, R8, R30, RZ ;  /* 0x0000001e080c723c */ /* 0x000fe400000418ff */
[----:B------:R1:W2:Y:S02]  /*55b0*/  MUFU.EX2 R126, R3 ;  /* 0x00000003007e7308 */ /* 0x0002a40000000800 */
[----:B-1----:R-:W-:-:S06]  /*55c0*/  FFMA.FTZ R3, R19, c[0x0][0x2d0], -R0 ;  /* 0x0000b40013037a23 */ /* 0x002fcc0000010800 */
[----:B------:R1:W-:Y:S02]  /*55d0*/  MUFU.EX2 R118, R3 ;  /* 0x0000000300767308 */ /* 0x0003e40000000800 */
[--C-:B-1----:R-:W-:Y:S02]  /*55e0*/  FFMA.FTZ R3, R20, c[0x0][0x2d0], -R0.reuse ;  /* 0x0000b40014037a23 */ /* 0x102fe40000010800 */
[C---:B------:R-:W-:Y:S04]  /*55f0*/  HMMA.16816.F32.BF16 R20, R8.reuse, R6, RZ ;  /* 0x000000060814723c */ /* 0x040fe800000418ff */
[----:B------:R1:W3:Y:S03]  /*5600*/  MUFU.EX2 R124, R3 ;  /* 0x00000003007c7308 */ /* 0x0002e60000000800 */
[----:B--2---:R-:W-:Y:S01]  /*5610*/  F2FP.BF16.PACK_AB R6, R126, R125 ;  /* 0x0000007d7e06723e */ /* 0x004fe200000010ff */
[--C-:B-1----:R-:W-:Y:S01]  /*5620*/  FFMA.FTZ R3, R18, c[0x0][0x2d0], -R0.reuse ;  /* 0x0000b40012037a23 */ /* 0x102fe20000010800 */
[----:B---3--:R-:W-:Y:S01]  /*5630*/  F2FP.BF16.PACK_AB R5, R124, R118 ;  /* 0x000000767c05723e */ /* 0x008fe200000010ff */
[C---:B------:R-:W-:Y:S02]  /*5640*/  HMMA.16816.F32.BF16 R16, R8.reuse, R28, RZ ;  /* 0x0000001c0810723c */ /* 0x040fe400000418ff */
[----:B------:R1:W-:Y:S06]  /*5650*/  MUFU.EX2 R129, R3 ;  /* 0x0000000300817308 */ /* 0x0003ec0000000800 */
[----:B------:R-:W-:Y:S01]  /*5660*/  HMMA.16816.F32.BF16 R28, R8, R50, RZ ;  /* 0x00000032081c723c */ /* 0x000fe200000418ff */
[----:B-1----:R-:W-:-:S07]  /*5670*/  FFMA.FTZ R3, R24, c[0x0][0x2d0], -R0 ;  /* 0x0000b40018037a23 */ /* 0x002fce0000010800 */
[----:B------:R-:W-:Y:S01]  /*5680*/  HMMA.16816.F32.BF16 R24, R8, R56, RZ ;  /* 0x000000380818723c */ /* 0x000fe200000418ff */
[----:B------:R-:W1:Y:S02]  /*5690*/  MUFU.EX2 R128, R3 ;  /* 0x0000000300807308 */ /* 0x000e640000000800 */
[----:B-1----:R-:W-:-:S07]  /*56a0*/  F2FP.BF16.PACK_AB R7, R128, R129 ;  /* 0x000000818007723e */ /* 0x002fce00000010ff */
[C---:B------:R-:W-:Y:S08]  /*56b0*/  HMMA.16816.F32.BF16 R44, R4.reuse, R34, R12 ;  /* 0x00000022042c723c */ /* 0x040ff0000004180c */
[C---:B------:R-:W-:Y:S01]  /*56c0*/  HMMA.16816.F32.BF16 R156, R4.reuse, R36, R40 ;  /* 0x00000024049c723c */ /* 0x040fe20000041828 */
[----:B------:R-:W-:Y:S07]  /*56d0*/  LDSM.16.MT88.4 R40, [R240+0x800] ;  /* 0x00080000f028783b */ /* 0x000fee0000004200 */
[C---:B------:R-:W-:Y:S01]  /*56e0*/  HMMA.16816.F32.BF16 R136, R4.reuse, R38, R20 ;  /* 0x000000260488723c */ /* 0x040fe20000041814 */
[----:B------:R-:W-:Y:S07]  /*56f0*/  LDSM.16.MT88.4 R36, [R237+0x2000] ;  /* 0x00200000ed24783b */ /* 0x000fee0000004200 */
[----:B------:R-:W-:Y:S01]  /*5700*/  MOV R249, R44 ;  /* 0x0000002c00f97202 */ /* 0x000fe20000000f00 */
[----:B------:R-:W-:Y:S01]  /*5710*/  IMAD.MOV.U32 R155, RZ, RZ, R46 ;  /* 0x000000ffff9b7224 */ /* 0x000fe200078e002e */
[----:B------:R-:W-:Y:S01]  /*5720*/  MOV R248, R45 ;  /* 0x0000002d00f87202 */ /* 0x000fe20000000f00 */
[----:B------:R-:W-:Y:S01]  /*5730*/  HMMA.16816.F32.BF16 R148, R4, R32, R16 ;  /* 0x000000200494723c */ /* 0x000fe20000041810 */
[----:B------:R-:W-:-:S02]  /*5740*/  MOV R154, R47 ;  /* 0x0000002f009a7202 */ /* 0x000fc40000000f00 */
[----:B------:R-:W1:Y:S05]  /*5750*/  LDSM.16.MT88.4 R44, [R239+0x1800] ;  /* 0x00180000ef2c783b */ /* 0x000e6a0000004200 */
[C---:B------:R-:W-:Y:S08]  /*5760*/  HMMA.16816.F32.BF16 R16, R8.reuse, R60, RZ ;  /* 0x0000003c0810723c */ /* 0x040ff000000418ff */
[C---:B------:R-:W-:Y:S01]  /*5770*/  HMMA.16816.F32.BF16 R12, R8.reuse, R62, RZ ;  /* 0x0000003e080c723c */ /* 0x040fe200000418ff */
[----:B------:R-:W-:Y:S07]  /*5780*/  LDSM.16.MT88.4 R60, [R238+0x2000] ;  /* 0x00200000ee3c783b */ /* 0x000fee0000004200 */
[C---:B------:R-:W-:Y:S01]  /*5790*/  HMMA.16816.F32.BF16 R20, R8.reuse, R58, RZ ;  /* 0x0000003a0814723c */ /* 0x040fe200000418ff */
[----:B------:R-:W-:Y:S07]  /*57a0*/  LDSM.16.MT88.4 R56, [R240+0x2000] ;  /* 0x00200000f038783b */ /* 0x000fee0000004200 */
[----:B------:R-:W-:Y:S01]  /*57b0*/  HMMA.16816.F32.BF16 R32, R8, R48, RZ ;  /* 0x000000300820723c */ /* 0x000fe200000418ff */
[----:B------:R-:W2:Y:S07]  /*57c0*/  LDSM.16.MT88.4 R48, [R240+0x1800] ;  /* 0x00180000f030783b */ /* 0x000eae0000004200 */
[----:B------:R-:W-:Y:S08]  /*57d0*/  HMMA.16816.F32.BF16 R80, R4, R66, R28 ;  /* 0x000000420450723c */ /* 0x000ff0000004181c */
[----:B-1----:R-:W-:Y:S08]  /*57e0*/  HMMA.16816.F32.BF16 R28, R8, R46, RZ ;  /* 0x0000002e081c723c */ /* 0x002ff000000418ff */
[C---:B------:R-:W-:Y:S08]  /*57f0*/  HMMA.16816.F32.BF16 R24, R4.reuse, R40, R24 ;  /* 0x000000280418723c */ /* 0x040ff00000041818 */
[----:B------:R-:W-:Y:S01]  /*5800*/  HMMA.16816.F32.BF16 R16, R4, R36, R16 ;  /* 0x000000240410723c */ /* 0x000fe20000041810 */
[----:B------:R-:W-:Y:S01]  /*5810*/  MOV R153, R80 ;  /* 0x0000005000997202 */ /* 0x000fe20000000f00 */
[----:B------:R-:W-:Y:S01]  /*5820*/  IMAD.MOV.U32 R152, RZ, RZ, R81 ;  /* 0x000000ffff987224 */ /* 0x000fe200078e0051 */
[----:B------:R-:W-:-:S02]  /*5830*/  MOV R147, R82 ;  /* 0x0000005200937202 */ /* 0x000fc40000000f00 */
[----:B------:R-:W-:-:S03]  /*5840*/  MOV R146, R83 ;  /* 0x0000005300927202 */ /* 0x000fc60000000f00 */
[C---:B------:R-:W-:Y:S08]  /*5850*/  HMMA.16816.F32.BF16 R12, R4.reuse, R38, R12 ;  /* 0x00000026040c723c */ /* 0x040ff0000004180c */
[----:B------:R-:W-:Y:S01]  /*5860*/  HMMA.16816.F32.BF16 R20, R4, R42, R20 ;  /* 0x0000002a0414723c */ /* 0x000fe20000041814 */
[----:B------:R-:W1:Y:S01]  /*5870*/  LDSM.16.MT88.4 R40, [R237+0x3000] ;  /* 0x00300000ed28783b */ /* 0x000e620000004200 */
[----:B------:R-:W-:Y:S01]  /*5880*/  IMAD.MOV.U32 R103, RZ, RZ, R25 ;  /* 0x000000ffff677224 */ /* 0x000fe200078e0019 */
[----:B------:R-:W-:Y:S01]  /*5890*/  MOV R102, R26 ;  /* 0x0000001a00667202 */ /* 0x000fe20000000f00 */
[----:B------:R-:W-:Y:S01]  /*58a0*/  IMAD.MOV.U32 R250, RZ, RZ, R27 ;  /* 0x000000fffffa7224 */ /* 0x000fe200078e001b */
[----:B------:R-:W-:-:S03]  /*58b0*/  MOV R99, R24 ;  /* 0x0000001800637202 */ /* 0x000fc60000000f00 */
[----:B------:R-:W-:Y:S01]  /*58c0*/  HMMA.16816.F32.BF16 R36, R4, R70, R28 ;  /* 0x000000460424723c */ /* 0x000fe2000004181c */
[----:B------:R-:W-:Y:S01]  /*58d0*/  MOV R145, R16 ;  /* 0x0000001000917202 */ /* 0x000fe20000000f00 */
[----:B------:R-:W-:Y:S01]  /*58e0*/  IMAD.MOV.U32 R144, RZ, RZ, R17 ;  /* 0x000000ffff907224 */ /* 0x000fe200078e0011 */
[----:B------:R-:W-:Y:S02]  /*58f0*/  MOV R131, R18 ;  /* 0x0000001200837202 */ /* 0x000fe40000000f00 */
[----:B------:R-:W-:-:S03]  /*5900*/  MOV R130, R19 ;  /* 0x0000001300827202 */ /* 0x000fc60000000f00 */
[----:B------:R-:W-:Y:S01]  /*5910*/  HMMA.16816.F32.BF16 R140, R4, R64, R32 ;  /* 0x00000040048c723c */ /* 0x000fe20000041820 */
[----:B------:R-:W-:Y:S01]  /*5920*/  IMAD.MOV.U32 R94, RZ, RZ, R13 ;  /* 0x000000ffff5e7224 */ /* 0x000fe200078e000d */
[----:B------:R-:W-:Y:S01]  /*5930*/  MOV R93, R14 ;  /* 0x0000000e005d7202 */ /* 0x000fe20000000f00 */
[----:B------:R-:W-:Y:S01]  /*5940*/  IMAD.MOV.U32 R90, RZ, RZ, R12 ;  /* 0x000000ffff5a7224 */ /* 0x000fe200078e000c */
[----:B------:R-:W-:-:S04]  /*5950*/  MOV R91, R15 ;  /* 0x0000000f005b7202 */ /* 0x000fc80000000f00 */
[----:B------:R-:W-:Y:S01]  /*5960*/  HMMA.16816.F32.BF16 R32, R8, R44, RZ ;  /* 0x0000002c0820723c */ /* 0x000fe200000418ff */
[----:B------:R-:W-:Y:S01]  /*5970*/  MOV R98, R23 ;  /* 0x0000001700627202 */ /* 0x000fe20000000f00 */
[----:B------:R-:W-:Y:S01]  /*5980*/  IMAD.MOV.U32 R96, RZ, RZ, R22 ;  /* 0x000000ffff607224 */ /* 0x000fe200078e0016 */
[----:B------:R-:W-:Y:S01]  /*5990*/  MOV R97, R21 ;  /* 0x0000001500617202 */ /* 0x000fe20000000f00 */
[----:B------:R-:W-:Y:S01]  /*59a0*/  LDSM.16.MT88.4 R44, [R238+0x3800] ;  /* 0x00380000ee2c783b */ /* 0x000fe20000004200 */
[----:B------:R-:W-:-:S03]  /*59b0*/  MOV R95, R20 ;  /* 0x00000014005f7202 */ /* 0x000fc60000000f00 */
[C---:B------:R-:W-:Y:S01]  /*59c0*/  HMMA.16816.F32.BF16 R24, R8.reuse, R52, RZ ;  /* 0x000000340818723c */ /* 0x040fe200000418ff */
[----:B------:R-:W-:Y:S01]  /*59d0*/  MOV R89, R37 ;  /* 0x0000002500597202 */ /* 0x000fe20000000f00 */
[----:B------:R-:W-:Y:S01]  /*59e0*/  IMAD.MOV.U32 R92, RZ, RZ, R38 ;  /* 0x000000ffff5c7224 */ /* 0x000fe200078e0026 */
[----:B------:R-:W-:Y:S02]  /*59f0*/  MOV R88, R39 ;  /* 0x0000002700587202 */ /* 0x000fe40000000f00 */
[----:B------:R-:W-:Y:S02]  /*5a00*/  MOV R87, R36 ;  /* 0x0000002400577202 */ /* 0x000fe40000000f00 */
[----:B------:R-:W-:Y:S01]  /*5a10*/  LDSM.16.MT88.4 R36, [R237+0x3800] ;  /* 0x00380000ed24783b */ /* 0x000fe20000004200 */
[C---:B--2---:R-:W-:Y:S08]  /*5a20*/  HMMA.16816.F32.BF16 R16, R8.reuse, R48, RZ ;  /* 0x000000300810723c */ /* 0x044ff000000418ff */
[C---:B------:R-:W-:Y:S01]  /*5a30*/  HMMA.16816.F32.BF16 R12, R8.reuse, R50, RZ ;  /* 0x00000032080c723c */ /* 0x040fe200000418ff */
[----:B------:R-:W2:Y:S07]  /*5a40*/  LDSM.16.MT88.4 R48, [R239+0x3000] ;  /* 0x00300000ef30783b */ /* 0x000eae0000004200 */
[----:B------:R-:W-:Y:S01]  /*5a50*/  HMMA.16816.F32.BF16 R20, R8, R54, RZ ;  /* 0x000000360814723c */ /* 0x000fe200000418ff */
[----:B------:R-:W3:Y:S07]  /*5a60*/  LDSM.16.MT88.4 R52, [R238+0x3000] ;  /* 0x00300000ee34783b */ /* 0x000eee0000004200 */
[C---:B------:R-:W-:Y:S01]  /*5a70*/  HMMA.16816.F32.BF16 R80, R4.reuse, R68, R32 ;  /* 0x000000440450723c */ /* 0x040fe20000041820 */
[----:B------:R-:W4:Y:S07]  /*5a80*/  LDSM.16.MT88.4 R32, [R239+0x3800] ;  /* 0x00380000ef20783b */ /* 0x000f2e0000004200 */
[----:B------:R-:W-:Y:S08]  /*5a90*/  HMMA.16816.F32.BF16 R64, R4, R60, R24 ;  /* 0x0000003c0440723c */ /* 0x000ff00000041818 */
[C---:B-1----:R-:W-:Y:S08]  /*5aa0*/  HMMA.16816.F32.BF16 R28, R8.reuse, R40, RZ ;  /* 0x00000028081c723c */ /* 0x042ff000000418ff */
[----:B------:R-:W-:Y:S01]  /*5ab0*/  HMMA.16816.F32.BF16 R24, R8, R42, RZ ;  /* 0x0000002a0818723c */ /* 0x000fe200000418ff */
[----:B------:R-:W1:Y:S07]  /*5ac0*/  LDSM.16.MT88.4 R40, [R240+0x3000] ;  /* 0x00300000f028783b */ /* 0x000e6e0000004200 */
[C---:B------:R-:W-:Y:S08]  /*5ad0*/  HMMA.16816.F32.BF16 R20, R4.reuse, R62, R20 ;  /* 0x0000003e0414723c */ /* 0x040ff00000041814 */
[----:B------:R-:W-:Y:S07]  /*5ae0*/  HMMA.16816.F32.BF16 R60, R4, R56, R16 ;  /* 0x00000038043c723c */ /* 0x000fee0000041810 */
[----:B------:R-:W-:Y:S01]  /*5af0*/  MOV R56, R90 ;  /* 0x0000005a00387202 */ /* 0x000fe20000000f00 */
[----:B--2---:R-:W-:Y:S01]  /*5b00*/  HMMA.16816.F32.BF16 R16, R8, R50, RZ ;  /* 0x000000320810723c */ /* 0x004fe200000418ff */
[----:B------:R-:W-:-:S06]  /*5b10*/  MOV R57, R94 ;  /* 0x0000005e00397202 */ /* 0x000fcc0000000f00 */
[----:B------:R-:W-:Y:S01]  /*5b20*/  MOV R51, R99 ;  /* 0x0000006300337202 */ /* 0x000fe20000000f00 */
[----:B------:R-:W-:Y:S01]  /*5b30*/  HMMA.16816.F32.BF16 R172, R4, R38, R24 ;  /* 0x0000002604ac723c */ /* 0x000fe20000041818 */
[----:B------:R-:W2:Y:S01]  /*5b40*/  LDSM.16.MT88.4 R24, [R240+0x3800] ;  /* 0x00380000f018783b */ /* 0x000ea20000004200 */
[----:B------:R-:W-:Y:S01]  /*5b50*/  MOV R86, R23 ;  /* 0x0000001700567202 */ /* 0x000fe20000000f00 */
[----:B------:R-:W-:Y:S01]  /*5b60*/  IMAD.MOV.U32 R85, RZ, RZ, R21 ;  /* 0x000000ffff557224 */ /* 0x000fe200078e0015 */
[----:B------:R-:W-:Y:S01]  /*5b70*/  MOV R84, R22 ;  /* 0x0000001600547202 */ /* 0x000fe20000000f00 */
[----:B------:R-:W-:Y:S01]  /*5b80*/  IMAD.MOV.U32 R50, RZ, RZ, R98 ;  /* 0x000000ffff327224 */ /* 0x000fe200078e0062 */
[----:B------:R-:W-:Y:S01]  /*5b90*/  MOV R3, R20 ;  /* 0x0000001400037202 */ /* 0x000fe20000000f00 */
[----:B------:R-:W-:Y:S01]  /*5ba0*/  IMAD.MOV.U32 R38, RZ, RZ, R88 ;  /* 0x000000ffff267224 */ /* 0x000fe200078e0058 */
[----:B------:R-:W-:Y:S01]  /*5bb0*/  HMMA.16816.F32.BF16 R20, R8, R48, RZ ;  /* 0x000000300814723c */ /* 0x000fe200000418ff */
[----:B------:R-:W-:-:S06]  /*5bc0*/  MOV R39, R96 ;  /* 0x0000006000277202 */ /* 0x000fcc0000000f00 */
[----:B------:R-:W-:Y:S01]  /*5bd0*/  IMAD.MOV.U32 R48, RZ, RZ, R103 ;  /* 0x000000ffff307224 */ /* 0x000fe200078e0067 */
[----:B------:R-:W-:Y:S01]  /*5be0*/  HMMA.16816.F32.BF16 R176, R4, R58, R12 ;  /* 0x0000003a04b0723c */ /* 0x000fe2000004180c */
[----:B------:R-:W-:-:S06]  /*5bf0*/  MOV R49, R102 ;  /* 0x0000006600317202 */ /* 0x000fcc0000000f00 */
[----:B------:R-:W-:Y:S01]  /*5c00*/  IMAD.MOV.U32 R59, RZ, RZ, R91 ;  /* 0x000000ffff3b7224 */ /* 0x000fe200078e005b */
[----:B---3--:R-:W-:Y:S01]  /*5c10*/  HMMA.16816.F32.BF16 R12, R8, R52, RZ ;  /* 0x00000034080c723c */ /* 0x008fe200000418ff */
[----:B------:R-:W-:-:S06]  /*5c20*/  MOV R58, R93 ;  /* 0x0000005d003a7202 */ /* 0x000fcc0000000f00 */
[----:B------:R-:W-:Y:S01]  /*5c30*/  MOV R53, R89 ;  /* 0x0000005900357202 */ /* 0x000fe20000000f00 */
[----:B------:R-:W-:Y:S01]  /*5c40*/  HMMA.16816.F32.BF16 R68, R4, R36, R28 ;  /* 0x000000240444723c */ /* 0x000fe2000004181c */
[----:B------:R-:W3:Y:S01]  /*5c50*/  LDSM.16.MT88.4 R28, [R237+0x4800] ;  /* 0x00480000ed1c783b */ /* 0x000ee20000004200 */
[----:B------:R-:W-:-:S05]  /*5c60*/  MOV R52, R87 ;  /* 0x0000005700347202 */ /* 0x000fca0000000f00 */
[----:B------:R-:W-:Y:S01]  /*5c70*/  MOV R37, R97 ;  /* 0x0000006100257202 */ /* 0x000fe20000000f00 */
[----:B----4-:R-:W-:Y:S01]  /*5c80*/  HMMA.16816.F32.BF16 R88, R4, R32, R20 ;  /* 0x000000200458723c */ /* 0x010fe20000041814 */
[----:B------:R-:W-:-:S06]  /*5c90*/  IMAD.MOV.U32 R36, RZ, RZ, R95 ;  /* 0x000000ffff247224 */ /* 0x000fcc00078e005f */
[----:B------:R-:W-:Y:S01]  /*5ca0*/  IMAD.MOV.U32 R32, RZ, RZ, R86 ;  /* 0x000000ffff207224 */ /* 0x000fe200078e0056 */
[----:B------:R-:W-:Y:S01]  /*5cb0*/  HMMA.16816.F32.BF16 R96, R4, R34, R16 ;  /* 0x000000220460723c */ /* 0x000fe20000041810 */
[----:B------:R-:W-:-:S06]  /*5cc0*/  MOV R33, R92 ;  /* 0x0000005c00217202 */ /* 0x000fcc0000000f00 */
[----:B------:R-:W-:Y:S01]  /*5cd0*/  MOV R34, R85 ;  /* 0x0000005500227202 */ /* 0x000fe20000000f00 */
[----:B-1----:R-:W-:Y:S01]  /*5ce0*/  HMMA.16816.F32.BF16 R16, R8, R40, RZ ;  /* 0x000000280810723c */ /* 0x002fe200000418ff */
[----:B------:R-:W-:-:S06]  /*5cf0*/  MOV R35, R84 ;  /* 0x0000005400237202 */ /* 0x000fcc0000000f00 */
[----:B------:R-:W-:Y:S01]  /*5d00*/  MOV R41, R48 ;  /* 0x0000003000297202 */ /* 0x000fe20000000f00 */
[----:B------:R-:W-:Y:S01]  /*5d10*/  HMMA.16816.F32.BF16 R84, R4, R44, R12 ;  /* 0x0000002c0454723c */ /* 0x000fe2000004180c */
[----:B------:R-:W-:Y:S02]  /*5d20*/  IMAD.MOV.U32 R48, RZ, RZ, R145 ;  /* 0x000000ffff307224 */ /* 0x000fe400078e0091 */
[----:B------:R-:W-:Y:S01]  /*5d30*/  IMAD.MOV.U32 R40, RZ, RZ, R51 ;  /* 0x000000ffff287224 */ /* 0x000fe200078e0033 */
[----:B------:R-:W-:-:S03]  /*5d40*/  MOV R51, R130 ;  /* 0x0000008200337202 */ /* 0x000fc60000000f00 */
[----:B------:R-:W-:Y:S01]  /*5d50*/  IMAD.MOV.U32 R45, RZ, RZ, R3 ;  /* 0x000000ffff2d7224 */ /* 0x000fe200078e0003 */
[----:B------:R-:W-:Y:S01]  /*5d60*/  HMMA.16816.F32.BF16 R12, R8, R42, RZ ;  /* 0x0000002a080c723c */ /* 0x000fe200000418ff */
[----:B------:R-:W-:Y:S02]  /*5d70*/  FADD.FTZ R3, R101, R100 ;  /* 0x0000006465037221 */ /* 0x000fe40000010000 */
[----:B------:R-:W-:Y:S02]  /*5d80*/  IMAD.MOV.U32 R44, RZ, RZ, R153 ;  /* 0x000000ffff2c7224 */ /* 0x000fe400078e0099 */
[----:B------:R-:W-:Y:S02]  /*5d90*/  FADD.FTZ R3, R116, R3 ;  /* 0x0000000374037221 */ /* 0x000fe40000010000 */
[----:B------:R-:W-:Y:S01]  /*5da0*/  MOV R42, R49 ;  /* 0x00000031002a7202 */ /* 0x000fe20000000f00 */
[----:B--2---:R-:W-:Y:S01]  /*5db0*/  HMMA.16816.F32.BF16 R92, R4, R24, R16 ;  /* 0x00000018045c723c */ /* 0x004fe20000041810 */
[----:B------:R-:W1:Y:S01]  /*5dc0*/  LDSM.16.MT88.4 R16, [R237+0x5000] ;  /* 0x00500000ed10783b */ /* 0x000e620000004200 */
[----:B------:R-:W-:Y:S01]  /*5dd0*/  FADD.FTZ R3, R110, R3 ;  /* 0x000000036e037221 */ /* 0x000fe20000010000 */
[----:B------:R-:W-:-:S02]  /*5de0*/  MOV R49, R144 ;  /* 0x0000009000317202 */ /* 0x000fc40000000f00 */
[----:B------:R-:W-:Y:S02]  /*5df0*/  MOV R43, R250 ;  /* 0x000000fa002b7202 */ /* 0x000fe40000000f00 */
[----:B------:R-:W-:Y:S01]  /*5e00*/  FADD.FTZ R24, R117, R3 ;  /* 0x0000000375187221 */ /* 0x000fe20000010000 */
[----:B------:R-:W-:Y:S07]  /*5e10*/  HMMA.16816.F32.BF16 R20, R8, R54, RZ ;  /* 0x000000360814723c */ /* 0x000fee00000418ff */
[----:B------:R-:W-:Y:S01]  /*5e20*/  IMAD.MOV.U32 R55, RZ, RZ, R38 ;  /* 0x000000ffff377224 */ /* 0x000fe200078e0026 */
[----:B------:R-:W-:Y:S01]  /*5e30*/  HMMA.16816.F32.BF16 R112, R4, R26, R12 ;  /* 0x0000001a0470723c */ /* 0x000fe2000004180c */
[----:B------:R-:W-:-:S02]  /*5e40*/  MOV R38, R39 ;  /* 0x0000002700267202 */ /* 0x000fc40000000f00 */
[----:B------:R-:W-:Y:S02]  /*5e50*/  MOV R39, R50 ;  /* 0x0000003200277202 */ /* 0x000fe40000000f00 */
[----:B------:R-:W-:Y:S02]  /*5e60*/  MOV R50, R131 ;  /* 0x0000008300327202 */ /* 0x000fe40000000f00 */
[--C-:B------:R-:W-:Y:S01]  /*5e70*/  FFMA.FTZ R27, R74, c[0x0][0x2d0], -R2.reuse ;  /* 0x0000b4004a1b7a23 */ /* 0x100fe20000010802 */
[----:B---3--:R-:W-:Y:S01]  /*5e80*/  HMMA.16816.F32.BF16 R12, R8, R28, RZ ;  /* 0x0000001c080c723c */ /* 0x008fe200000418ff */
[----:B------:R-:W-:Y:S01]  /*5e90*/  FFMA.FTZ R26, R73, c[0x0][0x2d0], -R2 ;  /* 0x0000b400491a7a23 */ /* 0x000fe20000010802 */
[----:B------:R-:W-:Y:S02]  /*5ea0*/  MOV R54, R33 ;  /* 0x0000002100367202 */ /* 0x000fe40000000f00 */
[----:B------:R-:W-:-:S03]  /*5eb0*/  MOV R33, R248 ;  /* 0x000000f800217202 */ /* 0x000fc60000000f00 */
[----:B------:R-:W-:Y:S01]  /*5ec0*/  FFMA.FTZ R28, R76, c[0x0][0x2d0], -R2 ;  /* 0x0000b4004c1c7a23 */ /* 0x000fe20000010802 */
[----:B------:R-:W-:Y:S01]  /*5ed0*/  HMMA.16816.F32.BF16 R104, R4, R46, R20 ;  /* 0x0000002e0468723c */ /* 0x000fe20000041814 */
[----:B------:R-:W2:Y:S01]  /*5ee0*/  LDSM.16.MT88.4 R20, [R239+0x4800] ;  /* 0x00480000ef14783b */ /* 0x000ea20000004200 */
[----:B------:R-:W-:Y:S01]  /*5ef0*/  FFMA.FTZ R29, R78, c[0x0][0x2d0], -R0 ;  /* 0x0000b4004e1d7a23 */ /* 0x000fe20000010800 */
[----:B------:R-:W-:Y:S01]  /*5f00*/  MOV R76, R45 ;  /* 0x0000002d004c7202 */ /* 0x000fe20000000f00 */
[----:B------:R-:W-:Y:S01]  /*5f10*/  IMAD.MOV.U32 R78, RZ, RZ, R35 ;  /* 0x000000ffff4e7224 */ /* 0x000fe200078e0023 */
[----:B------:R-:W-:Y:S02]  /*5f20*/  MOV R35, R154 ;  /* 0x0000009a00237202 */ /* 0x000fe40000000f00 */
[----:B------:R-:W-:Y:S02]  /*5f30*/  MOV R46, R147 ;  /* 0x00000093002e7202 */ /* 0x000fe40000000f00 */
[----:B------:R-:W-:-:S02]  /*5f40*/  MOV R47, R146 ;  /* 0x00000092002f7202 */ /* 0x000fc40000000f00 */
[----:B------:R-:W-:Y:S01]  /*5f50*/  LDSM.16.MT88.4 R144, [R239+0x1000] ;  /* 0x00100000ef90783b */ /* 0x000fe20000004200 */
[----:B------:R-:W-:-:S04]  /*5f60*/  MOV R45, R152 ;  /* 0x00000098002d7202 */ /* 0x000fc80000000f00 */
[----:B-1----:R-:W-:Y:S07]  /*5f70*/  HMMA.16816.F32.BF16 R100, R4, R16, R12 ;  /* 0x000000100464723c */ /* 0x002fee000004180c */
[----:B------:R-:W-:Y:S01]  /*5f80*/  FADD.FTZ R16, R109, R108 ;  /* 0x0000006c6d107221 */ /* 0x000fe20000010000 */
[----:B------:R-:W-:Y:S03]  /*5f90*/  HMMA.16816.F32.BF16 R12, R8, R30, RZ ;  /* 0x0000001e080c723c */ /* 0x000fe600000418ff */
[----:B------:R-:W-:-:S04]  /*5fa0*/  FADD.FTZ R25, R111, R16 ;  /* 0x000000106f197221 */ /* 0x000fc80000010000 */
[----:B------:R-:W-:Y:S02]  /*5fb0*/  FADD.FTZ R3, R119, R25 ;  /* 0x0000001977037221 */ /* 0x000fe40000010000 */
[----:B------:R-:W-:Y:S02]  /*5fc0*/  FFMA.FTZ R25, R72, c[0x0][0x2d0], -R2 ;  /* 0x0000b40048197a23 */ /* 0x000fe40000010802 */
[----:B------:R-:W-:Y:S02]  /*5fd0*/  FADD.FTZ R3, R118, R3 ;  /* 0x0000000376037221 */ /* 0x000fe40000010000 */
[----:B------:R-:W-:Y:S02]  /*5fe0*/  FADD.FTZ R2, R127, R24 ;  /* 0x000000187f027221 */ /* 0x000fe40000010000 */
[----:B------:R-:W-:Y:S01]  /*5ff0*/  FFMA.FTZ R30, R79, c[0x0][0x2d0], -R0 ;  /* 0x0000b4004f1e7a23 */ /* 0x000fe20000010800 */
[----:B------:R-:W-:Y:S01]  /*6000*/  MOV R79, R32 ;  /* 0x00000020004f7202 */ /* 0x000fe20000000f00 */
[----:B------:R-:W-:-:S02]  /*6010*/  FADD.FTZ R2, R125, R2 ;  /* 0x000000027d027221 */ /* 0x000fc40000010000 */
[--C-:B------:R-:W-:Y:S01]  /*6020*/  FFMA.FTZ R24, R77, c[0x0][0x2d0], -R0.reuse ;  /* 0x0000b4004d187a23 */ /* 0x100fe20000010800 */
[----:B------:R-:W-:Y:S01]  /*6030*/  MOV R77, R34 ;  /* 0x00000022004d7202 */ /* 0x000fe20000000f00 */
[----:B------:R-:W-:Y:S01]  /*6040*/  FFMA.FTZ R31, R75, c[0x0][0x2d0], -R0 ;  /* 0x0000b4004b1f7a23 */ /* 0x000fe20000010800 */
[----:B------:R-:W-:Y:S01]  /*6050*/  MOV R34, R155 ;  /* 0x0000009b00227202 */ /* 0x000fe20000000f00 */
[----:B------:R-:W-:Y:S01]  /*6060*/  FADD.FTZ R3, R124, R3 ;  /* 0x000000037c037221 */ /* 0x000fe20000010000 */
[----:B------:R-:W-:Y:S01]  /*6070*/  HMMA.16816.F32.BF16 R120, R4, R18, R12 ;  /* 0x000000120478723c */ /* 0x000fe2000004180c */
[----:B------:R-:W1:Y:S01]  /*6080*/  LDSM.16.MT88.4 R16, [R239+0x5000] ;  /* 0x00500000ef10783b */ /* 0x000e620000004200 */
[----:B------:R-:W-:Y:S02]  /*6090*/  FADD.FTZ R0, R126, R2 ;  /* 0x000000027e007221 */ /* 0x000fe40000010000 */
[----:B------:R-:W-:Y:S01]  /*60a0*/  FADD.FTZ R2, R129, R3 ;  /* 0x0000000381027221 */ /* 0x000fe20000010000 */
[----:B------:R-:W-:Y:S01]  /*60b0*/  LDSM.16.MT88.4 R152, [R237+0x1000] ;  /* 0x00100000ed98783b */ /* 0x000fe20000004200 */
[----:B------:R-:W-:Y:S01]  /*60c0*/  MUFU.EX2 R3, R31 ;  /* 0x0000001f00037308 */ /* 0x000fe20000000800 */
[----:B------:R-:W-:Y:S01]  /*60d0*/  IMAD.MOV.U32 R32, RZ, RZ, R249 ;  /* 0x000000ffff207224 */ /* 0x000fe200078e00f9 */
[----:B--2---:R-:W-:Y:S01]  /*60e0*/  HMMA.16816.F32.BF16 R12, R8, R20, RZ ;  /* 0x00000014080c723c */ /* 0x004fe200000418ff */
[----:B------:R-:W-:Y:S01]  /*60f0*/  FADD.FTZ R2, R128, R2 ;  /* 0x0000000280027221 */ /* 0x000fe20000010000 */
[----:B------:R-:W-:Y:S11]  /*6100*/  LDSM.16.MT88.4 R72, [R237+0x4000] ;  /* 0x00400000ed48783b */ /* 0x000ff60000004200 */
[----:B------:R-:W-:Y:S11]  /*6110*/  @!UPT UIADD3 URZ, URZ, URZ, URZ ;  /* 0x0000003f3f3ff290 */ /* 0x000ff6000fffe03f */
[----:B-1----:R-:W-:Y:S08]  /*6120*/  HMMA.16816.F32.BF16 R108, R4, R16, R12 ;  /* 0x00000010046c723c */ /* 0x002ff0000004180c */
[----:B------:R-:W-:Y:S01]  /*6130*/  HMMA.16816.F32.BF16 R12, R8, R22, RZ ;  /* 0x00000016080c723c */ /* 0x000fe200000418ff */
[----:B------:R-:W1:Y:S11]  /*6140*/  LDSM.16.MT88.4 R20, [R238+0x4800] ;  /* 0x00480000ee14783b */ /* 0x000e760000004200 */
[----:B------:R-:W-:Y:S11]  /*6150*/  @!UPT UIADD3 URZ, URZ, URZ, URZ ;  /* 0x0000003f3f3ff290 */ /* 0x000ff6000fffe03f */
[----:B------:R-:W-:Y:S01]  /*6160*/  @!UPT UIADD3 URZ, URZ, URZ, URZ ;  /* 0x0000003f3f3ff290 */ /* 0x000fe2000fffe03f */
[----:B------:R-:W-:Y:S01]  /*6170*/  HMMA.16816.F32.BF16 R168, R4, R18, R12 ;  /* 0x0000001204a8723c */ /* 0x000fe2000004180c */
[----:B------:R-:W2:Y:S07]  /*6180*/  LDSM.16.MT88.4 R16, [R238+0x5000] ;  /* 0x00500000ee10783b */ /* 0x000eae0000004200 */
[----:B-1----:R-:W-:Y:S01]  /*6190*/  HMMA.16816.F32.BF16 R12, R8, R20, RZ ;  /* 0x00000014080c723c */ /* 0x002fe200000418ff */
[----:B------:R-:W1:Y:S08]  /*61a0*/  MUFU.EX2 R20, R28 ;  /* 0x0000001c00147308 */ /* 0x000e700000000800 */
[----:B------:R-:W3:Y:S01]  /*61b0*/  MUFU.EX2 R21, R24 ;  /* 0x0000001800157308 */ /* 0x000ee20000000800 */
[----:B-1----:R-:W-:Y:S11]  /*61c0*/  FADD.FTZ R0, R20, R0 ;  /* 0x0000000014007221 */ /* 0x002ff60000010000 */
[----:B------:R-:W-:Y:S03]  /*61d0*/  @!UPT UIADD3 URZ, URZ, URZ, URZ ;  /* 0x0000003f3f3ff290 */ /* 0x000fe6000fffe03f */
[----:B--2---:R-:W-:Y:S01]  /*61e0*/  HMMA.16816.F32.BF16 R116, R4, R16, R12 ;  /* 0x000000100474723c */ /* 0x004fe2000004180c */
[----:B------:R-:W1:Y:S01]  /*61f0*/  MUFU.EX2 R16, R27 ;  /* 0x0000001b00107308 */ /* 0x000e620000000800 */
[----:B---3--:R-:W-:-:S06]  /*6200*/  F2FP.BF16.PACK_AB R131, R3, R21 ;  /* 0x000000150383723e */ /* 0x008fcc00000010ff */
[----:B------:R-:W-:Y:S01]  /*6210*/  HMMA.16816.F32.BF16 R12, R8, R22, RZ ;  /* 0x00000016080c723c */ /* 0x000fe200000418ff */
[----:B------:R-:W2:Y:S08]  /*6220*/  MUFU.EX2 R17, R26 ;  /* 0x0000001a00117308 */ /* 0x000eb00000000800 */
[----:B------:R-:W-:Y:S01]  /*6230*/  MUFU.EX2 R22, R30 ;  /* 0x0000001e00167308 */ /* 0x000fe20000000800 */
[C---:B-1----:R-:W-:Y:S01]  /*6240*/  FADD.FTZ R0, R16.reuse, R0 ;  /* 0x0000000010007221 */ /* 0x042fe20000010000 */
[----:B------:R-:W-:-:S06]  /*6250*/  F2FP.BF16.PACK_AB R128, R16, R20 ;  /* 0x000000141080723e */ /* 0x000fcc00000010ff */
[----:B------:R-:W1:Y:S01]  /*6260*/  MUFU.EX2 R20, R29 ;  /* 0x0000001d00147308 */ /* 0x000e620000000800 */
[----:B--2---:R-:W-:-:S06]  /*6270*/  FADD.FTZ R0, R17, R0 ;  /* 0x0000000011007221 */ /* 0x004fcc0000010000 */
[----:B------:R-:W-:Y:S01]  /*6280*/  HMMA.16816.F32.BF16 R124, R4, R18, R12 ;  /* 0x00000012047c723c */ /* 0x000fe2000004180c */
[----:B------:R-:W2:Y:S01]  /*6290*/  MUFU.EX2 R12, R25 ;  /* 0x00000019000c7308 */ /* 0x000ea20000000800 */
[----:B-1----:R-:W-:Y:S01]  /*62a0*/  F2FP.BF16.PACK_AB R129, R20, R22 ;  /* 0x000000161481723e */ /* 0x002fe200000010ff */
[C---:B--2---:R-:W-:Y:S01]  /*62b0*/  FADD.FTZ R0, R12.reuse, R0 ;  /* 0x000000000c007221 */ /* 0x044fe20000010000 */
[----:B------:R-:W-:Y:S02]  /*62c0*/  F2FP.BF16.PACK_AB R130, R12, R17 ;  /* 0x000000110c82723e */ /* 0x000fe400000010ff */
[----:B------:R-:W1:Y:S04]  /*62d0*/  LDSM.16.MT88.4 R12, [R240+0x4800] ;  /* 0x00480000f00c783b */ /* 0x000e680000004200 */
[----:B------:R2:W-:Y:S01]  /*62e0*/  STL [R1+0x8], R0 ;  /* 0x0000080001007387 */ /* 0x0005e20000100800 */
[C---:B------:R-:W-:Y:S08]  /*62f0*/  HMMA.16816.F32.BF16 R148, R128.reuse, R144, R148 ;  /* 0x000000908094723c */ /* 0x040ff00000041894 */
[C---:B------:R-:W-:Y:S01]  /*6300*/  HMMA.16816.F32.BF16 R144, R128.reuse, R146, R32 ;  /* 0x000000928090723c */ /* 0x040fe20000041820 */
[----:B------:R-:W3:Y:S07]  /*6310*/  LDSM.16.MT88.4 R32, [R240+0x1000] ;  /* 0x00100000f020783b */ /* 0x000eee0000004200 */
[----:B------:R-:W-:Y:S01]  /*6320*/  HMMA.16816.F32.BF16 R156, R128, R152, R156 ;  /* 0x00000098809c723c */ /* 0x000fe2000004189c */
[----:B--2---:R-:W-:-:S07]  /*6330*/  FADD.FTZ R0, R22, R2 ;  /* 0x0000000216007221 */ /* 0x004fce0000010000 */
[----:B------:R-:W-:Y:S01]  /*6340*/  HMMA.16816.F32.BF16 R152, R128, R154, R136 ;  /* 0x0000009a8098723c */ /* 0x000fe20000041888 */
[----:B------:R-:W2:Y:S01]  /*6350*/  LDSM.16.MT88.4 R136, [R238+0x1000] ;  /* 0x00100000ee88783b */ /* 0x000ea20000004200 */
[----:B------:R-:W-:-:S04]  /*6360*/  FADD.FTZ R0, R20, R0 ;  /* 0x0000000014007221 */ /* 0x000fc80000010000 */
[----:B------:R-:W-:Y:S02]  /*6370*/  FADD.FTZ R0, R21, R0 ;  /* 0x0000000015007221 */ /* 0x000fe40000010000 */
[----:B-1----:R-:W-:Y:S02]  /*6380*/  HMMA.16816.F32.BF16 R16, R8, R12, RZ ;  /* 0x0000000c0810723c */ /* 0x002fe400000418ff */
[----:B------:R-:W-:-:S05]  /*6390*/  FADD.FTZ R0, R3, R0 ;  /* 0x0000000003007221 */ /* 0x000fca0000010000 */
[----:B------:R-:W-:Y:S01]  /*63a0*/  STL [R1+0xc], R0 ;  /* 0x00000c0001007387 */ /* 0x000fe20000100800 */
[----:B------:R-:W-:Y:S03]  /*63b0*/  HMMA.16816.F32.BF16 R12, R8, R14, RZ ;  /* 0x0000000e080c723c */ /* 0x000fe600000418ff */
[----:B------:R-:W4:Y:S04]  /*63c0*/  LDL R2, [R1+0x10] ;  /* 0x0000100001027983 */ /* 0x000f280000100800 */
[----:B------:R-:W1:Y:S01]  /*63d0*/  LDSM.16.MT88.4 R8, [R240+0x5000] ;  /* 0x00500000f008783b */ /* 0x000e620000004200 */
[C---:B---3--:R-:W-:Y:S03]  /*63e0*/  HMMA.16816.F32.BF16 R28, R128.reuse, R32, R40 ;  /* 0x00000020801c723c */ /* 0x048fe60000041828 */
[----:B------:R-:W3:Y:S05]  /*63f0*/  LDSM.16.MT88.4 R40, [R237+0x2800] ;  /* 0x00280000ed28783b */ /* 0x000eea0000004200 */
[C---:B------:R-:W-:Y:S08]  /*6400*/  HMMA.16816.F32.BF16 R32, R128.reuse, R34, R36 ;  /* 0x000000228020723c */ /* 0x040ff00000041824 */
[C---:B--2---:R-:W-:Y:S08]  /*6410*/  HMMA.16816.F32.BF16 R140, R128.reuse, R136, R140 ;  /* 0x00000088808c723c */ /* 0x044ff0000004188c */
[----:B------:R-:W-:Y:S08]  /*6420*/  HMMA.16816.F32.BF16 R136, R128, R138, R44 ;  /* 0x0000008a8088723c */ /* 0x000ff0000004182c */
[----:B-1----:R-:W-:Y:S08]  /*6430*/  HMMA.16816.F32.BF16 R16, R4, R8, R16 ;  /* 0x000000080410723c */ /* 0x002ff00000041810 */
[C---:B---3--:R-:W-:Y:S01]  /*6440*/  HMMA.16816.F32.BF16 R36, R128.reuse, R40, R48 ;  /* 0x000000288024723c */ /* 0x048fe20000041830 */
[----:B------:R-:W1:Y:S07]  /*6450*/  LDSM.16.MT88.4 R48, [R239+0x2800] ;  /* 0x00280000ef30783b */ /* 0x000e6e0000004200 */
[----:B------:R-:W-:Y:S01]  /*6460*/  HMMA.16816.F32.BF16 R40, R128, R42, R56 ;  /* 0x0000002a8028723c */ /* 0x000fe20000041838 */
[----:B------:R-:W2:Y:S07]  /*6470*/  LDSM.16.MT88.4 R56, [R238+0x2800] ;  /* 0x00280000ee38783b */ /* 0x000eae0000004200 */
[----:B------:R-:W-:Y:S01]  /*6480*/  HMMA.16816.F32.BF16 R12, R4, R10, R12 ;  /* 0x0000000a040c723c */ /* 0x000fe2000004180c */
[----:B------:R-:W-:Y:S07]  /*6490*/  LDSM.16.MT88.4 R4, [R240+0x5800] ;  /* 0x00580000f004783b */ /* 0x000fee0000004200 */
[C---:B-1----:R-:W-:Y:S01]  /*64a0*/  HMMA.16816.F32.BF16 R44, R128.reuse, R48, R80 ;  /* 0x00000030802c723c */ /* 0x042fe20000041850 */
[----:B------:R-:W1:Y:S07]  /*64b0*/  LDSM.16.MT88.4 R80, [R239+0x4000] ;  /* 0x00400000ef50783b */ /* 0x000e6e0000004200 */
[C---:B------:R-:W-:Y:S08]  /*64c0*/  HMMA.16816.F32.BF16 R48, R128.reuse, R50, R52 ;  /* 0x000000328030723c */ /* 0x040ff00000041834 */
[C---:B--2---:R-:W-:Y:S01]  /*64d0*/  HMMA.16816.F32.BF16 R52, R128.reuse, R56, R64 ;  /* 0x000000388034723c */ /* 0x044fe20000041840 */
[----:B------:R-:W-:Y:S07]  /*64e0*/  LDSM.16.MT88.4 R64, [R240+0x2800] ;  /* 0x00280000f040783b */ /* 0x000fee0000004200 */
[C---:B------:R-:W-:Y:S08]  /*64f0*/  HMMA.16816.F32.BF16 R56, R128.reuse, R58, R76 ;  /* 0x0000003a8038723c */ /* 0x040ff0000004184c */
[C---:B-1----:R-:W-:Y:S01]  /*6500*/  HMMA.16816.F32.BF16 R76, R128.reuse, R80, R88 ;  /* 0x00000050804c723c */ /* 0x042fe20000041858 */
[----:B------:R-:W1:Y:S07]  /*6510*/  LDSM.16.MT88.4 R88, [R238+0x4000] ;  /* 0x00400000ee58783b */ /* 0x000e6e0000004200 */
[C---:B------:R-:W-:Y:S01]  /*6520*/  HMMA.16816.F32.BF16 R80, R128.reuse, R82, R96 ;  /* 0x000000528050723c */ /* 0x040fe20000041860 */
[----:B------:R-:W2:Y:S07]  /*6530*/  LDSM.16.MT88.4 R96, [R240+0x4000] ;  /* 0x00400000f060783b */ /* 0x000eae0000004200 */
[C---:B-1----:R-:W-:Y:S08]  /*6540*/  HMMA.16816.F32.BF16 R84, R128.reuse, R88, R84 ;  /* 0x000000588054723c */ /* 0x042ff00000041854 */
[C---:B------:R-:W-:Y:S01]  /*6550*/  HMMA.16816.F32.BF16 R88, R128.reuse, R90, R104 ;  /* 0x0000005a8058723c */ /* 0x040fe20000041868 */
[----:B------:R-:W1:Y:S07]  /*6560*/  LDSM.16.MT88.4 R104, [R237+0x5800] ;  /* 0x00580000ed68783b */ /* 0x000e6e0000004200 */
[C---:B--2---:R-:W-:Y:S08]  /*6570*/  HMMA.16816.F32.BF16 R92, R128.reuse, R96, R92 ;  /* 0x00000060805c723c */ /* 0x044ff0000004185c */
[----:B------:R-:W-:Y:S01]  /*6580*/  HMMA.16816.F32.BF16 R96, R128, R98, R112 ;  /* 0x000000628060723c */ /* 0x000fe20000041870 */
[----:B------:R-:W2:Y:S01]  /*6590*/  LDSM.16.MT88.4 R112, [R239+0x5800] ;  /* 0x00580000ef70783b */ /* 0x000ea20000004200 */
[----:B------:R-:W-:-:S06]  /*65a0*/  IADD3 R0, R134, -0x2, RZ ;  /* 0xfffffffe86007810 */ /* 0x000fcc0007ffe0ff */
[C---:B-1----:R-:W-:Y:S08]  /*65b0*/  HMMA.16816.F32.BF16 R100, R128.reuse, R104, R100 ;  /* 0x000000688064723c */ /* 0x042ff00000041864 */
[C---:B------:R-:W-:Y:S01]  /*65c0*/  HMMA.16816.F32.BF16 R104, R128.reuse, R106, R120 ;  /* 0x0000006a8068723c */ /* 0x040fe20000041878 */
[----:B------:R-:W1:Y:S04]  /*65d0*/  LDSM.16.MT88.4 R120, [R238+0x5800] ;  /* 0x00580000ee78783b */ /* 0x000e680000004200 */
[----:B------:R3:W-:Y:S03]  /*65e0*/  STL [R1+0x4], R0 ;  /* 0x0000040001007387 */ /* 0x0007e60000100800 */
[C---:B------:R-:W-:Y:S08]  /*65f0*/  HMMA.16816.F32.BF16 R60, R128.reuse, R64, R60 ;  /* 0x00000040803c723c */ /* 0x040ff0000004183c */
[C---:B------:R-:W-:Y:S08]  /*6600*/  HMMA.16816.F32.BF16 R68, R128.reuse, R72, R68 ;  /* 0x000000488044723c */ /* 0x040ff00000041844 */
[C---:B--2---:R-:W-:Y:S08]  /*6610*/  HMMA.16816.F32.BF16 R108, R128.reuse, R112, R108 ;  /* 0x00000070806c723c */ /* 0x044ff0000004186c */
[C---:B------:R-:W-:Y:S08]  /*6620*/  HMMA.16816.F32.BF16 R64, R128.reuse, R66, R176 ;  /* 0x000000428040723c */ /* 0x040ff000000418b0 */
[C---:B-1----:R-:W-:Y:S08]  /*6630*/  HMMA.16816.F32.BF16 R116, R128.reuse, R120, R116 ;  /* 0x000000788074723c */ /* 0x042ff00000041874 */
[C---:B------:R-:W-:Y:S08]  /*6640*/  HMMA.16816.F32.BF16 R120, R128.reuse, R122, R124 ;  /* 0x0000007a8078723c */ /* 0x040ff0000004187c */
[----:B------:R-:W-:Y:S01]  /*6650*/  HMMA.16816.F32.BF16 R72, R128, R74, R172 ;  /* 0x0000004a8048723c */ /* 0x000fe200000418ac */
[----:B----4-:R-:W-:-:S07]  /*6660*/  ISETP.GE.AND P1, PT, R0, R2, PT ;  /* 0x000000020000720c */ /* 0x010fce0003f26270 */
[C---:B------:R-:W-:Y:S08]  /*6670*/  HMMA.16816.F32.BF16 R112, R128.reuse, R114, R168 ;  /* 0x000000728070723c */ /* 0x040ff000000418a8 */
[C---:B------:R-:W-:Y:S08]  /*6680*/  HMMA.16816.F32.BF16 R124, R128.reuse, R4, R16 ;  /* 0x00000004807c723c */ /* 0x040ff00000041810 */
[----:B------:R-:W-:Y:S01]  /*6690*/  HMMA.16816.F32.BF16 R128, R128, R6, R12 ;  /* 0x000000068080723c */ /* 0x000fe2000004180c */
[----:B------:R-:W-:Y:S07]  /*66a0*/  @!UPT UIADD3 URZ, URZ, URZ, URZ ;  /* 0x0000003f3f3ff290 */ /* 0x000fee000fffe03f */
[----:B---3--:R-:W-:Y:S11]  /*66b0*/  @!P1 BRA `(.L_x_43) ;  /* 0x000033c000009947 */ /* 0x008ff60003800000 */
.L_x_55:
[----:B------:R-:W2:Y:S01]  /*66c0*/  LDL R4, [R1] ;  /* 0x0000000001047983 */ /* 0x000ea20000100800 */
[----:B------:R-:W-:Y:S04]  /*66d0*/  DEPBAR.LE SB0, 0x0 ;  /* 0x000080000000791a */ /* 0x000fe80000000000 */
[----:B------:R-:W3:Y:S01]  /*66e0*/  LDL.64 R6, [R1+0x28] ;  /* 0x0000280001067983 */ /* 0x000ee20000100a00 */
[----:B------:R-:W-:Y:S01]  /*66f0*/  WARPSYNC 0xffffffff ;  /* 0xffffffff00007948 */ /* 0x000fe20003800000 */
[----:B------:R-:W-:Y:S02]  /*6700*/  IMAD.MOV.U32 R134, RZ, RZ, R133 ;  /* 0x000000ffff867224 */ /* 0x000fe400078e0085 */
[----:B------:R-:W4:Y:S04]  /*6710*/  LDL R5, [R1+0x38] ;  /* 0x0000380001057983 */ /* 0x000f280000100800 */
[----:B------:R-:W1:Y:S04]  /*6720*/  S2R R9, SR_TID.X ;  /* 0x0000000000097919 */ /* 0x000e680000002100 */
[----:B------:R-:W-:Y:S01]  /*6730*/  BAR.SYNC.DEFER_BLOCKING 0x0 ;  /* 0x0000000000007b1d */ /* 0x000fe20000010000 */
[----:B-1----:R-:W-:Y:S04]  /*6740*/  SHF.R.S32.HI R8, RZ, 0x1f, R9 ;  /* 0x0000001fff087819 */ /* 0x002fe80000011409 */
[----:B------:R-:W-:Y:S01]  /*6750*/  LEA.HI R8, R8, R9, RZ, 0x3 ;  /* 0x0000000908087211 */ /* 0x000fe200078f18ff */
[----:B------:R1:W1:Y:S03]  /*6760*/  LDSM.16.M88.4 R16, [R135+0x800] ;  /* 0x000800008710783b */ /* 0x0002660000000200 */
[----:B------:R-:W-:Y:S01]  /*6770*/  LOP3.LUT R8, R8, 0xfffffff8, RZ, 0xc0, !PT ;  /* 0xfffffff808087812 */ /* 0x000fe200078ec0ff */
[----:B------:R1:W1:Y:S04]  /*6780*/  LDSM.16.M88.4 R24, [R135+0x1000] ;  /* 0x001000008718783b */ /* 0x0002680000000200 */
[----:B------:R-:W-:Y:S05]  /*6790*/  IMAD.IADD R8, R9, 0x1, -R8 ;  /* 0x0000000109087824 */ /* 0x000fea00078e0a08 */
[----:B------:R-:W-:Y:S02]  /*67a0*/  LOP3.LUT P1, RZ, R8, 0x2, RZ, 0xc0, !PT ;  /* 0x0000000208ff7812 */ /* 0x000fe4000782c0ff */
[----:B------:R1:W1:Y:S01]  /*67b0*/  LDSM.16.M88.4 R8, [R135] ;  /* 0x000000008708783b */ /* 0x0002620000000200 */
[----:B--2---:R-:W-:Y:S01]  /*67c0*/  SHF.R.S32.HI R0, RZ, 0x1f, R4 ;  /* 0x0000001fff007819 */ /* 0x004fe20000011404 */
[----:B------:R-:W-:Y:S04]  /*67d0*/  IMAD.WIDE.U32 R2, R4, c[0x0][0x208], RZ ;  /* 0x0000820004027a25 */ /* 0x000fe800078e00ff */
[----:B------:R-:W-:Y:S04]  /*67e0*/  IMAD R0, R0, c[0x0][0x208], RZ ;  /* 0x0000820000007a24 */ /* 0x000fe800078e02ff */
[----:B------:R-:W-:Y:S01]  /*67f0*/  IMAD R0, R4, c[0x0][0x20c], R0 ;  /* 0x0000830004007a24 */ /* 0x000fe200078e0200 */
[----:B------:R-:W-:Y:S03]  /*6800*/  SHF.R.S32.HI R4, RZ, 0x1f, R252 ;  /* 0x0000001fff047819 */ /* 0x000fe600000114fc */
[----:B------:R-:W-:Y:S01]  /*6810*/  IMAD.IADD R3, R3, 0x1, R0 ;  /* 0x0000000103037824 */ /* 0x000fe200078e0200 */
[C---:B------:R-:W-:Y:S01]  /*6820*/  IADD3 R0, R135.reuse, 0x20, RZ ;  /* 0x0000002087007810 */ /* 0x040fe20007ffe0ff */
[----:B------:R-:W-:Y:S01]  /*6830*/  IMAD R4, R4, c[0x0][0x218], RZ ;  /* 0x0000860004047a24 */ /* 0x000fe200078e02ff */
[----:B------:R-:W-:Y:S01]  /*6840*/  @P1 IADD3 R0, R135, -0x20, RZ ;  /* 0xffffffe087001810 */ /* 0x000fe20007ffe0ff */
[----:B------:R-:W-:Y:S04]  /*6850*/  IMAD.WIDE.U32 R2, R252, c[0x0][0x218], R2 ;  /* 0x00008600fc027a25 */ /* 0x000fe800078e0002 */
[----:B------:R2:W1:Y:S01]  /*6860*/  LDSM.16.M88.4 R168, [R0] ;  /* 0x0000000000a8783b */ /* 0x0004620000000200 */
[----:B---3--:R-:W-:Y:S01]  /*6870*/  IADD3 R2, P2, R6, R2, RZ ;  /* 0x0000000206027210 */ /* 0x008fe20007f5e0ff */
[----:B------:R-:W-:Y:S02]  /*6880*/  IMAD R4, R252, c[0x0][0x21c], R4 ;  /* 0x00008700fc047a24 */ /* 0x000fe400078e0204 */
[----:B------:R2:W3:Y:S01]  /*6890*/  LDSM.16.M88.4 R172, [R0+0x800] ;  /* 0x0008000000ac783b */ /* 0x0004e20000000200 */
[C---:B------:R-:W-:Y:S02]  /*68a0*/  LEA R7, P1, R2.reuse, c[0x0][0x1f8], 0x1 ;  /* 0x00007e0002077a11 */ /* 0x040fe400078208ff */
[----:B----4-:R-:W-:Y:S01]  /*68b0*/  IADD3.X R3, R5, R3, R4, P2, !PT ;  /* 0x0000000305037210 */ /* 0x010fe200017fe404 */
[----:B------:R2:W4:Y:S01]  /*68c0*/  LDSM.16.M88.4 R176, [R0+0x1000] ;  /* 0x0010000000b0783b */ /* 0x0005220000000200 */
[----:B------:R-:W-:Y:S02]  /*68d0*/  IADD3 R5, R251, 0xc0, RZ ;  /* 0x000000c0fb057810 */ /* 0x000fe40007ffe0ff */
[----:B------:R-:W-:Y:S02]  /*68e0*/  LEA.HI.X R6, R2, c[0x0][0x1fc], R3, 0x1, P1 ;  /* 0x00007f0002067a11 */ /* 0x000fe400008f0c03 */
[----:B------:R-:W-:Y:S01]  /*68f0*/  ISETP.GE.AND P2, PT, R5, c[0x0][0x1d4], PT ;  /* 0x0000750005007a0c */ /* 0x000fe20003f46270 */
[----:B------:R-:W-:-:S10]  /*6900*/  BRA.DIV ~URZ, `(.L_x_44) ;  /* 0x000097127f007947 */ /* 0x000fd4000b800000 */
[----:B--2---:R2:W4:Y:S02]  /*6910*/  SHFL.IDX PT, R0, R6, RZ, 0x181f ;  /* 0x00181fff06007589 */ /* 0x00452400000e0000 */
.L_x_125:
[----:B------:R-:W-:Y:S01]  /*6920*/  SHF.R.S32.HI R3, RZ, 0x1f, R251 ;  /* 0x0000001fff037819 */ /* 0x000fe200000114fb */
[----:B------:R-:W5:Y:S01]  /*6930*/  SHFL.IDX PT, R2, R7, RZ, 0x181f ;  /* 0x00181fff07027589 */ /* 0x000f6200000e0000 */
[C---:B------:R-:W-:Y:S01]  /*6940*/  IADD3 R12, R251.reuse, 0x40, RZ ;  /* 0x00000040fb0c7810 */ /* 0x040fe20007ffe0ff */
[----:B------:R-:W-:Y:S01]  /*6950*/  BSSY B0, `(.L_x_45) ;  /* 0x0000037000007945 */ /* 0x000fe20003800000 */
[C---:B------:R-:W-:Y:S02]  /*6960*/  IADD3 R13, R251.reuse, 0x40, RZ ;  /* 0x00000040fb0d7810 */ /* 0x040fe40007ffe0ff */
[C---:B------:R-:W-:Y:S02]  /*6970*/  IADD3 R14, R251.reuse, 0xc0, RZ ;  /* 0x000000c0fb0e7810 */ /* 0x040fe40007ffe0ff */
[----:B------:R-:W-:Y:S02]  /*6980*/  SHF.R.S32.HI R13, RZ, 0x1f, R13 ;  /* 0x0000001fff0d7819 */ /* 0x000fe4000001140d */
[----:B------:R-:W-:Y:S02]  /*6990*/  SHF.R.S32.HI R14, RZ, 0x1f, R14 ;  /* 0x0000001fff0e7819 */ /* 0x000fe4000001140e */
[C---:B-----5:R-:W-:Y:S04]  /*69a0*/  LEA R4, P1, R251.reuse, R2, 0x1 ;  /* 0x00000002fb047211 */ /* 0x060fe800078208ff */
[C---:B----4-:R-:W-:Y:S02]  /*69b0*/  LEA.HI.X R5, R251.reuse, R0, R3, 0x1, P1 ;  /* 0x00000000fb057211 */ /* 0x050fe400008f0c03 */
[C---:B------:R-:W-:Y:S03]  /*69c0*/  IADD3 R3, R251.reuse, 0x80, RZ ;  /* 0x00000080fb037810 */ /* 0x040fe60007ffe0ff */
[----:B------:R-:W-:Y:S01]  /*69d0*/  @!PT LDS RZ, [RZ] ;  /* 0x00000000fffff984 */ /* 0x000fe20000000800 */
[----:B------:R-:W-:Y:S01]  /*69e0*/  @!PT LDS RZ, [RZ] ;  /* 0x00000000fffff984 */ /* 0x000fe20000000800 */
[----:B------:R4:W-:Y:S02]  /*69f0*/  LDGSTS.E.BYPASS.LTC128B.128 [R247+0x4080], [R4.64], !P6 ;  /* 0x0408000004f77fae */ /* 0x0009e4000f101d46 */
[C---:B----4-:R-:W-:Y:S04]  /*6a00*/  LEA R4, P1, R12.reuse, R2, 0x1 ;  /* 0x000000020c047211 */ /* 0x050fe800078208ff */
[----:B------:R-:W-:Y:S02]  /*6a10*/  LEA.HI.X R5, R12, R0, R13, 0x1, P1 ;  /* 0x000000000c057211 */ /* 0x000fe400008f0c0d */
[C---:B------:R-:W-:Y:S02]  /*6a20*/  IADD3 R13, R251.reuse, 0xc0, RZ ;  /* 0x000000c0fb0d7810 */ /* 0x040fe40007ffe0ff */
[----:B------:R-:W-:Y:S01]  /*6a30*/  IADD3 R12, R251, 0x80, RZ ;  /* 0x00000080fb0c7810 */ /* 0x000fe20007ffe0ff */
[----:B------:R4:W-:Y:S03]  /*6a40*/  LDGSTS.E.BYPASS.LTC128B.128 [R247+0x5880], [R4.64], !P5 ;  /* 0x0588000004f77fae */ /* 0x0009e6000e901d46 */
[----:B------:R-:W-:Y:S02]  /*6a50*/  SHF.R.S32.HI R12, RZ, 0x1f, R12 ;  /* 0x0000001fff0c7819 */ /* 0x000fe4000001140c */
[C---:B----4-:R-:W-:Y:S04]  /*6a60*/  LEA R4, P1, R3.reuse, R2, 0x1 ;  /* 0x0000000203047211 */ /* 0x050fe800078208ff */
[----:B------:R-:W-:Y:S02]  /*6a70*/  LEA.HI.X R5, R3, R0, R12, 0x1, P1 ;  /* 0x0000000003057211 */ /* 0x000fe400008f0c0c */
[----:B------:R-:W4:Y:S01]  /*6a80*/  S2R R12, SR_TID.X ;  /* 0x00000000000c7919 */ /* 0x000f220000002100 */
[C---:B------:R-:W-:Y:S03]  /*6a90*/  LEA R2, P1, R13.reuse, R2, 0x1 ;  /* 0x000000020d027211 */ /* 0x040fe600078208ff */
[----:B------:R2:W-:Y:S01]  /*6aa0*/  LDGSTS.E.BYPASS.LTC128B.128 [R247+0x7080], [R4.64], !P4 ;  /* 0x0708000004f77fae */ /* 0x0005e2000e101d46 */
[----:B------:R-:W-:Y:S05]  /*6ab0*/  LEA.HI.X R3, R13, R0, R14, 0x1, P1 ;  /* 0x000000000d037211 */ /* 0x000fea00008f0c0e */
[----:B------:R2:W-:Y:S01]  /*6ac0*/  LDGSTS.E.BYPASS.LTC128B.128 [R247+0x8880], [R2.64], !P2 ;  /* 0x0888000002f77fae */ /* 0x0005e2000d101d46 */
[----:B----4-:R-:W-:Y:S11]  /*6ad0*/  ISETP.GT.AND P1, PT, R12, 0x7f, PT ;  /* 0x0000007f0c00780c */ /* 0x010ff60003f24270 */
[----:B------:R-:W-:Y:S02]  /*6ae0*/  @!UPT UIADD3 URZ, URZ, URZ, URZ ;  /* 0x0000003f3f3ff290 */ /* 0x000fe4000fffe03f */
[----:B------:R-:W-:-:S05]  /*6af0*/  @P1 BRA `(.L_x_46) ;  /* 0x000001c000001947 */ /* 0x000fca0003800000 */
[----:B--2---:R-:W-:-:S05]  /*6b00*/  BRA.DIV ~URZ, `(.L_x_47) ;  /* 0x000095727f007947 */ /* 0x004fca000b800000 */
[----:B------:R2:W4:Y:S04]  /*6b10*/  SHFL.IDX PT, R4, R6, 0x1, 0x181f ;  /* 0x00381f0006047f89 */ /* 0x00052800000e0000 */
[----:B------:R2:W3:Y:S02]  /*6b20*/  SHFL.IDX PT, R0, R7, 0x1, 0x181f ;  /* 0x00381f0007007f89 */ /* 0x0004e400000e0000 */
.L_x_126:
[----:B--2---:R-:W-:Y:S02]  /*6b30*/  SHF.R.S32.HI R6, RZ, 0x1f, R251 ;  /* 0x0000001fff067819 */ /* 0x004fe400000114fb */
[C---:B---3--:R-:W-:Y:S02]  /*6b40*/  LEA R2, P1, R251.reuse, R0, 0x1 ;  /* 0x00000000fb027211 */ /* 0x048fe400078208ff */
[C---:B------:R-:W-:Y:S02]  /*6b50*/  IADD3 R5, R251.reuse, 0x40, RZ ;  /* 0x00000040fb057810 */ /* 0x040fe40007ffe0ff */
[C---:B----4-:R-:W-:Y:S02]  /*6b60*/  LEA.HI.X R3, R251.reuse, R4, R6, 0x1, P1 ;  /* 0x00000004fb037211 */ /* 0x050fe400008f0c06 */
[C---:B------:R-:W-:Y:S02]  /*6b70*/  IADD3 R6, R251.reuse, 0x40, RZ ;  /* 0x00000040fb067810 */ /* 0x040fe40007ffe0ff */
[C---:B------:R-:W-:Y:S01]  /*6b80*/  IADD3 R13, R251.reuse, 0x80, RZ ;  /* 0x00000080fb0d7810 */ /* 0x040fe20007ffe0ff */
[----:B------:R-:W-:Y:S01]  /*6b90*/  @!PT LDS RZ, [RZ] ;  /* 0x00000000fffff984 */ /* 0x000fe20000000800 */
[----:B------:R-:W-:Y:S01]  /*6ba0*/  @!PT LDS RZ, [RZ] ;  /* 0x00000000fffff984 */ /* 0x000fe20000000800 */
[----:B------:R-:W-:Y:S01]  /*6bb0*/  @!PT LDS RZ, [RZ] ;  /* 0x00000000fffff984 */ /* 0x000fe20000000800 */
[----:B------:R2:W-:Y:S01]  /*6bc0*/  LDGSTS.E.BYPASS.LTC128B.128 [R247+0x5080], [R2.64], !P6 ;  /* 0x0508000002f77fae */ /* 0x0005e2000f101d46 */
[----:B------:R-:W-:Y:S02]  /*6bd0*/  SHF.R.S32.HI R6, RZ, 0x1f, R6 ;  /* 0x0000001fff067819 */ /* 0x000fe40000011406 */
[C---:B------:R-:W-:Y:S02]  /*6be0*/  IADD3 R14, R251.reuse, 0x80, RZ ;  /* 0x00000080fb0e7810 */ /* 0x040fe40007ffe0ff */
[----:B------:R-:W-:Y:S02]  /*6bf0*/  IADD3 R12, R251, 0xc0, RZ ;  /* 0x000000c0fb0c7810 */ /* 0x000fe40007ffe0ff */
[----:B------:R-:W-:Y:S02]  /*6c00*/  SHF.R.S32.HI R14, RZ, 0x1f, R14 ;  /* 0x0000001fff0e7819 */ /* 0x000fe4000001140e */
[----:B------:R-:W-:Y:S02]  /*6c10*/  SHF.R.S32.HI R12, RZ, 0x1f, R12 ;  /* 0x0000001fff0c7819 */ /* 0x000fe4000001140c */
[C---:B--2---:R-:W-:Y:S04]  /*6c20*/  LEA R2, P1, R5.reuse, R0, 0x1 ;  /* 0x0000000005027211 */ /* 0x044fe800078208ff */
[----:B------:R-:W-:Y:S02]  /*6c30*/  LEA.HI.X R3, R5, R4, R6, 0x1, P1 ;  /* 0x0000000405037211 */ /* 0x000fe400008f0c06 */
[----:B------:R-:W-:Y:S02]  /*6c40*/  LEA R6, P1, R13, R0, 0x1 ;  /* 0x000000000d067211 */ /* 0x000fe400078208ff */
[----:B------:R-:W-:Y:S01]  /*6c50*/  IADD3 R5, R251, 0xc0, RZ ;  /* 0x000000c0fb057810 */ /* 0x000fe20007ffe0ff */
[----:B------:R2:W-:Y:S01]  /*6c60*/  LDGSTS.E.BYPASS.LTC128B.128 [R247+0x6880], [R2.64], !P5 ;  /* 0x0688000002f77fae */ /* 0x0005e2000e901d46 */
[----:B------:R-:W-:Y:S05]  /*6c70*/  LEA.HI.X R7, R13, R4, R14, 0x1, P1 ;  /* 0x000000040d077211 */ /* 0x000fea00008f0c0e */
[----:B------:R3:W-:Y:S01]  /*6c80*/  LDGSTS.E.BYPASS.LTC128B.128 [R247+0x8080], [R6.64], !P4 ;  /* 0x0808000006f77fae */ /* 0x0007e2000e101d46 */
[C---:B--2---:R-:W-:Y:S04]  /*6c90*/  LEA R2, P1, R5.reuse, R0, 0x1 ;  /* 0x0000000005027211 */ /* 0x044fe800078208ff */
[----:B------:R-:W-:Y:S05]  /*6ca0*/  LEA.HI.X R3, R5, R4, R12, 0x1, P1 ;  /* 0x0000000405037211 */ /* 0x000fea00008f0c0c */
[----:B------:R3:W-:Y:S04]  /*6cb0*/  LDGSTS.E.BYPASS.LTC128B.128 [R247+0x9880], [R2.64], !P2 ;  /* 0x0988000002f77fae */ /* 0x0007e8000d101d46 */
.L_x_46:
[----:B--2---:R-:W-:Y:S05]  /*6cc0*/  BSYNC B0 ;  /* 0x0000000000007941 */ /* 0x004fea0003800000 */
.L_x_45:
[----:B---3--:R-:W2:Y:S08]  /*6cd0*/  S2R R2, SR_TID.X ;  /* 0x0000000000027919 */ /* 0x008eb00000002100 */
[----:B------:R-:W0:Y:S01]  /*6ce0*/  LDGDEPBAR ;  /* 0x00000000000079af */ /* 0x000e220000000000 */
[----:B------:R-:W-:Y:S01]  /*6cf0*/  WARPSYNC 0xffffffff ;  /* 0xffffffff00007948 */ /* 0x000fe20003800000 */
[C---:B-1----:R-:W-:Y:S01]  /*6d00*/  HMMA.16816.F32.BF16 R4, R160.reuse, R8, RZ ;  /* 0x00000008a004723c */ /* 0x042fe200000418ff */
[----:B------:R-:W-:Y:S07]  /*6d10*/  BSSY B0, `(.L_x_48) ;  /* 0x000012f000007945 */ /* 0x000fee0003800000 */
[C---:B------:R-:W-:Y:S08]  /*6d20*/  HMMA.16816.F32.BF16 R8, R160.reuse, R10, RZ ;  /* 0x0000000aa008723c */ /* 0x040ff000000418ff */
[C---:B------:R-:W-:Y:S08]  /*6d30*/  HMMA.16816.F32.BF16 R12, R160.reuse, R16, RZ ;  /* 0x00000010a00c723c */ /* 0x040ff000000418ff */
[C---:B------:R-:W-:Y:S01]  /*6d40*/  HMMA.16816.F32.BF16 R16, R160.reuse, R18, RZ ;  /* 0x00000012a010723c */ /* 0x040fe200000418ff */
[----:B--2---:R-:W-:Y:S04]  /*6d50*/  SHF.R.S32.HI R0, RZ, 0x1f, R2 ;  /* 0x0000001fff007819 */ /* 0x004fe80000011402 */
[-C--:B------:R-:W-:Y:S03]  /*6d60*/  LEA.HI R0, R0, R2.reuse, RZ, 0x3 ;  /* 0x0000000200007211 */ /* 0x080fe600078f18ff */
[C---:B------:R-:W-:Y:S01]  /*6d70*/  HMMA.16816.F32.BF16 R20, R160.reuse, R24, RZ ;  /* 0x00000018a014723c */ /* 0x040fe200000418ff */
[----:B------:R-:W-:Y:S04]  /*6d80*/  LOP3.LUT R0, R0, 0xfffffff8, RZ, 0xc0, !PT ;  /* 0xfffffff800007812 */ /* 0x000fe800078ec0ff */
[----:B------:R-:W-:Y:S03]  /*6d90*/  IADD3 R0, -R0, R2, RZ ;  /* 0x0000000200007210 */ /* 0x000fe60007ffe1ff */
[----:B------:R-:W-:Y:S01]  /*6da0*/  HMMA.16816.F32.BF16 R24, R160, R26, RZ ;  /* 0x0000001aa018723c */ /* 0x000fe200000418ff */
[----:B------:R-:W-:Y:S03]  /*6db0*/  LOP3.LUT P1, RZ, R0, 0x4, RZ, 0xc0, !PT ;  /* 0x0000000400ff7812 */ /* 0x000fe6000782c0ff */
[C---:B------:R-:W-:Y:S04]  /*6dc0*/  IADD3 R0, R135.reuse, 0x40, RZ ;  /* 0x0000004087007810 */ /* 0x040fe80007ffe0ff */
[C---:B------:R-:W-:Y:S06]  /*6dd0*/  HMMA.16816.F32.BF16 R4, R164.reuse, R168, R4 ;  /* 0x000000a8a404723c */ /* 0x040fec0000041804 */
[----:B------:R-:W-:Y:S02]  /*6de0*/  @P1 IADD3 R0, R135, -0x40, RZ ;  /* 0xffffffc087001810 */ /* 0x000fe40007ffe0ff */
[C---:B------:R-:W-:Y:S03]  /*6df0*/  HMMA.16816.F32.BF16 R8, R164.reuse, R170, R8 ;  /* 0x000000aaa408723c */ /* 0x040fe60000041808 */
[----:B------:R-:W1:Y:S05]  /*6e00*/  LDSM.16.M88.4 R168, [R0] ;  /* 0x0000000000a8783b */ /* 0x000e6a0000000200 */
[C---:B------:R-:W-:Y:S08]  /*6e10*/  HMMA.16816.F32.BF16 R12, R164.reuse, R172, R12 ;  /* 0x000000aca40c723c */ /* 0x040ff0000004180c */
[C---:B------:R-:W-:Y:S01]  /*6e20*/  HMMA.16816.F32.BF16 R16, R164.reuse, R174, R16 ;  /* 0x000000aea410723c */ /* 0x040fe20000041810 */
[----:B------:R-:W2:Y:S07]  /*6e30*/  LDSM.16.M88.4 R172, [R0+0x800] ;  /* 0x0008000000ac783b */ /* 0x000eae0000000200 */
[C---:B------:R-:W-:Y:S08]  /*6e40*/  HMMA.16816.F32.BF16 R20, R164.reuse, R176, R20 ;  /* 0x000000b0a414723c */ /* 0x040ff00000041814 */
[----:B------:R-:W-:Y:S01]  /*6e50*/  HMMA.16816.F32.BF16 R24, R164, R178, R24 ;  /* 0x000000b2a418723c */ /* 0x000fe20000041818 */
[----:B------:R-:W-:Y:S07]  /*6e60*/  LDSM.16.M88.4 R176, [R236+0x4800] ;  /* 0x00480000ecb0783b */ /* 0x000fee0000000200 */
[C---:B-1----:R-:W-:Y:S08]  /*6e70*/  HMMA.16816.F32.BF16 R4, R180.reuse, R168, R4 ;  /* 0x000000a8b404723c */ /* 0x042ff00000041804 */
[C---:B------:R-:W-:Y:S01]  /*6e80*/  HMMA.16816.F32.BF16 R8, R180.reuse, R170, R8 ;  /* 0x000000aab408723c */ /* 0x040fe20000041808 */
[----:B------:R-:W1:Y:S07]  /*6e90*/  LDSM.16.M88.4 R168, [R0+0x1000] ;  /* 0x0010000000a8783b */ /* 0x000e6e0000000200 */
[C---:B--2---:R-:W-:Y:S08]  /*6ea0*/  HMMA.16816.F32.BF16 R12, R180.reuse, R172, R12 ;  /* 0x000000acb40c723c */ /* 0x044ff0000004180c */
[C---:B------:R-:W-:Y:S01]  /*6eb0*/  HMMA.16816.F32.BF16 R16, R180.reuse, R174, R16 ;  /* 0x000000aeb410723c */ /* 0x040fe20000041810 */
[----:B------:R-:W2:Y:S07]  /*6ec0*/  LDSM.16.M88.4 R172, [R236] ;  /* 0x00000000ecac783b */ /* 0x000eae0000000200 */
[C---:B-1----:R-:W-:Y:S08]  /*6ed0*/  HMMA.16816.F32.BF16 R20, R180.reuse, R168, R20 ;  /* 0x000000a8b414723c */ /* 0x042ff00000041814 */
[----:B------:R-:W-:Y:S01]  /*6ee0*/  HMMA.16816.F32.BF16 R24, R180, R170, R24 ;  /* 0x000000aab418723c */ /* 0x000fe20000041818 */
[----:B------:R-:W1:Y:S07]  /*6ef0*/  LDSM.16.M88.4 R168, [R236+0x800] ;  /* 0x00080000eca8783b */ /* 0x000e6e0000000200 */
[C---:B--2---:R-:W-:Y:S08]  /*6f00*/  HMMA.16816.F32.BF16 R4, R184.reuse, R172, R4 ;  /* 0x000000acb804723c */ /* 0x044ff00000041804 */
[C---:B------:R-:W-:Y:S01]  /*6f10*/  HMMA.16816.F32.BF16 R8, R184.reuse, R174, R8 ;  /* 0x000000aeb808723c */ /* 0x040fe20000041808 */
[----:B------:R-:W2:Y:S07]  /*6f20*/  LDSM.16.M88.4 R172, [R236+0x1000] ;  /* 0x00100000ecac783b */ /* 0x000eae0000000200 */
[C---:B-1----:R-:W-:Y:S08]  /*6f30*/  HMMA.16816.F32.BF16 R12, R184.reuse, R168, R12 ;  /* 0x000000a8b80c723c */ /* 0x042ff0000004180c */
[C---:B------:R-:W-:Y:S01]  /*6f40*/  HMMA.16816.F32.BF16 R16, R184.reuse, R170, R16 ;  /* 0x000000aab810723c */ /* 0x040fe20000041810 */
[----:B------:R-:W1:Y:S07]  /*6f50*/  LDSM.16.M88.4 R168, [R135+0x1800] ;  /* 0x0018000087a8783b */ /* 0x000e6e0000000200 */
[C---:B--2---:R-:W-:Y:S08]  /*6f60*/  HMMA.16816.F32.BF16 R20, R184.reuse, R172, R20 ;  /* 0x000000acb814723c */ /* 0x044ff00000041814 */
[----:B------:R-:W-:Y:S01]  /*6f70*/  HMMA.16816.F32.BF16 R24, R184, R174, R24 ;  /* 0x000000aeb818723c */ /* 0x000fe20000041818 */
[----:B------:R-:W2:Y:S07]  /*6f80*/  LDSM.16.M88.4 R172, [R135+0x2000] ;  /* 0x0020000087ac783b */ /* 0x000eae0000000200 */
[C---:B-1----:R-:W-:Y:S08]  /*6f90*/  HMMA.16816.F32.BF16 R4, R188.reuse, R168, R4 ;  /* 0x000000a8bc04723c */ /* 0x042ff00000041804 */
[C---:B------:R-:W-:Y:S01]  /*6fa0*/  HMMA.16816.F32.BF16 R8, R188.reuse, R170, R8 ;  /* 0x000000aabc08723c */ /* 0x040fe20000041808 */
[----:B------:R-:W1:Y:S07]  /*6fb0*/  LDSM.16.M88.4 R168, [R135+0x2800] ;  /* 0x0028000087a8783b */ /* 0x000e6e0000000200 */
[C---:B--2---:R-:W-:Y:S08]  /*6fc0*/  HMMA.16816.F32.BF16 R12, R188.reuse, R172, R12 ;  /* 0x000000acbc0c723c */ /* 0x044ff0000004180c */
[C---:B------:R-:W-:Y:S01]  /*6fd0*/  HMMA.16816.F32.BF16 R16, R188.reuse, R174, R16 ;  /* 0x000000aebc10723c */ /* 0x040fe20000041810 */
[----:B------:R-:W2:Y:S07]  /*6fe0*/  LDSM.16.M88.4 R172, [R241+0x1800] ;  /* 0x00180000f1ac783b */ /* 0x000eae0000000200 */
        /* <DEDUP_REMOVED lines=88> */
[C---:B------:R-:W-:Y:S08]  /*7570*/  HMMA.16816.F32.BF16 R16, R228.reuse, R174, R16 ;  /* 0x000000aee410723c */ /* 0x040ff00000041810 */
[C---:B-1----:R-:W-:Y:S08]  /*7580*/  HMMA.16816.F32.BF16 R20, R228.reuse, R168, R20 ;  /* 0x000000a8e414723c */ /* 0x042ff00000041814 */
[----:B------:R-:W-:Y:S01]  /*7590*/  HMMA.16816.F32.BF16 R24, R228, R170, R24 ;  /* 0x000000aae418723c */ /* 0x000fe20000041818 */
[----:B------:R-:W1:Y:S07]  /*75a0*/  LDSM.16.M88.4 R168, [R236+0x5000] ;  /* 0x00500000eca8783b */ /* 0x000e6e0000000200 */
[C---:B------:R-:W-:Y:S08]  /*75b0*/  HMMA.16816.F32.BF16 R4, R232.reuse, R176, R4 ;  /* 0x000000b0e804723c */ /* 0x040ff00000041804 */
[C---:B------:R-:W-:Y:S11]  /*75c0*/  HMMA.16816.F32.BF16 R8, R232.reuse, R178, R8 ;  /* 0x000000b2e808723c */ /* 0x040ff60000041808 */
[----:B------:R-:W-:Y:S05]  /*75d0*/  @!UPT UIADD3 URZ, URZ, URZ, URZ ;  /* 0x0000003f3f3ff290 */ /* 0x000fea000fffe03f */
[----:B------:R-:W-:Y:S02]  /*75e0*/  FMUL.FTZ R0, R5, c[0x0][0x320] ;  /* 0x0000c80005007a20 */ /* 0x000fe40000410000 */
[----:B------:R-:W-:Y:S02]  /*75f0*/  FMUL.FTZ R2, R4, c[0x0][0x320] ;  /* 0x0000c80004027a20 */ /* 0x000fe40000410000 */
[----:B------:R2:W3:Y:S04]  /*7600*/  MUFU.TANH R248, R0 ;  /* 0x0000000000f87308 */ /* 0x0004e80000002400 */
[----:B------:R-:W-:Y:S01]  /*7610*/  FMUL.FTZ R3, R11, c[0x0][0x320] ;  /* 0x0000c8000b037a20 */ /* 0x000fe20000410000 */
[C---:B-1----:R-:W-:Y:S03]  /*7620*/  HMMA.16816.F32.BF16 R12, R232.reuse, R168, R12 ;  /* 0x000000a8e80c723c */ /* 0x042fe6000004180c */
[----:B------:R-:W-:Y:S02]  /*7630*/  FMUL.FTZ R10, R10, c[0x0][0x320] ;  /* 0x0000c8000a0a7a20 */ /* 0x000fe40000410000 */
[----:B------:R1:W4:Y:S03]  /*7640*/  MUFU.TANH R249, R2 ;  /* 0x0000000200f97308 */ /* 0x0003260000002400 */
[C---:B------:R-:W-:Y:S07]  /*7650*/  HMMA.16816.F32.BF16 R16, R232.reuse, R170, R16 ;  /* 0x000000aae810723c */ /* 0x040fee0000041810 */
[----:B------:R-:W3:Y:S01]  /*7660*/  MUFU.TANH R178, R10 ;  /* 0x0000000a00b27308 */ /* 0x000ee20000002400 */
[----:B--2---:R-:W-:Y:S09]  /*7670*/  FMUL.FTZ R0, R6, c[0x0][0x320] ;  /* 0x0000c80006007a20 */ /* 0x004ff20000410000 */
[----:B------:R2:W2:Y:S01]  /*7680*/  MUFU.TANH R179, R0 ;  /* 0x0000000000b37308 */ /* 0x0004a20000002400 */
[----:B-1----:R-:W-:Y:S09]  /*7690*/  FMUL.FTZ R2, R13, c[0x0][0x320] ;  /* 0x0000c8000d027a20 */ /* 0x002ff20000410000 */
[----:B------:R-:W1:Y:S10]  /*76a0*/  MUFU.TANH R176, R3 ;  /* 0x0000000300b07308 */ /* 0x000e740000002400 */
[----:B------:R-:W1:Y:S01]  /*76b0*/  MUFU.TANH R171, R2 ;  /* 0x0000000200ab7308 */ /* 0x000e620000002400 */
[----:B--2---:R-:W-:Y:S02]  /*76c0*/  FMUL.FTZ R0, R7, c[0x0][0x320] ;  /* 0x0000c80007007a20 */ /* 0x004fe40000410000 */
[----:B------:R-:W2:Y:S01]  /*76d0*/  LDSM.16.M88.4 R4, [R236+0x5800] ;  /* 0x00580000ec04783b */ /* 0x000ea20000000200 */
[----:B------:R-:W-:Y:S06]  /*76e0*/  DEPBAR.LE SB0, 0x0 ;  /* 0x000080000000791a */ /* 0x000fec0000000000 */
[----:B------:R5:W1:Y:S01]  /*76f0*/  MUFU.TANH R250, R0 ;  /* 0x0000000000fa7308 */ /* 0x000a620000002400 */
[----:B------:R-:W-:Y:S01]  /*7700*/  BAR.SYNC.DEFER_BLOCKING 0x0 ;  /* 0x0000000000007b1d */ /* 0x000fe20000010000 */
[----:B-----5:R-:W-:Y:S08]  /*7710*/  FMUL.FTZ R0, R8, c[0x0][0x320] ;  /* 0x0000c80008007a20 */ /* 0x020ff00000410000 */
[----:B------:R5:W1:Y:S01]  /*7720*/  MUFU.TANH R177, R0 ;  /* 0x0000000000b17308 */ /* 0x000a620000002400 */
[----:B------:R-:W3:Y:S01]  /*7730*/  LDL R8, [R1+0x4] ;  /* 0x0000040001087983 */ /* 0x000ee20000100800 */
[C---:B--2---:R-:W-:Y:S08]  /*7740*/  HMMA.16816.F32.BF16 R20, R232.reuse, R4, R20 ;  /* 0x00000004e814723c */ /* 0x044ff00000041814 */
[----:B------:R-:W-:Y:S04]  /*7750*/  HMMA.16816.F32.BF16 R24, R232, R6, R24 ;  /* 0x00000006e818723c */ /* 0x000fe80000041818 */
[----:B-----5:R-:W-:Y:S02]  /*7760*/  FMUL.FTZ R0, R9, c[0x0][0x320] ;  /* 0x0000c80009007a20 */ /* 0x020fe40000410000 */
[----:B------:R-:W3:Y:S02]  /*7770*/  LDL R9, [R1+0x10] ;  /* 0x0000100001097983 */ /* 0x000ee40000100800 */
[----:B------:R2:W1:Y:S04]  /*7780*/  MUFU.TANH R175, R0 ;  /* 0x0000000000af7308 */ /* 0x0004680000002400 */
[----:B--2---:R-:W-:Y:S06]  /*7790*/  FMUL.FTZ R0, R12, c[0x0][0x320] ;  /* 0x0000c8000c007a20 */ /* 0x004fec0000410000 */
[----:B------:R2:W1:Y:S02]  /*77a0*/  MUFU.TANH R172, R0 ;  /* 0x0000000000ac7308 */ /* 0x0004640000002400 */
[----:B--2---:R-:W-:Y:S08]  /*77b0*/  FMUL.FTZ R0, R14, c[0x0][0x320] ;  /* 0x0000c8000e007a20 */ /* 0x004ff00000410000 */
        /* <DEDUP_REMOVED lines=16> */
[----:B------:R2:W1:Y:S01]  /*78c0*/  MUFU.TANH R17, R0 ;  /* 0x0000000000117308 */ /* 0x0004620000002400 */
[----:B---3--:R-:W-:Y:S01]  /*78d0*/  ISETP.GT.AND P1, PT, R8, R9, PT ;  /* 0x000000090800720c */ /* 0x008fe20003f24270 */
[----:B--2---:R-:W-:Y:S08]  /*78e0*/  FMUL.FTZ R0, R23, c[0x0][0x320] ;  /* 0x0000c80017007a20 */ /* 0x004ff00000410000 */
[----:B------:R2:W3:Y:S02]  /*78f0*/  MUFU.TANH R16, R0 ;  /* 0x0000000000107308 */ /* 0x0004e40000002400 */
        /* <DEDUP_REMOVED lines=8> */
[----:B------:R-:W-:-:S05]  /*7980*/  @!P1 BRA `(.L_x_49) ;  /* 0x0000067000009947 */ /* 0x000fca0003800000 */
[----:B---34-:R-:W3:Y:S01]  /*7990*/  LDL R9, [R1+0x14] ;  /* 0x0000140001097983 */ /* 0x018ee20000100800 */
[----:B--2---:R-:W-:Y:S02]  /*79a0*/  IMAD.MOV.U32 R0, RZ, RZ, 0x1 ;  /* 0x00000001ff007424 */ /* 0x004fe400078e00ff */
[----:B------:R-:W-:Y:S01]  /*79b0*/  IMAD.MOV.U32 R252, RZ, RZ, RZ ;  /* 0x000000fffffc7224 */ /* 0x000fe200078e00ff */
[----:B------:R-:W2:Y:S02]  /*79c0*/  LDL.64 R20, [R1+0x20] ;  /* 0x0000200001147983 */ /* 0x000ea40000100a00 */
[----:B------:R-:W-:Y:S02]  /*79d0*/  ISETP.NE.AND P1, PT, R0, c[0x0][0x2b8], PT ;  /* 0x0000ae0000007a0c */ /* 0x000fe40003f25270 */
[----:B------:R-:W4:Y:S04]  /*79e0*/  LDL R19, [R1+0x34] ;  /* 0x0000340001137983 */ /* 0x000f280000100800 */
[----:B------:R-:W5:Y:S04]  /*79f0*/  S2R R2, SR_TID.X ;  /* 0x0000000000027919 */ /* 0x000f680000002100 */
[----:B------:R-:W2:Y:S01]  /*7a00*/  LDL R6, [R1+0x30] ;  /* 0x0000300001067983 */ /* 0x000ea20000100800 */
[--C-:B-----5:R-:W-:Y:S02]  /*7a10*/  SHF.R.S32.HI R3, RZ, 0x1f, R2.reuse ;  /* 0x0000001fff037819 */ /* 0x120fe40000011402 */
[----:B------:R-:W-:Y:S02]  /*7a20*/  SHF.R.S32.HI R5, RZ, 0x1f, R2 ;  /* 0x0000001fff057819 */ /* 0x000fe40000011402 */
[-C--:B------:R-:W-:Y:S02]  /*7a30*/  LEA.HI R3, R3, R2.reuse, RZ, 0x3 ;  /* 0x0000000203037211 */ /* 0x080fe400078f18ff */
[----:B------:R-:W-:Y:S02]  /*7a40*/  LEA.HI R5, R5, R2, RZ, 0x3 ;  /* 0x0000000205057211 */ /* 0x000fe400078f18ff */
[----:B------:R-:W-:Y:S02]  /*7a50*/  LOP3.LUT R3, R3, 0xfffffff8, RZ, 0xc0, !PT ;  /* 0xfffffff803037812 */ /* 0x000fe400078ec0ff */
[----:B------:R-:W-:Y:S03]  /*7a60*/  SHF.R.S32.HI R5, RZ, 0x3, R5 ;  /* 0x00000003ff057819 */ /* 0x000fe60000011405 */
[----:B------:R-:W-:Y:S04]  /*7a70*/  IMAD.IADD R3, R2, 0x1, -R3 ;  /* 0x0000000102037824 */ /* 0x000fe800078e0a03 */
[----:B------:R-:W-:Y:S01]  /*7a80*/  IMAD R0, R3, 0x20, R5 ;  /* 0x0000002003007824 */ /* 0x000fe200078e0205 */
[----:B------:R-:W-:Y:S01]  /*7a90*/  IADD3 R5, -R5, 0x30, RZ ;  /* 0x0000003005057810 */ /* 0x000fe20007ffe1ff */
[----:B---3--:R-:W-:Y:S02]  /*7aa0*/  IMAD R2, R8, 0x30, R9 ;  /* 0x0000003008027824 */ /* 0x008fe400078e0209 */
[----:B------:R-:W3:Y:S03]  /*7ab0*/  LDL.64 R8, [R1+0x18] ;  /* 0x0000180001087983 */ /* 0x000ee60000100a00 */
[----:B------:R-:W-:Y:S05]  /*7ac0*/  IADD3 R2, R2, -0x30, R0 ;  /* 0xffffffd002027810 */ /* 0x000fea0007ffe000 */
[----:B------:R-:W-:Y:S04]  /*7ad0*/  @P1 IMAD.HI.U32 R3, R2, c[0x0][0x2bc], RZ ;  /* 0x0000af0002031a27 */ /* 0x000fe800078e00ff */
[----:B------:R-:W-:Y:S01]  /*7ae0*/  IMAD.MOV.U32 R0, RZ, RZ, R2 ;  /* 0x000000ffff007224 */ /* 0x000fe200078e0002 */
[----:B------:R-:W-:Y:S04]  /*7af0*/  @P1 SHF.R.U32.HI R0, RZ, c[0x0][0x2c0], R3 ;  /* 0x0000b000ff001a19 */ /* 0x000fe80000011603 */
[C---:B--2---:R-:W-:Y:S01]  /*7b00*/  @!P0 IADD3 R3, P1, R0.reuse, R20, RZ ;  /* 0x0000001400038210 */ /* 0x044fe20007f3e0ff */
[----:B------:R-:W-:Y:S03]  /*7b10*/  IMAD.MOV R4, RZ, RZ, -R0 ;  /* 0x000000ffff047224 */ /* 0x000fe600078e0a00 */
[----:B----4-:R-:W-:Y:S01]  /*7b20*/  @!P0 LEA.HI.X.SX32 R0, R0, R19, 0x1, P1 ;  /* 0x0000001300008211 */ /* 0x010fe200008f0eff */
[----:B------:R-:W-:Y:S01]  /*7b30*/  IMAD R4, R4, c[0x0][0x2b8], R2 ;  /* 0x0000ae0004047a24 */ /* 0x000fe200078e0202 */
[C---:B------:R-:W-:Y:S04]  /*7b40*/  @!P0 LEA R2, P1, R3.reuse, c[0x0][0x2a0], 0x2 ;  /* 0x0000a80003028a11 */ /* 0x040fe800078210ff */
[----:B------:R-:W-:Y:S01]  /*7b50*/  @!P0 LEA.HI.X R3, R3, c[0x0][0x2a4], R0, 0x2, P1 ;  /* 0x0000a90003038a11 */ /* 0x000fe200008f1400 */
[----:B------:R2:W-:Y:S01]  /*7b60*/  STL [R1], R4 ;  /* 0x0000000401007387 */ /* 0x0005e20000100800 */
[----:B------:R-:W-:Y:S03]  /*7b70*/  SHF.R.S32.HI R0, RZ, 0x1f, R4 ;  /* 0x0000001fff007819 */ /* 0x000fe60000011404 */
[----:B------:R4:W5:Y:S02]  /*7b80*/  @!P0 LDG.E R252, [R2.64] ;  /* 0x0000000602fc8981 */ /* 0x000964000c1e1900 */
[----:B------:R-:W-:Y:S04]  /*7b90*/  IMAD R0, R0, c[0x0][0x1e0], RZ ;  /* 0x0000780000007a24 */ /* 0x000fe800078e02ff */
[C---:B------:R-:W-:Y:S02]  /*7ba0*/  IMAD R0, R4.reuse, c[0x0][0x1e4], R0 ;  /* 0x0000790004007a24 */ /* 0x040fe400078e0200 */
[----:B----4-:R-:W-:Y:S04]  /*7bb0*/  IMAD.WIDE.U32 R2, R4, c[0x0][0x1e0], RZ ;  /* 0x0000780004027a25 */ /* 0x010fe800078e00ff */
[----:B------:R-:W-:Y:S01]  /*7bc0*/  IMAD.IADD R3, R3, 0x1, R0 ;  /* 0x0000000103037824 */ /* 0x000fe200078e0200 */
[----:B-----5:R-:W-:Y:S03]  /*7bd0*/  SHF.R.S32.HI R0, RZ, 0x1f, R252 ;  /* 0x0000001fff007819 */ /* 0x020fe600000114fc */
[----:B------:R-:W-:Y:S04]  /*7be0*/  IMAD.WIDE.U32 R2, R252, c[0x0][0x1f0], R2 ;  /* 0x00007c00fc027a25 */ /* 0x000fe800078e0002 */
[----:B--2---:R-:W-:Y:S01]  /*7bf0*/  IMAD R4, R0, c[0x0][0x1f0], RZ ;  /* 0x00007c0000047a24 */ /* 0x004fe200078e02ff */
[----:B---3--:R-:W-:Y:S03]  /*7c00*/  IADD3 R0, P1, R8, R2, RZ ;  /* 0x0000000208007210 */ /* 0x008fe60007f3e0ff */
[----:B------:R-:W-:Y:S05]  /*7c10*/  IMAD R4, R252, c[0x0][0x1f4], R4 ;  /* 0x00007d00fc047a24 */ /* 0x000fea00078e0204 */
[----:B------:R-:W-:Y:S02]  /*7c20*/  IADD3.X R2, R6, R3, R4, P1, !PT ;  /* 0x0000000306027210 */ /* 0x000fe40000ffe404 */
[C---:B------:R-:W-:Y:S04]  /*7c30*/  LEA R9, P1, R0.reuse, c[0x0][0x1c8], 0x1 ;  /* 0x0000720000097a11 */ /* 0x040fe800078208ff */
[----:B------:R-:W-:Y:S02]  /*7c40*/  LEA.HI.X R8, R0, c[0x0][0x1cc], R2, 0x1, P1 ;  /* 0x0000730000087a11 */ /* 0x000fe400008f0c02 */
[----:B------:R-:W-:Y:S01]  /*7c50*/  ISETP.GE.AND P1, PT, R5, 0x1, PT ;  /* 0x000000010500780c */ /* 0x000fe20003f26270 */
[----:B------:R-:W-:-:S10]  /*7c60*/  BRA.DIV ~URZ, `(.L_x_50) ;  /* 0x000084d27f007947 */ /* 0x000fd4000b800000 */
[----:B------:R2:W3:Y:S02]  /*7c70*/  SHFL.IDX PT, R4, R8, RZ, 0x181f ;  /* 0x00181fff08047589 */ /* 0x0004e400000e0000 */
.L_x_127:
[----:B------:R-:W-:-:S05]  /*7c80*/  BRA.DIV ~URZ, `(.L_x_51) ;  /* 0x000085227f007947 */ /* 0x000fca000b800000 */
[----:B------:R4:W2:Y:S02]  /*7c90*/  SHFL.IDX PT, R0, R9, RZ, 0x181f ;  /* 0x00181fff09007589 */ /* 0x0008a400000e0000 */
.L_x_128:
[----:B------:R-:W-:Y:S02]  /*7ca0*/  SHF.R.S32.HI R7, RZ, 0x1f, R251 ;  /* 0x0000001fff077819 */ /* 0x000fe400000114fb */
[C---:B--2---:R-:W-:Y:S02]  /*7cb0*/  @P1 LEA R2, P3, R251.reuse, R0, 0x1 ;  /* 0x00000000fb021211 */ /* 0x044fe400078608ff */
[C---:B------:R-:W-:Y:S02]  /*7cc0*/  IADD3 R6, R251.reuse, 0x40, RZ ;  /* 0x00000040fb067810 */ /* 0x040fe40007ffe0ff */
[C---:B---3--:R-:W-:Y:S02]  /*7cd0*/  @P1 LEA.HI.X R3, R251.reuse, R4, R7, 0x1, P3 ;  /* 0x00000004fb031211 */ /* 0x048fe400018f0c07 */
[C---:B------:R-:W-:Y:S02]  /*7ce0*/  IADD3 R7, R251.reuse, 0x40, RZ ;  /* 0x00000040fb077810 */ /* 0x040fe40007ffe0ff */
[C---:B------:R-:W-:Y:S01]  /*7cf0*/  IADD3 R21, R251.reuse, 0x80, RZ ;  /* 0x00000080fb157810 */ /* 0x040fe20007ffe0ff */
[----:B------:R-:W-:Y:S01]  /*7d00*/  @!PT LDS RZ, [RZ] ;  /* 0x00000000fffff984 */ /* 0x000fe20000000800 */
[----:B------:R-:W-:Y:S01]  /*7d10*/  @!PT LDS RZ, [RZ] ;  /* 0x00000000fffff984 */ /* 0x000fe20000000800 */
[----:B------:R-:W-:Y:S01]  /*7d20*/  @!PT LDS RZ, [RZ] ;  /* 0x00000000fffff984 */ /* 0x000fe20000000800 */
[----:B------:R2:W-:Y:S01]  /*7d30*/  @P1 LDGSTS.E.BYPASS.LTC128B.128 [R247+0x14080], [R2.64], !P6 ;  /* 0x1408000002f71fae */ /* 0x0005e2000f101d46 */
[----:B------:R-:W-:Y:S02]  /*7d40*/  SHF.R.S32.HI R7, RZ, 0x1f, R7 ;  /* 0x0000001fff077819 */ /* 0x000fe40000011407 */
[C---:B------:R-:W-:Y:S02]  /*7d50*/  IADD3 R22, R251.reuse, 0x80, RZ ;  /* 0x00000080fb167810 */ /* 0x040fe40007ffe0ff */
[C---:B------:R-:W-:Y:S02]  /*7d60*/  IADD3 R19, R251.reuse, 0xc0, RZ ;  /* 0x000000c0fb137810 */ /* 0x040fe40007ffe0ff */
[----:B------:R-:W-:Y:S02]  /*7d70*/  SHF.R.S32.HI R22, RZ, 0x1f, R22 ;  /* 0x0000001fff167819 */ /* 0x000fe40000011416 */
[----:B------:R-:W-:Y:S04]  /*7d80*/  IADD3 R20, R251, 0xc0, RZ ;  /* 0x000000c0fb147810 */ /* 0x000fe80007ffe0ff */
[----:B------:R-:W-:Y:S02]  /*7d90*/  SHF.R.S32.HI R20, RZ, 0x1f, R20 ;  /* 0x0000001fff147819 */ /* 0x000fe40000011414 */
[C---:B--2---:R-:W-:Y:S04]  /*7da0*/  @P1 LEA R2, P3, R6.reuse, R0, 0x1 ;  /* 0x0000000006021211 */ /* 0x044fe800078608ff */
[----:B------:R-:W-:Y:S02]  /*7db0*/  @P1 LEA.HI.X R3, R6, R4, R7, 0x1, P3 ;  /* 0x0000000406031211 */ /* 0x000fe400018f0c07 */
[C---:B------:R-:W-:Y:S03]  /*7dc0*/  @P1 LEA R6, P3, R21.reuse, R0, 0x1 ;  /* 0x0000000015061211 */ /* 0x040fe600078608ff */
[----:B------:R2:W-:Y:S01]  /*7dd0*/  @P1 LDGSTS.E.BYPASS.LTC128B.128 [R247+0x15880], [R2.64], !P5 ;  /* 0x1588000002f71fae */ /* 0x0005e2000e901d46 */
[----:B------:R-:W-:Y:S05]  /*7de0*/  @P1 LEA.HI.X R7, R21, R4, R22, 0x1, P3 ;  /* 0x0000000415071211 */ /* 0x000fea00018f0c16 */
[----:B------:R3:W-:Y:S01]  /*7df0*/  @P1 LDGSTS.E.BYPASS.LTC128B.128 [R247+0x17080], [R6.64], !P4 ;  /* 0x1708000006f71fae */ /* 0x0007e2000e101d46 */
[C---:B--2---:R-:W-:Y:S04]  /*7e00*/  @P1 LEA R2, P3, R19.reuse, R0, 0x1 ;  /* 0x0000000013021211 */ /* 0x044fe800078608ff */
[----:B------:R-:W-:Y:S05]  /*7e10*/  @P1 LEA.HI.X R3, R19, R4, R20, 0x1, P3 ;  /* 0x0000000413031211 */ /* 0x000fea00018f0c14 */
[----:B------:R3:W-:Y:S01]  /*7e20*/  @P1 LDGSTS.E.BYPASS.LTC128B.128 [R247+0x18880], [R2.64], !P2 ;  /* 0x1888000002f71fae */ /* 0x0007e2000d101d46 */
[----:B------:R-:W-:Y:S01]  /*7e30*/  ISETP.GE.AND P1, PT, R5, 0x21, PT ;  /* 0x000000210500780c */ /* 0x000fe20003f26270 */
[----:B------:R-:W-:-:S06]  /*7e40*/  BRA.DIV ~URZ, `(.L_x_52) ;  /* 0x000083c27f007947 */ /* 0x000fcc000b800000 */
[----:B------:R2:W3:Y:S04]  /*7e50*/  SHFL.IDX PT, R4, R8, 0x1, 0x181f ;  /* 0x00381f0008047f89 */ /* 0x0004e800000e0000 */
[----:B------:R2:W4:Y:S02]  /*7e60*/  SHFL.IDX PT, R0, R9, 0x1, 0x181f ;  /* 0x00381f0009007f89 */ /* 0x00052400000e0000 */
.L_x_129:
[----:B---3--:R-:W-:Y:S02]  /*7e70*/  SHF.R.S32.HI R6, RZ, 0x1f, R251 ;  /* 0x0000001fff067819 */ /* 0x008fe400000114fb */
[C---:B----4-:R-:W-:Y:S02]  /*7e80*/  @P1 LEA R2, P3, R251.reuse, R0, 0x1 ;  /* 0x00000000fb021211 */ /* 0x050fe400078608ff */
[C---:B------:R-:W-:Y:S02]  /*7e90*/  IADD3 R5, R251.reuse, 0x40, RZ ;  /* 0x00000040fb057810 */ /* 0x040fe40007ffe0ff */
[C---:B------:R-:W-:Y:S02]  /*7ea0*/  @P1 LEA.HI.X R3, R251.reuse, R4, R6, 0x1, P3 ;  /* 0x00000004fb031211 */ /* 0x040fe400018f0c06 */
[C---:B------:R-:W-:Y:S02]  /*7eb0*/  IADD3 R6, R251.reuse, 0x40, RZ ;  /* 0x00000040fb067810 */ /* 0x040fe40007ffe0ff */
[C---:B--2---:R-:W-:Y:S01]  /*7ec0*/  IADD3 R9, R251.reuse, 0x80, RZ ;  /* 0x00000080fb097810 */ /* 0x044fe20007ffe0ff */
[----:B------:R-:W-:Y:S01]  /*7ed0*/  @!PT LDS RZ, [RZ] ;  /* 0x00000000fffff984 */ /* 0x000fe20000000800 */
[----:B------:R-:W-:Y:S01]  /*7ee0*/  @!PT LDS RZ, [RZ] ;  /* 0x00000000fffff984 */ /* 0x000fe20000000800 */
[----:B------:R-:W-:Y:S01]  /*7ef0*/  @!PT LDS RZ, [RZ] ;  /* 0x00000000fffff984 */ /* 0x000fe20000000800 */
[----:B------:R2:W-:Y:S01]  /*7f00*/  @P1 LDGSTS.E.BYPASS.LTC128B.128 [R247+0x15080], [R2.64], !P6 ;  /* 0x1508000002f71fae */ /* 0x0005e2000f101d46 */
[----:B------:R-:W-:Y:S02]  /*7f10*/  SHF.R.S32.HI R6, RZ, 0x1f, R6 ;  /* 0x0000001fff067819 */ /* 0x000fe40000011406 */
[C---:B------:R-:W-:Y:S02]  /*7f20*/  IADD3 R19, R251.reuse, 0x80, RZ ;  /* 0x00000080fb137810 */ /* 0x040fe40007ffe0ff */
[----:B------:R-:W-:Y:S02]  /*7f30*/  IADD3 R8, R251, 0xc0, RZ ;  /* 0x000000c0fb087810 */ /* 0x000fe40007ffe0ff */
[----:B------:R-:W-:Y:S02]  /*7f40*/  SHF.R.S32.HI R19, RZ, 0x1f, R19 ;  /* 0x0000001fff137819 */ /* 0x000fe40000011413 */
[----:B------:R-:W-:Y:S02]  /*7f50*/  SHF.R.S32.HI R8, RZ, 0x1f, R8 ;  /* 0x0000001fff087819 */ /* 0x000fe40000011408 */
[C---:B--2---:R-:W-:Y:S04]  /*7f60*/  @P1 LEA R2, P3, R5.reuse, R0, 0x1 ;  /* 0x0000000005021211 */ /* 0x044fe800078608ff */
[----:B------:R-:W-:Y:S02]  /*7f70*/  @P1 LEA.HI.X R3, R5, R4, R6, 0x1, P3 ;  /* 0x0000000405031211 */ /* 0x000fe400018f0c06 */
[----:B------:R-:W-:Y:S02]  /*7f80*/  @P1 LEA R6, P3, R9, R0, 0x1 ;  /* 0x0000000009061211 */ /* 0x000fe400078608ff */
[----:B------:R-:W-:Y:S01]  /*7f90*/  IADD3 R5, R251, 0xc0, RZ ;  /* 0x000000c0fb057810 */ /* 0x000fe20007ffe0ff */
[----:B------:R2:W-:Y:S01]  /*7fa0*/  @P1 LDGSTS.E.BYPASS.LTC128B.128 [R247+0x16880], [R2.64], !P5 ;  /* 0x1688000002f71fae */ /* 0x0005e2000e901d46 */
[----:B------:R-:W-:Y:S05]  /*7fb0*/  @P1 LEA.HI.X R7, R9, R4, R19, 0x1, P3 ;  /* 0x0000000409071211 */ /* 0x000fea00018f0c13 */
[----:B------:R3:W-:Y:S01]  /*7fc0*/  @P1 LDGSTS.E.BYPASS.LTC128B.128 [R247+0x18080], [R6.64], !P4 ;  /* 0x1808000006f71fae */ /* 0x0007e2000e101d46 */
[C---:B--2---:R-:W-:Y:S04]  /*7fd0*/  @P1 LEA R2, P3, R5.reuse, R0, 0x1 ;  /* 0x0000000005021211 */ /* 0x044fe800078608ff */
[----:B------:R-:W-:Y:S05]  /*7fe0*/  @P1 LEA.HI.X R3, R5, R4, R8, 0x1, P3 ;  /* 0x0000000405031211 */ /* 0x000fea00018f0c08 */
[----:B------:R3:W-:Y:S04]  /*7ff0*/  @P1 LDGSTS.E.BYPASS.LTC128B.128 [R247+0x19880], [R2.64], !P2 ;  /* 0x1988000002f71fae */ /* 0x0007e8000d101d46 */
.L_x_49:
[----:B---34-:R-:W-:Y:S05]  /*8000*/  BSYNC B0 ;  /* 0x0000000000007941 */ /* 0x018fea0003800000 */
.L_x_48:
[----:B------:R-:W-:Y:S01]  /*8010*/  FMNMX.FTZ R2, R249, R133, !PT ;  /* 0x00000085f9027209 */ /* 0x000fe20007810000 */
[----:B------:R-:W0:Y:S01]  /*8020*/  LDGDEPBAR ;  /* 0x00000000000079af */ /* 0x000e220000000000 */
[----:B--2---:R-:W-:Y:S02]  /*8030*/  FMNMX.FTZ R0, R179, R132, !PT ;  /* 0x00000084b3007209 */ /* 0x004fe40007810000 */
[----:B------:R-:W-:Y:S02]  /*8040*/  FMNMX.FTZ R2, R248, R2, !PT ;  /* 0x00000002f8027209 */ /* 0x000fe40007810000 */
[----:B-1----:R-:W-:Y:S02]  /*8050*/  FMNMX.FTZ R0, R250, R0, !PT ;  /* 0x00000000fa007209 */ /* 0x002fe40007810000 */
[----:B------:R-:W-:Y:S02]  /*8060*/  FMNMX.FTZ R2, R177, R2, !PT ;  /* 0x00000002b1027209 */ /* 0x000fe40007810000 */
        /* <DEDUP_REMOVED lines=18> */
[----:B------:R-:W-:Y:S01]  /*8190*/  FMNMX.FTZ R5, R12, R0, !PT ;  /* 0x000000000c057209 */ /* 0x000fe20007810000 */
[----:B------:R-:W-:-:S05]  /*81a0*/  BRA.DIV ~URZ, `(.L_x_53) ;  /* 0x000081227f007947 */ /* 0x000fca000b800000 */
[----:B------:R1:W2:Y:S02]  /*81b0*/  SHFL.BFLY PT, R0, R4, 0x2, 0x1f ;  /* 0x0c401f0004007f89 */ /* 0x0002a400000e0000 */
.L_x_130:
[----:B-12---:R-:W-:Y:S01]  /*81c0*/  FMNMX.FTZ R4, R4, R0, !PT ;  /* 0x0000000004047209 */ /* 0x006fe20007810000 */
[----:B------:R-:W-:-:S05]  /*81d0*/  BRA.DIV ~URZ, `(.L_x_54) ;  /* 0x000081327f007947 */ /* 0x000fca000b800000 */
[----:B------:R-:W1:Y:S02]  /*81e0*/  SHFL.BFLY PT, R0, R4, 0x1, 0x1f ;  /* 0x0c201f0004007f89 */ /* 0x000e6400000e0000 */
[----:B-1----:R-:W-:Y:S02]  /*81f0*/  FMNMX.FTZ R133, R4, R0, !PT ;  /* 0x0000000004857209 */ /* 0x002fe40007810000 */
[----:B------:R-:W1:Y:S02]  /*8200*/  SHFL.BFLY PT, R0, R5, 0x2, 0x1f ;  /* 0x0c401f0005007f89 */ /* 0x000e6400000e0000 */
[----:B-1----:R-:W-:Y:S05]  /*8210*/  FMNMX.FTZ R4, R5, R0, !PT ;  /* 0x0000000005047209 */ /* 0x002fea0007810000 */
[----:B------:R1:W2:Y:S02]  /*8220*/  SHFL.BFLY PT, R0, R4, 0x1, 0x1f ;  /* 0x0c201f0004007f89 */ /* 0x0002a400000e0000 */
.L_x_131:
[----:B------:R-:W3:Y:S01]  /*8230*/  LDL.LU R20, [R1+0x8] ;  /* 0x0000080001147983 */ /* 0x000ee20000300800 */
[----:B--2---:R-:W-:Y:S01]  /*8240*/  FMNMX.FTZ R3, R0, R4, !PT ;  /* 0x0000000400037209 */ /* 0x004fe20007810000 */
[C---:B-1----:R-:W-:Y:S01]  /*8250*/  FMUL.FTZ R4, R133.reuse, c[0x0][0x2d0] ;  /* 0x0000b40085047a20 */ /* 0x042fe20000410000 */
[----:B------:R-:W-:Y:S01]  /*8260*/  WARPSYNC 0xffffffff ;  /* 0xffffffff00007948 */ /* 0x000fe20003800000 */
[----:B------:R-:W-:Y:S02]  /*8270*/  FADD.FTZ R0, -R133, R134 ;  /* 0x0000008685007221 */ /* 0x000fe40000010100 */
[--C-:B------:R-:W-:Y:S02]  /*8280*/  FFMA.FTZ R7, R248, c[0x0][0x2d0], -R4.reuse ;  /* 0x0000b400f8077a23 */ /* 0x100fe40000010804 */
[----:B------:R-:W-:Y:S02]  /*8290*/  FMUL.FTZ R0, R0, c[0x0][0x2d0] ;  /* 0x0000b40000007a20 */ /* 0x000fe40000410000 */
[--C-:B------:R-:W-:Y:S02]  /*82a0*/  FFMA.FTZ R8, R249, c[0x0][0x2d0], -R4.reuse ;  /* 0x0000b400f9087a23 */ /* 0x100fe40000010804 */
[--C-:B------:R-:W-:Y:S01]  /*82b0*/  FFMA.FTZ R19, R172, c[0x0][0x2d0], -R4.reuse ;  /* 0x0000b400ac137a23 */ /* 0x100fe20000010804 */
[----:B------:R-:W-:Y:S01]  /*82c0*/  MUFU.EX2 R2, R0 ;  /* 0x0000000000027308 */ /* 0x000fe20000000800 */
[--C-:B------:R-:W-:Y:S02]  /*82d0*/  FFMA.FTZ R248, R170, c[0x0][0x2d0], -R4.reuse ;  /* 0x0000b400aaf87a23 */ /* 0x100fe40000010804 */
[--C-:B------:R-:W-:Y:S02]  /*82e0*/  FFMA.FTZ R11, R11, c[0x0][0x2d0], -R4.reuse ;  /* 0x0000b4000b0b7a23 */ /* 0x100fe40000010804 */
[--C-:B------:R-:W-:Y:S02]  /*82f0*/  FFMA.FTZ R10, R10, c[0x0][0x2d0], -R4.reuse ;  /* 0x0000b4000a0a7a23 */ /* 0x100fe40000010804 */
[--C-:B------:R-:W-:Y:S02]  /*8300*/  FFMA.FTZ R5, R175, c[0x0][0x2d0], -R4.reuse ;  /* 0x0000b400af057a23 */ /* 0x100fe40000010804 */
[--C-:B------:R-:W-:Y:S01]  /*8310*/  FFMA.FTZ R249, R171, c[0x0][0x2d0], -R4.reuse ;  /* 0x0000b400abf97a23 */ /* 0x100fe20000010804 */
[----:B------:R-:W-:Y:S01]  /*8320*/  MUFU.EX2 R7, R7 ;  /* 0x0000000700077308 */ /* 0x000fe20000000800 */
[--C-:B------:R-:W-:Y:S01]  /*8330*/  FFMA.FTZ R15, R15, c[0x0][0x2d0], -R4.reuse ;  /* 0x0000b4000f0f7a23 */ /* 0x100fe20000010804 */
[----:B------:R-:W-:Y:S01]  /*8340*/  MOV R171, R19 ;  /* 0x0000001300ab7202 */ /* 0x000fe20000000f00 */
[--C-:B------:R-:W-:Y:S02]  /*8350*/  FFMA.FTZ R14, R14, c[0x0][0x2d0], -R4.reuse ;  /* 0x0000b4000e0e7a23 */ /* 0x100fe40000010804 */
[--C-:B------:R-:W-:Y:S02]  /*8360*/  FFMA.FTZ R6, R177, c[0x0][0x2d0], -R4.reuse ;  /* 0x0000b400b1067a23 */ /* 0x100fe40000010804 */
[----:B------:R-:W-:Y:S03]  /*8370*/  FFMA.FTZ R177, R168, c[0x0][0x2d0], -R4 ;  /* 0x0000b400a8b17a23 */ /* 0x000fe60000010804 */
[----:B------:R-:W3:Y:S10]  /*8380*/  MUFU.EX2 R4, R8 ;  /* 0x0000000800047308 */ /* 0x000ef40000000800 */
[----:B------:R-:W-:Y:S10]  /*8390*/  MUFU.EX2 R8, R5 ;  /* 0x0000000500087308 */ /* 0x000ff40000000800 */
[----:B------:R-:W1:Y:S01]  /*83a0*/  MUFU.EX2 R9, R6 ;  /* 0x0000000600097308 */ /* 0x000e620000000800 */
[----:B---3--:R-:W-:Y:S01]  /*83b0*/  FFMA.FTZ R0, R2, R20, R4 ;  /* 0x0000001402007223 */ /* 0x008fe20000010004 */
[----:B------:R-:W-:Y:S01]  /*83c0*/  F2FP.BF16.PACK_AB R168, R7, R4 ;  /* 0x0000000407a8723e */ /* 0x000fe200000010ff */
[----:B------:R-:W-:Y:S01]  /*83d0*/  FMUL.FTZ R4, R3, c[0x0][0x2d0] ;  /* 0x0000b40003047a20 */ /* 0x000fe20000410000 */
[----:B-1----:R-:W-:Y:S01]  /*83e0*/  F2FP.BF16.PACK_AB R170, R8, R9 ;  /* 0x0000000908aa723e */ /* 0x002fe200000010ff */
[----:B------:R-:W-:Y:S02]  /*83f0*/  FADD.FTZ R6, R7, R0 ;  /* 0x0000000007067221 */ /* 0x000fe40000010000 */
[--C-:B------:R-:W-:Y:S02]  /*8400*/  FFMA.FTZ R5, R179, c[0x0][0x2d0], -R4.reuse ;  /* 0x0000b400b3057a23 */ /* 0x100fe40000010804 */
[--C-:B------:R-:W-:Y:S02]  /*8410*/  FFMA.FTZ R172, R169, c[0x0][0x2d0], -R4.reuse ;  /* 0x0000b400a9ac7a23 */ /* 0x100fe40000010804 */
[----:B------:R1:W-:Y:S01]  /*8420*/  MUFU.EX2 R169, R5 ;  /* 0x0000000500a97308 */ /* 0x0003e20000000800 */
[----:B------:R-:W-:Y:S02]  /*8430*/  FFMA.FTZ R12, R12, c[0x0][0x2d0], -R4 ;  /* 0x0000b4000c0c7a23 */ /* 0x000fe40000010804 */
[----:B------:R-:W-:Y:S02]  /*8440*/  FADD.FTZ R0, -R3, R132 ;  /* 0x0000008403007221 */ /* 0x000fe40000010100 */
[----:B------:R-:W-:Y:S02]  /*8450*/  FMUL.FTZ R24, R2, R136 ;  /* 0x0000008802187220 */ /* 0x000fe40000410000 */
[----:B------:R-:W-:Y:S02]  /*8460*/  FMUL.FTZ R0, R0, c[0x0][0x2d0] ;  /* 0x0000b40000007a20 */ /* 0x000fe40000410000 */
[----:B------:R-:W-:Y:S02]  /*8470*/  FMUL.FTZ R25, R2, R137 ;  /* 0x0000008902197220 */ /* 0x000fe40000410000 */
[--C-:B------:R-:W-:Y:S02]  /*8480*/  FFMA.FTZ R7, R250, c[0x0][0x2d0], -R4.reuse ;  /* 0x0000b400fa077a23 */ /* 0x100fe40000010804 */
[----:B------:R-:W2:Y:S01]  /*8490*/  MUFU.EX2 R0, R0 ;  /* 0x0000000000007308 */ /* 0x000ea20000000800 */
[--C-:B------:R-:W-:Y:S02]  /*84a0*/  FFMA.FTZ R250, R13, c[0x0][0x2d0], -R4.reuse ;  /* 0x0000b4000dfa7a23 */ /* 0x100fe40000010804 */
[----:B------:R-:W-:Y:S01]  /*84b0*/  FMUL.FTZ R13, R2, R149 ;  /* 0x00000095020d7220 */ /* 0x000fe20000410000 */
[----:B------:R-:W-:Y:S01]  /*84c0*/  MOV R149, R14 ;  /* 0x0000000e00957202 */ /* 0x000fe20000000f00 */
[--C-:B------:R-:W-:Y:S02]  /*84d0*/  FFMA.FTZ R132, R178, c[0x0][0x2d0], -R4.reuse ;  /* 0x0000b400b2847a23 */ /* 0x100fe40000010804 */
[--C-:B------:R-:W-:Y:S02]  /*84e0*/  FFMA.FTZ R134, R176, c[0x0][0x2d0], -R4.reuse ;  /* 0x0000b400b0867a23 */ /* 0x100fe40000010804 */
[--C-:B------:R-:W-:Y:S02]  /*84f0*/  FFMA.FTZ R175, R18, c[0x0][0x2d0], -R4.reuse ;  /* 0x0000b40012af7a23 */ /* 0x100fe40000010804 */
[C---:B-1----:R-:W-:Y:S01]  /*8500*/  FMUL.FTZ R5, R2.reuse, R157 ;  /* 0x0000009d02057220 */ /* 0x042fe20000410000 */
[----:B------:R-:W-:Y:S01]  /*8510*/  MOV R157, R12 ;  /* 0x0000000c009d7202 */ /* 0x000fe20000000f00 */
[----:B------:R-:W-:Y:S02]  /*8520*/  FMUL.FTZ R12, R2, R148 ;  /* 0x00000094020c7220 */ /* 0x000fe40000410000 */
[----:B------:R-:W3:Y:S01]  /*8530*/  LDL.LU R148, [R1+0xc] ;  /* 0x00000c0001947983 */ /* 0x000ee20000300800 */
[--C-:B------:R-:W-:Y:S02]  /*8540*/  FFMA.FTZ R174, R174, c[0x0][0x2d0], -R4.reuse ;  /* 0x0000b400aeae7a23 */ /* 0x100fe40000010804 */
[--C-:B------:R-:W-:Y:S02]  /*8550*/  FFMA.FTZ R173, R173, c[0x0][0x2d0], -R4.reuse ;  /* 0x0000b400adad7a23 */ /* 0x100fe40000010804 */
[--C-:B------:R-:W-:Y:S02]  /*8560*/  FFMA.FTZ R179, R17, c[0x0][0x2d0], -R4.reuse ;  /* 0x0000b40011b37a23 */ /* 0x100fe40000010804 */
[----:B------:R-:W-:Y:S01]  /*8570*/  FMUL.FTZ R17, R2, R145 ;  /* 0x0000009102117220 */ /* 0x000fe20000410000 */
[----:B------:R-:W-:Y:S01]  /*8580*/  MOV R145, R149 ;  /* 0x0000009500917202 */ /* 0x000fe20000000f00 */
[C---:B--2---:R-:W-:Y:S01]  /*8590*/  FMUL.FTZ R26, R0.reuse, R138 ;  /* 0x0000008a001a7220 */ /* 0x044fe20000410000 */
[----:B------:R-:W-:Y:S01]  /*85a0*/  MUFU.EX2 R149, R132 ;  /* 0x0000008400957308 */ /* 0x000fe20000000800 */
[C---:B------:R-:W-:Y:S02]  /*85b0*/  FMUL.FTZ R27, R0.reuse, R139 ;  /* 0x0000008b001b7220 */ /* 0x040fe40000410000 */
[----:B------:R-:W1:Y:S01]  /*85c0*/  LDSM.16.MT88.4 R136, [R237] ;  /* 0x00000000ed88783b */ /* 0x000e620000004200 */
[----:B------:R-:W-:Y:S02]  /*85d0*/  FMUL.FTZ R14, R0, R150 ;  /* 0x00000096000e7220 */ /* 0x000fe40000410000 */
[----:B------:R-:W-:Y:S02]  /*85e0*/  FFMA.FTZ R178, R16, c[0x0][0x2d0], -R4 ;  /* 0x0000b40010b27a23 */ /* 0x000fe40000010804 */
[C---:B------:R-:W-:Y:S02]  /*85f0*/  FMUL.FTZ R4, R2.reuse, R156 ;  /* 0x0000009c02047220 */ /* 0x040fe40000410000 */
[----:B------:R2:W-:Y:S01]  /*8600*/  MUFU.EX2 R156, R7 ;  /* 0x00000007009c7308 */ /* 0x0005e20000000800 */
[----:B------:R-:W-:Y:S02]  /*8610*/  FADD.FTZ R6, R9, R6 ;  /* 0x0000000609067221 */ /* 0x000fe40000010000 */
[----:B------:R-:W-:Y:S01]  /*8620*/  FMUL.FTZ R20, R2, R140 ;  /* 0x0000008c02147220 */ /* 0x000fe20000410000 */
[----:B------:R-:W-:Y:S01]  /*8630*/  MOV R140, R171 ;  /* 0x000000ab008c7202 */ /* 0x000fe20000000f00 */
[----:B------:R-:W-:Y:S02]  /*8640*/  FADD.FTZ R176, R8, R6 ;  /* 0x0000000608b07221 */ /* 0x000fe40000010000 */
[----:B------:R-:W-:Y:S01]  /*8650*/  FMUL.FTZ R6, R0, R158 ;  /* 0x0000009e00067220 */ /* 0x000fe20000410000 */
[----:B------:R-:W-:Y:S01]  /*8660*/  MOV R158, R145 ;  /* 0x00000091009e7202 */ /* 0x000fe20000000f00 */
[----:B------:R-:W-:Y:S01]  /*8670*/  FMUL.FTZ R8, R2, R152 ;  /* 0x0000009802087220 */ /* 0x000fe20000410000 */
[----:B------:R-:W4:Y:S01]  /*8680*/  MUFU.EX2 R150, R134 ;  /* 0x0000008600967308 */ /* 0x000f220000000800 */
[----:B------:R-:W-:Y:S01]  /*8690*/  MOV R152, R10 ;  /* 0x0000000a00987202 */ /* 0x000fe20000000f00 */
[----:B------:R-:W-:Y:S02]  /*86a0*/  FMUL.FTZ R10, R0, R154 ;  /* 0x0000009a000a7220 */ /* 0x000fe40000410000 */
[----:B------:R-:W-:Y:S01]  /*86b0*/  FMUL.FTZ R9, R2, R153 ;  /* 0x0000009902097220 */ /* 0x000fe20000410000 */
[----:B------:R-:W-:Y:S01]  /*86c0*/  MOV R153, R11 ;  /* 0x0000000b00997202 */ /* 0x000fe20000000f00 */
[----:B------:R-:W-:Y:S02]  /*86d0*/  FMUL.FTZ R11, R0, R155 ;  /* 0x0000009b000b7220 */ /* 0x000fe40000410000 */
[----:B------:R-:W-:Y:S01]  /*86e0*/  FMUL.FTZ R16, R2, R144 ;  /* 0x0000009002107220 */ /* 0x000fe20000410000 */
[----:B------:R-:W-:Y:S01]  /*86f0*/  MOV R144, R15 ;  /* 0x0000000f00907202 */ /* 0x000fe20000000f00 */
[C---:B------:R-:W-:Y:S01]  /*8700*/  FMUL.FTZ R15, R0.reuse, R151 ;  /* 0x00000097000f7220 */ /* 0x040fe20000410000 */
[----:B------:R5:W-:Y:S01]  /*8710*/  MUFU.EX2 R132, R140 ;  /* 0x0000008c00847308 */ /* 0x000be20000000800 */
[C---:B------:R-:W-:Y:S02]  /*8720*/  FMUL.FTZ R18, R0.reuse, R146 ;  /* 0x0000009200127220 */ /* 0x040fe40000410000 */
[C---:B--2---:R-:W-:Y:S01]  /*8730*/  FMUL.FTZ R7, R0.reuse, R159 ;  /* 0x0000009f00077220 */ /* 0x044fe20000410000 */
[----:B------:R-:W-:Y:S01]  /*8740*/  MOV R159, R144 ;  /* 0x00000090009f7202 */ /* 0x000fe20000000f00 */
[----:B------:R-:W-:Y:S02]  /*8750*/  FMUL.FTZ R19, R0, R147 ;  /* 0x0000009300137220 */ /* 0x000fe40000410000 */
[----:B------:R-:W-:Y:S02]  /*8760*/  FMUL.FTZ R21, R2, R141 ;  /* 0x0000008d02157220 */ /* 0x000fe40000410000 */
[C---:B------:R-:W-:Y:S01]  /*8770*/  FMUL.FTZ R22, R0.reuse, R142 ;  /* 0x0000008e00167220 */ /* 0x040fe20000410000 */
[----:B------:R-:W-:Y:S01]  /*8780*/  MUFU.EX2 R144, R248 ;  /* 0x000000f800907308 */ /* 0x000fe20000000800 */
[----:B------:R-:W-:Y:S01]  /*8790*/  FMUL.FTZ R23, R0, R143 ;  /* 0x0000008f00177220 */ /* 0x000fe20000410000 */
[----:B----4-:R-:W-:Y:S01]  /*87a0*/  F2FP.BF16.PACK_AB R171, R150, R149 ;  /* 0x0000009596ab723e */ /* 0x010fe200000010ff */
[C---:B------:R-:W-:Y:S02]  /*87b0*/  FMUL.FTZ R28, R2.reuse, R28 ;  /* 0x0000001c021c7220 */ /* 0x040fe40000410000 */
[----:B------:R-:W-:Y:S02]  /*87c0*/  FMUL.FTZ R29, R2, R29 ;  /* 0x0000001d021d7220 */ /* 0x000fe40000410000 */
[C---:B------:R-:W-:Y:S02]  /*87d0*/  FMUL.FTZ R30, R0.reuse, R30 ;  /* 0x0000001e001e7220 */ /* 0x040fe40000410000 */
[----:B------:R-:W-:Y:S01]  /*87e0*/  FMUL.FTZ R31, R0, R31 ;  /* 0x0000001f001f7220 */ /* 0x000fe20000410000 */
[----:B------:R-:W-:Y:S01]  /*87f0*/  MUFU.EX2 R134, R177 ;  /* 0x000000b100867308 */ /* 0x000fe20000000800 */
[C---:B------:R-:W-:Y:S02]  /*8800*/  FMUL.FTZ R32, R2.reuse, R32 ;  /* 0x0000002002207220 */ /* 0x040fe40000410000 */
[----:B------:R-:W-:Y:S01]  /*8810*/  FMUL.FTZ R33, R2, R33 ;  /* 0x0000002102217220 */ /* 0x000fe20000410000 */
[----:B-----5:R-:W-:Y:S01]  /*8820*/  LDSM.16.MT88.4 R140, [R237+0x800] ;  /* 0x00080000ed8c783b */ /* 0x020fe20000004200 */
[C---:B------:R-:W-:Y:S02]  /*8830*/  FMUL.FTZ R34, R0.reuse, R34 ;  /* 0x0000002200227220 */ /* 0x040fe40000410000 */
[----:B------:R-:W-:Y:S02]  /*8840*/  FMUL.FTZ R35, R0, R35 ;  /* 0x0000002300237220 */ /* 0x000fe40000410000 */
[C---:B------:R-:W-:Y:S01]  /*8850*/  FMUL.FTZ R36, R2.reuse, R36 ;  /* 0x0000002402247220 */ /* 0x040fe20000410000 */
[----:B------:R-:W2:Y:S01]  /*8860*/  MUFU.EX2 R151, R174 ;  /* 0x000000ae00977308 */ /* 0x000ea20000000800 */
[----:B------:R-:W-:Y:S02]  /*8870*/  FMUL.FTZ R37, R2, R37 ;  /* 0x0000002502257220 */ /* 0x000fe40000410000 */
[C---:B------:R-:W-:Y:S02]  /*8880*/  FMUL.FTZ R38, R0.reuse, R38 ;  /* 0x0000002600267220 */ /* 0x040fe40000410000 */
[----:B------:R-:W-:Y:S02]  /*8890*/  FMUL.FTZ R39, R0, R39 ;  /* 0x0000002700277220 */ /* 0x000fe40000410000 */
[C---:B------:R-:W-:Y:S02]  /*88a0*/  FMUL.FTZ R40, R2.reuse, R40 ;  /* 0x0000002802287220 */ /* 0x040fe40000410000 */
[----:B------:R-:W-:Y:S01]  /*88b0*/  FMUL.FTZ R41, R2, R41 ;  /* 0x0000002902297220 */ /* 0x000fe20000410000 */
[----:B------:R-:W-:Y:S01]  /*88c0*/  MUFU.EX2 R248, R172 ;  /* 0x000000ac00f87308 */ /* 0x000fe20000000800 */
[C---:B------:R-:W-:Y:S02]  /*88d0*/  FMUL.FTZ R42, R0.reuse, R42 ;  /* 0x0000002a002a7220 */ /* 0x040fe40000410000 */
[----:B------:R-:W-:Y:S02]  /*88e0*/  FMUL.FTZ R43, R0, R43 ;  /* 0x0000002b002b7220 */ /* 0x000fe40000410000 */
[C---:B------:R-:W-:Y:S02]  /*88f0*/  FMUL.FTZ R44, R2.reuse, R44 ;  /* 0x0000002c022c7220 */ /* 0x040fe40000410000 */
[----:B------:R-:W-:Y:S02]  /*8900*/  FMUL.FTZ R45, R2, R45 ;  /* 0x0000002d022d7220 */ /* 0x000fe40000410000 */
[C---:B------:R-:W-:Y:S01]  /*8910*/  FMUL.FTZ R46, R0.reuse, R46 ;  /* 0x0000002e002e7220 */ /* 0x040fe20000410000 */
[----:B------:R-:W-:Y:S01]  /*8920*/  MUFU.EX2 R177, R175 ;  /* 0x000000af00b17308 */ /* 0x000fe20000000800 */
[----:B------:R-:W-:Y:S02]  /*8930*/  FMUL.FTZ R47, R0, R47 ;  /* 0x0000002f002f7220 */ /* 0x000fe40000410000 */
[C---:B------:R-:W-:Y:S02]  /*8940*/  FMUL.FTZ R48, R2.reuse, R48 ;  /* 0x0000003002307220 */ /* 0x040fe40000410000 */
[----:B------:R-:W-:Y:S02]  /*8950*/  FMUL.FTZ R49, R2, R49 ;  /* 0x0000003102317220 */ /* 0x000fe40000410000 */
[C---:B------:R-:W-:Y:S02]  /*8960*/  FMUL.FTZ R50, R0.reuse, R50 ;  /* 0x0000003200327220 */ /* 0x040fe40000410000 */
[----:B------:R-:W-:Y:S01]  /*8970*/  FMUL.FTZ R51, R0, R51 ;  /* 0x0000003300337220 */ /* 0x000fe20000410000 */
[----:B------:R2:W-:Y:S01]  /*8980*/  MUFU.EX2 R174, R179 ;  /* 0x000000b300ae7308 */ /* 0x0005e20000000800 */
[C---:B------:R-:W-:Y:S02]  /*8990*/  FMUL.FTZ R52, R2.reuse, R52 ;  /* 0x0000003402347220 */ /* 0x040fe40000410000 */
[----:B------:R-:W-:Y:S02]  /*89a0*/  FMUL.FTZ R53, R2, R53 ;  /* 0x0000003502357220 */ /* 0x000fe40000410000 */
[C---:B------:R-:W-:Y:S02]  /*89b0*/  FMUL.FTZ R54, R0.reuse, R54 ;  /* 0x0000003600367220 */ /* 0x040fe40000410000 */
[----:B------:R-:W-:Y:S02]  /*89c0*/  FMUL.FTZ R55, R0, R55 ;  /* 0x0000003700377220 */ /* 0x000fe40000410000 */
[C---:B------:R-:W-:Y:S01]  /*89d0*/  FMUL.FTZ R56, R2.reuse, R56 ;  /* 0x0000003802387220 */ /* 0x040fe20000410000 */
[----:B------:R4:W-:Y:S01]  /*89e0*/  MUFU.EX2 R175, R178 ;  /* 0x000000b200af7308 */ /* 0x0009e20000000800 */
[----:B------:R-:W-:Y:S02]  /*89f0*/  FMUL.FTZ R57, R2, R57 ;  /* 0x0000003902397220 */ /* 0x000fe40000410000 */
[C---:B------:R-:W-:Y:S02]  /*8a00*/  FMUL.FTZ R58, R0.reuse, R58 ;  /* 0x0000003a003a7220 */ /* 0x040fe40000410000 */
[----:B------:R-:W-:Y:S02]  /*8a10*/  FMUL.FTZ R59, R0, R59 ;  /* 0x0000003b003b7220 */ /* 0x000fe40000410000 */
[C---:B------:R-:W-:Y:S02]  /*8a20*/  FMUL.FTZ R60, R2.reuse, R60 ;  /* 0x0000003c023c7220 */ /* 0x040fe40000410000 */
[----:B------:R-:W-:Y:S01]  /*8a30*/  FMUL.FTZ R61, R2, R61 ;  /* 0x0000003d023d7220 */ /* 0x000fe20000410000 */
[----:B------:R-:W-:Y:S01]  /*8a40*/  MUFU.EX2 R172, R250 ;  /* 0x000000fa00ac7308 */ /* 0x000fe20000000800 */
[C---:B------:R-:W-:Y:S02]  /*8a50*/  FMUL.FTZ R62, R0.reuse, R62 ;  /* 0x0000003e003e7220 */ /* 0x040fe40000410000 */
[----:B------:R-:W-:Y:S01]  /*8a60*/  FMUL.FTZ R63, R0, R63 ;  /* 0x0000003f003f7220 */ /* 0x000fe20000410000 */
[----:B--2---:R-:W-:Y:S01]  /*8a70*/  MOV R179, R151 ;  /* 0x0000009700b37202 */ /* 0x004fe20000000f00 */
[C---:B------:R-:W-:Y:S02]  /*8a80*/  FMUL.FTZ R64, R2.reuse, R64 ;  /* 0x0000004002407220 */ /* 0x040fe40000410000 */
[----:B------:R-:W-:Y:S02]  /*8a90*/  FMUL.FTZ R65, R2, R65 ;  /* 0x0000004102417220 */ /* 0x000fe40000410000 */
[C---:B------:R-:W-:Y:S02]  /*8aa0*/  FMUL.FTZ R66, R0.reuse, R66 ;  /* 0x0000004200427220 */ /* 0x040fe40000410000 */
[----:B------:R-:W-:Y:S02]  /*8ab0*/  FMUL.FTZ R67, R0, R67 ;  /* 0x0000004300437220 */ /* 0x000fe40000410000 */
[C---:B------:R-:W-:Y:S01]  /*8ac0*/  FMUL.FTZ R68, R2.reuse, R68 ;  /* 0x0000004402447220 */ /* 0x040fe20000410000 */
[----:B----4-:R-:W-:Y:S01]  /*8ad0*/  MOV R178, R150 ;  /* 0x0000009600b27202 */ /* 0x010fe20000000f00 */
[----:B------:R-:W-:Y:S02]  /*8ae0*/  FMUL.FTZ R69, R2, R69 ;  /* 0x0000004502457220 */ /* 0x000fe40000410000 */
[C---:B------:R-:W-:Y:S02]  /*8af0*/  FMUL.FTZ R70, R0.reuse, R70 ;  /* 0x0000004600467220 */ /* 0x040fe40000410000 */
        /* <DEDUP_REMOVED lines=52> */
[C---:B------:R-:W-:Y:S02]  /*8e40*/  FMUL.FTZ R123, R0.reuse, R123 ;  /* 0x0000007b007b7220 */ /* 0x040fe40000410000 */
[C---:B------:R-:W-:Y:S02]  /*8e50*/  FMUL.FTZ R126, R0.reuse, R126 ;  /* 0x0000007e007e7220 */ /* 0x040fe40000410000 */
[C---:B------:R-:W-:Y:S02]  /*8e60*/  FMUL.FTZ R127, R0.reuse, R127 ;  /* 0x0000007f007f7220 */ /* 0x040fe40000410000 */
[C---:B------:R-:W-:Y:S02]  /*8e70*/  FMUL.FTZ R130, R0.reuse, R130 ;  /* 0x0000008200827220 */ /* 0x040fe40000410000 */
[----:B------:R-:W-:Y:S02]  /*8e80*/  FMUL.FTZ R131, R0, R131 ;  /* 0x0000008300837220 */ /* 0x000fe40000410000 */
[C---:B------:R-:W-:Y:S02]  /*8e90*/  FMUL.FTZ R124, R2.reuse, R124 ;  /* 0x0000007c027c7220 */ /* 0x040fe40000410000 */
[C---:B------:R-:W-:Y:S02]  /*8ea0*/  FMUL.FTZ R125, R2.reuse, R125 ;  /* 0x0000007d027d7220 */ /* 0x040fe40000410000 */
[C---:B------:R-:W-:Y:S02]  /*8eb0*/  FMUL.FTZ R128, R2.reuse, R128 ;  /* 0x0000008002807220 */ /* 0x040fe40000410000 */
[----:B------:R-:W-:Y:S02]  /*8ec0*/  FMUL.FTZ R129, R2, R129 ;  /* 0x0000008102817220 */ /* 0x000fe40000410000 */
[----:B------:R-:W2:Y:S10]  /*8ed0*/  MUFU.EX2 R2, R249 ;  /* 0x000000f900027308 */ /* 0x000eb40000000800 */
[----:B------:R-:W4:Y:S10]  /*8ee0*/  MUFU.EX2 R249, R173 ;  /* 0x000000ad00f97308 */ /* 0x000f340000000800 */
[----:B------:R-:W5:Y:S01]  /*8ef0*/  MUFU.EX2 R173, R157 ;  /* 0x0000009d00ad7308 */ /* 0x000f620000000800 */
[----:B---3--:R-:W-:Y:S01]  /*8f00*/  FFMA.FTZ R148, R0, R148, R169 ;  /* 0x0000009400947223 */ /* 0x008fe200000100a9 */
[----:B------:R-:W-:Y:S01]  /*8f10*/  F2FP.BF16.PACK_AB R169, R156, R169 ;  /* 0x000000a99ca9723e */ /* 0x000fe200000010ff */
[----:B------:R-:W-:Y:S04]  /*8f20*/  FADD.FTZ R0, R132, R176 ;  /* 0x000000b084007221 */ /* 0x000fe80000010000 */
[----:B--2---:R-:W-:Y:S02]  /*8f30*/  FADD.FTZ R0, R2, R0 ;  /* 0x0000000002007221 */ /* 0x004fe40000010000 */
[C---:B-1----:R-:W-:Y:S05]  /*8f40*/  HMMA.16816.F32.BF16 R4, R168.reuse, R136, R4 ;  /* 0x00000088a804723c */ /* 0x042fea0000041804 */
[----:B------:R-:W-:Y:S03]  /*8f50*/  FADD.FTZ R0, R144, R0 ;  /* 0x0000000090007221 */ /* 0x000fe60000010000 */
[C---:B------:R-:W-:Y:S01]  /*8f60*/  HMMA.16816.F32.BF16 R8, R168.reuse, R138, R8 ;  /* 0x0000008aa808723c */ /* 0x040fe20000041808 */
[----:B------:R-:W1:Y:S03]  /*8f70*/  LDSM.16.MT88.4 R136, [R239] ;  /* 0x00000000ef88783b */ /* 0x000e660000004200 */
[----:B------:R-:W-:Y:S04]  /*8f80*/  FADD.FTZ R0, R134, R0 ;  /* 0x0000000086007221 */ /* 0x000fe80000010000 */
[C---:B-1----:R-:W-:Y:S08]  /*8f90*/  HMMA.16816.F32.BF16 R12, R168.reuse, R136, R12 ;  /* 0x00000088a80c723c */ /* 0x042ff0000004180c */
[C---:B------:R-:W-:Y:S01]  /*8fa0*/  HMMA.16816.F32.BF16 R16, R168.reuse, R138, R16 ;  /* 0x0000008aa810723c */ /* 0x040fe20000041810 */
[----:B------:R-:W1:Y:S07]  /*8fb0*/  LDSM.16.MT88.4 R136, [R238] ;  /* 0x00000000ee88783b */ /* 0x000e6e0000004200 */
[C---:B-1----:R-:W-:Y:S08]  /*8fc0*/  HMMA.16816.F32.BF16 R20, R168.reuse, R136, R20 ;  /* 0x00000088a814723c */ /* 0x042ff00000041814 */
[C---:B------:R-:W-:Y:S01]  /*8fd0*/  HMMA.16816.F32.BF16 R24, R168.reuse, R138, R24 ;  /* 0x0000008aa818723c */ /* 0x040fe20000041818 */
[----:B------:R-:W1:Y:S07]  /*8fe0*/  LDSM.16.MT88.4 R136, [R242] ;  /* 0x00000000f288783b */ /* 0x000e6e0000004200 */
        /* <DEDUP_REMOVED lines=39> */
[----:B------:R-:W1:Y:S03]  /*9260*/  MUFU.EX2 R132, R159 ;  /* 0x0000009f00847308 */ /* 0x000e660000000800 */
[----:B----4-:R-:W-:Y:S03]  /*9270*/  F2FP.BF16.PACK_AB R137, R249, R151 ;  /* 0x00000097f989723e */ /* 0x010fe600000010ff */
[----:B------:R-:W-:Y:S02]  /*9280*/  F2FP.BF16.PACK_AB R138, R134, R144 ;  /* 0x00000090868a723e */ /* 0x000fe400000010ff */
[----:B------:R-:W2:Y:S02]  /*9290*/  LDSM.16.MT88.4 R144, [R239+0x800] ;  /* 0x00080000ef90783b */ /* 0x000ea40000004200 */
[----:B------:R-:W-:Y:S01]  /*92a0*/  MUFU.EX2 R134, R152 ;  /* 0x0000009800867308 */ /* 0x000fe20000000800 */
[----:B------:R-:W-:Y:S02]  /*92b0*/  F2FP.BF16.PACK_AB R139, R177, R248 ;  /* 0x000000f8b18b723e */ /* 0x000fe400000010ff */
[----:B------:R-:W-:Y:S02]  /*92c0*/  F2FP.BF16.PACK_AB R169, R175, R174 ;  /* 0x000000aeafa9723e */ /* 0x000fe400000010ff */
[----:B-----5:R-:W-:Y:S03]  /*92d0*/  F2FP.BF16.PACK_AB R171, R173, R172 ;  /* 0x000000acadab723e */ /* 0x020fe600000010ff */
[C---:B------:R-:W-:Y:S02]  /*92e0*/  HMMA.16816.F32.BF16 R4, R136.reuse, R140, R4 ;  /* 0x0000008c8804723c */ /* 0x040fe40000041804 */
[----:B------:R-:W3:Y:S03]  /*92f0*/  MUFU.EX2 R2, R158 ;  /* 0x0000009e00027308 */ /* 0x000ee60000000800 */
[----:B-1----:R-:W-:Y:S03]  /*9300*/  FADD.FTZ R0, R132, R0 ;  /* 0x0000000084007221 */ /* 0x002fe60000010000 */
[C---:B------:R-:W-:Y:S01]  /*9310*/  HMMA.16816.F32.BF16 R8, R136.reuse, R142, R8 ;  /* 0x0000008e8808723c */ /* 0x040fe20000041808 */
[----:B------:R-:W1:Y:S03]  /*9320*/  LDSM.16.MT88.4 R140, [R238+0x800] ;  /* 0x00080000ee8c783b */ /* 0x000e660000004200 */
[C---:B---3--:R-:W-:Y:S01]  /*9330*/  F2FP.BF16.PACK_AB R168, R2.reuse, R132 ;  /* 0x0000008402a8723e */ /* 0x048fe200000010ff */
[----:B------:R-:W-:Y:S02]  /*9340*/  FADD.FTZ R0, R2, R0 ;  /* 0x0000000002007221 */ /* 0x000fe40000010000 */
[----:B------:R-:W-:Y:S01]  /*9350*/  FADD.FTZ R2, R156, R148 ;  /* 0x000000949c027221 */ /* 0x000fe20000010000 */
        /* <DEDUP_REMOVED lines=39> */
[C---:B-1----:R-:W-:Y:S01]  /*95d0*/  HMMA.16816.F32.BF16 R116, R136.reuse, R140, R116 ;  /* 0x0000008c8874723c */ /* 0x042fe20000041874 */
[----:B------:R-:W1:Y:S07]  /*95e0*/  MUFU.EX2 R140, R153 ;  /* 0x00000099008c7308 */ /* 0x000e6e0000000800 */
[C---:B------:R-:W-:Y:S04]  /*95f0*/  HMMA.16816.F32.BF16 R120, R136.reuse, R142, R120 ;  /* 0x0000008e8878723c */ /* 0x040fe80000041878 */
[----:B-1----:R-:W-:Y:S01]  /*9600*/  FADD.FTZ R0, R140, R0 ;  /* 0x000000008c007221 */ /* 0x002fe20000010000 */
[----:B------:R-:W1:Y:S01]  /*9610*/  LDSM.16.MT88.4 R152, [R237+0x1000] ;  /* 0x00100000ed98783b */ /* 0x000e620000004200 */
[C---:B------:R-:W-:Y:S02]  /*9620*/  F2FP.BF16.PACK_AB R170, R134.reuse, R140 ;  /* 0x0000008c86aa723e */ /* 0x040fe400000010ff */
[----:B------:R-:W-:Y:S01]  /*9630*/  FADD.FTZ R0, R134, R0 ;  /* 0x0000000086007221 */ /* 0x000fe20000010000 */
[C---:B--2---:R-:W-:Y:S04]  /*9640*/  HMMA.16816.F32.BF16 R124, R136.reuse, R144, R124 ;  /* 0x00000090887c723c */ /* 0x044fe8000004187c */
[----:B------:R2:W-:Y:S04]  /*9650*/  STL [R1+0x8], R0 ;  /* 0x0000080001007387 */ /* 0x0005e80000100800 */
[----:B------:R-:W-:Y:S01]  /*9660*/  HMMA.16816.F32.BF16 R128, R136, R146, R128 ;  /* 0x000000928880723c */ /* 0x000fe20000041880 */
[----:B------:R-:W3:Y:S04]  /*9670*/  LDL R176, [R1+0x10] ;  /* 0x0000100001b07983 */ /* 0x000ee80000100800 */
[----:B------:R-:W4:Y:S04]  /*9680*/  LDL.LU R132, [R1+0x4] ;  /* 0x0000040001847983 */ /* 0x000f280000300800 */
[----:B------:R-:W5:Y:S08]  /*9690*/  LDSM.16.MT88.4 R144, [R239+0x1000] ;  /* 0x00100000ef90783b */ /* 0x000f700000004200 */
[----:B------:R-:W5:Y:S01]  /*96a0*/  LDSM.16.MT88.4 R136, [R238+0x1000] ;  /* 0x00100000ee88783b */ /* 0x000f620000004200 */
[----:B--2---:R-:W-:Y:S04]  /*96b0*/  FADD.FTZ R0, R149, R2 ;  /* 0x0000000295007221 */ /* 0x004fe80000010000 */
[----:B------:R-:W-:Y:S01]  /*96c0*/  FADD.FTZ R0, R178, R0 ;  /* 0x00000000b2007221 */ /* 0x000fe20000010000 */
[C---:B-1----:R-:W-:Y:S02]  /*96d0*/  HMMA.16816.F32.BF16 R156, R168.reuse, R152, R4 ;  /* 0x00000098a89c723c */ /* 0x042fe40000041804 */
[----:B------:R-:W1:Y:S03]  /*96e0*/  LDSM.16.MT88.4 R4, [R240+0x1000] ;  /* 0x00100000f004783b */ /* 0x000e660000004200 */
[----:B------:R-:W-:Y:S03]  /*96f0*/  FADD.FTZ R0, R179, R0 ;  /* 0x00000000b3007221 */ /* 0x000fe60000010000 */
[C---:B------:R-:W-:Y:S02]  /*9700*/  HMMA.16816.F32.BF16 R152, R168.reuse, R154, R8 ;  /* 0x0000009aa898723c */ /* 0x040fe40000041808 */
[----:B------:R-:W2:Y:S02]  /*9710*/  LDSM.16.MT88.4 R8, [R237+0x2800] ;  /* 0x00280000ed08783b */ /* 0x000ea40000004200 */
[----:B------:R-:W-:Y:S04]  /*9720*/  FADD.FTZ R0, R249, R0 ;  /* 0x00000000f9007221 */ /* 0x000fe80000010000 */
[----:B------:R-:W-:Y:S04]  /*9730*/  FADD.FTZ R0, R248, R0 ;  /* 0x00000000f8007221 */ /* 0x000fe80000010000 */
[----:B------:R-:W-:Y:S01]  /*9740*/  FADD.FTZ R0, R177, R0 ;  /* 0x00000000b1007221 */ /* 0x000fe20000010000 */
[C---:B-----5:R-:W-:Y:S01]  /*9750*/  HMMA.16816.F32.BF16 R148, R168.reuse, R144, R12 ;  /* 0x00000090a894723c */ /* 0x060fe2000004180c */
[----:B------:R-:W5:Y:S02]  /*9760*/  LDSM.16.MT88.4 R12, [R239+0x2800] ;  /* 0x00280000ef0c783b */ /* 0x000f640000004200 */
[----:B------:R-:W-:Y:S04]  /*9770*/  FADD.FTZ R0, R174, R0 ;  /* 0x00000000ae007221 */ /* 0x000fe80000010000 */
[----:B------:R-:W-:Y:S01]  /*9780*/  FADD.FTZ R0, R175, R0 ;  /* 0x00000000af007221 */ /* 0x000fe20000010000 */
[C---:B------:R-:W-:Y:S04]  /*9790*/  HMMA.16816.F32.BF16 R144, R168.reuse, R146, R16 ;  /* 0x00000092a890723c */ /* 0x040fe80000041810 */
[----:B------:R-:W-:Y:S04]  /*97a0*/  FADD.FTZ R2, R172, R0 ;  /* 0x00000000ac027221 */ /* 0x000fe80000010000 */
[C---:B------:R-:W-:Y:S04]  /*97b0*/  HMMA.16816.F32.BF16 R140, R168.reuse, R136, R20 ;  /* 0x00000088a88c723c */ /* 0x040fe80000041814 */
[----:B------:R-:W-:Y:S04]  /*97c0*/  FADD.FTZ R2, R173, R2 ;  /* 0x00000002ad027221 */ /* 0x000fe80000010000 */
[C---:B------:R-:W-:Y:S08]  /*97d0*/  HMMA.16816.F32.BF16 R136, R168.reuse, R138, R24 ;  /* 0x0000008aa888723c */ /* 0x040ff00000041818 */
[C---:B-1----:R-:W-:Y:S08]  /*97e0*/  HMMA.16816.F32.BF16 R28, R168.reuse, R4, R28 ;  /* 0x00000004a81c723c */ /* 0x042ff0000004181c */
[C---:B------:R-:W-:Y:S01]  /*97f0*/  HMMA.16816.F32.BF16 R32, R168.reuse, R6, R32 ;  /* 0x00000006a820723c */ /* 0x040fe20000041820 */
[----:B------:R-:W1:Y:S07]  /*9800*/  LDSM.16.MT88.4 R4, [R238+0x2800] ;  /* 0x00280000ee04783b */ /* 0x000e6e0000004200 */
[C---:B--2---:R-:W-:Y:S08]  /*9810*/  HMMA.16816.F32.BF16 R36, R168.reuse, R8, R36 ;  /* 0x00000008a824723c */ /* 0x044ff00000041824 */
[C---:B------:R-:W-:Y:S01]  /*9820*/  HMMA.16816.F32.BF16 R40, R168.reuse, R10, R40 ;  /* 0x0000000aa828723c */ /* 0x040fe20000041828 */
[----:B------:R-:W2:Y:S07]  /*9830*/  LDSM.16.MT88.4 R8, [R240+0x2800] ;  /* 0x00280000f008783b */ /* 0x000eae0000004200 */
[C---:B-----5:R-:W-:Y:S08]  /*9840*/  HMMA.16816.F32.BF16 R44, R168.reuse, R12, R44 ;  /* 0x0000000ca82c723c */ /* 0x060ff0000004182c */
[C---:B------:R-:W-:Y:S01]  /*9850*/  HMMA.16816.F32.BF16 R48, R168.reuse, R14, R48 ;  /* 0x0000000ea830723c */ /* 0x040fe20000041830 */
[----:B------:R-:W5:Y:S07]  /*9860*/  LDSM.16.MT88.4 R12, [R237+0x4000] ;  /* 0x00400000ed0c783b */ /* 0x000f6e0000004200 */
        /* <DEDUP_REMOVED lines=22> */
[C---:B------:R-:W-:Y:S08]  /*99d0*/  HMMA.16816.F32.BF16 R112, R168.reuse, R10, R112 ;  /* 0x0000000aa870723c */ /* 0x040ff00000041870 */
[C---:B-----5:R-:W-:Y:S08]  /*99e0*/  HMMA.16816.F32.BF16 R116, R168.reuse, R12, R116 ;  /* 0x0000000ca874723c */ /* 0x060ff00000041874 */
[C---:B------:R-:W-:Y:S08]  /*99f0*/  HMMA.16816.F32.BF16 R120, R168.reuse, R14, R120 ;  /* 0x0000000ea878723c */ /* 0x040ff00000041878 */
[C---:B-1----:R-:W-:Y:S08]  /*9a00*/  HMMA.16816.F32.BF16 R124, R168.reuse, R4, R124 ;  /* 0x00000004a87c723c */ /* 0x042ff0000004187c */
[----:B------:R-:W-:Y:S04]  /*9a10*/  HMMA.16816.F32.BF16 R128, R168, R6, R128 ;  /* 0x00000006a880723c */ /* 0x000fe80000041880 */
[C---:B----4-:R-:W-:Y:S02]  /*9a20*/  IADD3 R0, R132.reuse, -0x1, RZ ;  /* 0xffffffff84007810 */ /* 0x050fe40007ffe0ff */
[----:B---3--:R-:W-:Y:S02]  /*9a30*/  ISETP.GT.AND P1, PT, R132, R176, PT ;  /* 0x000000b08400720c */ /* 0x008fe40003f24270 */
[----:B------:R-:W-:Y:S01]  /*9a40*/  MOV R132, R3 ;  /* 0x0000000300847202 */ /* 0x000fe20000000f00 */
[----:B------:R1:W-:Y:S04]  /*9a50*/  STL [R1+0x4], R0 ;  /* 0x0000040001007387 */ /* 0x0003e80000100800 */
[----:B------:R1:W-:Y:S06]  /*9a60*/  STL [R1+0xc], R2 ;  /* 0x00000c0201007387 */ /* 0x0003ec0000100800 */
[----:B-1----:R-:W-:-:S05]  /*9a70*/  @P1 BRA `(.L_x_55) ;  /* 0xffffcc4000001947 */ /* 0x002fca000383ffff */
.L_x_43:
[----:B------:R-:W-:Y:S05]  /*9a80*/  BRA.DIV ~URZ, `(.L_x_56) ;  /* 0x000069527f007947 */ /* 0x000fea000b800000 */
[----:B------:R-:W2:Y:S04]  /*9a90*/  LDL.LU R7, [R1+0x8] ;  /* 0x0000080001077983 */ /* 0x000ea80000300800 */
[----:B------:R-:W3:Y:S04]  /*9aa0*/  LDL.LU R6, [R1+0xc] ;  /* 0x00000c0001067983 */ /* 0x000ee80000300800 */
[----:B--2---:R-:W1:Y:S04]  /*9ab0*/  SHFL.BFLY PT, R0, R7, 0x2, 0x1f ;  /* 0x0c401f0007007f89 */ /* 0x004e6800000e0000 */
[----:B---3--:R-:W2:Y:S01]  /*9ac0*/  SHFL.BFLY PT, R2, R6, 0x2, 0x1f ;  /* 0x0c401f0006027f89 */ /* 0x008ea200000e0000 */
[----:B-1----:R-:W-:-:S02]  /*9ad0*/  FADD.FTZ R0, R0, R7 ;  /* 0x0000000700007221 */ /* 0x002fc40000010000 */
[----:B--2---:R-:W-:-:S03]  /*9ae0*/  FADD.FTZ R4, R2, R6 ;  /* 0x0000000602047221 */ /* 0x004fc60000010000 */
[----:B------:R-:W1:Y:S04]  /*9af0*/  SHFL.BFLY PT, R2, R0, 0x1, 0x1f ;  /* 0x0c201f0000027f89 */ /* 0x000e6800000e0000 */
[----:B------:R2:W3:Y:S01]  /*9b00*/  SHFL.BFLY PT, R3, R4, 0x1, 0x1f ;  /* 0x0c201f0004037f89 */ /* 0x0004e200000e0000 */
[----:B-1----:R-:W-:-:S05]  /*9b10*/  FADD.FTZ R5, R0, R2 ;  /* 0x0000000200057221 */ /* 0x002fca0000010000 */
.L_x_132:
[----:B------:R-:W-:Y:S01]  /*9b20*/  FSETP.NE.FTZ.AND P1, PT, R5, RZ, PT ;  /* 0x000000ff0500720b */ /* 0x000fe20003f35000 */
[----:B---3--:R-:W-:Y:S01]  /*9b30*/  FADD.FTZ R3, R3, R4 ;  /* 0x0000000403037221 */ /* 0x008fe20000010000 */
[----:B------:R-:W-:Y:S02]  /*9b40*/  MOV R18, 0xff800000 ;  /* 0xff80000000127802 */ /* 0x000fe40000000f00 */
[----:B------:R-:W-:Y:S02]  /*9b50*/  MOV R19, 0xff800000 ;  /* 0xff80000000137802 */ /* 0x000fe40000000f00 */
[----:B------:R-:W-:-:S07]  /*9b60*/  FSETP.NE.FTZ.AND P0, PT, R3, RZ, PT ;  /* 0x000000ff0300720b */ /* 0x000fce0003f15000 */
[----:B------:R-:W1:Y:S01]  /*9b70*/  @P1 MUFU.LG2 R0, R5 ;  /* 0x0000000500001308 */ /* 0x000e620000000c00 */
[----:B------:R-:W-:-:S05]  /*9b80*/  @P1 MOV R2, 0x3f317218 ;  /* 0x3f31721800021802 */ /* 0x000fca0000000f00 */
[----:B------:R-:W-:Y:S01]  /*9b90*/  @P1 FMUL.FTZ R2, R2, c[0x0][0x2d0] ;  /* 0x0000b40002021a20 */ /* 0x000fe20000410000 */
[----:B--2---:R-:W-:-:S05]  /*9ba0*/  @P0 MOV R4, 0x3f317218 ;  /* 0x3f31721800040802 */ /* 0x004fca0000000f00 */
[----:B------:R-:W-:Y:S02]  /*9bb0*/  @P0 FMUL.FTZ R4, R4, c[0x0][0x2d0] ;  /* 0x0000b40004040a20 */ /* 0x000fe40000410000 */
[----:B-1----:R-:W-:-:S04]  /*9bc0*/  @P1 FMUL.FTZ R0, R0, 0.69314718246459960938 ;  /* 0x3f31721800001820 */ /* 0x002fc80000410000 */
[----:B------:R-:W-:Y:S01]  /*9bd0*/  @P1 FFMA.FTZ R18, R2, R133, R0 ;  /* 0x0000008502121223 */ /* 0x000fe20000010000 */
[----:B------:R-:W-:Y:S01]  /*9be0*/  MOV R2, RZ ;  /* 0x000000ff00027202 */ /* 0x000fe20000000f00 */
[----:B------:R-:W1:Y:S08]  /*9bf0*/  @P0 MUFU.LG2 R0, R3 ;  /* 0x0000000300000308 */ /* 0x000e700000000c00 */
[----:B------:R-:W2:Y:S01]  /*9c00*/  @P1 MUFU.RCP R2, R5 ;  /* 0x0000000500021308 */ /* 0x000ea20000001000 */
[----:B-1----:R-:W-:-:S04]  /*9c10*/  @P0 FMUL.FTZ R0, R0, 0.69314718246459960938 ;  /* 0x3f31721800000820 */ /* 0x002fc80000410000 */
[----:B------:R-:W-:Y:S01]  /*9c20*/  @P0 FFMA.FTZ R19, R4, R132, R0 ;  /* 0x0000008404130223 */ /* 0x000fe20000010000 */
[----:B------:R-:W-:Y:S01]  /*9c30*/  MOV R0, RZ ;  /* 0x000000ff00007202 */ /* 0x000fe20000000f00 */
[C---:B--2---:R-:W-:Y:S02]  /*9c40*/  FMUL.FTZ R132, R2.reuse, R152 ;  /* 0x0000009802847220 */ /* 0x044fe40000410000 */
[----:B------:R-:W-:-:S03]  /*9c50*/  FMUL.FTZ R133, R2, R153 ;  /* 0x0000009902857220 */ /* 0x000fc60000410000 */
[----:B------:R-:W1:Y:S01]  /*9c60*/  @P0 MUFU.RCP R0, R3 ;  /* 0x0000000300000308 */ /* 0x000e620000001000 */
[C---:B------:R-:W-:Y:S02]  /*9c70*/  FMUL.FTZ R160, R2.reuse, R116 ;  /* 0x0000007402a07220 */ /* 0x040fe40000410000 */
[C---:B------:R-:W-:Y:S02]  /*9c80*/  FMUL.FTZ R161, R2.reuse, R117 ;  /* 0x0000007502a17220 */ /* 0x040fe40000410000 */
[C---:B------:R-:W-:Y:S02]  /*9c90*/  FMUL.FTZ R26, R2.reuse, R156 ;  /* 0x0000009c021a7220 */ /* 0x040fe40000410000 */
[C---:B------:R-:W-:Y:S02]  /*9ca0*/  FMUL.FTZ R27, R2.reuse, R157 ;  /* 0x0000009d021b7220 */ /* 0x040fe40000410000 */
[C---:B------:R-:W-:Y:S02]  /*9cb0*/  FMUL.FTZ R152, R2.reuse, R100 ;  /* 0x0000006402987220 */ /* 0x040fe40000410000 */
[----:B------:R-:W-:-:S02]  /*9cc0*/  FMUL.FTZ R153, R2, R101 ;  /* 0x0000006502997220 */ /* 0x000fc40000410000 */
[C---:B------:R-:W-:Y:S02]  /*9cd0*/  FMUL.FTZ R100, R2.reuse, R104 ;  /* 0x0000006802647220 */ /* 0x040fe40000410000 */
[----:B------:R-:W-:Y:S02]  /*9ce0*/  FMUL.FTZ R101, R2, R105 ;  /* 0x0000006902657220 */ /* 0x000fe40000410000 */
[C---:B-1----:R-:W-:Y:S02]  /*9cf0*/  FMUL.FTZ R116, R0.reuse, R158 ;  /* 0x0000009e00747220 */ /* 0x042fe40000410000 */
[----:B------:R-:W-:Y:S02]  /*9d00*/  FMUL.FTZ R117, R0, R159 ;  /* 0x0000009f00757220 */ /* 0x000fe40000410000 */
[C---:B------:R-:W-:Y:S02]  /*9d10*/  FMUL.FTZ R156, R2.reuse, R120 ;  /* 0x00000078029c7220 */ /* 0x040fe40000410000 */
[----:B------:R-:W-:-:S02]  /*9d20*/  FMUL.FTZ R157, R2, R121 ;  /* 0x00000079029d7220 */ /* 0x000fc40000410000 */
[C---:B------:R-:W-:Y:S02]  /*9d30*/  FMUL.FTZ R24, R2.reuse, R128 ;  /* 0x0000008002187220 */ /* 0x040fe40000410000 */
[----:B------:R-:W-:Y:S02]  /*9d40*/  FMUL.FTZ R25, R2, R129 ;  /* 0x0000008102197220 */ /* 0x000fe40000410000 */
[C---:B------:R-:W-:Y:S02]  /*9d50*/  FMUL.FTZ R158, R0.reuse, R34 ;  /* 0x00000022009e7220 */ /* 0x040fe40000410000 */
[----:B------:R-:W-:Y:S02]  /*9d60*/  FMUL.FTZ R159, R0, R35 ;  /* 0x00000023009f7220 */ /* 0x000fe40000410000 */
        /* <DEDUP_REMOVED lines=10> */
[C---:B------:R-:W-:Y:S02]  /*9e10*/  FMUL.FTZ R150, R0.reuse, R142 ;  /* 0x0000008e00967220 */ /* 0x040fe40000410000 */
[C---:B------:R-:W-:Y:S02]  /*9e20*/  FMUL.FTZ R151, R0.reuse, R143 ;  /* 0x0000008f00977220 */ /* 0x040fe40000410000 */
        /* <DEDUP_REMOVED lines=53> */
[----:B------:R-:W-:Y:S01]  /*a180*/  FMUL.FTZ R31, R0, R131 ;  /* 0x00000083001f7220 */ /* 0x000fe20000410000 */
[----:B------:R-:W-:Y:S01]  /*a190*/  MOV R0, 0x1 ;  /* 0x0000000100007802 */ /* 0x000fe20000000f00 */
        /* <DEDUP_REMOVED lines=44> */
.L_x_30:
[----:B-1----:R1:W5:Y:S04]  /*a460*/  LDL R6, [R1+0x48] ;  /* 0x0000480001067983 */ /* 0x0023680000100800 */
[----:B------:R-:W2:Y:S01]  /*a470*/  S2R R2, SR_TID.X ;  /* 0x0000000000027919 */ /* 0x000ea20000002100 */
[----:B------:R-:W-:Y:S01]  /*a480*/  BSSY B0, `(.L_x_57) ;  /* 0x0000011000007945 */ /* 0x000fe20003800000 */
[----:B--2---:R-:W-:-:S13]  /*a490*/  LOP3.LUT P0, RZ, R2, 0xff, RZ, 0xc0, !PT ;  /* 0x000000ff02ff7812 */ /* 0x004fda000780c0ff */
[----:B------:R-:W-:Y:S05]  /*a4a0*/  @P0 BRA `(.L_x_58) ;  /* 0x000000e000000947 */ /* 0x000fea0003800000 */
[----:B-1----:R-:W1:Y:S01]  /*a4b0*/  S2R R2, SR_LANEID ;  /* 0x0000000000027919 */ /* 0x002e620000000000 */
[----:B------:R-:W-:Y:S01]  /*a4c0*/  VOTEU.ANY UR4, UPT, PT ;  /* 0x0000000000047886 */ /* 0x000fe200038e0100 */
[----:B------:R-:W-:Y:S01]  /*a4d0*/  IMAD.MOV.U32 R4, RZ, RZ, c[0x0][0x560] ;  /* 0x00015800ff047624 */ /* 0x000fe200078e00ff */
[----:B------:R-:W1:Y:S01]  /*a4e0*/  FLO.U32 R3, UR4 ;  /* 0x0000000400037d00 */ /* 0x000e6200080e0000 */
[----:B------:R-:W-:Y:S01]  /*a4f0*/  IMAD.MOV.U32 R5, RZ, RZ, c[0x0][0x564] ;  /* 0x00015900ff057624 */ /* 0x000fe200078e00ff */
[----:B-1----:R-:W-:-:S06]  /*a500*/  ISETP.EQ.U32.AND P0, PT, R3, R2, PT ;  /* 0x000000020300720c */ /* 0x002fcc0003f02070 */
[----:B------:R-:W1:Y:S07]  /*a510*/  POPC R2, UR4 ;  /* 0x0000000400027d09 */ /* 0x000e6e0008000000 */
[----:B-1----:R1:W2:Y:S04]  /*a520*/  @P0 ATOMG.E.ADD.STRONG.GPU PT, R2, [R4.64], R2 ;  /* 0x00000002040209a8 */ /* 0x0022a800081ee1c6 */
[----:B-1----:R-:W1:Y:S04]  /*a530*/  S2R R4, SR_LTMASK ;  /* 0x0000000000047919 */ /* 0x002e680000003900 */
[----:B--2---:R1:W2:Y:S02]  /*a540*/  SHFL.IDX PT, R3, R2, R3, 0x1f ;  /* 0x00001f0302037589 */ /* 0x0042a400000e0000 */
[----:B-1----:R-:W-:-:S06]  /*a550*/  LOP3.LUT R2, R4, UR4, RZ, 0xc0, !PT ;  /* 0x0000000404027c12 */ /* 0x002fcc000f8ec0ff */
[----:B------:R-:W2:Y:S02]  /*a560*/  POPC R2, R2 ;  /* 0x0000000200027309 */ /* 0x000ea40000000000 */
[----:B--2--5:R-:W-:-:S05]  /*a570*/  IADD3 R6, R3, c[0x0][0xc], R2 ;  /* 0x0000030003067a10 */ /* 0x024fca0007ffe002 */
[----:B------:R1:W-:Y:S02]  /*a580*/  STL [R1+0x48], R6 ;  /* 0x0000480601007387 */ /* 0x0003e40000100800 */
.L_x_58:
[----:B-1----:R-:W-:Y:S05]  /*a590*/  BSYNC B0 ;  /* 0x0000000000007941 */ /* 0x002fea0003800000 */
.L_x_57:
[----:B------:R-:W-:Y:S01]  /*a5a0*/  PRMT R0, R0, 0x9910, RZ ;  /* 0x0000991000007816 */ /* 0x000fe200000000ff */
[----:B------:R-:W-:Y:S01]  /*a5b0*/  BSSY B1, `(.L_x_59) ;  /* 0x000046d000017945 */ /* 0x000fe20003800000 */
[----:B-----5:R-:W-:Y:S02]  /*a5c0*/  IMAD.MOV.U32 R22, RZ, RZ, R6 ;  /* 0x000000ffff167224 */ /* 0x020fe400078e0006 */
[----:B------:R-:W-:-:S13]  /*a5d0*/  ISETP.NE.AND P0, PT, R0, RZ, PT ;  /* 0x000000ff0000720c */ /* 0x000fda0003f05270 */
[----:B------:R-:W-:Y:S05]  /*a5e0*/  @!P0 BRA `(.L_x_60) ;  /* 0x000035d000008947 */ /* 0x000fea0003800000 */
[----:B------:R-:W2:Y:S04]  /*a5f0*/  LDL R5, [R1+0x5c] ;  /* 0x00005c0001057983 */ /* 0x000ea80000100800 */
[----:B------:R-:W3:Y:S04]  /*a600*/  LDL R11, [R1+0x60] ;  /* 0x00006000010b7983 */ /* 0x000ee80000100800 */
[----:B------:R-:W4:Y:S04]  /*a610*/  LDL R10, [R1+0x68] ;  /* 0x00006800010a7983 */ /* 0x000f280000100800 */
[----:B------:R-:W3:Y:S04]  /*a620*/  LDL R4, [R1+0x64] ;  /* 0x0000640001047983 */ /* 0x000ee80000100800 */
[----:B------:R-:W3:Y:S04]  /*a630*/  LDL R9, [R1+0x78] ;  /* 0x0000780001097983 */ /* 0x000ee80000100800 */
[----:B------:R-:W3:Y:S04]  /*a640*/  LDL R8, [R1+0x70] ;  /* 0x0000700001087983 */ /* 0x000ee80000100800 */
[----:B------:R-:W3:Y:S04]  /*a650*/  LDL R7, [R1+0x74] ;  /* 0x0000740001077983 */ /* 0x000ee80000100800 */
[----:B------:R-:W3:Y:S01]  /*a660*/  LDL R3, [R1+0x6c] ;  /* 0x00006c0001037983 */ /* 0x000ee20000100800 */
[----:B------:R-:W-:Y:S01]  /*a670*/  WARPSYNC 0xffffffff ;  /* 0xffffffff00007948 */ /* 0x000fe20003800000 */
[----:B------:R-:W-:-:S02]  /*a680*/  F2FP.BF16.PACK_AB R2, R27, R26 ;  /* 0x0000001a1b02723e */ /* 0x000fc400000010ff */
[----:B------:R-:W-:Y:S01]  /*a690*/  BAR.SYNC.DEFER_BLOCKING 0x1, 0x100 ;  /* 0x0044000000007b1d */ /* 0x000fe20000010000 */
[----:B------:R-:W-:-:S05]  /*a6a0*/  F2FP.BF16.PACK_AB R0, R117, R116 ;  /* 0x000000747500723e */ /* 0x000fca00000010ff */
[----:B------:R-:W4:Y:S04]  /*a6b0*/  LDL.LU R6, [R1+0x40] ;  /* 0x0000400001067983 */ /* 0x000f280000300800 */
[----:B--2---:R1:W-:Y:S04]  /*a6c0*/  STS [R5], R2 ;  /* 0x0000000205007388 */ /* 0x0043e80000000800 */
[----:B------:R2:W-:Y:S01]  /*a6d0*/  STS [R5+0x400], R0 ;  /* 0x0004000005007388 */ /* 0x0005e20000000800 */
[----:B-1----:R-:W-:Y:S02]  /*a6e0*/  F2FP.BF16.PACK_AB R2, R133, R132 ;  /* 0x000000848502723e */ /* 0x002fe400000010ff */
[----:B--2---:R-:W-:-:S03]  /*a6f0*/  F2FP.BF16.PACK_AB R0, R155, R154 ;  /* 0x0000009a9b00723e */ /* 0x004fc600000010ff */
[----:B---3--:R1:W-:Y:S04]  /*a700*/  STS [R11], R2 ;  /* 0x000000020b007388 */ /* 0x0083e80000000800 */
[----:B------:R2:W-:Y:S01]  /*a710*/  STS [R11+0x400], R0 ;  /* 0x000400000b007388 */ /* 0x0005e20000000800 */
[----:B-1----:R-:W-:Y:S02]  /*a720*/  F2FP.BF16.PACK_AB R2, R149, R148 ;  /* 0x000000949502723e */ /* 0x002fe400000010ff */
[----:B--2---:R-:W-:-:S03]  /*a730*/  F2FP.BF16.PACK_AB R0, R129, R128 ;  /* 0x000000808100723e */ /* 0x004fc600000010ff */
[----:B----4-:R1:W-:Y:S04]  /*a740*/  STS [R10], R2 ;  /* 0x000000020a007388 */ /* 0x0103e80000000800 */
[----:B------:R2:W-:Y:S01]  /*a750*/  STS [R10+0x400], R0 ;  /* 0x000400000a007388 */ /* 0x0005e20000000800 */
[----:B-1----:R-:W-:Y:S02]  /*a760*/  F2FP.BF16.PACK_AB R2, R145, R144 ;  /* 0x000000909102723e */ /* 0x002fe400000010ff */
[----:B--2---:R-:W-:-:S03]  /*a770*/  F2FP.BF16.PACK_AB R0, R121, R120 ;  /* 0x000000787900723e */ /* 0x004fc600000010ff */
[----:B------:R1:W-:Y:S04]  /*a780*/  STS [R4], R2 ;  /* 0x0000000204007388 */ /* 0x0003e80000000800 */
        /* <DEDUP_REMOVED lines=19> */
[----:B------:R1:W-:Y:S04]  /*a8c0*/  STS [R5+0x4000], R2 ;  /* 0x0040000205007388 */ /* 0x0003e80000000800 */
        /* <DEDUP_REMOVED lines=63> */
[----:B------:R-:W-:Y:S04]  /*acc0*/  STS [R5+0xc000], R2 ;  /* 0x00c0000205007388 */ /* 0x000fe80000000800 */
[----:B------:R1:W-:Y:S04]  /*acd0*/  STS [R5+0xc400], R0 ;  /* 0x00c4000005007388 */ /* 0x0003e80000000800 */
[----:B-1----:R-:W2:Y:S01]  /*ace0*/  LDL.LU R5, [R1+0x44] ;  /* 0x0000440001057983 */ /* 0x002ea20000300800 */
[----:B------:R-:W-:Y:S02]  /*acf0*/  F2FP.BF16.PACK_AB R2, R101, R100 ;  /* 0x000000646502723e */ /* 0x000fe400000010ff */
[----:B------:R-:W-:-:S03]  /*ad00*/  F2FP.BF16.PACK_AB R0, R79, R78 ;  /* 0x0000004e4f00723e */ /* 0x000fc600000010ff */
[----:B------:R1:W-:Y:S04]  /*ad10*/  STS [R11+0xc000], R2 ;  /* 0x00c000020b007388 */ /* 0x0003e80000000800 */
[----:B------:R3:W-:Y:S01]  /*ad20*/  STS [R11+0xc400], R0 ;  /* 0x00c400000b007388 */ /* 0x0007e20000000800 */
[----:B-1----:R-:W-:Y:S02]  /*ad30*/  F2FP.BF16.PACK_AB R2, R105, R104 ;  /* 0x000000686902723e */ /* 0x002fe400000010ff */
[----:B---3--:R-:W-:-:S03]  /*ad40*/  F2FP.BF16.PACK_AB R0, R83, R82 ;  /* 0x000000525300723e */ /* 0x008fc600000010ff */
        /* <DEDUP_REMOVED lines=10> */
[----:B------:R-:W-:Y:S01]  /*adf0*/  ISETP.NE.U32.AND P2, PT, RZ, c[0x0][0x508], PT ;  /* 0x00014200ff007a0c */ /* 0x000fe20003f45070 */
[----:B------:R-:W-:Y:S01]  /*ae00*/  IMAD.MOV.U32 R14, RZ, RZ, c[0x0][0x388] ;  /* 0x0000e200ff0e7624 */ /* 0x000fe200078e00ff */
[----:B------:R-:W-:Y:S01]  /*ae10*/  ISETP.NE.U32.AND P1, PT, RZ, c[0x0][0x500], PT ;  /* 0x00014000ff007a0c */ /* 0x000fe20003f25070 */
[----:B------:R-:W4:Y:S01]  /*ae20*/  LDL.LU R4, [R1+0x58] ;  /* 0x0000580001047983 */ /* 0x000f220000300800 */
[----:B-1----:R-:W-:Y:S02]  /*ae30*/  F2FP.BF16.PACK_AB R2, R157, R156 ;  /* 0x0000009c9d02723e */ /* 0x002fe400000010ff */
[----:B---3--:R-:W-:-:S03]  /*ae40*/  F2FP.BF16.PACK_AB R0, R87, R86 ;  /* 0x000000565700723e */ /* 0x008fc600000010ff */
[----:B------:R1:W-:Y:S04]  /*ae50*/  STS [R8+0xc000], R2 ;  /* 0x00c0000208007388 */ /* 0x0003e80000000800 */
[----:B------:R3:W-:Y:S01]  /*ae60*/  STS [R8+0xc400], R0 ;  /* 0x00c4000008007388 */ /* 0x0007e20000000800 */
[----:B------:R-:W-:Y:S02]  /*ae70*/  ISETP.NE.AND.EX P2, PT, RZ, c[0x0][0x50c], PT, P2 ;  /* 0x00014300ff007a0c */ /* 0x000fe40003f45320 */
[----:B-1----:R-:W-:Y:S02]  /*ae80*/  F2FP.BF16.PACK_AB R2, R113, R112 ;  /* 0x000000707102723e */ /* 0x002fe400000010ff */
[----:B---3--:R-:W-:-:S03]  /*ae90*/  F2FP.BF16.PACK_AB R0, R59, R58 ;  /* 0x0000003a3b00723e */ /* 0x008fc600000010ff */
[----:B------:R1:W-:Y:S04]  /*aea0*/  STS [R7+0xc000], R2 ;  /* 0x00c0000207007388 */ /* 0x0003e80000000800 */
[----:B------:R3:W-:Y:S01]  /*aeb0*/  STS [R7+0xc400], R0 ;  /* 0x00c4000007007388 */ /* 0x0007e20000000800 */
[----:B-1----:R-:W-:Y:S02]  /*aec0*/  F2FP.BF16.PACK_AB R2, R25, R24 ;  /* 0x000000181902723e */ /* 0x002fe400000010ff */
[----:B---3--:R-:W-:-:S03]  /*aed0*/  F2FP.BF16.PACK_AB R0, R31, R30 ;  /* 0x0000001e1f00723e */ /* 0x008fc600000010ff */
[----:B------:R1:W-:Y:S04]  /*aee0*/  STS [R3+0xc000], R2 ;  /* 0x00c0000203007388 */ /* 0x0003e80000000800 */
[----:B------:R3:W-:Y:S04]  /*aef0*/  STS [R3+0xc400], R0 ;  /* 0x00c4000003007388 */ /* 0x0007e80000000800 */
[----:B------:R-:W-:Y:S01]  /*af00*/  BAR.SYNC.DEFER_BLOCKING 0x1, 0x100 ;  /* 0x0044000000007b1d */ /* 0x000fe20000010000 */
[----:B------:R-:W-:Y:S02]  /*af10*/  ISETP.NE.AND.EX P1, PT, RZ, c[0x0][0x504], PT, P1 ;  /* 0x00014100ff007a0c */ /* 0x000fe40003f25310 */
[----:B-1----:R-:W-:Y:S01]  /*af20*/  @P2 IADD3 R2, P0, R6, c[0x0][0x508], RZ ;  /* 0x0001420006022a10 */ /* 0x002fe20007f1e0ff */
[----:B---3--:R-:W-:-:S03]  /*af30*/  IMAD.MOV.U32 R0, RZ, RZ, RZ ;  /* 0x000000ffff007224 */ /* 0x008fc600078e00ff */
[----:B--2---:R-:W-:-:S05]  /*af40*/  @P2 IADD3.X R3, R5, c[0x0][0x50c], RZ, P0, !PT ;  /* 0x0001430005032a10 */ /* 0x004fca00007fe4ff */
[----:B------:R1:W5:Y:S02]  /*af50*/  @P2 LDG.E R14, [R2.64] ;  /* 0x00000006020e2981 */ /* 0x000364000c1e1900 */
[----:B-1----:R-:W-:-:S04]  /*af60*/  IADD3 R2, P0, R6, c[0x0][0x500], RZ ;  /* 0x0001400006027a10 */ /* 0x002fc80007f1e0ff */
[----:B------:R-:W-:-:S05]  /*af70*/  IADD3.X R3, R5, c[0x0][0x504], RZ, P0, !PT ;  /* 0x0001410005037a10 */ /* 0x000fca00007fe4ff */
[----:B------:R1:W5:Y:S01]  /*af80*/  @P1 LDG.E R0, [R2.64] ;  /* 0x0000000602001981 */ /* 0x000362000c1e1900 */
[----:B----4-:R-:W-:-:S04]  /*af90*/  ISETP.NE.AND P0, PT, R4, RZ, PT ;  /* 0x000000ff0400720c */ /* 0x010fc80003f05270 */
[----:B------:R-:W-:Y:S01]  /*afa0*/  SEL R5, R4, c[0x0][0x3d4], P0 ;  /* 0x0000f50004057a07 */ /* 0x000fe20000000000 */
[----:B------:R-:W-:Y:S05]  /*afb0*/  @P2 BRA `(.L_x_61) ;  /* 0x0000004000002947 */ /* 0x000fea0003800000 */
[----:B-1----:R-:W-:Y:S05]  /*afc0*/  @!P1 BRA `(.L_x_61) ;  /* 0x0000003000009947 */ /* 0x002fea0003800000 */
[----:B------:R1:W2:Y:S04]  /*afd0*/  LDG.E R4, [R2.64] ;  /* 0x0000000602047981 */ /* 0x0002a8000c1e1900 */
[----:B-1----:R-:W2:Y:S02]  /*afe0*/  LDG.E R2, [R2.64+0x4] ;  /* 0x0000040602027981 */ /* 0x002ea4000c1e1900 */
[----:B--2--5:R-:W-:Y:S02]  /*aff0*/  IADD3 R14, -R4, R2, RZ ;  /* 0x00000002040e7210 */ /* 0x024fe40007ffe1ff */
.L_x_61:
[----:B-1----:R-:W2:Y:S04]  /*b000*/  LDL.LU R6, [R1+0x3c] ;  /* 0x00003c0001067983 */ /* 0x002ea80000300800 */
[----:B------:R-:W3:Y:S04]  /*b010*/  LDL.LU R3, [R1+0x50] ;  /* 0x0000500001037983 */ /* 0x000ee80000300800 */
[----:B------:R-:W4:Y:S04]  /*b020*/  LDL.LU R2, [R1+0x7c] ;  /* 0x00007c0001027983 */ /* 0x000f280000300800 */
[----:B------:R-:W4:Y:S04]  /*b030*/  LDL R11, [R1+0x80] ;  /* 0x00008000010b7983 */ /* 0x000f280000100800 */
[----:B------:R-:W4:Y:S04]  /*b040*/  LDL R9, [R1+0x188] ;  /* 0x0001880001097983 */ /* 0x000f280000100800 */
[----:B------:R-:W4:Y:S01]  /*b050*/  LDL R20, [R1+0x4c] ;  /* 0x00004c0001147983 */ /* 0x000f220000100800 */
[----:B------:R-:W-:Y:S01]  /*b060*/  IMAD.MOV.U32 R15, RZ, RZ, 0x368 ;  /* 0x00000368ff0f7424 */ /* 0x000fe200078e00ff */
[----:B------:R-:W-:-:S02]  /*b070*/  ISETP.GT.AND P3, PT, R5, 0x1, PT ;  /* 0x000000010500780c */ /* 0x000fc40003f64270 */
[----:B------:R-:W4:Y:S01]  /*b080*/  LDL R23, [R1+0x184] ;  /* 0x0001840001177983 */ /* 0x000f220000100800 */
[----:B------:R-:W-:Y:S02]  /*b090*/  ISETP.NE.U32.AND P0, PT, RZ, c[0x0][0x500], PT ;  /* 0x00014000ff007a0c */ /* 0x000fe40003f05070 */
[----:B------:R-:W-:Y:S02]  /*b0a0*/  SEL R15, R15, 0x328, P3 ;  /* 0x000003280f0f7807 */ /* 0x000fe40001800000 */
[----:B------:R-:W-:Y:S02]  /*b0b0*/  ISETP.NE.AND.EX P0, PT, RZ, c[0x0][0x504], PT, P0 ;  /* 0x00014100ff007a0c */ /* 0x000fe40003f05300 */
[----:B------:R-:W1:Y:S08]  /*b0c0*/  LDC.64 R4, c[0x0][R15+0x170] ;  /* 0x00005c000f047b82 */ /* 0x000e700000000a00 */
[----:B------:R-:W1:Y:S08]  /*b0d0*/  LDC.64 R12, c[0x0][R15+0x168] ;  /* 0x00005a000f0c7b82 */ /* 0x000e700000000a00 */
[----:B------:R-:W1:Y:S01]  /*b0e0*/  LDC.64 R16, c[0x0][R15+0x178] ;  /* 0x00005e000f107b82 */ /* 0x000e620000000a00 */
[----:B--2---:R-:W-:-:S02]  /*b0f0*/  SEL R8, R6, RZ, !P0 ;  /* 0x000000ff06087207 */ /* 0x004fc40004000000 */
[----:B---3--:R-:W-:Y:S02]  /*b100*/  LOP3.LUT R10, R3, 0xffff, RZ, 0xc0, !PT ;  /* 0x0000ffff030a7812 */ /* 0x008fe400078ec0ff */
[----:B----4-:R-:W-:Y:S01]  /*b110*/  SEL R3, R2, RZ, !P0 ;  /* 0x000000ff02037207 */ /* 0x010fe20004000000 */
[----:B-1----:R-:W-:Y:S02]  /*b120*/  IMAD R2, R5, R8, RZ ;  /* 0x0000000805027224 */ /* 0x002fe400078e02ff */
[----:B------:R-:W-:Y:S02]  /*b130*/  IMAD R6, R13, R10, RZ ;  /* 0x0000000a0d067224 */ /* 0x000fe400078e02ff */
[C---:B------:R-:W-:Y:S02]  /*b140*/  IMAD R7, R4.reuse, R3, R2 ;  /* 0x0000000304077224 */ /* 0x040fe400078e0202 */
[----:B------:R-:W-:-:S04]  /*b150*/  IMAD.WIDE.U32 R2, R4, R8, RZ ;  /* 0x0000000804027225 */ /* 0x000fc800078e00ff */
[----:B------:R-:W-:-:S04]  /*b160*/  IMAD.WIDE.U32 R4, R12, R10, RZ ;  /* 0x0000000a0c047225 */ /* 0x000fc800078e00ff */
[----:B------:R-:W-:Y:S01]  /*b170*/  IMAD.IADD R3, R3, 0x1, R7 ;  /* 0x0000000103037824 */ /* 0x000fe200078e0207 */
[----:B-----5:R-:W-:Y:S01]  /*b180*/  IADD3 R12, P1, P0, R2, R4, R0 ;  /* 0x00000004020c7210 */ /* 0x020fe2000783e000 */
[----:B------:R-:W-:Y:S02]  /*b190*/  IMAD.MOV.U32 R2, RZ, RZ, c[0x0][0x4e8] ;  /* 0x00013a00ff027624 */ /* 0x000fe400078e00ff */
[----:B------:R-:W-:Y:S02]  /*b1a0*/  IMAD.IADD R6, R5, 0x1, R6 ;  /* 0x0000000105067824 */ /* 0x000fe400078e0206 */
[----:B------:R-:W-:Y:S01]  /*b1b0*/  IMAD R9, R20, 0x80, R9 ;  /* 0x0000008014097824 */ /* 0x000fe200078e0209 */
[----:B------:R-:W-:Y:S02]  /*b1c0*/  ISETP.NE.AND P2, PT, R2, 0x1, PT ;  /* 0x000000010200780c */ /* 0x000fe40003f45270 */
[----:B------:R-:W-:Y:S02]  /*b1d0*/  SEL R2, R11, RZ, P3 ;  /* 0x000000ff0b027207 */ /* 0x000fe40001800000 */
[----:B------:R-:W-:-:S03]  /*b1e0*/  SHF.R.S32.HI R11, RZ, 0x1f, R0 ;  /* 0x0000001fff0b7819 */ /* 0x000fc60000011400 */
[-C--:B------:R-:W-:Y:S02]  /*b1f0*/  IMAD R7, R17, R2.reuse, RZ ;  /* 0x0000000211077224 */ /* 0x080fe400078e02ff */
[----:B------:R-:W-:Y:S02]  /*b200*/  IMAD.WIDE.U32 R4, R16, R2, RZ ;  /* 0x0000000210047225 */ /* 0x000fe400078e00ff */
[----:B------:R-:W1:Y:S01]  /*b210*/  LDC.64 R16, c[0x0][R15+0x160] ;  /* 0x000058000f107b82 */ /* 0x000e620000000a00 */
[----:B------:R-:W-:Y:S01]  /*b220*/  IADD3.X R6, R3, R6, R11, P1, P0 ;  /* 0x0000000603067210 */ /* 0x000fe20000fe040b */
[----:B------:R-:W-:-:S04]  /*b230*/  @P2 IMAD.HI.U32 R3, R9, c[0x0][0x4ec], RZ ;  /* 0x00013b0009032a27 */ /* 0x000fc800078e00ff */
[----:B------:R-:W-:Y:S01]  /*b240*/  IMAD.MOV.U32 R2, RZ, RZ, R9 ;  /* 0x000000ffff027224 */ /* 0x000fe200078e0009 */
[----:B------:R-:W-:Y:S01]  /*b250*/  @P2 SHF.R.U32.HI R2, RZ, c[0x0][0x4f0], R3 ;  /* 0x00013c00ff022a19 */ /* 0x000fe20000011603 */
[----:B------:R-:W2:Y:S03]  /*b260*/  S2R R13, SR_TID.X ;  /* 0x00000000000d7919 */ /* 0x000ea60000002100 */
[----:B------:R-:W-:Y:S02]  /*b270*/  IADD3 R4, P1, P0, R2, R12, R4 ;  /* 0x0000000c02047210 */ /* 0x000fe4000783e004 */
[--C-:B------:R-:W-:Y:S01]  /*b280*/  SHF.R.S32.HI R3, RZ, 0x1f, R2.reuse ;  /* 0x0000001fff037819 */ /* 0x100fe20000011402 */
[----:B------:R-:W-:Y:S02]  /*b290*/  IMAD.MOV R2, RZ, RZ, -R2 ;  /* 0x000000ffff027224 */ /* 0x000fe400078e0a02 */
[----:B------:R-:W-:-:S02]  /*b2a0*/  IMAD.IADD R5, R5, 0x1, R7 ;  /* 0x0000000105057824 */ /* 0x000fc400078e0207 */
[----:B------:R-:W-:-:S03]  /*b2b0*/  IMAD R2, R2, c[0x0][0x4e8], R9 ;  /* 0x00013a0002027a24 */ /* 0x000fc600078e0209 */
[----:B------:R-:W-:Y:S02]  /*b2c0*/  IADD3.X R5, R3, R6, R5, P1, P0 ;  /* 0x0000000603057210 */ /* 0x000fe40000fe0405 */
[----:B------:R-:W-:Y:S02]  /*b2d0*/  SHF.R.S32.HI R6, RZ, 0x1f, R2 ;  /* 0x0000001fff067819 */ /* 0x000fe40000011402 */
[----:B--2---:R-:W-:Y:S01]  /*b2e0*/  SHF.R.S32.HI R21, RZ, 0x1f, R13 ;  /* 0x0000001fff157819 */ /* 0x004fe2000001140d */
[----:B-1----:R-:W-:-:S04]  /*b2f0*/  IMAD R3, R17, R2, RZ ;  /* 0x0000000211037224 */ /* 0x002fc800078e02ff */
[C---:B------:R-:W-:Y:S02]  /*b300*/  IMAD R6, R16.reuse, R6, R3 ;  /* 0x0000000610067224 */ /* 0x040fe400078e0203 */
[----:B------:R-:W-:-:S04]  /*b310*/  IMAD.WIDE.U32 R2, R16, R2, R4 ;  /* 0x0000000210027225 */ /* 0x000fc800078e0004 */
[----:B------:R-:W-:Y:S02]  /*b320*/  IMAD.MOV.U32 R4, RZ, RZ, c[0x0][0x4a8] ;  /* 0x00012a00ff047624 */ /* 0x000fe400078e00ff */
[----:B------:R-:W-:-:S03]  /*b330*/  IMAD.MOV.U32 R5, RZ, RZ, c[0x0][0x4ac] ;  /* 0x00012b00ff057624 */ /* 0x000fc600078e00ff */
[----:B------:R-:W-:Y:S01]  /*b340*/  SEL R4, R4, c[0x0][0x450], P3 ;  /* 0x0001140004047a07 */ /* 0x000fe20001800000 */
[----:B------:R-:W-:Y:S01]  /*b350*/  IMAD.IADD R3, R3, 0x1, R6 ;  /* 0x0000000103037824 */ /* 0x000fe200078e0206 */
[----:B------:R-:W-:Y:S02]  /*b360*/  SEL R5, R5, c[0x0][0x454], P3 ;  /* 0x0001150005057a07 */ /* 0x000fe40001800000 */
[C---:B------:R-:W-:Y:S02]  /*b370*/  LEA R4, P0, R2.reuse, R4, 0x2 ;  /* 0x0000000402047211 */ /* 0x040fe400078010ff */
[----:B------:R-:W-:Y:S02]  /*b380*/  LEA.HI R21, R21, R13, RZ, 0x5 ;  /* 0x0000000d15157211 */ /* 0x000fe400078f28ff */
[----:B------:R-:W-:Y:S02]  /*b390*/  LEA.HI.X R2, R2, R5, R3, 0x2, P0 ;  /* 0x0000000502027211 */ /* 0x000fe400000f1403 */
[----:B------:R-:W-:Y:S01]  /*b3a0*/  LOP3.LUT R21, R21, 0xffffffe0, RZ, 0xc0, !PT ;  /* 0xffffffe015157812 */ /* 0x000fe200078ec0ff */
[----:B------:R-:W-:Y:S04]  /*b3b0*/  SHFL.IDX PT, R6, R4, RZ, 0x1c1f ;  /* 0x001c1fff04067589 */ /* 0x000fe800000e0000 */
[----:B------:R-:W1:Y:S01]  /*b3c0*/  SHFL.IDX PT, R7, R2, RZ, 0x1c1f ;  /* 0x001c1fff02077589 */ /* 0x000e6200000e0000 */
[----:B------:R-:W-:-:S03]  /*b3d0*/  IMAD.IADD R21, R13, 0x1, -R21 ;  /* 0x000000010d157824 */ /* 0x000fc600078e0a15 */
[----:B------:R-:W-:Y:S04]  /*b3e0*/  SHFL.IDX PT, R4, R4, 0x1, 0x1c1f ;  /* 0x003c1f0004047f89 */ /* 0x000fe800000e0000 */
[----:B------:R2:W3:Y:S01]  /*b3f0*/  SHFL.IDX PT, R5, R2, 0x1, 0x1c1f ;  /* 0x003c1f0002057f89 */ /* 0x0004e200000e0000 */
[----:B------:R-:W-:Y:S01]  /*b400*/  IMAD R13, R14, c[0x0][0x4e8], RZ ;  /* 0x00013a000e0d7a24 */ /* 0x000fe200078e02ff */
[----:B------:R-:W-:Y:S01]  /*b410*/  LOP3.LUT P0, RZ, R21, 0x3, RZ, 0xc0, !PT ;  /* 0x0000000315ff7812 */ /* 0x000fe2000780c0ff */
[----:B--2---:R-:W-:-:S05]  /*b420*/  IMAD R2, R20, 0x80, R23 ;  /* 0x0000008014027824 */ /* 0x004fca00078e0217 */
[C---:B------:R-:W-:Y:S02]  /*b430*/  IADD3 R3, R2.reuse, 0x8, RZ ;  /* 0x0000000802037810 */ /* 0x040fe40007ffe0ff */
[-C--:B------:R-:W-:Y:S02]  /*b440*/  ISETP.GE.OR P1, PT, R2, R13.reuse, P0 ;  /* 0x0000000d0200720c */ /* 0x080fe40000726670 */
[----:B------:R-:W-:-:S11]  /*b450*/  ISETP.GE.OR P0, PT, R3, R13, P0 ;  /* 0x0000000d0300720c */ /* 0x000fd60000706670 */
[----:B-1----:R1:W-:Y:S01]  /*b460*/  @!P1 ST.E [R6.64], R18 ;  /* 0x0000001206009985 */ /* 0x0023e2000c101906 */
[----:B------:R-:W-:-:S03]  /*b470*/  ISETP.GE.AND P1, PT, R2, R13, PT ;  /* 0x0000000d0200720c */ /* 0x000fc60003f26270 */
[----:B---3--:R1:W-:Y:S01]  /*b480*/  @!P0 ST.E [R4.64], R19 ;  /* 0x0000001304008985 */ /* 0x0083e2000c101906 */
[----:B------:R-:W-:Y:S01]  /*b490*/  ISETP.GE.AND P0, PT, R3, R13, PT ;  /* 0x0000000d0300720c */ /* 0x000fe20003f06270 */
[----:B------:R-:W-:Y:S05]  /*b4a0*/  @P3 BRA `(.L_x_62) ;  /* 0x00000c5000003947 */ /* 0x000fea0003800000 */
[----:B------:R-:W2:Y:S01]  /*b4b0*/  S2R R102, SR_TID.X ;  /* 0x0000000000667919 */ /* 0x000ea20000002100 */
[----:B------:R-:W-:Y:S01]  /*b4c0*/  IMAD R11, R11, c[0x0][0x3a0], RZ ;  /* 0x0000e8000b0b7a24 */ /* 0x000fe200078e02ff */
[----:B-1----:R-:W-:Y:S01]  /*b4d0*/  SHF.R.S32.HI R5, RZ, 0x1f, R8 ;  /* 0x0000001fff057819 */ /* 0x002fe20000011408 */
[C---:B------:R-:W-:Y:S01]  /*b4e0*/  IMAD.WIDE.U32 R2, R0.reuse, c[0x0][0x3a0], RZ ;  /* 0x0000e80000027a25 */ /* 0x040fe200078e00ff */
[----:B------:R1:W3:Y:S03]  /*b4f0*/  LDS.128 R32, [R247+0x80] ;  /* 0x00008000f7207984 */ /* 0x0002e60000000c00 */
[----:B------:R-:W-:Y:S01]  /*b500*/  IMAD R0, R0, c[0x0][0x3a4], R11 ;  /* 0x0000e90000007a24 */ /* 0x000fe200078e020b */
[----:B------:R1:W4:Y:S01]  /*b510*/  LDS.128 R48, [R247+0x1080] ;  /* 0x00108000f7307984 */ /* 0x0003220000000c00 */
[----:B------:R-:W-:-:S03]  /*b520*/  IMAD R5, R5, c[0x0][0x3f0], RZ ;  /* 0x0000fc0005057a24 */ /* 0x000fc600078e02ff */
[----:B------:R-:W-:Y:S01]  /*b530*/  IADD3 R3, R3, R0, RZ ;  /* 0x0000000003037210 */ /* 0x000fe20007ffe0ff */
[----:B------:R1:W1:Y:S01]  /*b540*/  LDS.128 R64, [R247+0x2080] ;  /* 0x00208000f7407984 */ /* 0x0002620000000c00 */
[----:B------:R-:W-:-:S03]  /*b550*/  IMAD R7, R8, c[0x0][0x3f4], R5 ;  /* 0x0000fd0008077a24 */ /* 0x000fc600078e0205 */
[----:B------:R1:W1:Y:S01]  /*b560*/  LDS.128 R76, [R247+0x3080] ;  /* 0x00308000f74c7984 */ /* 0x0002620000000c00 */
[----:B------:R-:W-:-:S03]  /*b570*/  IMAD.WIDE.U32 R2, R10, c[0x0][0x3e8], R2 ;  /* 0x0000fa000a027a25 */ /* 0x000fc600078e0002 */
[----:B------:R1:W1:Y:S01]  /*b580*/  LDS.128 R28, [R247+0x4080] ;  /* 0x00408000f71c7984 */ /* 0x0002620000000c00 */
[----:B------:R-:W-:Y:S01]  /*b590*/  IMAD R3, R10, c[0x0][0x3ec], R3 ;  /* 0x0000fb000a037a24 */ /* 0x000fe200078e0203 */
[--C-:B--2---:R-:W-:Y:S02]  /*b5a0*/  SHF.R.S32.HI R21, RZ, 0x1f, R102.reuse ;  /* 0x0000001fff157819 */ /* 0x104fe40000011466 */
[----:B------:R2:W1:Y:S01]  /*b5b0*/  LDS.128 R44, [R247+0x5080] ;  /* 0x00508000f72c7984 */ /* 0x0004620000000c00 */
[----:B------:R-:W-:Y:S01]  /*b5c0*/  SHF.R.S32.HI R23, RZ, 0x1f, R102 ;  /* 0x0000001fff177819 */ /* 0x000fe20000011466 */
[----:B------:R-:W-:Y:S01]  /*b5d0*/  IMAD.WIDE.U32 R2, R8, c[0x0][0x3f0], R2 ;  /* 0x0000fc0008027a25 */ /* 0x000fe200078e0002 */
[-C--:B------:R-:W-:Y:S01]  /*b5e0*/  LEA.HI R21, R21, R102.reuse, RZ, 0x3 ;  /* 0x0000006615157211 */ /* 0x080fe200078f18ff */
[----:B------:R2:W1:Y:S01]  /*b5f0*/  LDS.128 R60, [R247+0x6080] ;  /* 0x00608000f73c7984 */ /* 0x0004620000000c00 */
[----:B------:R-:W-:Y:S01]  /*b600*/  LEA.HI R23, R23, R102, RZ, 0x3 ;  /* 0x0000006617177211 */ /* 0x000fe200078f18ff */
[----:B------:R-:W-:Y:S01]  /*b610*/  IMAD.IADD R3, R3, 0x1, R7 ;  /* 0x0000000103037824 */ /* 0x000fe200078e0207 */
[----:B------:R-:W-:Y:S01]  /*b620*/  LOP3.LUT R21, R21, 0xfffffff8, RZ, 0xc0, !PT ;  /* 0xfffffff815157812 */ /* 0x000fe200078ec0ff */
[----:B------:R2:W1:Y:S01]  /*b630*/  LDS.128 R72, [R247+0x7080] ;  /* 0x00708000f7487984 */ /* 0x0004620000000c00 */
[----:B------:R-:W-:-:S02]  /*b640*/  SHF.R.S32.HI R23, RZ, 0x3, R23 ;  /* 0x00000003ff177819 */ /* 0x000fc40000011417 */
[----:B------:R-:W-:Y:S01]  /*b650*/  IADD3 R21, -R21, R102, RZ ;  /* 0x0000006615157210 */ /* 0x000fe20007ffe1ff */
[----:B------:R2:W1:Y:S03]  /*b660*/  LDS.128 R24, [R247+0x8080] ;  /* 0x00808000f7187984 */ /* 0x0004660000000c00 */
[----:B------:R-:W-:Y:S01]  /*b670*/  LEA R4, R21, R23, 0x5 ;  /* 0x0000001715047211 */ /* 0x000fe200078e28ff */
[----:B------:R2:W1:Y:S04]  /*b680*/  LDS.128 R40, [R247+0x9080] ;  /* 0x00908000f7287984 */ /* 0x0004680000000c00 */
[----:B------:R-:W-:Y:S01]  /*b690*/  IMAD R4, R20, 0x80, R4 ;  /* 0x0000008014047824 */ /* 0x000fe200078e0204 */
[----:B------:R2:W1:Y:S03]  /*b6a0*/  LDS.128 R56, [R247+0xa080] ;  /* 0x00a08000f7387984 */ /* 0x0004660000000c00 */
[----:B------:R-:W-:Y:S01]  /*b6b0*/  @P2 IMAD.HI.U32 R6, R4, c[0x0][0x4ec], RZ ;  /* 0x00013b0004062a27 */ /* 0x000fe200078e00ff */
[----:B------:R2:W1:Y:S01]  /*b6c0*/  LDS.128 R68, [R247+0xb080] ;  /* 0x00b08000f7447984 */ /* 0x0004620000000c00 */
[----:B------:R-:W-:-:S03]  /*b6d0*/  MOV R0, R4 ;  /* 0x0000000400007202 */ /* 0x000fc60000000f00 */
[----:B------:R2:W1:Y:S01]  /*b6e0*/  LDS.128 R16, [R247+0xc080] ;  /* 0x00c08000f7107984 */ /* 0x0004620000000c00 */
[----:B------:R-:W-:-:S03]  /*b6f0*/  @P2 SHF.R.U32.HI R0, RZ, c[0x0][0x4f0], R6 ;  /* 0x00013c00ff002a19 */ /* 0x000fc60000011606 */
[----:B------:R2:W1:Y:S01]  /*b700*/  LDS.128 R36, [R247+0xd080] ;  /* 0x00d08000f7247984 */ /* 0x0004620000000c00 */
[----:B------:R-:W-:Y:S01]  /*b710*/  SHF.R.S32.HI R6, RZ, 0x1f, R0 ;  /* 0x0000001fff067819 */ /* 0x000fe20000011400 */
[C---:B------:R-:W-:Y:S01]  /*b720*/  IMAD.WIDE.U32 R2, R0.reuse, c[0x0][0x3e0], R2 ;  /* 0x0000f80000027a25 */ /* 0x040fe200078e0002 */
[----:B------:R-:W-:Y:S01]  /*b730*/  IADD3 R5, -R0, RZ, RZ ;  /* 0x000000ff00057210 */ /* 0x000fe20007ffe1ff */
[----:B------:R2:W1:Y:S02]  /*b740*/  LDS.128 R52, [R247+0xe080] ;  /* 0x00e08000f7347984 */ /* 0x0004640000000c00 */
[----:B------:R-:W-:Y:S02]  /*b750*/  IMAD R6, R6, c[0x0][0x3e0], RZ ;  /* 0x0000f80006067a24 */ /* 0x000fe400078e02ff */
[----:B------:R2:W1:Y:S01]  /*b760*/  LDS.128 R80, [R247+0xf080] ;  /* 0x00f08000f7507984 */ /* 0x0004620000000c00 */
[----:B------:R-:W-:Y:S02]  /*b770*/  IMAD R4, R5, c[0x0][0x4e8], R4 ;  /* 0x00013a0005047a24 */ /* 0x000fe400078e0204 */
[----:B------:R-:W-:-:S03]  /*b780*/  IMAD R5, R0, c[0x0][0x3e4], R6 ;  /* 0x0000f90000057a24 */ /* 0x000fc600078e0206 */
[----:B------:R-:W-:Y:S02]  /*b790*/  SHF.R.S32.HI R0, RZ, 0x1f, R4 ;  /* 0x0000001fff007819 */ /* 0x000fe40000011404 */
[----:B------:R-:W-:-:S03]  /*b7a0*/  IADD3 R3, R3, R5, RZ ;  /* 0x0000000503037210 */ /* 0x000fc60007ffe0ff */
[----:B------:R-:W-:Y:S02]  /*b7b0*/  IMAD R0, R0, c[0x0][0x3d8], RZ ;  /* 0x0000f60000007a24 */ /* 0x000fe400078e02ff */
[----:B------:R-:W-:-:S04]  /*b7c0*/  IMAD.WIDE.U32 R2, R4, c[0x0][0x3d8], R2 ;  /* 0x0000f60004027a25 */ /* 0x000fc800078e0002 */
[----:B------:R-:W-:Y:S01]  /*b7d0*/  IMAD R0, R4, c[0x0][0x3dc], R0 ;  /* 0x0000f70004007a24 */ /* 0x000fe200078e0200 */
[----:B------:R-:W-:-:S04]  /*b7e0*/  LEA R14, P0, R2, c[0x0][0x380], 0x1 ;  /* 0x0000e000020e7a11 */ /* 0x000fc800078008ff */
[----:B------:R-:W-:-:S04]  /*b7f0*/  IADD3 R0, R3, R0, RZ ;  /* 0x0000000003007210 */ /* 0x000fc80007ffe0ff */
[----:B------:R-:W-:Y:S01]  /*b800*/  LEA.HI.X R5, R2, c[0x0][0x384], R0, 0x1, P0 ;  /* 0x0000e10002057a11 */ /* 0x000fe200000f0c00 */
[----:B------:R-:W-:Y:S05]  /*b810*/  BRA.DIV ~URZ, `(.L_x_63) ;  /* 0x00004d127f007947 */ /* 0x000fea000b800000 */
[----:B--234-:R2:W3:Y:S02]  /*b820*/  SHFL.IDX PT, R4, R5, RZ, 0x181f ;  /* 0x00181fff05047589 */ /* 0x01c4e400000e0000 */
.L_x_133:
[----:B------:R-:W-:Y:S05]  /*b830*/  BRA.DIV ~URZ, `(.L_x_64) ;  /* 0x00004d627f007947 */ /* 0x000fea000b800000 */
[----:B------:R4:W2:Y:S02]  /*b840*/  SHFL.IDX PT, R0, R14, RZ, 0x181f ;  /* 0x00181fff0e007589 */ /* 0x0008a400000e0000 */
.L_x_134:
[----:B------:R-:W5:Y:S02]  /*b850*/  S2R R2, SR_TID.X ;  /* 0x0000000000027919 */ /* 0x000f640000002100 */
[----:B-----5:R-:W-:-:S04]  /*b860*/  SHF.R.S32.HI R3, RZ, 0x1f, R2 ;  /* 0x0000001fff037819 */ /* 0x020fc80000011402 */
[----:B------:R-:W-:Y:S02]  /*b870*/  LEA.HI R3, R3, R2, RZ, 0x3 ;  /* 0x0000000203037211 */ /* 0x000fe400078f18ff */
[----:B------:R-:W5:Y:S02]  /*b880*/  LDL.LU R2, [R1+0x4c] ;  /* 0x00004c0001027983 */ /* 0x000f640000300800 */
[----:B------:R-:W-:Y:S01]  /*b890*/  SHF.R.S32.HI R3, RZ, 0x3, R3 ;  /* 0x00000003ff037819 */ /* 0x000fe20000011403 */
[----:B------:R-:W-:Y:S04]  /*b8a0*/  BSSY B0, `(.L_x_65) ;  /* 0x000001e000007945 */ /* 0x000fe80003800000 */
[----:B-----5:R-:W-:-:S05]  /*b8b0*/  IMAD R12, R2, 0x80, R3 ;  /* 0x00000080020c7824 */ /* 0x020fca00078e0203 */
[----:B------:R-:W-:-:S13]  /*b8c0*/  ISETP.GE.AND P0, PT, R12, R13, PT ;  /* 0x0000000d0c00720c */ /* 0x000fda0003f06270 */
[----:B------:R-:W-:Y:S05]  /*b8d0*/  @P0 BRA `(.L_x_66) ;  /* 0x000001a000000947 */ /* 0x000fea0003800000 */
[C---:B------:R-:W-:Y:S02]  /*b8e0*/  IADD3 R84, R251.reuse, 0x40, RZ ;  /* 0x00000040fb547810 */ /* 0x040fe40007ffe0ff */
[C---:B------:R-:W-:Y:S02]  /*b8f0*/  IADD3 R21, R251.reuse, 0x80, RZ ;  /* 0x00000080fb157810 */ /* 0x040fe40007ffe0ff */
[C---:B------:R-:W-:Y:S02]  /*b900*/  ISETP.GE.AND P6, PT, R251.reuse, c[0x0][0x3c8], PT ;  /* 0x0000f200fb007a0c */ /* 0x040fe40003fc6270 */
[----:B------:R-:W-:Y:S02]  /*b910*/  IADD3 R15, R251, 0xc0, RZ ;  /* 0x000000c0fb0f7810 */ /* 0x000fe40007ffe0ff */
[----:B------:R-:W-:Y:S02]  /*b920*/  ISETP.GE.AND P5, PT, R84, c[0x0][0x3c8], PT ;  /* 0x0000f20054007a0c */ /* 0x000fe40003fa6270 */
[----:B------:R-:W-:-:S02]  /*b930*/  ISETP.GE.AND P4, PT, R21, c[0x0][0x3c8], PT ;  /* 0x0000f20015007a0c */ /* 0x000fc40003f86270 */
[----:B------:R-:W-:Y:S02]  /*b940*/  ISETP.GE.AND P3, PT, R15, c[0x0][0x3c8], PT ;  /* 0x0000f2000f007a0c */ /* 0x000fe40003f66270 */
[C---:B------:R-:W-:Y:S02]  /*b950*/  IADD3 R85, R251.reuse, 0x40, RZ ;  /* 0x00000040fb557810 */ /* 0x040fe40007ffe0ff */
[----:B------:R-:W-:Y:S02]  /*b960*/  SHF.R.S32.HI R2, RZ, 0x1f, R251 ;  /* 0x0000001fff027819 */ /* 0x000fe400000114fb */
[C---:B--2---:R-:W-:Y:S02]  /*b970*/  @!P6 LEA R10, P0, R251.reuse, R0, 0x1 ;  /* 0x00000000fb0ae211 */ /* 0x044fe400078008ff */
[C---:B------:R-:W-:Y:S02]  /*b980*/  IADD3 R23, R251.reuse, 0x80, RZ ;  /* 0x00000080fb177810 */ /* 0x040fe40007ffe0ff */
[----:B------:R-:W-:-:S02]  /*b990*/  IADD3 R20, R251, 0xc0, RZ ;  /* 0x000000c0fb147810 */ /* 0x000fc40007ffe0ff */
[-C--:B------:R-:W-:Y:S02]  /*b9a0*/  @!P5 LEA R8, P2, R84, R0.reuse, 0x1 ;  /* 0x000000005408d211 */ /* 0x080fe400078408ff */
[----:B------:R-:W-:Y:S02]  /*b9b0*/  SHF.R.S32.HI R85, RZ, 0x1f, R85 ;  /* 0x0000001fff557819 */ /* 0x000fe40000011455 */
[----:B------:R-:W-:Y:S02]  /*b9c0*/  @!P4 LEA R6, P1, R21, R0, 0x1 ;  /* 0x000000001506c211 */ /* 0x000fe400078208ff */
[----:B---3--:R-:W-:Y:S02]  /*b9d0*/  @!P6 LEA.HI.X R11, R251, R4, R2, 0x1, P0 ;  /* 0x00000004fb0be211 */ /* 0x008fe400000f0c02 */
[----:B------:R-:W-:Y:S02]  /*b9e0*/  SHF.R.S32.HI R23, RZ, 0x1f, R23 ;  /* 0x0000001fff177819 */ /* 0x000fe40000011417 */
[----:B------:R-:W-:Y:S01]  /*b9f0*/  SHF.R.S32.HI R20, RZ, 0x1f, R20 ;  /* 0x0000001fff147819 */ /* 0x000fe20000011414 */
[----:B------:R2:W-:Y:S01]  /*ba00*/  @!P6 ST.E.128 [R10.64], R32 ;  /* 0x000000200a00e985 */ /* 0x0005e2000c101d06 */
[----:B------:R-:W-:-:S02]  /*ba10*/  @!P3 LEA R2, P0, R15, R0, 0x1 ;  /* 0x000000000f02b211 */ /* 0x000fc400078008ff */
[-C--:B------:R-:W-:Y:S02]  /*ba20*/  @!P5 LEA.HI.X R9, R84, R4.reuse, R85, 0x1, P2 ;  /* 0x000000045409d211 */ /* 0x080fe400010f0c55 */
[-C--:B------:R-:W-:Y:S02]  /*ba30*/  @!P4 LEA.HI.X R7, R21, R4.reuse, R23, 0x1, P1 ;  /* 0x000000041507c211 */ /* 0x080fe400008f0c17 */
[----:B------:R-:W-:Y:S01]  /*ba40*/  @!P3 LEA.HI.X R3, R15, R4, R20, 0x1, P0 ;  /* 0x000000040f03b211 */ /* 0x000fe200000f0c14 */
[----:B-1----:R2:W-:Y:S04]  /*ba50*/  @!P5 ST.E.128 [R8.64], R28 ;  /* 0x0000001c0800d985 */ /* 0x0025e8000c101d06 */
[----:B------:R2:W-:Y:S04]  /*ba60*/  @!P4 ST.E.128 [R6.64], R24 ;  /* 0x000000180600c985 */ /* 0x0005e8000c101d06 */
[----:B------:R2:W-:Y:S02]  /*ba70*/  @!P3 ST.E.128 [R2.64], R16 ;  /* 0x000000100200b985 */ /* 0x0005e4000c101d06 */
.L_x_66:
[----:B------:R-:W-:Y:S05]  /*ba80*/  BSYNC B0 ;  /* 0x0000000000007941 */ /* 0x000fea0003800000 */
.L_x_65:
[----:B------:R-:W-:Y:S05]  /*ba90*/  BRA.DIV ~URZ, `(.L_x_67) ;  /* 0x00004b627f007947 */ /* 0x000fea000b800000 */
[----:B---3--:R3:W4:Y:S04]  /*baa0*/  SHFL.IDX PT, R4, R5, 0x1, 0x181f ;  /* 0x00381f0005047f89 */ /* 0x00872800000e0000 */
[----:B--2---:R3:W2:Y:S02]  /*bab0*/  SHFL.IDX PT, R0, R14, 0x1, 0x181f ;  /* 0x00381f000e007f89 */ /* 0x0046a400000e0000 */
.L_x_135:
[----:B------:R-:W-:Y:S01]  /*bac0*/  IADD3 R2, R12, 0x20, RZ ;  /* 0x000000200c027810 */ /* 0x000fe20007ffe0ff */
[----:B------:R-:W-:Y:S03]  /*bad0*/  BSSY B0, `(.L_x_68) ;  /* 0x000001d000007945 */ /* 0x000fe60003800000 */
[----:B------:R-:W-:-:S13]  /*bae0*/  ISETP.GE.AND P0, PT, R2, R13, PT ;  /* 0x0000000d0200720c */ /* 0x000fda0003f06270 */
[----:B------:R-:W-:Y:S05]  /*baf0*/  @P0 BRA `(.L_x_69) ;  /* 0x000001a000000947 */ /* 0x000fea0003800000 */
[C---:B-1----:R-:W-:Y:S02]  /*bb00*/  IADD3 R19, R251.reuse, 0x40, RZ ;  /* 0x00000040fb137810 */ /* 0x042fe40007ffe0ff */
        /* <DEDUP_REMOVED lines=14> */
[----:B----4-:R-:W-:Y:S02]  /*bbf0*/  @!P3 LEA.HI.X R11, R251, R4, R3, 0x1, P4 ;  /* 0x00000004fb0bb211 */ /* 0x010fe400020f0c03 */
[----:B------:R-:W-:Y:S02]  /*bc00*/  SHF.R.S32.HI R18, RZ, 0x1f, R18 ;  /* 0x0000001fff127819 */ /* 0x000fe40000011412 */
[----:B------:R-:W-:Y:S01]  /*bc10*/  SHF.R.S32.HI R16, RZ, 0x1f, R16 ;  /* 0x0000001fff107819 */ /* 0x000fe20000011410 */
[----:B------:R1:W-:Y:S01]  /*bc20*/  @!P3 ST.E.128 [R10.64], R48 ;  /* 0x000000300a00b985 */ /* 0x0003e2000c101d06 */
[----:B------:R-:W-:-:S02]  /*bc30*/  @!P0 LEA R2, P4, R15, R0, 0x1 ;  /* 0x000000000f028211 */ /* 0x000fc400078808ff */
[-C--:B------:R-:W-:Y:S02]  /*bc40*/  @!P2 LEA.HI.X R9, R19, R4.reuse, R20, 0x1, P6 ;  /* 0x000000041309a211 */ /* 0x080fe400030f0c14 */
[-C--:B------:R-:W-:Y:S02]  /*bc50*/  @!P1 LEA.HI.X R7, R17, R4.reuse, R18, 0x1, P5 ;  /* 0x0000000411079211 */ /* 0x080fe400028f0c12 */
[----:B------:R-:W-:Y:S01]  /*bc60*/  @!P0 LEA.HI.X R3, R15, R4, R16, 0x1, P4 ;  /* 0x000000040f038211 */ /* 0x000fe200020f0c10 */
[----:B------:R1:W-:Y:S04]  /*bc70*/  @!P2 ST.E.128 [R8.64], R44 ;  /* 0x0000002c0800a985 */ /* 0x0003e8000c101d06 */
[----:B------:R1:W-:Y:S04]  /*bc80*/  @!P1 ST.E.128 [R6.64], R40 ;  /* 0x0000002806009985 */ /* 0x0003e8000c101d06 */
[----:B------:R1:W-:Y:S02]  /*bc90*/  @!P0 ST.E.128 [R2.64], R36 ;  /* 0x0000002402008985 */ /* 0x0003e4000c101d06 */
.L_x_69:
[----:B------:R-:W-:Y:S05]  /*bca0*/  BSYNC B0 ;  /* 0x0000000000007941 */ /* 0x000fea0003800000 */
.L_x_68:
[----:B------:R-:W-:Y:S05]  /*bcb0*/  BRA.DIV ~URZ, `(.L_x_70) ;  /* 0x00004a027f007947 */ /* 0x000fea000b800000 */
[----:B----4-:R4:W3:Y:S02]  /*bcc0*/  SHFL.IDX PT, R4, R5, 0x2, 0x181f ;  /* 0x00581f0005047f89 */ /* 0x0108e400000e0000 */
.L_x_136:
[----:B------:R-:W-:Y:S05]  /*bcd0*/  BRA.DIV ~URZ, `(.L_x_71) ;  /* 0x00004a527f007947 */ /* 0x000fea000b800000 */
[----:B--2---:R2:W4:Y:S02]  /*bce0*/  SHFL.IDX PT, R0, R14, 0x2, 0x181f ;  /* 0x00581f000e007f89 */ /* 0x00452400000e0000 */
.L_x_137:
[----:B-1----:R-:W-:Y:S01]  /*bcf0*/  IADD3 R2, R12, 0x40, RZ ;  /* 0x000000400c027810 */ /* 0x002fe20007ffe0ff */
[----:B------:R-:W-:Y:S03]  /*bd00*/  BSSY B0, `(.L_x_72) ;  /* 0x000001d000007945 */ /* 0x000fe60003800000 */
        /* <DEDUP_REMOVED lines=11> */
[C---:B----4-:R-:W-:Y:S02]  /*bdc0*/  @!P3 LEA R10, P4, R251.reuse, R0, 0x1 ;  /* 0x00000000fb0ab211 */ /* 0x050fe400078808ff */
        /* <DEDUP_REMOVED lines=16> */
.L_x_73:
[----:B------:R-:W-:Y:S05]  /*bed0*/  BSYNC B0 ;  /* 0x0000000000007941 */ /* 0x000fea0003800000 */
.L_x_72:
[----:B------:R-:W-:Y:S05]  /*bee0*/  BRA.DIV ~URZ, `(.L_x_74) ;  /* 0x000048a27f007947 */ /* 0x000fea000b800000 */
[----:B---3--:R3:W1:Y:S04]  /*bef0*/  SHFL.IDX PT, R4, R5, 0x3, 0x181f ;  /* 0x00781f0005047f89 */ /* 0x00866800000e0000 */
[----:B----4-:R3:W4:Y:S02]  /*bf00*/  SHFL.IDX PT, R0, R14, 0x3, 0x181f ;  /* 0x00781f000e007f89 */ /* 0x01072400000e0000 */
.L_x_138:
[----:B-1----:R-:W-:-:S04]  /*bf10*/  IADD3 R2, R12, 0x60, RZ ;  /* 0x000000600c027810 */ /* 0x002fc80007ffe0ff */
[----:B------:R-:W-:-:S13]  /*bf20*/  ISETP.GE.AND P0, PT, R2, R13, PT ;  /* 0x0000000d0200720c */ /* 0x000fda0003f06270 */
[----:B------:R-:W-:Y:S05]  /*bf30*/  @P0 BRA `(.L_x_75) ;  /* 0x00002d4000000947 */ /* 0x000fea0003800000 */
[C---:B------:R-:W-:Y:S02]  /*bf40*/  IADD3 R11, R251.reuse, 0x40, RZ ;  /* 0x00000040fb0b7810 */ /* 0x040fe40007ffe0ff */
[C---:B---3--:R-:W-:Y:S02]  /*bf50*/  IADD3 R5, R251.reuse, 0x80, RZ ;  /* 0x00000080fb057810 */ /* 0x048fe40007ffe0ff */
[----:B------:R-:W-:Y:S02]  /*bf60*/  ISETP.GE.AND P2, PT, R251, c[0x0][0x3c8], PT ;  /* 0x0000f200fb007a0c */ /* 0x000fe40003f46270 */
[----:B------:R-:W-:Y:S02]  /*bf70*/  ISETP.GE.AND P1, PT, R11, c[0x0][0x3c8], PT ;  /* 0x0000f2000b007a0c */ /* 0x000fe40003f26270 */
[----:B------:R-:W-:Y:S02]  /*bf80*/  ISETP.GE.AND P0, PT, R5, c[0x0][0x3c8], PT ;  /* 0x0000f20005007a0c */ /* 0x000fe40003f06270 */
[----:B--2---:R-:W-:-:S02]  /*bf90*/  IADD3 R14, R251, 0x40, RZ ;  /* 0x00000040fb0e7810 */ /* 0x004fc40007ffe0ff */
[C---:B------:R-:W-:Y:S02]  /*bfa0*/  IADD3 R10, R251.reuse, 0x80, RZ ;  /* 0x00000080fb0a7810 */ /* 0x040fe40007ffe0ff */
[----:B------:R-:W-:Y:S02]  /*bfb0*/  SHF.R.S32.HI R15, RZ, 0x1f, R251 ;  /* 0x0000001fff0f7819 */ /* 0x000fe400000114fb */
[----:B------:R-:W-:Y:S02]  /*bfc0*/  SHF.R.S32.HI R14, RZ, 0x1f, R14 ;  /* 0x0000001fff0e7819 */ /* 0x000fe4000001140e */
[-C--:B----4-:R-:W-:Y:S02]  /*bfd0*/  @!P2 LEA R8, P5, R251, R0.reuse, 0x1 ;  /* 0x00000000fb08a211 */ /* 0x090fe400078a08ff */
[----:B------:R-:W-:Y:S02]  /*bfe0*/  @!P1 LEA R6, P4, R11, R0, 0x1 ;  /* 0x000000000b069211 */ /* 0x000fe400078808ff */
[----:B------:R-:W-:-:S02]  /*bff0*/  SHF.R.S32.HI R10, RZ, 0x1f, R10 ;  /* 0x0000001fff0a7819 */ /* 0x000fc4000001140a */
[----:B------:R-:W-:Y:S02]  /*c000*/  @!P0 LEA R2, P3, R5, R0, 0x1 ;  /* 0x0000000005028211 */ /* 0x000fe400078608ff */
[-C--:B------:R-:W-:Y:S02]  /*c010*/  @!P2 LEA.HI.X R9, R251, R4.reuse, R15, 0x1, P5 ;  /* 0x00000004fb09a211 */ /* 0x080fe400028f0c0f */
[-C--:B------:R-:W-:Y:S02]  /*c020*/  @!P1 LEA.HI.X R7, R11, R4.reuse, R14, 0x1, P4 ;  /* 0x000000040b079211 */ /* 0x080fe400020f0c0e */
[----:B------:R-:W-:Y:S01]  /*c030*/  @!P0 LEA.HI.X R3, R5, R4, R10, 0x1, P3 ;  /* 0x0000000405038211 */ /* 0x000fe200018f0c0a */
[----:B------:R1:W-:Y:S01]  /*c040*/  @!P2 ST.E.128 [R8.64], R76 ;  /* 0x0000004c0800a985 */ /* 0x0003e2000c101d06 */
[----:B------:R-:W-:-:S03]  /*c050*/  IADD3 R5, R251, 0xc0, RZ ;  /* 0x000000c0fb057810 */ /* 0x000fc60007ffe0ff */
[----:B------:R1:W-:Y:S04]  /*c060*/  @!P1 ST.E.128 [R6.64], R72 ;  /* 0x0000004806009985 */ /* 0x0003e8000c101d06 */
[----:B------:R1:W-:Y:S01]  /*c070*/  @!P0 ST.E.128 [R2.64], R68 ;  /* 0x0000004402008985 */ /* 0x0003e2000c101d06 */
[----:B------:R-:W-:-:S13]  /*c080*/  ISETP.GE.AND P0, PT, R5, c[0x0][0x3c8], PT ;  /* 0x0000f20005007a0c */ /* 0x000fda0003f06270 */
[----:B------:R-:W-:Y:S05]  /*c090*/  @P0 BRA `(.L_x_75) ;  /* 0x00002be000000947 */ /* 0x000fea0003800000 */
[----:B------:R-:W-:Y:S02]  /*c0a0*/  IADD3 R10, R251, 0xc0, RZ ;  /* 0x000000c0fb0a7810 */ /* 0x000fe40007ffe0ff */
[----:B-1----:R-:W-:Y:S02]  /*c0b0*/  LEA R2, P0, R5, R0, 0x1 ;  /* 0x0000000005027211 */ /* 0x002fe400078008ff */
[----:B------:R-:W-:-:S04]  /*c0c0*/  SHF.R.S32.HI R10, RZ, 0x1f, R10 ;  /* 0x0000001fff0a7819 */ /* 0x000fc8000001140a */
[----:B------:R-:W-:-:S05]  /*c0d0*/  LEA.HI.X R3, R5, R4, R10, 0x1, P0 ;  /* 0x0000000405037211 */ /* 0x000fca00000f0c0a */
[----:B------:R1:W-:Y:S01]  /*c0e0*/  ST.E.128 [R2.64], R80 ;  /* 0x0000005002007985 */ /* 0x0003e2000c101d06 */
[----:B------:R-:W-:Y:S05]  /*c0f0*/  BRA `(.L_x_75) ;  /* 0x00002b8000007947 */ /* 0x000fea0003800000 */
.L_x_62:
[----:B-1----:R-:W2:Y:S01]  /*c100*/  LDL.LU R5, [R1+0x80] ;  /* 0x0000800001057983 */ /* 0x002ea20000300800 */
[----:B------:R-:W-:Y:S02]  /*c110*/  IMAD R11, R11, c[0x0][0x408], RZ ;  /* 0x000102000b0b7a24 */ /* 0x000fe400078e02ff */
[----:B------:R-:W-:-:S04]  /*c120*/  IMAD.WIDE.U32 R2, R0, c[0x0][0x408], RZ ;  /* 0x0001020000027a25 */ /* 0x000fc800078e00ff */
[----:B------:R-:W-:Y:S01]  /*c130*/  IMAD R11, R0, c[0x0][0x40c], R11 ;  /* 0x00010300000b7a24 */ /* 0x000fe200078e020b */
[----:B------:R-:W-:Y:S01]  /*c140*/  SHF.R.S32.HI R0, RZ, 0x1f, R8 ;  /* 0x0000001fff007819 */ /* 0x000fe20000011408 */
[----:B------:R-:W-:-:S03]  /*c150*/  @P2 IMAD.HI.U32 R4, R9, c[0x0][0x4ec], RZ ;  /* 0x00013b0009042a27 */ /* 0x000fc600078e00ff */
[----:B------:R-:W-:Y:S01]  /*c160*/  IADD3 R3, R3, R11, RZ ;  /* 0x0000000b03037210 */ /* 0x000fe20007ffe0ff */
[----:B------:R-:W-:-:S04]  /*c170*/  IMAD R0, R0, c[0x0][0x440], RZ ;  /* 0x0001100000007a24 */ /* 0x000fc800078e02ff */
[----:B------:R-:W-:-:S04]  /*c180*/  IMAD.WIDE.U32 R2, R10, c[0x0][0x438], R2 ;  /* 0x00010e000a027a25 */ /* 0x000fc800078e0002 */
[----:B------:R-:W-:Y:S02]  /*c190*/  IMAD R3, R10, c[0x0][0x43c], R3 ;  /* 0x00010f000a037a24 */ /* 0x000fe400078e0203 */
[C---:B------:R-:W-:Y:S02]  /*c1a0*/  IMAD R0, R8.reuse, c[0x0][0x444], R0 ;  /* 0x0001110008007a24 */ /* 0x040fe400078e0200 */
[----:B------:R-:W-:-:S05]  /*c1b0*/  IMAD.WIDE.U32 R2, R8, c[0x0][0x440], R2 ;  /* 0x0001100008027a25 */ /* 0x000fca00078e0002 */
[----:B------:R-:W-:Y:S02]  /*c1c0*/  IADD3 R3, R3, R0, RZ ;  /* 0x0000000003037210 */ /* 0x000fe40007ffe0ff */
[----:B------:R-:W-:Y:S02]  /*c1d0*/  MOV R0, R9 ;  /* 0x0000000900007202 */ /* 0x000fe40000000f00 */
[----:B------:R-:W-:-:S04]  /*c1e0*/  @P2 SHF.R.U32.HI R0, RZ, c[0x0][0x4f0], R4 ;  /* 0x00013c00ff002a19 */ /* 0x000fc80000011604 */
[----:B------:R-:W-:-:S05]  /*c1f0*/  SHF.R.S32.HI R4, RZ, 0x1f, R0 ;  /* 0x0000001fff047819 */ /* 0x000fca0000011400 */
[----:B------:R-:W-:-:S04]  /*c200*/  IMAD R4, R4, c[0x0][0x430], RZ ;  /* 0x00010c0004047a24 */ /* 0x000fc800078e02ff */
[----:B------:R-:W-:Y:S02]  /*c210*/  IMAD R4, R0, c[0x0][0x434], R4 ;  /* 0x00010d0000047a24 */ /* 0x000fe400078e0204 */
[----:B--2---:R-:W-:-:S04]  /*c220*/  IMAD.WIDE.U32 R2, R5, c[0x0][0x448], R2 ;  /* 0x0001120005027a25 */ /* 0x004fc800078e0002 */
[----:B------:R-:W-:-:S04]  /*c230*/  IMAD R3, R5, c[0x0][0x44c], R3 ;  /* 0x0001130005037a24 */ /* 0x000fc800078e0203 */
[C---:B------:R-:W-:Y:S01]  /*c240*/  IMAD.WIDE.U32 R2, R0.reuse, c[0x0][0x430], R2 ;  /* 0x00010c0000027a25 */ /* 0x040fe200078e0002 */
[----:B------:R-:W-:-:S04]  /*c250*/  IADD3 R0, -R0, RZ, RZ ;  /* 0x000000ff00007210 */ /* 0x000fc80007ffe1ff */
[----:B------:R-:W-:Y:S01]  /*c260*/  IADD3 R3, R3, R4, RZ ;  /* 0x0000000403037210 */ /* 0x000fe20007ffe0ff */
[----:B------:R-:W-:-:S04]  /*c270*/  IMAD R0, R0, c[0x0][0x4e8], R9 ;  /* 0x00013a0000007a24 */ /* 0x000fc800078e0209 */
[----:B------:R-:W-:Y:S01]  /*c280*/  IMAD.WIDE.U32 R2, R0, c[0x0][0x428], R2 ;  /* 0x00010a0000027a25 */ /* 0x000fe200078e0002 */
[----:B------:R-:W-:-:S04]  /*c290*/  SHF.R.S32.HI R4, RZ, 0x1f, R0 ;  /* 0x0000001fff047819 */ /* 0x000fc80000011400 */
[----:B------:R-:W-:Y:S01]  /*c2a0*/  LEA R12, P2, R2, c[0x0][0x400], 0x2 ;  /* 0x00010000020c7a11 */ /* 0x000fe200078410ff */
[----:B------:R-:W-:-:S04]  /*c2b0*/  IMAD R4, R4, c[0x0][0x428], RZ ;  /* 0x00010a0004047a24 */ /* 0x000fc800078e02ff */
[----:B------:R-:W-:-:S05]  /*c2c0*/  IMAD R0, R0, c[0x0][0x42c], R4 ;  /* 0x00010b0000007a24 */ /* 0x000fca00078e0204 */
[----:B------:R-:W-:-:S04]  /*c2d0*/  IADD3 R0, R3, R0, RZ ;  /* 0x0000000003007210 */ /* 0x000fc80007ffe0ff */
[----:B------:R-:W-:Y:S01]  /*c2e0*/  LEA.HI.X R5, R2, c[0x0][0x404], R0, 0x2, P2 ;  /* 0x0001010002057a11 */ /* 0x000fe200010f1400 */
[----:B------:R-:W-:Y:S05]  /*c2f0*/  BRA.DIV ~URZ, `(.L_x_76) ;  /* 0x000045527f007947 */ /* 0x000fea000b800000 */
[----:B------:R1:W2:Y:S02]  /*c300*/  SHFL.IDX PT, R4, R5, RZ, 0x1c1f ;  /* 0x001c1fff05047589 */ /* 0x0002a400000e0000 */
.L_x_139:
[----:B------:R-:W-:Y:S05]  /*c310*/  BRA.DIV ~URZ, `(.L_x_77) ;  /* 0x000045a27f007947 */ /* 0x000fea000b800000 */
[----:B------:R3:W4:Y:S02]  /*c320*/  SHFL.IDX PT, R0, R12, RZ, 0x1c1f ;  /* 0x001c1fff0c007589 */ /* 0x00072400000e0000 */
.L_x_140:
[----:B------:R-:W-:Y:S01]  /*c330*/  BSSY B0, `(.L_x_78) ;  /* 0x00000c2000007945 */ /* 0x000fe20003800000 */
[----:B------:R-:W-:Y:S05]  /*c340*/  @P1 BRA `(.L_x_79) ;  /* 0x00000c0000001947 */ /* 0x000fea0003800000 */
[----:B------:R-:W5:Y:S04]  /*c350*/  LDL R8, [R1+0x84] ;  /* 0x0000840001087983 */ /* 0x000f680000100800 */
[----:B---3--:R-:W3:Y:S04]  /*c360*/  LDL R11, [R1+0x100] ;  /* 0x00010000010b7983 */ /* 0x008ee80000100800 */
[----:B----4-:R-:W4:Y:S04]  /*c370*/  LDL R6, [R1+0xfc] ;  /* 0x0000fc0001067983 */ /* 0x010f280000100800 */
[----:B--2---:R-:W2:Y:S04]  /*c380*/  LDL R15, [R1+0x17c] ;  /* 0x00017c00010f7983 */ /* 0x004ea80000100800 */
[----:B------:R-:W2:Y:S04]  /*c390*/  LDL R10, [R1+0xf8] ;  /* 0x0000f800010a7983 */ /* 0x000ea80000100800 */
        /* <DEDUP_REMOVED lines=10> */
[----:B------:R-:W2:Y:S01]  /*c440*/  LDL R17, [R1+0xdc] ;  /* 0x0000dc0001117983 */ /* 0x000ea20000100800 */
[----:B-----5:R-:W-:-:S02]  /*c450*/  ISETP.GE.AND P1, PT, R8, c[0x0][0x3c8], PT ;  /* 0x0000f20008007a0c */ /* 0x020fc40003f26270 */
[----:B---3--:R-:W-:-:S11]  /*c460*/  ISETP.GE.AND P3, PT, R11, c[0x0][0x3c8], PT ;  /* 0x0000f2000b007a0c */ /* 0x008fd60003f66270 */
[----:B------:R-:W-:Y:S02]  /*c470*/  @!P1 IMAD.MOV.U32 R2, RZ, RZ, R0 ;  /* 0x000000ffff029224 */ /* 0x000fe400078e0000 */
[----:B------:R-:W-:-:S04]  /*c480*/  @!P1 IMAD.MOV.U32 R3, RZ, RZ, R4 ;  /* 0x000000ffff039224 */ /* 0x000fc800078e0004 */
[----:B------:R-:W-:Y:S01]  /*c490*/  @!P1 IMAD.WIDE R2, R8, 0x4, R2 ;  /* 0x0000000408029825 */ /* 0x000fe200078e0202 */
[----:B----4-:R-:W-:Y:S01]  /*c4a0*/  ISETP.GE.AND P4, PT, R6, c[0x0][0x3c8], PT ;  /* 0x0000f20006007a0c */ /* 0x010fe20003f86270 */
[----:B------:R-:W3:Y:S04]  /*c4b0*/  LDL R8, [R1+0xe0] ;  /* 0x0000e00001087983 */ /* 0x000ee80000100800 */
[----:B------:R4:W-:Y:S01]  /*c4c0*/  @!P1 ST.E.64 [R2.64], R26 ;  /* 0x0000001a02009985 */ /* 0x0009e2000c101b06 */
[----:B--2---:R-:W-:Y:S02]  /*c4d0*/  ISETP.GE.AND P1, PT, R10, c[0x0][0x3c8], PT ;  /* 0x0000f2000a007a0c */ /* 0x004fe40003f26270 */
[C---:B----4-:R-:W-:Y:S01]  /*c4e0*/  @!P3 LEA R2, P2, R11.reuse, R0, 0x2 ;  /* 0x000000000b02b211 */ /* 0x050fe200078410ff */
[----:B------:R-:W2:Y:S03]  /*c4f0*/  LDL R26, [R1+0xd4] ;  /* 0x0000d400011a7983 */ /* 0x000ea60000100800 */
[----:B------:R-:W-:Y:S01]  /*c500*/  @!P3 LEA.HI.X R3, R11, R4, R15, 0x2, P2 ;  /* 0x000000040b03b211 */ /* 0x000fe200010f140f */
[----:B------:R-:W4:Y:S04]  /*c510*/  LDL R27, [R1+0x150] ;  /* 0x00015000011b7983 */ /* 0x000f280000100800 */
[----:B------:R-:W5:Y:S04]  /*c520*/  LDL R15, [R1+0x164] ;  /* 0x00016400010f7983 */ /* 0x000f680000100800 */
[----:B------:R1:W-:Y:S01]  /*c530*/  @!P3 ST.E.64 [R2.64], R132 ;  /* 0x000000840200b985 */ /* 0x0003e2000c101b06 */
[----:B------:R-:W-:-:S03]  /*c540*/  ISETP.GE.AND P6, PT, R9, c[0x0][0x3c8], PT ;  /* 0x0000f20009007a0c */ /* 0x000fc60003fc6270 */
[----:B------:R-:W2:Y:S01]  /*c550*/  LDL R11, [R1+0xd8] ;  /* 0x0000d800010b7983 */ /* 0x000ea20000100800 */
[----:B-1----:R-:W-:-:S04]  /*c560*/  @!P4 LEA R2, P2, R6, R0, 0x2 ;  /* 0x000000000602c211 */ /* 0x002fc800078410ff */
[----:B------:R-:W-:Y:S02]  /*c570*/  @!P4 LEA.HI.X R3, R6, R4, R7, 0x2, P2 ;  /* 0x000000040603c211 */ /* 0x000fe400010f1407 */
[----:B------:R-:W-:-:S04]  /*c580*/  @!P1 LEA R6, P3, R10, R0, 0x2 ;  /* 0x000000000a069211 */ /* 0x000fc800078610ff */
[----:B------:R-:W-:Y:S02]  /*c590*/  @!P1 LEA.HI.X R7, R10, R4, R23, 0x2, P3 ;  /* 0x000000040a079211 */ /* 0x000fe400018f1417 */
[----:B------:R-:W2:Y:S01]  /*c5a0*/  LDL R23, [R1+0x160] ;  /* 0x0001600001177983 */ /* 0x000ea20000100800 */
[----:B------:R-:W-:-:S03]  /*c5b0*/  ISETP.GE.AND P2, PT, R16, c[0x0][0x3c8], PT ;  /* 0x0000f20010007a0c */ /* 0x000fc60003f46270 */
[----:B------:R1:W-:Y:S04]  /*c5c0*/  @!P4 ST.E.64 [R2.64], R148 ;  /* 0x000000940200c985 */ /* 0x0003e8000c101b06 */
[----:B------:R-:W4:Y:S01]  /*c5d0*/  LDL R10, [R1+0x15c] ;  /* 0x00015c00010a7983 */ /* 0x000f220000100800 */
[----:B------:R-:W-:-:S03]  /*c5e0*/  ISETP.GE.AND P5, PT, R14, c[0x0][0x3c8], PT ;  /* 0x0000f2000e007a0c */ /* 0x000fc60003fa6270 */
[----:B------:R1:W-:Y:S01]  /*c5f0*/  @!P1 ST.E.64 [R6.64], R144 ;  /* 0x0000009006009985 */ /* 0x0003e2000c101b06 */
[----:B------:R-:W-:Y:S02]  /*c600*/  ISETP.GE.AND P1, PT, R13, c[0x0][0x3c8], PT ;  /* 0x0000f2000d007a0c */ /* 0x000fe40003f26270 */
[----:B-1----:R-:W-:-:S04]  /*c610*/  @!P6 LEA R2, P4, R9, R0, 0x2 ;  /* 0x000000000902e211 */ /* 0x002fc800078810ff */
[----:B------:R-:W-:Y:S02]  /*c620*/  @!P6 LEA.HI.X R3, R9, R4, R21, 0x2, P4 ;  /* 0x000000040903e211 */ /* 0x000fe400020f1415 */
[----:B------:R-:W4:Y:S01]  /*c630*/  LDL R9, [R1+0xd0] ;  /* 0x0000d00001097983 */ /* 0x000f220000100800 */
[----:B------:R-:W-:-:S03]  /*c640*/  @!P2 LEA R6, P3, R16, R0, 0x2 ;  /* 0x000000001006a211 */ /* 0x000fc600078610ff */
[----:B------:R-:W4:Y:S01]  /*c650*/  LDL R21, [R1+0xcc] ;  /* 0x0000cc0001157983 */ /* 0x000f220000100800 */
[----:B------:R-:W-:-:S03]  /*c660*/  @!P2 LEA.HI.X R7, R16, R4, R20, 0x2, P3 ;  /* 0x000000041007a211 */ /* 0x000fc600018f1414 */
[----:B------:R-:W4:Y:S04]  /*c670*/  LDL R20, [R1+0x158] ;  /* 0x0001580001147983 */ /* 0x000f280000100800 */
[----:B------:R-:W4:Y:S04]  /*c680*/  LDL R16, [R1+0x154] ;  /* 0x0001540001107983 */ /* 0x000f280000100800 */
[----:B------:R1:W-:Y:S04]  /*c690*/  @!P6 ST.E.64 [R2.64], R140 ;  /* 0x0000008c0200e985 */ /* 0x0003e8000c101b06 */
[----:B------:R1:W-:Y:S01]  /*c6a0*/  @!P2 ST.E.64 [R6.64], R136 ;  /* 0x000000880600a985 */ /* 0x0003e2000c101b06 */
[----:B------:R-:W-:-:S02]  /*c6b0*/  ISETP.GE.AND P6, PT, R18, c[0x0][0x3c8], PT ;  /* 0x0000f20012007a0c */ /* 0x000fc40003fc6270 */
[CC--:B-1----:R-:W-:Y:S02]  /*c6c0*/  @!P5 LEA R2, P4, R14.reuse, R0.reuse, 0x2 ;  /* 0x000000000e02d211 */ /* 0x0c2fe400078810ff */
[----:B------:R-:W-:Y:S02]  /*c6d0*/  @!P1 LEA R6, P3, R13, R0, 0x2 ;  /* 0x000000000d069211 */ /* 0x000fe400078610ff */
[----:B------:R-:W-:Y:S02]  /*c6e0*/  @!P5 LEA.HI.X R3, R14, R4, R19, 0x2, P4 ;  /* 0x000000040e03d211 */ /* 0x000fe400020f1413 */
[----:B------:R-:W4:Y:S04]  /*c6f0*/  LDL R14, [R1+0xc8] ;  /* 0x0000c800010e7983 */ /* 0x000f280000100800 */
[----:B------:R1:W-:Y:S04]  /*c700*/  @!P5 ST.E.64 [R2.64], R28 ;  /* 0x0000001c0200d985 */ /* 0x0003e8000c101b06 */
[----:B------:R-:W4:Y:S01]  /*c710*/  LDL R19, [R1+0xc4] ;  /* 0x0000c40001137983 */ /* 0x000f220000100800 */
[----:B-1----:R-:W-:-:S03]  /*c720*/  @!P6 LEA R2, P4, R18, R0, 0x2 ;  /* 0x000000001202e211 */ /* 0x002fc600078810ff */
[----:B------:R-:W4:Y:S04]  /*c730*/  LDL R28, [R1+0xa4] ;  /* 0x0000a400011c7983 */ /* 0x000f280000100800 */
[----:B------:R-:W4:Y:S01]  /*c740*/  LDL R29, [R1+0x120] ;  /* 0x00012000011d7983 */ /* 0x000f220000100800 */
[----:B-----5:R-:W-:-:S03]  /*c750*/  @!P1 LEA.HI.X R7, R13, R4, R15, 0x2, P3 ;  /* 0x000000040d079211 */ /* 0x020fc600018f140f */
[----:B------:R-:W5:Y:S01]  /*c760*/  LDL R13, [R1+0x14c] ;  /* 0x00014c00010d7983 */ /* 0x000f620000100800 */
[----:B--2---:R-:W-:-:S03]  /*c770*/  @!P6 LEA.HI.X R3, R18, R4, R23, 0x2, P4 ;  /* 0x000000041203e211 */ /* 0x004fc600020f1417 */
[----:B------:R-:W2:Y:S04]  /*c780*/  LDL R15, [R1+0xc0] ;  /* 0x0000c000010f7983 */ /* 0x000ea80000100800 */
[----:B------:R-:W2:Y:S01]  /*c790*/  LDL R18, [R1+0x144] ;  /* 0x0001440001127983 */ /* 0x000ea20000100800 */
[----:B---3--:R-:W-:Y:S02]  /*c7a0*/  ISETP.GE.AND P2, PT, R8, c[0x0][0x3c8], PT ;  /* 0x0000f20008007a0c */ /* 0x008fe40003f46270 */
[----:B------:R-:W-:Y:S01]  /*c7b0*/  ISETP.GE.AND P5, PT, R17, c[0x0][0x3c8], PT ;  /* 0x0000f20011007a0c */ /* 0x000fe20003fa6270 */
[----:B------:R1:W-:Y:S01]  /*c7c0*/  @!P1 ST.E.64 [R6.64], R32 ;  /* 0x0000002006009985 */ /* 0x0003e2000c101b06 */
[----:B------:R-:W-:-:S03]  /*c7d0*/  ISETP.GE.AND P1, PT, R11, c[0x0][0x3c8], PT ;  /* 0x0000f2000b007a0c */ /* 0x000fc60003f26270 */
[----:B------:R-:W3:Y:S04]  /*c7e0*/  LDL R23, [R1+0x148] ;  /* 0x0001480001177983 */ /* 0x000ee80000100800 */
[----:B------:R4:W-:Y:S01]  /*c7f0*/  @!P6 ST.E.64 [R2.64], R36 ;  /* 0x000000240200e985 */ /* 0x0009e2000c101b06 */
[----:B------:R-:W-:Y:S02]  /*c800*/  ISETP.GE.AND P6, PT, R26, c[0x0][0x3c8], PT ;  /* 0x0000f2001a007a0c */ /* 0x000fe40003fc6270 */
[C---:B-1----:R-:W-:Y:S01]  /*c810*/  @!P2 LEA R6, P3, R8.reuse, R0, 0x2 ;  /* 0x000000000806a211 */ /* 0x042fe200078610ff */
[----:B------:R-:W3:Y:S03]  /*c820*/  LDL R32, [R1+0xa8] ;  /* 0x0000a80001207983 */ /* 0x000ee60000100800 */
[----:B----4-:R-:W-:Y:S01]  /*c830*/  @!P2 LEA.HI.X R7, R8, R4, R10, 0x2, P3 ;  /* 0x000000040807a211 */ /* 0x010fe200018f140a */
[----:B------:R-:W4:Y:S04]  /*c840*/  LDL R33, [R1+0x124] ;  /* 0x0001240001217983 */ /* 0x000f280000100800 */
[----:B------:R1:W-:Y:S01]  /*c850*/  @!P2 ST.E.64 [R6.64], R40 ;  /* 0x000000280600a985 */ /* 0x0003e2000c101b06 */
[----:B------:R-:W-:-:S02]  /*c860*/  ISETP.GE.AND P2, PT, R9, c[0x0][0x3c8], PT ;  /* 0x0000f20009007a0c */ /* 0x000fc40003f46270 */
[C---:B------:R-:W-:Y:S01]  /*c870*/  @!P5 LEA R2, P4, R17.reuse, R0, 0x2 ;  /* 0x000000001102d211 */ /* 0x040fe200078810ff */
[----:B------:R-:W4:Y:S03]  /*c880*/  LDL R10, [R1+0xbc] ;  /* 0x0000bc00010a7983 */ /* 0x000f260000100800 */
[----:B------:R-:W-:Y:S01]  /*c890*/  @!P5 LEA.HI.X R3, R17, R4, R20, 0x2, P4 ;  /* 0x000000041103d211 */ /* 0x000fe200020f1414 */
[----:B------:R-:W4:Y:S04]  /*c8a0*/  LDL R8, [R1+0xb8] ;  /* 0x0000b80001087983 */ /* 0x000f280000100800 */
[----:B------:R-:W4:Y:S04]  /*c8b0*/  LDL R20, [R1+0x140] ;  /* 0x0001400001147983 */ /* 0x000f280000100800 */
[----:B------:R1:W-:Y:S04]  /*c8c0*/  @!P5 ST.E.64 [R2.64], R44 ;  /* 0x0000002c0200d985 */ /* 0x0003e8000c101b06 */
[----:B------:R-:W4:Y:S04]  /*c8d0*/  LDL R17, [R1+0x13c] ;  /* 0x00013c0001117983 */ /* 0x000f280000100800 */
[----:B------:R-:W4:Y:S04]  /*c8e0*/  LDL R36, [R1+0xac] ;  /* 0x0000ac0001247983 */ /* 0x000f280000100800 */
[----:B------:R-:W4:Y:S01]  /*c8f0*/  LDL R37, [R1+0x128] ;  /* 0x0001280001257983 */ /* 0x000f220000100800 */
[----:B-1----:R-:W-:-:S04]  /*c900*/  @!P1 LEA R6, P3, R11, R0, 0x2 ;  /* 0x000000000b069211 */ /* 0x002fc800078610ff */
[----:B------:R-:W-:Y:S02]  /*c910*/  @!P1 LEA.HI.X R7, R11, R4, R16, 0x2, P3 ;  /* 0x000000040b079211 */ /* 0x000fe400018f1410 */
[----:B------:R-:W4:Y:S04]  /*c920*/  LDL R11, [R1+0xb0] ;  /* 0x0000b000010b7983 */ /* 0x000f280000100800 */
[----:B------:R1:W-:Y:S04]  /*c930*/  @!P1 ST.E.64 [R6.64], R48 ;  /* 0x0000003006009985 */ /* 0x0003e8000c101b06 */
[----:B------:R-:W4:Y:S01]  /*c940*/  LDL R16, [R1+0xb4] ;  /* 0x0000b40001107983 */ /* 0x000f220000100800 */
[----:B------:R-:W-:-:S02]  /*c950*/  ISETP.GE.AND P1, PT, R14, c[0x0][0x3c8], PT ;  /* 0x0000f2000e007a0c */ /* 0x000fc40003f26270 */
[----:B------:R-:W-:-:S04]  /*c960*/  @!P6 LEA R2, P4, R26, R0, 0x2 ;  /* 0x000000001a02e211 */ /* 0x000fc800078810ff */
[----:B------:R-:W-:Y:S02]  /*c970*/  @!P6 LEA.HI.X R3, R26, R4, R27, 0x2, P4 ;  /* 0x000000041a03e211 */ /* 0x000fe400020f141b */
[----:B------:R-:W-:Y:S01]  /*c980*/  ISETP.GE.AND P5, PT, R21, c[0x0][0x3c8], PT ;  /* 0x0000f20015007a0c */ /* 0x000fe20003fa6270 */
[----:B------:R-:W4:Y:S01]  /*c990*/  LDL R26, [R1+0xa0] ;  /* 0x0000a000011a7983 */ /* 0x000f220000100800 */
[----:B-1----:R-:W-:-:S03]  /*c9a0*/  @!P2 LEA R6, P3, R9, R0, 0x2 ;  /* 0x000000000906a211 */ /* 0x002fc600078610ff */
[----:B------:R-:W-:Y:S04]  /*c9b0*/  @!P6 ST.E.64 [R2.64], R52 ;  /* 0x000000340200e985 */ /* 0x000fe8000c101b06 */
[----:B------:R-:W4:Y:S01]  /*c9c0*/  LDL R27, [R1+0x11c] ;  /* 0x00011c00011b7983 */ /* 0x000f220000100800 */
[----:B-----5:R-:W-:-:S03]  /*c9d0*/  @!P2 LEA.HI.X R7, R9, R4, R13, 0x2, P3 ;  /* 0x000000040907a211 */ /* 0x020fc600018f140d */
[----:B------:R-:W5:Y:S04]  /*c9e0*/  LDL R13, [R1+0x138] ;  /* 0x00013800010d7983 */ /* 0x000f680000100800 */
[----:B------:R1:W-:Y:S04]  /*c9f0*/  @!P2 ST.E.64 [R6.64], R56 ;  /* 0x000000380600a985 */ /* 0x0003e8000c101b06 */
[----:B------:R-:W5:Y:S01]  /*ca00*/  LDL R9, [R1+0x134] ;  /* 0x0001340001097983 */ /* 0x000f620000100800 */
[----:B-1----:R-:W-:-:S04]  /*ca10*/  @!P1 LEA R6, P3, R14, R0, 0x2 ;  /* 0x000000000e069211 */ /* 0x002fc800078610ff */
[----:B--2---:R-:W-:Y:S02]  /*ca20*/  @!P1 LEA.HI.X R7, R14, R4, R18, 0x2, P3 ;  /* 0x000000040e079211 */ /* 0x004fe400018f1412 */
[----:B------:R-:W2:Y:S04]  /*ca30*/  LDL R14, [R1+0x12c] ;  /* 0x00012c00010e7983 */ /* 0x000ea80000100800 */
[----:B------:R-:W2:Y:S01]  /*ca40*/  LDL R18, [R1+0x130] ;  /* 0x0001300001127983 */ /* 0x000ea20000100800 */
[----:B------:R-:W-:Y:S02]  /*ca50*/  ISETP.GE.AND P6, PT, R19, c[0x0][0x3c8], PT ;  /* 0x0000f20013007a0c */ /* 0x000fe40003fc6270 */
[----:B------:R-:W-:Y:S02]  /*ca60*/  @!P5 LEA R2, P4, R21, R0, 0x2 ;  /* 0x000000001502d211 */ /* 0x000fe400078810ff */
[----:B------:R-:W-:-:S02]  /*ca70*/  ISETP.GE.AND P2, PT, R15, c[0x0][0x3c8], PT ;  /* 0x0000f2000f007a0c */ /* 0x000fc40003f46270 */
[----:B---3--:R-:W-:Y:S02]  /*ca80*/  @!P5 LEA.HI.X R3, R21, R4, R23, 0x2, P4 ;  /* 0x000000041503d211 */ /* 0x008fe400020f1417 */
[----:B------:R-:W3:Y:S04]  /*ca90*/  LDL R21, [R1+0x9c] ;  /* 0x00009c0001157983 */ /* 0x000ee80000100800 */
[----:B------:R1:W-:Y:S04]  /*caa0*/  @!P5 ST.E.64 [R2.64], R60 ;  /* 0x0000003c0200d985 */ /* 0x0003e8000c101b06 */
[----:B------:R4:W-:Y:S04]  /*cab0*/  @!P1 ST.E.64 [R6.64], R64 ;  /* 0x0000004006009985 */ /* 0x0009e8000c101b06 */
[----:B------:R-:W3:Y:S01]  /*cac0*/  LDL R23, [R1+0x118] ;  /* 0x0001180001177983 */ /* 0x000ee20000100800 */
[----:B----4-:R-:W-:-:S02]  /*cad0*/  ISETP.GE.AND P5, PT, R10, c[0x0][0x3c8], PT ;  /* 0x0000f2000a007a0c */ /* 0x010fc40003fa6270 */
[-C--:B-1----:R-:W-:Y:S02]  /*cae0*/  @!P6 LEA R2, P4, R19, R0.reuse, 0x2 ;  /* 0x000000001302e211 */ /* 0x082fe400078810ff */
[----:B------:R-:W-:Y:S02]  /*caf0*/  @!P2 LEA R6, P3, R15, R0, 0x2 ;  /* 0x000000000f06a211 */ /* 0x000fe400078610ff */
[-C--:B------:R-:W-:Y:S02]  /*cb00*/  @!P6 LEA.HI.X R3, R19, R4.reuse, R20, 0x2, P4 ;  /* 0x000000041303e211 */ /* 0x080fe400020f1414 */
[----:B------:R-:W-:Y:S01]  /*cb10*/  ISETP.GE.AND P1, PT, R8, c[0x0][0x3c8], PT ;  /* 0x0000f20008007a0c */ /* 0x000fe20003f26270 */
[----:B------:R-:W4:Y:S04]  /*cb20*/  LDL R19, [R1+0x94] ;  /* 0x0000940001137983 */ /* 0x000f280000100800 */
[----:B------:R1:W-:Y:S01]  /*cb30*/  @!P6 ST.E.64 [R2.64], R68 ;  /* 0x000000440200e985 */ /* 0x0003e2000c101b06 */
[----:B------:R-:W-:-:S03]  /*cb40*/  @!P2 LEA.HI.X R7, R15, R4, R17, 0x2, P3 ;  /* 0x000000040f07a211 */ /* 0x000fc600018f1411 */
[----:B------:R-:W4:Y:S04]  /*cb50*/  LDL R17, [R1+0x90] ;  /* 0x0000900001117983 */ /* 0x000f280000100800 */
[----:B------:R1:W-:Y:S04]  /*cb60*/  @!P2 ST.E.64 [R6.64], R72 ;  /* 0x000000480600a985 */ /* 0x0003e8000c101b06 */
[----:B------:R-:W4:Y:S01]  /*cb70*/  LDL R15, [R1+0x8c] ;  /* 0x00008c00010f7983 */ /* 0x000f220000100800 */
[----:B------:R-:W-:-:S03]  /*cb80*/  ISETP.GE.AND P2, PT, R11, c[0x0][0x3c8], PT ;  /* 0x0000f2000b007a0c */ /* 0x000fc60003f46270 */
[----:B------:R-:W4:Y:S01]  /*cb90*/  LDL R20, [R1+0x110] ;  /* 0x0001100001147983 */ /* 0x000f220000100800 */
[-C--:B-1----:R-:W-:Y:S02]  /*cba0*/  @!P5 LEA R2, P4, R10, R0.reuse, 0x2 ;  /* 0x000000000a02d211 */ /* 0x082fe400078810ff */
[----:B------:R-:W-:Y:S02]  /*cbb0*/  ISETP.GE.AND P6, PT, R16, c[0x0][0x3c8], PT ;  /* 0x0000f20010007a0c */ /* 0x000fe40003fc6270 */
[----:B------:R-:W-:Y:S02]  /*cbc0*/  @!P1 LEA R6, P3, R8, R0, 0x2 ;  /* 0x0000000008069211 */ /* 0x000fe400078610ff */
[-C--:B-----5:R-:W-:Y:S02]  /*cbd0*/  @!P5 LEA.HI.X R3, R10, R4.reuse, R13, 0x2, P4 ;  /* 0x000000040a03d211 */ /* 0x0a0fe400020f140d */
[----:B------:R-:W5:Y:S04]  /*cbe0*/  LDL R10, [R1+0x98] ;  /* 0x00009800010a7983 */ /* 0x000f680000100800 */
[----:B------:R-:W5:Y:S01]  /*cbf0*/  LDL R13, [R1+0x88] ;  /* 0x00008800010d7983 */ /* 0x000f620000100800 */
[----:B------:R-:W-:-:S02]  /*cc00*/  @!P1 LEA.HI.X R7, R8, R4, R9, 0x2, P3 ;  /* 0x0000000408079211 */ /* 0x000fc400018f1409 */
[CC--:B------:R-:W-:Y:S01]  /*cc10*/  @!P2 LEA R8, P3, R11.reuse, R0.reuse, 0x2 ;  /* 0x000000000b08a211 */ /* 0x0c0fe200078610ff */
[----:B------:R1:W-:Y:S02]  /*cc20*/  @!P5 ST.E.64 [R2.64], R76 ;  /* 0x0000004c0200d985 */ /* 0x0003e4000c101b06 */
[C---:B-1----:R-:W-:Y:S02]  /*cc30*/  @!P6 LEA R2, P4, R16.reuse, R0, 0x2 ;  /* 0x000000001002e211 */ /* 0x042fe400078810ff */
[-C--:B--2---:R-:W-:Y:S02]  /*cc40*/  @!P2 LEA.HI.X R9, R11, R4.reuse, R14, 0x2, P3 ;  /* 0x000000040b09a211 */ /* 0x084fe400018f140e */
[----:B------:R-:W2:Y:S01]  /*cc50*/  LDL R11, [R1+0x114] ;  /* 0x00011400010b7983 */ /* 0x000ea20000100800 */
[----:B------:R-:W-:-:S03]  /*cc60*/  @!P6 LEA.HI.X R3, R16, R4, R18, 0x2, P4 ;  /* 0x000000041003e211 */ /* 0x000fc600020f1412 */
[----:B------:R-:W2:Y:S04]  /*cc70*/  LDL R18, [R1+0x10c] ;  /* 0x00010c0001127983 */ /* 0x000ea80000100800 */
[----:B------:R-:W2:Y:S04]  /*cc80*/  LDL R16, [R1+0x108] ;  /* 0x0001080001107983 */ /* 0x000ea80000100800 */
[----:B------:R-:W2:Y:S01]  /*cc90*/  LDL R14, [R1+0x104] ;  /* 0x00010400010e7983 */ /* 0x000ea20000100800 */
[----:B------:R-:W-:-:S03]  /*cca0*/  ISETP.GE.AND P5, PT, R36, c[0x0][0x3c8], PT ;  /* 0x0000f20024007a0c */ /* 0x000fc60003fa6270 */
[----:B------:R1:W-:Y:S01]  /*ccb0*/  @!P1 ST.E.64 [R6.64], R80 ;  /* 0x0000005006009985 */ /* 0x0003e2000c101b06 */
[----:B------:R-:W-:-:S03]  /*ccc0*/  ISETP.GE.AND P1, PT, R32, c[0x0][0x3c8], PT ;  /* 0x0000f20020007a0c */ /* 0x000fc60003f26270 */
[----:B------:R3:W-:Y:S01]  /*ccd0*/  @!P6 ST.E.64 [R2.64], R84 ;  /* 0x000000540200e985 */ /* 0x0007e2000c101b06 */
[----:B------:R-:W-:Y:S02]  /*cce0*/  ISETP.GE.AND P6, PT, R28, c[0x0][0x3c8], PT ;  /* 0x0000f2001c007a0c */ /* 0x000fe40003fc6270 */
[----:B------:R-:W-:Y:S01]  /*ccf0*/  ISETP.GE.AND P4, PT, R26, c[0x0][0x3c8], PT ;  /* 0x0000f2001a007a0c */ /* 0x000fe20003f86270 */
[----:B------:R3:W-:Y:S02]  /*cd00*/  @!P2 ST.E.64 [R8.64], R88 ;  /* 0x000000580800a985 */ /* 0x0007e4000c101b06 */
[----:B-1----:R-:W-:-:S04]  /*cd10*/  @!P5 LEA R6, P3, R36, R0, 0x2 ;  /* 0x000000002406d211 */ /* 0x002fc800078610ff */
[----:B---3--:R-:W-:Y:S02]  /*cd20*/  @!P1 LEA R2, P2, R32, R0, 0x2 ;  /* 0x0000000020029211 */ /* 0x008fe400078410ff */
[-C--:B------:R-:W-:Y:S02]  /*cd30*/  @!P5 LEA.HI.X R7, R36, R4.reuse, R37, 0x2, P3 ;  /* 0x000000042407d211 */ /* 0x080fe400018f1425 */
[----:B------:R-:W-:Y:S02]  /*cd40*/  ISETP.GE.AND P3, PT, R21, c[0x0][0x3c8], PT ;  /* 0x0000f20015007a0c */ /* 0x000fe40003f66270 */
[----:B------:R-:W-:Y:S01]  /*cd50*/  @!P1 LEA.HI.X R3, R32, R4, R33, 0x2, P2 ;  /* 0x0000000420039211 */ /* 0x000fe200010f1421 */
[----:B------:R1:W-:Y:S01]  /*cd60*/  @!P5 ST.E.64 [R6.64], R92 ;  /* 0x0000005c0600d985 */ /* 0x0003e2000c101b06 */
[----:B------:R-:W-:-:S03]  /*cd70*/  @!P6 LEA R8, P2, R28, R0, 0x2 ;  /* 0x000000001c08e211 */ /* 0x000fc600078410ff */
[----:B------:R3:W-:Y:S01]  /*cd80*/  @!P1 ST.E.64 [R2.64], R96 ;  /* 0x0000006002009985 */ /* 0x0007e2000c101b06 */
[----:B------:R-:W-:-:S05]  /*cd90*/  @!P6 LEA.HI.X R9, R28, R4, R29, 0x2, P2 ;  /* 0x000000041c09e211 */ /* 0x000fca00010f141d */
[----:B------:R-:W-:Y:S01]  /*cda0*/  @!P6 ST.E.64 [R8.64], R152 ;  /* 0x000000980800e985 */ /* 0x000fe2000c101b06 */
[----:B----4-:R-:W-:Y:S02]  /*cdb0*/  ISETP.GE.AND P6, PT, R19, c[0x0][0x3c8], PT ;  /* 0x0000f20013007a0c */ /* 0x010fe40003fc6270 */
[CC--:B-1----:R-:W-:Y:S02]  /*cdc0*/  @!P3 LEA R6, P2, R21.reuse, R0.reuse, 0x2 ;  /* 0x000000001506b211 */ /* 0x0c2fe400078410ff */
[C---:B---3--:R-:W-:Y:S02]  /*cdd0*/  @!P4 LEA R2, P5, R26.reuse, R0, 0x2 ;  /* 0x000000001a02c211 */ /* 0x048fe400078a10ff */
[-C--:B------:R-:W-:Y:S02]  /*cde0*/  @!P3 LEA.HI.X R7, R21, R4.reuse, R23, 0x2, P2 ;  /* 0x000000041507b211 */ /* 0x080fe400010f1417 */
[----:B------:R-:W-:Y:S02]  /*cdf0*/  @!P4 LEA.HI.X R3, R26, R4, R27, 0x2, P5 ;  /* 0x000000041a03c211 */ /* 0x000fe400028f141b */
[----:B------:R-:W-:-:S03]  /*ce00*/  ISETP.GE.AND P5, PT, R17, c[0x0][0x3c8], PT ;  /* 0x0000f20011007a0c */ /* 0x000fc60003fa6270 */
[----:B------:R1:W-:Y:S01]  /*ce10*/  @!P4 ST.E.64 [R2.64], R100 ;  /* 0x000000640200c985 */ /* 0x0003e2000c101b06 */
[----:B------:R-:W-:-:S03]  /*ce20*/  ISETP.GE.AND P4, PT, R15, c[0x0][0x3c8], PT ;  /* 0x0000f2000f007a0c */ /* 0x000fc60003f86270 */
[----:B------:R3:W-:Y:S01]  /*ce30*/  @!P3 ST.E.64 [R6.64], R104 ;  /* 0x000000680600b985 */ /* 0x0007e2000c101b06 */
[----:B-----5:R-:W-:Y:S02]  /*ce40*/  ISETP.GE.AND P1, PT, R10, c[0x0][0x3c8], PT ;  /* 0x0000f2000a007a0c */ /* 0x020fe40003f26270 */
[----:B------:R-:W-:-:S11]  /*ce50*/  ISETP.GE.AND P3, PT, R13, c[0x0][0x3c8], PT ;  /* 0x0000f2000d007a0c */ /* 0x000fd60003f66270 */
[----:B-1----:R-:W-:-:S04]  /*ce60*/  @!P1 LEA R2, P2, R10, R0, 0x2 ;  /* 0x000000000a029211 */ /* 0x002fc800078410ff */
[----:B--2---:R-:W-:Y:S02]  /*ce70*/  @!P1 LEA.HI.X R3, R10, R4, R11, 0x2, P2 ;  /* 0x000000040a039211 */ /* 0x004fe400010f140b */
[----:B------:R-:W-:-:S03]  /*ce80*/  @!P6 LEA R10, P2, R19, R0, 0x2 ;  /* 0x00000000130ae211 */ /* 0x000fc600078410ff */
[----:B------:R1:W-:Y:S01]  /*ce90*/  @!P1 ST.E.64 [R2.64], R108 ;  /* 0x0000006c02009985 */ /* 0x0003e2000c101b06 */
[----:B------:R-:W-:Y:S02]  /*cea0*/  @!P5 LEA R8, P1, R17, R0, 0x2 ;  /* 0x000000001108d211 */ /* 0x000fe400078210ff */
[----:B------:R-:W-:Y:S02]  /*ceb0*/  @!P6 LEA.HI.X R11, R19, R4, R20, 0x2, P2 ;  /* 0x00000004130be211 */ /* 0x000fe400010f1414 */
[----:B---3--:R-:W-:Y:S02]  /*cec0*/  @!P4 LEA R6, P2, R15, R0, 0x2 ;  /* 0x000000000f06c211 */ /* 0x008fe400078410ff */
[-C--:B------:R-:W-:Y:S02]  /*ced0*/  @!P5 LEA.HI.X R9, R17, R4.reuse, R18, 0x2, P1 ;  /* 0x000000041109d211 */ /* 0x080fe400008f1412 */
[----:B------:R-:W-:Y:S01]  /*cee0*/  @!P4 LEA.HI.X R7, R15, R4, R16, 0x2, P2 ;  /* 0x000000040f07c211 */ /* 0x000fe200010f1410 */
[----:B------:R2:W-:Y:S04]  /*cef0*/  @!P6 ST.E.64 [R10.64], R160 ;  /* 0x000000a00a00e985 */ /* 0x0005e8000c101b06 */
[----:B------:R2:W-:Y:S04]  /*cf00*/  @!P5 ST.E.64 [R8.64], R156 ;  /* 0x0000009c0800d985 */ /* 0x0005e8000c101b06 */
[----:B------:R2:W-:Y:S01]  /*cf10*/  @!P4 ST.E.64 [R6.64], R112 ;  /* 0x000000700600c985 */ /* 0x0005e2000c101b06 */
[----:B-1----:R-:W-:-:S04]  /*cf20*/  @!P3 LEA R2, P1, R13, R0, 0x2 ;  /* 0x000000000d02b211 */ /* 0x002fc800078210ff */
[----:B------:R-:W-:-:S05]  /*cf30*/  @!P3 LEA.HI.X R3, R13, R4, R14, 0x2, P1 ;  /* 0x000000040d03b211 */ /* 0x000fca00008f140e */
[----:B------:R2:W-:Y:S04]  /*cf40*/  @!P3 ST.E.64 [R2.64], R24 ;  /* 0x000000180200b985 */ /* 0x0005e8000c101b06 */
.L_x_79:
[----:B------:R-:W-:Y:S05]  /*cf50*/  BSYNC B0 ;  /* 0x0000000000007941 */ /* 0x000fea0003800000 */
.L_x_78:
[----:B------:R-:W-:Y:S05]  /*cf60*/  BRA.DIV ~URZ, `(.L_x_80) ;  /* 0x000039b27f007947 */ /* 0x000fea000b800000 */
[----:B--2---:R2:W1:Y:S04]  /*cf70*/  SHFL.IDX PT, R4, R5, 0x1, 0x1c1f ;  /* 0x003c1f0005047f89 */ /* 0x00446800000e0000 */
[----:B----4-:R2:W4:Y:S02]  /*cf80*/  SHFL.IDX PT, R0, R12, 0x1, 0x1c1f ;  /* 0x003c1f000c007f89 */ /* 0x01052400000e0000 */
.L_x_141:
[----:B------:R-:W-:Y:S05]  /*cf90*/  @P0 BRA `(.L_x_75) ;  /* 0x00001ce000000947 */ /* 0x000fea0003800000 */
[----:B-12---:R-:W2:Y:S04]  /*cfa0*/  LDL R5, [R1+0x84] ;  /* 0x0000840001057983 */ /* 0x006ea80000100800 */
[----:B------:R-:W5:Y:S04]  /*cfb0*/  LDL R17, [R1+0xfc] ;  /* 0x0000fc0001117983 */ /* 0x000f680000100800 */
[----:B---3--:R-:W3:Y:S04]  /*cfc0*/  LDL R21, [R1+0x178] ;  /* 0x0001780001157983 */ /* 0x008ee80000100800 */
[----:B----4-:R-:W4:Y:S04]  /*cfd0*/  LDL R25, [R1+0x100] ;  /* 0x0001000001197983 */ /* 0x010f280000100800 */
[----:B------:R-:W3:Y:S04]  /*cfe0*/  LDL R12, [R1+0xf8] ;  /* 0x0000f800010c7983 */ /* 0x000ee80000100800 */
        /* <DEDUP_REMOVED lines=13> */
[----:B------:R-:W3:Y:S01]  /*d0c0*/  LDL R28, [R1+0x128] ;  /* 0x00012800011c7983 */ /* 0x000ee20000100800 */
[----:B--2---:R-:W-:-:S02]  /*d0d0*/  ISETP.GE.AND P0, PT, R5, c[0x0][0x3c8], PT ;  /* 0x0000f20005007a0c */ /* 0x004fc40003f06270 */
[----:B-----5:R-:W-:-:S11]  /*d0e0*/  ISETP.GE.AND P4, PT, R17, c[0x0][0x3c8], PT ;  /* 0x0000f20011007a0c */ /* 0x020fd60003f86270 */
[----:B------:R-:W-:Y:S02]  /*d0f0*/  @!P0 IMAD.MOV.U32 R2, RZ, RZ, R0 ;  /* 0x000000ffff028224 */ /* 0x000fe400078e0000 */
[----:B------:R-:W-:-:S04]  /*d100*/  @!P0 IMAD.MOV.U32 R3, RZ, RZ, R4 ;  /* 0x000000ffff038224 */ /* 0x000fc800078e0004 */
[----:B------:R-:W-:Y:S01]  /*d110*/  @!P0 IMAD.WIDE R2, R5, 0x4, R2 ;  /* 0x0000000405028825 */ /* 0x000fe200078e0202 */
[----:B----4-:R-:W-:Y:S01]  /*d120*/  ISETP.GE.AND P5, PT, R25, c[0x0][0x3c8], PT ;  /* 0x0000f20019007a0c */ /* 0x010fe20003fa6270 */
[----:B------:R-:W2:Y:S04]  /*d130*/  LDL R5, [R1+0xdc] ;  /* 0x0000dc0001057983 */ /* 0x000ea80000100800 */
[----:B------:R1:W-:Y:S01]  /*d140*/  @!P0 ST.E.64 [R2.64], R116 ;  /* 0x0000007402008985 */ /* 0x0003e2000c101b06 */
[----:B------:R-:W-:-:S04]  /*d150*/  @!P4 LEA R6, P0, R17, R0, 0x2 ;  /* 0x000000001106c211 */ /* 0x000fc800078010ff */
[----:B---3--:R-:W-:Y:S02]  /*d160*/  @!P4 LEA.HI.X R7, R17, R4, R21, 0x2, P0 ;  /* 0x000000041107c211 */ /* 0x008fe400000f1415 */
[----:B------:R-:W3:Y:S04]  /*d170*/  LDL R21, [R1+0x164] ;  /* 0x0001640001157983 */ /* 0x000ee80000100800 */
[----:B------:R-:W4:Y:S01]  /*d180*/  LDL R17, [R1+0x160] ;  /* 0x0001600001117983 */ /* 0x000f220000100800 */
[----:B------:R-:W-:Y:S02]  /*d190*/  ISETP.GE.AND P3, PT, R12, c[0x0][0x3c8], PT ;  /* 0x0000f2000c007a0c */ /* 0x000fe40003f66270 */
[----:B------:R-:W-:Y:S02]  /*d1a0*/  @!P5 LEA R8, P6, R25, R0, 0x2 ;  /* 0x000000001908d211 */ /* 0x000fe400078c10ff */
[----:B------:R-:W-:-:S02]  /*d1b0*/  ISETP.GE.AND P1, PT, R20, c[0x0][0x3c8], PT ;  /* 0x0000f20014007a0c */ /* 0x000fc40003f26270 */
[----:B------:R-:W-:Y:S02]  /*d1c0*/  @!P5 LEA.HI.X R9, R25, R4, R26, 0x2, P6 ;  /* 0x000000041909d211 */ /* 0x000fe400030f141a */
[----:B------:R-:W-:Y:S01]  /*d1d0*/  ISETP.GE.AND P2, PT, R19, c[0x0][0x3c8], PT ;  /* 0x0000f20013007a0c */ /* 0x000fe20003f46270 */
[----:B------:R-:W5:Y:S01]  /*d1e0*/  LDL R25, [R1+0x150] ;  /* 0x0001500001197983 */ /* 0x000f620000100800 */
[----:B------:R-:W-:-:S03]  /*d1f0*/  ISETP.GE.AND P0, PT, R13, c[0x0][0x3c8], PT ;  /* 0x0000f2000d007a0c */ /* 0x000fc60003f06270 */
[----:B------:R-:W5:Y:S01]  /*d200*/  LDL R26, [R1+0x154] ;  /* 0x00015400011a7983 */ /* 0x000f620000100800 */
[----:B-1----:R-:W-:-:S03]  /*d210*/  @!P3 LEA R2, P6, R12, R0, 0x2 ;  /* 0x000000000c02b211 */ /* 0x002fc600078c10ff */
[----:B------:R1:W-:Y:S01]  /*d220*/  @!P5 ST.E.64 [R8.64], R154 ;  /* 0x0000009a0800d985 */ /* 0x0003e2000c101b06 */
[----:B------:R-:W-:-:S03]  /*d230*/  @!P3 LEA.HI.X R3, R12, R4, R15, 0x2, P6 ;  /* 0x000000040c03b211 */ /* 0x000fc600030f140f */
[----:B------:R-:W5:Y:S04]  /*d240*/  LDL R12, [R1+0xd4] ;  /* 0x0000d400010c7983 */ /* 0x000f680000100800 */
[----:B------:R1:W-:Y:S04]  /*d250*/  @!P4 ST.E.64 [R6.64], R128 ;  /* 0x000000800600c985 */ /* 0x0003e8000c101b06 */
[----:B------:R1:W-:Y:S04]  /*d260*/  @!P3 ST.E.64 [R2.64], R120 ;  /* 0x000000780200b985 */ /* 0x0003e8000c101b06 */
[----:B------:R-:W5:Y:S01]  /*d270*/  LDL R15, [R1+0x15c] ;  /* 0x00015c00010f7983 */ /* 0x000f620000100800 */
[----:B------:R-:W-:-:S02]  /*d280*/  ISETP.GE.AND P5, PT, R14, c[0x0][0x3c8], PT ;  /* 0x0000f2000e007a0c */ /* 0x000fc40003fa6270 */
[-C--:B-1----:R-:W-:Y:S02]  /*d290*/  @!P2 LEA R8, P4, R19, R0.reuse, 0x2 ;  /* 0x000000001308a211 */ /* 0x082fe400078810ff */
[----:B------:R-:W-:-:S04]  /*d2a0*/  @!P1 LEA R6, P3, R20, R0, 0x2 ;  /* 0x0000000014069211 */ /* 0x000fc800078610ff */
[-C--:B------:R-:W-:Y:S02]  /*d2b0*/  @!P1 LEA.HI.X R7, R20, R4.reuse, R24, 0x2, P3 ;  /* 0x0000000414079211 */ /* 0x080fe400018f1418 */
[----:B------:R-:W5:Y:S01]  /*d2c0*/  LDL R20, [R1+0x158] ;  /* 0x0001580001147983 */ /* 0x000f620000100800 */
[----:B------:R-:W-:-:S03]  /*d2d0*/  @!P2 LEA.HI.X R9, R19, R4, R23, 0x2, P4 ;  /* 0x000000041309a211 */ /* 0x000fc600020f1417 */
[----:B------:R-:W5:Y:S01]  /*d2e0*/  LDL R19, [R1+0xcc] ;  /* 0x0000cc0001137983 */ /* 0x000f620000100800 */
[C---:B------:R-:W-:Y:S02]  /*d2f0*/  @!P0 LEA R2, P6, R13.reuse, R0, 0x2 ;  /* 0x000000000d028211 */ /* 0x040fe400078c10ff */
[----:B------:R-:W-:Y:S01]  /*d300*/  ISETP.GE.AND P4, PT, R10, c[0x0][0x3c8], PT ;  /* 0x0000f2000a007a0c */ /* 0x000fe20003f86270 */
[----:B------:R-:W5:Y:S01]  /*d310*/  LDL R23, [R1+0xd0] ;  /* 0x0000d00001177983 */ /* 0x000f620000100800 */
[----:B------:R-:W-:-:S03]  /*d320*/  @!P0 LEA.HI.X R3, R13, R4, R18, 0x2, P6 ;  /* 0x000000040d038211 */ /* 0x000fc600030f1412 */
[----:B------:R-:W5:Y:S04]  /*d330*/  LDL R13, [R1+0xc8] ;  /* 0x0000c800010d7983 */ /* 0x000f680000100800 */
[----:B------:R1:W-:Y:S04]  /*d340*/  @!P2 ST.E.64 [R8.64], R150 ;  /* 0x000000960800a985 */ /* 0x0003e8000c101b06 */
[----:B------:R1:W-:Y:S04]  /*d350*/  @!P1 ST.E.64 [R6.64], R138 ;  /* 0x0000008a06009985 */ /* 0x0003e8000c101b06 */
[----:B------:R2:W-:Y:S01]  /*d360*/  @!P0 ST.E.64 [R2.64], R124 ;  /* 0x0000007c02008985 */ /* 0x0005e2000c101b06 */
[----:B------:R-:W-:-:S03]  /*d370*/  ISETP.GE.AND P3, PT, R11, c[0x0][0x3c8], PT ;  /* 0x0000f2000b007a0c */ /* 0x000fc60003f66270 */
[----:B------:R-:W5:Y:S04]  /*d380*/  LDL R18, [R1+0xc4] ;  /* 0x0000c40001127983 */ /* 0x000f680000100800 */
[----:B------:R-:W5:Y:S01]  /*d390*/  LDL R24, [R1+0x14c] ;  /* 0x00014c0001187983 */ /* 0x000f620000100800 */
[-C--:B-1----:R-:W-:Y:S02]  /*d3a0*/  @!P5 LEA R8, P6, R14, R0.reuse, 0x2 ;  /* 0x000000000e08d211 */ /* 0x082fe400078c10ff */
[----:B------:R-:W-:Y:S02]  /*d3b0*/  @!P4 LEA R6, P0, R10, R0, 0x2 ;  /* 0x000000000a06c211 */ /* 0x000fe400078010ff */
[-C--:B---3--:R-:W-:Y:S02]  /*d3c0*/  @!P5 LEA.HI.X R9, R14, R4.reuse, R21, 0x2, P6 ;  /* 0x000000040e09d211 */ /* 0x088fe400030f1415 */
[----:B------:R-:W3:Y:S01]  /*d3d0*/  LDL R21, [R1+0x148] ;  /* 0x0001480001157983 */ /* 0x000ee20000100800 */
[----:B----4-:R-:W-:-:S03]  /*d3e0*/  @!P4 LEA.HI.X R7, R10, R4, R17, 0x2, P0 ;  /* 0x000000040a07c211 */ /* 0x010fc600000f1411 */
[----:B------:R-:W4:Y:S01]  /*d3f0*/  LDL R17, [R1+0x144] ;  /* 0x0001440001117983 */ /* 0x000f220000100800 */
[----:B--2---:R-:W-:Y:S02]  /*d400*/  ISETP.GE.AND P2, PT, R5, c[0x0][0x3c8], PT ;  /* 0x0000f20005007a0c */ /* 0x004fe40003f46270 */
[----:B------:R-:W-:Y:S01]  /*d410*/  @!P3 LEA R2, P6, R11, R0, 0x2 ;  /* 0x000000000b02b211 */ /* 0x000fe200078c10ff */
[----:B------:R-:W2:Y:S01]  /*d420*/  LDL R10, [R1+0xbc] ;  /* 0x0000bc00010a7983 */ /* 0x000ea20000100800 */
[----:B------:R-:W-:-:S03]  /*d430*/  ISETP.GE.AND P1, PT, R16, c[0x0][0x3c8], PT ;  /* 0x0000f20010007a0c */ /* 0x000fc60003f26270 */
[----:B------:R1:W-:Y:S04]  /*d440*/  @!P5 ST.E.64 [R8.64], R158 ;  /* 0x0000009e0800d985 */ /* 0x0003e8000c101b06 */
[----:B------:R-:W2:Y:S01]  /*d450*/  LDL R14, [R1+0xc0] ;  /* 0x0000c000010e7983 */ /* 0x000ea20000100800 */
[----:B-----5:R-:W-:-:S03]  /*d460*/  ISETP.GE.AND P0, PT, R12, c[0x0][0x3c8], PT ;  /* 0x0000f2000c007a0c */ /* 0x020fc60003f06270 */
[----:B------:R5:W-:Y:S01]  /*d470*/  @!P4 ST.E.64 [R6.64], R142 ;  /* 0x0000008e0600c985 */ /* 0x000be2000c101b06 */
[----:B------:R-:W-:-:S03]  /*d480*/  @!P3 LEA.HI.X R3, R11, R4, R15, 0x2, P6 ;  /* 0x000000040b03b211 */ /* 0x000fc600030f140f */
[----:B------:R-:W2:Y:S01]  /*d490*/  LDL R11, [R1+0xb8] ;  /* 0x0000b800010b7983 */ /* 0x000ea20000100800 */
[----:B-1----:R-:W-:-:S03]  /*d4a0*/  @!P2 LEA R8, P6, R5, R0, 0x2 ;  /* 0x000000000508a211 */ /* 0x002fc600078c10ff */
[----:B------:R1:W-:Y:S04]  /*d4b0*/  @!P3 ST.E.64 [R2.64], R34 ;  /* 0x000000220200b985 */ /* 0x0003e8000c101b06 */
[----:B------:R-:W2:Y:S01]  /*d4c0*/  LDL R15, [R1+0xb4] ;  /* 0x0000b400010f7983 */ /* 0x000ea20000100800 */
[----:B-----5:R-:W-:Y:S02]  /*d4d0*/  @!P1 LEA R6, P3, R16, R0, 0x2 ;  /* 0x0000000010069211 */ /* 0x020fe400078610ff */
[----:B------:R-:W-:Y:S02]  /*d4e0*/  @!P2 LEA.HI.X R9, R5, R4, R20, 0x2, P6 ;  /* 0x000000040509a211 */ /* 0x000fe400030f1414 */
[----:B------:R-:W5:Y:S01]  /*d4f0*/  LDL R20, [R1+0x140] ;  /* 0x0001400001147983 */ /* 0x000f620000100800 */
[----:B------:R-:W-:-:S02]  /*d500*/  ISETP.GE.AND P4, PT, R19, c[0x0][0x3c8], PT ;  /* 0x0000f20013007a0c */ /* 0x000fc40003f86270 */
[----:B------:R-:W-:Y:S01]  /*d510*/  @!P1 LEA.HI.X R7, R16, R4, R26, 0x2, P3 ;  /* 0x0000000410079211 */ /* 0x000fe200018f141a */
[----:B------:R-:W5:Y:S01]  /*d520*/  LDL R5, [R1+0xb0] ;  /* 0x0000b00001057983 */ /* 0x000f620000100800 */
[----:B-1----:R-:W-:-:S03]  /*d530*/  @!P0 LEA R2, P6, R12, R0, 0x2 ;  /* 0x000000000c028211 */ /* 0x002fc600078c10ff */
[----:B------:R-:W5:Y:S01]  /*d540*/  LDL R16, [R1+0x13c] ;  /* 0x00013c0001107983 */ /* 0x000f620000100800 */
[----:B------:R-:W-:-:S03]  /*d550*/  @!P0 LEA.HI.X R3, R12, R4, R25, 0x2, P6 ;  /* 0x000000040c038211 */ /* 0x000fc600030f1419 */
[----:B------:R-:W5:Y:S01]  /*d560*/  LDL R12, [R1+0x138] ;  /* 0x00013800010c7983 */ /* 0x000f620000100800 */
[----:B------:R-:W-:-:S03]  /*d570*/  ISETP.GE.AND P3, PT, R13, c[0x0][0x3c8], PT ;  /* 0x0000f2000d007a0c */ /* 0x000fc60003f66270 */
[----:B------:R-:W-:Y:S04]  /*d580*/  @!P2 ST.E.64 [R8.64], R162 ;  /* 0x000000a20800a985 */ /* 0x000fe8000c101b06 */
        /* <DEDUP_REMOVED lines=10> */
[----:B------:R-:W4:Y:S04]  /*d630*/  LDL R17, [R1+0x130] ;  /* 0x0001300001117983 */ /* 0x000f280000100800 */
[----:B------:R-:W4:Y:S01]  /*d640*/  LDL R13, [R1+0x12c] ;  /* 0x00012c00010d7983 */ /* 0x000f220000100800 */
[----:B------:R-:W-:Y:S02]  /*d650*/  ISETP.GE.AND P2, PT, R18, c[0x0][0x3c8], PT ;  /* 0x0000f20012007a0c */ /* 0x000fe40003f46270 */
[C---:B------:R-:W-:Y:S01]  /*d660*/  @!P5 LEA R8, P1, R23.reuse, R0, 0x2 ;  /* 0x000000001708d211 */ /* 0x040fe200078210ff */
[----:B------:R-:W4:Y:S01]  /*d670*/  LDL R21, [R1+0x11c] ;  /* 0x00011c0001157983 */ /* 0x000f220000100800 */
[----:B--2---:R-:W-:Y:S02]  /*d680*/  ISETP.GE.AND P0, PT, R10, c[0x0][0x3c8], PT ;  /* 0x0000f2000a007a0c */ /* 0x004fe40003f06270 */
[----:B------:R-:W-:-:S02]  /*d690*/  @!P5 LEA.HI.X R9, R23, R4, R24, 0x2, P1 ;  /* 0x000000041709d211 */ /* 0x000fc400008f1418 */
[----:B------:R-:W2:Y:S04]  /*d6a0*/  LDL R23, [R1+0xa4] ;  /* 0x0000a40001177983 */ /* 0x000ea80000100800 */
[----:B------:R1:W-:Y:S01]  /*d6b0*/  @!P5 ST.E.64 [R8.64], R164 ;  /* 0x000000a40800d985 */ /* 0x0003e2000c101b06 */
[----:B------:R-:W-:-:S03]  /*d6c0*/  ISETP.GE.AND P1, PT, R14, c[0x0][0x3c8], PT ;  /* 0x0000f2000e007a0c */ /* 0x000fc60003f26270 */
[----:B------:R-:W-:Y:S04]  /*d6d0*/  @!P4 ST.E.64 [R6.64], R62 ;  /* 0x0000003e0600c985 */ /* 0x000fe8000c101b06 */
[----:B------:R5:W-:Y:S04]  /*d6e0*/  @!P3 ST.E.64 [R2.64], R42 ;  /* 0x0000002a0200b985 */ /* 0x000be8000c101b06 */
[----:B------:R-:W2:Y:S01]  /*d6f0*/  LDL R24, [R1+0x120] ;  /* 0x0001200001187983 */ /* 0x000ea20000100800 */
[----:B------:R-:W-:Y:S02]  /*d700*/  ISETP.GE.AND P5, PT, R11, c[0x0][0x3c8], PT ;  /* 0x0000f2000b007a0c */ /* 0x000fe40003fa6270 */
[----:B-1----:R-:W-:-:S04]  /*d710*/  @!P2 LEA R8, P6, R18, R0, 0x2 ;  /* 0x000000001208a211 */ /* 0x002fc800078c10ff */
[----:B-----5:R-:W-:Y:S02]  /*d720*/  @!P2 LEA.HI.X R9, R18, R4, R20, 0x2, P6 ;  /* 0x000000041209a211 */ /* 0x020fe400030f1414 */
[----:B------:R-:W5:Y:S01]  /*d730*/  LDL R20, [R1+0xa0] ;  /* 0x0000a00001147983 */ /* 0x000f620000100800 */
[-C--:B------:R-:W-:Y:S02]  /*d740*/  @!P0 LEA R2, P6, R10, R0.reuse, 0x2 ;  /* 0x000000000a028211 */ /* 0x080fe400078c10ff */
[----:B------:R-:W-:Y:S01]  /*d750*/  @!P1 LEA R6, P3, R14, R0, 0x2 ;  /* 0x000000000e069211 */ /* 0x000fe200078610ff */
[----:B------:R-:W5:Y:S01]  /*d760*/  LDL R18, [R1+0x98] ;  /* 0x0000980001127983 */ /* 0x000f620000100800 */
[----:B------:R-:W-:-:S03]  /*d770*/  @!P0 LEA.HI.X R3, R10, R4, R12, 0x2, P6 ;  /* 0x000000040a038211 */ /* 0x000fc600030f140c */
[----:B------:R-:W5:Y:S01]  /*d780*/  LDL R10, [R1+0x9c] ;  /* 0x00009c00010a7983 */ /* 0x000f620000100800 */
[----:B------:R-:W-:Y:S02]  /*d790*/  ISETP.GE.AND P4, PT, R15, c[0x0][0x3c8], PT ;  /* 0x0000f2000f007a0c */ /* 0x000fe40003f86270 */
[----:B------:R-:W-:Y:S01]  /*d7a0*/  @!P1 LEA.HI.X R7, R14, R4, R16, 0x2, P3 ;  /* 0x000000040e079211 */ /* 0x000fe200018f1410 */
[----:B------:R-:W5:Y:S01]  /*d7b0*/  LDL R12, [R1+0x8c] ;  /* 0x00008c00010c7983 */ /* 0x000f620000100800 */
[----:B------:R-:W-:-:S03]  /*d7c0*/  ISETP.GE.AND P3, PT, R5, c[0x0][0x3c8], PT ;  /* 0x0000f20005007a0c */ /* 0x000fc60003f66270 */
[----:B------:R-:W5:Y:S04]  /*d7d0*/  LDL R16, [R1+0x94] ;  /* 0x0000940001107983 */ /* 0x000f680000100800 */
[----:B------:R-:W5:Y:S04]  /*d7e0*/  LDL R14, [R1+0x90] ;  /* 0x00009000010e7983 */ /* 0x000f680000100800 */
[----:B------:R1:W-:Y:S04]  /*d7f0*/  @!P2 ST.E.64 [R8.64], R166 ;  /* 0x000000a60800a985 */ /* 0x0003e8000c101b06 */
[----:B------:R1:W-:Y:S04]  /*d800*/  @!P1 ST.E.64 [R6.64], R66 ;  /* 0x0000004206009985 */ /* 0x0003e8000c101b06 */
[----:B------:R3:W-:Y:S01]  /*d810*/  @!P0 ST.E.64 [R2.64], R46 ;  /* 0x0000002e02008985 */ /* 0x0007e2000c101b06 */
[----:B-1----:R-:W-:-:S02]  /*d820*/  @!P5 LEA R8, P6, R11, R0, 0x2 ;  /* 0x000000000b08d211 */ /* 0x002fc400078c10ff */
[----:B------:R-:W-:Y:S02]  /*d830*/  @!P4 LEA R6, P0, R15, R0, 0x2 ;  /* 0x000000000f06c211 */ /* 0x000fe400078010ff */
[----:B---3--:R-:W-:Y:S02]  /*d840*/  @!P5 LEA.HI.X R9, R11, R4, R19, 0x2, P6 ;  /* 0x000000040b09d211 */ /* 0x008fe400030f1413 */
[----:B------:R-:W3:Y:S01]  /*d850*/  LDL R11, [R1+0x118] ;  /* 0x00011800010b7983 */ /* 0x000ee20000100800 */
[----:B------:R-:W-:-:S03]  /*d860*/  @!P3 LEA R2, P6, R5, R0, 0x2 ;  /* 0x000000000502b211 */ /* 0x000fc600078c10ff */
[----:B------:R-:W3:Y:S01]  /*d870*/  LDL R19, [R1+0x114] ;  /* 0x0001140001137983 */ /* 0x000ee20000100800 */
[-C--:B----4-:R-:W-:Y:S02]  /*d880*/  @!P4 LEA.HI.X R7, R15, R4.reuse, R17, 0x2, P0 ;  /* 0x000000040f07c211 */ /* 0x090fe400000f1411 */
[----:B------:R-:W-:Y:S01]  /*d890*/  @!P3 LEA.HI.X R3, R5, R4, R13, 0x2, P6 ;  /* 0x000000040503b211 */ /* 0x000fe200030f140d */
[----:B------:R-:W4:Y:S04]  /*d8a0*/  LDL R17, [R1+0x110] ;  /* 0x0001100001117983 */ /* 0x000f280000100800 */
[----:B------:R-:W4:Y:S04]  /*d8b0*/  LDL R15, [R1+0x10c] ;  /* 0x00010c00010f7983 */ /* 0x000f280000100800 */
[----:B------:R-:W4:Y:S04]  /*d8c0*/  LDL R13, [R1+0x108] ;  /* 0x00010800010d7983 */ /* 0x000f280000100800 */
[----:B------:R-:W4:Y:S01]  /*d8d0*/  LDL R5, [R1+0x88] ;  /* 0x0000880001057983 */ /* 0x000f220000100800 */
[----:B------:R-:W-:-:S02]  /*d8e0*/  ISETP.GE.AND P2, PT, R27, c[0x0][0x3c8], PT ;  /* 0x0000f2001b007a0c */ /* 0x000fc40003f46270 */
[----:B------:R-:W-:Y:S02]  /*d8f0*/  ISETP.GE.AND P1, PT, R25, c[0x0][0x3c8], PT ;  /* 0x0000f20019007a0c */ /* 0x000fe40003f26270 */
[----:B--2---:R-:W-:Y:S01]  /*d900*/  ISETP.GE.AND P0, PT, R23, c[0x0][0x3c8], PT ;  /* 0x0000f20017007a0c */ /* 0x004fe20003f06270 */
[----:B------:R1:W-:Y:S04]  /*d910*/  @!P5 ST.E.64 [R8.64], R168 ;  /* 0x000000a80800d985 */ /* 0x0003e8000c101b06 */
[----:B------:R2:W-:Y:S04]  /*d920*/  @!P4 ST.E.64 [R6.64], R70 ;  /* 0x000000460600c985 */ /* 0x0005e8000c101b06 */
[----:B------:R5:W-:Y:S01]  /*d930*/  @!P3 ST.E.64 [R2.64], R50 ;  /* 0x000000320200b985 */ /* 0x000be2000c101b06 */
[----:B-1----:R-:W-:-:S02]  /*d940*/  @!P2 LEA R8, P5, R27, R0, 0x2 ;  /* 0x000000001b08a211 */ /* 0x002fc400078a10ff */
[-C--:B--2---:R-:W-:Y:S02]  /*d950*/  @!P1 LEA R6, P6, R25, R0.reuse, 0x2 ;  /* 0x0000000019069211 */ /* 0x084fe400078c10ff */
[----:B-----5:R-:W-:Y:S02]  /*d960*/  ISETP.GE.AND P4, PT, R20, c[0x0][0x3c8], PT ;  /* 0x0000f20014007a0c */ /* 0x020fe40003f86270 */
[----:B------:R-:W-:Y:S02]  /*d970*/  @!P0 LEA R2, P3, R23, R0, 0x2 ;  /* 0x0000000017028211 */ /* 0x000fe400078610ff */
[-C--:B------:R-:W-:Y:S02]  /*d980*/  @!P2 LEA.HI.X R9, R27, R4.reuse, R28, 0x2, P5 ;  /* 0x000000041b09a211 */ /* 0x080fe400028f141c */
[-C--:B------:R-:W-:Y:S02]  /*d990*/  @!P1 LEA.HI.X R7, R25, R4.reuse, R26, 0x2, P6 ;  /* 0x0000000419079211 */ /* 0x080fe400030f141a */
[----:B------:R-:W-:Y:S01]  /*d9a0*/  @!P0 LEA.HI.X R3, R23, R4, R24, 0x2, P3 ;  /* 0x0000000417038211 */ /* 0x000fe200018f1418 */
[----:B------:R-:W-:Y:S01]  /*d9b0*/  @!P2 ST.E.64 [R8.64], R90 ;  /* 0x0000005a0800a985 */ /* 0x000fe2000c101b06 */
[----:B------:R-:W-:-:S03]  /*d9c0*/  ISETP.GE.AND P5, PT, R10, c[0x0][0x3c8], PT ;  /* 0x0000f2000a007a0c */ /* 0x000fc60003fa6270 */
[----:B------:R1:W-:Y:S01]  /*d9d0*/  @!P1 ST.E.64 [R6.64], R74 ;  /* 0x0000004a06009985 */ /* 0x0003e2000c101b06 */
[----:B------:R-:W-:-:S03]  /*d9e0*/  ISETP.GE.AND P3, PT, R18, c[0x0][0x3c8], PT ;  /* 0x0000f20012007a0c */ /* 0x000fc60003f66270 */
[----:B------:R2:W-:Y:S01]  /*d9f0*/  @!P0 ST.E.64 [R2.64], R54 ;  /* 0x0000003602008985 */ /* 0x0005e2000c101b06 */
[----:B------:R-:W-:Y:S02]  /*da00*/  ISETP.GE.AND P2, PT, R16, c[0x0][0x3c8], PT ;  /* 0x0000f20010007a0c */ /* 0x000fe40003f46270 */
[----:B------:R-:W-:Y:S02]  /*da10*/  ISETP.GE.AND P1, PT, R14, c[0x0][0x3c8], PT ;  /* 0x0000f2000e007a0c */ /* 0x000fe40003f26270 */
[----:B-1----:R-:W-:-:S04]  /*da20*/  @!P4 LEA R6, P0, R20, R0, 0x2 ;  /* 0x000000001406c211 */ /* 0x002fc800078010ff */
[----:B------:R-:W-:Y:S02]  /*da30*/  @!P4 LEA.HI.X R7, R20, R4, R21, 0x2, P0 ;  /* 0x000000041407c211 */ /* 0x000fe400000f1415 */
[----:B------:R-:W-:Y:S02]  /*da40*/  ISETP.GE.AND P0, PT, R12, c[0x0][0x3c8], PT ;  /* 0x0000f2000c007a0c */ /* 0x000fe40003f06270 */
[C---:B--2---:R-:W-:Y:S01]  /*da50*/  @!P5 LEA R2, P6, R10.reuse, R0, 0x2 ;  /* 0x000000000a02d211 */ /* 0x044fe200078c10ff */
[----:B------:R1:W-:Y:S03]  /*da60*/  @!P4 ST.E.64 [R6.64], R78 ;  /* 0x0000004e0600c985 */ /* 0x0003e6000c101b06 */
[----:B---3--:R-:W-:Y:S02]  /*da70*/  @!P5 LEA.HI.X R3, R10, R4, R11, 0x2, P6 ;  /* 0x000000040a03d211 */ /* 0x008fe400030f140b */
[----:B------:R-:W-:-:S02]  /*da80*/  @!P3 LEA R10, P4, R18, R0, 0x2 ;  /* 0x00000000120ab211 */ /* 0x000fc400078810ff */
[-C--:B------:R-:W-:Y:S01]  /*da90*/  @!P2 LEA R8, P6, R16, R0.reuse, 0x2 ;  /* 0x000000001008a211 */ /* 0x080fe200078c10ff */
[----:B------:R2:W-:Y:S01]  /*daa0*/  @!P5 ST.E.64 [R2.64], R82 ;  /* 0x000000520200d985 */ /* 0x0005e2000c101b06 */
[----:B-1----:R-:W-:Y:S02]  /*dab0*/  @!P1 LEA R6, P5, R14, R0, 0x2 ;  /* 0x000000000e069211 */ /* 0x002fe400078a10ff */
[-C--:B------:R-:W-:Y:S02]  /*dac0*/  @!P3 LEA.HI.X R11, R18, R4.reuse, R19, 0x2, P4 ;  /* 0x00000004120bb211 */ /* 0x080fe400020f1413 */
[-C--:B----4-:R-:W-:Y:S02]  /*dad0*/  @!P2 LEA.HI.X R9, R16, R4.reuse, R17, 0x2, P6 ;  /* 0x000000041009a211 */ /* 0x090fe400030f1411 */
[----:B------:R-:W-:Y:S01]  /*dae0*/  @!P1 LEA.HI.X R7, R14, R4, R15, 0x2, P5 ;  /* 0x000000040e079211 */ /* 0x000fe200028f140f */
[----:B------:R1:W-:Y:S04]  /*daf0*/  @!P3 ST.E.64 [R10.64], R98 ;  /* 0x000000620a00b985 */ /* 0x0003e8000c101b06 */
[----:B------:R1:W-:Y:S04]  /*db00*/  @!P2 ST.E.64 [R8.64], R94 ;  /* 0x0000005e0800a985 */ /* 0x0003e8000c101b06 */
[----:B------:R1:W-:Y:S01]  /*db10*/  @!P1 ST.E.64 [R6.64], R86 ;  /* 0x0000005606009985 */ /* 0x0003e2000c101b06 */
[----:B--2---:R-:W-:-:S04]  /*db20*/  @!P0 LEA R2, P4, R12, R0, 0x2 ;  /* 0x000000000c028211 */ /* 0x004fc800078810ff */
[----:B------:R-:W-:-:S05]  /*db30*/  @!P0 LEA.HI.X R3, R12, R4, R13, 0x2, P4 ;  /* 0x000000040c038211 */ /* 0x000fca00020f140d */
[----:B------:R1:W-:Y:S01]  /*db40*/  @!P0 ST.E.64 [R2.64], R58 ;  /* 0x0000003a02008985 */ /* 0x0003e2000c101b06 */
[----:B------:R-:W-:-:S13]  /*db50*/  ISETP.GE.AND P0, PT, R5, c[0x0][0x3c8], PT ;  /* 0x0000f20005007a0c */ /* 0x000fda0003f06270 */
[----:B------:R-:W-:Y:S05]  /*db60*/  @P0 BRA `(.L_x_75) ;  /* 0x0000111000000947 */ /* 0x000fea0003800000 */
[----:B------:R-:W2:Y:S01]  /*db70*/  LDL R12, [R1+0x104] ;  /* 0x00010400010c7983 */ /* 0x000ea20000100800 */
[----:B-1----:R-:W-:-:S04]  /*db80*/  LEA R2, P0, R5, R0, 0x2 ;  /* 0x0000000005027211 */ /* 0x002fc800078010ff */
[----:B--2---:R-:W-:-:S05]  /*db90*/  LEA.HI.X R3, R5, R4, R12, 0x2, P0 ;  /* 0x0000000405037211 */ /* 0x004fca00000f140c */
[----:B------:R1:W-:Y:S01]  /*dba0*/  ST.E.64 [R2.64], R30 ;  /* 0x0000001e02007985 */ /* 0x0003e2000c101b06 */
[----:B------:R-:W-:Y:S05]  /*dbb0*/  BRA `(.L_x_75) ;  /* 0x000010c000007947 */ /* 0x000fea0003800000 */
.L_x_60:
[----:B------:R-:W2:Y:S04]  /*dbc0*/  LDL.LU R4, [R1+0x40] ;  /* 0x0000400001047983 */ /* 0x000ea80000300800 */
[----:B------:R-:W3:Y:S01]  /*dbd0*/  LDL.LU R6, [R1+0x44] ;  /* 0x0000440001067983 */ /* 0x000ee20000300800 */
[----:B------:R-:W-:Y:S02]  /*dbe0*/  ISETP.NE.U32.AND P1, PT, RZ, c[0x0][0x508], PT ;  /* 0x00014200ff007a0c */ /* 0x000fe40003f25070 */
[----:B------:R-:W-:Y:S01]  /*dbf0*/  ISETP.NE.U32.AND P3, PT, RZ, c[0x0][0x500], PT ;  /* 0x00014000ff007a0c */ /* 0x000fe20003f65070 */
[----:B------:R-:W4:Y:S01]  /*dc00*/  LDL.LU R0, [R1+0x58] ;  /* 0x0000580001007983 */ /* 0x000f220000300800 */
[----:B------:R-:W-:Y:S01]  /*dc10*/  ISETP.NE.AND.EX P1, PT, RZ, c[0x0][0x50c], PT, P1 ;  /* 0x00014300ff007a0c */ /* 0x000fe20003f25310 */
[----:B------:R-:W-:Y:S01]  /*dc20*/  IMAD.MOV.U32 R8, RZ, RZ, RZ ;  /* 0x000000ffff087224 */ /* 0x000fe200078e00ff */
[----:B------:R-:W-:Y:S01]  /*dc30*/  ISETP.NE.AND.EX P3, PT, RZ, c[0x0][0x504], PT, P3 ;  /* 0x00014100ff007a0c */ /* 0x000fe20003f65330 */
[----:B------:R-:W-:Y:S01]  /*dc40*/  IMAD.MOV.U32 R21, RZ, RZ, c[0x0][0x388] ;  /* 0x0000e200ff157624 */ /* 0x000fe200078e00ff */
[----:B--2---:R-:W-:-:S09]  /*dc50*/  IADD3 R2, P2, R4, c[0x0][0x500], RZ ;  /* 0x0001400004027a10 */ /* 0x004fd20007f5e0ff */
[----:B------:R-:W-:Y:S02]  /*dc60*/  @P1 IADD3 R4, P0, R4, c[0x0][0x508], RZ ;  /* 0x0001420004041a10 */ /* 0x000fe40007f1e0ff */
[C---:B---3--:R-:W-:Y:S02]  /*dc70*/  IADD3.X R3, R6.reuse, c[0x0][0x504], RZ, P2, !PT ;  /* 0x0001410006037a10 */ /* 0x048fe400017fe4ff */
[----:B------:R-:W-:-:S03]  /*dc80*/  @P1 IADD3.X R5, R6, c[0x0][0x50c], RZ, P0, !PT ;  /* 0x0001430006051a10 */ /* 0x000fc600007fe4ff */
[----:B------:R1:W5:Y:S04]  /*dc90*/  @P3 LDG.E R8, [R2.64] ;  /* 0x0000000602083981 */ /* 0x000368000c1e1900 */
[----:B------:R1:W5:Y:S01]  /*dca0*/  @P1 LDG.E R21, [R4.64] ;  /* 0x0000000604151981 */ /* 0x000362000c1e1900 */
[----:B----4-:R-:W-:-:S04]  /*dcb0*/  ISETP.NE.AND P0, PT, R0, RZ, PT ;  /* 0x000000ff0000720c */ /* 0x010fc80003f05270 */
[----:B------:R-:W-:Y:S01]  /*dcc0*/  SEL R19, R0, c[0x0][0x3d4], P0 ;  /* 0x0000f50000137a07 */ /* 0x000fe20000000000 */
[----:B------:R-:W-:Y:S05]  /*dcd0*/  @P1 BRA `(.L_x_81) ;  /* 0x0000004000001947 */ /* 0x000fea0003800000 */
[----:B------:R-:W-:Y:S05]  /*dce0*/  @!P3 BRA `(.L_x_81) ;  /* 0x000000300000b947 */ /* 0x000fea0003800000 */
[----:B------:R2:W3:Y:S04]  /*dcf0*/  LDG.E R0, [R2.64] ;  /* 0x0000000602007981 */ /* 0x0004e8000c1e1900 */
[----:B-12---:R-:W3:Y:S02]  /*dd00*/  LDG.E R2, [R2.64+0x4] ;  /* 0x0000040602027981 */ /* 0x006ee4000c1e1900 */
[----:B---3-5:R-:W-:Y:S02]  /*dd10*/  IADD3 R21, -R0, R2, RZ ;  /* 0x0000000200157210 */ /* 0x028fe40007ffe1ff */
.L_x_81:
[----:B-1----:R-:W2:Y:S04]  /*dd20*/  LDL.LU R4, [R1+0x50] ;  /* 0x0000500001047983 */ /* 0x002ea80000300800 */
[----:B------:R-:W3:Y:S04]  /*dd30*/  LDL.LU R2, [R1+0x3c] ;  /* 0x00003c0001027983 */ /* 0x000ee80000300800 */
[----:B------:R-:W4:Y:S01]  /*dd40*/  LDL.LU R0, [R1+0x7c] ;  /* 0x00007c0001007983 */ /* 0x000f220000300800 */
[----:B------:R-:W-:Y:S01]  /*dd50*/  BSSY B0, `(.L_x_82) ;  /* 0x0000039000007945 */ /* 0x000fe20003800000 */
[----:B-----5:R-:W-:-:S02]  /*dd60*/  SHF.R.S32.HI R18, RZ, 0x1f, R8 ;  /* 0x0000001fff127819 */ /* 0x020fc40000011408 */
[----:B------:R-:W1:Y:S02]  /*dd70*/  S2R R3, SR_TID.X ;  /* 0x0000000000037919 */ /* 0x000e640000002100 */
[----:B-1----:R-:W-:Y:S02]  /*dd80*/  ISETP.GT.AND P0, PT, R3, 0x7f, PT ;  /* 0x0000007f0300780c */ /* 0x002fe40003f04270 */
[----:B--2---:R-:W-:Y:S02]  /*dd90*/  LOP3.LUT R9, R4, 0xffff, RZ, 0xc0, !PT ;  /* 0x0000ffff04097812 */ /* 0x004fe400078ec0ff */
[----:B---3--:R-:W-:Y:S02]  /*dda0*/  SEL R15, R2, RZ, !P3 ;  /* 0x000000ff020f7207 */ /* 0x008fe40005800000 */
[----:B----4-:R-:W-:-:S07]  /*ddb0*/  SEL R20, R0, RZ, !P3 ;  /* 0x000000ff00147207 */ /* 0x010fce0005800000 */
[----:B------:R-:W-:Y:S05]  /*ddc0*/  @P0 BRA `(.L_x_83) ;  /* 0x0000031000000947 */ /* 0x000fea0003800000 */
[----:B------:R-:W2:Y:S01]  /*ddd0*/  LDL R2, [R1+0x4c] ;  /* 0x00004c0001027983 */ /* 0x000ea20000100800 */
[----:B------:R-:W-:Y:S01]  /*dde0*/  IMAD R0, R21, c[0x0][0x4e8], RZ ;  /* 0x00013a0015007a24 */ /* 0x000fe200078e02ff */
[----:B--2---:R-:W-:-:S04]  /*ddf0*/  LEA R14, R2, R3, 0x7 ;  /* 0x00000003020e7211 */ /* 0x004fc800078e38ff */
[----:B------:R-:W-:-:S13]  /*de00*/  ISETP.GE.AND P0, PT, R14, R0, PT ;  /* 0x000000000e00720c */ /* 0x000fda0003f06270 */
[----:B------:R-:W-:Y:S05]  /*de10*/  @P0 BRA `(.L_x_83) ;  /* 0x000002c000000947 */ /* 0x000fea0003800000 */
[----:B------:R-:W2:Y:S01]  /*de20*/  LDL.LU R23, [R1+0x80] ;  /* 0x0000800001177983 */ /* 0x000ea20000300800 */
[----:B------:R-:W-:Y:S01]  /*de30*/  IMAD.MOV.U32 R0, RZ, RZ, 0x368 ;  /* 0x00000368ff007424 */ /* 0x000fe200078e00ff */
[----:B------:R-:W-:-:S04]  /*de40*/  ISETP.GT.AND P2, PT, R19, 0x1, PT ;  /* 0x000000011300780c */ /* 0x000fc80003f44270 */
[----:B------:R-:W-:-:S04]  /*de50*/  SEL R0, R0, 0x328, P2 ;  /* 0x0000032800007807 */ /* 0x000fc80001000000 */
[----:B------:R1:W3:Y:S08]  /*de60*/  LDC.64 R6, c[0x0][R0+0x170] ;  /* 0x00005c0000067b82 */ /* 0x0002f00000000a00 */
[----:B------:R1:W4:Y:S08]  /*de70*/  LDC.64 R4, c[0x0][R0+0x168] ;  /* 0x00005a0000047b82 */ /* 0x0003300000000a00 */
[----:B------:R1:W5:Y:S08]  /*de80*/  LDC.64 R12, c[0x0][R0+0x178] ;  /* 0x00005e00000c7b82 */ /* 0x0003700000000a00 */
[----:B------:R1:W2:Y:S02]  /*de90*/  LDC.64 R10, c[0x0][R0+0x160] ;  /* 0x00005800000a7b82 */ /* 0x0002a40000000a00 */
[----:B-1----:R-:W-:-:S02]  /*dea0*/  IMAD.MOV.U32 R0, RZ, RZ, c[0x0][0x4e8] ;  /* 0x00013a00ff007624 */ /* 0x002fc400078e00ff */
[-C--:B---3--:R-:W-:Y:S02]  /*deb0*/  IMAD R7, R7, R15.reuse, RZ ;  /* 0x0000000f07077224 */ /* 0x088fe400078e02ff */
[----:B------:R-:W-:Y:S01]  /*dec0*/  IMAD.WIDE.U32 R2, R6, R15, RZ ;  /* 0x0000000f06027225 */ /* 0x000fe200078e00ff */
[----:B------:R-:W-:Y:S02]  /*ded0*/  ISETP.NE.AND P0, PT, R0, 0x1, PT ;  /* 0x000000010000780c */ /* 0x000fe40003f05270 */
[----:B------:R-:W-:Y:S01]  /*dee0*/  MOV R0, R14 ;  /* 0x0000000e00007202 */ /* 0x000fe20000000f00 */
[----:B------:R-:W-:Y:S02]  /*def0*/  IMAD R7, R6, R20, R7 ;  /* 0x0000001406077224 */ /* 0x000fe400078e0207 */
[-C--:B----4-:R-:W-:Y:S02]  /*df00*/  IMAD R16, R5, R9.reuse, RZ ;  /* 0x0000000905107224 */ /* 0x090fe400078e02ff */
[----:B------:R-:W-:Y:S01]  /*df10*/  IMAD.WIDE.U32 R4, R4, R9, RZ ;  /* 0x0000000904047225 */ /* 0x000fe200078e00ff */
[----:B------:R-:W-:-:S03]  /*df20*/  IADD3 R3, R3, R7, RZ ;  /* 0x0000000703037210 */ /* 0x000fc60007ffe0ff */
[----:B------:R-:W-:Y:S02]  /*df30*/  IMAD.IADD R16, R5, 0x1, R16 ;  /* 0x0000000105107824 */ /* 0x000fe400078e0210 */
[----:B------:R-:W-:-:S05]  /*df40*/  @P0 IMAD.HI.U32 R17, R14, c[0x0][0x4ec], RZ ;  /* 0x00013b000e110a27 */ /* 0x000fca00078e00ff */
[----:B------:R-:W-:Y:S02]  /*df50*/  @P0 SHF.R.U32.HI R0, RZ, c[0x0][0x4f0], R17 ;  /* 0x00013c00ff000a19 */ /* 0x000fe40000011611 */
[----:B------:R-:W-:-:S03]  /*df60*/  IADD3 R17, P1, P0, R2, R4, R8 ;  /* 0x0000000402117210 */ /* 0x000fc6000783e008 */
[----:B------:R-:W-:-:S04]  /*df70*/  IMAD.MOV R2, RZ, RZ, -R0 ;  /* 0x000000ffff027224 */ /* 0x000fc800078e0a00 */
[----:B------:R-:W-:Y:S01]  /*df80*/  IMAD R2, R2, c[0x0][0x4e8], R14 ;  /* 0x00013a0002027a24 */ /* 0x000fe200078e020e */
[----:B--2---:R-:W-:-:S05]  /*df90*/  SEL R6, R23, RZ, P2 ;  /* 0x000000ff17067207 */ /* 0x004fca0001000000 */
[-C--:B-----5:R-:W-:Y:S02]  /*dfa0*/  IMAD R7, R13, R6.reuse, RZ ;  /* 0x000000060d077224 */ /* 0x0a0fe400078e02ff */
[----:B------:R-:W-:Y:S01]  /*dfb0*/  IMAD.WIDE.U32 R4, R12, R6, RZ ;  /* 0x000000060c047225 */ /* 0x000fe200078e00ff */
[----:B------:R-:W-:Y:S02]  /*dfc0*/  IADD3.X R12, R3, R16, R18, P1, P0 ;  /* 0x00000010030c7210 */ /* 0x000fe40000fe0412 */
[----:B------:R-:W-:Y:S02]  /*dfd0*/  SHF.R.S32.HI R3, RZ, 0x1f, R0 ;  /* 0x0000001fff037819 */ /* 0x000fe40000011400 */
[----:B------:R-:W-:Y:S01]  /*dfe0*/  IADD3 R5, R5, R7, RZ ;  /* 0x0000000705057210 */ /* 0x000fe20007ffe0ff */
[----:B------:R-:W-:Y:S01]  /*dff0*/  IMAD.MOV.U32 R7, RZ, RZ, c[0x0][0x4a8] ;  /* 0x00012a00ff077624 */ /* 0x000fe200078e00ff */
[----:B------:R-:W-:Y:S01]  /*e000*/  IADD3 R4, P1, P0, R0, R17, R4 ;  /* 0x0000001100047210 */ /* 0x000fe2000783e004 */
[----:B------:R-:W-:Y:S01]  /*e010*/  IMAD R0, R11, R2, RZ ;  /* 0x000000020b007224 */ /* 0x000fe200078e02ff */
[----:B------:R-:W-:-:S02]  /*e020*/  SHF.R.S32.HI R6, RZ, 0x1f, R2 ;  /* 0x0000001fff067819 */ /* 0x000fc40000011402 */
[----:B------:R-:W-:-:S03]  /*e030*/  IADD3.X R5, R3, R12, R5, P1, P0 ;  /* 0x0000000c03057210 */ /* 0x000fc60000fe0405 */
[C---:B------:R-:W-:Y:S02]  /*e040*/  IMAD R0, R10.reuse, R6, R0 ;  /* 0x000000060a007224 */ /* 0x040fe400078e0200 */
[----:B------:R-:W-:Y:S01]  /*e050*/  IMAD.WIDE.U32 R2, R10, R2, R4 ;  /* 0x000000020a027225 */ /* 0x000fe200078e0004 */
[----:B------:R-:W-:Y:S02]  /*e060*/  MOV R5, c[0x0][0x4ac] ;  /* 0x00012b0000057a02 */ /* 0x000fe40000000f00 */
[----:B------:R-:W-:Y:S01]  /*e070*/  SEL R4, R7, c[0x0][0x450], P2 ;  /* 0x0001140007047a07 */ /* 0x000fe20001000000 */
[----:B------:R-:W-:Y:S01]  /*e080*/  IMAD.IADD R0, R3, 0x1, R0 ;  /* 0x0000000103007824 */ /* 0x000fe200078e0200 */
[----:B------:R-:W-:Y:S02]  /*e090*/  SEL R5, R5, c[0x0][0x454], P2 ;  /* 0x0001150005057a07 */ /* 0x000fe40001000000 */
[----:B------:R-:W-:-:S04]  /*e0a0*/  LEA R4, P0, R2, R4, 0x2 ;  /* 0x0000000402047211 */ /* 0x000fc800078010ff */
[----:B------:R-:W-:Y:S02]  /*e0b0*/  LEA.HI.X R5, R2, R5, R0, 0x2, P0 ;  /* 0x0000000502057211 */ /* 0x000fe400000f1400 */
[----:B------:R-:W-:-:S05]  /*e0c0*/  MOV R0, 0xff800000 ;  /* 0xff80000000007802 */ /* 0x000fca0000000f00 */
[----:B------:R1:W-:Y:S02]  /*e0d0*/  STG.E [R4.64], R0 ;  /* 0x0000000004007986 */ /* 0x0003e4000c101906 */
.L_x_83:
[----:B------:R-:W-:Y:S05]  /*e0e0*/  BSYNC B0 ;  /* 0x0000000000007941 */ /* 0x000fea0003800000 */
.L_x_82:
[----:B------:R-:W-:-:S13]  /*e0f0*/  ISETP.GT.AND P0, PT, R19, 0x1, PT ;  /* 0x000000011300780c */ /* 0x000fda0003f04270 */
[----:B------:R-:W-:Y:S05]  /*e100*/  @P0 BRA `(.L_x_75) ;  /* 0x00000b7000000947 */ /* 0x000fea0003800000 */
[----:B-1----:R-:W2:Y:S01]  /*e110*/  LDL R0, [R1+0x4c] ;  /* 0x00004c0001007983 */ /* 0x002ea20000100800 */
[----:B------:R-:W-:-:S03]  /*e120*/  MOV R2, c[0x0][0x4e8] ;  /* 0x00013a0000027a02 */ /* 0x000fc60000000f00 */
[----:B------:R-:W1:Y:S01]  /*e130*/  S2R R3, SR_TID.X ;  /* 0x0000000000037919 */ /* 0x000e620000002100 */
[----:B------:R-:W-:Y:S02]  /*e140*/  ISETP.NE.AND P0, PT, R2, 0x1, PT ;  /* 0x000000010200780c */ /* 0x000fe40003f05270 */
[--C-:B-1----:R-:W-:Y:S02]  /*e150*/  SHF.R.S32.HI R4, RZ, 0x1f, R3.reuse ;  /* 0x0000001fff047819 */ /* 0x102fe40000011403 */
[----:B------:R-:W-:Y:S02]  /*e160*/  SHF.R.S32.HI R6, RZ, 0x1f, R3 ;  /* 0x0000001fff067819 */ /* 0x000fe40000011403 */
[-C--:B------:R-:W-:Y:S02]  /*e170*/  LEA.HI R4, R4, R3.reuse, RZ, 0x3 ;  /* 0x0000000304047211 */ /* 0x080fe400078f18ff */
[----:B------:R-:W-:Y:S02]  /*e180*/  LEA.HI R6, R6, R3, RZ, 0x3 ;  /* 0x0000000306067211 */ /* 0x000fe400078f18ff */
[----:B------:R-:W-:-:S02]  /*e190*/  LOP3.LUT R4, R4, 0xfffffff8, RZ, 0xc0, !PT ;  /* 0xfffffff804047812 */ /* 0x000fc400078ec0ff */
[----:B------:R-:W-:-:S03]  /*e1a0*/  SHF.R.S32.HI R6, RZ, 0x3, R6 ;  /* 0x00000003ff067819 */ /* 0x000fc60000011406 */
[----:B------:R-:W-:Y:S02]  /*e1b0*/  IMAD.IADD R4, R3, 0x1, -R4 ;  /* 0x0000000103047824 */ /* 0x000fe400078e0a04 */
[----:B------:R-:W-:-:S03]  /*e1c0*/  IMAD.WIDE.U32 R2, R8, c[0x0][0x3a0], RZ ;  /* 0x0000e80008027a25 */ /* 0x000fc600078e00ff */
[----:B------:R-:W-:Y:S02]  /*e1d0*/  LEA R4, R4, R6, 0x5 ;  /* 0x0000000604047211 */ /* 0x000fe400078e28ff */
[----:B--2---:R-:W-:Y:S01]  /*e1e0*/  MOV R5, R0 ;  /* 0x0000000000057202 */ /* 0x004fe20000000f00 */
[----:B------:R-:W-:-:S03]  /*e1f0*/  IMAD R0, R18, c[0x0][0x3a0], RZ ;  /* 0x0000e80012007a24 */ /* 0x000fc600078e02ff */
[----:B------:R-:W-:Y:S01]  /*e200*/  LEA R4, R5, R4, 0x7 ;  /* 0x0000000405047211 */ /* 0x000fe200078e38ff */
[----:B------:R-:W-:Y:S02]  /*e210*/  IMAD R8, R8, c[0x0][0x3a4], R0 ;  /* 0x0000e90008087a24 */ /* 0x000fe400078e0200 */
[----:B------:R-:W-:Y:S01]  /*e220*/  IMAD R5, R20, c[0x0][0x3f0], RZ ;  /* 0x0000fc0014057a24 */ /* 0x000fe200078e02ff */
[----:B------:R-:W-:Y:S01]  /*e230*/  MOV R0, R4 ;  /* 0x0000000400007202 */ /* 0x000fe20000000f00 */
[----:B------:R-:W-:Y:S02]  /*e240*/  IMAD.IADD R3, R3, 0x1, R8 ;  /* 0x0000000103037824 */ /* 0x000fe400078e0208 */
[----:B------:R-:W-:-:S04]  /*e250*/  @P0 IMAD.HI.U32 R6, R4, c[0x0][0x4ec], RZ ;  /* 0x00013b0004060a27 */ /* 0x000fc800078e00ff */
[----:B------:R-:W-:Y:S01]  /*e260*/  IMAD.WIDE.U32 R2, R9, c[0x0][0x3e8], R2 ;  /* 0x0000fa0009027a25 */ /* 0x000fe200078e0002 */
[----:B------:R-:W-:-:S03]  /*e270*/  @P0 SHF.R.U32.HI R0, RZ, c[0x0][0x4f0], R6 ;  /* 0x00013c00ff000a19 */ /* 0x000fc60000011606 */
[----:B------:R-:W-:Y:S01]  /*e280*/  IMAD R3, R9, c[0x0][0x3ec], R3 ;  /* 0x0000fb0009037a24 */ /* 0x000fe200078e0203 */
[----:B------:R-:W-:Y:S01]  /*e290*/  SHF.R.S32.HI R6, RZ, 0x1f, R0 ;  /* 0x0000001fff067819 */ /* 0x000fe20000011400 */
[C---:B------:R-:W-:Y:S01]  /*e2a0*/  IMAD R7, R15.reuse, c[0x0][0x3f4], R5 ;  /* 0x0000fd000f077a24 */ /* 0x040fe200078e0205 */
[----:B------:R-:W-:Y:S01]  /*e2b0*/  IADD3 R5, -R0, RZ, RZ ;  /* 0x000000ff00057210 */ /* 0x000fe20007ffe1ff */
[----:B------:R-:W-:-:S04]  /*e2c0*/  IMAD.WIDE.U32 R2, R15, c[0x0][0x3f0], R2 ;  /* 0x0000fc000f027a25 */ /* 0x000fc800078e0002 */
[----:B------:R-:W-:Y:S02]  /*e2d0*/  IMAD R6, R6, c[0x0][0x3e0], RZ ;  /* 0x0000f80006067a24 */ /* 0x000fe400078e02ff */
[----:B------:R-:W-:Y:S02]  /*e2e0*/  IMAD.IADD R3, R3, 0x1, R7 ;  /* 0x0000000103037824 */ /* 0x000fe400078e0207 */
[----:B------:R-:W-:Y:S02]  /*e2f0*/  IMAD R4, R5, c[0x0][0x4e8], R4 ;  /* 0x00013a0005047a24 */ /* 0x000fe400078e0204 */
[C---:B------:R-:W-:Y:S02]  /*e300*/  IMAD R6, R0.reuse, c[0x0][0x3e4], R6 ;  /* 0x0000f90000067a24 */ /* 0x040fe400078e0206 */
[----:B------:R-:W-:Y:S01]  /*e310*/  IMAD.WIDE.U32 R2, R0, c[0x0][0x3e0], R2 ;  /* 0x0000f80000027a25 */ /* 0x000fe200078e0002 */
[----:B------:R-:W-:-:S04]  /*e320*/  SHF.R.S32.HI R0, RZ, 0x1f, R4 ;  /* 0x0000001fff007819 */ /* 0x000fc80000011404 */
[----:B------:R-:W-:Y:S01]  /*e330*/  IADD3 R3, R3, R6, RZ ;  /* 0x0000000603037210 */ /* 0x000fe20007ffe0ff */
[----:B------:R-:W-:-:S04]  /*e340*/  IMAD R0, R0, c[0x0][0x3d8], RZ ;  /* 0x0000f60000007a24 */ /* 0x000fc800078e02ff */
[----:B------:R-:W-:-:S04]  /*e350*/  IMAD.WIDE.U32 R2, R4, c[0x0][0x3d8], R2 ;  /* 0x0000f60004027a25 */ /* 0x000fc800078e0002 */
[----:B------:R-:W-:Y:S01]  /*e360*/  IMAD R4, R4, c[0x0][0x3dc], R0 ;  /* 0x0000f70004047a24 */ /* 0x000fe200078e0200 */
[----:B------:R-:W-:-:S04]  /*e370*/  LEA R14, P0, R2, c[0x0][0x380], 0x1 ;  /* 0x0000e000020e7a11 */ /* 0x000fc800078008ff */
[----:B------:R-:W-:-:S04]  /*e380*/  IADD3 R4, R3, R4, RZ ;  /* 0x0000000403047210 */ /* 0x000fc80007ffe0ff */
[----:B------:R-:W-:Y:S01]  /*e390*/  LEA.HI.X R5, R2, c[0x0][0x384], R4, 0x1, P0 ;  /* 0x0000e10002057a11 */ /* 0x000fe200000f0c04 */
[----:B------:R-:W-:Y:S05]  /*e3a0*/  BRA.DIV ~URZ, `(.L_x_84) ;  /* 0x000026327f007947 */ /* 0x000fea000b800000 */
[----:B------:R1:W2:Y:S02]  /*e3b0*/  SHFL.IDX PT, R4, R5, RZ, 0x181f ;  /* 0x00181fff05047589 */ /* 0x0002a400000e0000 */
.L_x_142:
[----:B------:R-:W-:Y:S05]  /*e3c0*/  BRA.DIV ~URZ, `(.L_x_85) ;  /* 0x000026827f007947 */ /* 0x000fea000b800000 */
[----:B------:R3:W4:Y:S02]  /*e3d0*/  SHFL.IDX PT, R0, R14, RZ, 0x181f ;  /* 0x00181fff0e007589 */ /* 0x00072400000e0000 */
.L_x_143:
[----:B------:R-:W5:Y:S02]  /*e3e0*/  S2R R2, SR_TID.X ;  /* 0x0000000000027919 */ /* 0x000f640000002100 */
[----:B-----5:R-:W-:-:S04]  /*e3f0*/  SHF.R.S32.HI R3, RZ, 0x1f, R2 ;  /* 0x0000001fff037819 */ /* 0x020fc80000011402 */
[----:B------:R-:W-:Y:S02]  /*e400*/  LEA.HI R3, R3, R2, RZ, 0x3 ;  /* 0x0000000203037211 */ /* 0x000fe400078f18ff */
[----:B------:R-:W5:Y:S02]  /*e410*/  LDL.LU R2, [R1+0x4c] ;  /* 0x00004c0001027983 */ /* 0x000f640000300800 */
[----:B------:R-:W-:Y:S01]  /*e420*/  SHF.R.S32.HI R3, RZ, 0x3, R3 ;  /* 0x00000003ff037819 */ /* 0x000fe20000011403 */
[----:B------:R-:W-:Y:S01]  /*e430*/  IMAD R13, R21, c[0x0][0x4e8], RZ ;  /* 0x00013a00150d7a24 */ /* 0x000fe200078e02ff */
[----:B------:R-:W-:Y:S03]  /*e440*/  BSSY B0, `(.L_x_86) ;  /* 0x000001e000007945 */ /* 0x000fe60003800000 */
        /* <DEDUP_REMOVED lines=18> */
[----:B--2---:R-:W-:Y:S02]  /*e570*/  @!P3 LEA.HI.X R11, R251, R4, R2, 0x1, P4 ;  /* 0x00000004fb0bb211 */ /* 0x004fe400020f0c02 */
[----:B------:R-:W-:Y:S02]  /*e580*/  SHF.R.S32.HI R18, RZ, 0x1f, R18 ;  /* 0x0000001fff127819 */ /* 0x000fe40000011412 */
[----:B------:R-:W-:Y:S01]  /*e590*/  SHF.R.S32.HI R16, RZ, 0x1f, R16 ;  /* 0x0000001fff107819 */ /* 0x000fe20000011410 */
[----:B------:R2:W-:Y:S01]  /*e5a0*/  @!P3 ST.E.128 [R10.64], RZ ;  /* 0x000000ff0a00b985 */ /* 0x0005e2000c101d06 */
[----:B------:R-:W-:-:S02]  /*e5b0*/  @!P0 LEA R2, P4, R15, R0, 0x1 ;  /* 0x000000000f028211 */ /* 0x000fc400078808ff */
[-C--:B------:R-:W-:Y:S02]  /*e5c0*/  @!P2 LEA.HI.X R9, R19, R4.reuse, R20, 0x1, P6 ;  /* 0x000000041309a211 */ /* 0x080fe400030f0c14 */
[-C--:B------:R-:W-:Y:S02]  /*e5d0*/  @!P1 LEA.HI.X R7, R17, R4.reuse, R18, 0x1, P5 ;  /* 0x0000000411079211 */ /* 0x080fe400028f0c12 */
[----:B------:R-:W-:Y:S01]  /*e5e0*/  @!P0 LEA.HI.X R3, R15, R4, R16, 0x1, P4 ;  /* 0x000000040f038211 */ /* 0x000fe200020f0c10 */
[----:B------:R2:W-:Y:S04]  /*e5f0*/  @!P2 ST.E.128 [R8.64], RZ ;  /* 0x000000ff0800a985 */ /* 0x0005e8000c101d06 */
[----:B------:R2:W-:Y:S04]  /*e600*/  @!P1 ST.E.128 [R6.64], RZ ;  /* 0x000000ff06009985 */ /* 0x0005e8000c101d06 */
[----:B------:R2:W-:Y:S02]  /*e610*/  @!P0 ST.E.128 [R2.64], RZ ;  /* 0x000000ff02008985 */ /* 0x0005e4000c101d06 */
.L_x_87:
[----:B------:R-:W-:Y:S05]  /*e620*/  BSYNC B0 ;  /* 0x0000000000007941 */ /* 0x000fea0003800000 */
.L_x_86:
[----:B------:R-:W-:Y:S05]  /*e630*/  BRA.DIV ~URZ, `(.L_x_88) ;  /* 0x000024727f007947 */ /* 0x000fea000b800000 */
[----:B--2---:R2:W1:Y:S04]  /*e640*/  SHFL.IDX PT, R4, R5, 0x1, 0x181f ;  /* 0x00381f0005047f89 */ /* 0x00446800000e0000 */
[----:B----4-:R2:W4:Y:S02]  /*e650*/  SHFL.IDX PT, R0, R14, 0x1, 0x181f ;  /* 0x00381f000e007f89 */ /* 0x01052400000e0000 */
.L_x_144:
[----:B------:R-:W-:Y:S01]  /*e660*/  IADD3 R2, R12, 0x20, RZ ;  /* 0x000000200c027810 */ /* 0x000fe20007ffe0ff */
        /* <DEDUP_REMOVED lines=18> */
[----:B-1----:R-:W-:Y:S02]  /*e790*/  @!P3 LEA.HI.X R11, R251, R4, R3, 0x1, P4 ;  /* 0x00000004fb0bb211 */ /* 0x002fe400020f0c03 */
        /* <DEDUP_REMOVED lines=10> */
.L_x_90:
[----:B------:R-:W-:Y:S05]  /*e840*/  BSYNC B0 ;  /* 0x0000000000007941 */ /* 0x000fea0003800000 */
.L_x_89:
[----:B------:R-:W-:Y:S05]  /*e850*/  BRA.DIV ~URZ, `(.L_x_91) ;  /* 0x000023127f007947 */ /* 0x000fea000b800000 */
[----:B-1----:R1:W2:Y:S02]  /*e860*/  SHFL.IDX PT, R4, R5, 0x2, 0x181f ;  /* 0x00581f0005047f89 */ /* 0x0022a400000e0000 */
.L_x_145:
[----:B------:R-:W-:Y:S05]  /*e870*/  BRA.DIV ~URZ, `(.L_x_92) ;  /* 0x000023627f007947 */ /* 0x000fea000b800000 */
[----:B----4-:R4:W1:Y:S02]  /*e880*/  SHFL.IDX PT, R0, R14, 0x2, 0x181f ;  /* 0x00581f000e007f89 */ /* 0x01086400000e0000 */
.L_x_146:
        /* <DEDUP_REMOVED lines=13> */
[C---:B-1----:R-:W-:Y:S02]  /*e960*/  @!P3 LEA R10, P4, R251.reuse, R0, 0x1 ;  /* 0x00000000fb0ab211 */ /* 0x042fe400078808ff */
        /* <DEDUP_REMOVED lines=16> */
.L_x_94:
[----:B------:R-:W-:Y:S05]  /*ea70*/  BSYNC B0 ;  /* 0x0000000000007941 */ /* 0x000fea0003800000 */
.L_x_93:
[----:B------:R-:W-:Y:S05]  /*ea80*/  BRA.DIV ~URZ, `(.L_x_95) ;  /* 0x000021b27f007947 */ /* 0x000fea000b800000 */
[----:B--2---:R2:W3:Y:S04]  /*ea90*/  SHFL.IDX PT, R4, R5, 0x3, 0x181f ;  /* 0x00781f0005047f89 */ /* 0x0044e800000e0000 */
[----:B-1----:R2:W1:Y:S02]  /*eaa0*/  SHFL.IDX PT, R0, R14, 0x3, 0x181f ;  /* 0x00781f000e007f89 */ /* 0x00246400000e0000 */
.L_x_147:
[----:B------:R-:W-:-:S04]  /*eab0*/  IADD3 R2, R12, 0x60, RZ ;  /* 0x000000600c027810 */ /* 0x000fc80007ffe0ff */
[----:B------:R-:W-:-:S13]  /*eac0*/  ISETP.GE.AND P0, PT, R2, R13, PT ;  /* 0x0000000d0200720c */ /* 0x000fda0003f06270 */
[----:B------:R-:W-:Y:S05]  /*ead0*/  @P0 BRA `(.L_x_75) ;  /* 0x000001a000000947 */ /* 0x000fea0003800000 */
[C---:B------:R-:W-:Y:S02]  /*eae0*/  IADD3 R17, R251.reuse, 0x40, RZ ;  /* 0x00000040fb117810 */ /* 0x040fe40007ffe0ff */
[C---:B------:R-:W-:Y:S02]  /*eaf0*/  IADD3 R15, R251.reuse, 0x80, RZ ;  /* 0x00000080fb0f7810 */ /* 0x040fe40007ffe0ff */
[C---:B------:R-:W-:Y:S02]  /*eb00*/  ISETP.GE.AND P3, PT, R251.reuse, c[0x0][0x3c8], PT ;  /* 0x0000f200fb007a0c */ /* 0x040fe40003f66270 */
[----:B--2---:R-:W-:Y:S02]  /*eb10*/  IADD3 R5, R251, 0xc0, RZ ;  /* 0x000000c0fb057810 */ /* 0x004fe40007ffe0ff */
[----:B------:R-:W-:Y:S02]  /*eb20*/  ISETP.GE.AND P2, PT, R17, c[0x0][0x3c8], PT ;  /* 0x0000f20011007a0c */ /* 0x000fe40003f46270 */
[----:B------:R-:W-:-:S02]  /*eb30*/  ISETP.GE.AND P1, PT, R15, c[0x0][0x3c8], PT ;  /* 0x0000f2000f007a0c */ /* 0x000fc40003f26270 */
[----:B------:R-:W-:Y:S02]  /*eb40*/  ISETP.GE.AND P0, PT, R5, c[0x0][0x3c8], PT ;  /* 0x0000f20005007a0c */ /* 0x000fe40003f06270 */
[C---:B------:R-:W-:Y:S02]  /*eb50*/  IADD3 R18, R251.reuse, 0x40, RZ ;  /* 0x00000040fb127810 */ /* 0x040fe40007ffe0ff */
[----:B------:R-:W-:Y:S02]  /*eb60*/  SHF.R.S32.HI R3, RZ, 0x1f, R251 ;  /* 0x0000001fff037819 */ /* 0x000fe400000114fb */
[C---:B-1----:R-:W-:Y:S02]  /*eb70*/  @!P3 LEA R10, P4, R251.reuse, R0, 0x1 ;  /* 0x00000000fb0ab211 */ /* 0x042fe400078808ff */
[C---:B------:R-:W-:Y:S02]  /*eb80*/  IADD3 R16, R251.reuse, 0x80, RZ ;  /* 0x00000080fb107810 */ /* 0x040fe40007ffe0ff */
[----:B---34-:R-:W-:-:S02]  /*eb90*/  IADD3 R14, R251, 0xc0, RZ ;  /* 0x000000c0fb0e7810 */ /* 0x018fc40007ffe0ff */
[-C--:B------:R-:W-:Y:S02]  /*eba0*/  @!P2 LEA R8, P6, R17, R0.reuse, 0x1 ;  /* 0x000000001108a211 */ /* 0x080fe400078c08ff */
[----:B------:R-:W-:Y:S02]  /*ebb0*/  SHF.R.S32.HI R18, RZ, 0x1f, R18 ;  /* 0x0000001fff127819 */ /* 0x000fe40000011412 */
[----:B------:R-:W-:Y:S02]  /*ebc0*/  @!P1 LEA R6, P5, R15, R0, 0x1 ;  /* 0x000000000f069211 */ /* 0x000fe400078a08ff */
[----:B------:R-:W-:Y:S02]  /*ebd0*/  @!P3 LEA.HI.X R11, R251, R4, R3, 0x1, P4 ;  /* 0x00000004fb0bb211 */ /* 0x000fe400020f0c03 */
        /* <DEDUP_REMOVED lines=10> */
.L_x_75:
[----:B------:R-:W-:Y:S05]  /*ec80*/  BSYNC B1 ;  /* 0x0000000000017941 */ /* 0x000fea0003800000 */
.L_x_59:
[----:B-1--4-:R-:W4:Y:S02]  /*ec90*/  LDL R0, [R1+0x180] ;  /* 0x0001800001007983 */ /* 0x012f240000100800 */
[----:B----4-:R-:W-:-:S13]  /*eca0*/  ISETP.NE.AND P0, PT, R0, RZ, PT ;  /* 0x000000ff0000720c */ /* 0x010fda0003f05270 */
[----:B------:R-:W-:Y:S01]  /*ecb0*/  @P0 WARPSYNC 0xffffffff ;  /* 0xffffffff00000948 */ /* 0x000fe20003800000 */
[----:B------:R-:W-:Y:S06]  /*ecc0*/  @P0 BAR.SYNC.DEFER_BLOCKING 0x5, 0x100 ;  /* 0x0144000000000b1d */ /* 0x000fec0000010000 */
[----:B--23--:R-:W1:Y:S04]  /*ecd0*/  @P0 LDS.128 R4, [0x1a080] ;  /* 0x01a08000ff040984 */ /* 0x00ce680000000c00 */
[----:B-1----:R1:W-:Y:S04]  /*ece0*/  @P0 STL.64 [R1+0x48], R4 ;  /* 0x0000480401000387 */ /* 0x0023e80000100a00 */
[----:B------:R1:W-:Y:S04]  /*ecf0*/  @P0 STL.64 [R1+0x50], R6 ;  /* 0x0000500601000387 */ /* 0x0003e80000100a00 */
[----:B------:R-:W-:Y:S06]  /*ed00*/  @P0 BAR.ARV 0x4, 0x100 ;  /* 0x0104000000000b1d */ /* 0x000fec0000002000 */
[----:B------:R-:W-:Y:S05]  /*ed10*/  @P0 BRA `(.L_x_96) ;  /* 0x00000b9000000947 */ /* 0x000fea0003800000 */
[----:B------:R-:W2:Y:S01]  /*ed20*/  S2R R0, SR_TID.X ;  /* 0x0000000000007919 */ /* 0x000ea20000002100 */
[----:B-1----:R-:W-:Y:S01]  /*ed30*/  IMAD.MOV.U32 R7, RZ, RZ, RZ ;  /* 0x000000ffff077224 */ /* 0x002fe200078e00ff */
[----:B--2---:R-:W-:-:S04]  /*ed40*/  LOP3.LUT R13, R0, 0x1f, RZ, 0xc0, !PT ;  /* 0x0000001f000d7812 */ /* 0x004fc800078ec0ff */
[----:B------:R-:W-:Y:S01]  /*ed50*/  ISETP.NE.AND P5, PT, R13, 0x1f, PT ;  /* 0x0000001f0d00780c */ /* 0x000fe20003fa5270 */
[----:B------:R-:W-:Y:S10]  /*ed60*/  BRA.DIV ~URZ, `(.L_x_97) ;  /* 0x00001f927f007947 */ /* 0x000ff4000b800000 */
[----:B------:R1:W2:Y:S02]  /*ed70*/  SHFL.IDX PT, R9, R22, RZ, 0x1f ;  /* 0x00001fff16097589 */ /* 0x0002a400000e0000 */
.L_x_148:
[----:B------:R-:W-:Y:S05]  /*ed80*/  BRA.DIV ~URZ, `(.L_x_98) ;  /* 0x00001fe27f007947 */ /* 0x000fea000b800000 */
[----:B------:R3:W4:Y:S02]  /*ed90*/  SHFL.IDX PT, R8, R22, 0x1, 0x1f ;  /* 0x00201f0016087f89 */ /* 0x00072400000e0000 */
.L_x_149:
[----:B------:R-:W5:Y:S01]  /*eda0*/  LDL R0, [R1+0x54] ;  /* 0x0000540001007983 */ /* 0x000f620000100800 */
[----:B------:R-:W-:Y:S02]  /*edb0*/  IMAD.MOV.U32 R6, RZ, RZ, RZ ;  /* 0x000000ffff067224 */ /* 0x000fe400078e00ff */
[----:B-----5:R-:W-:-:S05]  /*edc0*/  IMAD.IADD R0, R0, 0x1, R13 ;  /* 0x0000000100007824 */ /* 0x020fca00078e020d */
[----:B------:R-:W-:-:S13]  /*edd0*/  ISETP.GE.OR P0, PT, R0, c[0x0][0x53c], !P5 ;  /* 0x00014f0000007a0c */ /* 0x000fda0006f06670 */
[----:B------:R-:W-:Y:S01]  /*ede0*/  @!P0 IMAD.MOV.U32 R2, RZ, RZ, 0x4 ;  /* 0x00000004ff028424 */ /* 0x000fe200078e00ff */
[----:B------:R-:W-:-:S03]  /*edf0*/  @!P0 MOV R3, 0x4 ;  /* 0x0000000400038802 */ /* 0x000fc60000000f00 */
[----:B------:R-:W-:-:S04]  /*ee00*/  @!P0 IMAD.WIDE R4, R0, R2, c[0x0][0x580] ;  /* 0x0001600000048625 */ /* 0x000fc800078e0202 */
[----:B------:R-:W-:Y:S01]  /*ee10*/  @!P0 IMAD.WIDE R2, R0, R3, c[0x0][0x578] ;  /* 0x00015e0000028625 */ /* 0x000fe200078e0203 */
[----:B------:R-:W5:Y:S04]  /*ee20*/  @!P0 LDG.E R6, [R4.64] ;  /* 0x0000000604068981 */ /* 0x000f68000c1e1900 */
[----:B------:R-:W5:Y:S01]  /*ee30*/  @!P0 LDG.E R7, [R2.64] ;  /* 0x0000000602078981 */ /* 0x000f62000c1e1900 */
[C---:B------:R-:W-:Y:S02]  /*ee40*/  ISETP.GE.U32.AND P4, PT, R13.reuse, 0x10, PT ;  /* 0x000000100d00780c */ /* 0x040fe40003f86070 */
[C---:B------:R-:W-:Y:S02]  /*ee50*/  ISETP.GE.U32.AND P3, PT, R13.reuse, 0x8, PT ;  /* 0x000000080d00780c */ /* 0x040fe40003f66070 */
[----:B------:R-:W-:-:S02]  /*ee60*/  ISETP.GE.U32.AND P2, PT, R13, 0x4, PT ;  /* 0x000000040d00780c */ /* 0x000fc40003f46070 */
[C---:B------:R-:W-:Y:S02]  /*ee70*/  ISETP.GE.U32.AND P1, PT, R13.reuse, 0x2, PT ;  /* 0x000000020d00780c */ /* 0x040fe40003f26070 */
[----:B------:R-:W-:Y:S02]  /*ee80*/  ISETP.NE.AND P0, PT, R13, RZ, PT ;  /* 0x000000ff0d00720c */ /* 0x000fe40003f05270 */
[----:B------:R-:W-:Y:S01]  /*ee90*/  MOV R10, RZ ;  /* 0x000000ff000a7202 */ /* 0x000fe20000000f00 */
[----:B-----5:R-:W-:Y:S01]  /*eea0*/  IMAD R0, R7, R6, RZ ;  /* 0x0000000607007224 */ /* 0x020fe200078e02ff */
[----:B------:R-:W-:Y:S07]  /*eeb0*/  BRA.DIV ~URZ, `(.L_x_99) ;  /* 0x00001f227f007947 */ /* 0x000fee000b800000 */
[----:B------:R1:W3:Y:S02]  /*eec0*/  SHFL.UP PT, R4, R0, 0x1, RZ ;  /* 0x0420000000047989 */ /* 0x0002e400000e00ff */
.L_x_150:
[----:B---3--:R-:W-:-:S04]  /*eed0*/  SEL R4, R4, RZ, P0 ;  /* 0x000000ff04047207 */ /* 0x008fc80000000000 */
        /* <DEDUP_REMOVED lines=14> */
[----:B------:R1:W3:Y:S02]  /*efc0*/  SHFL.IDX PT, R0, R4, 0x1f, 0x1f ;  /* 0x03e01f0004007f89 */ /* 0x0002e400000e0000 */
.L_x_151:
[----:B---3--:R-:W-:Y:S01]  /*efd0*/  IMAD R0, R0, c[0x0][0x538], RZ ;  /* 0x00014e0000007a24 */ /* 0x008fe200078e02ff */
[----:B------:R-:W-:Y:S04]  /*efe0*/  BSSY B1, `(.L_x_101) ;  /* 0x0000083000017945 */ /* 0x000fe80003800000 */
[----:B----4-:R-:W-:-:S04]  /*eff0*/  IADD3 R8, R0, R8, RZ ;  /* 0x0000000800087210 */ /* 0x010fc80007ffe0ff */
[----:B--2---:R-:W-:-:S13]  /*f000*/  ISETP.GT.AND P6, PT, R8, R9, PT ;  /* 0x000000090800720c */ /* 0x004fda0003fc4270 */
[----:B------:R-:W-:Y:S05]  /*f010*/  @P6 BRA `(.L_x_102) ;  /* 0x0000025000006947 */ /* 0x000fea0003800000 */
.L_x_106:
[----:B------:R-:W2:Y:S02]  /*f020*/  LDL.LU R0, [R1+0x54] ;  /* 0x0000540001007983 */ /* 0x000ea40000300800 */
[----:B--2---:R-:W-:-:S04]  /*f030*/  IADD3 R0, R0, 0x1f, RZ ;  /* 0x0000001f00007810 */ /* 0x004fc80007ffe0ff */
[----:B------:R-:W-:-:S13]  /*f040*/  ISETP.GE.AND P6, PT, R0, c[0x0][0x53c], PT ;  /* 0x00014f0000007a0c */ /* 0x000fda0003fc6270 */
[----:B------:R-:W-:Y:S05]  /*f050*/  @P6 BRA `(.L_x_103) ;  /* 0x0000076000006947 */ /* 0x000fea0003800000 */
[----:B------:R2:W-:Y:S01]  /*f060*/  STL [R1+0x54], R0 ;  /* 0x0000540001007387 */ /* 0x0005e20000100800 */
[----:B------:R-:W-:Y:S01]  /*f070*/  CS2R R6, SRZ ;  /* 0x0000000000067805 */ /* 0x000fe2000001ff00 */
[----:B--2---:R-:W-:-:S04]  /*f080*/  IADD3 R0, R0, R13, RZ ;  /* 0x0000000d00007210 */ /* 0x004fc80007ffe0ff */
[----:B------:R-:W-:-:S13]  /*f090*/  ISETP.GE.OR P6, PT, R0, c[0x0][0x53c], !P5 ;  /* 0x00014f0000007a0c */ /* 0x000fda0006fc6670 */
[----:B------:R-:W-:Y:S02]  /*f0a0*/  @!P6 MOV R2, 0x4 ;  /* 0x000000040002e802 */ /* 0x000fe40000000f00 */
[----:B------:R-:W-:-:S03]  /*f0b0*/  @!P6 MOV R3, 0x4 ;  /* 0x000000040003e802 */ /* 0x000fc60000000f00 */
[----:B-1----:R-:W-:-:S04]  /*f0c0*/  @!P6 IMAD.WIDE R4, R0, R2, c[0x0][0x580] ;  /* 0x000160000004e625 */ /* 0x002fc800078e0202 */
[----:B------:R-:W-:Y:S01]  /*f0d0*/  @!P6 IMAD.WIDE R2, R0, R3, c[0x0][0x578] ;  /* 0x00015e000002e625 */ /* 0x000fe200078e0203 */
[----:B------:R-:W2:Y:S04]  /*f0e0*/  @!P6 LDG.E R6, [R4.64] ;  /* 0x000000060406e981 */ /* 0x000ea8000c1e1900 */
[----:B------:R-:W2:Y:S02]  /*f0f0*/  @!P6 LDG.E R7, [R2.64] ;  /* 0x000000060207e981 */ /* 0x000ea4000c1e1900 */
[----:B--2---:R-:W-:Y:S01]  /*f100*/  IMAD R0, R7, R6, RZ ;  /* 0x0000000607007224 */ /* 0x004fe200078e02ff */
[----:B------:R-:W-:Y:S05]  /*f110*/  BRA.DIV ~URZ, `(.L_x_104) ;  /* 0x00001ea27f007947 */ /* 0x000fea000b800000 */
[----:B------:R1:W2:Y:S02]  /*f120*/  SHFL.UP PT, R2, R0, 0x1, RZ ;  /* 0x0420000000027989 */ /* 0x0002a400000e00ff */
.L_x_152:
        /* <DEDUP_REMOVED lines=16> */
.L_x_153:
[----:B--2---:R-:W-:-:S05]  /*f230*/  IMAD R0, R0, c[0x0][0x538], RZ ;  /* 0x00014e0000007a24 */ /* 0x004fca00078e02ff */
[----:B------:R-:W-:-:S04]  /*f240*/  IADD3 R8, R0, R8, RZ ;  /* 0x0000000800087210 */ /* 0x000fc80007ffe0ff */
[----:B------:R-:W-:-:S13]  /*f250*/  ISETP.GT.AND P6, PT, R8, R9, PT ;  /* 0x000000090800720c */ /* 0x000fda0003fc4270 */
[----:B-1----:R-:W-:Y:S05]  /*f260*/  @!P6 BRA `(.L_x_106) ;  /* 0xfffffdb00000e947 */ /* 0x002fea000383ffff */
.L_x_102:
[----:B------:R-:W-:-:S05]  /*f270*/  IADD3 R8, -R0, R8, RZ ;  /* 0x0000000800087210 */ /* 0x000fca0007ffe1ff */
[----:B------:R-:W-:-:S05]  /*f280*/  IMAD R0, R4, c[0x0][0x538], R8 ;  /* 0x00014e0004007a24 */ /* 0x000fca00078e0208 */
[----:B------:R-:W-:Y:S01]  /*f290*/  ISETP.GT.AND P0, PT, R0, R9, PT ;  /* 0x000000090000720c */ /* 0x000fe20003f04270 */
[----:B------:R-:W-:-:S12]  /*f2a0*/  BRA.DIV ~URZ, `(.L_x_107) ;  /* 0x00001f027f007947 */ /* 0x000fd8000b800000 */
[----:B------:R-:W-:-:S04]  /*f2b0*/  VOTE.ANY R5, PT, !P0 ;  /* 0x0000000000057806 */ /* 0x000fc800040e0100 */
.L_x_154:
[----:B------:R2:W3:Y:S01]  /*f2c0*/  POPC R11, R5 ;  /* 0x00000005000b7309 */ /* 0x0004e20000000000 */
[----:B------:R-:W-:Y:S05]  /*f2d0*/  BRA.DIV ~URZ, `(.L_x_108) ;  /* 0x00001f227f007947 */ /* 0x000fea000b800000 */
[----:B---3--:R3:W4:Y:S04]  /*f2e0*/  SHFL.IDX PT, R6, R6, R11, 0x1f ;  /* 0x00001f0b06067589 */ /* 0x00872800000e0000 */
[----:B------:R3:W1:Y:S02]  /*f2f0*/  SHFL.IDX PT, R7, R7, R11, 0x1f ;  /* 0x00001f0b07077589 */ /* 0x00066400000e0000 */
.L_x_155:
[----:B------:R-:W-:Y:S01]  /*f300*/  ISETP.NE.AND P0, PT, R5, RZ, PT ;  /* 0x000000ff0500720c */ /* 0x000fe20003f05270 */
[----:B------:R-:W-:-:S12]  /*f310*/  BSSY B0, `(.L_x_109) ;  /* 0x0000005000007945 */ /* 0x000fd80003800000 */
[----:B------:R-:W-:Y:S05]  /*f320*/  @!P0 BRA `(.L_x_110) ;  /* 0x0000003000008947 */ /* 0x000fea0003800000 */
[----:B------:R-:W-:Y:S01]  /*f330*/  IADD3 R0, R11, -0x1, RZ ;  /* 0xffffffff0b007810 */ /* 0x000fe20007ffe0ff */
[----:B------:R-:W-:Y:S05]  /*f340*/  BRA.DIV ~URZ, `(.L_x_111) ;  /* 0x00001f827f007947 */ /* 0x000fea000b800000 */
[----:B------:R2:W3:Y:S02]  /*f350*/  SHFL.IDX PT, R10, R4, R0, 0x1f ;  /* 0x00001f00040a7589 */ /* 0x0004e400000e0000 */
.L_x_110:
[----:B------:R-:W-:Y:S05]  /*f360*/  BSYNC B0 ;  /* 0x0000000000007941 */ /* 0x000fea0003800000 */
.L_x_109:
[----:B--23--:R-:W-:Y:S01]  /*f370*/  IMAD R5, R10, c[0x0][0x538], R8 ;  /* 0x00014e000a057a24 */ /* 0x00cfe200078e0208 */
[----:B-1--4-:R-:W-:Y:S02]  /*f380*/  IABS R4, R6 ;  /* 0x0000000600047213 */ /* 0x012fe40000000000 */
[----:B------:R-:W-:Y:S01]  /*f390*/  IABS R0, R7 ;  /* 0x0000000700007213 */ /* 0x000fe20000000000 */
[----:B------:R-:W-:Y:S01]  /*f3a0*/  IMAD.IADD R10, R9, 0x1, -R5 ;  /* 0x00000001090a7824 */ /* 0x000fe200078e0a05 */
[----:B------:R1:W-:Y:S01]  /*f3b0*/  STL [R1+0x48], R5 ;  /* 0x0000480501007387 */ /* 0x0003e20000100800 */
[----:B------:R-:W2:Y:S03]  /*f3c0*/  I2F.RP R2, R4 ;  /* 0x0000000400027306 */ /* 0x000ea60000209400 */
[----:B------:R-:W3:Y:S05]  /*f3d0*/  LDL.LU R14, [R1+0x54] ;  /* 0x00005400010e7983 */ /* 0x000eea0000300800 */
[----:B--2---:R-:W2:Y:S02]  /*f3e0*/  MUFU.RCP R2, R2 ;  /* 0x0000000200027308 */ /* 0x004ea40000001000 */
[----:B--2---:R-:W-:-:S06]  /*f3f0*/  IADD3 R2, R2, 0xffffffe, RZ ;  /* 0x0ffffffe02027810 */ /* 0x004fcc0007ffe0ff */
[----:B------:R-:W2:Y:S01]  /*f400*/  F2I.FTZ.U32.TRUNC.NTZ R3, R2 ;  /* 0x0000000200037305 */ /* 0x000ea2000021f000 */
[----:B-1----:R-:W-:Y:S01]  /*f410*/  IMAD.MOV.U32 R5, RZ, RZ, R0 ;  /* 0x000000ffff057224 */ /* 0x002fe200078e0000 */
[----:B------:R-:W-:Y:S02]  /*f420*/  IABS R0, R6 ;  /* 0x0000000600007213 */ /* 0x000fe40000000000 */
[----:B------:R-:W-:-:S04]  /*f430*/  IABS R9, R10 ;  /* 0x0000000a00097213 */ /* 0x000fc80000000000 */
[----:B------:R-:W1:Y:S01]  /*f440*/  I2F.RP R12, R5 ;  /* 0x00000005000c7306 */ /* 0x000e620000209400 */
[----:B--2---:R-:W-:-:S04]  /*f450*/  IMAD.MOV R2, RZ, RZ, -R3 ;  /* 0x000000ffff027224 */ /* 0x004fc800078e0a03 */
[----:B------:R-:W-:Y:S01]  /*f460*/  IMAD R8, R2, R4, RZ ;  /* 0x0000000402087224 */ /* 0x000fe200078e02ff */
[----:B------:R-:W-:Y:S01]  /*f470*/  MOV R2, RZ ;  /* 0x000000ff00027202 */ /* 0x000fe20000000f00 */
[----:B------:R-:W-:-:S04]  /*f480*/  IMAD.MOV R0, RZ, RZ, -R0 ;  /* 0x000000ffff007224 */ /* 0x000fc800078e0a00 */
[----:B------:R-:W-:-:S04]  /*f490*/  IMAD.HI.U32 R8, R3, R8, R2 ;  /* 0x0000000803087227 */ /* 0x000fc800078e0002 */
[----:B------:R-:W-:Y:S02]  /*f4a0*/  IMAD.MOV.U32 R2, RZ, RZ, R9 ;  /* 0x000000ffff027224 */ /* 0x000fe400078e0009 */
[----:B------:R-:W-:Y:S02]  /*f4b0*/  IMAD.MOV.U32 R3, RZ, RZ, R0 ;  /* 0x000000ffff037224 */ /* 0x000fe400078e0000 */
[----:B------:R-:W-:-:S04]  /*f4c0*/  IMAD.HI.U32 R0, R8, R2, RZ ;  /* 0x0000000208007227 */ /* 0x000fc800078e00ff */
[----:B------:R-:W-:Y:S02]  /*f4d0*/  IMAD R2, R0, R3, R2 ;  /* 0x0000000300027224 */ /* 0x000fe400078e0202 */
[----:B-1----:R-:W1:Y:S03]  /*f4e0*/  MUFU.RCP R3, R12 ;  /* 0x0000000c00037308 */ /* 0x002e660000001000 */
[----:B------:R-:W-:Y:S02]  /*f4f0*/  ISETP.GT.U32.AND P1, PT, R4, R2, PT ;  /* 0x000000020400720c */ /* 0x000fe40003f24070 */
[----:B-1----:R-:W-:-:S11]  /*f500*/  IADD3 R3, R3, 0xffffffe, RZ ;  /* 0x0ffffffe03037810 */ /* 0x002fd60007ffe0ff */
[-C--:B------:R-:W-:Y:S01]  /*f510*/  @!P1 IADD3 R2, R2, -R4.reuse, RZ ;  /* 0x8000000402029210 */ /* 0x080fe20007ffe0ff */
[----:B------:R-:W1:Y:S03]  /*f520*/  F2I.FTZ.U32.TRUNC.NTZ R3, R3 ;  /* 0x0000000300037305 */ /* 0x000e66000021f000 */
[----:B------:R-:W-:Y:S02]  /*f530*/  ISETP.GE.U32.AND P2, PT, R2, R4, PT ;  /* 0x000000040200720c */ /* 0x000fe40003f46070 */
[----:B------:R-:W-:Y:S02]  /*f540*/  LOP3.LUT R2, R10, R6, RZ, 0x3c, !PT ;  /* 0x000000060a027212 */ /* 0x000fe400078e3cff */
[----:B------:R-:W-:Y:S02]  /*f550*/  @!P1 IADD3 R0, R0, 0x1, RZ ;  /* 0x0000000100009810 */ /* 0x000fe40007ffe0ff */
[----:B------:R-:W-:-:S02]  /*f560*/  ISETP.GE.AND P0, PT, R2, RZ, PT ;  /* 0x000000ff0200720c */ /* 0x000fc40003f06270 */
[----:B------:R-:W-:-:S05]  /*f570*/  ISETP.NE.AND P1, PT, R6, RZ, PT ;  /* 0x000000ff0600720c */ /* 0x000fca0003f25270 */
[----:B------:R-:W-:Y:S01]  /*f580*/  @P2 IADD3 R0, R0, 0x1, RZ ;  /* 0x0000000100002810 */ /* 0x000fe20007ffe0ff */
[----:B-1----:R-:W-:-:S04]  /*f590*/  IMAD.MOV R2, RZ, RZ, -R3 ;  /* 0x000000ffff027224 */ /* 0x002fc800078e0a03 */
[----:B------:R-:W-:Y:S01]  /*f5a0*/  IMAD.MOV.U32 R4, RZ, RZ, R2 ;  /* 0x000000ffff047224 */ /* 0x000fe200078e0002 */
[----:B------:R-:W-:Y:S01]  /*f5b0*/  IABS R2, R7 ;  /* 0x0000000700027213 */ /* 0x000fe20000000000 */
[----:B------:R-:W-:Y:S01]  /*f5c0*/  @!P0 IMAD.MOV R0, RZ, RZ, -R0 ;  /* 0x000000ffff008224 */ /* 0x000fe200078e0a00 */
[----:B------:R-:W-:Y:S01]  /*f5d0*/  @!P1 LOP3.LUT R0, RZ, R6, RZ, 0x33, !PT ;  /* 0x00000006ff009212 */ /* 0x000fe200078e33ff */
[----:B------:R-:W-:Y:S01]  /*f5e0*/  IMAD R4, R4, R5, RZ ;  /* 0x0000000504047224 */ /* 0x000fe200078e02ff */
[----:B------:R-:W-:Y:S01]  /*f5f0*/  IADD3 R8, RZ, -R2, RZ ;  /* 0x80000002ff087210 */ /* 0x000fe20007ffe0ff */
[----:B------:R-:W-:Y:S01]  /*f600*/  IMAD.MOV.U32 R2, RZ, RZ, RZ ;  /* 0x000000ffff027224 */ /* 0x000fe200078e00ff */
[----:B------:R-:W-:-:S03]  /*f610*/  IABS R9, R0 ;  /* 0x0000000000097213 */ /* 0x000fc60000000000 */
[----:B------:R-:W-:Y:S01]  /*f620*/  IMAD.HI.U32 R2, R3, R4, R2 ;  /* 0x0000000403027227 */ /* 0x000fe200078e0002 */
[----:B------:R-:W-:-:S03]  /*f630*/  MOV R4, R8 ;  /* 0x0000000800047202 */ /* 0x000fc60000000f00 */
[----:B------:R-:W-:-:S04]  /*f640*/  IMAD.MOV.U32 R3, RZ, RZ, R9 ;  /* 0x000000ffff037224 */ /* 0x000fc800078e0009 */
[----:B------:R-:W-:-:S04]  /*f650*/  IMAD.HI.U32 R2, R2, R3, RZ ;  /* 0x0000000302027227 */ /* 0x000fc800078e00ff */
[----:B------:R-:W-:-:S05]  /*f660*/  IMAD R3, R2, R4, R3 ;  /* 0x0000000402037224 */ /* 0x000fca00078e0203 */
[----:B------:R-:W-:-:S13]  /*f670*/  ISETP.GT.U32.AND P1, PT, R5, R3, PT ;  /* 0x000000030500720c */ /* 0x000fda0003f24070 */
[----:B------:R-:W-:-:S05]  /*f680*/  @!P1 IMAD.IADD R3, R3, 0x1, -R5 ;  /* 0x0000000103039824 */ /* 0x000fca00078e0a05 */
[----:B------:R-:W-:Y:S02]  /*f690*/  ISETP.GE.U32.AND P2, PT, R3, R5, PT ;  /* 0x000000050300720c */ /* 0x000fe40003f46070 */
[----:B------:R-:W-:Y:S02]  /*f6a0*/  LOP3.LUT R3, R0, R7, RZ, 0x3c, !PT ;  /* 0x0000000700037212 */ /* 0x000fe400078e3cff */
[----:B------:R-:W-:Y:S02]  /*f6b0*/  @!P1 IADD3 R2, R2, 0x1, RZ ;  /* 0x0000000102029810 */ /* 0x000fe40007ffe0ff */
[----:B------:R-:W-:Y:S02]  /*f6c0*/  ISETP.GE.AND P0, PT, R3, RZ, PT ;  /* 0x000000ff0300720c */ /* 0x000fe40003f06270 */
[----:B------:R-:W-:-:S05]  /*f6d0*/  ISETP.NE.AND P1, PT, R7, RZ, PT ;  /* 0x000000ff0700720c */ /* 0x000fca0003f25270 */
[----:B------:R-:W-:-:S06]  /*f6e0*/  @P2 IADD3 R2, R2, 0x1, RZ ;  /* 0x0000000102022810 */ /* 0x000fcc0007ffe0ff */
[----:B------:R-:W-:Y:S02]  /*f6f0*/  @!P0 IMAD.MOV R2, RZ, RZ, -R2 ;  /* 0x000000ffff028224 */ /* 0x000fe400078e0a02 */
[----:B------:R-:W-:-:S04]  /*f700*/  @!P1 LOP3.LUT R2, RZ, R7, RZ, 0x33, !PT ;  /* 0x00000007ff029212 */ /* 0x000fc800078e33ff */
[----:B------:R-:W-:Y:S01]  /*f710*/  IADD3 R3, -R2, RZ, RZ ;  /* 0x000000ff02037210 */ /* 0x000fe20007ffe1ff */
[----:B------:R-:W-:Y:S02]  /*f720*/  IMAD R6, R0, R6, RZ ;  /* 0x0000000600067224 */ /* 0x000fe400078e02ff */
[C---:B------:R-:W-:Y:S02]  /*f730*/  IMAD R2, R7.reuse, 0x1000000, R2 ;  /* 0x0100000007027824 */ /* 0x040fe400078e0202 */
[----:B------:R-:W-:Y:S01]  /*f740*/  IMAD R0, R7, R3, R0 ;  /* 0x0000000307007224 */ /* 0x000fe200078e0200 */
[----:B------:R-:W-:-:S03]  /*f750*/  IADD3 R3, R10, -R6, RZ ;  /* 0x800000060a037210 */ /* 0x000fc60007ffe0ff */
[----:B------:R-:W-:-:S05]  /*f760*/  IMAD R0, R0, 0x10000, R2 ;  /* 0x0001000000007824 */ /* 0x000fca00078e0202 */
[----:B------:R1:W-:Y:S01]  /*f770*/  STL [R1+0x50], R0 ;  /* 0x0000500001007387 */ /* 0x0003e20000100800 */
[----:B---3--:R-:W-:-:S05]  /*f780*/  IMAD.IADD R14, R11, 0x1, R14 ;  /* 0x000000010b0e7824 */ /* 0x008fca00078e020e */
[----:B------:R1:W-:Y:S04]  /*f790*/  STL [R1+0x54], R14 ;  /* 0x0000540e01007387 */ /* 0x0003e80000100800 */
[----:B------:R1:W-:Y:S01]  /*f7a0*/  STL [R1+0x4c], R3 ;  /* 0x00004c0301007387 */ /* 0x0003e20000100800 */
[----:B------:R-:W-:Y:S05]  /*f7b0*/  BRA `(.L_x_112) ;  /* 0x0000005000007947 */ /* 0x000fea0003800000 */
.L_x_103:
[----:B------:R-:W-:Y:S01]  /*f7c0*/  MOV R0, c[0x0][0x53c] ;  /* 0x00014f0000007a02 */ /* 0x000fe20000000f00 */
[----:B------:R2:W-:Y:S04]  /*f7d0*/  STL [R1+0x48], R9 ;  /* 0x0000480901007387 */ /* 0x0005e80000100800 */
[----:B------:R2:W-:Y:S04]  /*f7e0*/  STL [R1+0x4c], RZ ;  /* 0x00004cff01007387 */ /* 0x0005e80000100800 */
[----:B------:R2:W-:Y:S04]  /*f7f0*/  STL [R1+0x50], RZ ;  /* 0x000050ff01007387 */ /* 0x0005e80000100800 */
[----:B------:R2:W-:Y:S02]  /*f800*/  STL [R1+0x54], R0 ;  /* 0x0000540001007387 */ /* 0x0005e40000100800 */
.L_x_112:
[----:B------:R-:W-:Y:S05]  /*f810*/  BSYNC B1 ;  /* 0x0000000000017941 */ /* 0x000fea0003800000 */
.L_x_101:
[----:B-1----:R-:W3:Y:S04]  /*f820*/  LDL R4, [R1+0x48] ;  /* 0x0000480001047983 */ /* 0x002ee80000100800 */
[----:B------:R-:W3:Y:S04]  /*f830*/  LDL R5, [R1+0x4c] ;  /* 0x00004c0001057983 */ /* 0x000ee80000100800 */
[----:B------:R-:W3:Y:S04]  /*f840*/  LDL R6, [R1+0x50] ;  /* 0x0000500001067983 */ /* 0x000ee80000100800 */
[----:B------:R-:W3:Y:S01]  /*f850*/  LDL R7, [R1+0x54] ;  /* 0x0000540001077983 */ /* 0x000ee20000100800 */
[----:B------:R-:W-:Y:S03]  /*f860*/  WARPSYNC 0xffffffff ;  /* 0xffffffff00007948 */ /* 0x000fe60003800000 */
[----:B------:R-:W-:Y:S01]  /*f870*/  BAR.SYNC.DEFER_BLOCKING 0x4, 0x100 ;  /* 0x0104000000007b1d */ /* 0x000fe20000010000 */
[----:B------:R-:W-:-:S13]  /*f880*/  ISETP.NE.AND P0, PT, R13, RZ, PT ;  /* 0x000000ff0d00720c */ /* 0x000fda0003f05270 */
[----:B---3--:R1:W-:Y:S04]  /*f890*/  @!P0 STS.128 [0x1a080], R4 ;  /* 0x01a08004ff008388 */ /* 0x0083e80000000c00 */
[----:B------:R-:W-:Y:S06]  /*f8a0*/  BAR.ARV 0x5, 0x100 ;  /* 0x0144000000007b1d */ /* 0x000fec0000002000 */
.L_x_96:
[----:B--2---:R-:W2:Y:S02]  /*f8b0*/  LDL R0, [R1+0x54] ;  /* 0x0000540001007983 */ /* 0x004ea40000100800 */
[----:B--2---:R-:W-:-:S13]  /*f8c0*/  ISETP.GE.AND P0, PT, R0, c[0x0][0x53c], PT ;  /* 0x00014f0000007a0c */ /* 0x004fda0003f06270 */
[----:B-1----:R-:W-:Y:S01]  /*f8d0*/  @P0 CALL.REL.NOINC `(.L_x_113) ;  /* 0x0000001000000944 */ /* 0x002fe20003c00000 */
[----:B------:R-:W-:Y:S05]  /*f8e0*/  BRA `(.L_x_114) ;  /* 0xffff22f000007947 */ /* 0x000fea000383ffff */
.L_x_113:
[----:B------:R-:W-:Y:S05]  /*f8f0*/  EXIT ;  /* 0x000000000000794d */ /* 0x000fea0003800000 */
.L_x_16:
[----:B------:R-:W-:Y:S01]  /*f900*/  IMAD.MOV.U32 R0, RZ, RZ, R5 ;  /* 0x000000ffff007224 */ /* 0x000fe200078e0005 */
[----:B------:R-:W-:Y:S02]  /*f910*/  MOV R3, 0x1 ;  /* 0x0000000100037802 */ /* 0x000fe40000000f00 */
[----:B------:R-:W-:Y:S02]  /*f920*/  MOV R2, 0xf940 ;  /* 0x0000f94000027802 */ /* 0x000fe40000000f00 */
[----:B------:R-:W-:Y:S05]  /*f930*/  CALL.REL.NOINC `($__internal_2_$__cuda_sm70_shflsync_up_p) ;  /* 0x00001ad000007944 */ /* 0x000fea0003c00000 */
[----:B------:R-:W-:Y:S01]  /*f940*/  MOV R0, R4 ;  /* 0x0000000400007202 */ /* 0x000fe20000000f00 */
[----:B------:R-:W-:Y:S05]  /*f950*/  BRA `(.L_x_115) ;  /* 0xffff0b1000007947 */ /* 0x000fea000383ffff */
.L_x_17:
[----:B------:R-:W-:Y:S01]  /*f960*/  IMAD.MOV.U32 R0, RZ, RZ, R5 ;  /* 0x000000ffff007224 */ /* 0x000fe200078e0005 */
[----:B------:R-:W-:Y:S02]  /*f970*/  MOV R3, 0x2 ;  /* 0x0000000200037802 */ /* 0x000fe40000000f00 */
[----:B------:R-:W-:Y:S02]  /*f980*/  MOV R2, 0xf9a0 ;  /* 0x0000f9a000027802 */ /* 0x000fe40000000f00 */
[----:B------:R-:W-:Y:S05]  /*f990*/  CALL.REL.NOINC `($__internal_2_$__cuda_sm70_shflsync_up_p) ;  /* 0x00001a7000007944 */ /* 0x000fea0003c00000 */
[----:B------:R-:W-:Y:S01]  /*f9a0*/  SEL R4, R4, RZ, P4 ;  /* 0x000000ff04047207 */ /* 0x000fe20002000000 */
[----:B------:R-:W-:Y:S01]  /*f9b0*/  IMAD.MOV.U32 R3, RZ, RZ, 0x4 ;  /* 0x00000004ff037424 */ /* 0x000fe200078e00ff */
[----:B------:R-:W-:-:S03]  /*f9c0*/  MOV R2, 0xf9f0 ;  /* 0x0000f9f000027802 */ /* 0x000fc60000000f00 */
[----:B------:R-:W-:Y:S02]  /*f9d0*/  IMAD.IADD R0, R5, 0x1, R4 ;  /* 0x0000000105007824 */ /* 0x000fe400078e0204 */
        /* <DEDUP_REMOVED lines=14> */
[----:B------:R-:W-:Y:S01]  /*fac0*/  IMAD.IADD R4, R0, 0x1, R4 ;  /* 0x0000000100047824 */ /* 0x000fe200078e0204 */
[----:B------:R-:W-:-:S03]  /*fad0*/  MOV R0, 0x1f ;  /* 0x0000001f00007802 */ /* 0x000fc60000000f00 */
[----:B------:R-:W-:Y:S02]  /*fae0*/  IMAD.MOV.U32 R20, RZ, RZ, R4 ;  /* 0x000000ffff147224 */ /* 0x000fe400078e0004 */
[----:B------:R-:W-:Y:S05]  /*faf0*/  CALL.REL.NOINC `($__internal_1_$__cuda_sm70_shflsync_idx_p) ;  /* 0x000018a000007944 */ /* 0x000fea0003c00000 */
[----:B-1---5:R-:W-:Y:S05]  /*fb00*/  BRA `(.L_x_116) ;  /* 0xffff0a6000007947 */ /* 0x022fea000383ffff */
.L_x_19:
[----:B------:R-:W-:Y:S02]  /*fb10*/  SEL R0, RZ, 0x1, P0 ;  /* 0x00000001ff007807 */ /* 0x000fe40000000000 */
[----:B------:R-:W-:Y:S02]  /*fb20*/  MOV R2, 0xfb40 ;  /* 0x0000fb4000027802 */ /* 0x000fe40000000f00 */
[----:B------:R-:W-:Y:S05]  /*fb30*/  CALL.REL.NOINC `($__internal_3_$__cuda_sm70_votesync_ballot) ;  /* 0x0000193000007944 */ /* 0x000fea0003c00000 */
[----:B------:R-:W-:Y:S01]  /*fb40*/  MOV R5, R0 ;  /* 0x0000000000057202 */ /* 0x000fe20000000f00 */
[----:B------:R-:W-:Y:S05]  /*fb50*/  BRA `(.L_x_117) ;  /* 0xffff0aa000007947 */ /* 0x000fea000383ffff */
.L_x_20:
[----:B------:R-:W-:Y:S01]  /*fb60*/  IMAD.MOV.U32 R20, RZ, RZ, R8 ;  /* 0x000000ffff147224 */ /* 0x000fe200078e0008 */
[----:B--2---:R-:W-:Y:S01]  /*fb70*/  MOV R3, R13 ;  /* 0x0000000d00037202 */ /* 0x004fe20000000f00 */
[----:B------:R-:W-:Y:S01]  /*fb80*/  IMAD.MOV.U32 R0, RZ, RZ, 0x1f ;  /* 0x0000001fff007424 */ /* 0x000fe200078e00ff */
[----:B------:R-:W-:Y:S02]  /*fb90*/  MOV R2, 0xfbb0 ;  /* 0x0000fbb000027802 */ /* 0x000fe40000000f00 */
[----:B-1----:R-:W-:Y:S05]  /*fba0*/  CALL.REL.NOINC `($__internal_1_$__cuda_sm70_shflsync_idx_p) ;  /* 0x000017f000007944 */ /* 0x002fea0003c00000 */
[----:B------:R-:W-:Y:S01]  /*fbb0*/  IMAD.MOV.U32 R11, RZ, RZ, R0 ;  /* 0x000000ffff0b7224 */ /* 0x000fe200078e0000 */
[----:B------:R-:W-:Y:S01]  /*fbc0*/  MOV R20, R7 ;  /* 0x0000000700147202 */ /* 0x000fe20000000f00 */
[----:B------:R-:W-:Y:S01]  /*fbd0*/  IMAD.MOV.U32 R6, RZ, RZ, RZ ;  /* 0x000000ffff067224 */ /* 0x000fe200078e00ff */
[----:B------:R-:W-:Y:S01]  /*fbe0*/  MOV R3, R13 ;  /* 0x0000000d00037202 */ /* 0x000fe20000000f00 */
[----:B------:R-:W-:Y:S01]  /*fbf0*/  IMAD.MOV.U32 R0, RZ, RZ, 0x1f ;  /* 0x0000001fff007424 */ /* 0x000fe200078e00ff */
[----:B------:R-:W-:-:S02]  /*fc00*/  MOV R2, 0xfc20 ;  /* 0x0000fc2000027802 */ /* 0x000fc40000000f00 */
[----:B-1---5:R-:W-:Y:S05]  /*fc10*/  CALL.REL.NOINC `($__internal_1_$__cuda_sm70_shflsync_idx_p) ;  /* 0x0000178000007944 */ /* 0x022fea0003c00000 */
[----:B------:R-:W-:Y:S01]  /*fc20*/  MOV R10, R0 ;  /* 0x00000000000a7202 */ /* 0x000fe20000000f00 */
[----:B-1---5:R-:W-:Y:S05]  /*fc30*/  BRA `(.L_x_118) ;  /* 0xffff0a1000007947 */ /* 0x022fea000383ffff */
.L_x_23:
[----:B------:R-:W-:Y:S01]  /*fc40*/  IMAD.MOV.U32 R20, RZ, RZ, R4 ;  /* 0x000000ffff147224 */ /* 0x000fe200078e0004 */
[----:B------:R-:W-:-:S02]  /*fc50*/  MOV R0, 0x1f ;  /* 0x0000001f00007802 */ /* 0x000fc40000000f00 */
[----:B------:R-:W-:Y:S02]  /*fc60*/  MOV R2, 0xfc80 ;  /* 0x0000fc8000027802 */ /* 0x000fe40000000f00 */
[----:B-1234-:R-:W-:Y:S05]  /*fc70*/  CALL.REL.NOINC `($__internal_1_$__cuda_sm70_shflsync_idx_p) ;  /* 0x0000172000007944 */ /* 0x01efea0003c00000 */
[----:B------:R-:W-:Y:S01]  /*fc80*/  MOV R6, R0 ;  /* 0x0000000000067202 */ /* 0x000fe20000000f00 */
[----:B-1---5:R-:W-:Y:S05]  /*fc90*/  BRA `(.L_x_22) ;  /* 0xffff0a1000007947 */ /* 0x022fea000383ffff */
.L_x_33:
[----:B------:R-:W-:Y:S01]  /*fca0*/  IMAD.MOV.U32 R20, RZ, RZ, R10 ;  /* 0x000000ffff147224 */ /* 0x000fe200078e000a */
[----:B--2---:R-:W-:Y:S01]  /*fcb0*/  MOV R3, 0x1 ;  /* 0x0000000100037802 */ /* 0x004fe20000000f00 */
[----:B------:R-:W-:Y:S01]  /*fcc0*/  IMAD.MOV.U32 R0, RZ, RZ, 0x181f ;  /* 0x0000181fff007424 */ /* 0x000fe200078e00ff */
[----:B------:R-:W-:Y:S02]  /*fcd0*/  MOV R2, 0xfcf0 ;  /* 0x0000fcf000027802 */ /* 0x000fe40000000f00 */
[----:B------:R-:W-:Y:S05]  /*fce0*/  CALL.REL.NOINC `($__internal_1_$__cuda_sm70_shflsync_idx_p) ;  /* 0x000016b000007944 */ /* 0x000fea0003c00000 */
[----:B------:R-:W-:Y:S01]  /*fcf0*/  IMAD.MOV.U32 R5, RZ, RZ, R0 ;  /* 0x000000ffff057224 */ /* 0x000fe200078e0000 */
[----:B------:R-:W-:Y:S01]  /*fd00*/  MOV R3, 0x1 ;  /* 0x0000000100037802 */ /* 0x000fe20000000f00 */
[----:B------:R-:W-:Y:S01]  /*fd10*/  IMAD.MOV.U32 R20, RZ, RZ, R11 ;  /* 0x000000ffff147224 */ /* 0x000fe200078e000b */
[----:B------:R-:W-:Y:S02]  /*fd20*/  MOV R0, 0x181f ;  /* 0x0000181f00007802 */ /* 0x000fe40000000f00 */
[----:B------:R-:W-:Y:S02]  /*fd30*/  MOV R2, 0xfd50 ;  /* 0x0000fd5000027802 */ /* 0x000fe40000000f00 */
[----:B-1---5:R-:W-:Y:S05]  /*fd40*/  CALL.REL.NOINC `($__internal_1_$__cuda_sm70_shflsync_idx_p) ;  /* 0x0000165000007944 */ /* 0x022fea0003c00000 */
[----:B-1---5:R-:W-:Y:S05]  /*fd50*/  BRA `(.L_x_119) ;  /* 0xffff3ba000007947 */ /* 0x022fea000383ffff */
.L_x_36:
[----:B-1----:R-:W-:Y:S01]  /*fd60*/  IMAD.MOV.U32 R20, RZ, RZ, R5 ;  /* 0x000000ffff147224 */ /* 0x002fe200078e0005 */
[----:B------:R-:W-:Y:S01]  /*fd70*/  MOV R3, RZ ;  /* 0x000000ff00037202 */ /* 0x000fe20000000f00 */
[----:B------:R-:W-:Y:S01]  /*fd80*/  IMAD.MOV.U32 R0, RZ, RZ, 0x181f ;  /* 0x0000181fff007424 */ /* 0x000fe200078e00ff */
[----:B------:R-:W-:-:S02]  /*fd90*/  MOV R2, 0xfdb0 ;  /* 0x0000fdb000027802 */ /* 0x000fc40000000f00 */
[----:B------:R-:W-:Y:S05]  /*fda0*/  CALL.REL.NOINC `($__internal_1_$__cuda_sm70_shflsync_idx_p) ;  /* 0x000015f000007944 */ /* 0x000fea0003c00000 */
[----:B-----5:R-:W-:Y:S01]  /*fdb0*/  MOV R4, R0 ;  /* 0x0000000000047202 */ /* 0x020fe20000000f00 */
[----:B-1----:R-:W-:Y:S05]  /*fdc0*/  BRA `(.L_x_120) ;  /* 0xffff4cb000007947 */ /* 0x002fea000383ffff */
.L_x_37:
[----:B------:R-:W-:Y:S01]  /*fdd0*/  IMAD.MOV.U32 R20, RZ, RZ, R12 ;  /* 0x000000ffff147224 */ /* 0x000fe200078e000c */
[----:B------:R-:W-:Y:S01]  /*fde0*/  MOV R3, RZ ;  /* 0x000000ff00037202 */ /* 0x000fe20000000f00 */
[----:B------:R-:W-:Y:S01]  /*fdf0*/  IMAD.MOV.U32 R0, RZ, RZ, 0x181f ;  /* 0x0000181fff007424 */ /* 0x000fe200078e00ff */
[----:B------:R-:W-:-:S02]  /*fe00*/  MOV R2, 0xfe20 ;  /* 0x0000fe2000027802 */ /* 0x000fc40000000f00 */
[----:B-12---:R-:W-:Y:S05]  /*fe10*/  CALL.REL.NOINC `($__internal_1_$__cuda_sm70_shflsync_idx_p) ;  /* 0x0000158000007944 */ /* 0x006fea0003c00000 */
[----:B-1---5:R-:W-:Y:S05]  /*fe20*/  BRA `(.L_x_121) ;  /* 0xffff4c7000007947 */ /* 0x022fea000383ffff */
.L_x_40:
[----:B------:R-:W-:Y:S01]  /*fe30*/  IMAD.MOV.U32 R20, RZ, RZ, R5 ;  /* 0x000000ffff147224 */ /* 0x000fe200078e0005 */
[----:B--2---:R-:W-:Y:S01]  /*fe40*/  MOV R3, 0x1 ;  /* 0x0000000100037802 */ /* 0x004fe20000000f00 */
[----:B----4-:R-:W-:Y:S01]  /*fe50*/  IMAD.MOV.U32 R0, RZ, RZ, 0x181f ;  /* 0x0000181fff007424 */ /* 0x010fe200078e00ff */
[----:B------:R-:W-:-:S03]  /*fe60*/  MOV R2, 0xfe80 ;  /* 0x0000fe8000027802 */ /* 0x000fc60000000f00 */
[----:B-1-3--:R-:W-:Y:S05]  /*fe70*/  CALL.REL.NOINC `($__internal_1_$__cuda_sm70_shflsync_idx_p) ;  /* 0x0000152000007944 */ /* 0x00afea0003c00000 */
[----:B-----5:R-:W-:Y:S01]  /*fe80*/  IMAD.MOV.U32 R4, RZ, RZ, R0 ;  /* 0x000000ffff047224 */ /* 0x020fe200078e0000 */
[----:B------:R-:W-:Y:S01]  /*fe90*/  MOV R3, 0x1 ;  /* 0x0000000100037802 */ /* 0x000fe20000000f00 */
[----:B------:R-:W-:Y:S01]  /*fea0*/  IMAD.MOV.U32 R20, RZ, RZ, R12 ;  /* 0x000000ffff147224 */ /* 0x000fe200078e000c */
[----:B------:R-:W-:-:S02]  /*feb0*/  MOV R0, 0x181f ;  /* 0x0000181f00007802 */ /* 0x000fc40000000f00 */
[----:B------:R-:W-:Y:S02]  /*fec0*/  MOV R2, 0xfee0 ;  /* 0x0000fee000027802 */ /* 0x000fe40000000f00 */
[----:B-1----:R-:W-:Y:S05]  /*fed0*/  CALL.REL.NOINC `($__internal_1_$__cuda_sm70_shflsync_idx_p) ;  /* 0x000014c000007944 */ /* 0x002fea0003c00000 */
[----:B-1---5:R-:W-:Y:S05]  /*fee0*/  BRA `(.L_x_122) ;  /* 0xffff4db000007947 */ /* 0x022fea000383ffff */
.L_x_41:
[----:B------:R-:W-:Y:S02]  /*fef0*/  MOV R0, 0x2 ;  /* 0x0000000200007802 */ /* 0x000fe40000000f00 */
[----:B------:R-:W-:Y:S02]  /*ff00*/  MOV R2, 0xff20 ;  /* 0x0000ff2000027802 */ /* 0x000fe40000000f00 */
[----:B------:R-:W-:Y:S05]  /*ff10*/  CALL.REL.NOINC `($__internal_0_$__cuda_sm70_shflsync_bfly_p) ;  /* 0x0000142000007944 */ /* 0x000fea0003c00000 */
[----:B------:R-:W-:Y:S05]  /*ff20*/  BRA `(.L_x_123) ;  /* 0xffff531000007947 */ /* 0x000fea000383ffff */
.L_x_42:
[----:B------:R-:W-:Y:S02]  /*ff30*/  MOV R0, 0x1 ;  /* 0x0000000100007802 */ /* 0x000fe40000000f00 */
[----:B------:R-:W-:Y:S02]  /*ff40*/  MOV R2, 0xff60 ;  /* 0x0000ff6000027802 */ /* 0x000fe40000000f00 */
[----:B------:R-:W-:Y:S05]  /*ff50*/  CALL.REL.NOINC `($__internal_0_$__cuda_sm70_shflsync_bfly_p) ;  /* 0x000013e000007944 */ /* 0x000fea0003c00000 */
[----:B------:R-:W-:Y:S01]  /*ff60*/  FMNMX.FTZ R133, R4, R0, !PT ;  /* 0x0000000004857209 */ /* 0x000fe20007810000 */
[----:B------:R-:W-:Y:S01]  /*ff70*/  IMAD.MOV.U32 R4, RZ, RZ, R5 ;  /* 0x000000ffff047224 */ /* 0x000fe200078e0005 */
[----:B------:R-:W-:Y:S01]  /*ff80*/  MOV R2, 0xffb0 ;  /* 0x0000ffb000027802 */ /* 0x000fe20000000f00 */
[----:B------:R-:W-:Y:S02]  /*ff90*/  IMAD.MOV.U32 R0, RZ, RZ, 0x2 ;  /* 0x00000002ff007424 */ /* 0x000fe400078e00ff */
[----:B------:R-:W-:Y:S05]  /*ffa0*/  CALL.REL.NOINC `($__internal_0_$__cuda_sm70_shflsync_bfly_p) ;  /* 0x0000139000007944 */ /* 0x000fea0003c00000 */
[----:B------:R-:W-:Y:S01]  /*ffb0*/  FMNMX.FTZ R5, R5, R0, !PT ;  /* 0x0000000005057209 */ /* 0x000fe20007810000 */
[----:B------:R-:W-:Y:S01]  /*ffc0*/  IMAD.MOV.U32 R0, RZ, RZ, 0x1 ;  /* 0x00000001ff007424 */ /* 0x000fe200078e00ff */
[----:B------:R-:W-:-:S03]  /*ffd0*/  MOV R2, 0x10000 ;  /* 0x0001000000027802 */ /* 0x000fc60000000f00 */
[----:B------:R-:W-:Y:S02]  /*ffe0*/  IMAD.MOV.U32 R4, RZ, RZ, R5 ;  /* 0x000000ffff047224 */ /* 0x000fe400078e0005 */
[----:B------:R-:W-:Y:S05]  /*fff0*/  CALL.REL.NOINC `($__internal_0_$__cuda_sm70_shflsync_bfly_p) ;  /* 0x0000134000007944 */ /* 0x000fea0003c00000 */
[----:B------:R-:W-:Y:S01]  /*10000*/  MOV R3, R0 ;  /* 0x0000000000037202 */ /* 0x000fe20000000f00 */
[----:B------:R-:W-:Y:S05]  /*10010*/  BRA `(.L_x_124) ;  /* 0xffff529000007947 */ /* 0x000fea000383ffff */
.L_x_44:
[----:B------:R-:W-:Y:S01]  /*10020*/  MOV R3, RZ ;  /* 0x000000ff00037202 */ /* 0x000fe20000000f00 */
[----:B------:R-:W-:Y:S01]  /*10030*/  IMAD.MOV.U32 R20, RZ, RZ, R6 ;  /* 0x000000ffff147224 */ /* 0x000fe200078e0006 */
[----:B------:R-:W-:Y:S01]  /*10040*/  MOV R2, 0x10070 ;  /* 0x0001007000027802 */ /* 0x000fe20000000f00 */
[----:B--2---:R-:W-:Y:S02]  /*10050*/  IMAD.MOV.U32 R0, RZ, RZ, 0x181f ;  /* 0x0000181fff007424 */ /* 0x004fe400078e00ff */
[----:B-1-34-:R-:W-:Y:S05]  /*10060*/  CALL.REL.NOINC `($__internal_1_$__cuda_sm70_shflsync_idx_p) ;  /* 0x0000133000007944 */ /* 0x01afea0003c00000 */
[----:B-1---5:R-:W-:-:S05]  /*10070*/  BRA `(.L_x_125) ;  /* 0xffff68a000007947 */ /* 0x022fca000383ffff */
.L_x_47:
[----:B------:R-:W-:Y:S01]  /*10080*/  MOV R3, 0x1 ;  /* 0x0000000100037802 */ /* 0x000fe20000000f00 */
[----:B------:R-:W-:Y:S01]  /*10090*/  IMAD.MOV.U32 R20, RZ, RZ, R6 ;  /* 0x000000ffff147224 */ /* 0x000fe200078e0006 */
[----:B------:R-:W-:Y:S01]  /*100a0*/  MOV R2, 0x100d0 ;  /* 0x000100d000027802 */ /* 0x000fe20000000f00 */
[----:B------:R-:W-:Y:S02]  /*100b0*/  IMAD.MOV.U32 R0, RZ, RZ, 0x181f ;  /* 0x0000181fff007424 */ /* 0x000fe400078e00ff */
[----:B-1-3--:R-:W-:Y:S05]  /*100c0*/  CALL.REL.NOINC `($__internal_1_$__cuda_sm70_shflsync_idx_p) ;  /* 0x000012d000007944 */ /* 0x00afea0003c00000 */
[----:B------:R-:W-:Y:S01]  /*100d0*/  MOV R3, 0x1 ;  /* 0x0000000100037802 */ /* 0x000fe20000000f00 */
[----:B-----5:R-:W-:Y:S01]  /*100e0*/  IMAD.MOV.U32 R4, RZ, RZ, R0 ;  /* 0x000000ffff047224 */ /* 0x020fe200078e0000 */
[----:B------:R-:W-:Y:S01]  /*100f0*/  MOV R0, 0x181f ;  /* 0x0000181f00007802 */ /* 0x000fe20000000f00 */
[----:B------:R-:W-:Y:S01]  /*10100*/  IMAD.MOV.U32 R20, RZ, RZ, R7 ;  /* 0x000000ffff147224 */ /* 0x000fe200078e0007 */
[----:B------:R-:W-:Y:S02]  /*10110*/  MOV R2, 0x10130 ;  /* 0x0001013000027802 */ /* 0x000fe40000000f00 */
[----:B-1----:R-:W-:Y:S05]  /*10120*/  CALL.REL.NOINC `($__internal_1_$__cuda_sm70_shflsync_idx_p) ;  /* 0x0000127000007944 */ /* 0x002fea0003c00000 */
[----:B-1---5:R-:W-:-:S05]  /*10130*/  BRA `(.L_x_126) ;  /* 0xffff69f000007947 */ /* 0x022fca000383ffff */
.L_x_50:
[----:B------:R-:W-:Y:S01]  /*10140*/  MOV R3, RZ ;  /* 0x000000ff00037202 */ /* 0x000fe20000000f00 */
[----:B------:R-:W-:Y:S01]  /*10150*/  IMAD.MOV.U32 R20, RZ, RZ, R8 ;  /* 0x000000ffff147224 */ /* 0x000fe200078e0008 */
[----:B------:R-:W-:Y:S01]  /*10160*/  MOV R2, 0x10190 ;  /* 0x0001019000027802 */ /* 0x000fe20000000f00 */
[----:B------:R-:W-:Y:S02]  /*10170*/  IMAD.MOV.U32 R0, RZ, RZ, 0x181f ;  /* 0x0000181fff007424 */ /* 0x000fe400078e00ff */
[----:B-1----:R-:W-:Y:S05]  /*10180*/  CALL.REL.NOINC `($__internal_1_$__cuda_sm70_shflsync_idx_p) ;  /* 0x0000121000007944 */ /* 0x002fea0003c00000 */
[----:B-----5:R-:W-:Y:S01]  /*10190*/  MOV R4, R0 ;  /* 0x0000000000047202 */ /* 0x020fe20000000f00 */
[----:B-1----:R-:W-:-:S05]  /*101a0*/  BRA `(.L_x_127) ;  /* 0xffff7ad000007947 */ /* 0x002fca000383ffff */
.L_x_51:
[----:B------:R-:W-:Y:S01]  /*101b0*/  MOV R3, RZ ;  /* 0x000000ff00037202 */ /* 0x000fe20000000f00 */
[----:B------:R-:W-:Y:S01]  /*101c0*/  IMAD.MOV.U32 R20, RZ, RZ, R9 ;  /* 0x000000ffff147224 */ /* 0x000fe200078e0009 */
[----:B------:R-:W-:Y:S01]  /*101d0*/  MOV R2, 0x10200 ;  /* 0x0001020000027802 */ /* 0x000fe20000000f00 */
[----:B------:R-:W-:Y:S02]  /*101e0*/  IMAD.MOV.U32 R0, RZ, RZ, 0x181f ;  /* 0x0000181fff007424 */ /* 0x000fe400078e00ff */
[----:B-123--:R-:W-:Y:S05]  /*101f0*/  CALL.REL.NOINC `($__internal_1_$__cuda_sm70_shflsync_idx_p) ;  /* 0x000011a000007944 */ /* 0x00efea0003c00000 */
[----:B-1---5:R-:W-:-:S05]  /*10200*/  BRA `(.L_x_128) ;  /* 0xffff7a9000007947 */ /* 0x022fca000383ffff */
.L_x_52:
[----:B---3--:R-:W-:Y:S01]  /*10210*/  MOV R3, 0x1 ;  /* 0x0000000100037802 */ /* 0x008fe20000000f00 */
[----:B------:R-:W-:Y:S01]  /*10220*/  IMAD.MOV.U32 R20, RZ, RZ, R8 ;  /* 0x000000ffff147224 */ /* 0x000fe200078e0008 */
[----:B------:R-:W-:Y:S01]  /*10230*/  MOV R2, 0x10260 ;  /* 0x0001026000027802 */ /* 0x000fe20000000f00 */
[----:B------:R-:W-:Y:S03]  /*10240*/  IMAD.MOV.U32 R0, RZ, RZ, 0x181f ;  /* 0x0000181fff007424 */ /* 0x000fe600078e00ff */
[----:B-1--4-:R-:W-:Y:S05]  /*10250*/  CALL.REL.NOINC `($__internal_1_$__cuda_sm70_shflsync_idx_p) ;  /* 0x0000114000007944 */ /* 0x012fea0003c00000 */
[----:B------:R-:W-:Y:S01]  /*10260*/  MOV R3, 0x1 ;  /* 0x0000000100037802 */ /* 0x000fe20000000f00 */
[----:B-----5:R-:W-:Y:S01]  /*10270*/  IMAD.MOV.U32 R4, RZ, RZ, R0 ;  /* 0x000000ffff047224 */ /* 0x020fe200078e0000 */
[----:B------:R-:W-:Y:S01]  /*10280*/  MOV R0, 0x181f ;  /* 0x0000181f00007802 */ /* 0x000fe20000000f00 */
[----:B------:R-:W-:Y:S01]  /*10290*/  IMAD.MOV.U32 R20, RZ, RZ, R9 ;  /* 0x000000ffff147224 */ /* 0x000fe200078e0009 */
[----:B------:R-:W-:Y:S02]  /*102a0*/  MOV R2, 0x102c0 ;  /* 0x000102c000027802 */ /* 0x000fe40000000f00 */
[----:B-1----:R-:W-:Y:S05]  /*102b0*/  CALL.REL.NOINC `($__internal_1_$__cuda_sm70_shflsync_idx_p) ;  /* 0x000010e000007944 */ /* 0x002fea0003c00000 */
[----:B-1---5:R-:W-:-:S05]  /*102c0*/  BRA `(.L_x_129) ;  /* 0xffff7ba000007947 */ /* 0x022fca000383ffff */
.L_x_53:
[----:B------:R-:W-:Y:S02]  /*102d0*/  MOV R0, 0x2 ;  /* 0x0000000200007802 */ /* 0x000fe40000000f00 */
[----:B------:R-:W-:Y:S02]  /*102e0*/  MOV R2, 0x10300 ;  /* 0x0001030000027802 */ /* 0x000fe40000000f00 */
[----:B------:R-:W-:Y:S05]  /*102f0*/  CALL.REL.NOINC `($__internal_0_$__cuda_sm70_shflsync_bfly_p) ;  /* 0x0000104000007944 */ /* 0x000fea0003c00000 */
[----:B------:R-:W-:-:S05]  /*10300*/  BRA `(.L_x_130) ;  /* 0xffff7eb000007947 */ /* 0x000fca000383ffff */
.L_x_54:
        /* <DEDUP_REMOVED lines=10> */
[----:B------:R-:W-:Y:S02]  /*103b0*/  MOV R2, 0x103d0 ;  /* 0x000103d000027802 */ /* 0x000fe40000000f00 */
[----:B------:R-:W-:Y:S05]  /*103c0*/  CALL.REL.NOINC `($__internal_0_$__cuda_sm70_shflsync_bfly_p) ;  /* 0x00000f7000007944 */ /* 0x000fea0003c00000 */
[----:B------:R-:W-:-:S05]  /*103d0*/  BRA `(.L_x_131) ;  /* 0xffff7e5000007947 */ /* 0x000fca000383ffff */
.L_x_56:
[----:B------:R1:W5:Y:S01]  /*103e0*/  LDL R4, [R1+0x8] ;  /* 0x0000080001047983 */ /* 0x0003620000100800 */
[----:B------:R-:W-:-:S02]  /*103f0*/  MOV R0, 0x2 ;  /* 0x0000000200007802 */ /* 0x000fc40000000f00 */
[----:B------:R-:W-:Y:S02]  /*10400*/  MOV R2, 0x10420 ;  /* 0x0001042000027802 */ /* 0x000fe40000000f00 */
[----:B-1---5:R-:W-:Y:S05]  /*10410*/  CALL.REL.NOINC `($__internal_0_$__cuda_sm70_shflsync_bfly_p) ;  /* 0x00000f2000007944 */ /* 0x022fea0003c00000 */
[----:B------:R-:W2:Y:S02]  /*10420*/  LDL.LU R2, [R1+0x8] ;  /* 0x0000080001027983 */ /* 0x000ea40000300800 */
[----:B--2---:R-:W-:Y:S01]  /*10430*/  FADD.FTZ R4, R2, R0 ;  /* 0x0000000002047221 */ /* 0x004fe20000010000 */
[----:B------:R-:W-:Y:S02]  /*10440*/  MOV R0, 0x1 ;  /* 0x0000000100007802 */ /* 0x000fe40000000f00 */
[----:B------:R-:W-:Y:S02]  /*10450*/  MOV R2, 0x10470 ;  /* 0x0001047000027802 */ /* 0x000fe40000000f00 */
[----:B------:R-:W-:Y:S05]  /*10460*/  CALL.REL.NOINC `($__internal_0_$__cuda_sm70_shflsync_bfly_p) ;  /* 0x00000ed000007944 */ /* 0x000fea0003c00000 */
[----:B------:R-:W-:Y:S02]  /*10470*/  FADD.FTZ R5, R4, R0 ;  /* 0x0000000004057221 */ /* 0x000fe40000010000 */
[----:B------:R1:W5:Y:S01]  /*10480*/  LDL R4, [R1+0xc] ;  /* 0x00000c0001047983 */ /* 0x0003620000100800 */
[----:B------:R-:W-:Y:S02]  /*10490*/  MOV R0, 0x2 ;  /* 0x0000000200007802 */ /* 0x000fe40000000f00 */
[----:B------:R-:W-:-:S02]  /*104a0*/  MOV R2, 0x104c0 ;  /* 0x000104c000027802 */ /* 0x000fc40000000f00 */
[----:B-1---5:R-:W-:Y:S05]  /*104b0*/  CALL.REL.NOINC `($__internal_0_$__cuda_sm70_shflsync_bfly_p) ;  /* 0x00000e8000007944 */ /* 0x022fea0003c00000 */
[----:B------:R-:W2:Y:S02]  /*104c0*/  LDL.LU R2, [R1+0xc] ;  /* 0x00000c0001027983 */ /* 0x000ea40000300800 */
[----:B--2---:R-:W-:Y:S01]  /*104d0*/  FADD.FTZ R4, R2, R0 ;  /* 0x0000000002047221 */ /* 0x004fe20000010000 */
[----:B------:R-:W-:-:S02]  /*104e0*/  MOV R0, 0x1 ;  /* 0x0000000100007802 */ /* 0x000fc40000000f00 */
[----:B------:R-:W-:Y:S02]  /*104f0*/  MOV R2, 0x10510 ;  /* 0x0001051000027802 */ /* 0x000fe40000000f00 */
[----:B------:R-:W-:Y:S05]  /*10500*/  CALL.REL.NOINC `($__internal_0_$__cuda_sm70_shflsync_bfly_p) ;  /* 0x00000e3000007944 */ /* 0x000fea0003c00000 */
[----:B------:R-:W-:Y:S01]  /*10510*/  MOV R3, R0 ;  /* 0x0000000000037202 */ /* 0x000fe20000000f00 */
[----:B------:R-:W-:Y:S05]  /*10520*/  BRA `(.L_x_132) ;  /* 0xffff95f000007947 */ /* 0x000fea000383ffff */
.L_x_63:
[----:B--234-:R-:W-:Y:S01]  /*10530*/  IMAD.MOV.U32 R20, RZ, RZ, R5 ;  /* 0x000000ffff147224 */ /* 0x01cfe200078e0005 */
[----:B------:R-:W-:Y:S01]  /*10540*/  MOV R3, RZ ;  /* 0x000000ff00037202 */ /* 0x000fe20000000f00 */
[----:B------:R-:W-:Y:S01]  /*10550*/  IMAD.MOV.U32 R0, RZ, RZ, 0x181f ;  /* 0x0000181fff007424 */ /* 0x000fe200078e00ff */
[----:B------:R-:W-:Y:S02]  /*10560*/  MOV R2, 0x10580 ;  /* 0x0001058000027802 */ /* 0x000fe40000000f00 */
[----:B-1----:R-:W-:Y:S05]  /*10570*/  CALL.REL.NOINC `($__internal_1_$__cuda_sm70_shflsync_idx_p) ;  /* 0x00000e2000007944 */ /* 0x002fea0003c00000 */
[----:B-----5:R-:W-:Y:S01]  /*10580*/  MOV R4, R0 ;  /* 0x0000000000047202 */ /* 0x020fe20000000f00 */
[----:B-1----:R-:W-:Y:S05]  /*10590*/  BRA `(.L_x_133) ;  /* 0xffffb29000007947 */ /* 0x002fea000383ffff */
.L_x_64:
[----:B------:R-:W-:Y:S01]  /*105a0*/  IMAD.MOV.U32 R20, RZ, RZ, R14 ;  /* 0x000000ffff147224 */ /* 0x000fe200078e000e */
[----:B------:R-:W-:Y:S01]  /*105b0*/  MOV R3, RZ ;  /* 0x000000ff00037202 */ /* 0x000fe20000000f00 */
[----:B------:R-:W-:Y:S01]  /*105c0*/  IMAD.MOV.U32 R0, RZ, RZ, 0x181f ;  /* 0x0000181fff007424 */ /* 0x000fe200078e00ff */
[----:B------:R-:W-:Y:S02]  /*105d0*/  MOV R2, 0x105f0 ;  /* 0x000105f000027802 */ /* 0x000fe40000000f00 */
[----:B-123--:R-:W-:Y:S05]  /*105e0*/  CALL.REL.NOINC `($__internal_1_$__cuda_sm70_shflsync_idx_p) ;  /* 0x00000db000007944 */ /* 0x00efea0003c00000 */
[----:B-1---5:R-:W-:Y:S05]  /*105f0*/  BRA `(.L_x_134) ;  /* 0xffffb25000007947 */ /* 0x022fea000383ffff */
.L_x_67:
[----:B------:R-:W-:Y:S01]  /*10600*/  IMAD.MOV.U32 R20, RZ, RZ, R5 ;  /* 0x000000ffff147224 */ /* 0x000fe200078e0005 */
[----:B--2---:R-:W-:Y:S01]  /*10610*/  MOV R3, 0x1 ;  /* 0x0000000100037802 */ /* 0x004fe20000000f00 */
[----:B------:R-:W-:Y:S01]  /*10620*/  IMAD.MOV.U32 R0, RZ, RZ, 0x181f ;  /* 0x0000181fff007424 */ /* 0x000fe200078e00ff */
[----:B------:R-:W-:-:S02]  /*10630*/  MOV R2, 0x10650 ;  /* 0x0001065000027802 */ /* 0x000fc40000000f00 */
[----:B-1-34-:R-:W-:Y:S05]  /*10640*/  CALL.REL.NOINC `($__internal_1_$__cuda_sm70_shflsync_idx_p) ;  /* 0x00000d5000007944 */ /* 0x01afea0003c00000 */
[----:B-----5:R-:W-:Y:S01]  /*10650*/  IMAD.MOV.U32 R4, RZ, RZ, R0 ;  /* 0x000000ffff047224 */ /* 0x020fe200078e0000 */
[----:B------:R-:W-:Y:S01]  /*10660*/  MOV R3, 0x1 ;  /* 0x0000000100037802 */ /* 0x000fe20000000f00 */
[----:B------:R-:W-:Y:S01]  /*10670*/  IMAD.MOV.U32 R20, RZ, RZ, R14 ;  /* 0x000000ffff147224 */ /* 0x000fe200078e000e */
[----:B------:R-:W-:-:S02]  /*10680*/  MOV R0, 0x181f ;  /* 0x0000181f00007802 */ /* 0x000fc40000000f00 */
[----:B------:R-:W-:Y:S02]  /*10690*/  MOV R2, 0x106b0 ;  /* 0x000106b000027802 */ /* 0x000fe40000000f00 */
[----:B-1----:R-:W-:Y:S05]  /*106a0*/  CALL.REL.NOINC `($__internal_1_$__cuda_sm70_shflsync_idx_p) ;  /* 0x00000cf000007944 */ /* 0x002fea0003c00000 */
[----:B-1---5:R-:W-:Y:S05]  /*106b0*/  BRA `(.L_x_135) ;  /* 0xffffb40000007947 */ /* 0x022fea000383ffff */
.L_x_70:
[----:B------:R-:W-:Y:S01]  /*106c0*/  IMAD.MOV.U32 R20, RZ, RZ, R5 ;  /* 0x000000ffff147224 */ /* 0x000fe200078e0005 */
[----:B-1----:R-:W-:Y:S01]  /*106d0*/  MOV R3, 0x2 ;  /* 0x0000000200037802 */ /* 0x002fe20000000f00 */
[----:B--2---:R-:W-:Y:S01]  /*106e0*/  IMAD.MOV.U32 R0, RZ, RZ, 0x181f ;  /* 0x0000181fff007424 */ /* 0x004fe200078e00ff */
[----:B------:R-:W-:Y:S02]  /*106f0*/  MOV R2, 0x10710 ;  /* 0x0001071000027802 */ /* 0x000fe40000000f00 */
[----:B---34-:R-:W-:Y:S05]  /*10700*/  CALL.REL.NOINC `($__internal_1_$__cuda_sm70_shflsync_idx_p) ;  /* 0x00000c9000007944 */ /* 0x018fea0003c00000 */
[----:B-----5:R-:W-:Y:S01]  /*10710*/  MOV R4, R0 ;  /* 0x0000000000047202 */ /* 0x020fe20000000f00 */
[----:B-1----:R-:W-:Y:S05]  /*10720*/  BRA `(.L_x_136) ;  /* 0xffffb5a000007947 */ /* 0x002fea000383ffff */
.L_x_71:
[----:B------:R-:W-:Y:S01]  /*10730*/  IMAD.MOV.U32 R20, RZ, RZ, R14 ;  /* 0x000000ffff147224 */ /* 0x000fe200078e000e */
[----:B-1----:R-:W-:Y:S01]  /*10740*/  MOV R3, 0x2 ;  /* 0x0000000200037802 */ /* 0x002fe20000000f00 */
[----:B--2---:R-:W-:Y:S01]  /*10750*/  IMAD.MOV.U32 R0, RZ, RZ, 0x181f ;  /* 0x0000181fff007424 */ /* 0x004fe200078e00ff */
[----:B------:R-:W-:Y:S02]  /*10760*/  MOV R2, 0x10780 ;  /* 0x0001078000027802 */ /* 0x000fe40000000f00 */
[----:B---34-:R-:W-:Y:S05]  /*10770*/  CALL.REL.NOINC `($__internal_1_$__cuda_sm70_shflsync_idx_p) ;  /* 0x00000c2000007944 */ /* 0x018fea0003c00000 */
[----:B-1---5:R-:W-:Y:S05]  /*10780*/  BRA `(.L_x_137) ;  /* 0xffffb56000007947 */ /* 0x022fea000383ffff */
.L_x_74:
[----:B------:R-:W-:Y:S01]  /*10790*/  IMAD.MOV.U32 R20, RZ, RZ, R5 ;  /* 0x000000ffff147224 */ /* 0x000fe200078e0005 */
[----:B-1----:R-:W-:Y:S01]  /*107a0*/  MOV R3, 0x3 ;  /* 0x0000000300037802 */ /* 0x002fe20000000f00 */
[----:B----4-:R-:W-:Y:S01]  /*107b0*/  IMAD.MOV.U32 R0, RZ, RZ, 0x181f ;  /* 0x0000181fff007424 */ /* 0x010fe200078e00ff */
[----:B------:R-:W-:-:S02]  /*107c0*/  MOV R2, 0x107e0 ;  /* 0x000107e000027802 */ /* 0x000fc40000000f00 */
[----:B--23--:R-:W-:Y:S05]  /*107d0*/  CALL.REL.NOINC `($__internal_1_$__cuda_sm70_shflsync_idx_p) ;  /* 0x00000bc000007944 */ /* 0x00cfea0003c00000 */
[----:B-----5:R-:W-:Y:S01]  /*107e0*/  IMAD.MOV.U32 R4, RZ, RZ, R0 ;  /* 0x000000ffff047224 */ /* 0x020fe200078e0000 */
[----:B------:R-:W-:Y:S01]  /*107f0*/  MOV R3, 0x3 ;  /* 0x0000000300037802 */ /* 0x000fe20000000f00 */
[----:B------:R-:W-:Y:S01]  /*10800*/  IMAD.MOV.U32 R20, RZ, RZ, R14 ;  /* 0x000000ffff147224 */ /* 0x000fe200078e000e */
[----:B------:R-:W-:-:S02]  /*10810*/  MOV R0, 0x181f ;  /* 0x0000181f00007802 */ /* 0x000fc40000000f00 */
[----:B------:R-:W-:Y:S02]  /*10820*/  MOV R2, 0x10840 ;  /* 0x0001084000027802 */ /* 0x000fe40000000f00 */
[----:B-1----:R-:W-:Y:S05]  /*10830*/  CALL.REL.NOINC `($__internal_1_$__cuda_sm70_shflsync_idx_p) ;  /* 0x00000b6000007944 */ /* 0x002fea0003c00000 */
[----:B-1---5:R-:W-:Y:S05]  /*10840*/  BRA `(.L_x_138) ;  /* 0xffffb6c000007947 */ /* 0x022fea000383ffff */
.L_x_76:
[----:B------:R-:W-:Y:S01]  /*10850*/  IMAD.MOV.U32 R20, RZ, RZ, R5 ;  /* 0x000000ffff147224 */ /* 0x000fe200078e0005 */
[----:B------:R-:W-:Y:S01]  /*10860*/  MOV R3, RZ ;  /* 0x000000ff00037202 */ /* 0x000fe20000000f00 */
[----:B------:R-:W-:Y:S01]  /*10870*/  IMAD.MOV.U32 R0, RZ, RZ, 0x1c1f ;  /* 0x00001c1fff007424 */ /* 0x000fe200078e00ff */
[----:B------:R-:W-:Y:S02]  /*10880*/  MOV R2, 0x108a0 ;  /* 0x000108a000027802 */ /* 0x000fe40000000f00 */
[----:B------:R-:W-:Y:S05]  /*10890*/  CALL.REL.NOINC `($__internal_1_$__cuda_sm70_shflsync_idx_p) ;  /* 0x00000b0000007944 */ /* 0x000fea0003c00000 */
[----:B-----5:R-:W-:Y:S01]  /*108a0*/  MOV R4, R0 ;  /* 0x0000000000047202 */ /* 0x020fe20000000f00 */
[----:B-1----:R-:W-:Y:S05]  /*108b0*/  BRA `(.L_x_139) ;  /* 0xffffba5000007947 */ /* 0x002fea000383ffff */
.L_x_77:
[----:B------:R-:W-:Y:S01]  /*108c0*/  IMAD.MOV.U32 R20, RZ, RZ, R12 ;  /* 0x000000ffff147224 */ /* 0x000fe200078e000c */
[----:B------:R-:W-:Y:S01]  /*108d0*/  MOV R3, RZ ;  /* 0x000000ff00037202 */ /* 0x000fe20000000f00 */
[----:B------:R-:W-:Y:S01]  /*108e0*/  IMAD.MOV.U32 R0, RZ, RZ, 0x1c1f ;  /* 0x00001c1fff007424 */ /* 0x000fe200078e00ff */
[----:B------:R-:W-:Y:S02]  /*108f0*/  MOV R2, 0x10910 ;  /* 0x0001091000027802 */ /* 0x000fe40000000f00 */
[----:B-12---:R-:W-:Y:S05]  /*10900*/  CALL.REL.NOINC `($__internal_1_$__cuda_sm70_shflsync_idx_p) ;  /* 0x00000a9000007944 */ /* 0x006fea0003c00000 */
[----:B-1---5:R-:W-:Y:S05]  /*10910*/  BRA `(.L_x_140) ;  /* 0xffffba1000007947 */ /* 0x022fea000383ffff */
.L_x_80:
[----:B------:R-:W-:Y:S01]  /*10920*/  IMAD.MOV.U32 R20, RZ, RZ, R5 ;  /* 0x000000ffff147224 */ /* 0x000fe200078e0005 */
[----:B--2---:R-:W-:Y:S01]  /*10930*/  MOV R3, 0x1 ;  /* 0x0000000100037802 */ /* 0x004fe20000000f00 */
[----:B----4-:R-:W-:Y:S01]  /*10940*/  IMAD.MOV.U32 R0, RZ, RZ, 0x1c1f ;  /* 0x00001c1fff007424 */ /* 0x010fe200078e00ff */
[----:B------:R-:W-:-:S02]  /*10950*/  MOV R2, 0x10970 ;  /* 0x0001097000027802 */ /* 0x000fc40000000f00 */
        /* <DEDUP_REMOVED lines=8> */
.L_x_84:
[----:B------:R-:W-:Y:S01]  /*109e0*/  IMAD.MOV.U32 R20, RZ, RZ, R5 ;  /* 0x000000ffff147224 */ /* 0x000fe200078e0005 */
[----:B------:R-:W-:Y:S01]  /*109f0*/  MOV R3, RZ ;  /* 0x000000ff00037202 */ /* 0x000fe20000000f00 */
[----:B------:R-:W-:Y:S01]  /*10a00*/  IMAD.MOV.U32 R0, RZ, RZ, 0x181f ;  /* 0x0000181fff007424 */ /* 0x000fe200078e00ff */
[----:B------:R-:W-:Y:S02]  /*10a10*/  MOV R2, 0x10a30 ;  /* 0x00010a3000027802 */ /* 0x000fe40000000f00 */
[----:B------:R-:W-:Y:S05]  /*10a20*/  CALL.REL.NOINC `($__internal_1_$__cuda_sm70_shflsync_idx_p) ;  /* 0x0000097000007944 */ /* 0x000fea0003c00000 */
[----:B-----5:R-:W-:Y:S01]  /*10a30*/  MOV R4, R0 ;  /* 0x0000000000047202 */ /* 0x020fe20000000f00 */
[----:B-1----:R-:W-:Y:S05]  /*10a40*/  BRA `(.L_x_142) ;  /* 0xffffd97000007947 */ /* 0x002fea000383ffff */
.L_x_85:
[----:B------:R-:W-:Y:S01]  /*10a50*/  IMAD.MOV.U32 R20, RZ, RZ, R14 ;  /* 0x000000ffff147224 */ /* 0x000fe200078e000e */
[----:B------:R-:W-:Y:S01]  /*10a60*/  MOV R3, RZ ;  /* 0x000000ff00037202 */ /* 0x000fe20000000f00 */
[----:B------:R-:W-:Y:S01]  /*10a70*/  IMAD.MOV.U32 R0, RZ, RZ, 0x181f ;  /* 0x0000181fff007424 */ /* 0x000fe200078e00ff */
[----:B------:R-:W-:Y:S02]  /*10a80*/  MOV R2, 0x10aa0 ;  /* 0x00010aa000027802 */ /* 0x000fe40000000f00 */
[----:B-12---:R-:W-:Y:S05]  /*10a90*/  CALL.REL.NOINC `($__internal_1_$__cuda_sm70_shflsync_idx_p) ;  /* 0x0000090000007944 */ /* 0x006fea0003c00000 */
[----:B-1---5:R-:W-:Y:S05]  /*10aa0*/  BRA `(.L_x_143) ;  /* 0xffffd93000007947 */ /* 0x022fea000383ffff */
.L_x_88:
        /* <DEDUP_REMOVED lines=12> */
.L_x_91:
[----:B------:R-:W-:Y:S01]  /*10b70*/  IMAD.MOV.U32 R20, RZ, RZ, R5 ;  /* 0x000000ffff147224 */ /* 0x000fe200078e0005 */
[----:B-1----:R-:W-:Y:S01]  /*10b80*/  MOV R3, 0x2 ;  /* 0x0000000200037802 */ /* 0x002fe20000000f00 */
[----:B----4-:R-:W-:Y:S01]  /*10b90*/  IMAD.MOV.U32 R0, RZ, RZ, 0x181f ;  /* 0x0000181fff007424 */ /* 0x010fe200078e00ff */
[----:B------:R-:W-:Y:S02]  /*10ba0*/  MOV R2, 0x10bc0 ;  /* 0x00010bc000027802 */ /* 0x000fe40000000f00 */
[----:B--23--:R-:W-:Y:S05]  /*10bb0*/  CALL.REL.NOINC `($__internal_1_$__cuda_sm70_shflsync_idx_p) ;  /* 0x000007e000007944 */ /* 0x00cfea0003c00000 */
[----:B-----5:R-:W-:Y:S01]  /*10bc0*/  MOV R4, R0 ;  /* 0x0000000000047202 */ /* 0x020fe20000000f00 */
[----:B-1----:R-:W-:Y:S05]  /*10bd0*/  BRA `(.L_x_145) ;  /* 0xffffdc9000007947 */ /* 0x002fea000383ffff */
.L_x_92:
[----:B------:R-:W-:Y:S01]  /*10be0*/  IMAD.MOV.U32 R20, RZ, RZ, R14 ;  /* 0x000000ffff147224 */ /* 0x000fe200078e000e */
[----:B------:R-:W-:Y:S01]  /*10bf0*/  MOV R3, 0x2 ;  /* 0x0000000200037802 */ /* 0x000fe20000000f00 */
[----:B----4-:R-:W-:Y:S01]  /*10c00*/  IMAD.MOV.U32 R0, RZ, RZ, 0x181f ;  /* 0x0000181fff007424 */ /* 0x010fe200078e00ff */
[----:B------:R-:W-:Y:S02]  /*10c10*/  MOV R2, 0x10c30 ;  /* 0x00010c3000027802 */ /* 0x000fe40000000f00 */
[----:B-123--:R-:W-:Y:S05]  /*10c20*/  CALL.REL.NOINC `($__internal_1_$__cuda_sm70_shflsync_idx_p) ;  /* 0x0000077000007944 */ /* 0x00efea0003c00000 */
[----:B-1---5:R-:W-:Y:S05]  /*10c30*/  BRA `(.L_x_146) ;  /* 0xffffdc5000007947 */ /* 0x022fea000383ffff */
.L_x_95:
[----:B------:R-:W-:Y:S01]  /*10c40*/  IMAD.MOV.U32 R20, RZ, RZ, R5 ;  /* 0x000000ffff147224 */ /* 0x000fe200078e0005 */
[----:B-1----:R-:W-:Y:S01]  /*10c50*/  MOV R3, 0x3 ;  /* 0x0000000300037802 */ /* 0x002fe20000000f00 */
[----:B------:R-:W-:Y:S01]  /*10c60*/  IMAD.MOV.U32 R0, RZ, RZ, 0x181f ;  /* 0x0000181fff007424 */ /* 0x000fe200078e00ff */
[----:B------:R-:W-:-:S02]  /*10c70*/  MOV R2, 0x10c90 ;  /* 0x00010c9000027802 */ /* 0x000fc40000000f00 */
[----:B--234-:R-:W-:Y:S05]  /*10c80*/  CALL.REL.NOINC `($__internal_1_$__cuda_sm70_shflsync_idx_p) ;  /* 0x0000071000007944 */ /* 0x01cfea0003c00000 */
[----:B-----5:R-:W-:Y:S01]  /*10c90*/  IMAD.MOV.U32 R4, RZ, RZ, R0 ;  /* 0x000000ffff047224 */ /* 0x020fe200078e0000 */
[----:B------:R-:W-:Y:S01]  /*10ca0*/  MOV R3, 0x3 ;  /* 0x0000000300037802 */ /* 0x000fe20000000f00 */
[----:B------:R-:W-:Y:S01]  /*10cb0*/  IMAD.MOV.U32 R20, RZ, RZ, R14 ;  /* 0x000000ffff147224 */ /* 0x000fe200078e000e */
[----:B------:R-:W-:-:S02]  /*10cc0*/  MOV R0, 0x181f ;  /* 0x0000181f00007802 */ /* 0x000fc40000000f00 */
[----:B------:R-:W-:Y:S02]  /*10cd0*/  MOV R2, 0x10cf0 ;  /* 0x00010cf000027802 */ /* 0x000fe40000000f00 */
[----:B-1----:R-:W-:Y:S05]  /*10ce0*/  CALL.REL.NOINC `($__internal_1_$__cuda_sm70_shflsync_idx_p) ;  /* 0x000006b000007944 */ /* 0x002fea0003c00000 */
[----:B-1---5:R-:W-:Y:S05]  /*10cf0*/  BRA `(.L_x_147) ;  /* 0xffffddb000007947 */ /* 0x022fea000383ffff */
.L_x_97:
[----:B------:R-:W-:Y:S01]  /*10d00*/  IMAD.MOV.U32 R20, RZ, RZ, R22 ;  /* 0x000000ffff147224 */ /* 0x000fe200078e0016 */
[----:B------:R-:W-:Y:S01]  /*10d10*/  MOV R3, RZ ;  /* 0x000000ff00037202 */ /* 0x000fe20000000f00 */
[----:B------:R-:W-:Y:S01]  /*10d20*/  IMAD.MOV.U32 R0, RZ, RZ, 0x1f ;  /* 0x0000001fff007424 */ /* 0x000fe200078e00ff */
[----:B------:R-:W-:Y:S02]  /*10d30*/  MOV R2, 0x10d50 ;  /* 0x00010d5000027802 */ /* 0x000fe40000000f00 */
[----:B------:R-:W-:Y:S05]  /*10d40*/  CALL.REL.NOINC `($__internal_1_$__cuda_sm70_shflsync_idx_p) ;  /* 0x0000065000007944 */ /* 0x000fea0003c00000 */
[----:B------:R-:W-:Y:S01]  /*10d50*/  MOV R9, R0 ;  /* 0x0000000000097202 */ /* 0x000fe20000000f00 */
[----:B-1---5:R-:W-:Y:S05]  /*10d60*/  BRA `(.L_x_148) ;  /* 0xffffe01000007947 */ /* 0x022fea000383ffff */
.L_x_98:
[----:B------:R-:W-:Y:S01]  /*10d70*/  IMAD.MOV.U32 R20, RZ, RZ, R22 ;  /* 0x000000ffff147224 */ /* 0x000fe200078e0016 */
[----:B------:R-:W-:Y:S01]  /*10d80*/  MOV R3, 0x1 ;  /* 0x0000000100037802 */ /* 0x000fe20000000f00 */
[----:B------:R-:W-:Y:S01]  /*10d90*/  IMAD.MOV.U32 R0, RZ, RZ, 0x1f ;  /* 0x0000001fff007424 */ /* 0x000fe200078e00ff */
[----:B------:R-:W-:Y:S02]  /*10da0*/  MOV R2, 0x10dc0 ;  /* 0x00010dc000027802 */ /* 0x000fe40000000f00 */
[----:B-12---:R-:W-:Y:S05]  /*10db0*/  CALL.REL.NOINC `($__internal_1_$__cuda_sm70_shflsync_idx_p) ;  /* 0x000005e000007944 */ /* 0x006fea0003c00000 */
[----:B------:R-:W-:Y:S01]  /*10dc0*/  MOV R8, R0 ;  /* 0x0000000000087202 */ /* 0x000fe20000000f00 */
[----:B-1---5:R-:W-:Y:S05]  /*10dd0*/  BRA `(.L_x_149) ;  /* 0xffffdfc000007947 */ /* 0x022fea000383ffff */
.L_x_99:
[----:B------:R-:W-:Y:S02]  /*10de0*/  MOV R3, 0x1 ;  /* 0x0000000100037802 */ /* 0x000fe40000000f00 */
[----:B------:R-:W-:-:S02]  /*10df0*/  MOV R2, 0x10e10 ;  /* 0x00010e1000027802 */ /* 0x000fc40000000f00 */
[----:B-1234-:R-:W-:Y:S05]  /*10e00*/  CALL.REL.NOINC `($__internal_2_$__cuda_sm70_shflsync_up_p) ;  /* 0x0000060000007944 */ /* 0x01efea0003c00000 */
[----:B------:R-:W-:Y:S05]  /*10e10*/  BRA `(.L_x_150) ;  /* 0xffffe0b000007947 */ /* 0x000fea000383ffff */
.L_x_100:
[----:B------:R-:W-:Y:S02]  /*10e20*/  MOV R3, 0x2 ;  /* 0x0000000200037802 */ /* 0x000fe40000000f00 */
[----:B------:R-:W-:-:S02]  /*10e30*/  MOV R2, 0x10e50 ;  /* 0x00010e5000027802 */ /* 0x000fc40000000f00 */
[----:B--2-4-:R-:W-:Y:S05]  /*10e40*/  CALL.REL.NOINC `($__internal_2_$__cuda_sm70_shflsync_up_p) ;  /* 0x000005c000007944 */ /* 0x014fea0003c00000 */
        /* <DEDUP_REMOVED lines=23> */
.L_x_104:
[----:B------:R-:W-:Y:S02]  /*10fc0*/  MOV R3, 0x1 ;  /* 0x0000000100037802 */ /* 0x000fe40000000f00 */
[----:B------:R-:W-:Y:S02]  /*10fd0*/  MOV R2, 0x10ff0 ;  /* 0x00010ff000027802 */ /* 0x000fe40000000f00 */
[----:B------:R-:W-:Y:S05]  /*10fe0*/  CALL.REL.NOINC `($__internal_2_$__cuda_sm70_shflsync_up_p) ;  /* 0x0000042000007944 */ /* 0x000fea0003c00000 */
[----:B------:R-:W-:Y:S01]  /*10ff0*/  MOV R2, R4 ;  /* 0x0000000400027202 */ /* 0x000fe20000000f00 */
[----:B------:R-:W-:Y:S05]  /*11000*/  BRA `(.L_x_152) ;  /* 0xffffe12000007947 */ /* 0x000fea000383ffff */
.L_x_105:
        /* <DEDUP_REMOVED lines=26> */
.L_x_107:
[----:B------:R-:W-:Y:S02]  /*111b0*/  SEL R0, RZ, 0x1, P0 ;  /* 0x00000001ff007807 */ /* 0x000fe40000000000 */
[----:B------:R-:W-:Y:S02]  /*111c0*/  MOV R2, 0x111e0 ;  /* 0x000111e000027802 */ /* 0x000fe40000000f00 */
[----:B-1----:R-:W-:Y:S05]  /*111d0*/  CALL.REL.NOINC `($__internal_3_$__cuda_sm70_votesync_ballot) ;  /* 0x0000029000007944 */ /* 0x002fea0003c00000 */
[----:B------:R-:W-:Y:S01]  /*111e0*/  MOV R5, R0 ;  /* 0x0000000000057202 */ /* 0x000fe20000000f00 */
[----:B------:R-:W-:Y:S05]  /*111f0*/  BRA `(.L_x_154) ;  /* 0xffffe0c000007947 */ /* 0x000fea000383ffff */
.L_x_108:
[----:B------:R-:W-:Y:S01]  /*11200*/  IMAD.MOV.U32 R20, RZ, RZ, R6 ;  /* 0x000000ffff147224 */ /* 0x000fe200078e0006 */
[----:B---3--:R-:W-:Y:S01]  /*11210*/  MOV R3, R11 ;  /* 0x0000000b00037202 */ /* 0x008fe20000000f00 */
[----:B------:R-:W-:Y:S01]  /*11220*/  IMAD.MOV.U32 R0, RZ, RZ, 0x1f ;  /* 0x0000001fff007424 */ /* 0x000fe200078e00ff */
[----:B------:R-:W-:Y:S02]  /*11230*/  MOV R2, 0x11250 ;  /* 0x0001125000027802 */ /* 0x000fe40000000f00 */
[----:B-12---:R-:W-:Y:S05]  /*11240*/  CALL.REL.NOINC `($__internal_1_$__cuda_sm70_shflsync_idx_p) ;  /* 0x0000015000007944 */ /* 0x006fea0003c00000 */
[----:B------:R-:W-:Y:S01]  /*11250*/  IMAD.MOV.U32 R6, RZ, RZ, R0 ;  /* 0x000000ffff067224 */ /* 0x000fe200078e0000 */
[----:B------:R-:W-:Y:S01]  /*11260*/  MOV R3, R11 ;  /* 0x0000000b00037202 */ /* 0x000fe20000000f00 */
[----:B------:R-:W-:Y:S01]  /*11270*/  IMAD.MOV.U32 R20, RZ, RZ, R7 ;  /* 0x000000ffff147224 */ /* 0x000fe200078e0007 */
[----:B------:R-:W-:Y:S02]  /*11280*/  MOV R0, 0x1f ;  /* 0x0000001f00007802 */ /* 0x000fe40000000f00 */
[----:B------:R-:W-:-:S02]  /*11290*/  MOV R2, 0x112b0 ;  /* 0x000112b000027802 */ /* 0x000fc40000000f00 */
[----:B-1---5:R-:W-:Y:S05]  /*112a0*/  CALL.REL.NOINC `($__internal_1_$__cuda_sm70_shflsync_idx_p) ;  /* 0x000000f000007944 */ /* 0x022fea0003c00000 */
[----:B------:R-:W-:Y:S01]  /*112b0*/  MOV R7, R0 ;  /* 0x0000000000077202 */ /* 0x000fe20000000f00 */
[----:B-1---5:R-:W-:Y:S05]  /*112c0*/  BRA `(.L_x_155) ;  /* 0xffffe03000007947 */ /* 0x022fea000383ffff */
.L_x_111:
[----:B------:R-:W-:Y:S01]  /*112d0*/  MOV R3, R0 ;  /* 0x0000000000037202 */ /* 0x000fe20000000f00 */
[----:B------:R-:W-:Y:S01]  /*112e0*/  IMAD.MOV.U32 R20, RZ, RZ, R4 ;  /* 0x000000ffff147224 */ /* 0x000fe200078e0004 */
[----:B------:R-:W-:Y:S01]  /*112f0*/  MOV R2, 0x11320 ;  /* 0x0001132000027802 */ /* 0x000fe20000000f00 */
[----:B------:R-:W-:-:S02]  /*11300*/  IMAD.MOV.U32 R0, RZ, RZ, 0x1f ;  /* 0x0000001fff007424 */ /* 0x000fc400078e00ff */
[----:B-1234-:R-:W-:Y:S05]  /*11310*/  CALL.REL.NOINC `($__internal_1_$__cuda_sm70_shflsync_idx_p) ;  /* 0x0000008000007944 */ /* 0x01efea0003c00000 */
[----:B------:R-:W-:Y:S01]  /*11320*/  MOV R10, R0 ;  /* 0x00000000000a7202 */ /* 0x000fe20000000f00 */
[----:B-1---5:R-:W-:Y:S05]  /*11330*/  BRA `(.L_x_110) ;  /* 0xffffe02000007947 */ /* 0x022fea000383ffff */
        .weak           $__internal_0_$__cuda_sm70_shflsync_bfly_p
        .type           $__internal_0_$__cuda_sm70_shflsync_bfly_p,@function
        .size           $__internal_0_$__cuda_sm70_shflsync_bfly_p,($__internal_1_$__cuda_sm70_shflsync_idx_p - $__internal_0_$__cuda_sm70_shflsync_bfly_p)
$__internal_0_$__cuda_sm70_shflsync_bfly_p:
[----:B------:R-:W-:Y:S02]  /*11340*/  MOV R21, 0xffffffff ;  /* 0xffffffff00157802 */ /* 0x000fe40000000f00 */
[----:B------:R-:W-:-:S02]  /*11350*/  MOV R3, 0x1f ;  /* 0x0000001f00037802 */ /* 0x000fc40000000f00 */
[----:B------:R-:W-:Y:S04]  /*11360*/  WARPSYNC R21 ;  /* 0x0000001500007348 */ /* 0x000fe80003800000 */
[----:B------:R1:W2:Y:S02]  /*11370*/  SHFL.BFLY PT, R0, R4, R0, R3 ;  /* 0x0c00000004007389 */ /* 0x0002a400000e0003 */
[----:B-1----:R-:W-:-:S04]  /*11380*/  MOV R3, 0x0 ;  /* 0x0000000000037802 */ /* 0x002fc80000000f00 */
[----:B--2---:R-:W-:Y:S05]  /*11390*/  RET.REL.NODEC R2 `(_ZN7cutlass13device_kernelIN5flash19enable_sm80_to_sm89INS1_16FlashAttnFwdSm80INS1_25CollectiveMainloopFwdSm80ILi8ELi1ELb1EN4cute5tupleIJNS5_1CILi128EEENS7_ILi48EEENS7_ILi256EEEEEELi256ENS_10bfloat16_tEfNS_4arch4Sm80ELb0ELb0ELb1ELb1ELb1ELb0ELb1ELb1EEENS1_21CollectiveEpilogueFwdINS6_IJS8_SA_S9_EEENS6_IJNS7_ILi1EEESI_SI_EEESC_SE_Li256ELb1ELb1ELb1ELb0EEENS1_36VarlenDynamicPersistentTileSchedulerILi128ELi48ELi256ELi256ELb1ELb1ELb0ELb0ELb1ELb1EEEEEEEEEvNT_6ParamsE) ;  /* 0xfffeec6002007950 */ /* 0x004fea0003c3ffff */
        .weak           $__internal_1_$__cuda_sm70_shflsync_idx_p
        .type           $__internal_1_$__cuda_sm70_shflsync_idx_p,@function
        .size           $__internal_1_$__cuda_sm70_shflsync_idx_p,($__internal_2_$__cuda_sm70_shflsync_up_p - $__internal_1_$__cuda_sm70_shflsync_idx_p)
$__internal_1_$__cuda_sm70_shflsync_idx_p:
[----:B------:R1:W-:Y:S02]  /*113a0*/  STL [R1+0x18c], R4 ;  /* 0x00018c0401007387 */ /* 0x0003e40000100800 */
[----:B-1----:R-:W-:-:S04]  /*113b0*/  MOV R4, 0xffffffff ;  /* 0xffffffff00047802 */ /* 0x002fc80000000f00 */
[----:B------:R-:W-:Y:S04]  /*113c0*/  WARPSYNC R4 ;  /* 0x0000000400007348 */ /* 0x000fe80003800000 */
[----:B------:R1:W2:Y:S04]  /*113d0*/  SHFL.IDX PT, R0, R20, R3, R0 ;  /* 0x0000000314007389 */ /* 0x0002a800000e0000 */
[----:B-1----:R1:W5:Y:S01]  /*113e0*/  LDL.LU R4, [R1+0x18c] ;  /* 0x00018c0001047983 */ /* 0x0023620000300800 */
[----:B------:R-:W-:-:S04]  /*113f0*/  MOV R3, 0x0 ;  /* 0x0000000000037802 */ /* 0x000fc80000000f00 */
[----:B--2---:R-:W-:Y:S05]  /*11400*/  RET.REL.NODEC R2 `(_ZN7cutlass13device_kernelIN5flash19enable_sm80_to_sm89INS1_16FlashAttnFwdSm80INS1_25CollectiveMainloopFwdSm80ILi8ELi1ELb1EN4cute5tupleIJNS5_1CILi128EEENS7_ILi48EEENS7_ILi256EEEEEELi256ENS_10bfloat16_tEfNS_4arch4Sm80ELb0ELb0ELb1ELb1ELb1ELb0ELb1ELb1EEENS1_21CollectiveEpilogueFwdINS6_IJS8_SA_S9_EEENS6_IJNS7_ILi1EEESI_SI_EEESC_SE_Li256ELb1ELb1ELb1ELb0EEENS1_36VarlenDynamicPersistentTileSchedulerILi128ELi48ELi256ELi256ELb1ELb1ELb0ELb0ELb1ELb1EEEEEEEEEvNT_6ParamsE) ;  /* 0xfffeebf002007950 */ /* 0x004fea0003c3ffff */
        .weak           $__internal_2_$__cuda_sm70_shflsync_up_p
        .type           $__internal_2_$__cuda_sm70_shflsync_up_p,@function
        .size           $__internal_2_$__cuda_sm70_shflsync_up_p,($__internal_3_$__cuda_sm70_votesync_ballot - $__internal_2_$__cuda_sm70_shflsync_up_p)
$__internal_2_$__cuda_sm70_shflsync_up_p:
[----:B------:R-:W-:Y:S02]  /*11410*/  MOV R4, RZ ;  /* 0x000000ff00047202 */ /* 0x000fe40000000f00 */
[----:B------:R-:W-:-:S04]  /*11420*/  MOV R11, 0xffffffff ;  /* 0xffffffff000b7802 */ /* 0x000fc80000000f00 */
[----:B------:R-:W-:Y:S04]  /*11430*/  WARPSYNC R11 ;  /* 0x0000000b00007348 */ /* 0x000fe80003800000 */
[----:B------:R1:W2:Y:S02]  /*11440*/  SHFL.UP PT, R4, R0, R3, R4 ;  /* 0x0400000300047389 */ /* 0x0002a400000e0004 */
[----:B-1----:R-:W-:-:S04]  /*11450*/  MOV R3, 0x0 ;  /* 0x0000000000037802 */ /* 0x002fc80000000f00 */
[----:B--2---:R-:W-:Y:S05]  /*11460*/  RET.REL.NODEC R2 `(_ZN7cutlass13device_kernelIN5flash19enable_sm80_to_sm89INS1_16FlashAttnFwdSm80INS1_25CollectiveMainloopFwdSm80ILi8ELi1ELb1EN4cute5tupleIJNS5_1CILi128EEENS7_ILi48EEENS7_ILi256EEEEEELi256ENS_10bfloat16_tEfNS_4arch4Sm80ELb0ELb0ELb1ELb1ELb1ELb0ELb1ELb1EEENS1_21CollectiveEpilogueFwdINS6_IJS8_SA_S9_EEENS6_IJNS7_ILi1EEESI_SI_EEESC_SE_Li256ELb1ELb1ELb1ELb0EEENS1_36VarlenDynamicPersistentTileSchedulerILi128ELi48ELi256ELi256ELb1ELb1ELb0ELb0ELb1ELb1EEEEEEEEEvNT_6ParamsE) ;  /* 0xfffeeb9002007950 */ /* 0x004fea0003c3ffff */
        .weak           $__internal_3_$__cuda_sm70_votesync_ballot
        .type           $__internal_3_$__cuda_sm70_votesync_ballot,@function
        .size           $__internal_3_$__cuda_sm70_votesync_ballot,(.L_x_3229 - $__internal_3_$__cuda_sm70_votesync_ballot)
$__internal_3_$__cuda_sm70_votesync_ballot:
[----:B------:R-:W-:Y:S01]  /*11470*/  ISETP.NE.U32.AND P0, PT, R0, 0x1, PT ;  /* 0x000000010000780c */ /* 0x000fe20003f05070 */
[----:B------:R-:W-:-:S04]  /*11480*/  IMAD.MOV.U32 R3, RZ, RZ, -0x1 ;  /* 0xffffffffff037424 */ /* 0x000fc800078e00ff */
[----:B------:R-:W-:Y:S08]  /*11490*/  WARPSYNC R3 ;  /* 0x0000000300007348 */ /* 0x000ff00003800000 */
[----:B------:R-:W-:-:S04]  /*114a0*/  VOTE.ANY R0, PT, !P0 ;  /* 0x0000000000007806 */ /* 0x000fc800040e0100 */
[----:B------:R-:W-:Y:S01]  /*114b0*/  LOP3.LUT R0, R0, R3, RZ, 0xc0, !PT ;  /* 0x0000000300007212 */ /* 0x000fe200078ec0ff */
[----:B------:R-:W-:-:S04]  /*114c0*/  IMAD.MOV.U32 R3, RZ, RZ, 0x0 ;  /* 0x00000000ff037424 */ /* 0x000fc800078e00ff */
[----:B------:R-:W-:Y:S05]  /*114d0*/  RET.REL.NODEC R2 `(_ZN7cutlass13device_kernelIN5flash19enable_sm80_to_sm89INS1_16FlashAttnFwdSm80INS1_25CollectiveMainloopFwdSm80ILi8ELi1ELb1EN4cute5tupleIJNS5_1CILi128EEENS7_ILi48EEENS7_ILi256EEEEEELi256ENS_10bfloat16_tEfNS_4arch4Sm80ELb0ELb0ELb1ELb1ELb1ELb0ELb1ELb1EEENS1_21CollectiveEpilogueFwdINS6_IJS8_SA_S9_EEENS6_IJNS7_ILi1EEESI_SI_EEESC_SE_Li256ELb1ELb1ELb1ELb0EEENS1_36VarlenDynamicPersistentTileSchedulerILi128ELi48ELi256ELi256ELb1ELb1ELb0ELb0ELb1ELb1EEEEEEEEEvNT_6ParamsE) ;  /* 0xfffeeb2002007950 */ /* 0x000fea0003c3ffff */
.L_x_156:
        /* <DEDUP_REMOVED lines=10> */
.L_x_3229:


//--------------------- .text._ZN7cutlass13device_kernelIN5flash19enable_sm80_to_sm89INS1_16FlashAttnFwdSm80INS1_25CollectiveMainloopFwdSm80ILi8ELi1ELb0EN4cute5tupleIJNS5_1CILi128EEENS7_ILi32EEENS7_ILi256EEEEEELi256ENS_10bfloat16_tEfNS_4arch4Sm80ELb0ELb0ELb1ELb1ELb1ELb1ELb1ELb1EEENS1_21CollectiveEpilogueFwdINS6_IJS8_SA_S9_EEENS6_IJNS7_ILi1EEESI_SI_EEESC_SE_Li256ELb1ELb1ELb1ELb0EEENS1_36VarlenDynamicPersistentTileSchedulerILi128ELi32ELi256ELi256ELb1ELb1ELb0ELb0ELb1ELb1EEEEEEEEEvNT_6ParamsE --------------------------
	.section	.text._ZN7cutlass13device_kernelIN5flash19enable_sm80_to_sm89INS1_16FlashAttnFwdSm80INS1_25CollectiveMainloopFwdSm80ILi8ELi1ELb0EN4cute5tupleIJNS5_1CILi128EEENS7_ILi32EEENS7_ILi256EEEEEELi256ENS_10bfloat16_tEfNS_4arch4Sm80ELb0ELb0ELb1ELb1ELb1ELb1ELb1ELb1EEENS1_21CollectiveEpilogueFwdINS6_IJS8_SA_S9_EEENS6_IJNS7_ILi1EEESI_SI_EEESC_SE_Li256ELb1ELb1ELb1ELb0EEENS1_36VarlenDynamicPersistentTileSchedulerILi128ELi32ELi256ELi256ELb1ELb1ELb0ELb0ELb1ELb1EEEEEEEEEvNT_6ParamsE,"ax",@progbits
	.sectioninfo	@"SHI_REGISTERS=255"
	.align	128
.text._ZN7cutlass13device_kernelIN5flash19enable_sm80_to_sm89INS1_16FlashAttnFwdSm80INS1_25CollectiveMainloopFwdSm80ILi8ELi1ELb0EN4cute5tupleIJNS5_1CILi128EEENS7_ILi32EEENS7_ILi256EEEEEELi256ENS_10bfloat16_tEfNS_4arch4Sm80ELb0ELb0ELb1ELb1ELb1ELb1ELb1ELb1EEENS1_21CollectiveEpilogueFwdINS6_IJS8_SA_S9_EEENS6_IJNS7_ILi1EEESI_SI_EEESC_SE_Li256ELb1ELb1ELb1ELb0EEENS1_36VarlenDynamicPersistentTileSchedulerILi128ELi32ELi256ELi256ELb1ELb1ELb0ELb0ELb1ELb1EEEEEEEEEvNT_6ParamsE:
        .type           _ZN7cutlass13device_kernelIN5flash19enable_sm80_to_sm89INS1_16FlashAttnFwdSm80INS1_25CollectiveMainloopFwdSm80ILi8ELi1ELb0EN4cute5tupleIJNS5_1CILi128EEENS7_ILi32EEENS7_ILi256EEEEEELi256ENS_10bfloat16_tEfNS_4arch4Sm80ELb0ELb0ELb1ELb1ELb1ELb1ELb1ELb1EEENS1_21CollectiveEpilogueFwdINS6_IJS8_SA_S9_EEENS6_IJNS7_ILi1EEESI_SI_EEESC_SE_Li256ELb1ELb1ELb1ELb0EEENS1_36VarlenDynamicPersistentTileSchedulerILi128ELi32ELi256ELi256ELb1ELb1ELb0ELb0ELb1ELb1EEEEEEEEEvNT_6ParamsE,@function
        .size           _ZN7cutlass13device_kernelIN5flash19enable_sm80_to_sm89INS1_16FlashAttnFwdSm80INS1_25CollectiveMainloopFwdSm80ILi8ELi1ELb0EN4cute5tupleIJNS5_1CILi128EEENS7_ILi32EEENS7_ILi256EEEEEELi256ENS_10bfloat16_tEfNS_4arch4Sm80ELb0ELb0ELb1ELb1ELb1ELb1ELb1ELb1EEENS1_21CollectiveEpilogueFwdINS6_IJS8_SA_S9_EEENS6_IJNS7_ILi1EEESI_SI_EEESC_SE_Li256ELb1ELb1ELb1ELb0EEENS1_36VarlenDynamicPersistentTileSchedulerILi128ELi32ELi256ELi256ELb1ELb1ELb0ELb0ELb1ELb1EEEEEEEEEvNT_6ParamsE,(.L_x_3234 - _ZN7cutlass13device_kernelIN5flash19enable_sm80_to_sm89INS1_16FlashAttnFwdSm80INS1_25CollectiveMainloopFwdSm80ILi8ELi1ELb0EN4cute5tupleIJNS5_1CILi128EEENS7_ILi32EEENS7_ILi256EEEEEELi256ENS_10bfloat16_tEfNS_4arch4Sm80ELb0ELb0ELb1ELb1ELb1ELb1ELb1ELb1EEENS1_21CollectiveEpilogueFwdINS6_IJS8_SA_S9_EEENS6_IJNS7_ILi1EEESI_SI_EEESC_SE_Li256ELb1ELb1ELb1ELb0EEENS1_36VarlenDynamicPersistentTileSchedulerILi128ELi32ELi256ELi256ELb1ELb1ELb0ELb0ELb1ELb1EEEEEEEEEvNT_6ParamsE)
        .other          _ZN7cutlass13device_kernelIN5flash19enable_sm80_to_sm89INS1_16FlashAttnFwdSm80INS1_25CollectiveMainloopFwdSm80ILi8ELi1ELb0EN4cute5tupleIJNS5_1CILi128EEENS7_ILi32EEENS7_ILi256EEEEEELi256ENS_10bfloat16_tEfNS_4arch4Sm80ELb0ELb0ELb1ELb1ELb1ELb1ELb1ELb1EEENS1_21CollectiveEpilogueFwdINS6_IJS8_SA_S9_EEENS6_IJNS7_ILi1EEESI_SI_EEESC_SE_Li256ELb1ELb1ELb1ELb0EEENS1_36VarlenDynamicPersistentTileSchedulerILi128ELi32ELi256ELi256ELb1ELb1ELb0ELb0ELb1ELb1EEEEEEEEEvNT_6ParamsE,@"STO_CUDA_ENTRY STV_DEFAULT"
_ZN7cutlass13device_kernelIN5flash19enable_sm80_to_sm89INS1_16FlashAttnFwdSm80INS1_25CollectiveMainloopFwdSm80ILi8ELi1ELb0EN4cute5tupleIJNS5_1CILi128EEENS7_ILi32EEENS7_ILi256EEEEEELi256ENS_10bfloat16_tEfNS_4arch4Sm80ELb0ELb0ELb1ELb1ELb1ELb1ELb1ELb1EEENS1_21CollectiveEpilogueFwdINS6_IJS8_SA_S9_EEENS6_IJNS7_ILi1EEESI_SI_EEESC_SE_Li256ELb1ELb1ELb1ELb0EEENS1_36VarlenDynamicPersistentTileSchedulerILi128ELi32ELi256ELi256ELb1ELb1ELb0ELb0ELb1ELb1EEEEEEEEEvNT_6ParamsE:
[----:B------:R-:W-:-:S03]  /*0000*/  MOV R1, c[0x0][0x28] ;  /* 0x00000a0000017a02 */ /* 0x000fc60000000f00 */
[----:B------:R-:W1:Y:S01]  /*0010*/  S2R R2, SR_TID.X ;  /* 0x0000000000027919 */ /* 0x000e620000002100 */
[----:B------:R-:W-:Y:S01]  /*0020*/  IADD3 R1, R1, -0x58, RZ ;  /* 0xffffffa801017810 */ /* 0x000fe20007ffe0ff */
[----:B------:R-:W-:Y:S01]  /*0030*/  ULDC.64 UR8, c[0x0][0x118] ;  /* 0x0000460000087ab9 */ /* 0x000fe20000000a00 */
[----:B-1----:R-:W-:-:S05]  /*0040*/  SHF.R.U32.HI R0, RZ, 0x5, R2 ;  /* 0x00000005ff007819 */ /* 0x002fca0000011602 */
[----:B------:R-:W1:Y:S02]  /*0050*/  SHFL.IDX PT, R3, R0, RZ, 0x1f ;  /* 0x00001fff00037589 */ /* 0x000e6400000e0000 */
[----:B-1----:R-:W-:Y:S02]  /*0060*/  ISETP.NE.AND P0, PT, R3, RZ, PT ;  /* 0x000000ff0300720c */ /* 0x002fe40003f05270 */
[----:B------:R1:W-:Y:S11]  /*0070*/  STL [R1+0x44], R3 ;  /* 0x0000440301007387 */ /* 0x0003f60000100800 */
[----:B------:R-:W-:Y:S06]  /*0080*/  @P0 BAR.SYNC.DEFER_BLOCKING 0x5, 0x100 ;  /* 0x0144000000000b1d */ /* 0x000fec0000010000 */
[----:B------:R-:W2:Y:S04]  /*0090*/  @P0 LDS.128 R228, [0x20080] ;  /* 0x02008000ffe40984 */ /* 0x000ea80000000c00 */
[----:B------:R-:W-:Y:S06]  /*00a0*/  @P0 BAR.ARV 0x4, 0x100 ;  /* 0x0104000000000b1d */ /* 0x000fec0000002000 */
[----:B------:R-:W-:Y:S05]  /*00b0*/  @P0 BRA `(.L_x_157) ;  /* 0x00000a7000000947 */ /* 0x000fea0003800000 */
[----:B-1----:R-:W-:Y:S01]  /*00c0*/  LOP3.LUT R14, R2, 0x1f, RZ, 0xc0, !PT ;  /* 0x0000001f020e7812 */ /* 0x002fe200078ec0ff */
[----:B------:R-:W-:Y:S01]  /*00d0*/  CS2R R8, SRZ ;  /* 0x0000000000087805 */ /* 0x000fe2000001ff00 */
[----:B------:R-:W-:-:S02]  /*00e0*/  IMAD.MOV.U32 R7, RZ, RZ, RZ ;  /* 0x000000ffff077224 */ /* 0x000fc400078e00ff */
[----:B------:R-:W-:-:S04]  /*00f0*/  ISETP.NE.AND P6, PT, R14, 0x1f, PT ;  /* 0x0000001f0e00780c */ /* 0x000fc80003fc5270 */
[----:B------:R-:W-:-:S13]  /*0100*/  ISETP.GE.OR P0, PT, R14, c[0x0][0x53c], !P6 ;  /* 0x00014f000e007a0c */ /* 0x000fda0007706670 */
[----:B------:R-:W-:Y:S02]  /*0110*/  @!P0 IMAD.MOV.U32 R4, RZ, RZ, 0x4 ;  /* 0x00000004ff048424 */ /* 0x000fe400078e00ff */
[----:B------:R-:W-:Y:S02]  /*0120*/  @!P0 IMAD.MOV.U32 R2, RZ, RZ, 0x4 ;  /* 0x00000004ff028424 */ /* 0x000fe400078e00ff */
[----:B------:R-:W-:-:S04]  /*0130*/  @!P0 IMAD.WIDE.U32 R4, R14, R4, c[0x0][0x580] ;  /* 0x000160000e048625 */ /* 0x000fc800078e0004 */
[C---:B------:R-:W-:Y:S01]  /*0140*/  @!P0 IMAD.WIDE.U32 R2, R14.reuse, R2, c[0x0][0x578] ;  /* 0x00015e000e028625 */ /* 0x040fe200078e0002 */
[----:B------:R-:W3:Y:S04]  /*0150*/  @!P0 LDG.E R8, [R4.64] ;  /* 0x0000000804088981 */ /* 0x000ee8000c1e1900 */
[----:B------:R-:W3:Y:S01]  /*0160*/  @!P0 LDG.E R7, [R2.64] ;  /* 0x0000000802078981 */ /* 0x000ee2000c1e1900 */
[C---:B------:R-:W-:Y:S01]  /*0170*/  ISETP.NE.AND P5, PT, R14.reuse, RZ, PT ;  /* 0x000000ff0e00720c */ /* 0x040fe20003fa5270 */
[----:B------:R-:W1:Y:S01]  /*0180*/  S2UR UR4, SR_CTAID.X ;  /* 0x00000000000479c3 */ /* 0x000e620000002500 */
[C---:B------:R-:W-:Y:S02]  /*0190*/  ISETP.GE.U32.AND P4, PT, R14.reuse, 0x2, PT ;  /* 0x000000020e00780c */ /* 0x040fe40003f86070 */
[----:B------:R-:W-:-:S02]  /*01a0*/  ISETP.GE.U32.AND P3, PT, R14, 0x4, PT ;  /* 0x000000040e00780c */ /* 0x000fc40003f66070 */
[C---:B------:R-:W-:Y:S02]  /*01b0*/  ISETP.GE.U32.AND P2, PT, R14.reuse, 0x8, PT ;  /* 0x000000080e00780c */ /* 0x040fe40003f46070 */
[----:B------:R-:W-:Y:S01]  /*01c0*/  ISETP.GE.U32.AND P1, PT, R14, 0x10, PT ;  /* 0x000000100e00780c */ /* 0x000fe20003f26070 */
[----:B---3--:R-:W-:-:S05]  /*01d0*/  IMAD R4, R8, R7, RZ ;  /* 0x0000000708047224 */ /* 0x008fca00078e02ff */
[----:B------:R-:W3:Y:S02]  /*01e0*/  SHFL.UP PT, R0, R4, 0x1, RZ ;  /* 0x0420000004007989 */ /* 0x000ee400000e00ff */
[----:B---3--:R-:W-:-:S05]  /*01f0*/  SEL R0, R0, RZ, P5 ;  /* 0x000000ff00007207 */ /* 0x008fca0002800000 */
[----:B------:R-:W-:-:S05]  /*0200*/  IMAD.IADD R4, R4, 0x1, R0 ;  /* 0x0000000104047824 */ /* 0x000fca00078e0200 */
        /* <DEDUP_REMOVED lines=12> */
[----:B------:R-:W3:Y:S02]  /*02d0*/  SHFL.IDX PT, R6, R4, 0x1f, 0x1f ;  /* 0x03e01f0004067f89 */ /* 0x000ee400000e0000 */
[----:B---3--:R-:W-:-:S04]  /*02e0*/  IMAD R6, R6, c[0x0][0x538], RZ ;  /* 0x00014e0006067a24 */ /* 0x008fc800078e02ff */
[----:B------:R-:W-:Y:S01]  /*02f0*/  IMAD.MOV.U32 R0, RZ, RZ, R6 ;  /* 0x000000ffff007224 */ /* 0x000fe200078e0006 */
[----:B-1----:R-:W-:-:S13]  /*0300*/  ISETP.GT.AND P0, PT, R6, UR4, PT ;  /* 0x0000000406007c0c */ /* 0x002fda000bf04270 */
[----:B------:R-:W-:Y:S05]  /*0310*/  @P0 BRA `(.L_x_158) ;  /* 0x0000027000000947 */ /* 0x000fea0003800000 */
[----:B------:R-:W-:Y:S02]  /*0320*/  MOV R6, R0 ;  /* 0x0000000000067202 */ /* 0x000fe40000000f00 */
[----:B------:R-:W-:-:S04]  /*0330*/  MOV R9, RZ ;  /* 0x000000ff00097202 */ /* 0x000fc80000000f00 */
.L_x_162:
        /* <DEDUP_REMOVED lines=12> */
[----:B------:R-:W3:Y:S04]  /*0400*/  @!P0 LDG.E R8, [R4.64] ;  /* 0x0000000804088981 */ /* 0x000ee8000c1e1900 */
[----:B------:R-:W3:Y:S02]  /*0410*/  @!P0 LDG.E R7, [R2.64] ;  /* 0x0000000802078981 */ /* 0x000ee4000c1e1900 */
[----:B---3--:R-:W-:Y:S01]  /*0420*/  IMAD R5, R8, R7, RZ ;  /* 0x0000000708057224 */ /* 0x008fe200078e02ff */
[----:B------:R-:W-:Y:S05]  /*0430*/  BRA.DIV ~URZ, `(.L_x_160) ;  /* 0x00016f327f007947 */ /* 0x000fea000b800000 */
[----:B------:R1:W3:Y:S02]  /*0440*/  SHFL.UP PT, R0, R5, 0x1, RZ ;  /* 0x0420000005007989 */ /* 0x0002e400000e00ff */
.L_x_334:
        /* <DEDUP_REMOVED lines=16> */
.L_x_335:
[----:B---3--:R-:W-:-:S05]  /*0550*/  IMAD R0, R0, c[0x0][0x538], RZ ;  /* 0x00014e0000007a24 */ /* 0x008fca00078e02ff */
[----:B------:R-:W-:-:S04]  /*0560*/  IADD3 R6, R0, R6, RZ ;  /* 0x0000000600067210 */ /* 0x000fc80007ffe0ff */
[----:B------:R-:W-:-:S13]  /*0570*/  ISETP.GT.AND P0, PT, R6, UR4, PT ;  /* 0x0000000406007c0c */ /* 0x000fda000bf04270 */
[----:B-12---:R-:W-:Y:S05]  /*0580*/  @!P0 BRA `(.L_x_162) ;  /* 0xfffffdb000008947 */ /* 0x006fea000383ffff */
.L_x_158:
[----:B------:R-:W-:-:S05]  /*0590*/  IADD3 R12, -R0, R6, RZ ;  /* 0x00000006000c7210 */ /* 0x000fca0007ffe1ff */
[----:B------:R-:W-:-:S05]  /*05a0*/  IMAD R0, R4, c[0x0][0x538], R12 ;  /* 0x00014e0004007a24 */ /* 0x000fca00078e020c */
[----:B------:R-:W-:Y:S01]  /*05b0*/  ISETP.GT.AND P0, PT, R0, UR4, PT ;  /* 0x0000000400007c0c */ /* 0x000fe2000bf04270 */
[----:B------:R-:W-:-:S12]  /*05c0*/  BRA.DIV ~URZ, `(.L_x_163) ;  /* 0x00016fc27f007947 */ /* 0x000fd8000b800000 */
[----:B------:R-:W-:-:S04]  /*05d0*/  VOTE.ANY R0, PT, !P0 ;  /* 0x0000000000007806 */ /* 0x000fc800040e0100 */
.L_x_336:
[----:B------:R1:W3:Y:S01]  /*05e0*/  POPC R13, R0 ;  /* 0x00000000000d7309 */ /* 0x0002e20000000000 */
[----:B------:R-:W-:Y:S05]  /*05f0*/  BRA.DIV ~URZ, `(.L_x_164) ;  /* 0x00016fd27f007947 */ /* 0x000fea000b800000 */
[----:B---3--:R3:W4:Y:S01]  /*0600*/  SHFL.IDX PT, R11, R8, R13, 0x1f ;  /* 0x00001f0d080b7589 */ /* 0x00872200000e0000 */
[----:B------:R-:W-:-:S03]  /*0610*/  MOV R6, RZ ;  /* 0x000000ff00067202 */ /* 0x000fc60000000f00 */
[----:B------:R3:W1:Y:S04]  /*0620*/  SHFL.IDX PT, R10, R7, R13, 0x1f ;  /* 0x00001f0d070a7589 */ /* 0x00066800000e0000 */
.L_x_337:
[----:B------:R-:W-:Y:S01]  /*0630*/  ISETP.NE.AND P0, PT, R0, RZ, PT ;  /* 0x000000ff0000720c */ /* 0x000fe20003f05270 */
[----:B------:R-:W-:-:S12]  /*0640*/  BSSY B0, `(.L_x_165) ;  /* 0x0000005000007945 */ /* 0x000fd80003800000 */
[----:B------:R-:W-:Y:S05]  /*0650*/  @!P0 BRA `(.L_x_166) ;  /* 0x0000003000008947 */ /* 0x000fea0003800000 */
[----:B------:R-:W-:Y:S01]  /*0660*/  IADD3 R179, R13, -0x1, RZ ;  /* 0xffffffff0db37810 */ /* 0x000fe20007ffe0ff */
[----:B------:R-:W-:Y:S05]  /*0670*/  BRA.DIV ~URZ, `(.L_x_167) ;  /* 0x000170327f007947 */ /* 0x000fea000b800000 */
[----:B------:R3:W4:Y:S02]  /*0680*/  SHFL.IDX PT, R6, R4, R179, 0x1f ;  /* 0x00001fb304067589 */ /* 0x00072400000e0000 */
.L_x_166:
[----:B------:R-:W-:Y:S05]  /*0690*/  BSYNC B0 ;  /* 0x0000000000007941 */ /* 0x000fea0003800000 */
.L_x_165:
[----:B-1--4-:R-:W-:Y:S01]  /*06a0*/  IABS R0, R11 ;  /* 0x0000000b00007213 */ /* 0x012fe20000000000 */
[----:B--2---:R-:W-:Y:S02]  /*06b0*/  IMAD R228, R6, c[0x0][0x538], R12 ;  /* 0x00014e0006e47a24 */ /* 0x004fe400078e020c */
[----:B------:R-:W-:Y:S02]  /*06c0*/  IMAD.IADD R231, R13, 0x1, R9 ;  /* 0x000000010de77824 */ /* 0x000fe400078e0209 */
[----:B------:R-:W-:Y:S01]  /*06d0*/  IMAD.MOV.U32 R5, RZ, RZ, R0 ;  /* 0x000000ffff057224 */ /* 0x000fe200078e0000 */
[----:B------:R-:W-:Y:S02]  /*06e0*/  IABS R0, R10 ;  /* 0x0000000a00007213 */ /* 0x000fe40000000000 */
[----:B------:R-:W-:Y:S01]  /*06f0*/  IADD3 R229, -R228, UR4, RZ ;  /* 0x00000004e4e57c10 */ /* 0x000fe2000fffe1ff */
[----:B------:R-:W1:Y:S02]  /*0700*/  I2F.RP R2, R5 ;  /* 0x0000000500027306 */ /* 0x000e640000209400 */
[----:B---3--:R-:W-:Y:S01]  /*0710*/  IMAD.MOV.U32 R7, RZ, RZ, R0 ;  /* 0x000000ffff077224 */ /* 0x008fe200078e0000 */
[----:B------:R-:W-:-:S02]  /*0720*/  IABS R6, R229 ;  /* 0x000000e500067213 */ /* 0x000fc40000000000 */
[----:B------:R-:W-:-:S03]  /*0730*/  IABS R0, R11 ;  /* 0x0000000b00007213 */ /* 0x000fc60000000000 */
[----:B------:R-:W-:Y:S01]  /*0740*/  I2F.RP R8, R7 ;  /* 0x0000000700087306 */ /* 0x000fe20000209400 */
[----:B------:R-:W-:-:S07]  /*0750*/  IADD3 R0, RZ, -R0, RZ ;  /* 0x80000000ff007210 */ /* 0x000fce0007ffe0ff */
[----:B-1----:R-:W1:Y:S02]  /*0760*/  MUFU.RCP R2, R2 ;  /* 0x0000000200027308 */ /* 0x002e640000001000 */
[----:B-1----:R-:W-:-:S06]  /*0770*/  IADD3 R2, R2, 0xffffffe, RZ ;  /* 0x0ffffffe02027810 */ /* 0x002fcc0007ffe0ff */
[----:B------:R-:W1:Y:S02]  /*0780*/  F2I.FTZ.U32.TRUNC.NTZ R3, R2 ;  /* 0x0000000200037305 */ /* 0x000e64000021f000 */
[----:B-1----:R-:W-:-:S04]  /*0790*/  IMAD.MOV R2, RZ, RZ, -R3 ;  /* 0x000000ffff027224 */ /* 0x002fc800078e0a03 */
[----:B------:R-:W-:Y:S02]  /*07a0*/  IMAD R4, R2, R5, RZ ;  /* 0x0000000502047224 */ /* 0x000fe400078e02ff */
        /* <DEDUP_REMOVED lines=45> */
[----:B------:R-:W-:-:S04]  /*0a80*/  IMAD R2, R10, R2, R4 ;  /* 0x000000020a027224 */ /* 0x000fc800078e0204 */
[----:B------:R-:W-:Y:S01]  /*0a90*/  IMAD R230, R2, 0x10000, R0 ;  /* 0x0001000002e67824 */ /* 0x000fe200078e0200 */
[----:B------:R-:W-:Y:S05]  /*0aa0*/  BRA `(.L_x_168) ;  /* 0x0000004000007947 */ /* 0x000fea0003800000 */
.L_x_159:
[----:B--2---:R-:W-:Y:S01]  /*0ab0*/  IMAD.MOV.U32 R229, RZ, RZ, RZ ;  /* 0x000000ffffe57224 */ /* 0x004fe200078e00ff */
[----:B------:R-:W-:Y:S01]  /*0ac0*/  MOV R230, RZ ;  /* 0x000000ff00e67202 */ /* 0x000fe20000000f00 */
[----:B------:R-:W-:Y:S01]  /*0ad0*/  IMAD.U32 R228, RZ, RZ, UR4 ;  /* 0x00000004ffe47e24 */ /* 0x000fe2000f8e00ff */
[----:B------:R-:W-:Y:S02]  /*0ae0*/  MOV R231, c[0x0][0x53c] ;  /* 0x00014f0000e77a02 */ /* 0x000fe40000000f00 */
.L_x_168:
[----:B------:R-:W-:Y:S01]  /*0af0*/  ISETP.NE.AND P0, PT, R14, RZ, PT ;  /* 0x000000ff0e00720c */ /* 0x000fe20003f05270 */
[----:B------:R-:W-:-:S12]  /*0b00*/  WARPSYNC 0xffffffff ;  /* 0xffffffff00007948 */ /* 0x000fd80003800000 */
[----:B------:R1:W-:Y:S04]  /*0b10*/  @!P0 STS.128 [0x20080], R228 ;  /* 0x020080e4ff008388 */ /* 0x0003e80000000c00 */
[----:B------:R-:W-:Y:S06]  /*0b20*/  BAR.ARV 0x5, 0x100 ;  /* 0x0144000000007b1d */ /* 0x000fec0000002000 */
.L_x_157:
[----:B-12---:R-:W-:-:S13]  /*0b30*/  ISETP.GE.AND P0, PT, R231, c[0x0][0x53c], PT ;  /* 0x00014f00e7007a0c */ /* 0x006fda0003f06270 */
[----:B------:R-:W-:Y:S05]  /*0b40*/  @P0 EXIT ;  /* 0x000000000000094d */ /* 0x000fea0003800000 */
[----:B------:R-:W1:Y:S01]  /*0b50*/  S2R R14, SR_TID.X ;  /* 0x00000000000e7919 */ /* 0x000e620000002100 */
[----:B------:R-:W-:Y:S01]  /*0b60*/  IMAD.MOV.U32 R19, RZ, RZ, 0x40 ;  /* 0x00000040ff137424 */ /* 0x000fe200078e00ff */
[----:B------:R-:W-:Y:S02]  /*0b70*/  ULDC UR4, c[0x0][0x2ac] ;  /* 0x0000ab0000047ab9 */ /* 0x000fe40000000800 */
[----:B------:R-:W-:Y:S02]  /*0b80*/  ULDC UR6, c[0x0][0x1d0] ;  /* 0x0000740000067ab9 */ /* 0x000fe40000000800 */
[----:B------:R-:W-:Y:S01]  /*0b90*/  UIMAD UR6, UR4, UR6, URZ ;  /* 0x00000006040672a4 */ /* 0x000fe2000f8e023f */
[----:B-1----:R-:W-:-:S04]  /*0ba0*/  SHF.R.S32.HI R12, RZ, 0x1f, R14 ;  /* 0x0000001fff0c7819 */ /* 0x002fc8000001140e */
[CC--:B------:R-:W-:Y:S02]  /*0bb0*/  LEA.HI R3, R12.reuse, R14.reuse, RZ, 0x4 ;  /* 0x0000000e0c037211 */ /* 0x0c0fe400078f20ff */
[----:B------:R-:W-:Y:S02]  /*0bc0*/  LEA.HI R8, R12, R14, RZ, 0x2 ;  /* 0x0000000e0c087211 */ /* 0x000fe400078f10ff */
[C---:B------:R-:W-:Y:S02]  /*0bd0*/  LOP3.LUT R0, R3.reuse, 0xfffffff0, RZ, 0xc0, !PT ;  /* 0xfffffff003007812 */ /* 0x040fe400078ec0ff */
[----:B------:R-:W-:Y:S02]  /*0be0*/  SHF.R.S32.HI R4, RZ, 0x4, R3 ;  /* 0x00000004ff047819 */ /* 0x000fe40000011403 */
[----:B------:R-:W-:Y:S01]  /*0bf0*/  SHF.R.S32.HI R7, RZ, 0x2, R8 ;  /* 0x00000002ff077819 */ /* 0x000fe20000011408 */
[----:B------:R-:W-:Y:S01]  /*0c00*/  IMAD.IADD R0, R14, 0x1, -R0 ;  /* 0x000000010e007824 */ /* 0x000fe200078e0a00 */
[----:B------:R-:W-:-:S02]  /*0c10*/  LEA.HI R3, R3, R4, RZ, 0x1 ;  /* 0x0000000403037211 */ /* 0x000fc400078f08ff */
[----:B------:R-:W-:Y:S02]  /*0c20*/  SHF.R.S32.HI R2, RZ, 0x1f, R8 ;  /* 0x0000001fff027819 */ /* 0x000fe40000011408 */
[----:B------:R-:W-:Y:S02]  /*0c30*/  SHF.R.S32.HI R5, RZ, 0x1f, R0 ;  /* 0x0000001fff057819 */ /* 0x000fe40000011400 */
[----:B------:R-:W-:Y:S02]  /*0c40*/  LOP3.LUT R3, R3, 0xfffffffe, RZ, 0xc0, !PT ;  /* 0xfffffffe03037812 */ /* 0x000fe400078ec0ff */
[----:B------:R-:W-:Y:S02]  /*0c50*/  LEA.HI R2, R2, R7, RZ, 0x3 ;  /* 0x0000000702027211 */ /* 0x000fe400078f18ff */
[----:B------:R-:W-:Y:S01]  /*0c60*/  LEA.HI R13, R5, R0, RZ, 0x3 ;  /* 0x00000000050d7211 */ /* 0x000fe200078f18ff */
[----:B------:R-:W-:Y:S01]  /*0c70*/  IMAD.IADD R11, R4, 0x1, -R3 ;  /* 0x00000001040b7824 */ /* 0x000fe200078e0a03 */
[----:B------:R-:W-:-:S02]  /*0c80*/  LOP3.LUT R2, R2, 0xfffffff8, RZ, 0xc0, !PT ;  /* 0xfffffff802027812 */ /* 0x000fc400078ec0ff */
[----:B------:R-:W-:Y:S02]  /*0c90*/  LOP3.LUT R3, R13, 0xfffffff8, RZ, 0xc0, !PT ;  /* 0xfffffff80d037812 */ /* 0x000fe400078ec0ff */
[CC--:B------:R-:W-:Y:S01]  /*0ca0*/  LEA.HI R208, R12.reuse, R14.reuse, RZ, 0x3 ;  /* 0x0000000e0cd07211 */ /* 0x0c0fe200078f18ff */
[----:B------:R-:W-:Y:S01]  /*0cb0*/  IMAD.IADD R7, R7, 0x1, -R2 ;  /* 0x0000000107077824 */ /* 0x000fe200078e0a02 */
[----:B------:R-:W-:Y:S01]  /*0cc0*/  LEA.HI R6, R12, R14, RZ, 0x5 ;  /* 0x0000000e0c067211 */ /* 0x000fe200078f28ff */
[----:B------:R-:W-:Y:S01]  /*0cd0*/  IMAD.IADD R5, R0, 0x1, -R3 ;  /* 0x0000000100057824 */ /* 0x000fe200078e0a03 */
[----:B------:R-:W-:Y:S02]  /*0ce0*/  LOP3.LUT R2, R208, 0xfffffff8, RZ, 0xc0, !PT ;  /* 0xfffffff8d0027812 */ /* 0x000fe400078ec0ff */
[----:B------:R-:W-:Y:S02]  /*0cf0*/  LOP3.LUT R0, R6, 0xffffffe0, RZ, 0xc0, !PT ;  /* 0xffffffe006007812 */ /* 0x000fe400078ec0ff */
[----:B------:R-:W-:Y:S01]  /*0d00*/  SHF.R.S32.HI R4, RZ, 0x5, R6 ;  /* 0x00000005ff047819 */ /* 0x000fe20000011406 */
[C---:B------:R-:W-:Y:S01]  /*0d10*/  IMAD.IADD R212, R14.reuse, 0x1, -R2 ;  /* 0x000000010ed47824 */ /* 0x040fe200078e0a02 */
[----:B------:R-:W-:Y:S01]  /*0d20*/  SHF.R.S32.HI R2, RZ, 0x1f, R6 ;  /* 0x0000001fff027819 */ /* 0x000fe20000011406 */
[----:B------:R-:W-:Y:S01]  /*0d30*/  IMAD.IADD R28, R14, 0x1, -R0 ;  /* 0x000000010e1c7824 */ /* 0x000fe200078e0a00 */
[----:B------:R-:W-:Y:S01]  /*0d40*/  LOP3.LUT R3, R8, 0xfffffffc, RZ, 0xc0, !PT ;  /* 0xfffffffc08037812 */ /* 0x000fe200078ec0ff */
[----:B------:R-:W-:Y:S01]  /*0d50*/  IMAD.SHL.U32 R8, R212, 0x40, RZ ;  /* 0x00000040d4087824 */ /* 0x000fe200078e00ff */
[----:B------:R-:W-:Y:S01]  /*0d60*/  LEA.HI R0, R2, R4, RZ, 0x3 ;  /* 0x0000000402007211 */ /* 0x000fe200078f18ff */
[----:B------:R-:W-:Y:S01]  /*0d70*/  IMAD.SHL.U32 R138, R212, 0x4, RZ ;  /* 0x00000004d48a7824 */ /* 0x000fe200078e00ff */
[----:B------:R-:W-:Y:S01]  /*0d80*/  SHF.R.S32.HI R9, RZ, 0x1f, R28 ;  /* 0x0000001fff097819 */ /* 0x000fe2000001141c */
[----:B------:R-:W-:Y:S01]  /*0d90*/  IMAD.IADD R6, R14, 0x1, -R3 ;  /* 0x000000010e067824 */ /* 0x000fe200078e0a03 */
[----:B------:R-:W-:Y:S01]  /*0da0*/  LOP3.LUT R2, R8, 0x1c0, RZ, 0xc0, !PT ;  /* 0x000001c008027812 */ /* 0x000fe200078ec0ff */
[----:B------:R-:W-:Y:S01]  /*0db0*/  IMAD.SHL.U32 R132, R212, 0x8, RZ ;  /* 0x00000008d4847824 */ /* 0x000fe200078e00ff */
[----:B------:R-:W-:-:S02]  /*0dc0*/  LOP3.LUT R0, R0, 0xffffff8, RZ, 0xc0, !PT ;  /* 0x0ffffff800007812 */ /* 0x000fc400078ec0ff */
[----:B------:R-:W-:Y:S02]  /*0dd0*/  LEA.HI R16, R9, R28, RZ, 0x2 ;  /* 0x0000001c09107211 */ /* 0x000fe400078f10ff */
[----:B------:R-:W-:Y:S01]  /*0de0*/  LOP3.LUT R9, R7, 0x1, RZ, 0xc0, !PT ;  /* 0x0000000107097812 */ /* 0x000fe200078ec0ff */
[----:B------:R-:W-:Y:S01]  /*0df0*/  IMAD.IADD R3, R4, 0x1, -R0 ;  /* 0x0000000104037824 */ /* 0x000fe200078e0a00 */
[----:B------:R-:W-:Y:S02]  /*0e00*/  LOP3.LUT R10, R2, 0x8, R208, 0xf8, !PT ;  /* 0x00000008020a7812 */ /* 0x000fe400078ef8d0 */
[----:B------:R-:W-:Y:S02]  /*0e10*/  SHF.R.U32.HI R8, RZ, 0x3, R2 ;  /* 0x00000003ff087819 */ /* 0x000fe40000011602 */
[----:B------:R-:W-:Y:S02]  /*0e20*/  SHF.R.S32.HI R2, RZ, 0x2, R16 ;  /* 0x00000002ff027819 */ /* 0x000fe40000011410 */
[----:B------:R-:W-:-:S02]  /*0e30*/  ISETP.NE.U32.AND P0, PT, R9, 0x1, PT ;  /* 0x000000010900780c */ /* 0x000fc40003f05070 */
[----:B------:R-:W-:Y:S01]  /*0e40*/  LOP3.LUT R9, R10, R8, RZ, 0x3c, !PT ;  /* 0x000000080a097212 */ /* 0x000fe200078e3cff */
[----:B------:R-:W-:Y:S01]  /*0e50*/  IMAD R26, R3, 0x10, R2 ;  /* 0x00000010031a7824 */ /* 0x000fe200078e0202 */
[----:B------:R-:W-:Y:S01]  /*0e60*/  LEA.HI R10, R12, R14, RZ, 0x6 ;  /* 0x0000000e0c0a7211 */ /* 0x000fe200078f30ff */
[----:B------:R-:W-:Y:S01]  /*0e70*/  IMAD.SHL.U32 R12, R4, 0x400, RZ ;  /* 0x00000400040c7824 */ /* 0x000fe200078e00ff */
[C---:B------:R-:W-:Y:S01]  /*0e80*/  R2P PR, R7.reuse, 0x6 ;  /* 0x0000000607007804 */ /* 0x040fe20000000000 */
[----:B------:R-:W-:Y:S01]  /*0e90*/  IMAD.SHL.U32 R2, R7, 0x40, RZ ;  /* 0x0000004007027824 */ /* 0x000fe200078e00ff */
[C---:B------:R-:W-:Y:S01]  /*0ea0*/  LOP3.LUT P4, RZ, R5.reuse, 0x2, RZ, 0xc0, !PT ;  /* 0x0000000205ff7812 */ /* 0x040fe2000788c0ff */
[C---:B------:R-:W-:Y:S01]  /*0eb0*/  IMAD.SHL.U32 R4, R5.reuse, 0x40, RZ ;  /* 0x0000004005047824 */ /* 0x040fe200078e00ff */
[----:B------:R-:W-:Y:S01]  /*0ec0*/  LOP3.LUT P3, RZ, R5, 0x4, RZ, 0xc0, !PT ;  /* 0x0000000405ff7812 */ /* 0x000fe2000786c0ff */
[----:B------:R-:W-:Y:S01]  /*0ed0*/  IMAD.SHL.U32 R5, R11, 0x8, RZ ;  /* 0x000000080b057824 */ /* 0x000fe200078e00ff */
[----:B------:R-:W-:Y:S01]  /*0ee0*/  LOP3.LUT R3, R2, 0x1c0, RZ, 0xc0, !PT ;  /* 0x000001c002037812 */ /* 0x000fe200078ec0ff */
[----:B------:R-:W-:Y:S01]  /*0ef0*/  STL [R1+0x4c], R26 ;  /* 0x00004c1a01007387 */ /* 0x000fe20000100800 */
[----:B------:R-:W-:-:S02]  /*0f00*/  LOP3.LUT R2, R4, 0x1c0, RZ, 0xc0, !PT ;  /* 0x000001c004027812 */ /* 0x000fc400078ec0ff */
[----:B------:R-:W-:Y:S02]  /*0f10*/  LEA.HI R0, R6, R6, RZ, 0x1 ;  /* 0x0000000606007211 */ /* 0x000fe400078f08ff */
[----:B------:R-:W-:Y:S02]  /*0f20*/  LEA.HI R4, R3, R3, RZ, 0x1d ;  /* 0x0000000303047211 */ /* 0x000fe400078fe8ff */
[----:B------:R-:W-:Y:S02]  /*0f30*/  LOP3.LUT R5, R2, 0x8, R5, 0xf8, !PT ;  /* 0x0000000802057812 */ /* 0x000fe400078ef805 */
[----:B------:R-:W-:Y:S01]  /*0f40*/  SHF.R.U32.HI R3, RZ, 0x3, R2 ;  /* 0x00000003ff037819 */ /* 0x000fe20000011602 */
[----:B------:R-:W-:Y:S01]  /*0f50*/  IMAD.SHL.U32 R2, R10, 0x8, RZ ;  /* 0x000000080a027824 */ /* 0x000fe200078e00ff */
[----:B------:R-:W-:Y:S02]  /*0f60*/  SHF.R.S32.HI R208, RZ, 0x3, R208 ;  /* 0x00000003ffd07819 */ /* 0x000fe400000114d0 */
[----:B------:R-:W-:Y:S01]  /*0f70*/  LOP3.LUT R8, R0, 0x1ffffffe, RZ, 0xc0, !PT ;  /* 0x1ffffffe00087812 */ /* 0x000fe200078ec0ff */
[----:B------:R-:W-:Y:S01]  /*0f80*/  IMAD R0, R11, 0x200, R9 ;  /* 0x000002000b007824 */ /* 0x000fe200078e0209 */
[----:B------:R-:W-:Y:S01]  /*0f90*/  LOP3.LUT R219, R2, 0xfffffe00, RZ, 0xc0, !PT ;  /* 0xfffffe0002db7812 */ /* 0x000fe200078ec0ff */
[C---:B------:R-:W-:Y:S01]  /*0fa0*/  IMAD.SHL.U32 R2, R208.reuse, 0x40, RZ ;  /* 0x00000040d0027824 */ /* 0x040fe200078e00ff */
[----:B------:R-:W-:Y:S01]  /*0fb0*/  IADD3 R17, R208, 0x20, RZ ;  /* 0x00000020d0117810 */ /* 0x000fe20007ffe0ff */
[----:B------:R-:W-:Y:S01]  /*0fc0*/  IMAD.IADD R18, R6, 0x1, -R8 ;  /* 0x0000000106127824 */ /* 0x000fe200078e0a08 */
[----:B------:R-:W-:Y:S01]  /*0fd0*/  IADD3 R15, R208, 0x40, RZ ;  /* 0x00000040d00f7810 */ /* 0x000fe20007ffe0ff */
[----:B------:R-:W-:Y:S01]  /*0fe0*/  IMAD R6, R6, 0x2, R12 ;  /* 0x0000000206067824 */ /* 0x000fe200078e020c */
[----:B------:R-:W-:Y:S01]  /*0ff0*/  LOP3.LUT R11, R5, R3, RZ, 0x3c, !PT ;  /* 0x00000003050b7212 */ /* 0x000fe200078e3cff */
[----:B------:R-:W-:Y:S01]  /*1000*/  IMAD.SHL.U32 R3, R17, 0x40, RZ ;  /* 0x0000004011037824 */ /* 0x000fe200078e00ff */
[----:B------:R-:W-:Y:S01]  /*1010*/  IADD3 R14, R208, 0x60, RZ ;  /* 0x00000060d00e7810 */ /* 0x000fe20007ffe0ff */
[----:B------:R-:W-:Y:S01]  /*1020*/  IMAD.IADD R8, R6, 0x1, R4 ;  /* 0x0000000106087824 */ /* 0x000fe200078e0204 */
[----:B------:R-:W-:Y:S01]  /*1030*/  LOP3.LUT R217, R2, 0x1c0, RZ, 0xc0, !PT ;  /* 0x000001c002d97812 */ /* 0x000fe200078ec0ff */
[----:B------:R-:W-:Y:S01]  /*1040*/  IMAD.SHL.U32 R2, R15, 0x40, RZ ;  /* 0x000000400f027824 */ /* 0x000fe200078e00ff */
[----:B------:R-:W-:Y:S01]  /*1050*/  SHF.R.S32.HI R4, RZ, 0x1f, R17 ;  /* 0x0000001fff047819 */ /* 0x000fe20000011411 */
[----:B------:R-:W-:Y:S01]  /*1060*/  IMAD.SHL.U32 R7, R14, 0x40, RZ ;  /* 0x000000400e077824 */ /* 0x000fe200078e00ff */
[----:B------:R-:W-:Y:S01]  /*1070*/  SHF.R.S32.HI R5, RZ, 0x1f, R15 ;  /* 0x0000001fff057819 */ /* 0x000fe2000001140f */
[----:B------:R-:W-:Y:S01]  /*1080*/  IMAD.SHL.U32 R236, R8, 0x2, RZ ;  /* 0x0000000208ec7824 */ /* 0x000fe200078e00ff */
[----:B------:R-:W-:Y:S01]  /*1090*/  SHF.R.S32.HI R6, RZ, 0x1f, R14 ;  /* 0x0000001fff067819 */ /* 0x000fe2000001140e */
[----:B------:R-:W-:Y:S01]  /*10a0*/  IMAD R218, R212, 0x20, R208 ;  /* 0x00000020d4da7824 */ /* 0x000fe200078e02d0 */
[----:B------:R-:W-:-:S02]  /*10b0*/  IADD3 R140, R138, 0x40, RZ ;  /* 0x000000408a8c7810 */ /* 0x000fc40007ffe0ff */
[----:B------:R-:W-:Y:S02]  /*10c0*/  LOP3.LUT R31, R3, 0x1c0, RZ, 0xc0, !PT ;  /* 0x000001c0031f7812 */ /* 0x000fe400078ec0ff */
[----:B------:R-:W-:Y:S01]  /*10d0*/  LEA.HI R4, R4, R17, RZ, 0x3 ;  /* 0x0000001104047211 */ /* 0x000fe200078f18ff */
[----:B------:R-:W-:Y:S01]  /*10e0*/  IMAD.IADD R135, R138, 0x1, R140 ;  /* 0x000000018a877824 */ /* 0x000fe200078e028c */
[----:B------:R-:W-:Y:S01]  /*10f0*/  LEA.HI R3, R5, R15, RZ, 0x3 ;  /* 0x0000000f05037211 */ /* 0x000fe200078f18ff */
[----:B------:R-:W-:Y:S01]  /*1100*/  IMAD.SHL.U32 R5, R13, 0x40, RZ ;  /* 0x000000400d057824 */ /* 0x000fe200078e00ff */
[----:B------:R-:W-:Y:S01]  /*1110*/  LOP3.LUT R30, R2, 0x1c0, RZ, 0xc0, !PT ;  /* 0x000001c0021e7812 */ /* 0x000fe200078ec0ff */
[----:B------:R-:W-:Y:S01]  /*1120*/  IMAD.SHL.U32 R4, R4, 0x40, RZ ;  /* 0x0000004004047824 */ /* 0x000fe200078e00ff */
[----:B------:R-:W-:Y:S01]  /*1130*/  LEA.HI R2, R6, R14, RZ, 0x3 ;  /* 0x0000000e06027211 */ /* 0x000fe200078f18ff */
[----:B------:R-:W-:Y:S01]  /*1140*/  IMAD.SHL.U32 R6, R3, 0x40, RZ ;  /* 0x0000004003067824 */ /* 0x000fe200078e00ff */
[----:B------:R-:W-:-:S02]  /*1150*/  LOP3.LUT R9, R5, 0xfffffe00, RZ, 0xc0, !PT ;  /* 0xfffffe0005097812 */ /* 0x000fc400078ec0ff */
[----:B------:R-:W-:Y:S01]  /*1160*/  LOP3.LUT R24, R4, 0xfffffe00, RZ, 0xc0, !PT ;  /* 0xfffffe0004187812 */ /* 0x000fe200078ec0ff */
[----:B------:R-:W-:Y:S01]  /*1170*/  IMAD.SHL.U32 R3, R2, 0x40, RZ ;  /* 0x0000004002037824 */ /* 0x000fe200078e00ff */
[----:B------:R-:W-:Y:S02]  /*1180*/  SHF.R.S32.HI R2, RZ, 0x1f, R135 ;  /* 0x0000001fff027819 */ /* 0x000fe40000011487 */
[----:B------:R-:W-:Y:S01]  /*1190*/  LOP3.LUT R29, R7, 0x1c0, RZ, 0xc0, !PT ;  /* 0x000001c0071d7812 */ /* 0x000fe200078ec0ff */
[----:B------:R-:W-:Y:S01]  /*11a0*/  STL [R1+0xc], R24 ;  /* 0x00000c1801007387 */ /* 0x000fe20000100800 */
[CC--:B------:R-:W-:Y:S02]  /*11b0*/  LEA.HI R4, R2.reuse, R135.reuse, RZ, 0x6 ;  /* 0x0000008702047211 */ /* 0x0c0fe400078f30ff */
[----:B------:R-:W-:Y:S02]  /*11c0*/  LEA.HI R5, R2, R135, RZ, 0x3 ;  /* 0x0000008702057211 */ /* 0x000fe400078f18ff */
[----:B------:R-:W-:Y:S01]  /*11d0*/  LOP3.LUT R20, R3, 0xfffffe00, RZ, 0xc0, !PT ;  /* 0xfffffe0003147812 */ /* 0x000fe200078ec0ff */
[----:B------:R-:W-:Y:S01]  /*11e0*/  IMAD.SHL.U32 R2, R4, 0x80, RZ ;  /* 0x0000008004027824 */ /* 0x000fe200078e00ff */
[----:B------:R-:W-:-:S02]  /*11f0*/  SHF.R.U32.HI R27, RZ, 0x3, R217 ;  /* 0x00000003ff1b7819 */ /* 0x000fc400000116d9 */
[----:B------:R-:W-:Y:S02]  /*1200*/  SHF.R.U32.HI R25, RZ, 0x3, R31 ;  /* 0x00000003ff197819 */ /* 0x000fe4000001161f */
[--C-:B------:R-:W-:Y:S02]  /*1210*/  LOP3.LUT R4, R217, 0x38, R5.reuse, 0xf8, !PT ;  /* 0x00000038d9047812 */ /* 0x100fe400078ef805 */
[----:B------:R-:W-:Y:S02]  /*1220*/  LOP3.LUT R3, R31, 0x38, R5, 0xf8, !PT ;  /* 0x000000381f037812 */ /* 0x000fe400078ef805 */
[----:B------:R-:W-:Y:S02]  /*1230*/  SHF.R.U32.HI R23, RZ, 0x3, R30 ;  /* 0x00000003ff177819 */ /* 0x000fe4000001161e */
[----:B------:R-:W-:Y:S02]  /*1240*/  SHF.R.U32.HI R21, RZ, 0x3, R29 ;  /* 0x00000003ff157819 */ /* 0x000fe4000001161d */
[----:B------:R-:W-:-:S02]  /*1250*/  LOP3.LUT R7, R30, 0x38, R5, 0xf8, !PT ;  /* 0x000000381e077812 */ /* 0x000fc400078ef805 */
[----:B------:R-:W-:Y:S02]  /*1260*/  LOP3.LUT R10, R29, 0x38, R5, 0xf8, !PT ;  /* 0x000000381d0a7812 */ /* 0x000fe400078ef805 */
[----:B------:R-:W-:Y:S02]  /*1270*/  LOP3.LUT R22, R6, 0xfffffe00, RZ, 0xc0, !PT ;  /* 0xfffffe0006167812 */ /* 0x000fe400078ec0ff */
[----:B------:R-:W-:Y:S02]  /*1280*/  LOP3.LUT R8, R4, R27, RZ, 0x3c, !PT ;  /* 0x0000001b04087212 */ /* 0x000fe400078e3cff */
[----:B------:R-:W-:Y:S01]  /*1290*/  LOP3.LUT R6, R3, R25, RZ, 0x3c, !PT ;  /* 0x0000001903067212 */ /* 0x000fe200078e3cff */
[----:B------:R-:W-:Y:S01]  /*12a0*/  STL [R1+0x8], R22 ;  /* 0x0000081601007387 */ /* 0x000fe20000100800 */
[----:B------:R-:W-:Y:S02]  /*12b0*/  LOP3.LUT R2, R2, 0xffffe000, RZ, 0xc0, !PT ;  /* 0xffffe00002027812 */ /* 0x000fe400078ec0ff */
[----:B------:R-:W-:Y:S01]  /*12c0*/  LOP3.LUT R4, R7, R23, RZ, 0x3c, !PT ;  /* 0x0000001707047212 */ /* 0x000fe200078e3cff */
[----:B------:R-:W-:Y:S01]  /*12d0*/  STL [R1+0x4], R20 ;  /* 0x0000041401007387 */ /* 0x000fe20000100800 */
[----:B------:R-:W-:-:S02]  /*12e0*/  LOP3.LUT R3, R10, R21, RZ, 0x3c, !PT ;  /* 0x000000150a037212 */ /* 0x000fc400078e3cff */
[-C--:B------:R-:W-:Y:S02]  /*12f0*/  IADD3 R17, R8, R2.reuse, R219 ;  /* 0x0000000208117210 */ /* 0x080fe40007ffe0db */
[-C--:B------:R-:W-:Y:S02]  /*1300*/  IADD3 R15, R6, R2.reuse, R24 ;  /* 0x00000002060f7210 */ /* 0x080fe40007ffe018 */
[-C--:B------:R-:W-:Y:S02]  /*1310*/  IADD3 R14, R4, R2.reuse, R22 ;  /* 0x00000002040e7210 */ /* 0x080fe40007ffe016 */
[----:B------:R-:W-:Y:S02]  /*1320*/  IADD3 R13, R3, R2, R20 ;  /* 0x00000002030d7210 */ /* 0x000fe40007ffe014 */
[C---:B------:R-:W-:Y:S02]  /*1330*/  IADD3 R2, R236.reuse, 0x80, RZ ;  /* 0x00000080ec027810 */ /* 0x040fe40007ffe0ff */
[----:B------:R-:W-:-:S02]  /*1340*/  IADD3 R237, R236, 0x70, RZ ;  /* 0x00000070eced7810 */ /* 0x000fc40007ffe0ff */
[----:B------:R-:W-:Y:S02]  /*1350*/  @P0 IADD3 R237, R2, 0x10, RZ ;  /* 0x0000001002ed0810 */ /* 0x000fe40007ffe0ff */
[----:B------:R-:W-:Y:S02]  /*1360*/  LOP3.LUT R2, R217, 0x38, R132, 0xf8, !PT ;  /* 0x00000038d9027812 */ /* 0x000fe400078ef884 */
[----:B------:R-:W-:Y:S02]  /*1370*/  IADD3 R142, R138, 0x20, RZ ;  /* 0x000000208a8e7810 */ /* 0x000fe40007ffe0ff */
[CC--:B------:R-:W-:Y:S01]  /*1380*/  IADD3 R3, R11.reuse, R9.reuse, R12 ;  /* 0x000000090b037210 */ /* 0x0c0fe20007ffe00c */
[----:B------:R-:W-:Y:S01]  /*1390*/  IMAD.MOV.U32 R12, RZ, RZ, 0x20 ;  /* 0x00000020ff0c7424 */ /* 0x000fe200078e00ff */
[----:B------:R-:W-:Y:S02]  /*13a0*/  LOP3.LUT R4, R11, R9, RZ, 0xfc, !PT ;  /* 0x000000090b047212 */ /* 0x000fe400078efcff */
[----:B------:R-:W-:-:S02]  /*13b0*/  LOP3.LUT R27, R2, R27, RZ, 0x3c, !PT ;  /* 0x0000001b021b7212 */ /* 0x000fc400078e3cff */
[----:B------:R-:W-:Y:S01]  /*13c0*/  LOP3.LUT R9, R30, 0x38, R132, 0xf8, !PT ;  /* 0x000000381e097812 */ /* 0x000fe200078ef884 */
[----:B------:R-:W-:Y:S01]  /*13d0*/  IMAD.SHL.U32 R30, R142, 0x2, RZ ;  /* 0x000000028e1e7824 */ /* 0x000fe200078e00ff */
[----:B------:R-:W-:Y:S01]  /*13e0*/  LOP3.LUT R8, R16, 0x7ffffffc, RZ, 0xc0, !PT ;  /* 0x7ffffffc10087812 */ /* 0x000fe200078ec0ff */
[----:B------:R-:W-:Y:S01]  /*13f0*/  IMAD.SHL.U32 R16, R140, 0x2, RZ ;  /* 0x000000028c107824 */ /* 0x000fe200078e00ff */
[----:B------:R-:W-:Y:S01]  /*1400*/  IADD3 R141, R138, 0x60, RZ ;  /* 0x000000608a8d7810 */ /* 0x000fe20007ffe0ff */
[----:B------:R-:W-:Y:S01]  /*1410*/  STL [R1+0x48], R27 ;  /* 0x0000481b01007387 */ /* 0x000fe20000100800 */
[----:B------:R-:W-:Y:S01]  /*1420*/  SHF.R.S32.HI R6, RZ, 0x1f, R208 ;  /* 0x0000001fff067819 */ /* 0x000fe200000114d0 */
[----:B------:R-:W-:Y:S01]  /*1430*/  IMAD.IADD R8, R28, 0x1, -R8 ;  /* 0x000000011c087824 */ /* 0x000fe200078e0a08 */
[----:B------:R-:W-:Y:S01]  /*1440*/  SHF.R.S32.HI R7, RZ, 0x1f, R142 ;  /* 0x0000001fff077819 */ /* 0x000fe2000001148e */
[----:B------:R1:W-:Y:S01]  /*1450*/  STL [R1+0x38], R30 ;  /* 0x0000381e01007387 */ /* 0x0003e20000100800 */
[----:B------:R-:W-:Y:S01]  /*1460*/  SHF.R.S32.HI R6, RZ, 0x1f, R140 ;  /* 0x0000001fff067819 */ /* 0x000fe2000001148c */
[----:B------:R-:W-:Y:S01]  /*1470*/  IMAD.SHL.U32 R248, R8, 0x2, RZ ;  /* 0x0000000208f87824 */ /* 0x000fe200078e00ff */
[--C-:B------:R-:W-:Y:S01]  /*1480*/  LOP3.LUT R11, R29, 0x38, R132.reuse, 0xf8, !PT ;  /* 0x000000381d0b7812 */ /* 0x100fe200078ef884 */
[----:B------:R-:W-:Y:S01]  /*1490*/  IMAD.SHL.U32 R29, R141, 0x2, RZ ;  /* 0x000000028d1d7824 */ /* 0x000fe200078e00ff */
[----:B------:R-:W-:Y:S01]  /*14a0*/  SHF.R.S32.HI R2, RZ, 0x1f, R141 ;  /* 0x0000001fff027819 */ /* 0x000fe2000001148d */
[----:B------:R2:W-:Y:S01]  /*14b0*/  STL [R1+0x3c], R16 ;  /* 0x00003c1001007387 */ /* 0x0005e20000100800 */
[----:B------:R-:W-:Y:S01]  /*14c0*/  LOP3.LUT R10, R31, 0x38, R132, 0xf8, !PT ;  /* 0x000000381f0a7812 */ /* 0x000fe200078ef884 */
[----:B------:R-:W-:Y:S01]  /*14d0*/  IMAD R8, R18, 0x8, R26 ;  /* 0x0000000812087824 */ /* 0x000fe200078e021a */
[----:B------:R-:W-:Y:S01]  /*14e0*/  SHF.L.U64.HI R2, R141, 0x1, R2 ;  /* 0x000000018d027819 */ /* 0x000fe20000010202 */
[----:B------:R-:W-:Y:S01]  /*14f0*/  STL [R1+0x40], R29 ;  /* 0x0000401d01007387 */ /* 0x000fe20000100800 */
[----:B------:R-:W-:-:S02]  /*1500*/  LOP3.LUT R10, R24, R10, R25, 0xf6, !PT ;  /* 0x0000000a180a7212 */ /* 0x000fc400078ef619 */
[----:B------:R-:W-:Y:S02]  /*1510*/  LOP3.LUT R9, R22, R9, R23, 0xf6, !PT ;  /* 0x0000000916097212 */ /* 0x000fe400078ef617 */
[----:B------:R-:W-:Y:S02]  /*1520*/  LEA R143, R0, 0xc080, 0x1 ;  /* 0x0000c080008f7811 */ /* 0x000fe400078e08ff */
[----:B------:R-:W-:Y:S02]  /*1530*/  SHF.R.S32.HI R0, RZ, 0x3, R5 ;  /* 0x00000003ff007819 */ /* 0x000fe40000011405 */
[----:B------:R-:W-:Y:S02]  /*1540*/  LEA R10, R10, 0x10080, 0x1 ;  /* 0x000100800a0a7811 */ /* 0x000fe400078e08ff */
[----:B------:R-:W-:Y:S02]  /*1550*/  IADD3 R34, R248, 0x18, RZ ;  /* 0x00000018f8227810 */ /* 0x000fe40007ffe0ff */
[----:B------:R-:W-:-:S02]  /*1560*/  LOP3.LUT R204, R5, 0xfffffff8, RZ, 0xc0, !PT ;  /* 0xfffffff805cc7812 */ /* 0x000fc400078ec0ff */
[----:B------:R-:W-:Y:S02]  /*1570*/  LEA R9, R9, 0x10080, 0x1 ;  /* 0x0001008009097811 */ /* 0x000fe400078e08ff */
[C---:B------:R-:W-:Y:S02]  /*1580*/  IADD3 R33, R248.reuse, 0x30, RZ ;  /* 0x00000030f8217810 */ /* 0x040fe40007ffe0ff */
[----:B-1----:R-:W-:Y:S02]  /*1590*/  IADD3 R30, R248, 0x48, RZ ;  /* 0x00000048f81e7810 */ /* 0x002fe40007ffe0ff */
[----:B--2---:R-:W-:Y:S02]  /*15a0*/  SHF.L.U64.HI R16, R142, 0x1, R7 ;  /* 0x000000018e107819 */ /* 0x004fe40000010207 */
[----:B------:R-:W-:Y:S02]  /*15b0*/  SHF.L.U64.HI R7, R140, 0x1, R6 ;  /* 0x000000018c077819 */ /* 0x000fe40000010206 */
[C---:B------:R-:W-:Y:S01]  /*15c0*/  IADD3 R24, R248.reuse, 0x78, RZ ;  /* 0x00000078f8187810 */ /* 0x040fe20007ffe0ff */
[----:B------:R-:W-:Y:S01]  /*15d0*/  STL [R1+0x34], R16 ;  /* 0x0000341001007387 */ /* 0x000fe20000100800 */
[----:B------:R-:W-:-:S02]  /*15e0*/  IADD3 R18, R248, 0xa8, RZ ;  /* 0x000000a8f8127810 */ /* 0x000fc40007ffe0ff */
[C---:B------:R-:W-:Y:S01]  /*15f0*/  IADD3 R252, R248.reuse, 0xe0, RZ ;  /* 0x000000e0f8fc7810 */ /* 0x040fe20007ffe0ff */
[----:B------:R1:W-:Y:S01]  /*1600*/  STL [R1+0x30], R7 ;  /* 0x0000300701007387 */ /* 0x0003e20000100800 */
[C---:B------:R-:W-:Y:S02]  /*1610*/  IADD3 R249, R248.reuse, 0xf8, RZ ;  /* 0x000000f8f8f97810 */ /* 0x040fe40007ffe0ff */
[C---:B------:R-:W-:Y:S01]  /*1620*/  IADD3 R251, R248.reuse, 0xe8, RZ ;  /* 0x000000e8f8fb7810 */ /* 0x040fe20007ffe0ff */
[----:B------:R2:W-:Y:S01]  /*1630*/  STL [R1+0x2c], R2 ;  /* 0x00002c0201007387 */ /* 0x0005e20000100800 */
[----:B------:R-:W-:Y:S02]  /*1640*/  IADD3 R250, R248, 0xf0, RZ ;  /* 0x000000f0f8fa7810 */ /* 0x000fe40007ffe0ff */
[----:B------:R-:W-:Y:S01]  /*1650*/  SEL R6, R12, 0xffffffe0, !P1 ;  /* 0xffffffe00c067807 */ /* 0x000fe20004800000 */
[----:B------:R3:W-:Y:S01]  /*1660*/  STL [R1+0x50], R8 ;  /* 0x0000500801007387 */ /* 0x0007e20000100800 */
[----:B------:R-:W-:-:S02]  /*1670*/  LEA R194, R3, 0x10080, 0x1 ;  /* 0x0001008003c27811 */ /* 0x000fc400078e08ff */
[----:B------:R-:W-:Y:S01]  /*1680*/  LEA R189, R4, 0x8080, 0x1 ;  /* 0x0000808004bd7811 */ /* 0x000fe200078e08ff */
[----:B------:R-:W-:Y:S01]  /*1690*/  STL [R1], R0 ;  /* 0x0000000001007387 */ /* 0x000fe20000100800 */
[----:B------:R-:W-:Y:S01]  /*16a0*/  IADD3 R36, R248, 0x8, RZ ;  /* 0x00000008f8247810 */ /* 0x000fe20007ffe0ff */
[----:B------:R-:W-:Y:S01]  /*16b0*/  IMAD.IADD R240, R236, 0x1, R6 ;  /* 0x00000001ecf07824 */ /* 0x000fe200078e0206 */
[----:B------:R-:W-:Y:S01]  /*16c0*/  IADD3 R35, R248, 0x10, RZ ;  /* 0x00000010f8237810 */ /* 0x000fe20007ffe0ff */
[----:B------:R-:W-:Y:S01]  /*16d0*/  STL [R1+0x28], R10 ;  /* 0x0000280a01007387 */ /* 0x000fe20000100800 */
[----:B------:R-:W-:Y:S01]  /*16e0*/  IADD3 R199, R132, 0x80, RZ ;  /* 0x0000008084c77810 */ /* 0x000fe20007ffe0ff */
[----:B------:R-:W-:Y:S01]  /*16f0*/  IMAD.IADD R239, R6, 0x1, R237 ;  /* 0x0000000106ef7824 */ /* 0x000fe200078e02ed */
[----:B------:R-:W-:Y:S01]  /*1700*/  IADD3 R200, R132, 0xc0, RZ ;  /* 0x000000c084c87810 */ /* 0x000fe20007ffe0ff */
[----:B------:R4:W-:Y:S01]  /*1710*/  STL [R1+0x24], R9 ;  /* 0x0000240901007387 */ /* 0x0009e20000100800 */
[----:B------:R-:W-:-:S02]  /*1720*/  IADD3 R247, R248, 0x20, RZ ;  /* 0x00000020f8f77810 */ /* 0x000fc40007ffe0ff */
[C---:B------:R-:W-:Y:S02]  /*1730*/  IADD3 R246, R248.reuse, 0x28, RZ ;  /* 0x00000028f8f67810 */ /* 0x040fe40007ffe0ff */
[----:B-1----:R-:W-:Y:S02]  /*1740*/  SEL R7, R19, 0xffffffc0, !P2 ;  /* 0xffffffc013077807 */ /* 0x002fe40005000000 */
[----:B------:R-:W-:Y:S02]  /*1750*/  IADD3 R32, R248, 0x38, RZ ;  /* 0x00000038f8207810 */ /* 0x000fe40007ffe0ff */
[----:B--2---:R-:W-:Y:S01]  /*1760*/  LOP3.LUT R2, R27, R219, RZ, 0xfc, !PT ;  /* 0x000000db1b027212 */ /* 0x004fe200078efcff */
[----:B------:R-:W-:Y:S01]  /*1770*/  IMAD.IADD R244, R236, 0x1, R7 ;  /* 0x00000001ecf47824 */ /* 0x000fe200078e0207 */
[----:B------:R-:W-:Y:S01]  /*1780*/  IADD3 R27, R248, 0x60, RZ ;  /* 0x00000060f81b7810 */ /* 0x000fe20007ffe0ff */
[C---:B------:R-:W-:Y:S01]  /*1790*/  IMAD.IADD R243, R7.reuse, 0x1, R240 ;  /* 0x0000000107f37824 */ /* 0x040fe200078e02f0 */
[----:B---3--:R-:W-:Y:S01]  /*17a0*/  LOP3.LUT R8, R20, R11, R21, 0xf6, !PT ;  /* 0x0000000b14087212 */ /* 0x008fe200078ef615 */
[----:B------:R-:W-:Y:S01]  /*17b0*/  IMAD.IADD R242, R7, 0x1, R237 ;  /* 0x0000000107f27824 */ /* 0x000fe200078e02ed */
[----:B------:R-:W-:Y:S01]  /*17c0*/  IADD3 R21, R248, 0x90, RZ ;  /* 0x00000090f8157810 */ /* 0x000fe20007ffe0ff */
[----:B------:R-:W-:Y:S01]  /*17d0*/  IMAD.IADD R241, R239, 0x1, R7 ;  /* 0x00000001eff17824 */ /* 0x000fe200078e0207 */
[----:B------:R-:W-:-:S02]  /*17e0*/  LEA R5, R8, 0x10080, 0x1 ;  /* 0x0001008008057811 */ /* 0x000fc400078e08ff */
[----:B------:R-:W-:Y:S02]  /*17f0*/  SHF.R.S32.HI R8, RZ, 0x1f, R34 ;  /* 0x0000001fff087819 */ /* 0x000fe40000011422 */
[----:B------:R-:W-:Y:S01]  /*1800*/  SHF.R.S32.HI R8, RZ, 0x1f, R33 ;  /* 0x0000001fff087819 */ /* 0x000fe20000011421 */
[----:B------:R1:W-:Y:S01]  /*1810*/  STL [R1+0x20], R5 ;  /* 0x0000200501007387 */ /* 0x0003e20000100800 */
[----:B------:R-:W-:Y:S02]  /*1820*/  SHF.R.S32.HI R8, RZ, 0x1f, R30 ;  /* 0x0000001fff087819 */ /* 0x000fe4000001141e */
[----:B------:R-:W-:Y:S02]  /*1830*/  IADD3 R11, R248, 0xc0, RZ ;  /* 0x000000c0f80b7810 */ /* 0x000fe40007ffe0ff */
[----:B------:R-:W-:Y:S02]  /*1840*/  SHF.R.S32.HI R8, RZ, 0x1f, R27 ;  /* 0x0000001fff087819 */ /* 0x000fe4000001141b */
[----:B------:R-:W-:-:S02]  /*1850*/  SHF.R.S32.HI R8, RZ, 0x1f, R24 ;  /* 0x0000001fff087819 */ /* 0x000fc40000011418 */
[----:B------:R-:W-:Y:S02]  /*1860*/  SHF.R.S32.HI R8, RZ, 0x1f, R21 ;  /* 0x0000001fff087819 */ /* 0x000fe40000011415 */
[----:B------:R-:W-:Y:S02]  /*1870*/  SHF.R.S32.HI R8, RZ, 0x1f, R18 ;  /* 0x0000001fff087819 */ /* 0x000fe40000011412 */
[----:B------:R-:W-:Y:S02]  /*1880*/  SHF.R.S32.HI R8, RZ, 0x1f, R11 ;  /* 0x0000001fff087819 */ /* 0x000fe4000001140b */
[----:B----4-:R-:W-:Y:S02]  /*1890*/  IADD3 R9, R248, 0xd0, RZ ;  /* 0x000000d0f8097810 */ /* 0x010fe40007ffe0ff */
[----:B------:R-:W-:Y:S02]  /*18a0*/  LEA R234, R2, 0x10080, 0x1 ;  /* 0x0001008002ea7811 */ /* 0x000fe400078e08ff */
[----:B------:R-:W-:-:S02]  /*18b0*/  SHF.R.S32.HI R9, RZ, 0x1f, R9 ;  /* 0x0000001fff097819 */ /* 0x000fc40000011409 */
[----:B------:R-:W-:Y:S02]  /*18c0*/  SHF.R.S32.HI R9, RZ, 0x1f, R251 ;  /* 0x0000001fff097819 */ /* 0x000fe400000114fb */
[----:B------:R-:W-:Y:S02]  /*18d0*/  LEA R9, R15, 0x10080, 0x1 ;  /* 0x000100800f097811 */ /* 0x000fe400078e08ff */
[----:B-1----:R-:W-:Y:S02]  /*18e0*/  IADD3 R5, R248, 0xd8, RZ ;  /* 0x000000d8f8057810 */ /* 0x002fe40007ffe0ff */
[----:B------:R-:W-:Y:S02]  /*18f0*/  SEL R2, R12, 0xffffffe0, !P4 ;  /* 0xffffffe00c027807 */ /* 0x000fe40006000000 */
[----:B------:R-:W-:Y:S02]  /*1900*/  SHF.R.S32.HI R8, RZ, 0x1f, R5 ;  /* 0x0000001fff087819 */ /* 0x000fe40000011405 */
[----:B------:R-:W-:Y:S01]  /*1910*/  SHF.R.S32.HI R5, RZ, 0x1f, R252 ;  /* 0x0000001fff057819 */ /* 0x000fe200000114fc */
[----:B------:R-:W-:Y:S01]  /*1920*/  IMAD.IADD R195, R194, 0x1, R2 ;  /* 0x00000001c2c37824 */ /* 0x000fe200078e0202 */
[----:B------:R-:W-:Y:S01]  /*1930*/  SHF.R.S32.HI R5, RZ, 0x1f, R249 ;  /* 0x0000001fff057819 */ /* 0x000fe200000114f9 */
[----:B------:R-:W-:Y:S01]  /*1940*/  IMAD.IADD R190, R2, 0x1, R189 ;  /* 0x0000000102be7824 */ /* 0x000fe200078e02bd */
[----:B------:R-:W-:-:S02]  /*1950*/  LEA R5, R17, 0x10080, 0x1 ;  /* 0x0001008011057811 */ /* 0x000fc400078e08ff */
[----:B------:R-:W-:Y:S02]  /*1960*/  SHF.R.S32.HI R8, RZ, 0x1f, R250 ;  /* 0x0000001fff087819 */ /* 0x000fe400000114fa */
[----:B------:R-:W-:Y:S01]  /*1970*/  LEA R8, R14, 0x10080, 0x1 ;  /* 0x000100800e087811 */ /* 0x000fe200078e08ff */
[----:B------:R1:W-:Y:S01]  /*1980*/  STL [R1+0x1c], R5 ;  /* 0x00001c0501007387 */ /* 0x0003e20000100800 */
[----:B------:R-:W-:Y:S02]  /*1990*/  SEL R0, R19, 0xffffffc0, !P3 ;  /* 0xffffffc013007807 */ /* 0x000fe40005800000 */
[C---:B------:R-:W-:Y:S01]  /*19a0*/  IADD3 R31, R248.reuse, 0x40, RZ ;  /* 0x00000040f81f7810 */ /* 0x040fe20007ffe0ff */
[----:B------:R2:W-:Y:S01]  /*19b0*/  STL [R1+0x18], R9 ;  /* 0x0000180901007387 */ /* 0x0005e20000100800 */
[----:B------:R-:W-:Y:S01]  /*19c0*/  IADD3 R29, R248, 0x50, RZ ;  /* 0x00000050f81d7810 */ /* 0x000fe20007ffe0ff */
[--C-:B------:R-:W-:Y:S01]  /*19d0*/  IMAD.IADD R197, R194, 0x1, R0.reuse ;  /* 0x00000001c2c57824 */ /* 0x100fe200078e0200 */
[C---:B------:R-:W-:Y:S01]  /*19e0*/  IADD3 R28, R248.reuse, 0x58, RZ ;  /* 0x00000058f81c7810 */ /* 0x040fe20007ffe0ff */
[----:B------:R2:W-:Y:S01]  /*19f0*/  STL [R1+0x14], R8 ;  /* 0x0000140801007387 */ /* 0x0005e20000100800 */
[----:B------:R-:W-:Y:S01]  /*1a00*/  IADD3 R26, R248, 0x68, RZ ;  /* 0x00000068f81a7810 */ /* 0x000fe20007ffe0ff */
[----:B------:R-:W-:Y:S01]  /*1a10*/  IMAD.IADD R192, R0, 0x1, R189 ;  /* 0x0000000100c07824 */ /* 0x000fe200078e02bd */
[C---:B------:R-:W-:Y:S01]  /*1a20*/  IADD3 R25, R248.reuse, 0x70, RZ ;  /* 0x00000070f8197810 */ /* 0x040fe20007ffe0ff */
[----:B------:R-:W-:Y:S01]  /*1a30*/  IMAD.IADD R196, R195, 0x1, R0 ;  /* 0x00000001c3c47824 */ /* 0x000fe200078e0200 */
[----:B------:R-:W-:Y:S01]  /*1a40*/  IADD3 R23, R248, 0x80, RZ ;  /* 0x00000080f8177810 */ /* 0x000fe20007ffe0ff */
[----:B------:R-:W-:Y:S01]  /*1a50*/  IMAD.IADD R191, R0, 0x1, R190 ;  /* 0x0000000100bf7824 */ /* 0x000fe200078e02be */
[----:B------:R-:W-:-:S02]  /*1a60*/  IADD3 R22, R248, 0x88, RZ ;  /* 0x00000088f8167810 */ /* 0x000fc40007ffe0ff */
[C---:B------:R-:W-:Y:S02]  /*1a70*/  IADD3 R20, R248.reuse, 0x98, RZ ;  /* 0x00000098f8147810 */ /* 0x040fe40007ffe0ff */
[C---:B------:R-:W-:Y:S02]  /*1a80*/  IADD3 R19, R248.reuse, 0xa0, RZ ;  /* 0x000000a0f8137810 */ /* 0x040fe40007ffe0ff */
[C---:B------:R-:W-:Y:S02]  /*1a90*/  IADD3 R16, R248.reuse, 0xb0, RZ ;  /* 0x000000b0f8107810 */ /* 0x040fe40007ffe0ff */
[C---:B------:R-:W-:Y:S02]  /*1aa0*/  IADD3 R12, R248.reuse, 0xb8, RZ ;  /* 0x000000b8f80c7810 */ /* 0x040fe40007ffe0ff */
[----:B-1----:R-:W-:Y:S02]  /*1ab0*/  LEA R5, R13, 0x10080, 0x1 ;  /* 0x000100800d057811 */ /* 0x002fe400078e08ff */
[----:B------:R-:W-:-:S02]  /*1ac0*/  IADD3 R10, R248, 0xc8, RZ ;  /* 0x000000c8f80a7810 */ /* 0x000fc40007ffe0ff */
[----:B------:R-:W-:Y:S01]  /*1ad0*/  SHF.R.S32.HI R37, RZ, 0x1f, R36 ;  /* 0x0000001fff257819 */ /* 0x000fe20000011424 */
[----:B------:R2:W-:Y:S01]  /*1ae0*/  STL [R1+0x10], R5 ;  /* 0x0000100501007387 */ /* 0x0005e20000100800 */
[----:B------:R-:W-:Y:S02]  /*1af0*/  SHF.R.S32.HI R36, RZ, 0x1f, R35 ;  /* 0x0000001fff247819 */ /* 0x000fe40000011423 */
[----:B------:R-:W-:Y:S02]  /*1b00*/  SHF.R.S32.HI R133, RZ, 0x1f, R132 ;  /* 0x0000001fff857819 */ /* 0x000fe40000011484 */
[----:B------:R-:W-:Y:S02]  /*1b10*/  SHF.R.S32.HI R211, RZ, 0x1f, R199 ;  /* 0x0000001fffd37819 */ /* 0x000fe400000114c7 */
[----:B------:R-:W-:Y:S02]  /*1b20*/  SHF.R.S32.HI R210, RZ, 0x1f, R200 ;  /* 0x0000001fffd27819 */ /* 0x000fe400000114c8 */
[----:B------:R-:W-:-:S02]  /*1b30*/  SHF.R.S32.HI R209, RZ, 0x1f, R204 ;  /* 0x0000001fffd17819 */ /* 0x000fc400000114cc */
[----:B------:R-:W-:Y:S02]  /*1b40*/  SHF.R.S32.HI R35, RZ, 0x1f, R247 ;  /* 0x0000001fff237819 */ /* 0x000fe400000114f7 */
        /* <DEDUP_REMOVED lines=13> */
[----:B--2---:R-:W-:Y:S02]  /*1c20*/  SHF.R.S32.HI R10, RZ, 0x1f, R10 ;  /* 0x0000001fff0a7819 */ /* 0x004fe4000001140a */
.L_x_333:
[----:B------:R-:W-:-:S04]  /*1c30*/  IMAD.MOV.U32 R2, RZ, RZ, 0x4 ;  /* 0x00000004ff027424 */ /* 0x000fc800078e00ff */
[----:B------:R-:W-:-:S05]  /*1c40*/  IMAD.WIDE R2, R231, R2, c[0x0][0x588] ;  /* 0x00016200e7027625 */ /* 0x000fca00078e0202 */
[----:B------:R-:W2:Y:S01]  /*1c50*/  LDG.E R233, [R2.64] ;  /* 0x0000000802e97981 */ /* 0x000ea2000c1e1900 */
[----:B------:R-:W-:Y:S01]  /*1c60*/  ISETP.NE.U32.AND P0, PT, RZ, c[0x0][0x370], PT ;  /* 0x0000dc00ff007a0c */ /* 0x000fe20003f05070 */
[----:B------:R-:W-:Y:S01]  /*1c70*/  IMAD.MOV.U32 R226, RZ, RZ, RZ ;  /* 0x000000ffffe27224 */ /* 0x000fe200078e00ff */
[----:B------:R-:W-:Y:S02]  /*1c80*/  ISETP.NE.U32.AND P4, PT, RZ, c[0x0][0x360], PT ;  /* 0x0000d800ff007a0c */ /* 0x000fe40003f85070 */
[----:B------:R-:W-:Y:S02]  /*1c90*/  ISETP.NE.AND.EX P1, PT, RZ, c[0x0][0x374], PT, P0 ;  /* 0x0000dd00ff007a0c */ /* 0x000fe40003f25300 */
[----:B------:R-:W-:Y:S02]  /*1ca0*/  ISETP.NE.AND.EX P4, PT, RZ, c[0x0][0x364], PT, P4 ;  /* 0x0000d900ff007a0c */ /* 0x000fe40003f85340 */
[----:B------:R-:W-:Y:S02]  /*1cb0*/  ISETP.NE.U32.AND P3, PT, RZ, c[0x0][0x348], PT ;  /* 0x0000d200ff007a0c */ /* 0x000fe40003f65070 */
[----:B------:R-:W-:-:S02]  /*1cc0*/  ISETP.NE.U32.AND P5, PT, RZ, c[0x0][0x350], PT ;  /* 0x0000d400ff007a0c */ /* 0x000fc40003fa5070 */
[----:B------:R-:W-:Y:S02]  /*1cd0*/  ISETP.NE.U32.AND P6, PT, RZ, c[0x0][0x358], PT ;  /* 0x0000d600ff007a0c */ /* 0x000fe40003fc5070 */
[----:B------:R-:W-:Y:S02]  /*1ce0*/  ISETP.NE.AND.EX P3, PT, RZ, c[0x0][0x34c], PT, P3 ;  /* 0x0000d300ff007a0c */ /* 0x000fe40003f65330 */
[----:B------:R-:W-:Y:S02]  /*1cf0*/  ISETP.NE.AND.EX P5, PT, RZ, c[0x0][0x354], PT, P5 ;  /* 0x0000d500ff007a0c */ /* 0x000fe40003fa5350 */
[----:B------:R-:W-:Y:S01]  /*1d00*/  ISETP.NE.AND.EX P6, PT, RZ, c[0x0][0x35c], PT, P6 ;  /* 0x0000d700ff007a0c */ /* 0x000fe20003fc5360 */
[----:B------:R-:W-:Y:S02]  /*1d10*/  IMAD.MOV.U32 R107, RZ, RZ, RZ ;  /* 0x000000ffff6b7224 */ /* 0x000fe400078e00ff */
[----:B------:R-:W-:Y:S02]  /*1d20*/  IMAD.MOV.U32 R12, RZ, RZ, RZ ;  /* 0x000000ffff0c7224 */ /* 0x000fe400078e00ff */
[----:B------:R-:W-:Y:S01]  /*1d30*/  IMAD.MOV.U32 R11, RZ, RZ, RZ ;  /* 0x000000ffff0b7224 */ /* 0x000fe200078e00ff */
[----:B--2---:R-:W-:Y:S01]  /*1d40*/  SHF.R.S32.HI R235, RZ, 0x1f, R233 ;  /* 0x0000001fffeb7819 */ /* 0x004fe200000114e9 */
[C---:B------:R-:W-:Y:S01]  /*1d50*/  IMAD.SHL.U32 R227, R233.reuse, 0x4, RZ ;  /* 0x00000004e9e37824 */ /* 0x040fe200078e00ff */
[----:B------:R-:W-:-:S02]  /*1d60*/  @P1 LEA R4, P0, R233, c[0x0][0x370], 0x2 ;  /* 0x0000dc00e9041a11 */ /* 0x000fc400078010ff */
[C-C-:B------:R-:W-:Y:S02]  /*1d70*/  SHF.L.U64.HI R232, R233.reuse, 0x2, R235.reuse ;  /* 0x00000002e9e87819 */ /* 0x140fe400000102eb */
[----:B------:R-:W-:Y:S02]  /*1d80*/  @P1 LEA.HI.X R5, R233, c[0x0][0x374], R235, 0x2, P0 ;  /* 0x0000dd00e9051a11 */ /* 0x000fe400000f14eb */
[C---:B------:R-:W-:Y:S02]  /*1d90*/  @P4 IADD3 R2, P0, R227.reuse, c[0x0][0x360], RZ ;  /* 0x0000d800e3024a10 */ /* 0x040fe40007f1e0ff */
[----:B------:R-:W-:Y:S01]  /*1da0*/  IADD3 R6, P2, R227, c[0x0][0x348], RZ ;  /* 0x0000d200e3067a10 */ /* 0x000fe20007f5e0ff */
[----:B------:R1:W5:Y:S01]  /*1db0*/  @P1 LDG.E R226, [R4.64] ;  /* 0x0000000804e21981 */ /* 0x000362000c1e1900 */
[----:B------:R-:W-:-:S05]  /*1dc0*/  @P4 IADD3.X R3, R232, c[0x0][0x364], RZ, P0, !PT ;  /* 0x0000d900e8034a10 */ /* 0x000fca00007fe4ff */
[----:B------:R2:W5:Y:S01]  /*1dd0*/  @P4 LDG.E R110, [R2.64] ;  /* 0x00000008026e4981 */ /* 0x000562000c1e1900 */
[----:B------:R-:W-:-:S05]  /*1de0*/  IADD3.X R7, R232, c[0x0][0x34c], RZ, P2, !PT ;  /* 0x0000d300e8077a10 */ /* 0x000fca00017fe4ff */
[----:B------:R3:W5:Y:S01]  /*1df0*/  @P3 LDG.E R107, [R6.64] ;  /* 0x00000008066b3981 */ /* 0x000762000c1e1900 */
[C---:B-1----:R-:W-:Y:S02]  /*1e00*/  IADD3 R4, P1, R227.reuse, c[0x0][0x350], RZ ;  /* 0x0000d400e3047a10 */ /* 0x042fe40007f3e0ff */
[----:B--2---:R-:W-:Y:S02]  /*1e10*/  IADD3 R2, P0, R227, c[0x0][0x358], RZ ;  /* 0x0000d600e3027a10 */ /* 0x004fe40007f1e0ff */
[C---:B------:R-:W-:Y:S02]  /*1e20*/  IADD3.X R5, R232.reuse, c[0x0][0x354], RZ, P1, !PT ;  /* 0x0000d500e8057a10 */ /* 0x040fe40000ffe4ff */
[----:B------:R-:W-:-:S03]  /*1e30*/  IADD3.X R3, R232, c[0x0][0x35c], RZ, P0, !PT ;  /* 0x0000d700e8037a10 */ /* 0x000fc600007fe4ff */
[----:B------:R3:W5:Y:S04]  /*1e40*/  @P5 LDG.E R12, [R4.64] ;  /* 0x00000008040c5981 */ /* 0x000768000c1e1900 */
[----:B------:R3:W5:Y:S01]  /*1e50*/  @P6 LDG.E R11, [R2.64] ;  /* 0x00000008020b6981 */ /* 0x000762000c1e1900 */
[----:B------:R-:W-:Y:S01]  /*1e60*/  YIELD ;  /* 0x0000000000007946 */ /* 0x000fe20003800000 */
[----:B------:R-:W-:Y:S05]  /*1e70*/  @P4 BRA `(.L_x_169) ;  /* 0x0000005000004947 */ /* 0x000fea0003800000 */
[----:B-----5:R-:W-:Y:S01]  /*1e80*/  MOV R110, c[0x0][0x168] ;  /* 0x00005a00006e7a02 */ /* 0x020fe20000000f00 */
[----:B------:R-:W-:Y:S05]  /*1e90*/  @!P3 BRA `(.L_x_169) ;  /* 0x000000300000b947 */ /* 0x000fea0003800000 */
[----:B------:R-:W2:Y:S04]  /*1ea0*/  LDG.E R8, [R6.64] ;  /* 0x0000000806087981 */ /* 0x000ea8000c1e1900 */
[----:B------:R-:W2:Y:S02]  /*1eb0*/  LDG.E R0, [R6.64+0x4] ;  /* 0x0000040806007981 */ /* 0x000ea4000c1e1900 */
[----:B--2---:R-:W-:-:S02]  /*1ec0*/  IADD3 R110, -R8, R0, RZ ;  /* 0x00000000086e7210 */ /* 0x004fc40007ffe1ff */
.L_x_169:
[----:B------:R-:W-:-:S04]  /*1ed0*/  ISETP.NE.U32.AND P0, PT, RZ, c[0x0][0x368], PT ;  /* 0x0000da00ff007a0c */ /* 0x000fc80003f05070 */
[----:B------:R-:W-:-:S13]  /*1ee0*/  ISETP.NE.AND.EX P0, PT, RZ, c[0x0][0x36c], PT, P0 ;  /* 0x0000db00ff007a0c */ /* 0x000fda0003f05300 */
[----:B------:R-:W-:Y:S05]  /*1ef0*/  @!P0 BRA `(.L_x_170) ;  /* 0x0000004000008947 */ /* 0x000fea0003800000 */
[----:B---3--:R-:W-:-:S04]  /*1f00*/  IADD3 R4, P0, R227, c[0x0][0x368], RZ ;  /* 0x0000da00e3047a10 */ /* 0x008fc80007f1e0ff */
[----:B------:R-:W-:-:S05]  /*1f10*/  IADD3.X R5, R232, c[0x0][0x36c], RZ, P0, !PT ;  /* 0x0000db00e8057a10 */ /* 0x000fca00007fe4ff */
[----:B------:R1:W5:Y:S01]  /*1f20*/  LDG.E R10, [R4.64] ;  /* 0x00000008040a7981 */ /* 0x000362000c1e1900 */
[----:B------:R-:W-:Y:S05]  /*1f30*/  BRA `(.L_x_171) ;  /* 0x0000005000007947 */ /* 0x000fea0003800000 */
.L_x_170:
[----:B------:R-:W-:Y:S01]  /*1f40*/  MOV R10, UR6 ;  /* 0x00000006000a7c02 */ /* 0x000fe20008000f00 */
[----:B------:R-:W-:Y:S05]  /*1f50*/  @!P5 BRA `(.L_x_171) ;  /* 0x000000300000d947 */ /* 0x000fea0003800000 */
[----:B---3--:R-:W2:Y:S04]  /*1f60*/  LDG.E R6, [R4.64] ;  /* 0x0000000804067981 */ /* 0x008ea8000c1e1900 */
[----:B------:R-:W2:Y:S02]  /*1f70*/  LDG.E R0, [R4.64+0x4] ;  /* 0x0000040804007981 */ /* 0x000ea4000c1e1900 */
[----:B--2---:R-:W-:Y:S02]  /*1f80*/  IADD3 R10, -R6, R0, RZ ;  /* 0x00000000060a7210 */ /* 0x004fe40007ffe1ff */
.L_x_171:
[----:B-1-3--:R1:W2:Y:S04]  /*1f90*/  @P6 LDG.E R4, [R2.64] ;  /* 0x0000000802046981 */ /* 0x00a2a8000c1e1900 */
[----:B------:R1:W2:Y:S01]  /*1fa0*/  @P6 LDG.E R0, [R2.64+0x4] ;  /* 0x0000040802006981 */ /* 0x0002a2000c1e1900 */
[----:B------:R-:W-:Y:S01]  /*1fb0*/  ISETP.NE.U32.AND P0, PT, RZ, c[0x0][0x378], PT ;  /* 0x0000de00ff007a0c */ /* 0x000fe20003f05070 */
[----:B-----5:R-:W-:-:S03]  /*1fc0*/  IMAD.MOV.U32 R92, RZ, RZ, R10 ;  /* 0x000000ffff5c7224 */ /* 0x020fc600078e000a */
[----:B------:R-:W-:Y:S01]  /*1fd0*/  ISETP.NE.AND.EX P1, PT, RZ, c[0x0][0x37c], PT, P0 ;  /* 0x0000df00ff007a0c */ /* 0x000fe20003f25300 */
[----:B------:R-:W-:Y:S02]  /*1fe0*/  IMAD.MOV.U32 R49, RZ, RZ, c[0x0][0x228] ;  /* 0x00008a00ff317624 */ /* 0x000fe400078e00ff */
[----:B------:R-:W-:-:S10]  /*1ff0*/  IMAD.IADD R6, R10, 0x1, -R226 ;  /* 0x000000010a067824 */ /* 0x000fd400078e0ae2 */
[----:B-1----:R-:W-:-:S04]  /*2000*/  @P1 IADD3 R2, P0, R227, c[0x0][0x378], RZ ;  /* 0x0000de00e3021a10 */ /* 0x002fc80007f1e0ff */
[----:B------:R-:W-:-:S05]  /*2010*/  @P1 IADD3.X R3, R232, c[0x0][0x37c], RZ, P0, !PT ;  /* 0x0000df00e8031a10 */ /* 0x000fca00007fe4ff */
[----:B------:R1:W5:Y:S01]  /*2020*/  @P1 LDG.E R92, [R2.64] ;  /* 0x00000008025c1981 */ /* 0x000362000c1e1900 */
[----:B------:R-:W-:Y:S01]  /*2030*/  BSSY B0, `(.L_x_172) ;  /* 0x000002f000007945 */ /* 0x000fe20003800000 */
[----:B-1----:R-:W-:-:S04]  /*2040*/  LOP3.LUT R2, R230, 0xff000000, RZ, 0xc0, !PT ;  /* 0xff000000e6027812 */ /* 0x002fc800078ec0ff */
[----:B------:R-:W-:Y:S01]  /*2050*/  SHF.R.U32.HI R2, RZ, 0x8, R2 ;  /* 0x00000008ff027819 */ /* 0x000fe20000011602 */
[----:B--2---:R-:W-:Y:S01]  /*2060*/  @P6 IMAD.IADD R49, R0, 0x1, -R4 ;  /* 0x0000000100316824 */ /* 0x004fe200078e0a04 */
[----:B------:R-:W-:-:S03]  /*2070*/  LOP3.LUT R0, R230, 0xff0000, RZ, 0xc0, !PT ;  /* 0x00ff0000e6007812 */ /* 0x000fc600078ec0ff */
[----:B------:R-:W-:Y:S01]  /*2080*/  IMAD.IADD R106, R6, 0x1, R49 ;  /* 0x00000001066a7824 */ /* 0x000fe200078e0231 */
[----:B------:R-:W-:-:S04]  /*2090*/  LEA.HI R2, R0, R2, RZ, 0x10 ;  /* 0x0000000200027211 */ /* 0x000fc800078f80ff */
[C---:B------:R-:W-:Y:S02]  /*20a0*/  ISETP.GE.AND P0, PT, R106.reuse, 0x1, PT ;  /* 0x000000016a00780c */ /* 0x040fe40003f06270 */
[----:B------:R-:W-:Y:S02]  /*20b0*/  IADD3 R0, R106, 0x1f, RZ ;  /* 0x0000001f6a007810 */ /* 0x000fe40007ffe0ff */
[----:B------:R-:W-:Y:S02]  /*20c0*/  SHF.R.U32.HI R238, RZ, 0x10, R2 ;  /* 0x00000010ffee7819 */ /* 0x000fe40000011602 */
[----:B------:R-:W-:Y:S02]  /*20d0*/  SHF.R.S32.HI R3, RZ, 0x1f, R0 ;  /* 0x0000001fff037819 */ /* 0x000fe40000011400 */
[----:B------:R-:W-:Y:S02]  /*20e0*/  ISETP.NE.AND P1, PT, R238, RZ, PT ;  /* 0x000000ffee00720c */ /* 0x000fe40003f25270 */
[----:B------:R-:W-:Y:S01]  /*20f0*/  LEA.HI R3, R3, R0, RZ, 0x5 ;  /* 0x0000000003037211 */ /* 0x000fe200078f28ff */
[----:B------:R-:W-:Y:S01]  /*2100*/  IMAD.MOV.U32 R0, RZ, RZ, RZ ;  /* 0x000000ffff007224 */ /* 0x000fe200078e00ff */
[----:B------:R-:W-:-:S02]  /*2110*/  LOP3.LUT R245, R2, 0xff, RZ, 0xc0, !PT ;  /* 0x000000ff02f57812 */ /* 0x000fc400078ec0ff */
[----:B------:R-:W-:Y:S02]  /*2120*/  SEL R91, R238, c[0x0][0x338], P1 ;  /* 0x0000ce00ee5b7a07 */ /* 0x000fe40000800000 */
[----:B------:R-:W-:Y:S01]  /*2130*/  SHF.R.S32.HI R93, RZ, 0x5, R3 ;  /* 0x00000005ff5d7819 */ /* 0x000fe20000011403 */
[----:B------:R-:W-:Y:S05]  /*2140*/  @!P0 BRA `(.L_x_173) ;  /* 0x000001d000008947 */ /* 0x000fea0003800000 */
[----:B------:R-:W-:Y:S02]  /*2150*/  IABS R0, R91 ;  /* 0x0000005b00007213 */ /* 0x000fe40000000000 */
[----:B------:R-:W-:-:S03]  /*2160*/  IADD3 R5, R93, -0x1, R91 ;  /* 0xffffffff5d057810 */ /* 0x000fc60007ffe05b */
[----:B------:R-:W-:Y:S01]  /*2170*/  IMAD.MOV.U32 R4, RZ, RZ, R0 ;  /* 0x000000ffff047224 */ /* 0x000fe200078e0000 */
[----:B------:R-:W-:-:S03]  /*2180*/  IABS R9, R5 ;  /* 0x0000000500097213 */ /* 0x000fc60000000000 */
[----:B------:R-:W1:Y:S08]  /*2190*/  I2F.RP R2, R4 ;  /* 0x0000000400027306 */ /* 0x000e700000209400 */
[----:B-1----:R-:W1:Y:S02]  /*21a0*/  MUFU.RCP R2, R2 ;  /* 0x0000000200027308 */ /* 0x002e640000001000 */
[----:B-1----:R-:W-:-:S06]  /*21b0*/  IADD3 R2, R2, 0xffffffe, RZ ;  /* 0x0ffffffe02027810 */ /* 0x002fcc0007ffe0ff */
[----:B------:R-:W1:Y:S02]  /*21c0*/  F2I.FTZ.U32.TRUNC.NTZ R3, R2 ;  /* 0x0000000200037305 */ /* 0x000e64000021f000 */
[----:B-1----:R-:W-:-:S04]  /*21d0*/  IMAD.MOV R0, RZ, RZ, -R3 ;  /* 0x000000ffff007224 */ /* 0x002fc800078e0a03 */
[----:B------:R-:W-:Y:S01]  /*21e0*/  IMAD.MOV.U32 R2, RZ, RZ, R0 ;  /* 0x000000ffff027224 */ /* 0x000fe200078e0000 */
[----:B------:R-:W-:-:S03]  /*21f0*/  IABS R0, R91 ;  /* 0x0000005b00007213 */ /* 0x000fc60000000000 */
[----:B------:R-:W-:Y:S02]  /*2200*/  IMAD R7, R2, R4, RZ ;  /* 0x0000000402077224 */ /* 0x000fe400078e02ff */
[----:B------:R-:W-:Y:S02]  /*2210*/  IMAD.MOV.U32 R2, RZ, RZ, RZ ;  /* 0x000000ffff027224 */ /* 0x000fe400078e00ff */
        /* <DEDUP_REMOVED lines=16> */
.L_x_173:
[----:B------:R-:W-:Y:S05]  /*2320*/  BSYNC B0 ;  /* 0x0000000000007941 */ /* 0x000fea0003800000 */
.L_x_172:
[----:B------:R-:W2:Y:S01]  /*2330*/  LDL R4, [R1+0x48] ;  /* 0x0000480001047983 */ /* 0x000ea20000100800 */
[----:B------:R-:W-:-:S04]  /*2340*/  IMAD R2, R245, R0, RZ ;  /* 0x00000000f5027224 */ /* 0x000fc800078e02ff */
[C---:B------:R-:W-:Y:S02]  /*2350*/  IMAD.IADD R0, R2.reuse, 0x1, R0 ;  /* 0x0000000102007824 */ /* 0x040fe400078e0200 */
[----:B------:R-:W-:-:S03]  /*2360*/  IMAD R3, R2, 0x20, -R6 ;  /* 0x0000002002037824 */ /* 0x000fc600078e0a06 */
[----:B------:R-:W-:Y:S02]  /*2370*/  IMNMX R0, R93, R0, PT ;  /* 0x000000005d007217 */ /* 0x000fe40003800200 */
[----:B------:R-:W-:-:S03]  /*2380*/  IMNMX R3, RZ, R3, !PT ;  /* 0x00000003ff037217 */ /* 0x000fc60007800200 */
[----:B------:R-:W-:Y:S01]  /*2390*/  IMAD R0, R0, 0x20, -R6 ;  /* 0x0000002000007824 */ /* 0x000fe200078e0a06 */
[----:B------:R-:W-:-:S04]  /*23a0*/  SHF.R.U32.HI R74, RZ, 0x5, R3 ;  /* 0x00000005ff4a7819 */ /* 0x000fc80000011603 */
[----:B------:R-:W-:-:S04]  /*23b0*/  IMNMX R0, R0, R49, PT ;  /* 0x0000003100007217 */ /* 0x000fc80003800200 */
[----:B------:R-:W-:-:S13]  /*23c0*/  ISETP.GT.AND P0, PT, R0, R3, PT ;  /* 0x000000030000720c */ /* 0x000fda0003f04270 */
[----:B------:R-:W-:Y:S01]  /*23d0*/  @P0 IADD3 R2, R0, 0x1f, RZ ;  /* 0x0000001f00020810 */ /* 0x000fe20007ffe0ff */
[----:B------:R-:W-:-:S03]  /*23e0*/  IMAD.MOV.U32 R0, RZ, RZ, R74 ;  /* 0x000000ffff007224 */ /* 0x000fc600078e004a */
[----:B------:R-:W-:-:S04]  /*23f0*/  @P0 SHF.R.S32.HI R3, RZ, 0x1f, R2 ;  /* 0x0000001fff030819 */ /* 0x000fc80000011402 */
[----:B------:R-:W-:-:S04]  /*2400*/  @P0 LEA.HI R2, R3, R2, RZ, 0x5 ;  /* 0x0000000203020211 */ /* 0x000fc800078f28ff */
[----:B------:R-:W-:-:S04]  /*2410*/  @P0 SHF.R.S32.HI R0, RZ, 0x5, R2 ;  /* 0x00000005ff000819 */ /* 0x000fc80000011402 */
[----:B------:R-:W-:Y:S01]  /*2420*/  ISETP.GT.AND P0, PT, R0, R74, PT ;  /* 0x0000004a0000720c */ /* 0x000fe20003f04270 */
[----:B--2---:R-:W-:-:S04]  /*2430*/  IMAD.IADD R2, R219, 0x1, R4 ;  /* 0x00000001db027824 */ /* 0x004fc800078e0204 */
[----:B------:R-:W-:-:S08]  /*2440*/  IMAD.SHL.U32 R198, R2, 0x2, RZ ;  /* 0x0000000202c67824 */ /* 0x000fd000078e00ff */
[----:B------:R-:W-:Y:S05]  /*2450*/  @!P0 BRA `(.L_x_174) ;  /* 0x0000399000008947 */ /* 0x000fea0003800000 */
[--C-:B------:R-:W-:Y:S01]  /*2460*/  SHF.R.S32.HI R9, RZ, 0x1f, R208.reuse ;  /* 0x0000001fff097819 */ /* 0x100fe200000114d0 */
[----:B------:R-:W-:Y:S01]  /*2470*/  IMAD.IADD R89, R49, 0x1, -R208 ;  /* 0x0000000131597824 */ /* 0x000fe200078e0ad0 */
[----:B------:R-:W-:Y:S01]  /*2480*/  IADD3 R52, P0, R208, R11, RZ ;  /* 0x0000000bd0347210 */ /* 0x000fe20007f1e0ff */
[----:B------:R-:W-:Y:S01]  /*2490*/  IMAD.MOV.U32 R100, RZ, RZ, c[0x0][0x238] ;  /* 0x00008e00ff647624 */ /* 0x000fe200078e00ff */
[----:B------:R-:W-:Y:S01]  /*24a0*/  IADD3 R42, R0, -0x1, RZ ;  /* 0xffffffff002a7810 */ /* 0x000fe20007ffe0ff */
[----:B------:R-:W-:Y:S01]  /*24b0*/  IMAD.MOV.U32 R96, RZ, RZ, 0x5 ;  /* 0x00000005ff607424 */ /* 0x000fe200078e00ff */
[----:B------:R-:W-:Y:S01]  /*24c0*/  LEA.HI.X.SX32 R53, R11, R9, 0x1, P0 ;  /* 0x000000090b357211 */ /* 0x000fe200000f0eff */
[----:B------:R-:W-:Y:S01]  /*24d0*/  IMAD.WIDE.U32 R2, R52, c[0x0][0x238], R132 ;  /* 0x00008e0034027a25 */ /* 0x000fe200078e0084 */
[----:B------:R-:W-:Y:S02]  /*24e0*/  LOP3.LUT R20, R230, 0xffff, RZ, 0xc0, !PT ;  /* 0x0000ffffe6147812 */ /* 0x000fe400078ec0ff */
[----:B------:R-:W-:Y:S01]  /*24f0*/  SEL R6, R235, RZ, !P6 ;  /* 0x000000ffeb067207 */ /* 0x000fe20007000000 */
[----:B------:R-:W-:Y:S01]  /*2500*/  IMAD R4, R53, c[0x0][0x238], RZ ;  /* 0x00008e0035047a24 */ /* 0x000fe200078e02ff */
[----:B------:R-:W-:Y:S01]  /*2510*/  SEL R11, R233, RZ, !P6 ;  /* 0x000000ffe90b7207 */ /* 0x000fe20007000000 */
[----:B------:R-:W-:Y:S01]  /*2520*/  IMAD R0, R42, -0x20, R89 ;  /* 0xffffffe02a007824 */ /* 0x000fe200078e0259 */
[----:B------:R-:W-:Y:S01]  /*2530*/  SHF.L.U64.HI R97, R100, R96, c[0x0][0x23c] ;  /* 0x00008f0064617619 */ /* 0x000fe20000010260 */
[----:B------:R-:W-:Y:S01]  /*2540*/  IMAD R4, R52, c[0x0][0x23c], R4 ;  /* 0x00008f0034047a24 */ /* 0x000fe200078e0204 */
[----:B------:R-:W-:Y:S01]  /*2550*/  ISETP.NE.U32.AND P1, PT, RZ, c[0x0][0x340], PT ;  /* 0x0000d000ff007a0c */ /* 0x000fe20003f25070 */
[----:B------:R-:W-:Y:S01]  /*2560*/  IMAD.SHL.U32 R100, R100, 0x20, RZ ;  /* 0x0000002064647824 */ /* 0x000fe200078e00ff */
[----:B------:R-:W-:Y:S01]  /*2570*/  ISETP.GT.AND P0, PT, R0, RZ, PT ;  /* 0x000000ff0000720c */ /* 0x000fe20003f04270 */
[----:B------:R-:W-:Y:S01]  /*2580*/  IMAD.IADD R3, R3, 0x1, R4 ;  /* 0x0000000103037824 */ /* 0x000fe200078e0204 */
[----:B------:R-:W-:Y:S01]  /*2590*/  ISETP.NE.AND.EX P1, PT, RZ, c[0x0][0x344], PT, P1 ;  /* 0x0000d100ff007a0c */ /* 0x000fe20003f25310 */
[----:B------:R-:W-:Y:S01]  /*25a0*/  IMAD R0, R6, c[0x0][0x248], RZ ;  /* 0x0000920006007a24 */ /* 0x000fe200078e02ff */
[----:B------:R-:W-:Y:S01]  /*25b0*/  ISETP.GE.AND P3, PT, R132, c[0x0][0x1d4], PT ;  /* 0x0000750084007a0c */ /* 0x000fe20003f66270 */
[----:B------:R-:W-:Y:S01]  /*25c0*/  IMAD.WIDE.U32 R2, R20, c[0x0][0x240], R2 ;  /* 0x0000900014027a25 */ /* 0x000fe200078e0002 */
[----:B------:R-:W-:-:S02]  /*25d0*/  ISETP.GE.AND P6, PT, R135, c[0x0][0x1d4], PT ;  /* 0x0000750087007a0c */ /* 0x000fc40003fc6270 */
[----:B------:R-:W-:Y:S01]  /*25e0*/  ISETP.GE.AND P5, PT, R199, c[0x0][0x1d4], PT ;  /* 0x00007500c7007a0c */ /* 0x000fe20003fa6270 */
[----:B------:R-:W-:Y:S01]  /*25f0*/  IMAD R3, R20, c[0x0][0x244], R3 ;  /* 0x0000910014037a24 */ /* 0x000fe200078e0203 */
[----:B------:R-:W-:Y:S01]  /*2600*/  ISETP.GE.AND P4, PT, R200, c[0x0][0x1d4], PT ;  /* 0x00007500c8007a0c */ /* 0x000fe20003f86270 */
[----:B------:R-:W-:Y:S01]  /*2610*/  IMAD R4, R11, c[0x0][0x24c], R0 ;  /* 0x000093000b047a24 */ /* 0x000fe200078e0200 */
[----:B------:R-:W-:Y:S01]  /*2620*/  LOP3.LUT R207, R207, 0xfffffffe, RZ, 0xc0, !PT ;  /* 0xfffffffecfcf7812 */ /* 0x000fe200078ec0ff */
[----:B------:R-:W-:Y:S01]  /*2630*/  IMAD.WIDE.U32 R56, R11, c[0x0][0x248], R2 ;  /* 0x000092000b387a25 */ /* 0x000fe200078e0002 */
[----:B------:R-:W-:-:S03]  /*2640*/  @P0 SHF.R.S32.HI R2, RZ, 0x1f, R42 ;  /* 0x0000001fff020819 */ /* 0x000fc6000001142a */
[----:B------:R-:W-:Y:S01]  /*2650*/  @P0 IMAD R0, R97, R42, RZ ;  /* 0x0000002a61000224 */ /* 0x000fe200078e02ff */
[----:B------:R-:W-:Y:S01]  /*2660*/  @P3 LOP3.LUT R207, R207, 0x1, RZ, 0xfc, !PT ;  /* 0x00000001cfcf3812 */ /* 0x000fe200078efcff */
[----:B------:R-:W-:Y:S02]  /*2670*/  IMAD.IADD R55, R57, 0x1, R4 ;  /* 0x0000000139377824 */ /* 0x000fe400078e0204 */
[----:B------:R-:W-:Y:S02]  /*2680*/  @P0 IMAD.MOV.U32 R54, RZ, RZ, R56 ;  /* 0x000000ffff360224 */ /* 0x000fe400078e0038 */
[-C--:B------:R-:W-:Y:S02]  /*2690*/  @P0 IMAD R0, R2, R100.reuse, R0 ;  /* 0x0000006402000224 */ /* 0x080fe400078e0200 */
[----:B------:R-:W-:-:S04]  /*26a0*/  @P0 IMAD.WIDE.U32 R4, R42, R100, R54 ;  /* 0x000000642a040225 */ /* 0x000fc800078e0036 */
[----:B------:R-:W-:Y:S01]  /*26b0*/  @P0 IMAD.IADD R0, R5, 0x1, R0 ;  /* 0x0000000105000824 */ /* 0x000fe200078e0200 */
[----:B------:R-:W-:-:S04]  /*26c0*/  @P0 LEA R2, P2, R4, c[0x0][0x220], 0x1 ;  /* 0x0000880004020a11 */ /* 0x000fc800078408ff */
[----:B------:R-:W-:Y:S02]  /*26d0*/  @P0 LEA.HI.X R3, R4, c[0x0][0x224], R0, 0x1, P2 ;  /* 0x0000890004030a11 */ /* 0x000fe400010f0c00 */
[----:B------:R-:W-:-:S03]  /*26e0*/  @P1 IADD3 R4, P2, R227, c[0x0][0x340], RZ ;  /* 0x0000d000e3041a10 */ /* 0x000fc60007f5e0ff */
[----:B------:R-:W-:Y:S01]  /*26f0*/  @!PT LDS RZ, [RZ] ;  /* 0x00000000fffff984 */ /* 0x000fe20000000800 */
[----:B------:R-:W-:Y:S01]  /*2700*/  @!PT LDS RZ, [RZ] ;  /* 0x00000000fffff984 */ /* 0x000fe20000000800 */
[----:B------:R-:W-:Y:S01]  /*2710*/  @!PT LDS RZ, [RZ] ;  /* 0x00000000fffff984 */ /* 0x000fe20000000800 */
[----:B------:R1:W-:Y:S01]  /*2720*/  @P0 LDGSTS.E.BYPASS.LTC128B.128 [R198+0xc080], [R2.64], !P3 ;  /* 0x0c08000002c60fae */ /* 0x0003e2000d901d48 */
[----:B------:R-:W-:Y:S01]  /*2730*/  @P1 IADD3.X R5, R232, c[0x0][0x344], RZ, P2, !PT ;  /* 0x0000d100e8051a10 */ /* 0x000fe200017fe4ff */
[----:B------:R-:W-:Y:S02]  /*2740*/  IMAD.MOV.U32 R94, RZ, RZ, c[0x0][0x27c] ;  /* 0x00009f00ff5e7624 */ /* 0x000fe400078e00ff */
[----:B------:R1:W-:Y:S04]  /*2750*/  @P0 LDGSTS.E.BYPASS.LTC128B.128 [R198+0xd080], [R2.64+0x80], !P6 ;  /* 0x0d08008002c60fae */ /* 0x0003e8000f101d48 */
[----:B------:R1:W-:Y:S04]  /*2760*/  @P0 LDGSTS.E.BYPASS.LTC128B.128 [R198+0xe080], [R2.64+0x100], !P5 ;  /* 0x0e08010002c60fae */ /* 0x0003e8000e901d48 */
[----:B------:R1:W-:Y:S01]  /*2770*/  @P0 LDGSTS.E.BYPASS.LTC128B.128 [R198+0xf080], [R2.64+0x180], !P4 ;  /* 0x0f08018002c60fae */ /* 0x0003e2000e101d48 */
[----:B------:R-:W-:-:S03]  /*2780*/  IMAD.SHL.U32 R94, R94, 0x2, RZ ;  /* 0x000000025e5e7824 */ /* 0x000fc600078e00ff */
[----:B------:R-:W0:Y:S04]  /*2790*/  LDGDEPBAR ;  /* 0x00000000000079af */ /* 0x000e280000000000 */
[----:B------:R-:W2:Y:S01]  /*27a0*/  @P1 LDG.E R0, [R4.64] ;  /* 0x0000000804001981 */ /* 0x000ea2000c1e1900 */
[----:B------:R-:W-:Y:S01]  /*27b0*/  ISETP.GE.AND P2, PT, R132, c[0x0][0x27c], PT ;  /* 0x00009f0084007a0c */ /* 0x000fe20003f46270 */
[----:B------:R-:W-:Y:S01]  /*27c0*/  WARPSYNC 0xffffffff ;  /* 0xffffffff00007948 */ /* 0x000fe20003800000 */
[----:B------:R-:W-:Y:S02]  /*27d0*/  LOP3.LUT R207, R207, 0xfffffffd, RZ, 0xc0, !PT ;  /* 0xfffffffdcfcf7812 */ /* 0x000fe400078ec0ff */
[----:B------:R-:W-:Y:S02]  /*27e0*/  SHF.R.S32.HI R139, RZ, 0x1f, R138 ;  /* 0x0000001fff8b7819 */ /* 0x000fe4000001148a */
[----:B-----5:R-:W-:-:S07]  /*27f0*/  SHF.R.S32.HI R19, RZ, 0x1f, R92 ;  /* 0x0000001fff137819 */ /* 0x020fce000001145c */
[----:B------:R-:W-:Y:S02]  /*2800*/  @P2 LOP3.LUT R207, R207, 0x2, RZ, 0xfc, !PT ;  /* 0x00000002cfcf2812 */ /* 0x000fe400078efcff */
[----:B--2---:R-:W-:Y:S01]  /*2810*/  @P1 SHF.R.S32.HI R18, RZ, 0x1f, R0 ;  /* 0x0000001fff121819 */ /* 0x004fe20000011400 */
[----:B------:R-:W-:Y:S02]  /*2820*/  @!P1 IMAD.MOV.U32 R0, RZ, RZ, R233 ;  /* 0x000000ffff009224 */ /* 0x000fe400078e00e9 */
[----:B------:R-:W-:Y:S02]  /*2830*/  @!P1 IMAD.MOV.U32 R18, RZ, RZ, R235 ;  /* 0x000000ffff129224 */ /* 0x000fe400078e00eb */
[C---:B-1----:R-:W-:Y:S01]  /*2840*/  IMAD.WIDE.U32 R2, R20.reuse, c[0x0][0x260], R132 ;  /* 0x0000980014027a25 */ /* 0x042fe200078e0084 */
[----:B------:R-:W-:Y:S01]  /*2850*/  ISETP.GE.AND P0, PT, R135, c[0x0][0x27c], PT ;  /* 0x00009f0087007a0c */ /* 0x000fe20003f06270 */
[----:B------:R-:W-:Y:S01]  /*2860*/  BAR.SYNC.DEFER_BLOCKING 0x0 ;  /* 0x0000000000007b1d */ /* 0x000fe20000010000 */
[----:B------:R-:W-:Y:S01]  /*2870*/  LOP3.LUT R207, R207, 0xfffffffb, RZ, 0xc0, !PT ;  /* 0xfffffffbcfcf7812 */ /* 0x000fe200078ec0ff */
[C---:B------:R-:W-:Y:S01]  /*2880*/  IMAD R7, R9.reuse, c[0x0][0x290], RZ ;  /* 0x0000a40009077a24 */ /* 0x040fe200078e02ff */
[----:B------:R-:W-:Y:S01]  /*2890*/  SHF.R.U32.HI R22, RZ, 0x3, R217 ;  /* 0x00000003ff167819 */ /* 0x000fe200000116d9 */
[----:B------:R-:W-:Y:S01]  /*28a0*/  IMAD R3, R20, c[0x0][0x264], R3 ;  /* 0x0000990014037a24 */ /* 0x000fe200078e0203 */
[----:B------:R-:W-:Y:S01]  /*28b0*/  MOV R101, c[0x0][0x27c] ;  /* 0x00009f0000657a02 */ /* 0x000fe20000000f00 */
[----:B------:R-:W-:Y:S01]  /*28c0*/  IMAD.IADD R90, R10, 0x1, R12 ;  /* 0x000000010a5a7824 */ /* 0x000fe200078e020c */
[----:B------:R-:W-:Y:S01]  /*28d0*/  SEL R10, RZ, c[0x0][0x27c], !P2 ;  /* 0x00009f00ff0a7a07 */ /* 0x000fe20005000000 */
[----:B------:R-:W-:Y:S01]  /*28e0*/  IMAD R9, R9, c[0x0][0x280], RZ ;  /* 0x0000a00009097a24 */ /* 0x000fe200078e02ff */
[----:B------:R-:W-:Y:S01]  /*28f0*/  MOV R99, c[0x0][0x280] ;  /* 0x0000a00000637a02 */ /* 0x000fe20000000f00 */
[----:B------:R-:W-:Y:S01]  /*2900*/  IMAD.WIDE.U32 R4, R208, c[0x0][0x290], R132 ;  /* 0x0000a400d0047a25 */ /* 0x000fe200078e0084 */
[----:B------:R-:W-:Y:S01]  /*2910*/  ULDC.U8 UR5, c[0x0][0x298] ;  /* 0x0000a60000057ab9 */ /* 0x000fe20000000000 */
[----:B------:R-:W-:-:S02]  /*2920*/  @P0 LOP3.LUT R207, R207, 0x4, RZ, 0xfc, !PT ;  /* 0x00000004cfcf0812 */ /* 0x000fc400078efcff */
[----:B------:R-:W-:Y:S02]  /*2930*/  IMAD R14, R208, c[0x0][0x294], R7 ;  /* 0x0000a500d00e7a24 */ /* 0x000fe400078e0207 */
[----:B------:R-:W-:Y:S01]  /*2940*/  IMAD R8, R6, c[0x0][0x268], RZ ;  /* 0x00009a0006087a24 */ /* 0x000fe200078e02ff */
[----:B------:R-:W-:Y:S01]  /*2950*/  LOP3.LUT R207, R207, 0xffffffef, RZ, 0xc0, !PT ;  /* 0xffffffefcfcf7812 */ /* 0x000fe200078ec0ff */
[----:B------:R-:W-:Y:S01]  /*2960*/  IMAD.WIDE.U32 R72, R11, c[0x0][0x268], R2 ;  /* 0x00009a000b487a25 */ /* 0x000fe200078e0002 */
[----:B------:R-:W-:Y:S02]  /*2970*/  SEL R2, RZ, c[0x0][0x27c], !P0 ;  /* 0x00009f00ff027a07 */ /* 0x000fe40004000000 */
[----:B------:R-:W-:Y:S01]  /*2980*/  ISETP.GE.AND P0, PT, R101, 0x1, PT ;  /* 0x000000016500780c */ /* 0x000fe20003f06270 */
[----:B------:R-:W-:Y:S01]  /*2990*/  IMAD R15, R208, c[0x0][0x284], R9 ;  /* 0x0000a100d00f7a24 */ /* 0x000fe200078e0209 */
[----:B------:R-:W-:Y:S01]  /*29a0*/  LOP3.LUT R207, R207, 0xfffffff7, RZ, 0xc0, !PT ;  /* 0xfffffff7cfcf7812 */ /* 0x000fe200078ec0ff */
[----:B------:R-:W-:-:S02]  /*29b0*/  IMAD.IADD R9, R5, 0x1, R14 ;  /* 0x0000000105097824 */ /* 0x000fc400078e020e */
[----:B------:R-:W-:Y:S02]  /*29c0*/  IMAD R21, R11, c[0x0][0x26c], R8 ;  /* 0x00009b000b157a24 */ /* 0x000fe400078e0208 */
[----:B------:R-:W-:Y:S02]  /*29d0*/  IMAD.IADD R5, R132, 0x1, R10 ;  /* 0x0000000184057824 */ /* 0x000fe400078e020a */
[----:B------:R-:W-:Y:S01]  /*29e0*/  IMAD.MOV.U32 R8, RZ, RZ, R4 ;  /* 0x000000ffff087224 */ /* 0x000fe200078e0004 */
[----:B------:R-:W-:Y:S01]  /*29f0*/  IADD3 R4, R135, R2, RZ ;  /* 0x0000000287047210 */ /* 0x000fe20007ffe0ff */
[C---:B------:R-:W-:Y:S01]  /*2a00*/  IMAD.WIDE.U32 R2, R208.reuse, c[0x0][0x290], R138 ;  /* 0x0000a400d0027a25 */ /* 0x040fe200078e008a */
[----:B------:R-:W-:Y:S02]  /*2a10*/  SHF.R.S32.HI R12, RZ, 0x1f, R5 ;  /* 0x0000001fff0c7819 */ /* 0x000fe40000011405 */
[----:B------:R-:W-:Y:S01]  /*2a20*/  SHF.R.S32.HI R16, RZ, 0x1f, R4 ;  /* 0x0000001fff107819 */ /* 0x000fe20000011404 */
[----:B------:R-:W-:Y:S01]  /*2a30*/  IMAD.WIDE.U32 R10, R208, c[0x0][0x280], R138 ;  /* 0x0000a000d00a7a25 */ /* 0x000fe200078e008a */
[----:B------:R-:W-:-:S02]  /*2a40*/  LEA.HI R13, R12, R5, RZ, 0x3 ;  /* 0x000000050c0d7211 */ /* 0x000fc400078f18ff */
[----:B------:R-:W-:Y:S01]  /*2a50*/  LEA.HI R17, R12, R5, RZ, 0x6 ;  /* 0x000000050c117211 */ /* 0x000fe200078f30ff */
[----:B------:R-:W-:Y:S01]  /*2a60*/  IMAD.WIDE.U32 R6, R208, c[0x0][0x280], R132 ;  /* 0x0000a000d0067a25 */ /* 0x000fe200078e0084 */
[CC--:B------:R-:W-:Y:S02]  /*2a70*/  LEA.HI R12, R16.reuse, R4.reuse, RZ, 0x3 ;  /* 0x00000004100c7211 */ /* 0x0c0fe400078f18ff */
[----:B------:R-:W-:Y:S01]  /*2a80*/  LEA.HI R4, R16, R4, RZ, 0x6 ;  /* 0x0000000410047211 */ /* 0x000fe200078f30ff */
[----:B------:R-:W-:Y:S01]  /*2a90*/  IMAD.IADD R5, R14, 0x1, R3 ;  /* 0x000000010e057824 */ /* 0x000fe200078e0203 */
[C---:B------:R-:W-:Y:S01]  /*2aa0*/  LOP3.LUT R14, R217.reuse, 0x38, R13, 0xf8, !PT ;  /* 0x00000038d90e7812 */ /* 0x040fe200078ef80d */
[----:B------:R-:W-:Y:S01]  /*2ab0*/  IMAD.MOV.U32 R102, RZ, RZ, c[0x0][0x2b8] ;  /* 0x0000ae00ff667624 */ /* 0x000fe200078e00ff */
[----:B------:R-:W-:Y:S01]  /*2ac0*/  LOP3.LUT R16, R217, 0x38, R12, 0xf8, !PT ;  /* 0x00000038d9107812 */ /* 0x000fe200078ef80c */
[----:B------:R-:W-:Y:S01]  /*2ad0*/  IMAD.IADD R3, R15, 0x1, R11 ;  /* 0x000000010f037824 */ /* 0x000fe200078e020b */
[----:B------:R-:W-:Y:S01]  /*2ae0*/  SHF.L.U32 R11, R17, 0x5, RZ ;  /* 0x00000005110b7819 */ /* 0x000fe200000006ff */
[----:B------:R-:W-:Y:S01]  /*2af0*/  IMAD.SHL.U32 R4, R4, 0x20, RZ ;  /* 0x0000002004047824 */ /* 0x000fe200078e00ff */
[----:B------:R-:W-:Y:S01]  /*2b00*/  IADD3 R7, R7, R15, RZ ;  /* 0x0000000f07077210 */ /* 0x000fe20007ffe0ff */
[----:B------:R-:W-:Y:S01]  /*2b10*/  IMAD.MOV.U32 R98, RZ, RZ, c[0x0][0x290] ;  /* 0x0000a400ff627624 */ /* 0x000fe200078e00ff */
[----:B------:R-:W-:Y:S01]  /*2b20*/  ISETP.NE.AND P1, PT, R102, 0x1, PT ;  /* 0x000000016600780c */ /* 0x000fe20003f25270 */
[----:B------:R-:W-:Y:S01]  /*2b30*/  IMAD.WIDE.U32 R66, R0, c[0x0][0x2b0], RZ ;  /* 0x0000ac0000427a25 */ /* 0x000fe200078e00ff */
[----:B------:R-:W-:-:S02]  /*2b40*/  LOP3.LUT R17, R11, 0x7ffff800, RZ, 0xc0, !PT ;  /* 0x7ffff8000b117812 */ /* 0x000fc400078ec0ff */
[-C--:B------:R-:W-:Y:S01]  /*2b50*/  LOP3.LUT R15, R14, R22.reuse, RZ, 0x3c, !PT ;  /* 0x000000160e0f7212 */ /* 0x080fe200078e3cff */
[----:B------:R-:W-:Y:S01]  /*2b60*/  IMAD.WIDE.U32 R70, R20, c[0x0][0x210], RZ ;  /* 0x0000840014467a25 */ /* 0x000fe200078e00ff */
[----:B------:R-:W-:Y:S02]  /*2b70*/  LOP3.LUT R14, R4, 0x7ffff800, RZ, 0xc0, !PT ;  /* 0x7ffff800040e7812 */ /* 0x000fe400078ec0ff */
[----:B------:R-:W-:Y:S01]  /*2b80*/  LOP3.LUT R11, R16, R22, RZ, 0x3c, !PT ;  /* 0x00000016100b7212 */ /* 0x000fe200078e3cff */
[----:B------:R-:W-:Y:S01]  /*2b90*/  IMAD.MOV.U32 R4, RZ, RZ, R2 ;  /* 0x000000ffff047224 */ /* 0x000fe200078e0002 */
[--C-:B------:R-:W-:Y:S01]  /*2ba0*/  IADD3 R17, R15, R17, R219.reuse ;  /* 0x000000110f117210 */ /* 0x100fe20007ffe0db */
[----:B------:R-:W-:Y:S01]  /*2bb0*/  IMAD.WIDE.U32 R68, R20, c[0x0][0x1e8], RZ ;  /* 0x00007a0014447a25 */ /* 0x000fe200078e00ff */
[----:B------:R-:W-:Y:S02]  /*2bc0*/  IADD3 R15, R11, R14, R219 ;  /* 0x0000000e0b0f7210 */ /* 0x000fe40007ffe0db */
[----:B------:R-:W-:Y:S01]  /*2bd0*/  MOV R2, R10 ;  /* 0x0000000a00027202 */ /* 0x000fe20000000f00 */
[----:B------:R-:W-:Y:S01]  /*2be0*/  IMAD R11, R18, c[0x0][0x2b0], RZ ;  /* 0x0000ac00120b7a24 */ /* 0x000fe200078e02ff */
[----:B------:R-:W-:Y:S01]  /*2bf0*/  LOP3.LUT R51, R13, 0xfffffff8, RZ, 0xc0, !PT ;  /* 0xfffffff80d337812 */ /* 0x000fe200078ec0ff */
[C---:B------:R-:W-:Y:S01]  /*2c00*/  IMAD R10, R19.reuse, c[0x0][0x290], RZ ;  /* 0x0000a400130a7a24 */ /* 0x040fe200078e02ff */
[----:B------:R-:W-:Y:S01]  /*2c10*/  LOP3.LUT R50, R12, 0xfffffff8, RZ, 0xc0, !PT ;  /* 0xfffffff80c327812 */ /* 0x000fe200078ec0ff */
[----:B------:R-:W-:Y:S01]  /*2c20*/  IMAD R14, R19, c[0x0][0x280], RZ ;  /* 0x0000a000130e7a24 */ /* 0x000fe200078e02ff */
[----:B------:R-:W-:Y:S01]  /*2c30*/  @P1 LOP3.LUT R207, R207, 0x8, RZ, 0xfc, !PT ;  /* 0x00000008cfcf1812 */ /* 0x000fe200078efcff */
[----:B------:R-:W-:Y:S01]  /*2c40*/  IMAD R11, R0, c[0x0][0x2b4], R11 ;  /* 0x0000ad00000b7a24 */ /* 0x000fe200078e020b */
[-C--:B------:R-:W-:Y:S01]  /*2c50*/  SHF.L.U64.HI R95, R98, R96.reuse, c[0x0][0x294] ;  /* 0x0000a500625f7619 */ /* 0x080fe20000010260 */
[C---:B------:R-:W-:Y:S01]  /*2c60*/  IMAD R10, R92.reuse, c[0x0][0x294], R10 ;  /* 0x0000a5005c0a7a24 */ /* 0x040fe200078e020a */
[C---:B------:R-:W-:Y:S01]  /*2c70*/  SHF.L.U64.HI R96, R99.reuse, R96, c[0x0][0x284] ;  /* 0x0000a10063607619 */ /* 0x040fe20000010260 */
[C---:B------:R-:W-:Y:S01]  /*2c80*/  IMAD R0, R92.reuse, c[0x0][0x284], R14 ;  /* 0x0000a1005c007a24 */ /* 0x040fe200078e020e */
[----:B------:R-:W-:Y:S01]  /*2c90*/  SHF.L.U32 R99, R99, 0x5, RZ ;  /* 0x0000000563637819 */ /* 0x000fe200000006ff */
[----:B------:R-:W-:Y:S01]  /*2ca0*/  IMAD.WIDE.U32 R60, R92, c[0x0][0x290], R4 ;  /* 0x0000a4005c3c7a25 */ /* 0x000fe200078e0004 */
[----:B------:R-:W-:-:S02]  /*2cb0*/  IADD3 R86, R73, R21, RZ ;  /* 0x0000001549567210 */ /* 0x000fc40007ffe0ff */
[----:B------:R-:W-:Y:S01]  /*2cc0*/  SHF.R.S32.HI R84, RZ, 0x3, R13 ;  /* 0x00000003ff547819 */ /* 0x000fe2000001140d */
[----:B------:R-:W-:Y:S01]  /*2cd0*/  IMAD.WIDE.U32 R58, R92, c[0x0][0x280], R2 ;  /* 0x0000a0005c3a7a25 */ /* 0x000fe200078e0002 */
[----:B------:R-:W-:Y:S02]  /*2ce0*/  SHF.R.S32.HI R83, RZ, 0x3, R12 ;  /* 0x00000003ff537819 */ /* 0x000fe4000001140c */
[----:B------:R-:W-:Y:S01]  /*2cf0*/  IADD3 R80, R10, R61, RZ ;  /* 0x0000003d0a507210 */ /* 0x000fe20007ffe0ff */
[----:B------:R-:W-:Y:S01]  /*2d00*/  IMAD.WIDE.U32 R64, R92, c[0x0][0x290], R8 ;  /* 0x0000a4005c407a25 */ /* 0x000fe200078e0008 */
[----:B------:R-:W-:Y:S02]  /*2d10*/  IADD3 R77, R0, R59, RZ ;  /* 0x0000003b004d7210 */ /* 0x000fe40007ffe0ff */
[----:B------:R-:W-:Y:S01]  /*2d20*/  SHF.R.S32.HI R79, RZ, 0x1f, R51 ;  /* 0x0000001fff4f7819 */ /* 0x000fe20000011433 */
[----:B------:R-:W-:Y:S01]  /*2d30*/  IMAD.WIDE.U32 R62, R92, c[0x0][0x280], R6 ;  /* 0x0000a0005c3e7a25 */ /* 0x000fe200078e0006 */
[----:B------:R-:W-:-:S02]  /*2d40*/  SHF.R.S32.HI R78, RZ, 0x1f, R50 ;  /* 0x0000001fff4e7819 */ /* 0x000fc40000011432 */
[----:B------:R-:W-:Y:S01]  /*2d50*/  SHF.L.U32 R75, R15, 0x1, RZ ;  /* 0x000000010f4b7819 */ /* 0x000fe200000006ff */
[----:B------:R-:W-:Y:S01]  /*2d60*/  IMAD.SHL.U32 R98, R98, 0x20, RZ ;  /* 0x0000002062627824 */ /* 0x000fe200078e00ff */
[----:B------:R-:W-:Y:S01]  /*2d70*/  @P0 LOP3.LUT R207, R207, 0x10, RZ, 0xfc, !PT ;  /* 0x00000010cfcf0812 */ /* 0x000fe200078efcff */
[C---:B------:R-:W-:Y:S02]  /*2d80*/  IMAD R88, R20.reuse, c[0x0][0x214], R71 ;  /* 0x0000850014587a24 */ /* 0x040fe400078e0247 */
[----:B------:R-:W-:Y:S02]  /*2d90*/  IMAD R87, R20, c[0x0][0x1ec], R69 ;  /* 0x00007b0014577a24 */ /* 0x000fe400078e0245 */
[----:B------:R-:W-:Y:S02]  /*2da0*/  IMAD.IADD R85, R67, 0x1, R11 ;  /* 0x0000000143557824 */ /* 0x000fe400078e020b */
[----:B------:R-:W-:Y:S02]  /*2db0*/  IMAD.IADD R82, R65, 0x1, R10 ;  /* 0x0000000141527824 */ /* 0x000fe400078e020a */
[----:B------:R-:W-:-:S02]  /*2dc0*/  IMAD.IADD R81, R63, 0x1, R0 ;  /* 0x000000013f517824 */ /* 0x000fc400078e0200 */
[----:B------:R-:W-:Y:S02]  /*2dd0*/  IMAD.SHL.U32 R76, R17, 0x2, RZ ;  /* 0x00000002114c7824 */ /* 0x000fe400078e00ff */
.L_x_193:
[----:B------:R-:W-:Y:S01]  /*2de0*/  IMAD.SHL.U32 R46, R42, 0x20, RZ ;  /* 0x000000202a2e7824 */ /* 0x000fe200078e00ff */
[----:B------:R-:W-:Y:S04]  /*2df0*/  DEPBAR.LE SB0, 0x0 ;  /* 0x000080000000791a */ /* 0x000fe80000000000 */
[----:B------:R-:W-:Y:S01]  /*2e00*/  IMAD.IADD R0, R218, 0x1, R46 ;  /* 0x00000001da007824 */ /* 0x000fe200078e022e */
[----:B------:R-:W-:Y:S01]  /*2e10*/  ISETP.NE.AND P1, PT, R102, 0x1, PT ;  /* 0x000000016600780c */ /* 0x000fe20003f25270 */
[----:B------:R-:W-:Y:S01]  /*2e20*/  IMAD.MOV.U32 R43, RZ, RZ, RZ ;  /* 0x000000ffff2b7224 */ /* 0x000fe200078e00ff */
[----:B------:R-:W-:Y:S01]  /*2e30*/  WARPSYNC 0xffffffff ;  /* 0xffffffff00007948 */ /* 0x000fe20003800000 */
[----:B------:R-:W-:Y:S01]  /*2e40*/  IMAD.IADD R2, R90, 0x1, R0 ;  /* 0x000000015a027824 */ /* 0x000fe200078e0200 */
[----:B------:R-:W-:Y:S01]  /*2e50*/  ISETP.GE.AND P0, PT, R0, R49, PT ;  /* 0x000000310000720c */ /* 0x000fe20003f06270 */
[----:B------:R-:W-:Y:S01]  /*2e60*/  BSSY B1, `(.L_x_175) ;  /* 0x00002a5000017945 */ /* 0x000fe20003800000 */
[----:B------:R-:W-:Y:S01]  /*2e70*/  ISETP.GE.AND P2, PT, R101, 0x1, PT ;  /* 0x000000016500780c */ /* 0x000fe20003f46270 */
[----:B------:R-:W-:Y:S01]  /*2e80*/  IMAD.MOV.U32 R0, RZ, RZ, R2 ;  /* 0x000000ffff007224 */ /* 0x000fe200078e0002 */
[----:B------:R-:W-:Y:S05]  /*2e90*/  ISETP.GT.OR P0, PT, R218, 0x1f, P0 ;  /* 0x0000001fda00780c */ /* 0x000fea0000704670 */
[----:B------:R-:W-:Y:S05]  /*2ea0*/  @P1 IMAD.HI.U32 R3, R2, c[0x0][0x2bc], RZ ;  /* 0x0000af0002031a27 */ /* 0x000fea00078e00ff */
[----:B------:R-:W-:Y:S04]  /*2eb0*/  @P1 SHF.R.U32.HI R0, RZ, c[0x0][0x2c0], R3 ;  /* 0x0000b000ff001a19 */ /* 0x000fe80000011603 */
[C---:B------:R-:W-:Y:S04]  /*2ec0*/  @!P0 IADD3 R3, P1, R0.reuse, R66, RZ ;  /* 0x0000004200038210 */ /* 0x040fe80007f3e0ff */
[----:B-1----:R-:W-:Y:S01]  /*2ed0*/  @!P0 LEA.HI.X.SX32 R5, R0, R85, 0x1, P1 ;  /* 0x0000005500058211 */ /* 0x002fe200008f0eff */
[----:B------:R-:W-:Y:S01]  /*2ee0*/  IMAD.MOV R0, RZ, RZ, -R0 ;  /* 0x000000ffff007224 */ /* 0x000fe200078e0a00 */
[C---:B------:R-:W-:Y:S03]  /*2ef0*/  @!P0 LEA R4, P1, R3.reuse, c[0x0][0x2a0], 0x2 ;  /* 0x0000a80003048a11 */ /* 0x040fe600078210ff */
[----:B------:R-:W-:Y:S01]  /*2f00*/  IMAD R44, R0, c[0x0][0x2b8], R2 ;  /* 0x0000ae00002c7a24 */ /* 0x000fe200078e0202 */
[----:B------:R-:W-:Y:S03]  /*2f10*/  @!P0 LEA.HI.X R5, R3, c[0x0][0x2a4], R5, 0x2, P1 ;  /* 0x0000a90003058a11 */ /* 0x000fe600008f1405 */
[C---:B------:R-:W-:Y:S01]  /*2f20*/  IMAD.WIDE.U32 R2, R44.reuse, c[0x0][0x1e0], RZ ;  /* 0x000078002c027a25 */ /* 0x040fe200078e00ff */
[----:B------:R-:W-:Y:S01]  /*2f30*/  SHF.R.S32.HI R47, RZ, 0x1f, R44 ;  /* 0x0000001fff2f7819 */ /* 0x000fe2000001142c */
[----:B------:R-:W2:Y:S04]  /*2f40*/  @!P0 LDG.E R43, [R4.64] ;  /* 0x00000008042b8981 */ /* 0x000ea8000c1e1900 */
[----:B------:R-:W-:Y:S01]  /*2f50*/  IMAD R0, R47, c[0x0][0x1e0], RZ ;  /* 0x000078002f007a24 */ /* 0x000fe200078e02ff */
[----:B------:R-:W-:Y:S03]  /*2f60*/  BAR.SYNC.DEFER_BLOCKING 0x0 ;  /* 0x0000000000007b1d */ /* 0x000fe60000010000 */
[----:B------:R-:W-:Y:S04]  /*2f70*/  IMAD R0, R44, c[0x0][0x1e4], R0 ;  /* 0x000079002c007a24 */ /* 0x000fe800078e0200 */
[----:B------:R-:W-:Y:S01]  /*2f80*/  IMAD.IADD R3, R3, 0x1, R0 ;  /* 0x0000000103037824 */ /* 0x000fe200078e0200 */
[----:B--2---:R-:W-:Y:S03]  /*2f90*/  SHF.R.S32.HI R48, RZ, 0x1f, R43 ;  /* 0x0000001fff307819 */ /* 0x004fe6000001142b */
[C---:B------:R-:W-:Y:S04]  /*2fa0*/  IMAD.WIDE.U32 R2, R43.reuse, c[0x0][0x1f0], R2 ;  /* 0x00007c002b027a25 */ /* 0x040fe800078e0002 */
[----:B------:R-:W-:Y:S01]  /*2fb0*/  IMAD R4, R48, c[0x0][0x1f0], RZ ;  /* 0x00007c0030047a24 */ /* 0x000fe200078e02ff */
[----:B------:R-:W-:Y:S03]  /*2fc0*/  IADD3 R0, P0, R68, R2, RZ ;  /* 0x0000000244007210 */ /* 0x000fe60007f1e0ff */
[----:B------:R-:W-:Y:S05]  /*2fd0*/  IMAD R4, R43, c[0x0][0x1f4], R4 ;  /* 0x00007d002b047a24 */ /* 0x000fea00078e0204 */
[----:B------:R-:W-:Y:S02]  /*2fe0*/  IADD3.X R2, R87, R3, R4, P0, !PT ;  /* 0x0000000357027210 */ /* 0x000fe400007fe404 */
[C---:B------:R-:W-:Y:S04]  /*2ff0*/  LEA R30, P0, R0.reuse, c[0x0][0x1c8], 0x1 ;  /* 0x00007200001e7a11 */ /* 0x040fe800078008ff */
[----:B------:R-:W-:Y:S01]  /*3000*/  LEA.HI.X R22, R0, c[0x0][0x1cc], R2, 0x1, P0 ;  /* 0x0000730000167a11 */ /* 0x000fe200000f0c02 */
[----:B----4-:R-:W-:-:S05]  /*3010*/  @!P2 BRA `(.L_x_176) ;  /* 0x000026e00000a947 */ /* 0x010fca0003800000 */
[-C--:B------:R-:W-:Y:S01]  /*3020*/  IMAD R3, R96, R42.reuse, RZ ;  /* 0x0000002a60037224 */ /* 0x080fe200078e02ff */
[----:B------:R-:W-:Y:S01]  /*3030*/  ISETP.NE.AND P0, PT, RZ, UR5, PT ;  /* 0x00000005ff007c0c */ /* 0x000fe2000bf05270 */
[-C--:B------:R-:W-:Y:S01]  /*3040*/  IMAD R2, R95, R42.reuse, RZ ;  /* 0x0000002a5f027224 */ /* 0x080fe200078e02ff */
[----:B------:R-:W-:Y:S01]  /*3050*/  SHF.R.S32.HI R0, RZ, 0x1f, R42 ;  /* 0x0000001fff007819 */ /* 0x000fe2000001142a */
[----:B------:R-:W-:Y:S01]  /*3060*/  IMAD.WIDE.U32 R8, R99, R42, RZ ;  /* 0x0000002a63087225 */ /* 0x000fe200078e00ff */
[----:B------:R-:W-:Y:S03]  /*3070*/  IADD3 R4, -R46, R49, RZ ;  /* 0x000000312e047210 */ /* 0x000fe60007ffe1ff */
[----:B------:R-:W-:Y:S01]  /*3080*/  IMAD R3, R0, R99, R3 ;  /* 0x0000006300037224 */ /* 0x000fe200078e0203 */
[----:B------:R-:W-:Y:S01]  /*3090*/  IMNMX R45, R4, 0x20, PT ;  /* 0x00000020042d7817 */ /* 0x000fe20003800200 */
[----:B------:R-:W-:Y:S02]  /*30a0*/  IMAD R2, R0, R98, R2 ;  /* 0x0000006200027224 */ /* 0x000fe400078e0202 */
[----:B------:R-:W-:Y:S01]  /*30b0*/  IMAD.WIDE.U32 R10, R98, R42, RZ ;  /* 0x0000002a620a7225 */ /* 0x000fe200078e00ff */
[----:B------:R-:W-:Y:S04]  /*30c0*/  IADD3 R23, R9, R3, RZ ;  /* 0x0000000309177210 */ /* 0x000fe80007ffe0ff */
[----:B------:R-:W-:Y:S01]  /*30d0*/  IADD3 R31, R11, R2, RZ ;  /* 0x000000020b1f7210 */ /* 0x000fe20007ffe0ff */
[----:B------:R-:W-:-:S05]  /*30e0*/  @!P0 BRA `(.L_x_177) ;  /* 0x000012f000008947 */ /* 0x000fca0003800000 */
[----:B------:R-:W-:Y:S01]  /*30f0*/  ISETP.GE.AND P1, PT, R208, R45, PT ;  /* 0x0000002dd000720c */ /* 0x000fe20003f26270 */
[----:B------:R-:W-:Y:S01]  /*3100*/  BSSY B0, `(.L_x_178) ;  /* 0x000002a000007945 */ /* 0x000fe20003800000 */
[----:B------:R-:W-:Y:S01]  /*3110*/  CS2R R14, SRZ ;  /* 0x00000000000e7805 */ /* 0x000fe2000001ff00 */
[----:B------:R-:W-:Y:S01]  /*3120*/  CS2R R12, SRZ ;  /* 0x00000000000c7805 */ /* 0x000fe2000001ff00 */
[----:B------:R-:W-:Y:S01]  /*3130*/  CS2R R6, SRZ ;  /* 0x0000000000067805 */ /* 0x000fe2000001ff00 */
[----:B------:R-:W-:Y:S01]  /*3140*/  CS2R R2, SRZ ;  /* 0x0000000000027805 */ /* 0x000fe2000001ff00 */
[----:B------:R-:W-:Y:S01]  /*3150*/  CS2R R28, SRZ ;  /* 0x00000000001c7805 */ /* 0x000fe2000001ff00 */
[----:B------:R-:W-:Y:S01]  /*3160*/  CS2R R26, SRZ ;  /* 0x00000000001a7805 */ /* 0x000fe2000001ff00 */
[----:B------:R-:W-:Y:S01]  /*3170*/  CS2R R24, SRZ ;  /* 0x0000000000187805 */ /* 0x000fe2000001ff00 */
[----:B------:R-:W-:Y:S04]  /*3180*/  CS2R R20, SRZ ;  /* 0x0000000000147805 */ /* 0x000fe8000001ff00 */
[----:B------:R-:W-:-:S05]  /*3190*/  @P1 BRA `(.L_x_179) ;  /* 0x0000020000001947 */ /* 0x000fca0003800000 */
[----:B------:R-:W-:Y:S01]  /*31a0*/  IADD3 R0, P0, R58, R8, RZ ;  /* 0x000000083a007210 */ /* 0x000fe20007f1e0ff */
[----:B------:R-:W-:Y:S01]  /*31b0*/  CS2R R20, SRZ ;  /* 0x0000000000147805 */ /* 0x000fe2000001ff00 */
[----:B------:R-:W-:Y:S01]  /*31c0*/  CS2R R6, SRZ ;  /* 0x0000000000067805 */ /* 0x000fe2000001ff00 */
[----:B------:R-:W-:Y:S01]  /*31d0*/  CS2R R24, SRZ ;  /* 0x0000000000187805 */ /* 0x000fe2000001ff00 */
[----:B------:R-:W-:Y:S01]  /*31e0*/  CS2R R12, SRZ ;  /* 0x00000000000c7805 */ /* 0x000fe2000001ff00 */
[----:B------:R-:W-:Y:S01]  /*31f0*/  IMAD.X R3, R23, 0x1, R77, P0 ;  /* 0x0000000117037824 */ /* 0x000fe200000e064d */
[----:B------:R-:W-:Y:S01]  /*3200*/  IADD3 R2, P0, R60, R10, RZ ;  /* 0x0000000a3c027210 */ /* 0x000fe20007f1e0ff */
[----:B------:R-:W-:Y:S01]  /*3210*/  CS2R R26, SRZ ;  /* 0x00000000001a7805 */ /* 0x000fe2000001ff00 */
[----:B------:R-:W-:Y:S01]  /*3220*/  CS2R R14, SRZ ;  /* 0x00000000000e7805 */ /* 0x000fe2000001ff00 */
[----:B------:R-:W-:Y:S02]  /*3230*/  CS2R R28, SRZ ;  /* 0x00000000001c7805 */ /* 0x000fe4000001ff00 */
[----:B------:R-:W-:Y:S01]  /*3240*/  IMAD.X R5, R31, 0x1, R80, P0 ;  /* 0x000000011f057824 */ /* 0x000fe200000e0650 */
[C---:B------:R-:W-:Y:S04]  /*3250*/  LEA R8, P0, R0.reuse, c[0x0][0x270], 0x1 ;  /* 0x00009c0000087a11 */ /* 0x040fe800078008ff */
[----:B------:R-:W-:Y:S02]  /*3260*/  LEA.HI.X R9, R0, c[0x0][0x274], R3, 0x1, P0 ;  /* 0x00009d0000097a11 */ /* 0x000fe400000f0c03 */
[C---:B------:R-:W-:Y:S04]  /*3270*/  LEA R4, P0, R2.reuse, c[0x0][0x288], 0x1 ;  /* 0x0000a20002047a11 */ /* 0x040fe800078008ff */
[----:B------:R-:W-:Y:S02]  /*3280*/  LEA.HI.X R5, R2, c[0x0][0x28c], R5, 0x1, P0 ;  /* 0x0000a30002057a11 */ /* 0x000fe400000f0c05 */
[----:B------:R-:W-:Y:S01]  /*3290*/  ISETP.GE.AND P0, PT, R138, c[0x0][0x27c], PT ;  /* 0x00009f008a007a0c */ /* 0x000fe20003f06270 */
[----:B------:R-:W-:Y:S11]  /*32a0*/  CS2R R2, SRZ ;  /* 0x0000000000027805 */ /* 0x000ff6000001ff00 */
[----:B------:R-:W-:Y:S01]  /*32b0*/  @!UPT UIADD3 URZ, URZ, URZ, URZ ;  /* 0x0000003f3f3ff290 */ /* 0x000fe2000fffe03f */
[----:B------:R1:W5:Y:S04]  /*32c0*/  @!P0 LDG.E.64 R2, [R8.64] ;  /* 0x0000000808028981 */ /* 0x000368000c1e1b00 */
[----:B------:R1:W5:Y:S01]  /*32d0*/  @!P0 LDG.E.64 R20, [R4.64] ;  /* 0x0000000804148981 */ /* 0x000362000c1e1b00 */
[----:B------:R-:W-:Y:S11]  /*32e0*/  ISETP.GE.AND P0, PT, R142, c[0x0][0x27c], PT ;  /* 0x00009f008e007a0c */ /* 0x000ff60003f06270 */
[----:B------:R-:W-:Y:S02]  /*32f0*/  @!UPT UIADD3 URZ, URZ, URZ, URZ ;  /* 0x0000003f3f3ff290 */ /* 0x000fe4000fffe03f */
[----:B------:R1:W5:Y:S04]  /*3300*/  @!P0 LDG.E.64 R6, [R8.64+0x40] ;  /* 0x0000400808068981 */ /* 0x000368000c1e1b00 */
[----:B------:R1:W5:Y:S01]  /*3310*/  @!P0 LDG.E.64 R24, [R4.64+0x40] ;  /* 0x0000400804188981 */ /* 0x000362000c1e1b00 */
[----:B------:R-:W-:Y:S11]  /*3320*/  ISETP.GE.AND P0, PT, R140, c[0x0][0x27c], PT ;  /* 0x00009f008c007a0c */ /* 0x000ff60003f06270 */
[----:B------:R-:W-:Y:S02]  /*3330*/  @!UPT UIADD3 URZ, URZ, URZ, URZ ;  /* 0x0000003f3f3ff290 */ /* 0x000fe4000fffe03f */
[----:B------:R1:W5:Y:S04]  /*3340*/  @!P0 LDG.E.64 R12, [R8.64+0x80] ;  /* 0x00008008080c8981 */ /* 0x000368000c1e1b00 */
[----:B------:R1:W5:Y:S01]  /*3350*/  @!P0 LDG.E.64 R26, [R4.64+0x80] ;  /* 0x00008008041a8981 */ /* 0x000362000c1e1b00 */
[----:B------:R-:W-:Y:S11]  /*3360*/  ISETP.GE.AND P0, PT, R141, c[0x0][0x27c], PT ;  /* 0x00009f008d007a0c */ /* 0x000ff60003f06270 */
[----:B------:R-:W-:Y:S02]  /*3370*/  @!UPT UIADD3 URZ, URZ, URZ, URZ ;  /* 0x0000003f3f3ff290 */ /* 0x000fe4000fffe03f */
[----:B------:R1:W5:Y:S04]  /*3380*/  @!P0 LDG.E.64 R14, [R8.64+0xc0] ;  /* 0x0000c008080e8981 */ /* 0x000368000c1e1b00 */
[----:B------:R1:W5:Y:S02]  /*3390*/  @!P0 LDG.E.64 R28, [R4.64+0xc0] ;  /* 0x0000c008041c8981 */ /* 0x000364000c1e1b00 */
.L_x_179:
[----:B------:R-:W-:Y:S05]  /*33a0*/  BSYNC B0 ;  /* 0x0000000000007941 */ /* 0x000fea0003800000 */
.L_x_178:
[----:B------:R2:W3:Y:S04]  /*33b0*/  SHFL.IDX PT, R40, R22, RZ, 0x181f ;  /* 0x00181fff16287589 */ /* 0x0004e800000e0000 */
[----:B------:R2:W4:Y:S01]  /*33c0*/  SHFL.IDX PT, R39, R30, RZ, 0x181f ;  /* 0x00181fff1e277589 */ /* 0x00052200000e0000 */
[----:B------:R-:W-:-:S05]  /*33d0*/  @P1 BRA `(.L_x_180) ;  /* 0x000024d000001947 */ /* 0x000fca0003800000 */
[----:B------:R-:W-:Y:S01]  /*33e0*/  ISETP.GE.AND P0, PT, R132, c[0x0][0x1d4], PT ;  /* 0x0000750084007a0c */ /* 0x000fe20003f06270 */
[----:B-1---5:R-:W-:Y:S01]  /*33f0*/  IMAD.MOV.U32 R8, RZ, RZ, R14 ;  /* 0x000000ffff087224 */ /* 0x022fe200078e000e */
[----:B------:R-:W-:Y:S01]  /*3400*/  MOV R0, R13 ;  /* 0x0000000d00007202 */ /* 0x000fe20000000f00 */
[----:B------:R-:W-:Y:S01]  /*3410*/  IMAD.MOV.U32 R5, RZ, RZ, R15 ;  /* 0x000000ffff057224 */ /* 0x000fe200078e000f */
[----:B------:R-:W-:Y:S01]  /*3420*/  BSSY B0, `(.L_x_181) ;  /* 0x000004b000007945 */ /* 0x000fe20003800000 */
[----:B------:R-:W-:Y:S03]  /*3430*/  IMAD.MOV.U32 R4, RZ, RZ, R12 ;  /* 0x000000ffff047224 */ /* 0x000fe600078e000c */
[----:B------:R-:W-:Y:S01]  /*3440*/  PRMT R19, R5, 0x5410, R8 ;  /* 0x0000541005137816 */ /* 0x000fe20000000008 */
[----:B------:R-:W-:Y:S01]  /*3450*/  IMAD.MOV.U32 R5, RZ, RZ, R29 ;  /* 0x000000ffff057224 */ /* 0x000fe200078e001d */
[----:B------:R-:W-:Y:S01]  /*3460*/  PRMT R18, R0, 0x5410, R4 ;  /* 0x0000541000127816 */ /* 0x000fe20000000004 */
[----:B------:R-:W-:Y:S01]  /*3470*/  IMAD.MOV.U32 R4, RZ, RZ, R6 ;  /* 0x000000ffff047224 */ /* 0x000fe200078e0006 */
[----:B------:R-:W-:Y:S01]  /*3480*/  MOV R8, R28 ;  /* 0x0000001c00087202 */ /* 0x000fe20000000f00 */
[----:B------:R-:W-:Y:S03]  /*3490*/  IMAD.MOV.U32 R0, RZ, RZ, R7 ;  /* 0x000000ffff007224 */ /* 0x000fe600078e0007 */
[----:B------:R-:W-:Y:S01]  /*34a0*/  PRMT R33, R8, 0x5410, R5 ;  /* 0x0000541008217816 */ /* 0x000fe20000000005 */
[----:B------:R-:W-:Y:S01]  /*34b0*/  IMAD.MOV.U32 R8, RZ, RZ, R26 ;  /* 0x000000ffff087224 */ /* 0x000fe200078e001a */
[----:B------:R-:W-:Y:S01]  /*34c0*/  PRMT R17, R0, 0x5410, R4 ;  /* 0x0000541000117816 */ /* 0x000fe20000000004 */
[----:B------:R-:W-:Y:S01]  /*34d0*/  IMAD.MOV.U32 R4, RZ, RZ, R24 ;  /* 0x000000ffff047224 */ /* 0x000fe200078e0018 */
[----:B------:R-:W-:Y:S02]  /*34e0*/  MOV R5, R27 ;  /* 0x0000001b00057202 */ /* 0x000fe40000000f00 */
[----:B------:R-:W-:Y:S02]  /*34f0*/  MOV R0, R25 ;  /* 0x0000001900007202 */ /* 0x000fe40000000f00 */
[----:B------:R-:W-:Y:S02]  /*3500*/  PRMT R32, R8, 0x5410, R5 ;  /* 0x0000541008207816 */ /* 0x000fe40000000005 */
[----:B------:R-:W-:Y:S01]  /*3510*/  PRMT R31, R4, 0x5410, R0 ;  /* 0x00005410041f7816 */ /* 0x000fe20000000000 */
[----:B------:R-:W-:-:S05]  /*3520*/  @P0 BRA `(.L_x_182) ;  /* 0x000003a000000947 */ /* 0x000fca0003800000 */
[C---:B----4-:R-:W-:Y:S01]  /*3530*/  LEA R34, P0, R132.reuse, R39, 0x1 ;  /* 0x0000002784227211 */ /* 0x050fe200078008ff */
[----:B------:R-:W1:Y:S01]  /*3540*/  LDS.128 R8, [R198+0xc080] ;  /* 0x00c08000c6087984 */ /* 0x000e620000000c00 */
[----:B--2---:R-:W-:Y:S01]  /*3550*/  MOV R22, R21 ;  /* 0x0000001500167202 */ /* 0x004fe20000000f00 */
[----:B------:R-:W-:Y:S01]  /*3560*/  IMAD.MOV.U32 R0, RZ, RZ, R2 ;  /* 0x000000ffff007224 */ /* 0x000fe200078e0002 */
[----:B---3--:R-:W-:Y:S01]  /*3570*/  LEA.HI.X R35, R132, R40, R133, 0x1, P0 ;  /* 0x0000002884237211 */ /* 0x008fe200000f0c85 */
[----:B------:R-:W-:Y:S01]  /*3580*/  IMAD.MOV.U32 R16, RZ, RZ, R20 ;  /* 0x000000ffff107224 */ /* 0x000fe200078e0014 */
[----:B------:R-:W-:Y:S01]  /*3590*/  ISETP.GE.AND P0, PT, R138, c[0x0][0x27c], PT ;  /* 0x00009f008a007a0c */ /* 0x000fe20003f06270 */
[----:B------:R-:W-:Y:S11]  /*35a0*/  IMAD.MOV.U32 R5, RZ, RZ, R3 ;  /* 0x000000ffff057224 */ /* 0x000ff600078e0003 */
[----:B------:R-:W-:Y:S01]  /*35b0*/  @!UPT UIADD3 URZ, URZ, URZ, URZ ;  /* 0x0000003f3f3ff290 */ /* 0x000fe2000fffe03f */
[----:B------:R-:W-:Y:S02]  /*35c0*/  @!P0 SHF.R.U64 R20, R20, 0x10, R21 ;  /* 0x0000001014148819 */ /* 0x000fe40000001215 */
[--C-:B------:R-:W-:Y:S02]  /*35d0*/  @!P0 SHF.R.U64 R2, R2, 0x10, R3.reuse ;  /* 0x0000001002028819 */ /* 0x100fe40000001203 */
[----:B------:R-:W-:Y:S02]  /*35e0*/  @!P0 PRMT R23, R16, 0x5410, R20 ;  /* 0x0000541010178816 */ /* 0x000fe40000000014 */
[----:B------:R-:W-:Y:S02]  /*35f0*/  @!P0 PRMT R16, R0, 0x5410, R2 ;  /* 0x0000541000108816 */ /* 0x000fe40000000002 */
[----:B------:R-:W-:Y:S01]  /*3600*/  @!P0 SHF.R.U32.HI R4, RZ, 0x10, R3 ;  /* 0x00000010ff048819 */ /* 0x000fe20000011603 */
[----:B------:R-:W-:Y:S01]  /*3610*/  @!P0 IMAD.U32 R20, R23, 0x10000, RZ ;  /* 0x0001000017148824 */ /* 0x000fe200078e00ff */
[----:B------:R-:W-:Y:S02]  /*3620*/  @!P0 SHF.L.U32 R3, R16, 0x10, RZ ;  /* 0x0000001010038819 */ /* 0x000fe400000006ff */
[----:B------:R-:W-:Y:S02]  /*3630*/  @!P0 SHF.R.U32.HI R21, RZ, 0x10, R21 ;  /* 0x00000010ff158819 */ /* 0x000fe40000011615 */
[----:B------:R-:W-:Y:S02]  /*3640*/  @!P0 PRMT R5, R5, 0x5410, R4 ;  /* 0x0000541005058816 */ /* 0x000fe40000000004 */
[----:B------:R-:W-:Y:S02]  /*3650*/  @!P0 PRMT R30, R22, 0x5410, R21 ;  /* 0x00005410161e8816 */ /* 0x000fe40000000015 */
[----:B------:R-:W-:Y:S01]  /*3660*/  @!P0 LOP3.LUT R21, R23, 0xffff0000, RZ, 0xc0, !PT ;  /* 0xffff000017158812 */ /* 0x000fe200078ec0ff */
[C---:B-1----:R-:W-:Y:S01]  /*3670*/  @!P0 IMAD.U32 R4, R8.reuse, 0x10000, RZ ;  /* 0x0001000008048824 */ /* 0x042fe200078e00ff */
[----:B------:R-:W-:Y:S02]  /*3680*/  @!P0 LOP3.LUT R0, R8, 0xffff0000, RZ, 0xc0, !PT ;  /* 0xffff000008008812 */ /* 0x000fe400078ec0ff */
[C---:B------:R-:W-:Y:S03]  /*3690*/  @!P0 LOP3.LUT R2, R9.reuse, 0xffff0000, RZ, 0xc0, !PT ;  /* 0xffff000009028812 */ /* 0x040fe600078ec0ff */
[C---:B------:R-:W-:Y:S02]  /*36a0*/  @!P0 FMUL.FTZ R22, R0.reuse, R20 ;  /* 0x0000001400168220 */ /* 0x040fe40000410000 */
[-C--:B------:R-:W-:Y:S02]  /*36b0*/  @!P0 FMUL.FTZ R0, R0, R3.reuse ;  /* 0x0000000300008220 */ /* 0x080fe40000410000 */
[----:B------:R-:W-:Y:S01]  /*36c0*/  @!P0 FFMA.FTZ R38, R4, R3, -R22 ;  /* 0x0000000304268223 */ /* 0x000fe20000010816 */
[----:B------:R-:W-:Y:S01]  /*36d0*/  @!P0 LOP3.LUT R3, R10, 0xffff0000, RZ, 0xc0, !PT ;  /* 0xffff00000a038812 */ /* 0x000fe200078ec0ff */
[----:B------:R-:W-:Y:S01]  /*36e0*/  @!P0 FFMA.FTZ R0, R20, R4, R0 ;  /* 0x0000000414008223 */ /* 0x000fe20000010000 */
[----:B------:R-:W-:Y:S01]  /*36f0*/  @!P0 LOP3.LUT R4, R16, 0xffff0000, RZ, 0xc0, !PT ;  /* 0xffff000010048812 */ /* 0x000fe200078ec0ff */
[----:B------:R-:W-:Y:S01]  /*3700*/  @!P0 IMAD.U32 R16, R9, 0x10000, RZ ;  /* 0x0001000009108824 */ /* 0x000fe200078e00ff */
[----:B------:R-:W-:Y:S01]  /*3710*/  @!P0 SHF.L.U32 R20, R30, 0x10, RZ ;  /* 0x000000101e148819 */ /* 0x000fe200000006ff */
[C---:B------:R-:W-:Y:S02]  /*3720*/  @!P0 FMUL.FTZ R22, R2.reuse, R21 ;  /* 0x0000001502168220 */ /* 0x040fe40000410000 */
[-C--:B------:R-:W-:Y:S02]  /*3730*/  @!P0 FMUL.FTZ R2, R2, R4.reuse ;  /* 0x0000000402028220 */ /* 0x080fe40000410000 */
[----:B------:R-:W-:Y:S02]  /*3740*/  @!P0 FFMA.FTZ R37, R16, R4, -R22 ;  /* 0x0000000410258223 */ /* 0x000fe40000010816 */
[C---:B------:R-:W-:Y:S01]  /*3750*/  @!P0 IMAD.U32 R4, R5.reuse, 0x10000, RZ ;  /* 0x0001000005048824 */ /* 0x040fe200078e00ff */
[----:B------:R-:W-:Y:S01]  /*3760*/  @!P0 LOP3.LUT R5, R5, 0xffff0000, RZ, 0xc0, !PT ;  /* 0xffff000005058812 */ /* 0x000fe200078ec0ff */
[----:B------:R-:W-:Y:S02]  /*3770*/  @!P0 IMAD.U32 R22, R10, 0x10000, RZ ;  /* 0x000100000a168824 */ /* 0x000fe400078e00ff */
[C---:B------:R-:W-:Y:S02]  /*3780*/  @!P0 FMUL.FTZ R23, R3.reuse, R20 ;  /* 0x0000001403178220 */ /* 0x040fe40000410000 */
[-C--:B------:R-:W-:Y:S02]  /*3790*/  @!P0 FMUL.FTZ R3, R3, R4.reuse ;  /* 0x0000000403038220 */ /* 0x080fe40000410000 */
[----:B------:R-:W-:Y:S01]  /*37a0*/  @!P0 FFMA.FTZ R36, R22, R4, -R23 ;  /* 0x0000000416248223 */ /* 0x000fe20000010817 */
[----:B------:R-:W-:Y:S01]  /*37b0*/  @!P0 LOP3.LUT R4, R11, 0xffff0000, RZ, 0xc0, !PT ;  /* 0xffff00000b048812 */ /* 0x000fe200078ec0ff */
[----:B------:R-:W-:Y:S01]  /*37c0*/  @!P0 FFMA.FTZ R2, R21, R16, R2 ;  /* 0x0000001015028223 */ /* 0x000fe20000010002 */
[----:B------:R-:W-:Y:S01]  /*37d0*/  @!P0 LOP3.LUT R23, R30, 0xffff0000, RZ, 0xc0, !PT ;  /* 0xffff00001e178812 */ /* 0x000fe200078ec0ff */
[----:B------:R-:W-:Y:S01]  /*37e0*/  @!P0 FFMA.FTZ R3, R20, R22, R3 ;  /* 0x0000001614038223 */ /* 0x000fe20000010003 */
[----:B------:R-:W-:Y:S02]  /*37f0*/  @!P0 SHF.L.U32 R16, R11, 0x10, RZ ;  /* 0x000000100b108819 */ /* 0x000fe400000006ff */
[----:B------:R-:W-:Y:S01]  /*3800*/  @!P0 F2FP.BF16.PACK_AB R2, R2, R37 ;  /* 0x000000250202823e */ /* 0x000fe200000010ff */
[C---:B------:R-:W-:Y:S01]  /*3810*/  @!P0 FMUL.FTZ R21, R4.reuse, R23 ;  /* 0x0000001704158220 */ /* 0x040fe20000410000 */
[----:B------:R-:W-:Y:S01]  /*3820*/  @!P0 F2FP.BF16.PACK_AB R3, R3, R36 ;  /* 0x000000240303823e */ /* 0x000fe200000010ff */
[-C--:B------:R-:W-:Y:S01]  /*3830*/  @!P0 FMUL.FTZ R4, R4, R5.reuse ;  /* 0x0000000504048220 */ /* 0x080fe20000410000 */
[----:B------:R-:W-:Y:S01]  /*3840*/  @!P0 MOV R9, R2 ;  /* 0x0000000200098202 */ /* 0x000fe20000000f00 */
[----:B------:R-:W-:Y:S01]  /*3850*/  @!P0 FFMA.FTZ R21, R16, R5, -R21 ;  /* 0x0000000510158223 */ /* 0x000fe20000010815 */
[----:B------:R-:W-:Y:S01]  /*3860*/  @!P0 F2FP.BF16.PACK_AB R5, R0, R38 ;  /* 0x000000260005823e */ /* 0x000fe200000010ff */
[----:B------:R-:W-:Y:S02]  /*3870*/  @!P0 FFMA.FTZ R4, R23, R16, R4 ;  /* 0x0000001017048223 */ /* 0x000fe40000010004 */
[----:B------:R-:W-:Y:S02]  /*3880*/  @!P0 IMAD.MOV.U32 R10, RZ, RZ, R3 ;  /* 0x000000ffff0a8224 */ /* 0x000fe400078e0003 */
[----:B------:R-:W-:Y:S01]  /*3890*/  @!P0 IMAD.MOV.U32 R8, RZ, RZ, R5 ;  /* 0x000000ffff088224 */ /* 0x000fe200078e0005 */
[----:B------:R-:W-:Y:S04]  /*38a0*/  @!P0 F2FP.BF16.PACK_AB R0, R4, R21 ;  /* 0x000000150400823e */ /* 0x000fe800000010ff */
[----:B------:R-:W-:Y:S05]  /*38b0*/  @!P0 MOV R11, R0 ;  /* 0x00000000000b8202 */ /* 0x000fea0000000f00 */
[----:B------:R1:W-:Y:S02]  /*38c0*/  ST.E.128 [R34.64], R8 ;  /* 0x0000000822007985 */ /* 0x0003e4000c101d08 */
.L_x_182:
[----:B------:R-:W-:Y:S05]  /*38d0*/  BSYNC B0 ;  /* 0x0000000000007941 */ /* 0x000fea0003800000 */
.L_x_181:
[----:B------:R-:W-:Y:S01]  /*38e0*/  ISETP.GE.AND P0, PT, R135, c[0x0][0x1d4], PT ;  /* 0x0000750087007a0c */ /* 0x000fe20003f06270 */
[----:B------:R-:W-:Y:S01]  /*38f0*/  @!UPT UIADD3 URZ, URZ, URZ, URZ ;  /* 0x0000003f3f3ff290 */ /* 0x000fe2000fffe03f */
[----:B------:R-:W-:Y:S11]  /*3900*/  BSSY B0, `(.L_x_183) ;  /* 0x0000038000007945 */ /* 0x000ff60003800000 */
[----:B------:R-:W-:-:S05]  /*3910*/  @P0 BRA `(.L_x_184) ;  /* 0x0000036000000947 */ /* 0x000fca0003800000 */
[C---:B-1--4-:R-:W-:Y:S01]  /*3920*/  LEA R34, P0, R204.reuse, R39, 0x1 ;  /* 0x00000027cc227211 */ /* 0x052fe200078008ff */
[----:B------:R-:W1:Y:S03]  /*3930*/  LDS.128 R8, [R198+0xd080] ;  /* 0x00d08000c6087984 */ /* 0x000e660000000c00 */
[----:B---3--:R-:W-:Y:S02]  /*3940*/  LEA.HI.X R35, R204, R40, R209, 0x1, P0 ;  /* 0x00000028cc237211 */ /* 0x008fe400000f0cd1 */
[----:B------:R-:W-:Y:S11]  /*3950*/  ISETP.GE.AND P0, PT, R142, c[0x0][0x27c], PT ;  /* 0x00009f008e007a0c */ /* 0x000ff60003f06270 */
[----:B------:R-:W-:Y:S02]  /*3960*/  @!UPT UIADD3 URZ, URZ, URZ, URZ ;  /* 0x0000003f3f3ff290 */ /* 0x000fe4000fffe03f */
[----:B------:R-:W-:Y:S02]  /*3970*/  @!P0 SHF.R.U64 R3, R24, 0x10, R25 ;  /* 0x0000001018038819 */ /* 0x000fe40000001219 */
[--C-:B------:R-:W-:Y:S02]  /*3980*/  @!P0 SHF.R.U64 R0, R6, 0x10, R7.reuse ;  /* 0x0000001006008819 */ /* 0x100fe40000001207 */
[----:B------:R-:W-:Y:S02]  /*3990*/  @!P0 SHF.R.U32.HI R2, RZ, 0x10, R7 ;  /* 0x00000010ff028819 */ /* 0x000fe40000011607 */
[----:B------:R-:W-:Y:S02]  /*39a0*/  @!P0 PRMT R4, R31, 0x5410, R3 ;  /* 0x000054101f048816 */ /* 0x000fe40000000003 */
[----:B------:R-:W-:Y:S02]  /*39b0*/  @!P0 SHF.R.U32.HI R5, RZ, 0x10, R25 ;  /* 0x00000010ff058819 */ /* 0x000fe40000011619 */
[----:B------:R-:W-:Y:S01]  /*39c0*/  @!P0 PRMT R0, R17, 0x5432, R0 ;  /* 0x0000543211008816 */ /* 0x000fe20000000000 */
[----:B------:R-:W-:Y:S01]  /*39d0*/  @!P0 IMAD.U32 R7, R4, 0x10000, RZ ;  /* 0x0001000004078824 */ /* 0x000fe200078e00ff */
[----:B------:R-:W-:Y:S02]  /*39e0*/  @!P0 PRMT R21, R31, 0x5432, R5 ;  /* 0x000054321f158816 */ /* 0x000fe40000000005 */
[----:B------:R-:W-:Y:S01]  /*39f0*/  @!P0 PRMT R5, R17, 0x5410, R2 ;  /* 0x0000541011058816 */ /* 0x000fe20000000002 */
[----:B------:R-:W-:Y:S01]  /*3a00*/  @!P0 IMAD.U32 R6, R0, 0x10000, RZ ;  /* 0x0001000000068824 */ /* 0x000fe200078e00ff */
[----:B------:R-:W-:Y:S02]  /*3a10*/  @!P0 LOP3.LUT R17, R4, 0xffff0000, RZ, 0xc0, !PT ;  /* 0xffff000004118812 */ /* 0x000fe400078ec0ff */
[----:B------:R-:W-:Y:S01]  /*3a20*/  @!P0 LOP3.LUT R4, R0, 0xffff0000, RZ, 0xc0, !PT ;  /* 0xffff000000048812 */ /* 0x000fe200078ec0ff */
[C---:B-1----:R-:W-:Y:S01]  /*3a30*/  @!P0 IMAD.U32 R16, R8.reuse, 0x10000, RZ ;  /* 0x0001000008108824 */ /* 0x042fe200078e00ff */
[----:B------:R-:W-:Y:S02]  /*3a40*/  @!P0 LOP3.LUT R2, R8, 0xffff0000, RZ, 0xc0, !PT ;  /* 0xffff000008028812 */ /* 0x000fe400078ec0ff */
[C---:B------:R-:W-:Y:S02]  /*3a50*/  @!P0 LOP3.LUT R3, R9.reuse, 0xffff0000, RZ, 0xc0, !PT ;  /* 0xffff000009038812 */ /* 0x040fe400078ec0ff */
[----:B------:R-:W-:Y:S01]  /*3a60*/  @!P0 SHF.L.U32 R20, R9, 0x10, RZ ;  /* 0x0000001009148819 */ /* 0x000fe200000006ff */
[C---:B--2---:R-:W-:Y:S02]  /*3a70*/  @!P0 FMUL.FTZ R22, R2.reuse, R7 ;  /* 0x0000000702168220 */ /* 0x044fe40000410000 */
[-C--:B------:R-:W-:Y:S02]  /*3a80*/  @!P0 FMUL.FTZ R0, R2, R6.reuse ;  /* 0x0000000602008220 */ /* 0x080fe40000410000 */
[----:B------:R-:W-:Y:S02]  /*3a90*/  @!P0 FMUL.FTZ R23, R3, R17 ;  /* 0x0000001103178220 */ /* 0x000fe40000410000 */
[----:B------:R-:W-:Y:S01]  /*3aa0*/  @!P0 FFMA.FTZ R30, R16, R6, -R22 ;  /* 0x00000006101e8223 */ /* 0x000fe20000010816 */
[----:B------:R-:W-:Y:S01]  /*3ab0*/  @!P0 SHF.L.U32 R6, R5, 0x10, RZ ;  /* 0x0000001005068819 */ /* 0x000fe200000006ff */
[----:B------:R-:W-:Y:S01]  /*3ac0*/  @!P0 FMUL.FTZ R2, R3, R4 ;  /* 0x0000000403028220 */ /* 0x000fe20000410000 */
[----:B------:R-:W-:Y:S01]  /*3ad0*/  @!P0 LOP3.LUT R3, R10, 0xffff0000, RZ, 0xc0, !PT ;  /* 0xffff00000a038812 */ /* 0x000fe200078ec0ff */
[----:B------:R-:W-:Y:S01]  /*3ae0*/  @!P0 FFMA.FTZ R0, R7, R16, R0 ;  /* 0x0000001007008223 */ /* 0x000fe20000010000 */
[----:B------:R-:W-:Y:S01]  /*3af0*/  @!P0 LOP3.LUT R5, R5, 0xffff0000, RZ, 0xc0, !PT ;  /* 0xffff000005058812 */ /* 0x000fe200078ec0ff */
[C---:B------:R-:W-:Y:S01]  /*3b00*/  @!P0 IMAD.U32 R7, R21.reuse, 0x10000, RZ ;  /* 0x0001000015078824 */ /* 0x040fe200078e00ff */
[----:B------:R-:W-:Y:S01]  /*3b10*/  @!P0 LOP3.LUT R21, R21, 0xffff0000, RZ, 0xc0, !PT ;  /* 0xffff000015158812 */ /* 0x000fe200078ec0ff */
[----:B------:R-:W-:Y:S01]  /*3b20*/  @!P0 FFMA.FTZ R25, R20, R4, -R23 ;  /* 0x0000000414198223 */ /* 0x000fe20000010817 */
[----:B------:R-:W-:Y:S01]  /*3b30*/  @!P0 LOP3.LUT R4, R11, 0xffff0000, RZ, 0xc0, !PT ;  /* 0xffff00000b048812 */ /* 0x000fe200078ec0ff */
[----:B------:R-:W-:Y:S02]  /*3b40*/  @!P0 IMAD.U32 R16, R10, 0x10000, RZ ;  /* 0x000100000a108824 */ /* 0x000fe400078e00ff */
[C---:B------:R-:W-:Y:S02]  /*3b50*/  @!P0 FMUL.FTZ R23, R3.reuse, R7 ;  /* 0x0000000703178220 */ /* 0x040fe40000410000 */
[----:B------:R-:W-:Y:S02]  /*3b60*/  @!P0 FMUL.FTZ R3, R3, R6 ;  /* 0x0000000603038220 */ /* 0x000fe40000410000 */
[----:B------:R-:W-:Y:S02]  /*3b70*/  @!P0 IMAD.U32 R22, R11, 0x10000, RZ ;  /* 0x000100000b168824 */ /* 0x000fe400078e00ff */
[C---:B------:R-:W-:Y:S02]  /*3b80*/  @!P0 FMUL.FTZ R24, R4.reuse, R21 ;  /* 0x0000001504188220 */ /* 0x040fe40000410000 */
[----:B------:R-:W-:Y:S02]  /*3b90*/  @!P0 FMUL.FTZ R4, R4, R5 ;  /* 0x0000000504048220 */ /* 0x000fe40000410000 */
[----:B------:R-:W-:Y:S02]  /*3ba0*/  @!P0 FFMA.FTZ R2, R17, R20, R2 ;  /* 0x0000001411028223 */ /* 0x000fe40000010002 */
[----:B------:R-:W-:Y:S02]  /*3bb0*/  @!P0 FFMA.FTZ R3, R7, R16, R3 ;  /* 0x0000001007038223 */ /* 0x000fe40000010003 */
[----:B------:R-:W-:Y:S01]  /*3bc0*/  @!P0 FFMA.FTZ R23, R16, R6, -R23 ;  /* 0x0000000610178223 */ /* 0x000fe20000010817 */
[----:B------:R-:W-:Y:S01]  /*3bd0*/  @!P0 F2FP.BF16.PACK_AB R2, R2, R25 ;  /* 0x000000190202823e */ /* 0x000fe200000010ff */
[----:B------:R-:W-:Y:S01]  /*3be0*/  @!P0 FFMA.FTZ R24, R22, R5, -R24 ;  /* 0x0000000516188223 */ /* 0x000fe20000010818 */
[----:B------:R-:W-:Y:S01]  /*3bf0*/  @!P0 F2FP.BF16.PACK_AB R5, R0, R30 ;  /* 0x0000001e0005823e */ /* 0x000fe200000010ff */
[----:B------:R-:W-:Y:S01]  /*3c00*/  @!P0 FFMA.FTZ R4, R21, R22, R4 ;  /* 0x0000001615048223 */ /* 0x000fe20000010004 */
[----:B------:R-:W-:Y:S02]  /*3c10*/  @!P0 F2FP.BF16.PACK_AB R3, R3, R23 ;  /* 0x000000170303823e */ /* 0x000fe400000010ff */
[----:B------:R-:W-:Y:S01]  /*3c20*/  @!P0 MOV R9, R2 ;  /* 0x0000000200098202 */ /* 0x000fe20000000f00 */
[----:B------:R-:W-:Y:S01]  /*3c30*/  @!P0 IMAD.MOV.U32 R8, RZ, RZ, R5 ;  /* 0x000000ffff088224 */ /* 0x000fe200078e0005 */
[----:B------:R-:W-:Y:S01]  /*3c40*/  @!P0 F2FP.BF16.PACK_AB R0, R4, R24 ;  /* 0x000000180400823e */ /* 0x000fe200000010ff */
[----:B------:R-:W-:Y:S03]  /*3c50*/  @!P0 IMAD.MOV.U32 R10, RZ, RZ, R3 ;  /* 0x000000ffff0a8224 */ /* 0x000fe600078e0003 */
[----:B------:R-:W-:Y:S05]  /*3c60*/  @!P0 MOV R11, R0 ;  /* 0x00000000000b8202 */ /* 0x000fea0000000f00 */
[----:B------:R1:W-:Y:S02]  /*3c70*/  ST.E.128 [R34.64], R8 ;  /* 0x0000000822007985 */ /* 0x0003e4000c101d08 */
.L_x_184:
[----:B------:R-:W-:Y:S05]  /*3c80*/  BSYNC B0 ;  /* 0x0000000000007941 */ /* 0x000fea0003800000 */
.L_x_183:
[----:B------:R-:W-:Y:S01]  /*3c90*/  ISETP.GE.AND P0, PT, R199, c[0x0][0x1d4], PT ;  /* 0x00007500c7007a0c */ /* 0x000fe20003f06270 */
[----:B------:R-:W-:Y:S01]  /*3ca0*/  @!UPT UIADD3 URZ, URZ, URZ, URZ ;  /* 0x0000003f3f3ff290 */ /* 0x000fe2000fffe03f */
[----:B------:R-:W-:Y:S11]  /*3cb0*/  BSSY B0, `(.L_x_185) ;  /* 0x0000038000007945 */ /* 0x000ff60003800000 */
[----:B------:R-:W-:-:S05]  /*3cc0*/  @P0 BRA `(.L_x_186) ;  /* 0x0000036000000947 */ /* 0x000fca0003800000 */
[C---:B--2-4-:R-:W-:Y:S01]  /*3cd0*/  LEA R22, P0, R199.reuse, R39, 0x1 ;  /* 0x00000027c7167211 */ /* 0x054fe200078008ff */
[----:B-1----:R-:W1:Y:S03]  /*3ce0*/  LDS.128 R8, [R198+0xe080] ;  /* 0x00e08000c6087984 */ /* 0x002e660000000c00 */
        /* <DEDUP_REMOVED lines=19> */
[C---:B------:R-:W-:Y:S02]  /*3e20*/  @!P0 FMUL.FTZ R18, R2.reuse, R7 ;  /* 0x0000000702128220 */ /* 0x040fe40000410000 */
        /* <DEDUP_REMOVED lines=17> */
[-C--:B------:R-:W-:Y:S02]  /*3f40*/  @!P0 FMUL.FTZ R4, R4, R5.reuse ;  /* 0x0000000504048220 */ /* 0x080fe40000410000 */
        /* <DEDUP_REMOVED lines=14> */
.L_x_186:
[----:B------:R-:W-:Y:S05]  /*4030*/  BSYNC B0 ;  /* 0x0000000000007941 */ /* 0x000fea0003800000 */
.L_x_185:
[----:B------:R-:W-:Y:S11]  /*4040*/  ISETP.GE.AND P0, PT, R200, c[0x0][0x1d4], PT ;  /* 0x00007500c8007a0c */ /* 0x000ff60003f06270 */
[----:B------:R-:W-:Y:S02]  /*4050*/  @!UPT UIADD3 URZ, URZ, URZ, URZ ;  /* 0x0000003f3f3ff290 */ /* 0x000fe4000fffe03f */
[----:B------:R-:W-:-:S05]  /*4060*/  @P0 BRA `(.L_x_180) ;  /* 0x0000184000000947 */ /* 0x000fca0003800000 */
[C---:B----4-:R-:W-:Y:S01]  /*4070*/  LEA R20, P0, R200.reuse, R39, 0x1 ;  /* 0x00000027c8147211 */ /* 0x050fe200078008ff */
        /* <DEDUP_REMOVED lines=23> */
[----:B--2---:R-:W-:Y:S01]  /*41f0*/  @!P0 FFMA.FTZ R22, R12, R6, -R16 ;  /* 0x000000060c168223 */ /* 0x004fe20000010810 */
        /* <DEDUP_REMOVED lines=28> */
[----:B------:R1:W-:Y:S01]  /*43c0*/  ST.E.128 [R20.64], R8 ;  /* 0x0000000814007985 */ /* 0x0003e2000c101d08 */
[----:B------:R-:W-:-:S05]  /*43d0*/  BRA `(.L_x_180) ;  /* 0x000014d000007947 */ /* 0x000fca0003800000 */
.L_x_177:
        /* <DEDUP_REMOVED lines=17> */
[----:B------:R-:W-:Y:S05]  /*44f0*/  IADD3 R3, P0, R64, R10, RZ ;  /* 0x0000000a40037210 */ /* 0x000fea0007f1e0ff */
[----:B------:R-:W-:Y:S01]  /*4500*/  IMAD.X R10, R31, 0x1, R82, P0 ;  /* 0x000000011f0a7824 */ /* 0x000fe200000e0652 */
[C---:B------:R-:W-:Y:S04]  /*4510*/  LEA R8, P0, R0.reuse, c[0x0][0x270], 0x1 ;  /* 0x00009c0000087a11 */ /* 0x040fe800078008ff */
[----:B------:R-:W-:Y:S02]  /*4520*/  LEA.HI.X R9, R0, c[0x0][0x274], R2, 0x1, P0 ;  /* 0x00009d0000097a11 */ /* 0x000fe400000f0c02 */
[C---:B------:R-:W-:Y:S04]  /*4530*/  LEA R2, P0, R3.reuse, c[0x0][0x288], 0x1 ;  /* 0x0000a20003027a11 */ /* 0x040fe800078008ff */
[----:B------:R-:W-:Y:S02]  /*4540*/  LEA.HI.X R3, R3, c[0x0][0x28c], R10, 0x1, P0 ;  /* 0x0000a30003037a11 */ /* 0x000fe400000f0c0a */
[----:B------:R-:W-:Y:S11]  /*4550*/  ISETP.GE.AND P0, PT, R132, c[0x0][0x27c], PT ;  /* 0x00009f0084007a0c */ /* 0x000ff60003f06270 */
[----:B------:R-:W-:Y:S02]  /*4560*/  @!UPT UIADD3 URZ, URZ, URZ, URZ ;  /* 0x0000003f3f3ff290 */ /* 0x000fe4000fffe03f */
[----:B------:R1:W5:Y:S04]  /*4570*/  @!P0 LDG.E.128 R4, [R8.64] ;  /* 0x0000000808048981 */ /* 0x000368000c1e1d00 */
[----:B------:R1:W5:Y:S01]  /*4580*/  @!P0 LDG.E.128 R12, [R2.64] ;  /* 0x00000008020c8981 */ /* 0x000362000c1e1d00 */
[----:B------:R-:W-:Y:S11]  /*4590*/  ISETP.GE.AND P0, PT, R135, c[0x0][0x27c], PT ;  /* 0x00009f0087007a0c */ /* 0x000ff60003f06270 */
[----:B------:R-:W-:Y:S02]  /*45a0*/  @!UPT UIADD3 URZ, URZ, URZ, URZ ;  /* 0x0000003f3f3ff290 */ /* 0x000fe4000fffe03f */
[----:B------:R1:W5:Y:S04]  /*45b0*/  @!P0 LDG.E.128 R16, [R8.64+0x80] ;  /* 0x0000800808108981 */ /* 0x000368000c1e1d00 */
[----:B------:R1:W5:Y:S02]  /*45c0*/  @!P0 LDG.E.128 R32, [R2.64+0x80] ;  /* 0x0000800802208981 */ /* 0x000364000c1e1d00 */
.L_x_188:
[----:B------:R-:W-:Y:S05]  /*45d0*/  BSYNC B0 ;  /* 0x0000000000007941 */ /* 0x000fea0003800000 */
.L_x_187:
[----:B------:R2:W3:Y:S04]  /*45e0*/  SHFL.IDX PT, R39, R22, RZ, 0x181f ;  /* 0x00181fff16277589 */ /* 0x0004e800000e0000 */
[----:B------:R2:W4:Y:S01]  /*45f0*/  SHFL.IDX PT, R38, R30, RZ, 0x181f ;  /* 0x00181fff1e267589 */ /* 0x00052200000e0000 */
[----:B------:R-:W-:-:S05]  /*4600*/  @P1 BRA `(.L_x_180) ;  /* 0x000012a000001947 */ /* 0x000fca0003800000 */
[----:B------:R-:W-:Y:S01]  /*4610*/  ISETP.GE.AND P0, PT, R132, c[0x0][0x1d4], PT ;  /* 0x0000750084007a0c */ /* 0x000fe20003f06270 */
[----:B-1---5:R-:W-:Y:S01]  /*4620*/  IMAD.MOV.U32 R8, RZ, RZ, R18 ;  /* 0x000000ffff087224 */ /* 0x022fe200078e0012 */
[----:B------:R-:W-:Y:S01]  /*4630*/  IADD3 R41, -R94, c[0x0][0x1d4], RZ ;  /* 0x000075005e297a10 */ /* 0x000fe20007ffe1ff */
[----:B------:R-:W-:Y:S01]  /*4640*/  IMAD.MOV.U32 R3, RZ, RZ, R19 ;  /* 0x000000ffff037224 */ /* 0x000fe200078e0013 */
[----:B------:R-:W-:Y:S01]  /*4650*/  SHF.R.U32.HI R103, RZ, 0x3, R217 ;  /* 0x00000003ff677819 */ /* 0x000fe200000116d9 */
[----:B------:R-:W-:Y:S01]  /*4660*/  IMAD.MOV.U32 R2, RZ, RZ, R16 ;  /* 0x000000ffff027224 */ /* 0x000fe200078e0010 */
[----:B------:R-:W-:Y:S01]  /*4670*/  BSSY B0, `(.L_x_189) ;  /* 0x000008a000007945 */ /* 0x000fe20003800000 */
[----:B------:R-:W-:Y:S01]  /*4680*/  IMAD.MOV.U32 R0, RZ, RZ, R17 ;  /* 0x000000ffff007224 */ /* 0x000fe200078e0011 */
[----:B------:R-:W-:Y:S01]  /*4690*/  PRMT R20, R3, 0x5410, R8 ;  /* 0x0000541003147816 */ /* 0x000fe20000000008 */
[----:B------:R-:W-:Y:S01]  /*46a0*/  IMAD.MOV.U32 R3, RZ, RZ, R35 ;  /* 0x000000ffff037224 */ /* 0x000fe200078e0023 */
[----:B------:R-:W-:Y:S02]  /*46b0*/  MOV R8, R34 ;  /* 0x0000002200087202 */ /* 0x000fe40000000f00 */
[----:B------:R-:W-:Y:S01]  /*46c0*/  PRMT R11, R0, 0x5410, R2 ;  /* 0x00005410000b7816 */ /* 0x000fe20000000002 */
[----:B------:R-:W-:Y:S01]  /*46d0*/  IMAD.MOV.U32 R2, RZ, RZ, R32 ;  /* 0x000000ffff027224 */ /* 0x000fe200078e0020 */
[----:B------:R-:W-:Y:S02]  /*46e0*/  MOV R0, R33 ;  /* 0x0000002100007202 */ /* 0x000fe40000000f00 */
[----:B------:R-:W-:Y:S02]  /*46f0*/  PRMT R37, R3, 0x5410, R8 ;  /* 0x0000541003257816 */ /* 0x000fe40000000008 */
[----:B------:R-:W-:Y:S01]  /*4700*/  PRMT R36, R2, 0x5410, R0 ;  /* 0x0000541002247816 */ /* 0x000fe20000000000 */
[----:B------:R-:W-:-:S05]  /*4710*/  @P0 BRA `(.L_x_190) ;  /* 0x000007f000000947 */ /* 0x000fca0003800000 */
[----:B------:R-:W-:Y:S01]  /*4720*/  LOP3.LUT P2, RZ, R207, 0x2, RZ, 0xc0, !PT ;  /* 0x00000002cfff7812 */ /* 0x000fe2000784c0ff */
[----:B------:R-:W-:Y:S01]  /*4730*/  IMAD.MOV.U32 R24, RZ, RZ, R13 ;  /* 0x000000ffff187224 */ /* 0x000fe200078e000d */
[----:B------:R-:W-:Y:S01]  /*4740*/  ISETP.GE.AND P0, PT, R132, c[0x0][0x27c], PT ;  /* 0x00009f0084007a0c */ /* 0x000fe20003f06270 */
[----:B------:R-:W-:Y:S01]  /*4750*/  IMAD.MOV.U32 R28, RZ, RZ, R14 ;  /* 0x000000ffff1c7224 */ /* 0x000fe200078e000e */
[----:B------:R-:W-:Y:S01]  /*4760*/  SEL R0, R94, R41, !P2 ;  /* 0x000000295e007207 */ /* 0x000fe20005000000 */
[----:B------:R-:W-:Y:S01]  /*4770*/  IMAD.MOV.U32 R31, RZ, RZ, R15 ;  /* 0x000000ffff1f7224 */ /* 0x000fe200078e000f */
[----:B------:R-:W-:Y:S01]  /*4780*/  MOV R9, R4 ;  /* 0x0000000400097202 */ /* 0x000fe20000000f00 */
[----:B--2---:R-:W-:Y:S01]  /*4790*/  IMAD.MOV.U32 R22, RZ, RZ, R12 ;  /* 0x000000ffff167224 */ /* 0x004fe200078e000c */
[----:B------:R-:W-:Y:S01]  /*47a0*/  SHF.R.S32.HI R2, RZ, 0x1f, R0 ;  /* 0x0000001fff027819 */ /* 0x000fe20000011400 */
[----:B------:R-:W-:Y:S03]  /*47b0*/  IMAD.MOV.U32 R8, RZ, RZ, R5 ;  /* 0x000000ffff087224 */ /* 0x000fe600078e0005 */
[----:B------:R-:W-:Y:S03]  /*47c0*/  LEA.HI R0, R2, R0, RZ, 0x4 ;  /* 0x0000000002007211 */ /* 0x000fe600078f20ff */
[--C-:B------:R-:W-:Y:S02]  /*47d0*/  @!P0 SHF.R.U64 R23, R12, 0x10, R13.reuse ;  /* 0x000000100c178819 */ /* 0x100fe4000000120d */
[----:B------:R-:W-:Y:S02]  /*47e0*/  LEA.HI.SX32 R0, R0, R84, 0x1c ;  /* 0x0000005400007211 */ /* 0x000fe400078fe2ff */
[----:B------:R-:W-:Y:S02]  /*47f0*/  @!P0 SHF.R.U32.HI R21, RZ, 0x10, R13 ;  /* 0x00000010ff158819 */ /* 0x000fe4000001160d */
[----:B------:R-:W-:Y:S01]  /*4800*/  SHF.R.S32.HI R2, RZ, 0x1f, R0 ;  /* 0x0000001fff027819 */ /* 0x000fe20000011400 */
[----:B------:R-:W-:Y:S01]  /*4810*/  IMAD.SHL.U32 R40, R0, 0x8, RZ ;  /* 0x0000000800287824 */ /* 0x000fe200078e00ff */
[--C-:B------:R-:W-:Y:S02]  /*4820*/  @!P0 SHF.R.U64 R29, R14, 0x10, R15.reuse ;  /* 0x000000100e1d8819 */ /* 0x100fe4000000120f */
[----:B------:R-:W-:Y:S02]  /*4830*/  LEA.HI R2, R2, R0, RZ, 0x3 ;  /* 0x0000000002027211 */ /* 0x000fe400078f18ff */
[----:B------:R-:W-:Y:S02]  /*4840*/  @!P0 SHF.R.U32.HI R30, RZ, 0x10, R15 ;  /* 0x00000010ff1e8819 */ /* 0x000fe4000001160f */
[----:B------:R-:W-:Y:S01]  /*4850*/  @!P0 PRMT R21, R24, 0x5410, R21 ;  /* 0x0000541018158816 */ /* 0x000fe20000000015 */
[----:B------:R-:W-:Y:S01]  /*4860*/  IMAD.SHL.U32 R2, R2, 0x100, RZ ;  /* 0x0000010002027824 */ /* 0x000fe200078e00ff */
[----:B------:R-:W-:Y:S01]  /*4870*/  LOP3.LUT R0, R217, 0x38, R40, 0xf8, !PT ;  /* 0x00000038d9007812 */ /* 0x000fe200078ef828 */
[----:B------:R-:W1:Y:S01]  /*4880*/  LDS.128 R24, [R76+0xc080] ;  /* 0x00c080004c187984 */ /* 0x000e620000000c00 */
[--C-:B------:R-:W-:Y:S02]  /*4890*/  @!P0 SHF.R.U64 R10, R4, 0x10, R5.reuse ;  /* 0x00000010040a8819 */ /* 0x100fe40000001205 */
[----:B------:R-:W-:Y:S02]  /*48a0*/  LOP3.LUT R0, R0, R103, RZ, 0x3c, !PT ;  /* 0x0000006700007212 */ /* 0x000fe400078e3cff */
[----:B------:R-:W-:Y:S02]  /*48b0*/  LOP3.LUT R2, R2, 0x7ffff800, RZ, 0xc0, !PT ;  /* 0x7ffff80002027812 */ /* 0x000fe400078ec0ff */
[----:B------:R-:W-:Y:S01]  /*48c0*/  @!P0 SHF.R.U32.HI R3, RZ, 0x10, R5 ;  /* 0x00000010ff038819 */ /* 0x000fe20000011605 */
[----:B------:R-:W-:Y:S01]  /*48d0*/  IMAD.MOV.U32 R5, RZ, RZ, R7 ;  /* 0x000000ffff057224 */ /* 0x000fe200078e0007 */
[----:B------:R-:W-:Y:S01]  /*48e0*/  IADD3 R2, R0, R2, R219 ;  /* 0x0000000200027210 */ /* 0x000fe20007ffe0db */
[----:B------:R-:W-:Y:S01]  /*48f0*/  IMAD.MOV.U32 R0, RZ, RZ, R6 ;  /* 0x000000ffff007224 */ /* 0x000fe200078e0006 */
[----:B------:R-:W-:Y:S02]  /*4900*/  @!P0 SHF.R.U64 R4, R6, 0x10, R7 ;  /* 0x0000001006048819 */ /* 0x000fe40000001207 */
[----:B------:R-:W-:Y:S02]  /*4910*/  SHF.L.U32 R12, R2, 0x1, RZ ;  /* 0x00000001020c7819 */ /* 0x000fe400000006ff */
[----:B------:R-:W-:Y:S02]  /*4920*/  @!P0 PRMT R22, R22, 0x5410, R23 ;  /* 0x0000541016168816 */ /* 0x000fe40000000017 */
[----:B------:R-:W-:Y:S02]  /*4930*/  @!P0 SHF.R.U32.HI R2, RZ, 0x10, R7 ;  /* 0x00000010ff028819 */ /* 0x000fe40000011607 */
[----:B------:R-:W2:Y:S01]  /*4940*/  LDS.128 R12, [R12+0xc080] ;  /* 0x00c080000c0c7984 */ /* 0x000ea20000000c00 */
[----:B------:R-:W-:Y:S02]  /*4950*/  @!P0 PRMT R6, R9, 0x5410, R10 ;  /* 0x0000541009068816 */ /* 0x000fe4000000000a */
[----:B------:R-:W-:Y:S02]  /*4960*/  @!P0 PRMT R7, R8, 0x5410, R3 ;  /* 0x0000541008078816 */ /* 0x000fe40000000003 */
[----:B------:R-:W-:Y:S01]  /*4970*/  @!P0 PRMT R8, R0, 0x5410, R4 ;  /* 0x0000541000088816 */ /* 0x000fe20000000004 */
[----:B------:R-:W-:Y:S01]  /*4980*/  @!P0 IMAD.U32 R4, R22, 0x10000, RZ ;  /* 0x0001000016048824 */ /* 0x000fe200078e00ff */
[----:B------:R-:W-:Y:S01]  /*4990*/  @!P0 PRMT R9, R5, 0x5410, R2 ;  /* 0x0000541005098816 */ /* 0x000fe20000000002 */
[----:B------:R-:W-:Y:S01]  /*49a0*/  @!P0 IMAD.U32 R2, R6, 0x10000, RZ ;  /* 0x0001000006028824 */ /* 0x000fe200078e00ff */
[----:B------:R-:W-:Y:S02]  /*49b0*/  @!P0 PRMT R23, R28, 0x5410, R29 ;  /* 0x000054101c178816 */ /* 0x000fe4000000001d */
[----:B------:R-:W-:Y:S02]  /*49c0*/  @!P0 LOP3.LUT R10, R22, 0xffff0000, RZ, 0xc0, !PT ;  /* 0xffff0000160a8812 */ /* 0x000fe400078ec0ff */
[----:B------:R-:W-:Y:S01]  /*49d0*/  @!P0 PRMT R30, R31, 0x5410, R30 ;  /* 0x000054101f1e8816 */ /* 0x000fe2000000001e */
[----:B-1----:R-:W-:Y:S01]  /*49e0*/  @!P0 IMAD.U32 R5, R24, 0x10000, RZ ;  /* 0x0001000018058824 */ /* 0x002fe200078e00ff */
[----:B--2---:R-:W-:Y:S05]  /*49f0*/  @!P0 SHF.L.U32 R0, R12, 0x10, RZ ;  /* 0x000000100c008819 */ /* 0x004fea00000006ff */
[C---:B------:R-:W-:Y:S02]  /*4a00*/  @!P0 FMUL.FTZ R3, R0.reuse, R4 ;  /* 0x0000000400038220 */ /* 0x040fe40000410000 */
[-C--:B------:R-:W-:Y:S02]  /*4a10*/  @!P0 FMUL.FTZ R0, R0, R2.reuse ;  /* 0x0000000200008220 */ /* 0x080fe40000410000 */
[----:B------:R-:W-:Y:S01]  /*4a20*/  @!P0 FFMA.FTZ R28, R5, R2, -R3 ;  /* 0x00000002051c8223 */ /* 0x000fe20000010803 */
[----:B------:R-:W-:Y:S01]  /*4a30*/  @!P0 LOP3.LUT R2, R12, 0xffff0000, RZ, 0xc0, !PT ;  /* 0xffff00000c028812 */ /* 0x000fe200078ec0ff */
[----:B------:R-:W-:Y:S01]  /*4a40*/  @!P0 FFMA.FTZ R0, R4, R5, R0 ;  /* 0x0000000504008223 */ /* 0x000fe20000010000 */
[----:B------:R-:W-:Y:S02]  /*4a50*/  @!P0 LOP3.LUT R3, R6, 0xffff0000, RZ, 0xc0, !PT ;  /* 0xffff000006038812 */ /* 0x000fe400078ec0ff */
[----:B------:R-:W-:Y:S01]  /*4a60*/  @!P0 LOP3.LUT R4, R24, 0xffff0000, RZ, 0xc0, !PT ;  /* 0xffff000018048812 */ /* 0x000fe200078ec0ff */
[C---:B------:R-:W-:Y:S02]  /*4a70*/  @!P0 FMUL.FTZ R5, R2.reuse, R10 ;  /* 0x0000000a02058220 */ /* 0x040fe40000410000 */
[-C--:B------:R-:W-:Y:S02]  /*4a80*/  @!P0 FMUL.FTZ R2, R2, R3.reuse ;  /* 0x0000000302028220 */ /* 0x080fe40000410000 */
[----:B------:R-:W-:Y:S01]  /*4a90*/  @!P0 FFMA.FTZ R6, R4, R3, -R5 ;  /* 0x0000000304068223 */ /* 0x000fe20000010805 */
[----:B------:R-:W-:Y:S01]  /*4aa0*/  @!P0 SHF.L.U32 R3, R13, 0x10, RZ ;  /* 0x000000100d038819 */ /* 0x000fe200000006ff */
[----:B------:R-:W-:Y:S02]  /*4ab0*/  @!P0 FFMA.FTZ R2, R10, R4, R2 ;  /* 0x000000040a028223 */ /* 0x000fe40000010002 */
[----:B------:R-:W-:Y:S01]  /*4ac0*/  @!P0 IMAD.U32 R5, R21, 0x10000, RZ ;  /* 0x0001000015058824 */ /* 0x000fe200078e00ff */
[----:B------:R-:W-:Y:S01]  /*4ad0*/  @!P0 F2FP.BF16.PACK_AB R31, R6, R28 ;  /* 0x0000001c061f823e */ /* 0x000fe200000010ff */
[----:B------:R-:W-:Y:S02]  /*4ae0*/  @!P0 IMAD.U32 R4, R7, 0x10000, RZ ;  /* 0x0001000007048824 */ /* 0x000fe400078e00ff */
[----:B------:R-:W-:Y:S02]  /*4af0*/  @!P0 IMAD.U32 R6, R25, 0x10000, RZ ;  /* 0x0001000019068824 */ /* 0x000fe400078e00ff */
[C---:B------:R-:W-:Y:S02]  /*4b00*/  @!P0 FMUL.FTZ R10, R3.reuse, R5 ;  /* 0x00000005030a8220 */ /* 0x040fe40000410000 */
[-C--:B------:R-:W-:Y:S02]  /*4b10*/  @!P0 FMUL.FTZ R3, R3, R4.reuse ;  /* 0x0000000403038220 */ /* 0x080fe40000410000 */
[----:B------:R-:W-:Y:S01]  /*4b20*/  @!P0 FFMA.FTZ R22, R6, R4, -R10 ;  /* 0x0000000406168223 */ /* 0x000fe2000001080a */
[----:B------:R-:W-:Y:S01]  /*4b30*/  @!P0 LOP3.LUT R4, R13, 0xffff0000, RZ, 0xc0, !PT ;  /* 0xffff00000d048812 */ /* 0x000fe200078ec0ff */
[----:B------:R-:W-:Y:S01]  /*4b40*/  @!P0 FFMA.FTZ R3, R5, R6, R3 ;  /* 0x0000000605038223 */ /* 0x000fe20000010003 */
[----:B------:R-:W-:Y:S01]  /*4b50*/  @!P0 LOP3.LUT R6, R21, 0xffff0000, RZ, 0xc0, !PT ;  /* 0xffff000015068812 */ /* 0x000fe200078ec0ff */
[----:B------:R-:W-:Y:S01]  /*4b60*/  @!P0 IMAD.MOV.U32 R24, RZ, RZ, R31 ;  /* 0x000000ffff188224 */ /* 0x000fe200078e001f */
        /* <DEDUP_REMOVED lines=9> */
[----:B------:R-:W-:Y:S01]  /*4c00*/  @!P0 IMAD.U32 R6, R8, 0x10000, RZ ;  /* 0x0001000008068824 */ /* 0x000fe200078e00ff */
[----:B------:R-:W-:Y:S01]  /*4c10*/  @!P0 F2FP.BF16.PACK_AB R3, R4, R3 ;  /* 0x000000030403823e */ /* 0x000fe200000010ff */
[----:B------:R-:W-:Y:S01]  /*4c20*/  @!P0 IMAD.U32 R10, R26, 0x10000, RZ ;  /* 0x000100001a0a8824 */ /* 0x000fe200078e00ff */
[----:B------:R-:W-:Y:S01]  /*4c30*/  @!P0 MOV R25, R28 ;  /* 0x0000001c00198202 */ /* 0x000fe20000000f00 */
[C---:B------:R-:W-:Y:S01]  /*4c40*/  @!P0 FMUL.FTZ R21, R5.reuse, R7 ;  /* 0x0000000705158220 */ /* 0x040fe20000410000 */
[----:B------:R-:W-:Y:S01]  /*4c50*/  @!P0 MOV R13, R3 ;  /* 0x00000003000d8202 */ /* 0x000fe20000000f00 */
[-C--:B------:R-:W-:Y:S02]  /*4c60*/  @!P0 FMUL.FTZ R5, R5, R6.reuse ;  /* 0x0000000605058220 */ /* 0x080fe40000410000 */
[----:B------:R-:W-:Y:S01]  /*4c70*/  @!P0 FFMA.FTZ R22, R10, R6, -R21 ;  /* 0x000000060a168223 */ /* 0x000fe20000010815 */
[----:B------:R-:W-:Y:S01]  /*4c80*/  @!P0 LOP3.LUT R6, R14, 0xffff0000, RZ, 0xc0, !PT ;  /* 0xffff00000e068812 */ /* 0x000fe200078ec0ff */
[----:B------:R-:W-:Y:S01]  /*4c90*/  @!P0 FFMA.FTZ R5, R7, R10, R5 ;  /* 0x0000000a07058223 */ /* 0x000fe20000010005 */
[----:B------:R-:W-:Y:S02]  /*4ca0*/  @!P0 LOP3.LUT R10, R23, 0xffff0000, RZ, 0xc0, !PT ;  /* 0xffff0000170a8812 */ /* 0x000fe400078ec0ff */
[----:B------:R-:W-:Y:S02]  /*4cb0*/  @!P0 LOP3.LUT R21, R26, 0xffff0000, RZ, 0xc0, !PT ;  /* 0xffff00001a158812 */ /* 0x000fe400078ec0ff */
[----:B------:R-:W-:Y:S01]  /*4cc0*/  @!P0 LOP3.LUT R7, R8, 0xffff0000, RZ, 0xc0, !PT ;  /* 0xffff000008078812 */ /* 0x000fe200078ec0ff */
[C---:B------:R-:W-:Y:S04]  /*4cd0*/  @!P0 FMUL.FTZ R8, R6.reuse, R10 ;  /* 0x0000000a06088220 */ /* 0x040fe80000410000 */
[-C--:B------:R-:W-:Y:S02]  /*4ce0*/  @!P0 FFMA.FTZ R8, R21, R7.reuse, -R8 ;  /* 0x0000000715088223 */ /* 0x080fe40000010808 */
[----:B------:R-:W-:Y:S01]  /*4cf0*/  @!P0 FMUL.FTZ R6, R6, R7 ;  /* 0x0000000706068220 */ /* 0x000fe20000410000 */
[----:B------:R-:W-:Y:S02]  /*4d00*/  @!P0 SHF.L.U32 R7, R15, 0x10, RZ ;  /* 0x000000100f078819 */ /* 0x000fe400000006ff */
[----:B------:R-:W-:Y:S01]  /*4d10*/  @!P0 F2FP.BF16.PACK_AB R22, R8, R22 ;  /* 0x000000160816823e */ /* 0x000fe200000010ff */
[----:B------:R-:W-:Y:S02]  /*4d20*/  @!P0 FFMA.FTZ R6, R10, R21, R6 ;  /* 0x000000150a068223 */ /* 0x000fe40000010006 */
[----:B------:R-:W-:Y:S02]  /*4d30*/  @!P0 IMAD.U32 R10, R30, 0x10000, RZ ;  /* 0x000100001e0a8824 */ /* 0x000fe400078e00ff */
        /* <DEDUP_REMOVED lines=10> */
[----:B------:R-:W-:Y:S03]  /*4de0*/  @!P0 LOP3.LUT R21, R27, 0xffff0000, RZ, 0xc0, !PT ;  /* 0xffff00001b158812 */ /* 0x000fe600078ec0ff */
[C---:B------:R-:W-:Y:S02]  /*4df0*/  @!P0 FMUL.FTZ R23, R8.reuse, R10 ;  /* 0x0000000a08178220 */ /* 0x040fe40000410000 */
[-C--:B------:R-:W-:Y:S02]  /*4e00*/  @!P0 FMUL.FTZ R8, R8, R9.reuse ;  /* 0x0000000908088220 */ /* 0x080fe40000410000 */
[----:B------:R-:W-:Y:S01]  /*4e10*/  @!P0 FFMA.FTZ R23, R21, R9, -R23 ;  /* 0x0000000915178223 */ /* 0x000fe20000010817 */
[----:B------:R-:W-:Y:S01]  /*4e20*/  @!P0 F2FP.BF16.PACK_AB R9, R2, R0 ;  /* 0x000000000209823e */ /* 0x000fe200000010ff */
[----:B------:R-:W-:Y:S01]  /*4e30*/  @!P0 FFMA.FTZ R8, R10, R21, R8 ;  /* 0x000000150a088223 */ /* 0x000fe20000010008 */
[----:B------:R-:W-:Y:S02]  /*4e40*/  @!P0 F2FP.BF16.PACK_AB R2, R6, R5 ;  /* 0x000000050602823e */ /* 0x000fe400000010ff */
[----:B------:R-:W-:Y:S01]  /*4e50*/  @!P0 F2FP.BF16.PACK_AB R10, R23, R29 ;  /* 0x0000001d170a823e */ /* 0x000fe200000010ff */
[----:B------:R-:W-:Y:S01]  /*4e60*/  @!P0 IMAD.MOV.U32 R12, RZ, RZ, R9 ;  /* 0x000000ffff0c8224 */ /* 0x000fe200078e0009 */
[----:B------:R-:W-:Y:S01]  /*4e70*/  @!P0 F2FP.BF16.PACK_AB R0, R8, R7 ;  /* 0x000000070800823e */ /* 0x000fe200000010ff */
[----:B------:R-:W-:Y:S02]  /*4e80*/  @!P0 IMAD.MOV.U32 R14, RZ, RZ, R2 ;  /* 0x000000ffff0e8224 */ /* 0x000fe400078e0002 */
[----:B------:R-:W-:Y:S02]  /*4e90*/  @!P0 IMAD.MOV.U32 R27, RZ, RZ, R10 ;  /* 0x000000ffff1b8224 */ /* 0x000fe400078e000a */
[----:B------:R-:W-:Y:S01]  /*4ea0*/  @!P0 IMAD.MOV.U32 R15, RZ, RZ, R0 ;  /* 0x000000ffff0f8224 */ /* 0x000fe200078e0000 */
[C---:B----4-:R-:W-:Y:S04]  /*4eb0*/  LEA R2, P0, R51.reuse, R38, 0x1 ;  /* 0x0000002633027211 */ /* 0x050fe800078008ff */
[----:B---3--:R-:W-:Y:S02]  /*4ec0*/  LEA.HI.X R3, R51, R39, R79, 0x1, P0 ;  /* 0x0000002733037211 */ /* 0x008fe400000f0c4f */
[C---:B------:R-:W-:Y:S03]  /*4ed0*/  ISETP.GE.AND P0, PT, R40.reuse, c[0x0][0x1d4], PT ;  /* 0x0000750028007a0c */ /* 0x040fe60003f06270 */
[----:B------:R1:W-:Y:S10]  /*4ee0*/  ST.E.128 [R2.64], R24 ;  /* 0x0000001802007985 */ /* 0x0003f4000c101d08 */
[----:B------:R-:W-:Y:S05]  /*4ef0*/  @!P0 IMAD.WIDE R4, R40, 0x2, R38 ;  /* 0x0000000228048825 */ /* 0x000fea00078e0226 */
[----:B------:R1:W-:Y:S02]  /*4f00*/  @!P0 ST.E.128 [R4.64], R12 ;  /* 0x0000000c04008985 */ /* 0x0003e4000c101d08 */
.L_x_190:
[----:B------:R-:W-:Y:S05]  /*4f10*/  BSYNC B0 ;  /* 0x0000000000007941 */ /* 0x000fea0003800000 */
.L_x_189:
[----:B------:R-:W-:Y:S11]  /*4f20*/  ISETP.GE.AND P0, PT, R135, c[0x0][0x1d4], PT ;  /* 0x0000750087007a0c */ /* 0x000ff60003f06270 */
[----:B------:R-:W-:Y:S02]  /*4f30*/  @!UPT UIADD3 URZ, URZ, URZ, URZ ;  /* 0x0000003f3f3ff290 */ /* 0x000fe4000fffe03f */
[----:B------:R-:W-:-:S05]  /*4f40*/  @P0 BRA `(.L_x_180) ;  /* 0x0000096000000947 */ /* 0x000fca0003800000 */
[----:B------:R-:W-:Y:S01]  /*4f50*/  LOP3.LUT P1, RZ, R207, 0x4, RZ, 0xc0, !PT ;  /* 0x00000004cfff7812 */ /* 0x000fe2000782c0ff */
[----:B--2---:R-:W2:Y:S01]  /*4f60*/  LDS.128 R28, [R75+0xc080] ;  /* 0x00c080004b1c7984 */ /* 0x004ea20000000c00 */
[----:B------:R-:W-:Y:S02]  /*4f70*/  ISETP.GE.AND P0, PT, R135, c[0x0][0x27c], PT ;  /* 0x00009f0087007a0c */ /* 0x000fe40003f06270 */
[----:B------:R-:W-:Y:S04]  /*4f80*/  SEL R0, R94, R41, !P1 ;  /* 0x000000295e007207 */ /* 0x000fe80004800000 */
[----:B-1----:R-:W-:Y:S04]  /*4f90*/  SHF.R.S32.HI R2, RZ, 0x1f, R0 ;  /* 0x0000001fff027819 */ /* 0x002fe80000011400 */
[----:B------:R-:W-:Y:S03]  /*4fa0*/  LEA.HI R0, R2, R0, RZ, 0x4 ;  /* 0x0000000002007211 */ /* 0x000fe600078f20ff */
[----:B------:R-:W-:Y:S02]  /*4fb0*/  @!P0 SHF.R.U64 R4, R32, 0x10, R33 ;  /* 0x0000001020048819 */ /* 0x000fe40000001221 */
[----:B------:R-:W-:Y:S02]  /*4fc0*/  LEA.HI.SX32 R0, R0, R83, 0x1c ;  /* 0x0000005300007211 */ /* 0x000fe400078fe2ff */
[----:B------:R-:W-:Y:S02]  /*4fd0*/  @!P0 SHF.R.U64 R3, R16, 0x10, R17 ;  /* 0x0000001010038819 */ /* 0x000fe40000001211 */
[----:B------:R-:W-:Y:S01]  /*4fe0*/  SHF.R.S32.HI R2, RZ, 0x1f, R0 ;  /* 0x0000001fff027819 */ /* 0x000fe20000011400 */
[----:B------:R-:W-:Y:S01]  /*4ff0*/  IMAD.SHL.U32 R40, R0, 0x8, RZ ;  /* 0x0000000800287824 */ /* 0x000fe200078e00ff */
[----:B------:R-:W-:Y:S02]  /*5000*/  @!P0 SHF.R.U32.HI R7, RZ, 0x10, R33 ;  /* 0x00000010ff078819 */ /* 0x000fe40000011621 */
[----:B------:R-:W-:Y:S02]  /*5010*/  LEA.HI R0, R2, R0, RZ, 0x3 ;  /* 0x0000000002007211 */ /* 0x000fe400078f18ff */
[----:B------:R-:W-:Y:S02]  /*5020*/  @!P0 SHF.R.U32.HI R5, RZ, 0x10, R19 ;  /* 0x00000010ff058819 */ /* 0x000fe40000011613 */
[----:B------:R-:W-:Y:S01]  /*5030*/  LOP3.LUT R2, R217, 0x38, R40, 0xf8, !PT ;  /* 0x00000038d9027812 */ /* 0x000fe200078ef828 */
[----:B------:R-:W-:Y:S01]  /*5040*/  IMAD.SHL.U32 R0, R0, 0x100, RZ ;  /* 0x0000010000007824 */ /* 0x000fe200078e00ff */
[----:B------:R-:W-:Y:S02]  /*5050*/  @!P0 PRMT R21, R36, 0x5410, R4 ;  /* 0x0000541024158816 */ /* 0x000fe40000000004 */
[----:B------:R-:W-:Y:S02]  /*5060*/  LOP3.LUT R2, R2, R103, RZ, 0x3c, !PT ;  /* 0x0000006702027212 */ /* 0x000fe400078e3cff */
[----:B------:R-:W-:Y:S02]  /*5070*/  LOP3.LUT R0, R0, 0x7ffff800, RZ, 0xc0, !PT ;  /* 0x7ffff80000007812 */ /* 0x000fe400078ec0ff */
[----:B------:R-:W-:Y:S02]  /*5080*/  @!P0 PRMT R6, R11, 0x5432, R3 ;  /* 0x000054320b068816 */ /* 0x000fe40000000003 */
[----:B------:R-:W-:Y:S01]  /*5090*/  IADD3 R0, R2, R0, R219 ;  /* 0x0000000002007210 */ /* 0x000fe20007ffe0db */
[C---:B--2---:R-:W-:Y:S01]  /*50a0*/  @!P0 IMAD.U32 R24, R31.reuse, 0x10000, RZ ;  /* 0x000100001f188824 */ /* 0x044fe200078e00ff */
[----:B------:R-:W-:Y:S03]  /*50b0*/  @!P0 LOP3.LUT R26, R31, 0xffff0000, RZ, 0xc0, !PT ;  /* 0xffff00001f1a8812 */ /* 0x000fe600078ec0ff */
[----:B------:R-:W-:Y:S01]  /*50c0*/  IMAD.SHL.U32 R0, R0, 0x2, RZ ;  /* 0x0000000200007824 */ /* 0x000fe200078e00ff */
[----:B------:R-:W-:Y:S02]  /*50d0*/  @!P0 SHF.R.U64 R2, R18, 0x10, R19 ;  /* 0x0000001012028819 */ /* 0x000fe40000001213 */
[----:B------:R-:W-:Y:S02]  /*50e0*/  @!P0 LOP3.LUT R19, R29, 0xffff0000, RZ, 0xc0, !PT ;  /* 0xffff00001d138812 */ /* 0x000fe400078ec0ff */
[----:B------:R1:W2:Y:S01]  /*50f0*/  LDS.128 R12, [R0+0xc080] ;  /* 0x00c08000000c7984 */ /* 0x0002a20000000c00 */
[--C-:B------:R-:W-:Y:S02]  /*5100*/  @!P0 SHF.R.U32.HI R9, RZ, 0x10, R35.reuse ;  /* 0x00000010ff098819 */ /* 0x100fe40000011623 */
[----:B------:R-:W-:Y:S02]  /*5110*/  @!P0 SHF.R.U64 R10, R34, 0x10, R35 ;  /* 0x00000010220a8819 */ /* 0x000fe40000001223 */
[C---:B------:R-:W-:Y:S02]  /*5120*/  @!P0 PRMT R22, R37.reuse, 0x5410, R9 ;  /* 0x0000541025168816 */ /* 0x040fe40000000009 */
[----:B------:R-:W-:Y:S02]  /*5130*/  @!P0 PRMT R27, R37, 0x5432, R10 ;  /* 0x00005432251b8816 */ /* 0x000fe4000000000a */
[----:B------:R-:W-:Y:S01]  /*5140*/  @!P0 PRMT R10, R20, 0x5432, R2 ;  /* 0x00005432140a8816 */ /* 0x000fe20000000002 */
[----:B------:R-:W-:Y:S01]  /*5150*/  @!P0 IMAD.U32 R2, R28, 0x10000, RZ ;  /* 0x000100001c028824 */ /* 0x000fe200078e00ff */
[C---:B------:R-:W-:Y:S01]  /*5160*/  @!P0 LOP3.LUT R25, R22.reuse, 0xffff0000, RZ, 0xc0, !PT ;  /* 0xffff000016198812 */ /* 0x040fe200078ec0ff */
[----:B------:R-:W-:Y:S01]  /*5170*/  @!P0 IMAD.U32 R23, R22, 0x10000, RZ ;  /* 0x0001000016178824 */ /* 0x000fe200078e00ff */
[----:B------:R-:W-:Y:S02]  /*5180*/  @!P0 LOP3.LUT R22, R30, 0xffff0000, RZ, 0xc0, !PT ;  /* 0xffff00001e168812 */ /* 0x000fe400078ec0ff */
[----:B------:R-:W-:Y:S01]  /*5190*/  @!P0 PRMT R8, R36, 0x5432, R7 ;  /* 0x0000543224088816 */ /* 0x000fe20000000007 */
[C---:B------:R-:W-:Y:S01]  /*51a0*/  @!P0 IMAD.U32 R7, R21.reuse, 0x10000, RZ ;  /* 0x0001000015078824 */ /* 0x040fe200078e00ff */
[----:B------:R-:W-:Y:S01]  /*51b0*/  @!P0 PRMT R9, R20, 0x5410, R5 ;  /* 0x0000541014098816 */ /* 0x000fe20000000005 */
[----:B------:R-:W-:Y:S01]  /*51c0*/  @!P0 IMAD.U32 R5, R6, 0x10000, RZ ;  /* 0x0001000006058824 */ /* 0x000fe200078e00ff */
[C---:B------:R-:W-:Y:S01]  /*51d0*/  @!P0 LOP3.LUT R18, R8.reuse, 0xffff0000, RZ, 0xc0, !PT ;  /* 0xffff000008128812 */ /* 0x040fe200078ec0ff */
[----:B------:R-:W-:Y:S01]  /*51e0*/  @!P0 IMAD.U32 R16, R8, 0x10000, RZ ;  /* 0x0001000008108824 */ /* 0x000fe200078e00ff */
[----:B------:R-:W-:Y:S02]  /*51f0*/  @!P0 LOP3.LUT R8, R21, 0xffff0000, RZ, 0xc0, !PT ;  /* 0xffff000015088812 */ /* 0x000fe400078ec0ff */
[----:B-1----:R-:W-:Y:S01]  /*5200*/  @!P0 SHF.R.U32.HI R0, RZ, 0x10, R17 ;  /* 0x00000010ff008819 */ /* 0x002fe20000011611 */
[----:B------:R-:W-:Y:S01]  /*5210*/  @!P0 IMAD.U32 R17, R29, 0x10000, RZ ;  /* 0x000100001d118824 */ /* 0x000fe200078e00ff */
[----:B------:R-:W-:Y:S02]  /*5220*/  @!P0 LOP3.LUT R6, R6, 0xffff0000, RZ, 0xc0, !PT ;  /* 0xffff000006068812 */ /* 0x000fe400078ec0ff */
[----:B------:R-:W-:Y:S01]  /*5230*/  @!P0 PRMT R4, R11, 0x5410, R0 ;  /* 0x000054100b048816 */ /* 0x000fe20000000000 */
[----:B--2---:R-:W-:Y:S02]  /*5240*/  @!P0 IMAD.U32 R0, R12, 0x10000, RZ ;  /* 0x000100000c008824 */ /* 0x004fe400078e00ff */
[----:B------:R-:W-:Y:S02]  /*5250*/  @!P0 IMAD.U32 R3, R13, 0x10000, RZ ;  /* 0x000100000d038824 */ /* 0x000fe400078e00ff */
[C---:B------:R-:W-:Y:S02]  /*5260*/  @!P0 FMUL.FTZ R11, R0.reuse, R7 ;  /* 0x00000007000b8220 */ /* 0x040fe40000410000 */
[-C--:B------:R-:W-:Y:S02]  /*5270*/  @!P0 FMUL.FTZ R0, R0, R5.reuse ;  /* 0x0000000500008220 */ /* 0x080fe40000410000 */
[----:B------:R-:W-:Y:S01]  /*5280*/  @!P0 FFMA.FTZ R33, R2, R5, -R11 ;  /* 0x0000000502218223 */ /* 0x000fe2000001080b */
[C---:B------:R-:W-:Y:S01]  /*5290*/  @!P0 SHF.L.U32 R5, R4.reuse, 0x10, RZ ;  /* 0x0000001004058819 */ /* 0x040fe200000006ff */
[----:B------:R-:W-:Y:S01]  /*52a0*/  @!P0 FFMA.FTZ R0, R7, R2, R0 ;  /* 0x0000000207008223 */ /* 0x000fe20000010000 */
[----:B------:R-:W-:Y:S01]  /*52b0*/  @!P0 LOP3.LUT R2, R13, 0xffff0000, RZ, 0xc0, !PT ;  /* 0xffff00000d028812 */ /* 0x000fe200078ec0ff */
[C---:B------:R-:W-:Y:S02]  /*52c0*/  @!P0 FMUL.FTZ R7, R3.reuse, R16 ;  /* 0x0000001003078220 */ /* 0x040fe40000410000 */
[-C--:B------:R-:W-:Y:S02]  /*52d0*/  @!P0 FMUL.FTZ R3, R3, R5.reuse ;  /* 0x0000000503038220 */ /* 0x080fe40000410000 */
[----:B------:R-:W-:Y:S01]  /*52e0*/  @!P0 FFMA.FTZ R32, R17, R5, -R7 ;  /* 0x0000000511208223 */ /* 0x000fe20000010807 */
[----:B------:R-:W-:Y:S01]  /*52f0*/  @!P0 LOP3.LUT R7, R4, 0xffff0000, RZ, 0xc0, !PT ;  /* 0xffff000004078812 */ /* 0x000fe200078ec0ff */
[----:B------:R-:W-:Y:S01]  /*5300*/  @!P0 FMUL.FTZ R11, R2, R18 ;  /* 0x00000012020b8220 */ /* 0x000fe20000410000 */
[----:B------:R-:W-:Y:S03]  /*5310*/  @!P0 LOP3.LUT R5, R12, 0xffff0000, RZ, 0xc0, !PT ;  /* 0xffff00000c058812 */ /* 0x000fe600078ec0ff */
[-C--:B------:R-:W-:Y:S01]  /*5320*/  @!P0 FFMA.FTZ R35, R19, R7.reuse, -R11 ;  /* 0x0000000713238223 */ /* 0x080fe2000001080b */
[----:B------:R-:W-:Y:S01]  /*5330*/  @!P0 LOP3.LUT R11, R28, 0xffff0000, RZ, 0xc0, !PT ;  /* 0xffff00001c0b8812 */ /* 0x000fe200078ec0ff */
[----:B------:R-:W-:Y:S02]  /*5340*/  @!P0 FMUL.FTZ R4, R2, R7 ;  /* 0x0000000702048220 */ /* 0x000fe40000410000 */
[----:B------:R-:W-:Y:S01]  /*5350*/  @!P0 FMUL.FTZ R20, R5, R8 ;  /* 0x0000000805148220 */ /* 0x000fe20000410000 */
[----:B------:R-:W-:Y:S01]  /*5360*/  @!P0 F2FP.BF16.PACK_AB R35, R35, R32 ;  /* 0x000000202323823e */ /* 0x000fe200000010ff */
[----:B------:R-:W-:Y:S01]  /*5370*/  @!P0 IMAD.U32 R7, R15, 0x10000, RZ ;  /* 0x000100000f078824 */ /* 0x000fe200078e00ff */
[----:B----4-:R-:W-:Y:S01]  /*5380*/  LEA R32, P1, R50, R38, 0x1 ;  /* 0x0000002632207211 */ /* 0x010fe200078208ff */
[-C--:B------:R-:W-:Y:S01]  /*5390*/  @!P0 FMUL.FTZ R2, R5, R6.reuse ;  /* 0x0000000605028220 */ /* 0x080fe20000410000 */
[----:B------:R-:W-:Y:S01]  /*53a0*/  @!P0 SHF.L.U32 R5, R14, 0x10, RZ ;  /* 0x000000100e058819 */ /* 0x000fe200000006ff */
[----:B------:R-:W-:Y:S02]  /*53b0*/  @!P0 FFMA.FTZ R34, R11, R6, -R20 ;  /* 0x000000060b228223 */ /* 0x000fe40000010814 */
[----:B------:R-:W-:Y:S02]  /*53c0*/  @!P0 IMAD.U32 R6, R9, 0x10000, RZ ;  /* 0x0001000009068824 */ /* 0x000fe400078e00ff */
[----:B------:R-:W-:Y:S01]  /*53d0*/  @!P0 FMUL.FTZ R21, R7, R23 ;  /* 0x0000001707158220 */ /* 0x000fe20000410000 */
[----:B------:R-:W-:Y:S01]  /*53e0*/  @!P0 F2FP.BF16.PACK_AB R34, R34, R33 ;  /* 0x000000212222823e */ /* 0x000fe200000010ff */
[----:B------:R-:W-:Y:S01]  /*53f0*/  @!P0 IMAD.U32 R20, R27, 0x10000, RZ ;  /* 0x000100001b148824 */ /* 0x000fe200078e00ff */
[----:B---3--:R-:W-:Y:S01]  /*5400*/  LEA.HI.X R33, R50, R39, R78, 0x1, P1 ;  /* 0x0000002732217211 */ /* 0x008fe200008f0c4e */
[-C--:B------:R-:W-:Y:S02]  /*5410*/  @!P0 FMUL.FTZ R7, R7, R6.reuse ;  /* 0x0000000607078220 */ /* 0x080fe40000410000 */
[----:B------:R-:W-:Y:S01]  /*5420*/  @!P0 FFMA.FTZ R37, R24, R6, -R21 ;  /* 0x0000000618258223 */ /* 0x000fe20000010815 */
[----:B------:R-:W-:Y:S01]  /*5430*/  @!P0 LOP3.LUT R6, R15, 0xffff0000, RZ, 0xc0, !PT ;  /* 0xffff00000f068812 */ /* 0x000fe200078ec0ff */
[----:B------:R-:W-:Y:S02]  /*5440*/  @!P0 FFMA.FTZ R2, R8, R11, R2 ;  /* 0x0000000b08028223 */ /* 0x000fe40000010002 */
[----:B------:R-:W-:Y:S02]  /*5450*/  @!P0 IMAD.U32 R8, R10, 0x10000, RZ ;  /* 0x000100000a088824 */ /* 0x000fe400078e00ff */
[----:B------:R-:W-:Y:S02]  /*5460*/  @!P0 IMAD.U32 R11, R30, 0x10000, RZ ;  /* 0x000100001e0b8824 */ /* 0x000fe400078e00ff */
[C---:B------:R-:W-:Y:S02]  /*5470*/  @!P0 FMUL.FTZ R21, R5.reuse, R20 ;  /* 0x0000001405158220 */ /* 0x040fe40000410000 */
[-C--:B------:R-:W-:Y:S02]  /*5480*/  @!P0 FMUL.FTZ R5, R5, R8.reuse ;  /* 0x0000000805058220 */ /* 0x080fe40000410000 */
[----:B------:R-:W-:Y:S01]  /*5490*/  @!P0 FFMA.FTZ R41, R11, R8, -R21 ;  /* 0x000000080b298223 */ /* 0x000fe20000010815 */
[----:B------:R-:W-:Y:S01]  /*54a0*/  @!P0 LOP3.LUT R8, R9, 0xffff0000, RZ, 0xc0, !PT ;  /* 0xffff000009088812 */ /* 0x000fe200078ec0ff */
[----:B------:R-:W-:Y:S01]  /*54b0*/  @!P0 FMUL.FTZ R9, R6, R25 ;  /* 0x0000001906098220 */ /* 0x000fe20000410000 */
[----:B------:R-:W-:Y:S01]  /*54c0*/  @!P0 LOP3.LUT R21, R27, 0xffff0000, RZ, 0xc0, !PT ;  /* 0xffff00001b158812 */ /* 0x000fe200078ec0ff */
[----:B------:R-:W-:Y:S02]  /*54d0*/  @!P0 FFMA.FTZ R3, R16, R17, R3 ;  /* 0x0000001110038223 */ /* 0x000fe40000010003 */
[-C--:B------:R-:W-:Y:S01]  /*54e0*/  @!P0 FFMA.FTZ R36, R26, R8.reuse, -R9 ;  /* 0x000000081a248223 */ /* 0x080fe20000010809 */
[----:B------:R-:W-:Y:S01]  /*54f0*/  @!P0 LOP3.LUT R9, R10, 0xffff0000, RZ, 0xc0, !PT ;  /* 0xffff00000a098812 */ /* 0x000fe200078ec0ff */
[----:B------:R-:W-:Y:S01]  /*5500*/  @!P0 FMUL.FTZ R8, R6, R8 ;  /* 0x0000000806088220 */ /* 0x000fe20000410000 */
[----:B------:R-:W-:Y:S01]  /*5510*/  @!P0 LOP3.LUT R6, R14, 0xffff0000, RZ, 0xc0, !PT ;  /* 0xffff00000e068812 */ /* 0x000fe200078ec0ff */
[----:B------:R-:W-:Y:S01]  /*5520*/  @!P0 FFMA.FTZ R4, R18, R19, R4 ;  /* 0x0000001312048223 */ /* 0x000fe20000010004 */
[----:B------:R-:W-:Y:S01]  /*5530*/  @!P0 F2FP.BF16.PACK_AB R27, R36, R37 ;  /* 0x00000025241b823e */ /* 0x000fe200000010ff */
[----:B------:R-:W-:Y:S02]  /*5540*/  @!P0 FFMA.FTZ R5, R20, R11, R5 ;  /* 0x0000000b14058223 */ /* 0x000fe40000010005 */
[C---:B------:R-:W-:Y:S01]  /*5550*/  @!P0 FMUL.FTZ R10, R6.reuse, R21 ;  /* 0x00000015060a8220 */ /* 0x040fe20000410000 */
[----:B------:R-:W-:Y:S01]  /*5560*/  @!P0 MOV R31, R27 ;  /* 0x0000001b001f8202 */ /* 0x000fe20000000f00 */
[----:B------:R-:W-:Y:S01]  /*5570*/  @!P0 FMUL.FTZ R6, R6, R9 ;  /* 0x0000000906068220 */ /* 0x000fe20000410000 */
[----:B------:R-:W-:Y:S01]  /*5580*/  @!P0 F2FP.BF16.PACK_AB R3, R4, R3 ;  /* 0x000000030403823e */ /* 0x000fe200000010ff */
[----:B------:R-:W-:Y:S01]  /*5590*/  @!P0 FFMA.FTZ R10, R22, R9, -R10 ;  /* 0x00000009160a8223 */ /* 0x000fe2000001080a */
[----:B------:R-:W-:Y:S01]  /*55a0*/  @!P0 F2FP.BF16.PACK_AB R9, R2, R0 ;  /* 0x000000000209823e */ /* 0x000fe200000010ff */
[----:B------:R-:W-:Y:S02]  /*55b0*/  @!P0 FFMA.FTZ R6, R21, R22, R6 ;  /* 0x0000001615068223 */ /* 0x000fe40000010006 */
[----:B------:R-:W-:Y:S01]  /*55c0*/  @!P0 FFMA.FTZ R7, R23, R24, R7 ;  /* 0x0000001817078223 */ /* 0x000fe20000010007 */
[----:B------:R-:W-:Y:S01]  /*55d0*/  @!P0 F2FP.BF16.PACK_AB R10, R10, R41 ;  /* 0x000000290a0a823e */ /* 0x000fe200000010ff */
[----:B------:R-:W-:Y:S01]  /*55e0*/  @!P0 FFMA.FTZ R8, R25, R26, R8 ;  /* 0x0000001a19088223 */ /* 0x000fe20000010008 */
[----:B------:R-:W-:Y:S01]  /*55f0*/  @!P0 F2FP.BF16.PACK_AB R2, R6, R5 ;  /* 0x000000050602823e */ /* 0x000fe200000010ff */
[----:B------:R-:W-:Y:S02]  /*5600*/  @!P0 IMAD.MOV.U32 R28, RZ, RZ, R34 ;  /* 0x000000ffff1c8224 */ /* 0x000fe400078e0022 */
[----:B------:R-:W-:Y:S01]  /*5610*/  @!P0 IMAD.MOV.U32 R29, RZ, RZ, R35 ;  /* 0x000000ffff1d8224 */ /* 0x000fe200078e0023 */
[----:B------:R-:W-:Y:S01]  /*5620*/  @!P0 F2FP.BF16.PACK_AB R0, R8, R7 ;  /* 0x000000070800823e */ /* 0x000fe200000010ff */
[----:B------:R-:W-:Y:S02]  /*5630*/  @!P0 IMAD.MOV.U32 R30, RZ, RZ, R10 ;  /* 0x000000ffff1e8224 */ /* 0x000fe400078e000a */
[----:B------:R-:W-:Y:S02]  /*5640*/  @!P0 IMAD.MOV.U32 R12, RZ, RZ, R9 ;  /* 0x000000ffff0c8224 */ /* 0x000fe400078e0009 */
[----:B------:R-:W-:Y:S01]  /*5650*/  @!P0 IMAD.MOV.U32 R13, RZ, RZ, R3 ;  /* 0x000000ffff0d8224 */ /* 0x000fe200078e0003 */
[----:B------:R1:W-:Y:S01]  /*5660*/  ST.E.128 [R32.64], R28 ;  /* 0x0000001c20007985 */ /* 0x0003e2000c101d08 */
[----:B------:R-:W-:Y:S02]  /*5670*/  @!P0 IMAD.MOV.U32 R14, RZ, RZ, R2 ;  /* 0x000000ffff0e8224 */ /* 0x000fe400078e0002 */
[----:B------:R-:W-:Y:S01]  /*5680*/  @!P0 IMAD.MOV.U32 R15, RZ, RZ, R0 ;  /* 0x000000ffff0f8224 */ /* 0x000fe200078e0000 */
[----:B------:R-:W-:Y:S11]  /*5690*/  ISETP.GE.AND P0, PT, R40, c[0x0][0x1d4], PT ;  /* 0x0000750028007a0c */ /* 0x000ff60003f06270 */
[----:B------:R-:W-:Y:S02]  /*56a0*/  @!UPT UIADD3 URZ, URZ, URZ, URZ ;  /* 0x0000003f3f3ff290 */ /* 0x000fe4000fffe03f */
[----:B------:R-:W-:-:S05]  /*56b0*/  @P0 BRA `(.L_x_180) ;  /* 0x000001f000000947 */ /* 0x000fca0003800000 */
[C---:B------:R-:W-:Y:S04]  /*56c0*/  LEA R2, P0, R40.reuse, R38, 0x1 ;  /* 0x0000002628027211 */ /* 0x040fe800078008ff */
[----:B------:R-:W-:Y:S05]  /*56d0*/  LEA.HI.X.SX32 R3, R40, R39, 0x1, P0 ;  /* 0x0000002728037211 */ /* 0x000fea00000f0eff */
[----:B------:R2:W-:Y:S01]  /*56e0*/  ST.E.128 [R2.64], R12 ;  /* 0x0000000c02007985 */ /* 0x0005e2000c101d08 */
[----:B------:R-:W-:-:S05]  /*56f0*/  BRA `(.L_x_180) ;  /* 0x000001b000007947 */ /* 0x000fca0003800000 */
.L_x_176:
[----:B------:R1:W2:Y:S01]  /*5700*/  SHFL.IDX PT, R2, R22, RZ, 0x181f ;  /* 0x00181fff16027589 */ /* 0x0002a200000e0000 */
[----:B------:R-:W-:Y:S03]  /*5710*/  IMAD.IADD R3, R49, 0x1, -R46 ;  /* 0x0000000131037824 */ /* 0x000fe600078e0a2e */
[----:B------:R1:W3:Y:S02]  /*5720*/  SHFL.IDX PT, R0, R30, RZ, 0x181f ;  /* 0x00181fff1e007589 */ /* 0x0002e400000e0000 */
[----:B------:R-:W-:Y:S04]  /*5730*/  IMNMX R45, R3, 0x20, PT ;  /* 0x00000020032d7817 */ /* 0x000fe80003800200 */
[----:B------:R-:W-:Y:S11]  /*5740*/  ISETP.GT.AND P0, PT, R45, R208, PT ;  /* 0x000000d02d00720c */ /* 0x000ff60003f04270 */
[----:B------:R-:W-:Y:S02]  /*5750*/  @!UPT UIADD3 URZ, URZ, URZ, URZ ;  /* 0x0000003f3f3ff290 */ /* 0x000fe4000fffe03f */
[----:B------:R-:W-:-:S05]  /*5760*/  @!P0 BRA `(.L_x_180) ;  /* 0x0000014000008947 */ /* 0x000fca0003800000 */
[C---:B------:R-:W-:Y:S02]  /*5770*/  ISETP.GE.AND P2, PT, R132.reuse, c[0x0][0x1d4], PT ;  /* 0x0000750084007a0c */ /* 0x040fe40003f46270 */
[----:B------:R-:W-:Y:S02]  /*5780*/  ISETP.GE.AND P3, PT, R135, c[0x0][0x1d4], PT ;  /* 0x0000750087007a0c */ /* 0x000fe40003f66270 */
[C---:B------:R-:W-:Y:S09]  /*5790*/  ISETP.GE.AND P1, PT, R199.reuse, c[0x0][0x1d4], PT ;  /* 0x00007500c7007a0c */ /* 0x040ff20003f26270 */
[----:B------:R-:W4:Y:S01]  /*57a0*/  @!P2 LDS.128 R12, [R198+0xc080] ;  /* 0x00c08000c60ca984 */ /* 0x000f220000000c00 */
[C---:B---3--:R-:W-:Y:S04]  /*57b0*/  @!P2 LEA R4, P0, R132.reuse, R0, 0x1 ;  /* 0x000000008404a211 */ /* 0x048fe800078008ff */
[----:B--2---:R-:W-:Y:S02]  /*57c0*/  @!P2 LEA.HI.X R5, R132, R2, R133, 0x1, P0 ;  /* 0x000000028405a211 */ /* 0x004fe400000f0c85 */
[C---:B------:R-:W-:Y:S04]  /*57d0*/  @!P3 LEA R8, P0, R204.reuse, R0, 0x1 ;  /* 0x00000000cc08b211 */ /* 0x040fe800078008ff */
[----:B------:R-:W-:Y:S02]  /*57e0*/  @!P3 LEA.HI.X R9, R204, R2, R209, 0x1, P0 ;  /* 0x00000002cc09b211 */ /* 0x000fe400000f0cd1 */
[C---:B------:R-:W-:Y:S04]  /*57f0*/  @!P1 LEA R6, P0, R199.reuse, R0, 0x1 ;  /* 0x00000000c7069211 */ /* 0x040fe800078008ff */
[----:B------:R-:W-:Y:S02]  /*5800*/  @!P1 LEA.HI.X R7, R199, R2, R211, 0x1, P0 ;  /* 0x00000002c7079211 */ /* 0x000fe400000f0cd3 */
[C---:B------:R-:W-:Y:S01]  /*5810*/  ISETP.GE.AND P0, PT, R200.reuse, c[0x0][0x1d4], PT ;  /* 0x00007500c8007a0c */ /* 0x040fe20003f06270 */
[----:B----4-:R2:W-:Y:S04]  /*5820*/  @!P2 ST.E.128 [R4.64], R12 ;  /* 0x0000000c0400a985 */ /* 0x0105e8000c101d08 */
[----:B------:R-:W3:Y:S08]  /*5830*/  @!P3 LDS.128 R12, [R198+0xd080] ;  /* 0x00d08000c60cb984 */ /* 0x000ef00000000c00 */
[C---:B--2---:R-:W-:Y:S04]  /*5840*/  @!P0 LEA R4, P2, R200.reuse, R0, 0x1 ;  /* 0x00000000c8048211 */ /* 0x044fe800078408ff */
[----:B------:R-:W-:Y:S01]  /*5850*/  @!P0 LEA.HI.X R5, R200, R2, R210, 0x1, P2 ;  /* 0x00000002c8058211 */ /* 0x000fe200010f0cd2 */
[----:B---3--:R-:W-:Y:S04]  /*5860*/  @!P3 ST.E.128 [R8.64], R12 ;  /* 0x0000000c0800b985 */ /* 0x008fe8000c101d08 */
[----:B------:R-:W2:Y:S04]  /*5870*/  @!P1 LDS.128 R8, [R198+0xe080] ;  /* 0x00e08000c6089984 */ /* 0x000ea80000000c00 */
[----:B--2---:R-:W-:Y:S04]  /*5880*/  @!P1 ST.E.128 [R6.64], R8 ;  /* 0x0000000806009985 */ /* 0x004fe8000c101d08 */
[----:B------:R-:W2:Y:S04]  /*5890*/  @!P0 LDS.128 R8, [R198+0xf080] ;  /* 0x00f08000c6088984 */ /* 0x000ea80000000c00 */
[----:B--2---:R2:W-:Y:S02]  /*58a0*/  @!P0 ST.E.128 [R4.64], R8 ;  /* 0x0000000804008985 */ /* 0x0045e4000c101d08 */
.L_x_180:
[----:B------:R-:W-:Y:S05]  /*58b0*/  BSYNC B1 ;  /* 0x0000000000017941 */ /* 0x000fea0003800000 */
.L_x_175:
[----:B---3--:R-:W-:Y:S01]  /*58c0*/  IMAD R0, R47, c[0x0][0x208], RZ ;  /* 0x000082002f007a24 */ /* 0x008fe200078e02ff */
[----:B------:R-:W-:Y:S01]  /*58d0*/  LOP3.LUT P2, RZ, R207, 0x1, RZ, 0xc0, !PT ;  /* 0x00000001cfff7812 */ /* 0x000fe2000784c0ff */
[C---:B-12--5:R-:W-:Y:S01]  /*58e0*/  IMAD.WIDE.U32 R2, R44.reuse, c[0x0][0x208], RZ ;  /* 0x000082002c027a25 */ /* 0x066fe200078e00ff */
[----:B------:R-:W-:Y:S03]  /*58f0*/  BSSY B0, `(.L_x_191) ;  /* 0x0000038000007945 */ /* 0x000fe60003800000 */
[----:B------:R-:W-:Y:S05]  /*5900*/  IMAD R0, R44, c[0x0][0x20c], R0 ;  /* 0x000083002c007a24 */ /* 0x000fea00078e0200 */
[----:B------:R-:W-:Y:S01]  /*5910*/  IADD3 R3, R3, R0, RZ ;  /* 0x0000000003037210 */ /* 0x000fe20007ffe0ff */
[----:B------:R-:W-:Y:S04]  /*5920*/  IMAD R0, R48, c[0x0][0x218], RZ ;  /* 0x0000860030007a24 */ /* 0x000fe800078e02ff */
[C---:B------:R-:W-:Y:S04]  /*5930*/  IMAD.WIDE.U32 R2, R43.reuse, c[0x0][0x218], R2 ;  /* 0x000086002b027a25 */ /* 0x040fe800078e0002 */
[----:B------:R-:W-:Y:S01]  /*5940*/  IMAD R0, R43, c[0x0][0x21c], R0 ;  /* 0x000087002b007a24 */ /* 0x000fe200078e0200 */
[----:B------:R-:W-:Y:S04]  /*5950*/  IADD3 R6, P0, R70, R2, RZ ;  /* 0x0000000246067210 */ /* 0x000fe80007f1e0ff */
[----:B------:R-:W-:Y:S02]  /*5960*/  IADD3.X R7, R88, R3, R0, P0, !PT ;  /* 0x0000000358077210 */ /* 0x000fe400007fe400 */
[----:B------:R-:W-:Y:S04]  /*5970*/  IADD3 R0, R89, -R46, RZ ;  /* 0x8000002e59007210 */ /* 0x000fe80007ffe0ff */
[----:B------:R-:W-:Y:S11]  /*5980*/  ISETP.GE.AND P0, PT, R0, 0x1, PT ;  /* 0x000000010000780c */ /* 0x000ff60003f06270 */
[----:B------:R-:W-:Y:S02]  /*5990*/  @!UPT UIADD3 URZ, URZ, URZ, URZ ;  /* 0x0000003f3f3ff290 */ /* 0x000fe4000fffe03f */
[----:B------:R-:W-:Y:S01]  /*59a0*/  @P0 IMAD.WIDE R2, R42, 0x20, R52 ;  /* 0x000000202a020825 */ /* 0x000fe200078e0234 */
[----:B------:R-:W-:Y:S03]  /*59b0*/  @P0 MOV R5, R86 ;  /* 0x0000005600050202 */ /* 0x000fe60000000f00 */
[----:B------:R-:W-:Y:S02]  /*59c0*/  @P0 IMAD R0, R3, c[0x0][0x258], RZ ;  /* 0x0000960003000a24 */ /* 0x000fe400078e02ff */
[----:B------:R-:W-:Y:S04]  /*59d0*/  @P0 IMAD.MOV.U32 R4, RZ, RZ, R72 ;  /* 0x000000ffff040224 */ /* 0x000fe800078e0048 */
[C---:B------:R-:W-:Y:S04]  /*59e0*/  @P0 IMAD.WIDE.U32 R4, R2.reuse, c[0x0][0x258], R4 ;  /* 0x0000960002040a25 */ /* 0x040fe800078e0004 */
[----:B------:R-:W-:Y:S04]  /*59f0*/  @P0 IMAD R2, R2, c[0x0][0x25c], R0 ;  /* 0x0000970002020a24 */ /* 0x000fe800078e0200 */
[----:B------:R-:W-:Y:S01]  /*5a00*/  @P0 IMAD.IADD R0, R5, 0x1, R2 ;  /* 0x0000000105000824 */ /* 0x000fe200078e0202 */
[C---:B------:R-:W-:Y:S04]  /*5a10*/  @P0 LEA R2, P1, R4.reuse, c[0x0][0x250], 0x1 ;  /* 0x0000940004020a11 */ /* 0x040fe800078208ff */
[----:B------:R-:W-:Y:S02]  /*5a20*/  @P0 LEA.HI.X R3, R4, c[0x0][0x254], R0, 0x1, P1 ;  /* 0x0000950004030a11 */ /* 0x000fe400008f0c00 */
[C---:B------:R-:W-:Y:S03]  /*5a30*/  LEA R0, P1, R6.reuse, c[0x0][0x1f8], 0x1 ;  /* 0x00007e0006007a11 */ /* 0x040fe600078208ff */
[----:B------:R-:W-:Y:S01]  /*5a40*/  @!PT LDS RZ, [RZ] ;  /* 0x00000000fffff984 */ /* 0x000fe20000000800 */
[----:B------:R-:W-:Y:S01]  /*5a50*/  @!PT LDS RZ, [RZ] ;  /* 0x00000000fffff984 */ /* 0x000fe20000000800 */
[----:B------:R-:W-:Y:S01]  /*5a60*/  @!PT LDS RZ, [RZ] ;  /* 0x00000000fffff984 */ /* 0x000fe20000000800 */
[----:B------:R1:W-:Y:S01]  /*5a70*/  @P0 LDGSTS.E.BYPASS.LTC128B.128 [R198+0x8080], [R2.64], !P2 ;  /* 0x0808000002c60fae */ /* 0x0003e2000d101d48 */
[----:B------:R-:W-:Y:S03]  /*5a80*/  LEA.HI.X R7, R6, c[0x0][0x1fc], R7, 0x1, P1 ;  /* 0x00007f0006077a11 */ /* 0x000fe600008f0c07 */
[----:B------:R1:W-:Y:S04]  /*5a90*/  @P0 LDGSTS.E.BYPASS.LTC128B.128 [R198+0x9080], [R2.64+0x80], !P6 ;  /* 0x0908008002c60fae */ /* 0x0003e8000f101d48 */
[----:B------:R1:W-:Y:S04]  /*5aa0*/  @P0 LDGSTS.E.BYPASS.LTC128B.128 [R198+0xa080], [R2.64+0x100], !P5 ;  /* 0x0a08010002c60fae */ /* 0x0003e8000e901d48 */
[----:B------:R1:W-:Y:S01]  /*5ab0*/  @P0 LDGSTS.E.BYPASS.LTC128B.128 [R198+0xb080], [R2.64+0x180], !P4 ;  /* 0x0b08018002c60fae */ /* 0x0003e2000e101d48 */
[----:B------:R-:W-:Y:S03]  /*5ac0*/  ISETP.GT.AND P0, PT, R45, R208, PT ;  /* 0x000000d02d00720c */ /* 0x000fe60003f04270 */
[----:B------:R-:W0:Y:S04]  /*5ad0*/  LDGDEPBAR ;  /* 0x00000000000079af */ /* 0x000e280000000000 */
[----:B------:R-:W2:Y:S04]  /*5ae0*/  SHFL.IDX PT, R0, R0, RZ, 0x181f ;  /* 0x00181fff00007589 */ /* 0x000ea800000e0000 */
[----:B-1----:R1:W3:Y:S01]  /*5af0*/  SHFL.IDX PT, R2, R7, RZ, 0x181f ;  /* 0x00181fff07027589 */ /* 0x0022e200000e0000 */
[----:B------:R-:W-:Y:S04]  /*5b00*/  DEPBAR.LE SB0, 0x0 ;  /* 0x000080000000791a */ /* 0x000fe80000000000 */
[----:B------:R-:W-:Y:S06]  /*5b10*/  BAR.SYNC.DEFER_BLOCKING 0x0 ;  /* 0x0000000000007b1d */ /* 0x000fec0000010000 */
[----:B------:R-:W-:-:S05]  /*5b20*/  @!P0 BRA `(.L_x_192) ;  /* 0x0000014000008947 */ /* 0x000fca0003800000 */
[C---:B--2---:R-:W-:Y:S02]  /*5b30*/  ISETP.GE.AND P2, PT, R132.reuse, c[0x0][0x1d4], PT ;  /* 0x0000750084007a0c */ /* 0x044fe40003f46270 */
[----:B------:R-:W-:Y:S02]  /*5b40*/  ISETP.GE.AND P3, PT, R135, c[0x0][0x1d4], PT ;  /* 0x0000750087007a0c */ /* 0x000fe40003f66270 */
[C---:B------:R-:W-:Y:S09]  /*5b50*/  ISETP.GE.AND P1, PT, R199.reuse, c[0x0][0x1d4], PT ;  /* 0x00007500c7007a0c */ /* 0x040ff20003f26270 */
[----:B------:R-:W2:Y:S01]  /*5b60*/  @!P2 LDS.128 R12, [R198+0x8080] ;  /* 0x00808000c60ca984 */ /* 0x000ea20000000c00 */
[C---:B------:R-:W-:Y:S04]  /*5b70*/  @!P2 LEA R4, P0, R132.reuse, R0, 0x1 ;  /* 0x000000008404a211 */ /* 0x040fe800078008ff */
[----:B---3--:R-:W-:Y:S02]  /*5b80*/  @!P2 LEA.HI.X R5, R132, R2, R133, 0x1, P0 ;  /* 0x000000028405a211 */ /* 0x008fe400000f0c85 */
[C---:B------:R-:W-:Y:S04]  /*5b90*/  @!P3 LEA R8, P0, R204.reuse, R0, 0x1 ;  /* 0x00000000cc08b211 */ /* 0x040fe800078008ff */
[----:B------:R-:W-:Y:S02]  /*5ba0*/  @!P3 LEA.HI.X R9, R204, R2, R209, 0x1, P0 ;  /* 0x00000002cc09b211 */ /* 0x000fe400000f0cd1 */
[C---:B------:R-:W-:Y:S04]  /*5bb0*/  @!P1 LEA R6, P0, R199.reuse, R0, 0x1 ;  /* 0x00000000c7069211 */ /* 0x040fe800078008ff */
[----:B-1----:R-:W-:Y:S02]  /*5bc0*/  @!P1 LEA.HI.X R7, R199, R2, R211, 0x1, P0 ;  /* 0x00000002c7079211 */ /* 0x002fe400000f0cd3 */
[C---:B------:R-:W-:Y:S01]  /*5bd0*/  ISETP.GE.AND P0, PT, R200.reuse, c[0x0][0x1d4], PT ;  /* 0x00007500c8007a0c */ /* 0x040fe20003f06270 */
[----:B--2---:R1:W-:Y:S04]  /*5be0*/  @!P2 ST.E.128 [R4.64], R12 ;  /* 0x0000000c0400a985 */ /* 0x0043e8000c101d08 */
[----:B------:R-:W2:Y:S08]  /*5bf0*/  @!P3 LDS.128 R12, [R198+0x9080] ;  /* 0x00908000c60cb984 */ /* 0x000eb00000000c00 */
[C---:B-1----:R-:W-:Y:S04]  /*5c00*/  @!P0 LEA R4, P2, R200.reuse, R0, 0x1 ;  /* 0x00000000c8048211 */ /* 0x042fe800078408ff */
[----:B------:R-:W-:Y:S01]  /*5c10*/  @!P0 LEA.HI.X R5, R200, R2, R210, 0x1, P2 ;  /* 0x00000002c8058211 */ /* 0x000fe200010f0cd2 */
[----:B--2---:R-:W-:Y:S04]  /*5c20*/  @!P3 ST.E.128 [R8.64], R12 ;  /* 0x0000000c0800b985 */ /* 0x004fe8000c101d08 */
[----:B------:R-:W1:Y:S04]  /*5c30*/  @!P1 LDS.128 R8, [R198+0xa080] ;  /* 0x00a08000c6089984 */ /* 0x000e680000000c00 */
[----:B-1----:R-:W-:Y:S04]  /*5c40*/  @!P1 ST.E.128 [R6.64], R8 ;  /* 0x0000000806009985 */ /* 0x002fe8000c101d08 */
[----:B------:R-:W1:Y:S04]  /*5c50*/  @!P0 LDS.128 R8, [R198+0xb080] ;  /* 0x00b08000c6088984 */ /* 0x000e680000000c00 */
[----:B-1----:R1:W-:Y:S02]  /*5c60*/  @!P0 ST.E.128 [R4.64], R8 ;  /* 0x0000000804008985 */ /* 0x0023e4000c101d08 */
.L_x_192:
[----:B--2---:R-:W-:Y:S05]  /*5c70*/  BSYNC B0 ;  /* 0x0000000000007941 */ /* 0x004fea0003800000 */
.L_x_191:
[C---:B------:R-:W-:Y:S02]  /*5c80*/  ISETP.GT.AND P0, PT, R42.reuse, R74, PT ;  /* 0x0000004a2a00720c */ /* 0x040fe40003f04270 */
[----:B------:R-:W-:Y:S02]  /*5c90*/  IADD3 R42, R42, -0x1, RZ ;  /* 0xffffffff2a2a7810 */ /* 0x000fe40007ffe0ff */
[----:B------:R-:W-:Y:S09]  /*5ca0*/  LOP3.LUT P2, RZ, R207, 0x1, RZ, 0xc0, !PT ;  /* 0x00000001cfff7812 */ /* 0x000ff2000784c0ff */
[----:B-1----:R-:W-:Y:S01]  /*5cb0*/  @P0 SHF.R.S32.HI R4, RZ, 0x1f, R42 ;  /* 0x0000001fff040819 */ /* 0x002fe2000001142a */
[----:B------:R-:W-:Y:S02]  /*5cc0*/  @P0 IMAD R0, R97, R42, RZ ;  /* 0x0000002a61000224 */ /* 0x000fe400078e02ff */
[----:B---3--:R-:W-:Y:S02]  /*5cd0*/  @P0 IMAD.MOV.U32 R2, RZ, RZ, R56 ;  /* 0x000000ffff020224 */ /* 0x008fe400078e0038 */
[----:B------:R-:W-:Y:S02]  /*5ce0*/  @P0 IMAD.MOV.U32 R3, RZ, RZ, R55 ;  /* 0x000000ffff030224 */ /* 0x000fe400078e0037 */
[-C--:B------:R-:W-:Y:S02]  /*5cf0*/  @P0 IMAD R0, R4, R100.reuse, R0 ;  /* 0x0000006404000224 */ /* 0x080fe400078e0200 */
[----:B------:R-:W-:Y:S04]  /*5d00*/  @P0 IMAD.WIDE.U32 R2, R42, R100, R2 ;  /* 0x000000642a020225 */ /* 0x000fe800078e0002 */
[----:B------:R-:W-:Y:S01]  /*5d10*/  @P0 IMAD.IADD R0, R3, 0x1, R0 ;  /* 0x0000000103000824 */ /* 0x000fe200078e0200 */
[C---:B------:R-:W-:Y:S04]  /*5d20*/  @P0 LEA R4, P1, R2.reuse, c[0x0][0x220], 0x1 ;  /* 0x0000880002040a11 */ /* 0x040fe800078208ff */
[----:B------:R-:W-:Y:S05]  /*5d30*/  @P0 LEA.HI.X R5, R2, c[0x0][0x224], R0, 0x1, P1 ;  /* 0x0000890002050a11 */ /* 0x000fea00008f0c00 */
[----:B------:R-:W-:Y:S01]  /*5d40*/  @!PT LDS RZ, [RZ] ;  /* 0x00000000fffff984 */ /* 0x000fe20000000800 */
[----:B------:R-:W-:Y:S01]  /*5d50*/  @!PT LDS RZ, [RZ] ;  /* 0x00000000fffff984 */ /* 0x000fe20000000800 */
[----:B------:R-:W-:Y:S01]  /*5d60*/  @!PT LDS RZ, [RZ] ;  /* 0x00000000fffff984 */ /* 0x000fe20000000800 */
[----:B------:R1:W-:Y:S04]  /*5d70*/  @P0 LDGSTS.E.BYPASS.LTC128B.128 [R198+0xc080], [R4.64], !P2 ;  /* 0x0c08000004c60fae */ /* 0x0003e8000d101d48 */
[----:B------:R1:W-:Y:S04]  /*5d80*/  @P0 LDGSTS.E.BYPASS.LTC128B.128 [R198+0xd080], [R4.64+0x80], !P6 ;  /* 0x0d08008004c60fae */ /* 0x0003e8000f101d48 */
[----:B------:R1:W-:Y:S04]  /*5d90*/  @P0 LDGSTS.E.BYPASS.LTC128B.128 [R198+0xe080], [R4.64+0x100], !P5 ;  /* 0x0e08010004c60fae */ /* 0x0003e8000e901d48 */
[----:B------:R1:W-:Y:S04]  /*5da0*/  @P0 LDGSTS.E.BYPASS.LTC128B.128 [R198+0xf080], [R4.64+0x180], !P4 ;  /* 0x0f08018004c60fae */ /* 0x0003e8000e101d48 */
[----:B------:R-:W0:Y:S01]  /*5db0*/  LDGDEPBAR ;  /* 0x00000000000079af */ /* 0x000e220000000000 */
[----:B------:R-:W-:-:S05]  /*5dc0*/  @P0 BRA `(.L_x_193) ;  /* 0xffffd01000000947 */ /* 0x000fca000383ffff */
[----:B------:R-:W-:Y:S01]  /*5dd0*/  WARPSYNC 0xffffffff ;  /* 0xffffffff00007948 */ /* 0x000fe20003800000 */
[----:B------:R-:W-:Y:S06]  /*5de0*/  BAR.SYNC.DEFER_BLOCKING 0x0 ;  /* 0x0000000000007b1d */ /* 0x000fec0000010000 */
.L_x_174:
[----:B------:R-:W-:Y:S01]  /*5df0*/  ISETP.GE.AND P0, PT, R106, 0x1, PT ;  /* 0x000000016a00780c */ /* 0x000fe20003f06270 */
[----:B------:R-:W-:Y:S01]  /*5e00*/  BSSY B0, `(.L_x_194) ;  /* 0x0000020000007945 */ /* 0x000fe20003800000 */
[----:B------:R-:W-:-:S11]  /*5e10*/  MOV R0, RZ ;  /* 0x000000ff00007202 */ /* 0x000fd60000000f00 */
[----:B------:R-:W-:Y:S05]  /*5e20*/  @!P0 BRA `(.L_x_195) ;  /* 0x000001d000008947 */ /* 0x000fea0003800000 */
[----:B------:R-:W-:Y:S02]  /*5e30*/  IABS R0, R91 ;  /* 0x0000005b00007213 */ /* 0x000fe40000000000 */
[----:B-1----:R-:W-:-:S03]  /*5e40*/  IADD3 R5, R93, -0x1, R91 ;  /* 0xffffffff5d057810 */ /* 0x002fc60007ffe05b */
        /* <DEDUP_REMOVED lines=27> */
.L_x_195:
[----:B------:R-:W-:Y:S05]  /*6000*/  BSYNC B0 ;  /* 0x0000000000007941 */ /* 0x000fea0003800000 */
.L_x_194:
[----:B------:R-:W-:Y:S01]  /*6010*/  IMAD R213, R245, R0, RZ ;  /* 0x00000000f5d57224 */ /* 0x000fe200078e02ff */
[----:B------:R-:W-:Y:S01]  /*6020*/  MOV R17, RZ ;  /* 0x000000ff00117202 */ /* 0x000fe20000000f00 */
[----:B------:R-:W-:Y:S01]  /*6030*/  IMAD.MOV.U32 R18, RZ, RZ, RZ ;  /* 0x000000ffff127224 */ /* 0x000fe200078e00ff */
[----:B------:R-:W-:Y:S01]  /*6040*/  CS2R R66, SRZ ;  /* 0x0000000000427805 */ /* 0x000fe2000001ff00 */
[--C-:B------:R-:W-:Y:S01]  /*6050*/  IMAD.IADD R2, R213, 0x1, R0.reuse ;  /* 0x00000001d5027824 */ /* 0x100fe200078e0200 */
[----:B------:R-:W-:Y:S01]  /*6060*/  PRMT R0, RZ, 0x7610, R0 ;  /* 0x00007610ff007816 */ /* 0x000fe20000000000 */
        /* <DEDUP_REMOVED lines=33> */
[----:B----4-:R-:W-:Y:S01]  /*6280*/  CS2R R38, SRZ ;  /* 0x0000000000267805 */ /* 0x010fe2000001ff00 */
        /* <DEDUP_REMOVED lines=32> */
[----:B------:R-:W-:-:S04]  /*6490*/  ISETP.NE.U32.AND P0, PT, RZ, c[0x0][0x340], PT ;  /* 0x0000d000ff007a0c */ /* 0x000fc80003f05070 */
[----:B------:R-:W-:-:S13]  /*64a0*/  ISETP.NE.AND.EX P2, PT, RZ, c[0x0][0x344], PT, P0 ;  /* 0x0000d100ff007a0c */ /* 0x000fda0003f45300 */
[----:B------:R-:W-:-:S04]  /*64b0*/  @P2 IADD3 R2, P0, R227, c[0x0][0x340], RZ ;  /* 0x0000d000e3022a10 */ /* 0x000fc80007f1e0ff */
[----:B------:R-:W-:-:S05]  /*64c0*/  @P2 IADD3.X R3, R232, c[0x0][0x344], RZ, P0, !PT ;  /* 0x0000d100e8032a10 */ /* 0x000fca00007fe4ff */
[----:B------:R2:W5:Y:S01]  /*64d0*/  @P2 LDG.E R14, [R2.64] ;  /* 0x00000008020e2981 */ /* 0x000562000c1e1900 */
[----:B-1----:R-:W-:Y:S01]  /*64e0*/  IMAD.MOV.U32 R4, RZ, RZ, c[0x0][0x2c4] ;  /* 0x0000b100ff047624 */ /* 0x002fe200078e00ff */
[----:B------:R-:W-:Y:S01]  /*64f0*/  SHF.R.S32.HI R0, RZ, 0x1f, R107 ;  /* 0x0000001fff007819 */ /* 0x000fe2000001146b */
[C---:B------:R-:W-:Y:S01]  /*6500*/  IMAD R12, R229.reuse, 0x80, R208 ;  /* 0x00000080e50c7824 */ /* 0x040fe200078e02d0 */
[----:B------:R-:W-:Y:S02]  /*6510*/  ISETP.NE.U32.AND P0, PT, RZ, c[0x0][0x348], PT ;  /* 0x0000d200ff007a0c */ /* 0x000fe40003f05070 */
[----:B------:R-:W-:Y:S01]  /*6520*/  ISETP.NE.AND P1, PT, R4, 0x1, PT ;  /* 0x000000010400780c */ /* 0x000fe20003f25270 */
[----:B------:R-:W-:Y:S01]  /*6530*/  IMAD R0, R0, c[0x0][0x178], RZ ;  /* 0x00005e0000007a24 */ /* 0x000fe200078e02ff */
[----:B------:R-:W-:Y:S02]  /*6540*/  LEA R4, R229, R218, 0x7 ;  /* 0x000000dae5047211 */ /* 0x000fe400078e38ff */
[----:B------:R-:W-:Y:S01]  /*6550*/  LOP3.LUT R216, R230, 0xffff, RZ, 0xc0, !PT ;  /* 0x0000ffffe6d87812 */ /* 0x000fe200078ec0ff */
[----:B------:R-:W-:Y:S01]  /*6560*/  IMAD R0, R107, c[0x0][0x17c], R0 ;  /* 0x00005f006b007a24 */ /* 0x000fe200078e0200 */
[----:B------:R-:W-:-:S02]  /*6570*/  ISETP.NE.AND.EX P0, PT, RZ, c[0x0][0x34c], PT, P0 ;  /* 0x0000d300ff007a0c */ /* 0x000fc40003f05300 */
[----:B------:R-:W-:Y:S02]  /*6580*/  ISETP.GE.AND P6, PT, R132, c[0x0][0x198], PT ;  /* 0x0000660084007a0c */ /* 0x000fe40003fc6270 */
[----:B------:R-:W-:Y:S02]  /*6590*/  SEL R6, R235, RZ, !P0 ;  /* 0x000000ffeb067207 */ /* 0x000fe40004000000 */
[----:B------:R-:W-:Y:S01]  /*65a0*/  SEL R5, R233, RZ, !P0 ;  /* 0x000000ffe9057207 */ /* 0x000fe20004000000 */
[----:B------:R-:W-:Y:S01]  /*65b0*/  @P1 IMAD.HI.U32 R7, R4, c[0x0][0x2c8], RZ ;  /* 0x0000b20004071a27 */ /* 0x000fe200078e00ff */
[----:B------:R-:W-:Y:S02]  /*65c0*/  ISETP.GE.AND P5, PT, R135, c[0x0][0x198], PT ;  /* 0x0000660087007a0c */ /* 0x000fe40003fa6270 */
[----:B------:R-:W-:Y:S01]  /*65d0*/  ISETP.GE.AND P4, PT, R199, c[0x0][0x198], PT ;  /* 0x00006600c7007a0c */ /* 0x000fe20003f86270 */
[----:B------:R-:W-:Y:S01]  /*65e0*/  IMAD R6, R6, c[0x0][0x1c0], RZ ;  /* 0x0000700006067a24 */ /* 0x000fe200078e02ff */
[----:B------:R-:W-:Y:S01]  /*65f0*/  ISETP.GE.AND P3, PT, R200, c[0x0][0x198], PT ;  /* 0x00006600c8007a0c */ /* 0x000fe20003f66270 */
[----:B--2---:R-:W-:Y:S01]  /*6600*/  IMAD.WIDE.U32 R2, R107, c[0x0][0x178], RZ ;  /* 0x00005e006b027a25 */ /* 0x004fe200078e00ff */
[----:B------:R-:W-:-:S03]  /*6610*/  IADD3 R80, R174, -0x1, RZ ;  /* 0xffffffffae507810 */ /* 0x000fc60007ffe0ff */
[----:B------:R-:W-:Y:S02]  /*6620*/  IMAD.IADD R3, R3, 0x1, R0 ;  /* 0x0000000103037824 */ /* 0x000fe400078e0200 */
[----:B------:R-:W-:Y:S01]  /*6630*/  IMAD.MOV.U32 R0, RZ, RZ, R4 ;  /* 0x000000ffff007224 */ /* 0x000fe200078e0004 */
[----:B------:R-:W-:Y:S01]  /*6640*/  @P1 SHF.R.U32.HI R0, RZ, c[0x0][0x2cc], R7 ;  /* 0x0000b300ff001a19 */ /* 0x000fe20000011607 */
[----:B------:R-:W-:-:S03]  /*6650*/  IMAD.WIDE.U32 R2, R216, c[0x0][0x1b8], R2 ;  /* 0x00006e00d8027a25 */ /* 0x000fc600078e0002 */
[----:B------:R-:W-:Y:S01]  /*6660*/  SHF.R.S32.HI R7, RZ, 0x1f, R0 ;  /* 0x0000001fff077819 */ /* 0x000fe20000011400 */
[----:B------:R-:W-:Y:S02]  /*6670*/  IMAD R3, R216, c[0x0][0x1bc], R3 ;  /* 0x00006f00d8037a24 */ /* 0x000fe400078e0203 */
[C---:B------:R-:W-:Y:S02]  /*6680*/  IMAD R6, R5.reuse, c[0x0][0x1c4], R6 ;  /* 0x0000710005067a24 */ /* 0x040fe400078e0206 */
[----:B------:R-:W-:-:S04]  /*6690*/  IMAD.WIDE.U32 R2, R5, c[0x0][0x1c0], R2 ;  /* 0x0000700005027a25 */ /* 0x000fc800078e0002 */
[----:B------:R-:W-:Y:S01]  /*66a0*/  IMAD.MOV R5, RZ, RZ, -R0 ;  /* 0x000000ffff057224 */ /* 0x000fe200078e0a00 */
[----:B------:R-:W-:-:S03]  /*66b0*/  IADD3 R3, R3, R6, RZ ;  /* 0x0000000603037210 */ /* 0x000fc60007ffe0ff */
[----:B------:R-:W-:Y:S02]  /*66c0*/  IMAD R4, R5, c[0x0][0x2c4], R4 ;  /* 0x0000b10005047a24 */ /* 0x000fe400078e0204 */
[----:B------:R-:W-:Y:S02]  /*66d0*/  IMAD R5, R7, c[0x0][0x1b0], RZ ;  /* 0x00006c0007057a24 */ /* 0x000fe400078e02ff */
[----:B------:R-:W-:-:S04]  /*66e0*/  IMAD.WIDE.U32 R2, R0, c[0x0][0x1b0], R2 ;  /* 0x00006c0000027a25 */ /* 0x000fc800078e0002 */
[----:B------:R-:W-:Y:S01]  /*66f0*/  IMAD R6, R0, c[0x0][0x1b4], R5 ;  /* 0x00006d0000067a24 */ /* 0x000fe200078e0205 */
[----:B------:R-:W-:-:S03]  /*6700*/  SHF.R.S32.HI R5, RZ, 0x1f, R4 ;  /* 0x0000001fff057819 */ /* 0x000fc60000011404 */
[----:B------:R-:W-:Y:S02]  /*6710*/  IMAD.IADD R3, R3, 0x1, R6 ;  /* 0x0000000103037824 */ /* 0x000fe400078e0206 */
[----:B------:R-:W-:Y:S02]  /*6720*/  IMAD R0, R5, c[0x0][0x1a8], RZ ;  /* 0x00006a0005007a24 */ /* 0x000fe400078e02ff */
[----:B------:R-:W-:-:S04]  /*6730*/  IMAD.WIDE.U32 R2, R4, c[0x0][0x1a8], R2 ;  /* 0x00006a0004027a25 */ /* 0x000fc800078e0002 */
[----:B------:R-:W-:Y:S01]  /*6740*/  IMAD R0, R4, c[0x0][0x1ac], R0 ;  /* 0x00006b0004007a24 */ /* 0x000fe200078e0200 */
[----:B------:R-:W-:-:S04]  /*6750*/  LEA R13, P0, R2, c[0x0][0x160], 0x1 ;  /* 0x00005800020d7a11 */ /* 0x000fc800078008ff */
[----:B------:R-:W-:-:S04]  /*6760*/  IADD3 R0, R3, R0, RZ ;  /* 0x0000000003007210 */ /* 0x000fc80007ffe0ff */
[----:B------:R-:W-:Y:S02]  /*6770*/  LEA.HI.X R5, R2, c[0x0][0x164], R0, 0x1, P0 ;  /* 0x0000590002057a11 */ /* 0x000fe400000f0c00 */
[----:B------:R-:W-:Y:S01]  /*6780*/  @!P2 MOV R14, R233 ;  /* 0x000000e9000ea202 */ /* 0x000fe20000000f00 */
[----:B------:R-:W-:Y:S05]  /*6790*/  BRA.DIV ~URZ, `(.L_x_197) ;  /* 0x00010f727f007947 */ /* 0x000fea000b800000 */
[----:B------:R1:W2:Y:S02]  /*67a0*/  SHFL.IDX PT, R4, R5, RZ, 0x181f ;  /* 0x00181fff05047589 */ /* 0x0002a400000e0000 */
.L_x_338:
[----:B------:R-:W-:Y:S05]  /*67b0*/  BRA.DIV ~URZ, `(.L_x_198) ;  /* 0x00010fc27f007947 */ /* 0x000fea000b800000 */
[----:B------:R3:W4:Y:S02]  /*67c0*/  SHFL.IDX PT, R0, R13, RZ, 0x181f ;  /* 0x00181fff0d007589 */ /* 0x00072400000e0000 */
.L_x_339:
[----:B------:R-:W-:Y:S01]  /*67d0*/  IMAD R37, R110, c[0x0][0x2c4], RZ ;  /* 0x0000b1006e257a24 */ /* 0x000fe200078e02ff */
[----:B------:R-:W-:Y:S01]  /*67e0*/  LOP3.LUT R207, R207, 0xfffffffd, RZ, 0xc0, !PT ;  /* 0xfffffffdcfcf7812 */ /* 0x000fe200078ec0ff */
[----:B------:R-:W-:Y:S03]  /*67f0*/  BSSY B0, `(.L_x_199) ;  /* 0x0000013000007945 */ /* 0x000fe60003800000 */
[----:B------:R-:W-:-:S13]  /*6800*/  ISETP.GE.AND P0, PT, R12, R37, PT ;  /* 0x000000250c00720c */ /* 0x000fda0003f06270 */
[----:B------:R-:W-:Y:S01]  /*6810*/  @P0 LOP3.LUT R207, R207, 0x2, RZ, 0xfc, !PT ;  /* 0x00000002cfcf0812 */ /* 0x000fe200078efcff */
[----:B------:R-:W-:Y:S05]  /*6820*/  @P0 BRA `(.L_x_200) ;  /* 0x000000f000000947 */ /* 0x000fea0003800000 */
[-C--:B----4-:R-:W-:Y:S02]  /*6830*/  LEA R10, P0, R132, R0.reuse, 0x1 ;  /* 0x00000000840a7211 */ /* 0x090fe400078008ff */
[----:B------:R-:W-:Y:S02]  /*6840*/  LEA R8, P2, R204, R0, 0x1 ;  /* 0x00000000cc087211 */ /* 0x000fe400078408ff */
[----:B--2---:R-:W-:Y:S02]  /*6850*/  LEA.HI.X R11, R132, R4, R133, 0x1, P0 ;  /* 0x00000004840b7211 */ /* 0x004fe400000f0c85 */
[-C--:B------:R-:W-:Y:S02]  /*6860*/  LEA R6, P1, R199, R0.reuse, 0x1 ;  /* 0x00000000c7067211 */ /* 0x080fe400078208ff */
[----:B------:R-:W-:Y:S01]  /*6870*/  LEA R2, P0, R200, R0, 0x1 ;  /* 0x00000000c8027211 */ /* 0x000fe200078008ff */
[----:B------:R-:W-:Y:S01]  /*6880*/  @!PT LDS RZ, [RZ] ;  /* 0x00000000fffff984 */ /* 0x000fe20000000800 */
[----:B------:R-:W-:Y:S01]  /*6890*/  @!PT LDS RZ, [RZ] ;  /* 0x00000000fffff984 */ /* 0x000fe20000000800 */
[----:B------:R-:W-:Y:S01]  /*68a0*/  @!PT LDS RZ, [RZ] ;  /* 0x00000000fffff984 */ /* 0x000fe20000000800 */
[----:B------:R2:W-:Y:S01]  /*68b0*/  LDGSTS.E.BYPASS.LTC128B.128 [R198+0x10080], [R10.64], !P6 ;  /* 0x100800000ac67fae */ /* 0x0005e2000f101d48 */
[----:B------:R-:W-:-:S02]  /*68c0*/  LEA.HI.X R9, R204, R4, R209, 0x1, P2 ;  /* 0x00000004cc097211 */ /* 0x000fc400010f0cd1 */
[-C--:B------:R-:W-:Y:S02]  /*68d0*/  LEA.HI.X R7, R199, R4.reuse, R211, 0x1, P1 ;  /* 0x00000004c7077211 */ /* 0x080fe400008f0cd3 */
[----:B------:R-:W-:Y:S01]  /*68e0*/  LEA.HI.X R3, R200, R4, R210, 0x1, P0 ;  /* 0x00000004c8037211 */ /* 0x000fe200000f0cd2 */
[----:B------:R2:W-:Y:S04]  /*68f0*/  LDGSTS.E.BYPASS.LTC128B.128 [R198+0x14080], [R8.64], !P5 ;  /* 0x1408000008c67fae */ /* 0x0005e8000e901d48 */
[----:B------:R2:W-:Y:S04]  /*6900*/  LDGSTS.E.BYPASS.LTC128B.128 [R198+0x18080], [R6.64], !P4 ;  /* 0x1808000006c67fae */ /* 0x0005e8000e101d48 */
[----:B------:R2:W-:Y:S02]  /*6910*/  LDGSTS.E.BYPASS.LTC128B.128 [R198+0x1c080], [R2.64], !P3 ;  /* 0x1c08000002c67fae */ /* 0x0005e4000d901d48 */
.L_x_200:
[----:B------:R-:W-:Y:S05]  /*6920*/  BSYNC B0 ;  /* 0x0000000000007941 */ /* 0x000fea0003800000 */
.L_x_199:
[----:B------:R-:W-:Y:S05]  /*6930*/  BRA.DIV ~URZ, `(.L_x_201) ;  /* 0x00010eb27f007947 */ /* 0x000fea000b800000 */
[----:B--2---:R2:W1:Y:S04]  /*6940*/  SHFL.IDX PT, R4, R5, 0x1, 0x181f ;  /* 0x00381f0005047f89 */ /* 0x00446800000e0000 */
[----:B----4-:R2:W4:Y:S02]  /*6950*/  SHFL.IDX PT, R0, R13, 0x1, 0x181f ;  /* 0x00381f000d007f89 */ /* 0x01052400000e0000 */
.L_x_340:
[----:B------:R-:W-:Y:S01]  /*6960*/  IADD3 R2, R12, 0x20, RZ ;  /* 0x000000200c027810 */ /* 0x000fe20007ffe0ff */
[----:B------:R-:W-:Y:S03]  /*6970*/  BSSY B0, `(.L_x_202) ;  /* 0x0000012000007945 */ /* 0x000fe60003800000 */
[----:B------:R-:W-:-:S13]  /*6980*/  ISETP.GE.AND P0, PT, R2, R37, PT ;  /* 0x000000250200720c */ /* 0x000fda0003f06270 */
[----:B------:R-:W-:Y:S05]  /*6990*/  @P0 BRA `(.L_x_203) ;  /* 0x000000f000000947 */ /* 0x000fea0003800000 */
[-C--:B----4-:R-:W-:Y:S02]  /*69a0*/  LEA R10, P0, R132, R0.reuse, 0x1 ;  /* 0x00000000840a7211 */ /* 0x090fe400078008ff */
[----:B------:R-:W-:Y:S02]  /*69b0*/  LEA R8, P2, R204, R0, 0x1 ;  /* 0x00000000cc087211 */ /* 0x000fe400078408ff */
[----:B-1----:R-:W-:Y:S02]  /*69c0*/  LEA.HI.X R11, R132, R4, R133, 0x1, P0 ;  /* 0x00000004840b7211 */ /* 0x002fe400000f0c85 */
        /* <DEDUP_REMOVED lines=12> */
.L_x_203:
[----:B------:R-:W-:Y:S05]  /*6a90*/  BSYNC B0 ;  /* 0x0000000000007941 */ /* 0x000fea0003800000 */
.L_x_202:
[----:B------:R-:W-:Y:S05]  /*6aa0*/  BRA.DIV ~URZ, `(.L_x_204) ;  /* 0x00010e127f007947 */ /* 0x000fea000b800000 */
[----:B-1----:R1:W2:Y:S02]  /*6ab0*/  SHFL.IDX PT, R4, R5, 0x2, 0x181f ;  /* 0x00581f0005047f89 */ /* 0x0022a400000e0000 */
.L_x_341:
[----:B------:R-:W-:Y:S05]  /*6ac0*/  BRA.DIV ~URZ, `(.L_x_205) ;  /* 0x00010e627f007947 */ /* 0x000fea000b800000 */
[----:B----4-:R4:W1:Y:S02]  /*6ad0*/  SHFL.IDX PT, R0, R13, 0x2, 0x181f ;  /* 0x00581f000d007f89 */ /* 0x01086400000e0000 */
.L_x_342:
[----:B------:R-:W-:Y:S01]  /*6ae0*/  IADD3 R2, R12, 0x40, RZ ;  /* 0x000000400c027810 */ /* 0x000fe20007ffe0ff */
[----:B------:R-:W-:Y:S03]  /*6af0*/  BSSY B0, `(.L_x_206) ;  /* 0x0000012000007945 */ /* 0x000fe60003800000 */
[----:B------:R-:W-:-:S13]  /*6b00*/  ISETP.GE.AND P0, PT, R2, R37, PT ;  /* 0x000000250200720c */ /* 0x000fda0003f06270 */
[----:B------:R-:W-:Y:S05]  /*6b10*/  @P0 BRA `(.L_x_207) ;  /* 0x000000f000000947 */ /* 0x000fea0003800000 */
[-C--:B-1----:R-:W-:Y:S02]  /*6b20*/  LEA R10, P0, R132, R0.reuse, 0x1 ;  /* 0x00000000840a7211 */ /* 0x082fe400078008ff */
        /* <DEDUP_REMOVED lines=14> */
.L_x_207:
[----:B------:R-:W-:Y:S05]  /*6c10*/  BSYNC B0 ;  /* 0x0000000000007941 */ /* 0x000fea0003800000 */
.L_x_206:
[----:B------:R-:W-:Y:S05]  /*6c20*/  BRA.DIV ~URZ, `(.L_x_208) ;  /* 0x00010d727f007947 */ /* 0x000fea000b800000 */
[----:B--2---:R2:W3:Y:S04]  /*6c30*/  SHFL.IDX PT, R4, R5, 0x3, 0x181f ;  /* 0x00781f0005047f89 */ /* 0x0044e800000e0000 */
[----:B-1----:R2:W1:Y:S02]  /*6c40*/  SHFL.IDX PT, R0, R13, 0x3, 0x181f ;  /* 0x00781f000d007f89 */ /* 0x00246400000e0000 */
.L_x_343:
[----:B------:R-:W-:Y:S01]  /*6c50*/  IADD3 R2, R12, 0x60, RZ ;  /* 0x000000600c027810 */ /* 0x000fe20007ffe0ff */
[----:B-----5:R-:W-:Y:S01]  /*6c60*/  IMAD.WIDE.U32 R222, R14, c[0x0][0x2b0], RZ ;  /* 0x0000ac000ede7a25 */ /* 0x020fe200078e00ff */
[----:B------:R-:W-:-:S02]  /*6c70*/  ISETP.GE.AND P2, PT, R132, c[0x0][0x1d4], PT ;  /* 0x0000750084007a0c */ /* 0x000fc40003f46270 */
[----:B------:R-:W-:Y:S02]  /*6c80*/  ISETP.GE.AND P0, PT, R2, R37, PT ;  /* 0x000000250200720c */ /* 0x000fe40003f06270 */
[----:B------:R-:W-:-:S09]  /*6c90*/  LOP3.LUT R207, R207, 0xfffffffe, RZ, 0xc0, !PT ;  /* 0xfffffffecfcf7812 */ /* 0x000fd200078ec0ff */
[----:B------:R-:W-:Y:S02]  /*6ca0*/  @P2 LOP3.LUT R207, R207, 0x1, RZ, 0xfc, !PT ;  /* 0x00000001cfcf2812 */ /* 0x000fe400078efcff */
[----:B-1----:R-:W-:-:S04]  /*6cb0*/  @!P0 LEA R10, P1, R132, R0, 0x1 ;  /* 0x00000000840a8211 */ /* 0x002fc800078208ff */
[----:B---3--:R-:W-:Y:S02]  /*6cc0*/  @!P0 LEA.HI.X R11, R132, R4, R133, 0x1, P1 ;  /* 0x00000004840b8211 */ /* 0x008fe400008f0c85 */
[----:B------:R-:W-:-:S03]  /*6cd0*/  @!P0 LEA R8, P1, R204, R0, 0x1 ;  /* 0x00000000cc088211 */ /* 0x000fc600078208ff */
[----:B------:R-:W-:Y:S01]  /*6ce0*/  @!PT LDS RZ, [RZ] ;  /* 0x00000000fffff984 */ /* 0x000fe20000000800 */
[----:B------:R-:W-:Y:S01]  /*6cf0*/  @!PT LDS RZ, [RZ] ;  /* 0x00000000fffff984 */ /* 0x000fe20000000800 */
[----:B------:R-:W-:Y:S01]  /*6d00*/  @!PT LDS RZ, [RZ] ;  /* 0x00000000fffff984 */ /* 0x000fe20000000800 */
[----:B------:R1:W-:Y:S01]  /*6d10*/  @!P0 LDGSTS.E.BYPASS.LTC128B.128 [R234+0x3000], [R10.64], !P6 ;  /* 0x030000000aea8fae */ /* 0x0003e2000f101d48 */
[----:B------:R-:W-:Y:S02]  /*6d20*/  @!P0 LEA.HI.X R9, R204, R4, R209, 0x1, P1 ;  /* 0x00000004cc098211 */ /* 0x000fe400008f0cd1 */
[----:B------:R-:W-:-:S03]  /*6d30*/  @!P0 LEA R6, P1, R199, R0, 0x1 ;  /* 0x00000000c7068211 */ /* 0x000fc600078208ff */
[----:B------:R1:W-:Y:S01]  /*6d40*/  @!P0 LDGSTS.E.BYPASS.LTC128B.128 [R234+0x7000], [R8.64], !P5 ;  /* 0x0700000008ea8fae */ /* 0x0003e2000e901d48 */
[----:B------:R-:W-:Y:S02]  /*6d50*/  @!P0 LEA.HI.X R7, R199, R4, R211, 0x1, P1 ;  /* 0x00000004c7078211 */ /* 0x000fe400008f0cd3 */
[C---:B------:R-:W-:Y:S02]  /*6d60*/  @!P0 LEA R2, P1, R200.reuse, R0, 0x1 ;  /* 0x00000000c8028211 */ /* 0x040fe400078208ff */
[----:B------:R-:W-:Y:S01]  /*6d70*/  SHF.R.S32.HI R0, RZ, 0x1f, R14 ;  /* 0x0000001fff007819 */ /* 0x000fe2000001140e */
[----:B------:R1:W-:Y:S01]  /*6d80*/  @!P0 LDGSTS.E.BYPASS.LTC128B.128 [R234+0xb000], [R6.64], !P4 ;  /* 0x0b00000006ea8fae */ /* 0x0003e2000e101d48 */
[----:B------:R-:W-:Y:S02]  /*6d90*/  @!P0 LEA.HI.X R3, R200, R4, R210, 0x1, P1 ;  /* 0x00000004c8038211 */ /* 0x000fe400008f0cd2 */
[----:B------:R-:W-:Y:S01]  /*6da0*/  ISETP.GE.AND P5, PT, R135, c[0x0][0x1d4], PT ;  /* 0x0000750087007a0c */ /* 0x000fe20003fa6270 */
[----:B------:R-:W-:Y:S01]  /*6db0*/  IMAD R0, R0, c[0x0][0x2b0], RZ ;  /* 0x0000ac0000007a24 */ /* 0x000fe200078e02ff */
[----:B------:R-:W-:Y:S01]  /*6dc0*/  ISETP.GE.AND P4, PT, R199, c[0x0][0x1d4], PT ;  /* 0x00007500c7007a0c */ /* 0x000fe20003f86270 */
[----:B------:R1:W-:Y:S01]  /*6dd0*/  @!P0 LDGSTS.E.BYPASS.LTC128B.128 [R234+0xf000], [R2.64], !P3 ;  /* 0x0f00000002ea8fae */ /* 0x0003e2000d901d48 */
[----:B------:R-:W-:Y:S01]  /*6de0*/  ISETP.GE.AND P3, PT, R200, c[0x0][0x1d4], PT ;  /* 0x00007500c8007a0c */ /* 0x000fe20003f66270 */
[----:B------:R-:W-:-:S02]  /*6df0*/  IMAD R0, R14, c[0x0][0x2b4], R0 ;  /* 0x0000ad000e007a24 */ /* 0x000fc400078e0200 */
[----:B------:R-:W0:Y:S01]  /*6e00*/  LDGDEPBAR ;  /* 0x00000000000079af */ /* 0x000e220000000000 */
[----:B------:R-:W-:Y:S01]  /*6e10*/  WARPSYNC 0xffffffff ;  /* 0xffffffff00007948 */ /* 0x000fe20003800000 */
[----:B------:R-:W-:Y:S02]  /*6e20*/  IMAD.IADD R225, R223, 0x1, R0 ;  /* 0x00000001dfe17824 */ /* 0x000fe400078e0200 */
[----:B------:R-:W-:Y:S01]  /*6e30*/  IMAD.MOV.U32 R0, RZ, RZ, c[0x0][0x2b8] ;  /* 0x0000ae00ff007624 */ /* 0x000fe200078e00ff */
[----:B------:R-:W-:Y:S01]  /*6e40*/  BAR.SYNC.DEFER_BLOCKING 0x0 ;  /* 0x0000000000007b1d */ /* 0x000fe20000010000 */
[----:B-1----:R-:W-:Y:S02]  /*6e50*/  IMAD R2, R80, 0x20, R218 ;  /* 0x0000002050027824 */ /* 0x002fe400078e02da */
[----:B------:R-:W-:Y:S01]  /*6e60*/  IMAD.MOV.U32 R202, RZ, RZ, RZ ;  /* 0x000000ffffca7224 */ /* 0x000fe200078e00ff */
[----:B------:R-:W-:Y:S02]  /*6e70*/  ISETP.NE.AND P6, PT, R0, 0x1, PT ;  /* 0x000000010000780c */ /* 0x000fe40003fc5270 */
[C---:B------:R-:W-:Y:S01]  /*6e80*/  ISETP.GE.AND P0, PT, R2.reuse, R106, PT ;  /* 0x0000006a0200720c */ /* 0x040fe20003f06270 */
[----:B------:R-:W-:-:S03]  /*6e90*/  IMAD.IADD R2, R2, 0x1, R226 ;  /* 0x0000000102027824 */ /* 0x000fc600078e02e2 */
[----:B------:R-:W-:Y:S01]  /*6ea0*/  ISETP.GT.OR P0, PT, R218, 0x1f, P0 ;  /* 0x0000001fda00780c */ /* 0x000fe20000704670 */
[----:B------:R-:W-:-:S06]  /*6eb0*/  IMAD.MOV.U32 R0, RZ, RZ, R2 ;  /* 0x000000ffff007224 */ /* 0x000fcc00078e0002 */
[----:B------:R-:W-:-:S05]  /*6ec0*/  @P6 IMAD.HI.U32 R3, R2, c[0x0][0x2bc], RZ ;  /* 0x0000af0002036a27 */ /* 0x000fca00078e00ff */
[----:B------:R-:W-:-:S04]  /*6ed0*/  @P6 SHF.R.U32.HI R0, RZ, c[0x0][0x2c0], R3 ;  /* 0x0000b000ff006a19 */ /* 0x000fc80000011603 */
[----:B------:R-:W-:-:S04]  /*6ee0*/  @!P0 IADD3 R3, P1, R0, R222, RZ ;  /* 0x000000de00038210 */ /* 0x000fc80007f3e0ff */
[----:B--2---:R-:W-:Y:S02]  /*6ef0*/  @!P0 LEA.HI.X.SX32 R5, R0, R225, 0x1, P1 ;  /* 0x000000e100058211 */ /* 0x004fe400008f0eff */
[----:B------:R-:W-:-:S04]  /*6f00*/  @!P0 LEA R4, P1, R3, c[0x0][0x2a0], 0x2 ;  /* 0x0000a80003048a11 */ /* 0x000fc800078210ff */
[----:B------:R-:W-:-:S05]  /*6f10*/  @!P0 LEA.HI.X R5, R3, c[0x0][0x2a4], R5, 0x2, P1 ;  /* 0x0000a90003058a11 */ /* 0x000fca00008f1405 */
[----:B------:R-:W2:Y:S01]  /*6f20*/  @!P0 LDG.E R202, [R4.64] ;  /* 0x0000000804ca8981 */ /* 0x000ea2000c1e1900 */
[----:B------:R-:W-:Y:S02]  /*6f30*/  IMAD.MOV R0, RZ, RZ, -R0 ;  /* 0x000000ffff007224 */ /* 0x000fe400078e0a00 */
[----:B------:R-:W-:-:S04]  /*6f40*/  IMAD.WIDE.U32 R220, R216, c[0x0][0x1e8], RZ ;  /* 0x00007a00d8dc7a25 */ /* 0x000fc800078e00ff */
[----:B------:R-:W-:Y:S02]  /*6f50*/  IMAD R203, R0, c[0x0][0x2b8], R2 ;  /* 0x0000ae0000cb7a24 */ /* 0x000fe400078e0202 */
[----:B------:R-:W-:Y:S02]  /*6f60*/  IMAD R224, R216, c[0x0][0x1ec], R221 ;  /* 0x00007b00d8e07a24 */ /* 0x000fe400078e02dd */
[----:B------:R-:W-:Y:S01]  /*6f70*/  IMAD.WIDE.U32 R2, R203, c[0x0][0x1e0], RZ ;  /* 0x00007800cb027a25 */ /* 0x000fe200078e00ff */
[----:B------:R-:W-:-:S03]  /*6f80*/  SHF.R.S32.HI R47, RZ, 0x1f, R203 ;  /* 0x0000001fff2f7819 */ /* 0x000fc600000114cb */
[----:B------:R-:W-:Y:S02]  /*6f90*/  IMAD R106, R80, -0x20, R106 ;  /* 0xffffffe0506a7824 */ /* 0x000fe400078e026a */
[----:B------:R-:W-:-:S04]  /*6fa0*/  IMAD R0, R47, c[0x0][0x1e0], RZ ;  /* 0x000078002f007a24 */ /* 0x000fc800078e02ff */
[----:B------:R-:W-:-:S04]  /*6fb0*/  IMAD R0, R203, c[0x0][0x1e4], R0 ;  /* 0x00007900cb007a24 */ /* 0x000fc800078e0200 */
[----:B------:R-:W-:Y:S01]  /*6fc0*/  IMAD.IADD R3, R3, 0x1, R0 ;  /* 0x0000000103037824 */ /* 0x000fe200078e0200 */
[----:B--2---:R-:W-:-:S03]  /*6fd0*/  SHF.R.S32.HI R48, RZ, 0x1f, R202 ;  /* 0x0000001fff307819 */ /* 0x004fc600000114ca */
[----:B------:R-:W-:-:S04]  /*6fe0*/  IMAD.WIDE.U32 R2, R202, c[0x0][0x1f0], R2 ;  /* 0x00007c00ca027a25 */ /* 0x000fc800078e0002 */
[----:B------:R-:W-:-:S04]  /*6ff0*/  IMAD R0, R48, c[0x0][0x1f0], RZ ;  /* 0x00007c0030007a24 */ /* 0x000fc800078e02ff */
[----:B------:R-:W-:Y:S01]  /*7000*/  IMAD R4, R202, c[0x0][0x1f4], R0 ;  /* 0x00007d00ca047a24 */ /* 0x000fe200078e0200 */
[----:B------:R-:W-:-:S04]  /*7010*/  IADD3 R0, P0, R2, R220, RZ ;  /* 0x000000dc02007210 */ /* 0x000fc80007f1e0ff */
[----:B------:R-:W-:Y:S02]  /*7020*/  IADD3.X R2, R224, R3, R4, P0, !PT ;  /* 0x00000003e0027210 */ /* 0x000fe400007fe404 */
[----:B------:R-:W-:-:S04]  /*7030*/  LEA R3, P0, R0, c[0x0][0x1c8], 0x1 ;  /* 0x0000720000037a11 */ /* 0x000fc800078008ff */
[----:B------:R-:W-:Y:S02]  /*7040*/  LEA.HI.X R2, R0, c[0x0][0x1cc], R2, 0x1, P0 ;  /* 0x0000730000027a11 */ /* 0x000fe400000f0c02 */
[----:B------:R1:W2:Y:S04]  /*7050*/  SHFL.IDX PT, R0, R3, RZ, 0x181f ;  /* 0x00181fff03007589 */ /* 0x0002a800000e0000 */
[----:B------:R-:W3:Y:S01]  /*7060*/  SHFL.IDX PT, R2, R2, RZ, 0x181f ;  /* 0x00181fff02027589 */ /* 0x000ee200000e0000 */
[----:B-1----:R-:W-:-:S05]  /*7070*/  IMAD.IADD R3, R106, 0x1, -R208 ;  /* 0x000000016a037824 */ /* 0x002fca00078e0ad0 */
[----:B------:R-:W-:-:S13]  /*7080*/  ISETP.GE.AND P0, PT, R3, 0x1, PT ;  /* 0x000000010300780c */ /* 0x000fda0003f06270 */
[----:B--2---:R-:W-:-:S04]  /*7090*/  @P0 LEA R10, P1, R132, R0, 0x1 ;  /* 0x00000000840a0211 */ /* 0x004fc800078208ff */
[----:B---3--:R-:W-:Y:S02]  /*70a0*/  @P0 LEA.HI.X R11, R132, R2, R133, 0x1, P1 ;  /* 0x00000002840b0211 */ /* 0x008fe400008f0c85 */
[----:B------:R-:W-:-:S03]  /*70b0*/  @P0 LEA R8, P1, R204, R0, 0x1 ;  /* 0x00000000cc080211 */ /* 0x000fc600078208ff */
[----:B------:R-:W-:Y:S01]  /*70c0*/  @!PT LDS RZ, [RZ] ;  /* 0x00000000fffff984 */ /* 0x000fe20000000800 */
[----:B------:R1:W-:Y:S01]  /*70d0*/  @P0 LDGSTS.E.BYPASS.LTC128B.128 [R198+0xc080], [R10.64], !P2 ;  /* 0x0c0800000ac60fae */ /* 0x0003e2000d101d48 */
[----:B------:R-:W-:Y:S02]  /*70e0*/  @P0 LEA.HI.X R9, R204, R2, R209, 0x1, P1 ;  /* 0x00000002cc090211 */ /* 0x000fe400008f0cd1 */
[----:B------:R-:W-:-:S03]  /*70f0*/  @P0 LEA R6, P1, R199, R0, 0x1 ;  /* 0x00000000c7060211 */ /* 0x000fc600078208ff */
[----:B------:R1:W-:Y:S01]  /*7100*/  @P0 LDGSTS.E.BYPASS.LTC128B.128 [R198+0xd080], [R8.64], !P5 ;  /* 0x0d08000008c60fae */ /* 0x0003e2000e901d48 */
[----:B------:R-:W-:Y:S02]  /*7110*/  @P0 LEA.HI.X R7, R199, R2, R211, 0x1, P1 ;  /* 0x00000002c7070211 */ /* 0x000fe400008f0cd3 */
[----:B------:R-:W-:-:S03]  /*7120*/  @P0 LEA R4, P1, R200, R0, 0x1 ;  /* 0x00000000c8040211 */ /* 0x000fc600078208ff */
[----:B------:R1:W-:Y:S01]  /*7130*/  @P0 LDGSTS.E.BYPASS.LTC128B.128 [R198+0xe080], [R6.64], !P4 ;  /* 0x0e08000006c60fae */ /* 0x0003e2000e101d48 */
[----:B------:R-:W-:-:S05]  /*7140*/  @P0 LEA.HI.X R5, R200, R2, R210, 0x1, P1 ;  /* 0x00000002c8050211 */ /* 0x000fca00008f0cd2 */
[----:B------:R1:W-:Y:S01]  /*7150*/  @P0 LDGSTS.E.BYPASS.LTC128B.128 [R198+0xf080], [R4.64], !P3 ;  /* 0x0f08000004c60fae */ /* 0x0003e2000d901d48 */
[----:B------:R-:W-:-:S03]  /*7160*/  ISETP.LT.AND P0, PT, RZ, c[0x0][0x27c], PT ;  /* 0x00009f00ff007a0c */ /* 0x000fc60003f01270 */
[----:B------:R-:W0:Y:S10]  /*7170*/  LDGDEPBAR ;  /* 0x00000000000079af */ /* 0x000e340000000000 */
[----:B------:R-:W-:Y:S05]  /*7180*/  @P0 BRA `(.L_x_209) ;  /* 0x0000002000000947 */ /* 0x000fea0003800000 */
[----:B------:R-:W-:-:S04]  /*7190*/  DEPBAR.LE SB0, 0x1 ;  /* 0x000080400000791a */ /* 0x000fc80000000000 */
[----:B------:R-:W-:Y:S05]  /*71a0*/  BRA `(.L_x_210) ;  /* 0x0000687000007947 */ /* 0x000fea0003800000 */
.L_x_209:
[----:B------:R-:W-:Y:S01]  /*71b0*/  SHF.R.S32.HI R0, RZ, 0x1f, R92 ;  /* 0x0000001fff007819 */ /* 0x000fe2000001145c */
[----:B-1----:R-:W-:Y:S01]  /*71c0*/  IMAD.WIDE.U32 R4, R92, c[0x0][0x280], RZ ;  /* 0x0000a0005c047a25 */ /* 0x002fe200078e00ff */
[----:B------:R-:W-:Y:S01]  /*71d0*/  ULDC.U8 UR4, c[0x0][0x298] ;  /* 0x0000a60000047ab9 */ /* 0x000fe20000000000 */
[----:B------:R-:W-:Y:S02]  /*71e0*/  BSSY B2, `(.L_x_210) ;  /* 0x0000683000027945 */ /* 0x000fe40003800000 */
[----:B------:R-:W-:Y:S01]  /*71f0*/  IMAD R2, R0, c[0x0][0x280], RZ ;  /* 0x0000a00000027a24 */ /* 0x000fe200078e02ff */
[----:B------:R-:W-:Y:S01]  /*7200*/  LEA R7, P0, R4, c[0x0][0x270], 0x1 ;  /* 0x00009c0004077a11 */ /* 0x000fe200078008ff */
[----:B------:R-:W-:Y:S02]  /*7210*/  IMAD R0, R0, c[0x0][0x290], RZ ;  /* 0x0000a40000007a24 */ /* 0x000fe400078e02ff */
[C---:B------:R-:W-:Y:S02]  /*7220*/  IMAD R6, R92.reuse, c[0x0][0x284], R2 ;  /* 0x0000a1005c067a24 */ /* 0x040fe400078e0202 */
[----:B------:R-:W-:-:S03]  /*7230*/  IMAD.WIDE.U32 R2, R92, c[0x0][0x290], RZ ;  /* 0x0000a4005c027a25 */ /* 0x000fc600078e00ff */
[----:B------:R-:W-:Y:S01]  /*7240*/  IADD3 R6, R6, R5, RZ ;  /* 0x0000000506067210 */ /* 0x000fe20007ffe0ff */
[----:B------:R-:W-:-:S03]  /*7250*/  IMAD R5, R92, c[0x0][0x294], R0 ;  /* 0x0000a5005c057a24 */ /* 0x000fc600078e0200 */
[----:B------:R-:W-:Y:S02]  /*7260*/  LEA.HI.X R0, R4, c[0x0][0x274], R6, 0x1, P0 ;  /* 0x00009d0004007a11 */ /* 0x000fe400000f0c06 */
[----:B------:R-:W-:Y:S02]  /*7270*/  LEA R6, P0, R2, c[0x0][0x288], 0x1 ;  /* 0x0000a20002067a11 */ /* 0x000fe400078008ff */
[----:B------:R-:W-:-:S04]  /*7280*/  IADD3 R3, R5, R3, RZ ;  /* 0x0000000305037210 */ /* 0x000fc80007ffe0ff */
[----:B------:R-:W-:Y:S02]  /*7290*/  LEA.HI.X R2, R2, c[0x0][0x28c], R3, 0x1, P0 ;  /* 0x0000a30002027a11 */ /* 0x000fe400000f0c03 */
[----:B------:R-:W-:-:S13]  /*72a0*/  ISETP.NE.AND P0, PT, RZ, UR4, PT ;  /* 0x00000004ff007c0c */ /* 0x000fda000bf05270 */
[----:B------:R-:W-:Y:S05]  /*72b0*/  @!P0 BRA `(.L_x_211) ;  /* 0x0000316000008947 */ /* 0x000fea0003800000 */
[----:B------:R-:W-:Y:S01]  /*72c0*/  LOP3.LUT P1, RZ, R207, 0x2, RZ, 0xc0, !PT ;  /* 0x00000002cfff7812 */ /* 0x000fe2000782c0ff */
[----:B------:R-:W1:Y:S01]  /*72d0*/  SHFL.IDX PT, R3, R2, RZ, 0x181f ;  /* 0x00181fff02037589 */ /* 0x000e6200000e0000 */
[----:B------:R-:W-:Y:S01]  /*72e0*/  BSSY B0, `(.L_x_212) ;  /* 0x0000035000007945 */ /* 0x000fe20003800000 */
[----:B------:R-:W-:Y:S01]  /*72f0*/  CS2R R20, SRZ ;  /* 0x0000000000147805 */ /* 0x000fe2000001ff00 */
[----:B------:R-:W-:Y:S01]  /*7300*/  CS2R R18, SRZ ;  /* 0x0000000000127805 */ /* 0x000fe2000001ff00 */
[----:B------:R-:W2:Y:S01]  /*7310*/  SHFL.IDX PT, R5, R0, RZ, 0x181f ;  /* 0x00181fff00057589 */ /* 0x000ea200000e0000 */
[----:B------:R-:W-:Y:S01]  /*7320*/  CS2R R16, SRZ ;  /* 0x0000000000107805 */ /* 0x000fe2000001ff00 */
[----:B------:R-:W-:Y:S01]  /*7330*/  CS2R R14, SRZ ;  /* 0x00000000000e7805 */ /* 0x000fe2000001ff00 */
[----:B----4-:R-:W-:Y:S01]  /*7340*/  CS2R R12, SRZ ;  /* 0x00000000000c7805 */ /* 0x010fe2000001ff00 */
[----:B------:R-:W3:Y:S01]  /*7350*/  SHFL.IDX PT, R4, R7, RZ, 0x181f ;  /* 0x00181fff07047589 */ /* 0x000ee200000e0000 */
[----:B------:R-:W-:Y:S01]  /*7360*/  CS2R R10, SRZ ;  /* 0x00000000000a7805 */ /* 0x000fe2000001ff00 */
[----:B------:R-:W-:-:S02]  /*7370*/  CS2R R8, SRZ ;  /* 0x0000000000087805 */ /* 0x000fc4000001ff00 */
[----:B------:R4:W1:Y:S02]  /*7380*/  SHFL.IDX PT, R2, R6, RZ, 0x181f ;  /* 0x00181fff06027589 */ /* 0x00086400000e0000 */
[----:B----4-:R-:W-:Y:S01]  /*7390*/  CS2R R6, SRZ ;  /* 0x0000000000067805 */ /* 0x010fe2000001ff00 */
[----:B------:R-:W-:Y:S05]  /*73a0*/  @P1 BRA `(.L_x_213) ;  /* 0x0000028000001947 */ /* 0x000fea0003800000 */
[----:B-123--:R-:W2:Y:S04]  /*73b0*/  LDL R27, [R1+0x38] ;  /* 0x00003800011b7983 */ /* 0x00eea80000100800 */
[----:B------:R-:W3:Y:S04]  /*73c0*/  LDL R26, [R1+0x34] ;  /* 0x00003400011a7983 */ /* 0x000ee80000100800 */
[----:B------:R-:W4:Y:S04]  /*73d0*/  LDL R25, [R1+0x3c] ;  /* 0x00003c0001197983 */ /* 0x000f280000100800 */
[----:B------:R-:W4:Y:S04]  /*73e0*/  LDL R24, [R1+0x30] ;  /* 0x0000300001187983 */ /* 0x000f280000100800 */
[----:B------:R-:W4:Y:S04]  /*73f0*/  LDL R23, [R1+0x40] ;  /* 0x0000400001177983 */ /* 0x000f280000100800 */
[----:B------:R-:W4:Y:S01]  /*7400*/  LDL R22, [R1+0x2c] ;  /* 0x00002c0001167983 */ /* 0x000f220000100800 */
[----:B------:R-:W-:Y:S01]  /*7410*/  ISETP.GE.AND P0, PT, R138, c[0x0][0x27c], PT ;  /* 0x00009f008a007a0c */ /* 0x000fe20003f06270 */
[----:B------:R-:W-:Y:S01]  /*7420*/  CS2R R14, SRZ ;  /* 0x00000000000e7805 */ /* 0x000fe2000001ff00 */
[----:B------:R-:W-:Y:S01]  /*7430*/  ISETP.GE.AND P2, PT, R142, c[0x0][0x27c], PT ;  /* 0x00009f008e007a0c */ /* 0x000fe20003f46270 */
[----:B------:R-:W-:Y:S01]  /*7440*/  CS2R R6, SRZ ;  /* 0x0000000000067805 */ /* 0x000fe2000001ff00 */
[----:B------:R-:W-:-:S09]  /*7450*/  ISETP.GE.AND P1, PT, R140, c[0x0][0x27c], PT ;  /* 0x00009f008c007a0c */ /* 0x000fd20003f26270 */
[----:B------:R-:W-:-:S04]  /*7460*/  @!P0 IMAD.WIDE R10, R138, 0x2, R4 ;  /* 0x000000028a0a8825 */ /* 0x000fc800078e0204 */
[----:B------:R-:W-:Y:S01]  /*7470*/  @!P0 IMAD.WIDE R8, R138, 0x2, R2 ;  /* 0x000000028a088825 */ /* 0x000fe200078e0202 */
[----:B------:R1:W5:Y:S04]  /*7480*/  @!P0 LD.E.64 R14, [R10.64] ;  /* 0x000000080a0e8980 */ /* 0x000368000c101b00 */
[----:B------:R1:W5:Y:S01]  /*7490*/  @!P0 LD.E.64 R6, [R8.64] ;  /* 0x0000000808068980 */ /* 0x000362000c101b00 */
[----:B------:R-:W-:Y:S01]  /*74a0*/  CS2R R16, SRZ ;  /* 0x0000000000107805 */ /* 0x000fe2000001ff00 */
[----:B------:R-:W-:Y:S01]  /*74b0*/  CS2R R18, SRZ ;  /* 0x0000000000127805 */ /* 0x000fe2000001ff00 */
[----:B-1----:R-:W-:Y:S01]  /*74c0*/  CS2R R8, SRZ ;  /* 0x0000000000087805 */ /* 0x002fe2000001ff00 */
[----:B--2---:R-:W-:-:S05]  /*74d0*/  @!P2 IADD3 R12, P0, R4, R27, RZ ;  /* 0x0000001b040ca210 */ /* 0x004fca0007f1e0ff */
[----:B---3--:R-:W-:Y:S01]  /*74e0*/  @!P2 IMAD.X R13, R5, 0x1, R26, P0 ;  /* 0x00000001050da824 */ /* 0x008fe200000e061a */
[----:B------:R-:W-:-:S04]  /*74f0*/  @!P2 IADD3 R10, P0, R2, R27, RZ ;  /* 0x0000001b020aa210 */ /* 0x000fc80007f1e0ff */
[----:B------:R1:W5:Y:S01]  /*7500*/  @!P2 LD.E.64 R16, [R12.64] ;  /* 0x000000080c10a980 */ /* 0x000362000c101b00 */
[----:B------:R-:W-:Y:S01]  /*7510*/  @!P2 IMAD.X R11, R3, 0x1, R26, P0 ;  /* 0x00000001030ba824 */ /* 0x000fe200000e061a */
[----:B----4-:R-:W-:-:S04]  /*7520*/  @!P1 IADD3 R20, P0, R4, R25, RZ ;  /* 0x0000001904149210 */ /* 0x010fc80007f1e0ff */
[----:B------:R2:W5:Y:S01]  /*7530*/  @!P2 LD.E.64 R8, [R10.64] ;  /* 0x000000080a08a980 */ /* 0x000562000c101b00 */
[----:B------:R-:W-:-:S05]  /*7540*/  @!P1 IMAD.X R21, R5, 0x1, R24, P0 ;  /* 0x0000000105159824 */ /* 0x000fca00000e0618 */
[----:B------:R3:W5:Y:S01]  /*7550*/  @!P1 LD.E.64 R18, [R20.64] ;  /* 0x0000000814129980 */ /* 0x000762000c101b00 */
[----:B-1----:R-:W-:-:S05]  /*7560*/  @!P1 IADD3 R12, P0, R2, R25, RZ ;  /* 0x00000019020c9210 */ /* 0x002fca0007f1e0ff */
[----:B------:R-:W-:Y:S01]  /*7570*/  @!P1 IMAD.X R13, R3, 0x1, R24, P0 ;  /* 0x00000001030d9824 */ /* 0x000fe200000e0618 */
[----:B------:R-:W-:Y:S01]  /*7580*/  ISETP.GE.AND P0, PT, R141, c[0x0][0x27c], PT ;  /* 0x00009f008d007a0c */ /* 0x000fe20003f06270 */
[----:B--2---:R-:W-:-:S06]  /*7590*/  CS2R R10, SRZ ;  /* 0x00000000000a7805 */ /* 0x004fcc000001ff00 */
[----:B------:R1:W5:Y:S06]  /*75a0*/  @!P1 LD.E.64 R10, [R12.64] ;  /* 0x000000080c0a9980 */ /* 0x00036c000c101b00 */
[----:B------:R-:W-:-:S05]  /*75b0*/  @!P0 IADD3 R4, P1, R4, R23, RZ ;  /* 0x0000001704048210 */ /* 0x000fca0007f3e0ff */
[----:B------:R-:W-:Y:S01]  /*75c0*/  @!P0 IMAD.X R5, R5, 0x1, R22, P1 ;  /* 0x0000000105058824 */ /* 0x000fe200008e0616 */
[----:B------:R-:W-:Y:S01]  /*75d0*/  @!P0 IADD3 R2, P1, R2, R23, RZ ;  /* 0x0000001702028210 */ /* 0x000fe20007f3e0ff */
[----:B---3--:R-:W-:-:S04]  /*75e0*/  CS2R R20, SRZ ;  /* 0x0000000000147805 */ /* 0x008fc8000001ff00 */
[----:B------:R-:W-:Y:S02]  /*75f0*/  @!P0 IMAD.X R3, R3, 0x1, R22, P1 ;  /* 0x0000000103038824 */ /* 0x000fe400008e0616 */
[----:B------:R2:W5:Y:S01]  /*7600*/  @!P0 LD.E.64 R20, [R4.64] ;  /* 0x0000000804148980 */ /* 0x000562000c101b00 */
[----:B-1----:R-:W-:-:S06]  /*7610*/  CS2R R12, SRZ ;  /* 0x00000000000c7805 */ /* 0x002fcc000001ff00 */
[----:B------:R2:W5:Y:S02]  /*7620*/  @!P0 LD.E.64 R12, [R2.64] ;  /* 0x00000008020c8980 */ /* 0x000564000c101b00 */
.L_x_213:
[----:B-123--:R-:W-:Y:S05]  /*7630*/  BSYNC B0 ;  /* 0x0000000000007941 */ /* 0x00efea0003800000 */
.L_x_212:
[----:B-----5:R-:W-:Y:S01]  /*7640*/  IMAD.MOV.U32 R35, RZ, RZ, R14 ;  /* 0x000000ffff237224 */ /* 0x020fe200078e000e */
[----:B------:R-:W-:Y:S01]  /*7650*/  SHF.R.U64 R2, R14, 0x10, R15 ;  /* 0x000000100e027819 */ /* 0x000fe2000000120f */
[----:B------:R-:W-:Y:S01]  /*7660*/  IMAD.MOV.U32 R30, RZ, RZ, R18 ;  /* 0x000000ffff1e7224 */ /* 0x000fe200078e0012 */
[--C-:B------:R-:W-:Y:S01]  /*7670*/  SHF.R.U64 R28, R18, 0x10, R19.reuse ;  /* 0x00000010121c7819 */ /* 0x100fe20000001213 */
[----:B------:R-:W-:Y:S01]  /*7680*/  IMAD.MOV.U32 R29, RZ, RZ, R19 ;  /* 0x000000ffff1d7224 */ /* 0x000fe200078e0013 */
[----:B------:R-:W-:Y:S01]  /*7690*/  PRMT R35, R35, 0x5410, R2 ;  /* 0x0000541023237816 */ /* 0x000fe20000000002 */
[----:B------:R-:W-:Y:S01]  /*76a0*/  IMAD R2, R229, -0x80, R37 ;  /* 0xffffff80e5027824 */ /* 0x000fe200078e0225 */
[----:B------:R-:W-:Y:S01]  /*76b0*/  PRMT R28, R30, 0x5410, R28 ;  /* 0x000054101e1c7816 */ /* 0x000fe2000000001c */
[----:B------:R-:W-:Y:S01]  /*76c0*/  IMAD.MOV.U32 R36, RZ, RZ, R15 ;  /* 0x000000ffff247224 */ /* 0x000fe200078e000f */
[----:B------:R-:W-:Y:S01]  /*76d0*/  SHF.R.U32.HI R23, RZ, 0x10, R19 ;  /* 0x00000010ff177819 */ /* 0x000fe20000011613 */
[----:B------:R-:W-:Y:S01]  /*76e0*/  IMAD.MOV.U32 R26, RZ, RZ, R20 ;  /* 0x000000ffff1a7224 */ /* 0x000fe200078e0014 */
[----:B------:R-:W-:Y:S01]  /*76f0*/  IMNMX R30, R2, 0x80, PT ;  /* 0x00000080021e7817 */ /* 0x000fe20003800200 */
[----:B------:R-:W-:Y:S01]  /*7700*/  IMAD.MOV.U32 R25, RZ, RZ, R21 ;  /* 0x000000ffff197224 */ /* 0x000fe200078e0015 */
[----:B------:R-:W-:Y:S01]  /*7710*/  SHF.R.U32.HI R31, RZ, 0x10, R15 ;  /* 0x00000010ff1f7819 */ /* 0x000fe2000001160f */
[----:B------:R-:W-:Y:S01]  /*7720*/  IMAD.MOV.U32 R34, RZ, RZ, R16 ;  /* 0x000000ffff227224 */ /* 0x000fe200078e0010 */
[----:B------:R-:W-:Y:S01]  /*7730*/  ISETP.GE.AND P0, PT, R208, R30, PT ;  /* 0x0000001ed000720c */ /* 0x000fe20003f06270 */
[----:B------:R-:W-:Y:S01]  /*7740*/  IMAD.MOV.U32 R33, RZ, RZ, R17 ;  /* 0x000000ffff217224 */ /* 0x000fe200078e0011 */
[--C-:B------:R-:W-:Y:S01]  /*7750*/  SHF.R.U64 R24, R20, 0x10, R21.reuse ;  /* 0x0000001014187819 */ /* 0x100fe20000001215 */
[----:B------:R-:W-:Y:S01]  /*7760*/  IMAD.MOV.U32 R22, RZ, RZ, R6 ;  /* 0x000000ffff167224 */ /* 0x000fe200078e0006 */
[----:B------:R-:W-:Y:S01]  /*7770*/  SHF.R.U32.HI R19, RZ, 0x10, R21 ;  /* 0x00000010ff137819 */ /* 0x000fe20000011615 */
        /* <DEDUP_REMOVED lines=9> */
[----:B------:R-:W-:Y:S01]  /*7810*/  SHF.R.U64 R16, R8, 0x10, R9 ;  /* 0x0000001008107819 */ /* 0x000fe20000001209 */
[----:B------:R-:W-:Y:S01]  /*7820*/  IMAD.MOV.U32 R5, RZ, RZ, R13 ;  /* 0x000000ffff057224 */ /* 0x000fe200078e000d */
[----:B------:R-:W-:Y:S01]  /*7830*/  SHF.R.U32.HI R7, RZ, 0x10, R9 ;  /* 0x00000010ff077819 */ /* 0x000fe20000011609 */
[--C-:B------:R-:W-:Y:S01]  /*7840*/  IMAD.MOV.U32 R9, RZ, RZ, R11.reuse ;  /* 0x000000ffff097224 */ /* 0x100fe200078e000b */
[----:B------:R-:W-:Y:S01]  /*7850*/  SHF.R.U64 R8, R10, 0x10, R11 ;  /* 0x000000100a087819 */ /* 0x000fe2000000120b */
[----:B------:R-:W-:-:S04]  /*7860*/  DEPBAR.LE SB0, 0x1 ;  /* 0x000080400000791a */ /* 0x000fc80000000000 */
[----:B------:R-:W-:Y:S01]  /*7870*/  SHF.R.U32.HI R3, RZ, 0x10, R11 ;  /* 0x00000010ff037819 */ /* 0x000fe2000001160b */
[----:B------:R-:W-:Y:S01]  /*7880*/  BSSY B1, `(.L_x_214) ;  /* 0x00000b9000017945 */ /* 0x000fe20003800000 */
[--C-:B------:R-:W-:Y:S02]  /*7890*/  SHF.R.U64 R4, R12, 0x10, R13.reuse ;  /* 0x000000100c047819 */ /* 0x100fe4000000120d */
[----:B------:R-:W-:Y:S02]  /*78a0*/  SHF.R.U32.HI R0, RZ, 0x10, R13 ;  /* 0x00000010ff007819 */ /* 0x000fe4000001160d */
[----:B------:R-:W-:Y:S02]  /*78b0*/  PRMT R23, R29, 0x5410, R23 ;  /* 0x000054101d177816 */ /* 0x000fe40000000017 */
[----:B------:R-:W-:Y:S02]  /*78c0*/  PRMT R29, R25, 0x5410, R19 ;  /* 0x00005410191d7816 */ /* 0x000fe40000000013 */
[----:B------:R-:W-:-:S02]  /*78d0*/  PRMT R26, R26, 0x5410, R24 ;  /* 0x000054101a1a7816 */ /* 0x000fc40000000018 */
[----:B------:R-:W-:Y:S02]  /*78e0*/  PRMT R19, R22, 0x5410, R20 ;  /* 0x0000541016137816 */ /* 0x000fe40000000014 */
[----:B------:R-:W-:Y:S02]  /*78f0*/  PRMT R31, R36, 0x5410, R31 ;  /* 0x00005410241f7816 */ /* 0x000fe4000000001f */
[----:B------:R-:W-:Y:S02]  /*7900*/  PRMT R32, R34, 0x5410, R32 ;  /* 0x0000541022207816 */ /* 0x000fe40000000020 */
[----:B------:R-:W-:Y:S02]  /*7910*/  PRMT R27, R33, 0x5410, R27 ;  /* 0x00005410211b7816 */ /* 0x000fe4000000001b */
[----:B------:R-:W-:Y:S02]  /*7920*/  PRMT R21, R21, 0x5410, R15 ;  /* 0x0000541015157816 */ /* 0x000fe4000000000f */
[----:B------:R-:W-:-:S02]  /*7930*/  PRMT R18, R18, 0x5410, R16 ;  /* 0x0000541012127816 */ /* 0x000fc40000000010 */
[----:B------:R-:W-:Y:S02]  /*7940*/  PRMT R17, R17, 0x5410, R7 ;  /* 0x0000541011117816 */ /* 0x000fe40000000007 */
[----:B------:R-:W-:Y:S02]  /*7950*/  PRMT R20, R14, 0x5410, R8 ;  /* 0x000054100e147816 */ /* 0x000fe40000000008 */
[----:B------:R-:W-:Y:S02]  /*7960*/  PRMT R22, R9, 0x5410, R3 ;  /* 0x0000541009167816 */ /* 0x000fe40000000003 */
[----:B------:R-:W-:Y:S02]  /*7970*/  PRMT R24, R6, 0x5410, R4 ;  /* 0x0000541006187816 */ /* 0x000fe40000000004 */
[----:B------:R-:W-:Y:S01]  /*7980*/  PRMT R25, R5, 0x5410, R0 ;  /* 0x0000541005197816 */ /* 0x000fe20000000000 */
[----:B------:R-:W-:Y:S06]  /*7990*/  BAR.SYNC.DEFER_BLOCKING 0x0 ;  /* 0x0000000000007b1d */ /* 0x000fec0000010000 */
[----:B------:R-:W-:Y:S05]  /*79a0*/  @P0 BRA `(.L_x_215) ;  /* 0x00000a6000000947 */ /* 0x000fea0003800000 */
[----:B------:R-:W-:Y:S01]  /*79b0*/  ISETP.GE.AND P0, PT, R138, c[0x0][0x27c], PT ;  /* 0x00009f008a007a0c */ /* 0x000fe20003f06270 */
[----:B------:R-:W-:-:S12]  /*79c0*/  BSSY B0, `(.L_x_216) ;  /* 0x0000028000007945 */ /* 0x000fd80003800000 */
[----:B------:R-:W-:Y:S05]  /*79d0*/  @P0 BRA `(.L_x_217) ;  /* 0x0000026000000947 */ /* 0x000fea0003800000 */
[----:B------:R-:W1:Y:S01]  /*79e0*/  LDS.128 R4, [R198+0x10080] ;  /* 0x01008000c6047984 */ /* 0x000e620000000c00 */
[----:B------:R-:W-:Y:S01]  /*79f0*/  SHF.L.U32 R3, R35, 0x10, RZ ;  /* 0x0000001023037819 */ /* 0x000fe200000006ff */
[----:B------:R-:W-:Y:S01]  /*7a00*/  IMAD.U32 R0, R19, 0x10000, RZ ;  /* 0x0001000013007824 */ /* 0x000fe200078e00ff */
[----:B------:R-:W-:Y:S02]  /*7a10*/  LOP3.LUT R2, R35, 0xffff0000, RZ, 0xc0, !PT ;  /* 0xffff000023027812 */ /* 0x000fe400078ec0ff */
[C---:B-1----:R-:W-:Y:S01]  /*7a20*/  SHF.L.U32 R9, R4.reuse, 0x10, RZ ;  /* 0x0000001004097819 */ /* 0x042fe200000006ff */
[----:B------:R-:W-:Y:S01]  /*7a30*/  IMAD.U32 R13, R7, 0x10000, RZ ;  /* 0x00010000070d7824 */ /* 0x000fe200078e00ff */
[----:B------:R-:W-:Y:S02]  /*7a40*/  LOP3.LUT R8, R4, 0xffff0000, RZ, 0xc0, !PT ;  /* 0xffff000004087812 */ /* 0x000fe400078ec0ff */
[C---:B------:R-:W-:Y:S02]  /*7a50*/  SHF.L.U32 R12, R5.reuse, 0x10, RZ ;  /* 0x00000010050c7819 */ /* 0x040fe400000006ff */
[----:B------:R-:W-:Y:S01]  /*7a60*/  LOP3.LUT R4, R5, 0xffff0000, RZ, 0xc0, !PT ;  /* 0xffff000005047812 */ /* 0x000fe200078ec0ff */
[CC--:B------:R-:W-:Y:S01]  /*7a70*/  FMUL.FTZ R15, R8.reuse, R0.reuse ;  /* 0x00000000080f7220 */ /* 0x0c0fe20000410000 */
[----:B------:R-:W-:Y:S01]  /*7a80*/  LOP3.LUT R5, R19, 0xffff0000, RZ, 0xc0, !PT ;  /* 0xffff000013057812 */ /* 0x000fe200078ec0ff */
[-C--:B------:R-:W-:Y:S01]  /*7a90*/  FMUL.FTZ R14, R8, R3.reuse ;  /* 0x00000003080e7220 */ /* 0x080fe20000410000 */
[C---:B------:R-:W-:Y:S01]  /*7aa0*/  SHF.L.U32 R11, R6.reuse, 0x10, RZ ;  /* 0x00000010060b7819 */ /* 0x040fe200000006ff */
[----:B------:R-:W-:Y:S01]  /*7ab0*/  FFMA.FTZ R16, R9, R3, -R15 ;  /* 0x0000000309107223 */ /* 0x000fe2000001080f */
[----:B------:R-:W-:Y:S01]  /*7ac0*/  LOP3.LUT R10, R6, 0xffff0000, RZ, 0xc0, !PT ;  /* 0xffff0000060a7812 */ /* 0x000fe200078ec0ff */
[CC--:B------:R-:W-:Y:S01]  /*7ad0*/  FMUL.FTZ R8, R4.reuse, R5.reuse ;  /* 0x0000000504087220 */ /* 0x0c0fe20000410000 */
[----:B------:R-:W-:Y:S01]  /*7ae0*/  LOP3.LUT R6, R7, 0xffff0000, RZ, 0xc0, !PT ;  /* 0xffff000007067812 */ /* 0x000fe200078ec0ff */
[----:B------:R-:W-:Y:S01]  /*7af0*/  FFMA.FTZ R15, R9, R0, R14 ;  /* 0x00000000090f7223 */ /* 0x000fe2000001000e */
[----:B------:R-:W-:Y:S01]  /*7b00*/  LOP3.LUT R0, R21, 0xffff0000, RZ, 0xc0, !PT ;  /* 0xffff000015007812 */ /* 0x000fe200078ec0ff */
[-C--:B------:R-:W-:Y:S01]  /*7b10*/  FMUL.FTZ R7, R4, R2.reuse ;  /* 0x0000000204077220 */ /* 0x080fe20000410000 */
[----:B------:R-:W-:Y:S01]  /*7b20*/  SHF.L.U32 R4, R31, 0x10, RZ ;  /* 0x000000101f047819 */ /* 0x000fe200000006ff */
[C---:B------:R-:W-:Y:S01]  /*7b30*/  FFMA.FTZ R14, R12.reuse, R2, -R8 ;  /* 0x000000020c0e7223 */ /* 0x040fe20000010808 */
[----:B------:R-:W-:Y:S01]  /*7b40*/  SHF.L.U32 R2, R21, 0x10, RZ ;  /* 0x0000001015027819 */ /* 0x000fe200000006ff */
[----:B------:R-:W-:Y:S01]  /*7b50*/  FFMA.FTZ R9, R12, R5, R7 ;  /* 0x000000050c097223 */ /* 0x000fe20000010007 */
[----:B------:R-:W-:Y:S01]  /*7b60*/  LOP3.LUT R3, R31, 0xffff0000, RZ, 0xc0, !PT ;  /* 0xffff00001f037812 */ /* 0x000fe200078ec0ff */
[----:B------:R-:W-:-:S02]  /*7b70*/  FMUL.FTZ R7, R6, R0 ;  /* 0x0000000006077220 */ /* 0x000fc40000410000 */
[C---:B------:R-:W-:Y:S02]  /*7b80*/  FMUL.FTZ R8, R10.reuse, R2 ;  /* 0x000000020a087220 */ /* 0x040fe40000410000 */
[-C--:B------:R-:W-:Y:S02]  /*7b90*/  FMUL.FTZ R5, R10, R4.reuse ;  /* 0x000000040a057220 */ /* 0x080fe40000410000 */
[-C--:B------:R-:W-:Y:S02]  /*7ba0*/  FMUL.FTZ R6, R6, R3.reuse ;  /* 0x0000000306067220 */ /* 0x080fe40000410000 */
[----:B------:R-:W-:Y:S01]  /*7bb0*/  FFMA.FTZ R8, R11, R4, -R8 ;  /* 0x000000040b087223 */ /* 0x000fe20000010808 */
[----:B------:R-:W-:Y:S01]  /*7bc0*/  F2FP.BF16.PACK_AB R4, R15, R16 ;  /* 0x000000100f04723e */ /* 0x000fe200000010ff */
[----:B------:R-:W-:Y:S01]  /*7bd0*/  FFMA.FTZ R2, R11, R2, R5 ;  /* 0x000000020b027223 */ /* 0x000fe20000010005 */
[----:B------:R-:W-:Y:S01]  /*7be0*/  F2FP.BF16.PACK_AB R5, R9, R14 ;  /* 0x0000000e0905723e */ /* 0x000fe200000010ff */
[----:B------:R-:W-:-:S02]  /*7bf0*/  FFMA.FTZ R3, R13, R3, -R7 ;  /* 0x000000030d037223 */ /* 0x000fc40000010807 */
[----:B------:R-:W-:Y:S01]  /*7c00*/  FFMA.FTZ R0, R13, R0, R6 ;  /* 0x000000000d007223 */ /* 0x000fe20000010006 */
[----:B------:R-:W-:-:S04]  /*7c10*/  F2FP.BF16.PACK_AB R6, R2, R8 ;  /* 0x000000080206723e */ /* 0x000fc800000010ff */
[----:B------:R-:W-:-:S05]  /*7c20*/  F2FP.BF16.PACK_AB R7, R0, R3 ;  /* 0x000000030007723e */ /* 0x000fca00000010ff */
[----:B------:R1:W-:Y:S02]  /*7c30*/  STS.128 [R198+0x10080], R4 ;  /* 0x01008004c6007388 */ /* 0x0003e40000000c00 */
.L_x_217:
[----:B------:R-:W-:Y:S05]  /*7c40*/  BSYNC B0 ;  /* 0x0000000000007941 */ /* 0x000fea0003800000 */
.L_x_216:
[----:B------:R-:W-:Y:S01]  /*7c50*/  ISETP.GE.AND P0, PT, R142, c[0x0][0x27c], PT ;  /* 0x00009f008e007a0c */ /* 0x000fe20003f06270 */
[----:B------:R-:W-:-:S12]  /*7c60*/  BSSY B0, `(.L_x_218) ;  /* 0x0000028000007945 */ /* 0x000fd80003800000 */
[----:B------:R-:W-:Y:S05]  /*7c70*/  @P0 BRA `(.L_x_219) ;  /* 0x0000026000000947 */ /* 0x000fea0003800000 */
[----:B-1----:R-:W1:Y:S01]  /*7c80*/  LDS.128 R4, [R198+0x14080] ;  /* 0x01408000c6047984 */ /* 0x002e620000000c00 */
        /* <DEDUP_REMOVED lines=8> */
[-C--:B------:R-:W-:Y:S01]  /*7d10*/  FMUL.FTZ R15, R8, R0.reuse ;  /* 0x00000000080f7220 */ /* 0x080fe20000410000 */
        /* <DEDUP_REMOVED lines=28> */
.L_x_219:
[----:B------:R-:W-:Y:S05]  /*7ee0*/  BSYNC B0 ;  /* 0x0000000000007941 */ /* 0x000fea0003800000 */
.L_x_218:
        /* <DEDUP_REMOVED lines=18> */
[-C--:B------:R-:W-:Y:S01]  /*8010*/  FMUL.FTZ R8, R4, R5.reuse ;  /* 0x0000000504087220 */ /* 0x080fe20000410000 */
[----:B------:R-:W-:Y:S01]  /*8020*/  LOP3.LUT R6, R7, 0xffff0000, RZ, 0xc0, !PT ;  /* 0xffff000007067812 */ /* 0x000fe200078ec0ff */
[----:B------:R-:W-:Y:S01]  /*8030*/  FFMA.FTZ R15, R9, R0, R14 ;  /* 0x00000000090f7223 */ /* 0x000fe2000001000e */
[----:B------:R-:W-:Y:S01]  /*8040*/  LOP3.LUT R0, R22, 0xffff0000, RZ, 0xc0, !PT ;  /* 0xffff000016007812 */ /* 0x000fe200078ec0ff */
[-C--:B------:R-:W-:Y:S01]  /*8050*/  FMUL.FTZ R7, R4, R2.reuse ;  /* 0x0000000204077220 */ /* 0x080fe20000410000 */
[C---:B------:R-:W-:Y:S01]  /*8060*/  SHF.L.U32 R4, R23.reuse, 0x10, RZ ;  /* 0x0000001017047819 */ /* 0x040fe200000006ff */
[----:B------:R-:W-:Y:S01]  /*8070*/  FFMA.FTZ R14, R12, R2, -R8 ;  /* 0x000000020c0e7223 */ /* 0x000fe20000010808 */
        /* <DEDUP_REMOVED lines=16> */
.L_x_221:
[----:B------:R-:W-:Y:S05]  /*8180*/  BSYNC B0 ;  /* 0x0000000000007941 */ /* 0x000fea0003800000 */
.L_x_220:
[----:B------:R-:W-:-:S13]  /*8190*/  ISETP.GE.AND P0, PT, R141, c[0x0][0x27c], PT ;  /* 0x00009f008d007a0c */ /* 0x000fda0003f06270 */
        /* <DEDUP_REMOVED lines=39> */
.L_x_215:
[----:B------:R-:W-:Y:S05]  /*8410*/  BSYNC B1 ;  /* 0x0000000000017941 */ /* 0x000fea0003800000 */
.L_x_214:
[----:B------:R-:W-:Y:S01]  /*8420*/  IADD3 R0, R208, 0x20, RZ ;  /* 0x00000020d0007810 */ /* 0x000fe20007ffe0ff */
[----:B------:R-:W-:Y:S03]  /*8430*/  BSSY B1, `(.L_x_222) ;  /* 0x00000a9000017945 */ /* 0x000fe60003800000 */
[----:B------:R-:W-:-:S13]  /*8440*/  ISETP.GE.AND P0, PT, R0, R30, PT ;  /* 0x0000001e0000720c */ /* 0x000fda0003f06270 */
[----:B------:R-:W-:Y:S05]  /*8450*/  @P0 BRA `(.L_x_223) ;  /* 0x00000a6000000947 */ /* 0x000fea0003800000 */
        /* <DEDUP_REMOVED lines=14> */
[C---:B------:R-:W-:Y:S01]  /*8540*/  FMUL.FTZ R14, R3.reuse, R8 ;  /* 0x00000008030e7220 */ /* 0x040fe20000410000 */
[C---:B------:R-:W-:Y:S01]  /*8550*/  SHF.L.U32 R11, R6.reuse, 0x10, RZ ;  /* 0x00000010060b7819 */ /* 0x040fe200000006ff */
[-C--:B------:R-:W-:Y:S01]  /*8560*/  FFMA.FTZ R16, R3, R9.reuse, -R15 ;  /* 0x0000000903107223 */ /* 0x080fe2000001080f */
[----:B------:R-:W-:Y:S01]  /*8570*/  LOP3.LUT R10, R6, 0xffff0000, RZ, 0xc0, !PT ;  /* 0xffff0000060a7812 */ /* 0x000fe200078ec0ff */
[-C--:B------:R-:W-:Y:S01]  /*8580*/  FMUL.FTZ R8, R5, R4.reuse ;  /* 0x0000000405087220 */ /* 0x080fe20000410000 */
[----:B------:R-:W-:Y:S01]  /*8590*/  LOP3.LUT R6, R7, 0xffff0000, RZ, 0xc0, !PT ;  /* 0xffff000007067812 */ /* 0x000fe200078ec0ff */
[----:B------:R-:W-:Y:S01]  /*85a0*/  FFMA.FTZ R15, R0, R9, R14 ;  /* 0x00000009000f7223 */ /* 0x000fe2000001000e */
[----:B------:R-:W-:Y:S01]  /*85b0*/  LOP3.LUT R0, R21, 0xffff0000, RZ, 0xc0, !PT ;  /* 0xffff000015007812 */ /* 0x000fe200078ec0ff */
[C---:B------:R-:W-:Y:S01]  /*85c0*/  FMUL.FTZ R7, R2.reuse, R4 ;  /* 0x0000000402077220 */ /* 0x040fe20000410000 */
[----:B------:R-:W-:Y:S01]  /*85d0*/  SHF.L.U32 R4, R31, 0x10, RZ ;  /* 0x000000101f047819 */ /* 0x000fe200000006ff */
[-C--:B------:R-:W-:Y:S01]  /*85e0*/  FFMA.FTZ R14, R2, R12.reuse, -R8 ;  /* 0x0000000c020e7223 */ /* 0x080fe20000010808 */
[----:B------:R-:W-:Y:S01]  /*85f0*/  SHF.L.U32 R2, R21, 0x10, RZ ;  /* 0x0000001015027819 */ /* 0x000fe200000006ff */
[----:B------:R-:W-:Y:S01]  /*8600*/  FFMA.FTZ R9, R5, R12, R7 ;  /* 0x0000000c05097223 */ /* 0x000fe20000010007 */
[----:B------:R-:W-:Y:S01]  /*8610*/  LOP3.LUT R3, R31, 0xffff0000, RZ, 0xc0, !PT ;  /* 0xffff00001f037812 */ /* 0x000fe200078ec0ff */
[----:B------:R-:W-:-:S02]  /*8620*/  FMUL.FTZ R7, R0, R6 ;  /* 0x0000000600077220 */ /* 0x000fc40000410000 */
[-C--:B------:R-:W-:Y:S02]  /*8630*/  FMUL.FTZ R8, R2, R10.reuse ;  /* 0x0000000a02087220 */ /* 0x080fe40000410000 */
[C---:B------:R-:W-:Y:S02]  /*8640*/  FMUL.FTZ R5, R4.reuse, R10 ;  /* 0x0000000a04057220 */ /* 0x040fe40000410000 */
[----:B------:R-:W-:Y:S02]  /*8650*/  FMUL.FTZ R6, R3, R6 ;  /* 0x0000000603067220 */ /* 0x000fe40000410000 */
[-C--:B------:R-:W-:Y:S01]  /*8660*/  FFMA.FTZ R8, R4, R11.reuse, -R8 ;  /* 0x0000000b04087223 */ /* 0x080fe20000010808 */
        /* <DEDUP_REMOVED lines=8> */
.L_x_225:
[----:B------:R-:W-:Y:S05]  /*86f0*/  BSYNC B0 ;  /* 0x0000000000007941 */ /* 0x000fea0003800000 */
.L_x_224:
        /* <DEDUP_REMOVED lines=41> */
.L_x_227:
[----:B------:R-:W-:Y:S05]  /*8990*/  BSYNC B0 ;  /* 0x0000000000007941 */ /* 0x000fea0003800000 */
.L_x_226:
        /* <DEDUP_REMOVED lines=41> */
.L_x_229:
[----:B------:R-:W-:Y:S05]  /*8c30*/  BSYNC B0 ;  /* 0x0000000000007941 */ /* 0x000fea0003800000 */
.L_x_228:
        /* <DEDUP_REMOVED lines=40> */
.L_x_223:
[----:B------:R-:W-:Y:S05]  /*8ec0*/  BSYNC B1 ;  /* 0x0000000000017941 */ /* 0x000fea0003800000 */
.L_x_222:
        /* <DEDUP_REMOVED lines=45> */
.L_x_233:
[----:B------:R-:W-:Y:S05]  /*91a0*/  BSYNC B0 ;  /* 0x0000000000007941 */ /* 0x000fea0003800000 */
.L_x_232:
        /* <DEDUP_REMOVED lines=41> */
.L_x_235:
[----:B------:R-:W-:Y:S05]  /*9440*/  BSYNC B0 ;  /* 0x0000000000007941 */ /* 0x000fea0003800000 */
.L_x_234:
        /* <DEDUP_REMOVED lines=41> */
.L_x_237:
[----:B------:R-:W-:Y:S05]  /*96e0*/  BSYNC B0 ;  /* 0x0000000000007941 */ /* 0x000fea0003800000 */
.L_x_236:
        /* <DEDUP_REMOVED lines=40> */
.L_x_231:
[----:B------:R-:W-:Y:S05]  /*9970*/  BSYNC B1 ;  /* 0x0000000000017941 */ /* 0x000fea0003800000 */
.L_x_230:
[----:B------:R-:W-:-:S04]  /*9980*/  IADD3 R0, R208, 0x60, RZ ;  /* 0x00000060d0007810 */ /* 0x000fc80007ffe0ff */
        /* <DEDUP_REMOVED lines=43> */
.L_x_240:
[----:B------:R-:W-:Y:S05]  /*9c40*/  BSYNC B0 ;  /* 0x0000000000007941 */ /* 0x000fea0003800000 */
.L_x_239:
        /* <DEDUP_REMOVED lines=41> */
.L_x_242:
[----:B------:R-:W-:Y:S05]  /*9ee0*/  BSYNC B0 ;  /* 0x0000000000007941 */ /* 0x000fea0003800000 */
.L_x_241:
        /* <DEDUP_REMOVED lines=41> */
.L_x_244:
[----:B------:R-:W-:Y:S05]  /*a180*/  BSYNC B0 ;  /* 0x0000000000007941 */ /* 0x000fea0003800000 */
.L_x_243:
        /* <DEDUP_REMOVED lines=39> */
[----:B------:R1:W-:Y:S01]  /*a400*/  STS.128 [R198+0x1f080], R4 ;  /* 0x01f08004c6007388 */ /* 0x0003e20000000c00 */
[----:B------:R-:W-:Y:S05]  /*a410*/  BRA `(.L_x_238) ;  /* 0x000035f000007947 */ /* 0x000fea0003800000 */
.L_x_211:
        /* <DEDUP_REMOVED lines=8> */
[----:B------:R-:W-:Y:S01]  /*a4a0*/  CS2R R4, SRZ ;  /* 0x0000000000047805 */ /* 0x000fe2000001ff00 */
[----:B------:R-:W3:Y:S01]  /*a4b0*/  SHFL.IDX PT, R23, R2, RZ, 0x181f ;  /* 0x00181fff02177589 */ /* 0x000ee200000e0000 */
[----:B------:R-:W-:Y:S01]  /*a4c0*/  CS2R R14, SRZ ;  /* 0x00000000000e7805 */ /* 0x000fe2000001ff00 */
[----:B----4-:R-:W-:-:S02]  /*a4d0*/  CS2R R12, SRZ ;  /* 0x00000000000c7805 */ /* 0x010fc4000001ff00 */
[----:B------:R4:W1:Y:S02]  /*a4e0*/  SHFL.IDX PT, R22, R6, RZ, 0x181f ;  /* 0x00181fff06167589 */ /* 0x00086400000e0000 */
[----:B----4-:R-:W-:Y:S01]  /*a4f0*/  CS2R R6, SRZ ;  /* 0x0000000000067805 */ /* 0x010fe2000001ff00 */
[----:B------:R-:W-:Y:S05]  /*a500*/  @P0 BRA `(.L_x_246) ;  /* 0x0000016000000947 */ /* 0x000fea0003800000 */
[----:B-123--:R-:W-:-:S13]  /*a510*/  ISETP.GE.AND P1, PT, R132, c[0x0][0x27c], PT ;  /* 0x00009f0084007a0c */ /* 0x00efda0003f26270 */
[C---:B------:R-:W-:Y:S01]  /*a520*/  @!P1 IMAD.SHL.U32 R2, R132.reuse, 0x2, RZ ;  /* 0x0000000284029824 */ /* 0x040fe200078e00ff */
[----:B------:R-:W-:-:S04]  /*a530*/  @!P1 SHF.L.U64.HI R0, R132, 0x1, R133 ;  /* 0x0000000184009819 */ /* 0x000fc80000010285 */
[----:B------:R-:W-:-:S05]  /*a540*/  @!P1 IADD3 R4, P0, R20, R2, RZ ;  /* 0x0000000214049210 */ /* 0x000fca0007f1e0ff */
[----:B------:R-:W-:Y:S01]  /*a550*/  @!P1 IMAD.X R5, R21, 0x1, R0, P0 ;  /* 0x0000000115059824 */ /* 0x000fe200000e0600 */
[----:B------:R-:W-:-:S04]  /*a560*/  @!P1 IADD3 R2, P0, R22, R2, RZ ;  /* 0x0000000216029210 */ /* 0x000fc80007f1e0ff */
[----:B------:R1:W5:Y:S01]  /*a570*/  @!P1 LD.E.128 R16, [R4.64] ;  /* 0x0000000804109980 */ /* 0x000362000c101d00 */
[----:B------:R-:W-:Y:S01]  /*a580*/  @!P1 IMAD.X R3, R23, 0x1, R0, P0 ;  /* 0x0000000117039824 */ /* 0x000fe200000e0600 */
[----:B------:R-:W-:-:S04]  /*a590*/  ISETP.GE.AND P0, PT, R135, c[0x0][0x27c], PT ;  /* 0x00009f0087007a0c */ /* 0x000fc80003f06270 */
[----:B------:R2:W5:Y:S09]  /*a5a0*/  @!P1 LD.E.128 R12, [R2.64] ;  /* 0x00000008020c9980 */ /* 0x000572000c101d00 */
[C---:B------:R-:W-:Y:S01]  /*a5b0*/  @!P0 IMAD.SHL.U32 R6, R204.reuse, 0x2, RZ ;  /* 0x00000002cc068824 */ /* 0x040fe200078e00ff */
[----:B------:R-:W-:-:S04]  /*a5c0*/  @!P0 SHF.L.U64.HI R0, R204, 0x1, R209 ;  /* 0x00000001cc008819 */ /* 0x000fc800000102d1 */
[----:B------:R-:W-:-:S05]  /*a5d0*/  @!P0 IADD3 R20, P1, R20, R6, RZ ;  /* 0x0000000614148210 */ /* 0x000fca0007f3e0ff */
[----:B------:R-:W-:Y:S01]  /*a5e0*/  @!P0 IMAD.X R21, R21, 0x1, R0, P1 ;  /* 0x0000000115158824 */ /* 0x000fe200008e0600 */
[----:B------:R-:W-:Y:S01]  /*a5f0*/  CS2R R10, SRZ ;  /* 0x00000000000a7805 */ /* 0x000fe2000001ff00 */
[----:B------:R-:W-:Y:S01]  /*a600*/  CS2R R8, SRZ ;  /* 0x0000000000087805 */ /* 0x000fe2000001ff00 */
[----:B--2---:R-:W-:Y:S01]  /*a610*/  @!P0 IADD3 R2, P1, R22, R6, RZ ;  /* 0x0000000616028210 */ /* 0x004fe20007f3e0ff */
[----:B-1----:R-:W-:Y:S01]  /*a620*/  CS2R R4, SRZ ;  /* 0x0000000000047805 */ /* 0x002fe2000001ff00 */
[----:B------:R-:W-:-:S03]  /*a630*/  CS2R R6, SRZ ;  /* 0x0000000000067805 */ /* 0x000fc6000001ff00 */
[----:B------:R1:W5:Y:S01]  /*a640*/  @!P0 LD.E.128 R8, [R20.64] ;  /* 0x0000000814088980 */ /* 0x000362000c101d00 */
[----:B------:R-:W-:-:S05]  /*a650*/  @!P0 IMAD.X R3, R23, 0x1, R0, P1 ;  /* 0x0000000117038824 */ /* 0x000fca00008e0600 */
[----:B------:R1:W5:Y:S02]  /*a660*/  @!P0 LD.E.128 R4, [R2.64] ;  /* 0x0000000802048980 */ /* 0x000364000c101d00 */
.L_x_246:
[----:B-123--:R-:W-:Y:S05]  /*a670*/  BSYNC B0 ;  /* 0x0000000000007941 */ /* 0x00efea0003800000 */
.L_x_245:
[----:B-----5:R-:W-:Y:S01]  /*a680*/  IMAD.MOV.U32 R34, RZ, RZ, R16 ;  /* 0x000000ffff227224 */ /* 0x020fe200078e0010 */
[----:B------:R-:W-:Y:S01]  /*a690*/  SHF.R.U64 R0, R16, 0x10, R17 ;  /* 0x0000001010007819 */ /* 0x000fe20000001211 */
[----:B------:R-:W-:Y:S01]  /*a6a0*/  IMAD.MOV.U32 R33, RZ, RZ, R18 ;  /* 0x000000ffff217224 */ /* 0x000fe200078e0012 */
[----:B------:R-:W-:Y:S01]  /*a6b0*/  SHF.R.U64 R31, R18, 0x10, R19 ;  /* 0x00000010121f7819 */ /* 0x000fe20000001213 */
[----:B------:R-:W-:Y:S01]  /*a6c0*/  IMAD.MOV.U32 R35, RZ, RZ, R17 ;  /* 0x000000ffff237224 */ /* 0x000fe200078e0011 */
[----:B------:R-:W-:Y:S01]  /*a6d0*/  PRMT R34, R34, 0x5410, R0 ;  /* 0x0000541022227816 */ /* 0x000fe20000000000 */
[----:B------:R-:W-:Y:S01]  /*a6e0*/  IMAD R0, R229, -0x80, R37 ;  /* 0xffffff80e5007824 */ /* 0x000fe200078e0225 */
[--C-:B------:R-:W-:Y:S01]  /*a6f0*/  SHF.R.U32.HI R26, RZ, 0x10, R19.reuse ;  /* 0x00000010ff1a7819 */ /* 0x100fe20000011613 */
[----:B------:R-:W-:Y:S01]  /*a700*/  IMAD.MOV.U32 R32, RZ, RZ, R19 ;  /* 0x000000ffff207224 */ /* 0x000fe200078e0013 */
[--C-:B------:R-:W-:Y:S01]  /*a710*/  SHF.R.U64 R23, R10, 0x10, R11.reuse ;  /* 0x000000100a177819 */ /* 0x100fe2000000120b */
[----:B------:R-:W-:Y:S01]  /*a720*/  IMAD.MOV.U32 R25, RZ, RZ, R10 ;  /* 0x000000ffff197224 */ /* 0x000fe200078e000a */
[----:B------:R-:W-:Y:S01]  /*a730*/  IMNMX R46, R0, 0x80, PT ;  /* 0x00000080002e7817 */ /* 0x000fe20003800200 */
[--C-:B------:R-:W-:Y:S01]  /*a740*/  IMAD.MOV.U32 R24, RZ, RZ, R11.reuse ;  /* 0x000000ffff187224 */ /* 0x100fe200078e000b */
[----:B------:R-:W-:Y:S01]  /*a750*/  SHF.R.U32.HI R18, RZ, 0x10, R11 ;  /* 0x00000010ff127819 */ /* 0x000fe2000001160b */
[----:B------:R-:W-:Y:S01]  /*a760*/  IMAD.MOV.U32 R29, RZ, RZ, R8 ;  /* 0x000000ffff1d7224 */ /* 0x000fe200078e0008 */
[----:B------:R-:W-:Y:S01]  /*a770*/  ISETP.GE.AND P0, PT, R208, R46, PT ;  /* 0x0000002ed000720c */ /* 0x000fe20003f06270 */
[----:B------:R-:W-:Y:S01]  /*a780*/  IMAD.MOV.U32 R21, RZ, RZ, R12 ;  /* 0x000000ffff157224 */ /* 0x000fe200078e000c */
[----:B------:R-:W-:Y:S01]  /*a790*/  SHF.R.U32.HI R30, RZ, 0x10, R17 ;  /* 0x00000010ff1e7819 */ /* 0x000fe20000011611 */
[----:B------:R-:W-:Y:S01]  /*a7a0*/  IMAD.MOV.U32 R11, RZ, RZ, R5 ;  /* 0x000000ffff0b7224 */ /* 0x000fe200078e0005 */
[--C-:B------:R-:W-:Y:S01]  /*a7b0*/  SHF.R.U64 R27, R8, 0x10, R9.reuse ;  /* 0x00000010081b7819 */ /* 0x100fe20000001209 */
[----:B------:R-:W-:Y:S01]  /*a7c0*/  IMAD.MOV.U32 R28, RZ, RZ, R9 ;  /* 0x000000ffff1c7224 */ /* 0x000fe200078e0009 */
[--C-:B------:R-:W-:Y:S01]  /*a7d0*/  SHF.R.U64 R19, R12, 0x10, R13.reuse ;  /* 0x000000100c137819 */ /* 0x100fe2000000120d */
[----:B------:R-:W-:Y:S01]  /*a7e0*/  IMAD.MOV.U32 R20, RZ, RZ, R13 ;  /* 0x000000ffff147224 */ /* 0x000fe200078e000d */
[--C-:B------:R-:W-:Y:S01]  /*a7f0*/  SHF.R.U64 R10, R4, 0x10, R5.reuse ;  /* 0x00000010040a7819 */ /* 0x100fe20000001205 */
[----:B------:R-:W-:Y:S01]  /*a800*/  IMAD.MOV.U32 R17, RZ, RZ, R14 ;  /* 0x000000ffff117224 */ /* 0x000fe200078e000e */
[----:B------:R-:W-:Y:S01]  /*a810*/  SHF.R.U32.HI R3, RZ, 0x10, R5 ;  /* 0x00000010ff037819 */ /* 0x000fe20000011605 */
[----:B------:R-:W-:Y:S01]  /*a820*/  IMAD.MOV.U32 R16, RZ, RZ, R15 ;  /* 0x000000ffff107224 */ /* 0x000fe200078e000f */
[----:B------:R-:W-:Y:S01]  /*a830*/  SHF.R.U32.HI R22, RZ, 0x10, R9 ;  /* 0x00000010ff167819 */ /* 0x000fe20000011609 */
[----:B------:R-:W-:Y:S01]  /*a840*/  IMAD.MOV.U32 R12, RZ, RZ, R4 ;  /* 0x000000ffff0c7224 */ /* 0x000fe200078e0004 */
[----:B------:R-:W-:Y:S01]  /*a850*/  SHF.R.U32.HI R13, RZ, 0x10, R13 ;  /* 0x00000010ff0d7819 */ /* 0x000fe2000001160d */
[----:B------:R-:W-:Y:S01]  /*a860*/  IMAD.MOV.U32 R8, RZ, RZ, R6 ;  /* 0x000000ffff087224 */ /* 0x000fe200078e0006 */
[----:B------:R-:W-:Y:S01]  /*a870*/  SHF.R.U64 R14, R14, 0x10, R15 ;  /* 0x000000100e0e7819 */ /* 0x000fe2000000120f */
[----:B------:R-:W-:Y:S01]  /*a880*/  IMAD.MOV.U32 R5, RZ, RZ, R7 ;  /* 0x000000ffff057224 */ /* 0x000fe200078e0007 */
[----:B------:R-:W-:Y:S01]  /*a890*/  SHF.R.U32.HI R9, RZ, 0x10, R15 ;  /* 0x00000010ff097819 */ /* 0x000fe2000001160f */
[----:B------:R-:W-:-:S04]  /*a8a0*/  DEPBAR.LE SB0, 0x1 ;  /* 0x000080400000791a */ /* 0x000fc80000000000 */
[--C-:B------:R-:W-:Y:S01]  /*a8b0*/  SHF.R.U64 R4, R6, 0x10, R7.reuse ;  /* 0x0000001006047819 */ /* 0x100fe20000001207 */
[----:B------:R-:W-:Y:S01]  /*a8c0*/  BSSY B1, `(.L_x_247) ;  /* 0x00000ca000017945 */ /* 0x000fe20003800000 */
[----:B------:R-:W-:Y:S02]  /*a8d0*/  SHF.R.U32.HI R2, RZ, 0x10, R7 ;  /* 0x00000010ff027819 */ /* 0x000fe40000011607 */
        /* <DEDUP_REMOVED lines=18> */
[----:B------:R-:W-:Y:S01]  /*aa00*/  BSSY B0, `(.L_x_249) ;  /* 0x000005a000007945 */ /* 0x000fe20003800000 */
[----:B------:R-:W-:-:S11]  /*aa10*/  SHF.R.U32.HI R50, RZ, 0x3, R217 ;  /* 0x00000003ff327819 */ /* 0x000fd600000116d9 */
[----:B------:R-:W-:Y:S05]  /*aa20*/  @P0 BRA `(.L_x_250) ;  /* 0x0000057000000947 */ /* 0x000fea0003800000 */
[----:B------:R-:W-:Y:S01]  /*aa30*/  MOV R0, c[0x0][0x27c] ;  /* 0x00009f0000007a02 */ /* 0x000fe20000000f00 */
[----:B------:R-:W1:Y:S03]  /*aa40*/  LDS.128 R8, [R198+0x10080] ;  /* 0x01008000c6087984 */ /* 0x000e660000000c00 */
[----:B------:R-:W-:-:S04]  /*aa50*/  LEA.HI R0, R0, R212, RZ, 0x1d ;  /* 0x000000d400007211 */ /* 0x000fc800078fe8ff */
[----:B------:R-:W-:Y:S01]  /*aa60*/  SHF.R.S32.HI R3, RZ, 0x1f, R0 ;  /* 0x0000001fff037819 */ /* 0x000fe20000011400 */
[----:B------:R-:W-:-:S03]  /*aa70*/  IMAD.SHL.U32 R2, R0, 0x8, RZ ;  /* 0x0000000800027824 */ /* 0x000fc600078e00ff */
[----:B------:R-:W-:Y:S02]  /*aa80*/  LEA.HI R0, R3, R0, RZ, 0x3 ;  /* 0x0000000003007211 */ /* 0x000fe400078f18ff */
[----:B------:R-:W-:Y:S02]  /*aa90*/  LOP3.LUT R2, R217, 0x38, R2, 0xf8, !PT ;  /* 0x00000038d9027812 */ /* 0x000fe400078ef802 */
[----:B------:R-:W-:Y:S02]  /*aaa0*/  SHF.L.U32 R0, R0, 0xa, RZ ;  /* 0x0000000a00007819 */ /* 0x000fe400000006ff */
[----:B------:R-:W-:Y:S02]  /*aab0*/  LOP3.LUT R2, R2, R50, RZ, 0x3c, !PT ;  /* 0x0000003202027212 */ /* 0x000fe400078e3cff */
[----:B------:R-:W-:-:S04]  /*aac0*/  LOP3.LUT R0, R0, 0x7fffe000, RZ, 0xc0, !PT ;  /* 0x7fffe00000007812 */ /* 0x000fc800078ec0ff */
[----:B------:R-:W-:Y:S02]  /*aad0*/  IADD3 R0, R2, R0, R219 ;  /* 0x0000000002007210 */ /* 0x000fe40007ffe0db */
[----:B------:R-:W-:-:S03]  /*aae0*/  SHF.L.U32 R2, R30, 0x10, RZ ;  /* 0x000000101e027819 */ /* 0x000fc600000006ff */
[----:B------:R-:W-:Y:S02]  /*aaf0*/  IMAD.SHL.U32 R23, R0, 0x2, RZ ;  /* 0x0000000200177824 */ /* 0x000fe400078e00ff */
[----:B------:R-:W-:-:S03]  /*ab00*/  IMAD.U32 R0, R34, 0x10000, RZ ;  /* 0x0001000022007824 */ /* 0x000fc600078e00ff */
[----:B------:R-:W2:Y:S01]  /*ab10*/  LDS.128 R4, [R23+0x10080] ;  /* 0x0100800017047984 */ /* 0x000ea20000000c00 */
[C---:B-1----:R-:W-:Y:S01]  /*ab20*/  SHF.L.U32 R12, R8.reuse, 0x10, RZ ;  /* 0x00000010080c7819 */ /* 0x042fe200000006ff */
[----:B------:R-:W-:Y:S01]  /*ab30*/  IMAD.U32 R14, R9, 0x10000, RZ ;  /* 0x00010000090e7824 */ /* 0x000fe200078e00ff */
[----:B------:R-:W-:Y:S01]  /*ab40*/  LOP3.LUT R13, R8, 0xffff0000, RZ, 0xc0, !PT ;  /* 0xffff0000080d7812 */ /* 0x000fe200078ec0ff */
[----:B------:R-:W-:Y:S01]  /*ab50*/  IMAD.U32 R20, R11, 0x10000, RZ ;  /* 0x000100000b147824 */ /* 0x000fe200078e00ff */
[----:B------:R-:W-:Y:S02]  /*ab60*/  LOP3.LUT R22, R9, 0xffff0000, RZ, 0xc0, !PT ;  /* 0xffff000009167812 */ /* 0x000fe400078ec0ff */
[C---:B------:R-:W-:Y:S02]  /*ab70*/  SHF.L.U32 R16, R10.reuse, 0x10, RZ ;  /* 0x000000100a107819 */ /* 0x040fe400000006ff */
[----:B------:R-:W-:Y:S02]  /*ab80*/  LOP3.LUT R17, R10, 0xffff0000, RZ, 0xc0, !PT ;  /* 0xffff00000a117812 */ /* 0x000fe400078ec0ff */
[----:B------:R-:W-:-:S02]  /*ab90*/  LOP3.LUT R21, R11, 0xffff0000, RZ, 0xc0, !PT ;  /* 0xffff00000b157812 */ /* 0x000fc400078ec0ff */
[C---:B--2---:R-:W-:Y:S01]  /*aba0*/  SHF.L.U32 R3, R4.reuse, 0x10, RZ ;  /* 0x0000001004037819 */ /* 0x044fe200000006ff */
[----:B------:R-:W-:Y:S01]  /*abb0*/  IMAD.U32 R9, R5, 0x10000, RZ ;  /* 0x0001000005097824 */ /* 0x000fe200078e00ff */
[----:B------:R-:W-:Y:S01]  /*abc0*/  LOP3.LUT R8, R4, 0xffff0000, RZ, 0xc0, !PT ;  /* 0xffff000004087812 */ /* 0x000fe200078ec0ff */
[----:B------:R-:W-:Y:S01]  /*abd0*/  IMAD.U32 R11, R7, 0x10000, RZ ;  /* 0x00010000070b7824 */ /* 0x000fe200078e00ff */
[----:B------:R-:W-:Y:S01]  /*abe0*/  LOP3.LUT R4, R30, 0xffff0000, RZ, 0xc0, !PT ;  /* 0xffff00001e047812 */ /* 0x000fe200078ec0ff */
[----:B------:R-:W-:Y:S01]  /*abf0*/  FMUL.FTZ R15, R3, R2 ;  /* 0x00000002030f7220 */ /* 0x000fe20000410000 */
[----:B------:R-:W-:Y:S02]  /*ac00*/  LOP3.LUT R19, R5, 0xffff0000, RZ, 0xc0, !PT ;  /* 0xffff000005137812 */ /* 0x000fe400078ec0ff */
[----:B------:R-:W-:Y:S01]  /*ac10*/  SHF.L.U32 R5, R6, 0x10, RZ ;  /* 0x0000001006057819 */ /* 0x000fe200000006ff */
[-C--:B------:R-:W-:Y:S01]  /*ac20*/  FFMA.FTZ R29, R12, R0.reuse, -R15 ;  /* 0x000000000c1d7223 */ /* 0x080fe2000001080f */
[----:B------:R-:W-:Y:S01]  /*ac30*/  LOP3.LUT R10, R6, 0xffff0000, RZ, 0xc0, !PT ;  /* 0xffff0000060a7812 */ /* 0x000fe200078ec0ff */
[----:B------:R-:W-:Y:S01]  /*ac40*/  FMUL.FTZ R6, R3, R0 ;  /* 0x0000000003067220 */ /* 0x000fe20000410000 */
[----:B------:R-:W-:Y:S01]  /*ac50*/  LOP3.LUT R18, R7, 0xffff0000, RZ, 0xc0, !PT ;  /* 0xffff000007127812 */ /* 0x000fe200078ec0ff */
[----:B------:R-:W-:Y:S01]  /*ac60*/  FMUL.FTZ R7, R8, R4 ;  /* 0x0000000408077220 */ /* 0x000fe20000410000 */
[----:B------:R-:W-:Y:S01]  /*ac70*/  LOP3.LUT R3, R34, 0xffff0000, RZ, 0xc0, !PT ;  /* 0xffff000022037812 */ /* 0x000fe200078ec0ff */
[----:B------:R-:W-:Y:S01]  /*ac80*/  FFMA.FTZ R28, R12, R2, R6 ;  /* 0x000000020c1c7223 */ /* 0x000fe20000010006 */
[----:B------:R-:W-:Y:S01]  /*ac90*/  SHF.L.U32 R0, R32, 0x10, RZ ;  /* 0x0000001020007819 */ /* 0x000fe200000006ff */
[----:B------:R-:W-:Y:S01]  /*aca0*/  IMAD.U32 R2, R37, 0x10000, RZ ;  /* 0x0001000025027824 */ /* 0x000fe200078e00ff */
[----:B------:R-:W-:Y:S01]  /*acb0*/  SHF.L.U32 R6, R31, 0x10, RZ ;  /* 0x000000101f067819 */ /* 0x000fe200000006ff */
[----:B------:R-:W-:-:S02]  /*acc0*/  FFMA.FTZ R27, R13, R3, -R7 ;  /* 0x000000030d1b7223 */ /* 0x000fc40000010807 */
[C---:B------:R-:W-:Y:S02]  /*acd0*/  FMUL.FTZ R7, R9.reuse, R0 ;  /* 0x0000000009077220 */ /* 0x040fe40000410000 */
[----:B------:R-:W-:Y:S02]  /*ace0*/  FMUL.FTZ R8, R8, R3 ;  /* 0x0000000308087220 */ /* 0x000fe40000410000 */
[-C--:B------:R-:W-:Y:S02]  /*acf0*/  FMUL.FTZ R3, R9, R2.reuse ;  /* 0x0000000209037220 */ /* 0x080fe40000410000 */
[----:B------:R-:W-:Y:S02]  /*ad00*/  FFMA.FTZ R25, R14, R2, -R7 ;  /* 0x000000020e197223 */ /* 0x000fe40000010807 */
[----:B------:R-:W-:Y:S02]  /*ad10*/  IMAD.U32 R2, R35, 0x10000, RZ ;  /* 0x0001000023027824 */ /* 0x000fe400078e00ff */
[----:B------:R-:W-:-:S02]  /*ad20*/  FFMA.FTZ R26, R13, R4, R8 ;  /* 0x000000040d1a7223 */ /* 0x000fc40000010008 */
[----:B------:R-:W-:Y:S02]  /*ad30*/  FMUL.FTZ R4, R5, R6 ;  /* 0x0000000605047220 */ /* 0x000fe40000410000 */
[----:B------:R-:W-:Y:S01]  /*ad40*/  FFMA.FTZ R24, R14, R0, R3 ;  /* 0x000000000e187223 */ /* 0x000fe20000010003 */
[----:B------:R-:W-:Y:S01]  /*ad50*/  LOP3.LUT R3, R35, 0xffff0000, RZ, 0xc0, !PT ;  /* 0xffff000023037812 */ /* 0x000fe200078ec0ff */
[-C--:B------:R-:W-:Y:S01]  /*ad60*/  FMUL.FTZ R9, R5, R2.reuse ;  /* 0x0000000205097220 */ /* 0x080fe20000410000 */
[----:B------:R-:W-:Y:S01]  /*ad70*/  SHF.L.U32 R5, R33, 0x10, RZ ;  /* 0x0000001021057819 */ /* 0x000fe200000006ff */
[----:B------:R-:W-:Y:S01]  /*ad80*/  FFMA.FTZ R15, R16, R2, -R4 ;  /* 0x00000002100f7223 */ /* 0x000fe20000010804 */
[----:B------:R-:W-:Y:S01]  /*ad90*/  LOP3.LUT R0, R31, 0xffff0000, RZ, 0xc0, !PT ;  /* 0xffff00001f007812 */ /* 0x000fe200078ec0ff */
[----:B------:R-:W-:Y:S01]  /*ada0*/  FMUL.FTZ R7, R10, R3 ;  /* 0x000000030a077220 */ /* 0x000fe20000410000 */
[----:B------:R-:W-:Y:S01]  /*adb0*/  SHF.L.U32 R2, R36, 0x10, RZ ;  /* 0x0000001024027819 */ /* 0x000fe200000006ff */
[----:B------:R-:W-:-:S02]  /*adc0*/  FMUL.FTZ R4, R11, R5 ;  /* 0x000000050b047220 */ /* 0x000fc40000410000 */
[----:B------:R-:W-:Y:S02]  /*add0*/  FMUL.FTZ R8, R10, R0 ;  /* 0x000000000a087220 */ /* 0x000fe40000410000 */
[----:B------:R-:W-:Y:S02]  /*ade0*/  FFMA.FTZ R14, R16, R6, R9 ;  /* 0x00000006100e7223 */ /* 0x000fe40000010009 */
[----:B------:R-:W-:Y:S02]  /*adf0*/  FMUL.FTZ R6, R11, R2 ;  /* 0x000000020b067220 */ /* 0x000fe40000410000 */
[----:B------:R-:W-:Y:S01]  /*ae00*/  FFMA.FTZ R13, R17, R0, R7 ;  /* 0x00000000110d7223 */ /* 0x000fe20000010007 */
[----:B------:R-:W-:Y:S01]  /*ae10*/  LOP3.LUT R0, R33, 0xffff0000, RZ, 0xc0, !PT ;  /* 0xffff000021007812 */ /* 0x000fe200078ec0ff */
[----:B------:R-:W-:Y:S01]  /*ae20*/  FFMA.FTZ R11, R20, R2, -R4 ;  /* 0x00000002140b7223 */ /* 0x000fe20000010804 */
[----:B------:R-:W-:Y:S01]  /*ae30*/  LOP3.LUT R2, R32, 0xffff0000, RZ, 0xc0, !PT ;  /* 0xffff000020027812 */ /* 0x000fe200078ec0ff */
[----:B------:R-:W-:Y:S01]  /*ae40*/  FFMA.FTZ R10, R17, R3, -R8 ;  /* 0x00000003110a7223 */ /* 0x000fe20000010808 */
[----:B------:R-:W-:Y:S01]  /*ae50*/  LOP3.LUT R4, R37, 0xffff0000, RZ, 0xc0, !PT ;  /* 0xffff000025047812 */ /* 0x000fe200078ec0ff */
[----:B------:R-:W-:Y:S01]  /*ae60*/  FFMA.FTZ R12, R20, R5, R6 ;  /* 0x00000005140c7223 */ /* 0x000fe20000010006 */
[----:B------:R-:W-:Y:S01]  /*ae70*/  LOP3.LUT R3, R36, 0xffff0000, RZ, 0xc0, !PT ;  /* 0xffff000024037812 */ /* 0x000fe200078ec0ff */
[----:B------:R-:W-:Y:S01]  /*ae80*/  FMUL.FTZ R8, R19, R2 ;  /* 0x0000000213087220 */ /* 0x000fe20000410000 */
[----:B------:R-:W-:Y:S01]  /*ae90*/  F2FP.BF16.PACK_AB R10, R10, R15 ;  /* 0x0000000f0a0a723e */ /* 0x000fe200000010ff */
[----:B------:R-:W-:-:S02]  /*aea0*/  FMUL.FTZ R6, R18, R0 ;  /* 0x0000000012067220 */ /* 0x000fc40000410000 */
[-C--:B------:R-:W-:Y:S02]  /*aeb0*/  FMUL.FTZ R7, R19, R4.reuse ;  /* 0x0000000413077220 */ /* 0x080fe40000410000 */
[----:B------:R-:W-:Y:S02]  /*aec0*/  FMUL.FTZ R5, R18, R3 ;  /* 0x0000000312057220 */ /* 0x000fe40000410000 */
[C---:B------:R-:W-:Y:S01]  /*aed0*/  FFMA.FTZ R9, R22.reuse, R4, -R8 ;  /* 0x0000000416097223 */ /* 0x040fe20000010808 */
[----:B------:R-:W-:Y:S01]  /*aee0*/  F2FP.BF16.PACK_AB R8, R27, R29 ;  /* 0x0000001d1b08723e */ /* 0x000fe200000010ff */
[----:B------:R-:W-:Y:S01]  /*aef0*/  FFMA.FTZ R3, R21, R3, -R6 ;  /* 0x0000000315037223 */ /* 0x000fe20000010806 */
[----:B------:R-:W-:Y:S01]  /*af00*/  F2FP.BF16.PACK_AB R6, R13, R14 ;  /* 0x0000000e0d06723e */ /* 0x000fe200000010ff */
[----:B------:R-:W-:Y:S01]  /*af10*/  FFMA.FTZ R2, R22, R2, R7 ;  /* 0x0000000216027223 */ /* 0x000fe20000010007 */
[----:B------:R-:W-:Y:S01]  /*af20*/  F2FP.BF16.PACK_AB R9, R9, R25 ;  /* 0x000000190909723e */ /* 0x000fe200000010ff */
[----:B------:R-:W-:Y:S01]  /*af30*/  FFMA.FTZ R0, R21, R0, R5 ;  /* 0x0000000015007223 */ /* 0x000fe20000010005 */
[----:B------:R-:W-:-:S02]  /*af40*/  F2FP.BF16.PACK_AB R11, R3, R11 ;  /* 0x0000000b030b723e */ /* 0x000fc400000010ff */
[----:B------:R-:W-:Y:S02]  /*af50*/  F2FP.BF16.PACK_AB R4, R26, R28 ;  /* 0x0000001c1a04723e */ /* 0x000fe400000010ff */
[----:B------:R-:W-:Y:S01]  /*af60*/  F2FP.BF16.PACK_AB R5, R2, R24 ;  /* 0x000000180205723e */ /* 0x000fe200000010ff */
[----:B------:R1:W-:Y:S01]  /*af70*/  STS.128 [R198+0x10080], R8 ;  /* 0x01008008c6007388 */ /* 0x0003e20000000c00 */
[----:B------:R-:W-:-:S05]  /*af80*/  F2FP.BF16.PACK_AB R7, R0, R12 ;  /* 0x0000000c0007723e */ /* 0x000fca00000010ff */
[----:B------:R1:W-:Y:S02]  /*af90*/  STS.128 [R23+0x10080], R4 ;  /* 0x0100800417007388 */ /* 0x0003e40000000c00 */
.L_x_250:
[----:B------:R-:W-:Y:S05]  /*afa0*/  BSYNC B0 ;  /* 0x0000000000007941 */ /* 0x000fea0003800000 */
.L_x_249:
[----:B------:R-:W-:-:S13]  /*afb0*/  ISETP.GE.AND P0, PT, R135, c[0x0][0x27c], PT ;  /* 0x00009f0087007a0c */ /* 0x000fda0003f06270 */
[----:B------:R-:W-:Y:S05]  /*afc0*/  @P0 BRA `(.L_x_248) ;  /* 0x0000059000000947 */ /* 0x000fea0003800000 */
[----:B------:R-:W2:Y:S04]  /*afd0*/  LDL R2, [R1] ;  /* 0x0000000001027983 */ /* 0x000ea80000100800 */
[----:B------:R-:W3:Y:S01]  /*afe0*/  LDL R49, [R1+0x1c] ;  /* 0x00001c0001317983 */ /* 0x000ee20000100800 */
[----:B------:R-:W-:-:S04]  /*aff0*/  MOV R0, c[0x0][0x27c] ;  /* 0x00009f0000007a02 */ /* 0x000fc80000000f00 */
[----:B--2---:R-:W-:-:S04]  /*b000*/  LEA.HI R0, R0, R2, RZ, 0x1d ;  /* 0x0000000200007211 */ /* 0x004fc800078fe8ff */
[----:B------:R-:W-:Y:S01]  /*b010*/  SHF.R.S32.HI R2, RZ, 0x1f, R0 ;  /* 0x0000001fff027819 */ /* 0x000fe20000011400 */
[----:B------:R-:W-:Y:S01]  /*b020*/  IMAD.SHL.U32 R3, R0, 0x8, RZ ;  /* 0x0000000800037824 */ /* 0x000fe200078e00ff */
[----:B-1-3--:R-:W1:Y:S02]  /*b030*/  LDS.128 R8, [R49] ;  /* 0x0000000031087984 */ /* 0x00ae640000000c00 */
[----:B------:R-:W-:Y:S02]  /*b040*/  LEA.HI R0, R2, R0, RZ, 0x3 ;  /* 0x0000000002007211 */ /* 0x000fe400078f18ff */
[----:B------:R-:W-:Y:S02]  /*b050*/  LOP3.LUT R2, R217, 0x38, R3, 0xf8, !PT ;  /* 0x00000038d9027812 */ /* 0x000fe400078ef803 */
[----:B------:R-:W-:Y:S02]  /*b060*/  SHF.L.U32 R0, R0, 0xa, RZ ;  /* 0x0000000a00007819 */ /* 0x000fe400000006ff */
[----:B------:R-:W-:-:S02]  /*b070*/  LOP3.LUT R2, R2, R50, RZ, 0x3c, !PT ;  /* 0x0000003202027212 */ /* 0x000fc400078e3cff */
        /* <DEDUP_REMOVED lines=54> */
[C---:B------:R-:W-:Y:S01]  /*b3e0*/  FFMA.FTZ R11, R20.reuse, R2, -R4 ;  /* 0x00000002140b7223 */ /* 0x040fe20000010804 */
        /* <DEDUP_REMOVED lines=20> */
[----:B------:R1:W-:Y:S01]  /*b530*/  STS.128 [R49], R8 ;  /* 0x0000000831007388 */ /* 0x0003e20000000c00 */
[----:B------:R-:W-:-:S05]  /*b540*/  F2FP.BF16.PACK_AB R7, R0, R12 ;  /* 0x0000000c0007723e */ /* 0x000fca00000010ff */
[----:B------:R1:W-:Y:S02]  /*b550*/  STS.128 [R23+0x10080], R4 ;  /* 0x0100800417007388 */ /* 0x0003e40000000c00 */
.L_x_248:
[----:B------:R-:W-:Y:S05]  /*b560*/  BSYNC B1 ;  /* 0x0000000000017941 */ /* 0x000fea0003800000 */
.L_x_247:
[----:B------:R-:W-:Y:S01]  /*b570*/  IADD3 R0, R208, 0x20, RZ ;  /* 0x00000020d0007810 */ /* 0x000fe20007ffe0ff */
[----:B------:R-:W-:Y:S03]  /*b580*/  BSSY B1, `(.L_x_251) ;  /* 0x00000c2000017945 */ /* 0x000fe60003800000 */
[----:B------:R-:W-:-:S13]  /*b590*/  ISETP.GE.AND P0, PT, R0, R46, PT ;  /* 0x0000002e0000720c */ /* 0x000fda0003f06270 */
[----:B------:R-:W-:Y:S05]  /*b5a0*/  @P0 BRA `(.L_x_252) ;  /* 0x00000bf000000947 */ /* 0x000fea0003800000 */
[----:B------:R2:W5:Y:S01]  /*b5b0*/  LDL R50, [R1+0xc] ;  /* 0x00000c0001327983 */ /* 0x0005620000100800 */
[----:B------:R-:W-:Y:S01]  /*b5c0*/  ISETP.GE.AND P0, PT, R132, c[0x0][0x27c], PT ;  /* 0x00009f0084007a0c */ /* 0x000fe20003f06270 */
[----:B------:R-:W-:Y:S01]  /*b5d0*/  BSSY B0, `(.L_x_253) ;  /* 0x0000061000007945 */ /* 0x000fe20003800000 */
[C---:B------:R-:W-:Y:S02]  /*b5e0*/  IADD3 R51, R208.reuse, 0x20, RZ ;  /* 0x00000020d0337810 */ /* 0x040fe40007ffe0ff */
[----:B------:R-:W-:-:S03]  /*b5f0*/  IADD3 R52, R208, 0x20, RZ ;  /* 0x00000020d0347810 */ /* 0x000fc60007ffe0ff */
[----:B------:R-:W-:Y:S02]  /*b600*/  IMAD.SHL.U32 R51, R51, 0x40, RZ ;  /* 0x0000004033337824 */ /* 0x000fe400078e00ff */
[----:B------:R-:W-:-:S03]  /*b610*/  IMAD.SHL.U32 R52, R52, 0x40, RZ ;  /* 0x0000004034347824 */ /* 0x000fc600078e00ff */
[----:B------:R-:W-:Y:S02]  /*b620*/  LOP3.LUT R51, R51, 0x1c0, RZ, 0xc0, !PT ;  /* 0x000001c033337812 */ /* 0x000fe400078ec0ff */
[----:B------:R-:W-:Y:S02]  /*b630*/  LOP3.LUT R52, R52, 0x1c0, RZ, 0xc0, !PT ;  /* 0x000001c034347812 */ /* 0x000fe400078ec0ff */
[----:B------:R-:W-:Y:S01]  /*b640*/  SHF.R.U32.HI R51, RZ, 0x3, R51 ;  /* 0x00000003ff337819 */ /* 0x000fe20000011633 */
[----:B------:R-:W-:Y:S05]  /*b650*/  @P0 BRA `(.L_x_254) ;  /* 0x0000058000000947 */ /* 0x000fea0003800000 */
[----:B-1----:R-:W3:Y:S01]  /*b660*/  LDL R49, [R1+0x28] ;  /* 0x0000280001317983 */ /* 0x002ee20000100800 */
[----:B------:R-:W-:-:S04]  /*b670*/  MOV R0, c[0x0][0x27c] ;  /* 0x00009f0000007a02 */ /* 0x000fc80000000f00 */
        /* <DEDUP_REMOVED lines=8> */
[----:B-----5:R-:W-:Y:S02]  /*b700*/  IADD3 R0, R2, R0, R50 ;  /* 0x0000000002007210 */ /* 0x020fe40007ffe032 */
[----:B------:R-:W-:-:S03]  /*b710*/  SHF.L.U32 R2, R30, 0x10, RZ ;  /* 0x000000101e027819 */ /* 0x000fc600000006ff */
[----:B------:R-:W-:Y:S02]  /*b720*/  IMAD.SHL.U32 R23, R0, 0x2, RZ ;  /* 0x0000000200177824 */ /* 0x000fe400078e00ff */
[----:B------:R-:W-:-:S03]  /*b730*/  IMAD.U32 R0, R34, 0x10000, RZ ;  /* 0x0001000022007824 */ /* 0x000fc600078e00ff */
[----:B------:R-:W1:Y:S02]  /*b740*/  LDS.128 R4, [R23+0x10080] ;  /* 0x0100800017047984 */ /* 0x000e640000000c00 */
[----:B-1----:R-:W-:Y:S02]  /*b750*/  SHF.L.U32 R3, R4, 0x10, RZ ;  /* 0x0000001004037819 */ /* 0x002fe400000006ff */
[----:B------:R-:W-:Y:S02]  /*b760*/  LOP3.LUT R19, R5, 0xffff0000, RZ, 0xc0, !PT ;  /* 0xffff000005137812 */ /* 0x000fe400078ec0ff */
[----:B------:R-:W-:Y:S01]  /*b770*/  LOP3.LUT R18, R7, 0xffff0000, RZ, 0xc0, !PT ;  /* 0xffff000007127812 */ /* 0x000fe200078ec0ff */
[----:B------:R-:W-:Y:S01]  /*b780*/  FMUL.FTZ R15, R2, R3 ;  /* 0x00000003020f7220 */ /* 0x000fe20000410000 */
[----:B---3--:R-:W1:Y:S02]  /*b790*/  LDS.128 R8, [R49] ;  /* 0x0000000031087984 */ /* 0x008e640000000c00 */
[C---:B-1----:R-:W-:Y:S01]  /*b7a0*/  SHF.L.U32 R12, R8.reuse, 0x10, RZ ;  /* 0x00000010080c7819 */ /* 0x042fe200000006ff */
[----:B------:R-:W-:Y:S01]  /*b7b0*/  IMAD.U32 R14, R9, 0x10000, RZ ;  /* 0x00010000090e7824 */ /* 0x000fe200078e00ff */
[----:B------:R-:W-:Y:S01]  /*b7c0*/  LOP3.LUT R13, R8, 0xffff0000, RZ, 0xc0, !PT ;  /* 0xffff0000080d7812 */ /* 0x000fe200078ec0ff */
[----:B------:R-:W-:Y:S01]  /*b7d0*/  IMAD.U32 R20, R11, 0x10000, RZ ;  /* 0x000100000b147824 */ /* 0x000fe200078e00ff */
[----:B------:R-:W-:Y:S01]  /*b7e0*/  LOP3.LUT R8, R4, 0xffff0000, RZ, 0xc0, !PT ;  /* 0xffff000004087812 */ /* 0x000fe200078ec0ff */
[----:B------:R-:W-:Y:S01]  /*b7f0*/  FFMA.FTZ R29, R0, R12, -R15 ;  /* 0x0000000c001d7223 */ /* 0x000fe2000001080f */
[----:B------:R-:W-:Y:S01]  /*b800*/  LOP3.LUT R22, R9, 0xffff0000, RZ, 0xc0, !PT ;  /* 0xffff000009167812 */ /* 0x000fe200078ec0ff */
[----:B------:R-:W-:Y:S01]  /*b810*/  IMAD.U32 R9, R5, 0x10000, RZ ;  /* 0x0001000005097824 */ /* 0x000fe200078e00ff */
[----:B------:R-:W-:-:S02]  /*b820*/  LOP3.LUT R4, R30, 0xffff0000, RZ, 0xc0, !PT ;  /* 0xffff00001e047812 */ /* 0x000fc400078ec0ff */
[C---:B------:R-:W-:Y:S02]  /*b830*/  SHF.L.U32 R16, R10.reuse, 0x10, RZ ;  /* 0x000000100a107819 */ /* 0x040fe400000006ff */
[----:B------:R-:W-:Y:S02]  /*b840*/  LOP3.LUT R17, R10, 0xffff0000, RZ, 0xc0, !PT ;  /* 0xffff00000a117812 */ /* 0x000fe400078ec0ff */
[C---:B------:R-:W-:Y:S02]  /*b850*/  SHF.L.U32 R5, R6.reuse, 0x10, RZ ;  /* 0x0000001006057819 */ /* 0x040fe400000006ff */
[----:B------:R-:W-:Y:S01]  /*b860*/  LOP3.LUT R10, R6, 0xffff0000, RZ, 0xc0, !PT ;  /* 0xffff0000060a7812 */ /* 0x000fe200078ec0ff */
[----:B------:R-:W-:Y:S01]  /*b870*/  FMUL.FTZ R6, R0, R3 ;  /* 0x0000000300067220 */ /* 0x000fe20000410000 */
[----:B------:R-:W-:Y:S01]  /*b880*/  LOP3.LUT R21, R11, 0xffff0000, RZ, 0xc0, !PT ;  /* 0xffff00000b157812 */ /* 0x000fe200078ec0ff */
[----:B------:R-:W-:Y:S01]  /*b890*/  IMAD.U32 R11, R7, 0x10000, RZ ;  /* 0x00010000070b7824 */ /* 0x000fe200078e00ff */
[----:B------:R-:W-:Y:S01]  /*b8a0*/  LOP3.LUT R3, R34, 0xffff0000, RZ, 0xc0, !PT ;  /* 0xffff000022037812 */ /* 0x000fe200078ec0ff */
[----:B------:R-:W-:Y:S01]  /*b8b0*/  FMUL.FTZ R7, R4, R8 ;  /* 0x0000000804077220 */ /* 0x000fe20000410000 */
[----:B------:R-:W-:Y:S01]  /*b8c0*/  SHF.L.U32 R0, R32, 0x10, RZ ;  /* 0x0000001020007819 */ /* 0x000fe200000006ff */
[----:B------:R-:W-:Y:S01]  /*b8d0*/  FFMA.FTZ R28, R2, R12, R6 ;  /* 0x0000000c021c7223 */ /* 0x000fe20000010006 */
[----:B------:R-:W-:Y:S01]  /*b8e0*/  SHF.L.U32 R6, R31, 0x10, RZ ;  /* 0x000000101f067819 */ /* 0x000fe200000006ff */
[----:B------:R-:W-:-:S02]  /*b8f0*/  FFMA.FTZ R27, R3, R13, -R7 ;  /* 0x0000000d031b7223 */ /* 0x000fc40000010807 */
[----:B------:R-:W-:Y:S02]  /*b900*/  IMAD.U32 R2, R37, 0x10000, RZ ;  /* 0x0001000025027824 */ /* 0x000fe400078e00ff */
[-C--:B------:R-:W-:Y:S02]  /*b910*/  FMUL.FTZ R7, R0, R9.reuse ;  /* 0x0000000900077220 */ /* 0x080fe40000410000 */
[----:B------:R-:W-:Y:S02]  /*b920*/  FMUL.FTZ R8, R3, R8 ;  /* 0x0000000803087220 */ /* 0x000fe40000410000 */
[C---:B------:R-:W-:Y:S02]  /*b930*/  FMUL.FTZ R3, R2.reuse, R9 ;  /* 0x0000000902037220 */ /* 0x040fe40000410000 */
[----:B------:R-:W-:Y:S02]  /*b940*/  FFMA.FTZ R25, R2, R14, -R7 ;  /* 0x0000000e02197223 */ /* 0x000fe40000010807 */
[----:B------:R-:W-:-:S02]  /*b950*/  IMAD.U32 R2, R35, 0x10000, RZ ;  /* 0x0001000023027824 */ /* 0x000fc400078e00ff */
[----:B------:R-:W-:Y:S02]  /*b960*/  FFMA.FTZ R26, R4, R13, R8 ;  /* 0x0000000d041a7223 */ /* 0x000fe40000010008 */
[-C--:B------:R-:W-:Y:S02]  /*b970*/  FMUL.FTZ R4, R6, R5.reuse ;  /* 0x0000000506047220 */ /* 0x080fe40000410000 */
[----:B------:R-:W-:Y:S01]  /*b980*/  FFMA.FTZ R24, R0, R14, R3 ;  /* 0x0000000e00187223 */ /* 0x000fe20000010003 */
[----:B------:R-:W-:Y:S01]  /*b990*/  LOP3.LUT R3, R35, 0xffff0000, RZ, 0xc0, !PT ;  /* 0xffff000023037812 */ /* 0x000fe200078ec0ff */
[C---:B------:R-:W-:Y:S01]  /*b9a0*/  FMUL.FTZ R9, R2.reuse, R5 ;  /* 0x0000000502097220 */ /* 0x040fe20000410000 */
        /* <DEDUP_REMOVED lines=9> */
[-C--:B------:R-:W-:Y:S01]  /*ba40*/  FFMA.FTZ R13, R0, R17.reuse, R7 ;  /* 0x00000011000d7223 */ /* 0x080fe20000010007 */
[----:B------:R-:W-:Y:S01]  /*ba50*/  LOP3.LUT R0, R33, 0xffff0000, RZ, 0xc0, !PT ;  /* 0xffff000021007812 */ /* 0x000fe200078ec0ff */
[-C--:B------:R-:W-:Y:S01]  /*ba60*/  FFMA.FTZ R11, R2, R20.reuse, -R4 ;  /* 0x00000014020b7223 */ /* 0x080fe20000010804 */
        /* <DEDUP_REMOVED lines=8> */
[C---:B------:R-:W-:Y:S02]  /*baf0*/  FMUL.FTZ R7, R4.reuse, R19 ;  /* 0x0000001304077220 */ /* 0x040fe40000410000 */
[----:B------:R-:W-:Y:S02]  /*bb00*/  FMUL.FTZ R5, R3, R18 ;  /* 0x0000001203057220 */ /* 0x000fe40000410000 */
[----:B------:R-:W-:Y:S01]  /*bb10*/  FFMA.FTZ R9, R4, R22, -R8 ;  /* 0x0000001604097223 */ /* 0x000fe20000010808 */
        /* <DEDUP_REMOVED lines=12> */
.L_x_254:
[----:B------:R-:W-:Y:S05]  /*bbe0*/  BSYNC B0 ;  /* 0x0000000000007941 */ /* 0x000fea0003800000 */
.L_x_253:
[----:B------:R-:W-:-:S13]  /*bbf0*/  ISETP.GE.AND P0, PT, R135, c[0x0][0x27c], PT ;  /* 0x00009f0087007a0c */ /* 0x000fda0003f06270 */
[----:B------:R-:W-:Y:S05]  /*bc00*/  @P0 BRA `(.L_x_252) ;  /* 0x0000059000000947 */ /* 0x000fea0003800000 */
[----:B------:R-:W3:Y:S04]  /*bc10*/  LDL R2, [R1] ;  /* 0x0000000001027983 */ /* 0x000ee80000100800 */
[----:B-1----:R-:W4:Y:S01]  /*bc20*/  LDL R49, [R1+0x18] ;  /* 0x0000180001317983 */ /* 0x002f220000100800 */
[----:B------:R-:W-:-:S04]  /*bc30*/  MOV R0, c[0x0][0x27c] ;  /* 0x00009f0000007a02 */ /* 0x000fc80000000f00 */
[----:B---3--:R-:W-:-:S04]  /*bc40*/  LEA.HI R0, R0, R2, RZ, 0x1d ;  /* 0x0000000200007211 */ /* 0x008fc800078fe8ff */
[----:B------:R-:W-:Y:S01]  /*bc50*/  SHF.R.S32.HI R2, RZ, 0x1f, R0 ;  /* 0x0000001fff027819 */ /* 0x000fe20000011400 */
[----:B------:R-:W-:Y:S01]  /*bc60*/  IMAD.SHL.U32 R3, R0, 0x8, RZ ;  /* 0x0000000800037824 */ /* 0x000fe200078e00ff */
[----:B----4-:R-:W1:Y:S02]  /*bc70*/  LDS.128 R8, [R49] ;  /* 0x0000000031087984 */ /* 0x010e640000000c00 */
[----:B------:R-:W-:Y:S02]  /*bc80*/  LEA.HI R0, R2, R0, RZ, 0x3 ;  /* 0x0000000002007211 */ /* 0x000fe400078f18ff */
[----:B------:R-:W-:Y:S02]  /*bc90*/  LOP3.LUT R2, R52, 0x38, R3, 0xf8, !PT ;  /* 0x0000003834027812 */ /* 0x000fe400078ef803 */
[----:B------:R-:W-:Y:S02]  /*bca0*/  SHF.L.U32 R0, R0, 0xa, RZ ;  /* 0x0000000a00007819 */ /* 0x000fe400000006ff */
[----:B------:R-:W-:-:S02]  /*bcb0*/  LOP3.LUT R2, R2, R51, RZ, 0x3c, !PT ;  /* 0x0000003302027212 */ /* 0x000fc400078e3cff */
[----:B------:R-:W-:-:S04]  /*bcc0*/  LOP3.LUT R0, R0, 0x7fffe000, RZ, 0xc0, !PT ;  /* 0x7fffe00000007812 */ /* 0x000fc800078ec0ff */
[----:B-----5:R-:W-:Y:S02]  /*bcd0*/  IADD3 R0, R2, R0, R50 ;  /* 0x0000000002007210 */ /* 0x020fe40007ffe032 */
[----:B------:R-:W-:-:S03]  /*bce0*/  SHF.L.U32 R2, R38, 0x10, RZ ;  /* 0x0000001026027819 */ /* 0x000fc600000006ff */
[----:B------:R-:W-:Y:S02]  /*bcf0*/  IMAD.SHL.U32 R23, R0, 0x2, RZ ;  /* 0x0000000200177824 */ /* 0x000fe400078e00ff */
[----:B------:R-:W-:-:S03]  /*bd00*/  IMAD.U32 R0, R39, 0x10000, RZ ;  /* 0x0001000027007824 */ /* 0x000fc600078e00ff */
[----:B------:R-:W3:Y:S01]  /*bd10*/  LDS.128 R4, [R23+0x10080] ;  /* 0x0100800017047984 */ /* 0x000ee20000000c00 */
        /* <DEDUP_REMOVED lines=8> */
[C---:B---3--:R-:W-:Y:S01]  /*bda0*/  SHF.L.U32 R3, R4.reuse, 0x10, RZ ;  /* 0x0000001004037819 */ /* 0x048fe200000006ff */
[----:B------:R-:W-:Y:S01]  /*bdb0*/  IMAD.U32 R9, R5, 0x10000, RZ ;  /* 0x0001000005097824 */ /* 0x000fe200078e00ff */
[----:B------:R-:W-:Y:S01]  /*bdc0*/  LOP3.LUT R8, R4, 0xffff0000, RZ, 0xc0, !PT ;  /* 0xffff000004087812 */ /* 0x000fe200078ec0ff */
[----:B------:R-:W-:Y:S01]  /*bdd0*/  IMAD.U32 R11, R7, 0x10000, RZ ;  /* 0x00010000070b7824 */ /* 0x000fe200078e00ff */
[----:B------:R-:W-:Y:S01]  /*bde0*/  LOP3.LUT R4, R38, 0xffff0000, RZ, 0xc0, !PT ;  /* 0xffff000026047812 */ /* 0x000fe200078ec0ff */
[-C--:B------:R-:W-:Y:S01]  /*bdf0*/  FMUL.FTZ R15, R2, R3.reuse ;  /* 0x00000003020f7220 */ /* 0x080fe20000410000 */
[----:B------:R-:W-:Y:S02]  /*be00*/  LOP3.LUT R19, R5, 0xffff0000, RZ, 0xc0, !PT ;  /* 0xffff000005137812 */ /* 0x000fe400078ec0ff */
[----:B------:R-:W-:Y:S01]  /*be10*/  SHF.L.U32 R5, R6, 0x10, RZ ;  /* 0x0000001006057819 */ /* 0x000fe200000006ff */
[----:B------:R-:W-:Y:S01]  /*be20*/  FFMA.FTZ R29, R0, R12, -R15 ;  /* 0x0000000c001d7223 */ /* 0x000fe2000001080f */
        /* <DEDUP_REMOVED lines=10> */
[-C--:B------:R-:W-:Y:S02]  /*bed0*/  FMUL.FTZ R7, R0, R9.reuse ;  /* 0x0000000900077220 */ /* 0x080fe40000410000 */
[----:B------:R-:W-:Y:S02]  /*bee0*/  FMUL.FTZ R8, R3, R8 ;  /* 0x0000000803087220 */ /* 0x000fe40000410000 */
[C---:B------:R-:W-:Y:S02]  /*bef0*/  FMUL.FTZ R3, R2.reuse, R9 ;  /* 0x0000000902037220 */ /* 0x040fe40000410000 */
[----:B------:R-:W-:Y:S02]  /*bf00*/  FFMA.FTZ R25, R2, R14, -R7 ;  /* 0x0000000e02197223 */ /* 0x000fe40000010807 */
[----:B------:R-:W-:Y:S02]  /*bf10*/  IMAD.U32 R2, R43, 0x10000, RZ ;  /* 0x000100002b027824 */ /* 0x000fe400078e00ff */
[----:B------:R-:W-:-:S02]  /*bf20*/  FFMA.FTZ R26, R4, R13, R8 ;  /* 0x0000000d041a7223 */ /* 0x000fc40000010008 */
[-C--:B------:R-:W-:Y:S02]  /*bf30*/  FMUL.FTZ R4, R6, R5.reuse ;  /* 0x0000000506047220 */ /* 0x080fe40000410000 */
[----:B------:R-:W-:Y:S01]  /*bf40*/  FFMA.FTZ R24, R0, R14, R3 ;  /* 0x0000000e00187223 */ /* 0x000fe20000010003 */
[----:B------:R-:W-:Y:S01]  /*bf50*/  LOP3.LUT R3, R43, 0xffff0000, RZ, 0xc0, !PT ;  /* 0xffff00002b037812 */ /* 0x000fe200078ec0ff */
[----:B------:R-:W-:Y:S01]  /*bf60*/  FMUL.FTZ R9, R2, R5 ;  /* 0x0000000502097220 */ /* 0x000fe20000410000 */
        /* <DEDUP_REMOVED lines=35> */
.L_x_252:
[----:B------:R-:W-:Y:S05]  /*c1a0*/  BSYNC B1 ;  /* 0x0000000000017941 */ /* 0x000fea0003800000 */
.L_x_251:
[----:B------:R-:W-:Y:S01]  /*c1b0*/  IADD3 R0, R208, 0x40, RZ ;  /* 0x00000040d0007810 */ /* 0x000fe20007ffe0ff */
[----:B------:R-:W-:Y:S03]  /*c1c0*/  BSSY B1, `(.L_x_255) ;  /* 0x00000c2000017945 */ /* 0x000fe60003800000 */
[----:B------:R-:W-:-:S13]  /*c1d0*/  ISETP.GE.AND P0, PT, R0, R46, PT ;  /* 0x0000002e0000720c */ /* 0x000fda0003f06270 */
[----:B------:R-:W-:Y:S05]  /*c1e0*/  @P0 BRA `(.L_x_256) ;  /* 0x00000bf000000947 */ /* 0x000fea0003800000 */
[----:B-----5:R3:W5:Y:S01]  /*c1f0*/  LDL R50, [R1+0x8] ;  /* 0x0000080001327983 */ /* 0x0207620000100800 */
        /* <DEDUP_REMOVED lines=10> */
[----:B-1----:R-:W4:Y:S01]  /*c2a0*/  LDL R49, [R1+0x24] ;  /* 0x0000240001317983 */ /* 0x002f220000100800 */
        /* <DEDUP_REMOVED lines=18> */
[----:B----4-:R-:W1:Y:S02]  /*c3d0*/  LDS.128 R8, [R49] ;  /* 0x0000000031087984 */ /* 0x010e640000000c00 */
        /* <DEDUP_REMOVED lines=68> */
.L_x_258:
[----:B------:R-:W-:Y:S05]  /*c820*/  BSYNC B0 ;  /* 0x0000000000007941 */ /* 0x000fea0003800000 */
.L_x_257:
[----:B------:R-:W-:-:S13]  /*c830*/  ISETP.GE.AND P0, PT, R135, c[0x0][0x27c], PT ;  /* 0x00009f0087007a0c */ /* 0x000fda0003f06270 */
[----:B------:R-:W-:Y:S05]  /*c840*/  @P0 BRA `(.L_x_256) ;  /* 0x0000059000000947 */ /* 0x000fea0003800000 */
[----:B------:R-:W4:Y:S04]  /*c850*/  LDL R2, [R1] ;  /* 0x0000000001027983 */ /* 0x000f280000100800 */
[----:B-12---:R-:W2:Y:S01]  /*c860*/  LDL R49, [R1+0x14] ;  /* 0x0000140001317983 */ /* 0x006ea20000100800 */
[----:B------:R-:W-:-:S04]  /*c870*/  MOV R0, c[0x0][0x27c] ;  /* 0x00009f0000007a02 */ /* 0x000fc80000000f00 */
[----:B----4-:R-:W-:-:S04]  /*c880*/  LEA.HI R0, R0, R2, RZ, 0x1d ;  /* 0x0000000200007211 */ /* 0x010fc800078fe8ff */
[----:B------:R-:W-:Y:S01]  /*c890*/  SHF.R.S32.HI R2, RZ, 0x1f, R0 ;  /* 0x0000001fff027819 */ /* 0x000fe20000011400 */
[----:B------:R-:W-:Y:S01]  /*c8a0*/  IMAD.SHL.U32 R3, R0, 0x8, RZ ;  /* 0x0000000800037824 */ /* 0x000fe200078e00ff */
[----:B--2---:R-:W1:Y:S02]  /*c8b0*/  LDS.128 R8, [R49] ;  /* 0x0000000031087984 */ /* 0x004e640000000c00 */
        /* <DEDUP_REMOVED lines=82> */
.L_x_256:
[----:B------:R-:W-:Y:S05]  /*cde0*/  BSYNC B1 ;  /* 0x0000000000017941 */ /* 0x000fea0003800000 */
.L_x_255:
[----:B------:R-:W-:-:S04]  /*cdf0*/  IADD3 R0, R208, 0x60, RZ ;  /* 0x00000060d0007810 */ /* 0x000fc80007ffe0ff */
[----:B------:R-:W-:-:S13]  /*ce00*/  ISETP.GE.AND P0, PT, R0, R46, PT ;  /* 0x0000002e0000720c */ /* 0x000fda0003f06270 */
[----:B------:R-:W-:Y:S05]  /*ce10*/  @P0 BRA `(.L_x_238) ;  /* 0x00000bf000000947 */ /* 0x000fea0003800000 */
[----:B-1----:R1:W5:Y:S01]  /*ce20*/  LDL R49, [R1+0x4] ;  /* 0x0000040001317983 */ /* 0x0023620000100800 */
[----:B------:R-:W-:Y:S01]  /*ce30*/  ISETP.GE.AND P0, PT, R132, c[0x0][0x27c], PT ;  /* 0x00009f0084007a0c */ /* 0x000fe20003f06270 */
[----:B------:R-:W-:Y:S01]  /*ce40*/  BSSY B0, `(.L_x_259) ;  /* 0x0000061000007945 */ /* 0x000fe20003800000 */
[C---:B-----5:R-:W-:Y:S02]  /*ce50*/  IADD3 R50, R208.reuse, 0x60, RZ ;  /* 0x00000060d0327810 */ /* 0x060fe40007ffe0ff */
[----:B------:R-:W-:-:S03]  /*ce60*/  IADD3 R51, R208, 0x60, RZ ;  /* 0x00000060d0337810 */ /* 0x000fc60007ffe0ff */
[----:B------:R-:W-:Y:S02]  /*ce70*/  IMAD.SHL.U32 R50, R50, 0x40, RZ ;  /* 0x0000004032327824 */ /* 0x000fe400078e00ff */
[----:B------:R-:W-:-:S03]  /*ce80*/  IMAD.SHL.U32 R51, R51, 0x40, RZ ;  /* 0x0000004033337824 */ /* 0x000fc600078e00ff */
[----:B------:R-:W-:Y:S02]  /*ce90*/  LOP3.LUT R50, R50, 0x1c0, RZ, 0xc0, !PT ;  /* 0x000001c032327812 */ /* 0x000fe400078ec0ff */
[----:B------:R-:W-:Y:S02]  /*cea0*/  LOP3.LUT R51, R51, 0x1c0, RZ, 0xc0, !PT ;  /* 0x000001c033337812 */ /* 0x000fe400078ec0ff */
[----:B------:R-:W-:Y:S01]  /*ceb0*/  SHF.R.U32.HI R50, RZ, 0x3, R50 ;  /* 0x00000003ff327819 */ /* 0x000fe20000011632 */
[----:B------:R-:W-:Y:S05]  /*cec0*/  @P0 BRA `(.L_x_260) ;  /* 0x0000058000000947 */ /* 0x000fea0003800000 */
[----:B------:R-:W4:Y:S01]  /*ced0*/  LDL R52, [R1+0x20] ;  /* 0x0000200001347983 */ /* 0x000f220000100800 */
        /* <DEDUP_REMOVED lines=13> */
[----:B------:R-:W5:Y:S02]  /*cfb0*/  LDS.128 R4, [R23+0x10080] ;  /* 0x0100800017047984 */ /* 0x000f640000000c00 */
[----:B-----5:R-:W-:Y:S02]  /*cfc0*/  SHF.L.U32 R3, R4, 0x10, RZ ;  /* 0x0000001004037819 */ /* 0x020fe400000006ff */
[----:B------:R-:W-:Y:S02]  /*cfd0*/  LOP3.LUT R19, R5, 0xffff0000, RZ, 0xc0, !PT ;  /* 0xffff000005137812 */ /* 0x000fe400078ec0ff */
[----:B------:R-:W-:Y:S01]  /*cfe0*/  LOP3.LUT R18, R7, 0xffff0000, RZ, 0xc0, !PT ;  /* 0xffff000007127812 */ /* 0x000fe200078ec0ff */
[----:B------:R-:W-:Y:S01]  /*cff0*/  FMUL.FTZ R15, R2, R3 ;  /* 0x00000003020f7220 */ /* 0x000fe20000410000 */
[----:B----4-:R-:W4:Y:S02]  /*d000*/  LDS.128 R8, [R52] ;  /* 0x0000000034087984 */ /* 0x010f240000000c00 */
[C---:B----4-:R-:W-:Y:S01]  /*d010*/  SHF.L.U32 R12, R8.reuse, 0x10, RZ ;  /* 0x00000010080c7819 */ /* 0x050fe200000006ff */
        /* <DEDUP_REMOVED lines=67> */
.L_x_260:
[----:B------:R-:W-:Y:S05]  /*d450*/  BSYNC B0 ;  /* 0x0000000000007941 */ /* 0x000fea0003800000 */
.L_x_259:
[----:B------:R-:W-:-:S13]  /*d460*/  ISETP.GE.AND P0, PT, R135, c[0x0][0x27c], PT ;  /* 0x00009f0087007a0c */ /* 0x000fda0003f06270 */
[----:B------:R-:W-:Y:S05]  /*d470*/  @P0 BRA `(.L_x_238) ;  /* 0x0000059000000947 */ /* 0x000fea0003800000 */
[----:B------:R-:W5:Y:S04]  /*d480*/  LDL R2, [R1] ;  /* 0x0000000001027983 */ /* 0x000f680000100800 */
[----:B--2---:R-:W2:Y:S01]  /*d490*/  LDL R30, [R1+0x10] ;  /* 0x00001000011e7983 */ /* 0x004ea20000100800 */
[----:B------:R-:W-:-:S04]  /*d4a0*/  MOV R0, c[0x0][0x27c] ;  /* 0x00009f0000007a02 */ /* 0x000fc80000000f00 */
[----:B-----5:R-:W-:-:S04]  /*d4b0*/  LEA.HI R0, R0, R2, RZ, 0x1d ;  /* 0x0000000200007211 */ /* 0x020fc800078fe8ff */
[----:B------:R-:W-:Y:S01]  /*d4c0*/  SHF.R.S32.HI R2, RZ, 0x1f, R0 ;  /* 0x0000001fff027819 */ /* 0x000fe20000011400 */
[----:B------:R-:W-:Y:S01]  /*d4d0*/  IMAD.SHL.U32 R3, R0, 0x8, RZ ;  /* 0x0000000800037824 */ /* 0x000fe200078e00ff */
[----:B--2-4-:R-:W2:Y:S02]  /*d4e0*/  LDS.128 R8, [R30] ;  /* 0x000000001e087984 */ /* 0x014ea40000000c00 */
        /* <DEDUP_REMOVED lines=9> */
[----:B------:R-:W4:Y:S01]  /*d580*/  LDS.128 R4, [R23+0x10080] ;  /* 0x0100800017047984 */ /* 0x000f220000000c00 */
[C---:B--2---:R-:W-:Y:S01]  /*d590*/  SHF.L.U32 R12, R8.reuse, 0x10, RZ ;  /* 0x00000010080c7819 */ /* 0x044fe200000006ff */
[----:B------:R-:W-:Y:S01]  /*d5a0*/  IMAD.U32 R14, R9, 0x10000, RZ ;  /* 0x00010000090e7824 */ /* 0x000fe200078e00ff */
[----:B------:R-:W-:Y:S01]  /*d5b0*/  LOP3.LUT R13, R8, 0xffff0000, RZ, 0xc0, !PT ;  /* 0xffff0000080d7812 */ /* 0x000fe200078ec0ff */
[----:B------:R-:W-:Y:S01]  /*d5c0*/  IMAD.U32 R20, R11, 0x10000, RZ ;  /* 0x000100000b147824 */ /* 0x000fe200078e00ff */
[----:B------:R-:W-:Y:S02]  /*d5d0*/  LOP3.LUT R22, R9, 0xffff0000, RZ, 0xc0, !PT ;  /* 0xffff000009167812 */ /* 0x000fe400078ec0ff */
[C---:B------:R-:W-:Y:S02]  /*d5e0*/  SHF.L.U32 R16, R10.reuse, 0x10, RZ ;  /* 0x000000100a107819 */ /* 0x040fe400000006ff */
[----:B------:R-:W-:Y:S02]  /*d5f0*/  LOP3.LUT R17, R10, 0xffff0000, RZ, 0xc0, !PT ;  /* 0xffff00000a117812 */ /* 0x000fe400078ec0ff */
[----:B------:R-:W-:-:S02]  /*d600*/  LOP3.LUT R21, R11, 0xffff0000, RZ, 0xc0, !PT ;  /* 0xffff00000b157812 */ /* 0x000fc400078ec0ff */
[C---:B----4-:R-:W-:Y:S01]  /*d610*/  SHF.L.U32 R3, R4.reuse, 0x10, RZ ;  /* 0x0000001004037819 */ /* 0x050fe200000006ff */
        /* <DEDUP_REMOVED lines=63> */
.L_x_238:
[----:B------:R-:W-:Y:S05]  /*da10*/  BSYNC B2 ;  /* 0x0000000000027941 */ /* 0x000fea0003800000 */
.L_x_210:
[----:B------:R-:W-:Y:S01]  /*da20*/  IMAD R0, R47, c[0x0][0x208], RZ ;  /* 0x000082002f007a24 */ /* 0x000fe200078e02ff */
[----:B------:R-:W-:-:S04]  /*da30*/  DEPBAR.LE SB0, 0x0 ;  /* 0x000080000000791a */ /* 0x000fc80000000000 */
[C---:B------:R-:W-:Y:S01]  /*da40*/  IMAD.WIDE.U32 R2, R203.reuse, c[0x0][0x208], RZ ;  /* 0x00008200cb027a25 */ /* 0x040fe200078e00ff */
[----:B------:R-:W-:Y:S03]  /*da50*/  BAR.SYNC.DEFER_BLOCKING 0x0 ;  /* 0x0000000000007b1d */ /* 0x000fe60000010000 */
[----:B------:R-:W-:Y:S02]  /*da60*/  IMAD R0, R203, c[0x0][0x20c], R0 ;  /* 0x00008300cb007a24 */ /* 0x000fe400078e0200 */
[----:B------:R-:W-:Y:S01]  /*da70*/  IMAD.WIDE.U32 R214, R216, c[0x0][0x210], RZ ;  /* 0x00008400d8d67a25 */ /* 0x000fe200078e00ff */
[----:B------:R-:W-:Y:S02]  /*da80*/  BSSY B0, `(.L_x_261) ;  /* 0x00000ec000007945 */ /* 0x000fe40003800000 */
[----:B------:R-:W-:Y:S01]  /*da90*/  IADD3 R3, R3, R0, RZ ;  /* 0x0000000003037210 */ /* 0x000fe20007ffe0ff */
[----:B------:R-:W-:-:S02]  /*daa0*/  IMAD R0, R48, c[0x0][0x218], RZ ;  /* 0x0000860030007a24 */ /* 0x000fc400078e02ff */
[----:B------:R-:W-:Y:S02]  /*dab0*/  IMAD R216, R216, c[0x0][0x214], R215 ;  /* 0x00008500d8d87a24 */ /* 0x000fe400078e02d7 */
[----:B------:R-:W-:-:S04]  /*dac0*/  IMAD.WIDE.U32 R2, R202, c[0x0][0x218], R2 ;  /* 0x00008600ca027a25 */ /* 0x000fc800078e0002 */
[----:B-12-4-:R-:W-:Y:S01]  /*dad0*/  IMAD R4, R202, c[0x0][0x21c], R0 ;  /* 0x00008700ca047a24 */ /* 0x016fe200078e0200 */
[----:B------:R-:W-:-:S04]  /*dae0*/  IADD3 R0, P0, R2, R214, RZ ;  /* 0x000000d602007210 */ /* 0x000fc80007f1e0ff */
[----:B------:R-:W-:Y:S02]  /*daf0*/  IADD3.X R2, R216, R3, R4, P0, !PT ;  /* 0x00000003d8027210 */ /* 0x000fe400007fe404 */
[C---:B------:R-:W-:Y:S01]  /*db00*/  LEA R3, P0, R0.reuse, c[0x0][0x1f8], 0x1 ;  /* 0x00007e0000037a11 */ /* 0x040fe200078008ff */
[----:B------:R-:W-:Y:S03]  /*db10*/  LDSM.16.M88.4 R16, [R194] ;  /* 0x00000000c210783b */ /* 0x000fe60000000200 */
[----:B------:R-:W-:Y:S01]  /*db20*/  LEA.HI.X R2, R0, c[0x0][0x1fc], R2, 0x1, P0 ;  /* 0x00007f0000027a11 */ /* 0x000fe200000f0c02 */
[----:B------:R-:W-:Y:S01]  /*db30*/  LDSM.16.M88.4 R24, [R143] ;  /* 0x000000008f18783b */ /* 0x000fe20000000200 */
[----:B------:R-:W-:-:S03]  /*db40*/  R2P PR, R212, 0x6 ;  /* 0x00000006d4007804 */ /* 0x000fc60000000000 */
[----:B------:R1:W2:Y:S04]  /*db50*/  SHFL.IDX PT, R0, R3, RZ, 0x181f ;  /* 0x00181fff03007589 */ /* 0x0002a800000e0000 */
[----:B------:R-:W4:Y:S04]  /*db60*/  SHFL.IDX PT, R2, R2, RZ, 0x181f ;  /* 0x00181fff02027589 */ /* 0x000f2800000e0000 */
[----:B------:R-:W3:Y:S04]  /*db70*/  LDSM.16.M88.4 R44, [R143+0x800] ;  /* 0x000800008f2c783b */ /* 0x000ee80000000200 */
[----:B------:R-:W-:Y:S01]  /*db80*/  LDSM.16.M88.4 R28, [R195] ;  /* 0x00000000c31c783b */ /* 0x000fe20000000200 */
[----:B-1----:R-:W-:-:S02]  /*db90*/  IADD3 R3, R143, 0x20, RZ ;  /* 0x000000208f037810 */ /* 0x002fc40007ffe0ff */
[C---:B--2---:R-:W-:Y:S02]  /*dba0*/  LEA R4, P0, R132.reuse, R0, 0x1 ;  /* 0x0000000084047211 */ /* 0x044fe400078008ff */
[----:B------:R-:W-:Y:S02]  /*dbb0*/  @P1 IADD3 R3, R143, -0x20, RZ ;  /* 0xffffffe08f031810 */ /* 0x000fe40007ffe0ff */
[----:B----4-:R-:W-:Y:S02]  /*dbc0*/  LEA.HI.X R5, R132, R2, R133, 0x1, P0 ;  /* 0x0000000284057211 */ /* 0x010fe400000f0c85 */
[C---:B------:R-:W-:Y:S01]  /*dbd0*/  LEA R8, P0, R204.reuse, R0, 0x1 ;  /* 0x00000000cc087211 */ /* 0x040fe200078008ff */
[----:B------:R-:W1:Y:S03]  /*dbe0*/  LDSM.16.M88.4 R40, [R3] ;  /* 0x000000000328783b */ /* 0x000e660000000200 */
[----:B------:R-:W-:Y:S01]  /*dbf0*/  LEA.HI.X R9, R204, R2, R209, 0x1, P0 ;  /* 0x00000002cc097211 */ /* 0x000fe200000f0cd1 */
[----:B------:R-:W2:Y:S01]  /*dc00*/  LDSM.16.M88.4 R64, [R3+0x800] ;  /* 0x000800000340783b */ /* 0x000ea20000000200 */
[C---:B------:R-:W-:Y:S01]  /*dc10*/  LEA R10, P0, R199.reuse, R0, 0x1 ;  /* 0x00000000c70a7211 */ /* 0x040fe200078008ff */
[----:B------:R-:W-:Y:S03]  /*dc20*/  HMMA.16816.F32.BF16 R20, R16, R24, RZ ;  /* 0x000000181014723c */ /* 0x000fe600000418ff */
[----:B------:R-:W-:-:S02]  /*dc30*/  LEA.HI.X R11, R199, R2, R211, 0x1, P0 ;  /* 0x00000002c70b7211 */ /* 0x000fc400000f0cd3 */
[----:B------:R-:W-:-:S03]  /*dc40*/  ISETP.GT.AND P0, PT, R106, R208, PT ;  /* 0x000000d06a00720c */ /* 0x000fc60003f04270 */
[----:B------:R-:W-:Y:S01]  /*dc50*/  HMMA.16816.F32.BF16 R24, R16, R26, RZ ;  /* 0x0000001a1018723c */ /* 0x000fe200000418ff */
[----:B------:R-:W-:-:S07]  /*dc60*/  ISETP.GE.OR P1, PT, R132, c[0x0][0x1d4], !P0 ;  /* 0x0000750084007a0c */ /* 0x000fce0004726670 */
[C---:B---3--:R-:W-:Y:S06]  /*dc70*/  HMMA.16816.F32.BF16 R32, R16.reuse, R44, RZ ;  /* 0x0000002c1020723c */ /* 0x048fec00000418ff */
[----:B------:R-:W-:Y:S01]  /*dc80*/  @!PT LDS RZ, [RZ] ;  /* 0x00000000fffff984 */ /* 0x000fe20000000800 */
[----:B------:R-:W-:Y:S01]  /*dc90*/  @!PT LDS RZ, [RZ] ;  /* 0x00000000fffff984 */ /* 0x000fe20000000800 */
[----:B------:R-:W-:Y:S01]  /*dca0*/  @!PT LDS RZ, [RZ] ;  /* 0x00000000fffff984 */ /* 0x000fe20000000800 */
[----:B------:R3:W-:Y:S01]  /*dcb0*/  LDGSTS.E.BYPASS.LTC128B.128 [R198+0x8080], [R4.64], !P1 ;  /* 0x0808000004c67fae */ /* 0x0007e2000c901d48 */
[C---:B------:R-:W-:Y:S01]  /*dcc0*/  LEA R6, P1, R200.reuse, R0, 0x1 ;  /* 0x00000000c8067211 */ /* 0x040fe200078208ff */
[----:B------:R-:W-:Y:S01]  /*dcd0*/  HMMA.16816.F32.BF16 R44, R16, R46, RZ ;  /* 0x0000002e102c723c */ /* 0x000fe200000418ff */
[----:B------:R-:W-:Y:S02]  /*dce0*/  MOV R0, 0x40 ;  /* 0x0000004000007802 */ /* 0x000fe40000000f00 */
[----:B------:R-:W-:-:S02]  /*dcf0*/  LEA.HI.X R7, R200, R2, R210, 0x1, P1 ;  /* 0x00000002c8077211 */ /* 0x000fc400008f0cd2 */
[----:B------:R-:W-:Y:S02]  /*dd00*/  ISETP.GE.OR P1, PT, R135, c[0x0][0x1d4], !P0 ;  /* 0x0000750087007a0c */ /* 0x000fe40004726670 */
[----:B------:R-:W-:Y:S02]  /*dd10*/  SEL R0, R0, 0xffffffc0, !P2 ;  /* 0xffffffc000007807 */ /* 0x000fe40005000000 */
[----:B------:R-:W-:Y:S01]  /*dd20*/  IADD3 R2, R3, 0x3000, RZ ;  /* 0x0000300003027810 */ /* 0x000fe20007ffe0ff */
[----:B-1----:R-:W-:Y:S03]  /*dd30*/  HMMA.16816.F32.BF16 R20, R28, R40, R20 ;  /* 0x000000281c14723c */ /* 0x002fe60000041814 */
[----:B------:R-:W-:-:S05]  /*dd40*/  IADD3 R188, R2, R0, RZ ;  /* 0x0000000002bc7210 */ /* 0x000fca0007ffe0ff */
[----:B------:R1:W-:Y:S01]  /*dd50*/  LDGSTS.E.BYPASS.LTC128B.128 [R198+0x9080], [R8.64], !P1 ;  /* 0x0908000008c67fae */ /* 0x0003e2000c901d48 */
[----:B------:R-:W-:Y:S01]  /*dd60*/  ISETP.GE.OR P1, PT, R199, c[0x0][0x1d4], !P0 ;  /* 0x00007500c7007a0c */ /* 0x000fe20004726670 */
[----:B------:R-:W-:Y:S01]  /*dd70*/  HMMA.16816.F32.BF16 R40, R28, R42, R24 ;  /* 0x0000002a1c28723c */ /* 0x000fe20000041818 */
[----:B------:R-:W-:Y:S02]  /*dd80*/  ISETP.GE.OR P0, PT, R200, c[0x0][0x1d4], !P0 ;  /* 0x00007500c8007a0c */ /* 0x000fe40004706670 */
[----:B---3--:R-:W-:-:S05]  /*dd90*/  IADD3 R4, R143, R0, RZ ;  /* 0x000000008f047210 */ /* 0x008fca0007ffe0ff */
[C---:B--2---:R-:W-:Y:S04]  /*dda0*/  HMMA.16816.F32.BF16 R32, R28.reuse, R64, R32 ;  /* 0x000000401c20723c */ /* 0x044fe80000041820 */
[----:B------:R1:W-:Y:S04]  /*ddb0*/  LDGSTS.E.BYPASS.LTC128B.128 [R198+0xa080], [R10.64], !P1 ;  /* 0x0a0800000ac67fae */ /* 0x0003e8000c901d48 */
[----:B------:R2:W-:Y:S01]  /*ddc0*/  LDGSTS.E.BYPASS.LTC128B.128 [R198+0xb080], [R6.64], !P0 ;  /* 0x0b08000006c67fae */ /* 0x0005e2000c101d48 */
[----:B------:R-:W-:Y:S01]  /*ddd0*/  HMMA.16816.F32.BF16 R44, R28, R66, R44 ;  /* 0x000000421c2c723c */ /* 0x000fe2000004182c */
[----:B------:R-:W-:-:S02]  /*dde0*/  ISETP.GT.AND P0, PT, R80, R213, PT ;  /* 0x000000d55000720c */ /* 0x000fc40003f04270 */
[----:B------:R-:W-:Y:S04]  /*ddf0*/  LDSM.16.M88.4 R12, [R197] ;  /* 0x00000000c50c783b */ /* 0x000fe80000000200 */
[----:B------:R-:W3:Y:S04]  /*de00*/  LDSM.16.M88.4 R36, [R4] ;  /* 0x000000000424783b */ /* 0x000ee80000000200 */
[----:B-----5:R-:W-:Y:S04]  /*de10*/  LDSM.16.M88.4 R48, [R188+-0x3000] ;  /* 0xffd00000bc30783b */ /* 0x020fe80000000200 */
[----:B------:R-:W4:Y:S04]  /*de20*/  LDSM.16.M88.4 R52, [R4+0x800] ;  /* 0x000800000434783b */ /* 0x000f280000000200 */
[----:B------:R-:W-:Y:S04]  /*de30*/  LDSM.16.M88.4 R60, [R143+0x1000] ;  /* 0x001000008f3c783b */ /* 0x000fe80000000200 */
[----:B-1----:R-:W1:Y:S04]  /*de40*/  LDSM.16.M88.4 R8, [R196] ;  /* 0x00000000c408783b */ /* 0x002e680000000200 */
[----:B------:R-:W-:Y:S04]  /*de50*/  LDSM.16.M88.4 R56, [R188+-0x2800] ;  /* 0xffd80000bc38783b */ /* 0x000fe80000000200 */
[----:B------:R-:W-:Y:S04]  /*de60*/  LDSM.16.M88.4 R68, [R3+0x1000] ;  /* 0x001000000344783b */ /* 0x000fe80000000200 */
[----:B------:R-:W-:Y:S04]  /*de70*/  LDSM.16.M88.4 R28, [R197+0x4000] ;  /* 0x00400000c51c783b */ /* 0x000fe80000000200 */
[----:B------:R-:W-:Y:S04]  /*de80*/  LDSM.16.M88.4 R64, [R4+0x1000] ;  /* 0x001000000440783b */ /* 0x000fe80000000200 */
[----:B------:R-:W-:Y:S01]  /*de90*/  LDSM.16.M88.4 R76, [R188+-0x1000] ;  /* 0xfff00000bc4c783b */ /* 0x000fe20000000200 */
[C---:B---3--:R-:W-:Y:S03]  /*dea0*/  HMMA.16816.F32.BF16 R24, R12.reuse, R36, R20 ;  /* 0x000000240c18723c */ /* 0x048fe60000041814 */
[----:B------:R-:W3:Y:S04]  /*deb0*/  LDSM.16.M88.4 R20, [R194+0x4000] ;  /* 0x00400000c214783b */ /* 0x000ee80000000200 */
[----:B------:R-:W-:Y:S01]  /*dec0*/  LDSM.16.M88.4 R72, [R3+0x3000] ;  /* 0x003000000348783b */ /* 0x000fe20000000200 */
[C---:B------:R-:W-:Y:S03]  /*ded0*/  HMMA.16816.F32.BF16 R40, R12.reuse, R38, R40 ;  /* 0x000000260c28723c */ /* 0x040fe60000041828 */
[----:B------:R-:W-:Y:S04]  /*dee0*/  LDSM.16.M88.4 R36, [R143+0x1800] ;  /* 0x001800008f24783b */ /* 0x000fe80000000200 */
[----:B------:R-:W0:Y:S01]  /*def0*/  LDGDEPBAR ;  /* 0x00000000000079af */ /* 0x000e220000000000 */
[----:B----4-:R-:W-:Y:S08]  /*df00*/  HMMA.16816.F32.BF16 R32, R12, R52, R32 ;  /* 0x000000340c20723c */ /* 0x010ff00000041820 */
[C---:B-1----:R-:W-:Y:S01]  /*df10*/  HMMA.16816.F32.BF16 R16, R8.reuse, R48, R24 ;  /* 0x000000300810723c */ /* 0x042fe20000041818 */
[----:B------:R-:W1:Y:S07]  /*df20*/  LDSM.16.M88.4 R24, [R195+0x4000] ;  /* 0x00400000c318783b */ /* 0x000e6e0000000200 */
[----:B------:R-:W-:Y:S01]  /*df30*/  HMMA.16816.F32.BF16 R40, R8, R50, R40 ;  /* 0x000000320828723c */ /* 0x000fe20000041828 */
[----:B------:R-:W4:Y:S07]  /*df40*/  LDSM.16.M88.4 R48, [R3+0x1800] ;  /* 0x001800000330783b */ /* 0x000f2e0000000200 */
[----:B------:R-:W-:Y:S01]  /*df50*/  HMMA.16816.F32.BF16 R44, R12, R54, R44 ;  /* 0x000000360c2c723c */ /* 0x000fe2000004182c */
[----:B------:R-:W-:Y:S07]  /*df60*/  LDSM.16.M88.4 R52, [R188+-0x2000] ;  /* 0xffe00000bc34783b */ /* 0x000fee0000000200 */
[----:B---3--:R-:W-:Y:S08]  /*df70*/  HMMA.16816.F32.BF16 R16, R20, R60, R16 ;  /* 0x0000003c1410723c */ /* 0x008ff00000041810 */
[----:B------:R-:W-:Y:S08]  /*df80*/  HMMA.16816.F32.BF16 R32, R8, R56, R32 ;  /* 0x000000380820723c */ /* 0x000ff00000041820 */
[----:B------:R-:W-:Y:S01]  /*df90*/  HMMA.16816.F32.BF16 R40, R20, R62, R40 ;  /* 0x0000003e1428723c */ /* 0x000fe20000041828 */
[----:B------:R-:W-:Y:S07]  /*dfa0*/  LDSM.16.M88.4 R60, [R143+0x2000] ;  /* 0x002000008f3c783b */ /* 0x000fee0000000200 */
[----:B-1----:R-:W-:Y:S01]  /*dfb0*/  HMMA.16816.F32.BF16 R12, R24, R68, R16 ;  /* 0x00000044180c723c */ /* 0x002fe20000041810 */
[----:B------:R-:W1:Y:S07]  /*dfc0*/  LDSM.16.M88.4 R16, [R196+0x4000] ;  /* 0x00400000c410783b */ /* 0x000e6e0000000200 */
[----:B------:R-:W-:Y:S01]  /*dfd0*/  HMMA.16816.F32.BF16 R44, R8, R58, R44 ;  /* 0x0000003a082c723c */ /* 0x000fe2000004182c */
[----:B------:R-:W3:Y:S07]  /*dfe0*/  LDSM.16.M88.4 R56, [R4+0x1800] ;  /* 0x001800000438783b */ /* 0x000eee0000000200 */
[----:B------:R-:W-:Y:S08]  /*dff0*/  HMMA.16816.F32.BF16 R32, R20, R36, R32 ;  /* 0x000000241420723c */ /* 0x000ff00000041820 */
[----:B------:R-:W-:Y:S01]  /*e000*/  HMMA.16816.F32.BF16 R40, R24, R70, R40 ;  /* 0x000000461828723c */ /* 0x000fe20000041828 */
[----:B------:R-:W-:Y:S07]  /*e010*/  LDSM.16.M88.4 R68, [R3+0x2000] ;  /* 0x002000000344783b */ /* 0x000fee0000000200 */
[----:B------:R-:W-:Y:S01]  /*e020*/  HMMA.16816.F32.BF16 R8, R28, R64, R12 ;  /* 0x000000401c08723c */ /* 0x000fe2000004180c */
[----:B------:R-:W2:Y:S07]  /*e030*/  LDSM.16.M88.4 R12, [R194+0x8000] ;  /* 0x00800000c20c783b */ /* 0x000eae0000000200 */
[----:B------:R-:W-:Y:S01]  /*e040*/  HMMA.16816.F32.BF16 R44, R20, R38, R44 ;  /* 0x00000026142c723c */ /* 0x000fe2000004182c */
[----:B------:R-:W2:Y:S07]  /*e050*/  LDSM.16.M88.4 R36, [R188+-0x1800] ;  /* 0xffe80000bc24783b */ /* 0x000eae0000000200 */
[----:B----4-:R-:W-:Y:S08]  /*e060*/  HMMA.16816.F32.BF16 R32, R24, R48, R32 ;  /* 0x000000301820723c */ /* 0x010ff00000041820 */
[----:B------:R-:W-:Y:S01]  /*e070*/  HMMA.16816.F32.BF16 R40, R28, R66, R40 ;  /* 0x000000421c28723c */ /* 0x000fe20000041828 */
[----:B------:R-:W-:Y:S07]  /*e080*/  LDSM.16.M88.4 R64, [R4+0x2000] ;  /* 0x002000000440783b */ /* 0x000fee0000000200 */
[----:B-1----:R-:W-:Y:S01]  /*e090*/  HMMA.16816.F32.BF16 R20, R16, R52, R8 ;  /* 0x000000341014723c */ /* 0x002fe20000041808 */
[----:B------:R-:W1:Y:S07]  /*e0a0*/  LDSM.16.M88.4 R8, [R195+0x8000] ;  /* 0x00800000c308783b */ /* 0x000e6e0000000200 */
[----:B------:R-:W-:Y:S01]  /*e0b0*/  HMMA.16816.F32.BF16 R44, R24, R50, R44 ;  /* 0x00000032182c723c */ /* 0x000fe2000004182c */
[----:B------:R-:W-:Y:S04]  /*e0c0*/  LDSM.16.M88.4 R24, [R197+0x8000] ;  /* 0x00800000c518783b */ /* 0x000fe80000000200 */
[----:B------:R-:W-:Y:S03]  /*e0d0*/  LDSM.16.M88.4 R48, [R4+0x2800] ;  /* 0x002800000430783b */ /* 0x000fe60000000200 */
[----:B---3--:R-:W-:Y:S08]  /*e0e0*/  HMMA.16816.F32.BF16 R32, R28, R56, R32 ;  /* 0x000000381c20723c */ /* 0x008ff00000041820 */
[----:B------:R-:W-:Y:S01]  /*e0f0*/  HMMA.16816.F32.BF16 R40, R16, R54, R40 ;  /* 0x000000361028723c */ /* 0x000fe20000041828 */
[----:B------:R-:W3:Y:S07]  /*e100*/  LDSM.16.M88.4 R52, [R143+0x2800] ;  /* 0x002800008f34783b */ /* 0x000eee0000000200 */
[----:B--2---:R-:W-:Y:S08]  /*e110*/  HMMA.16816.F32.BF16 R20, R12, R60, R20 ;  /* 0x0000003c0c14723c */ /* 0x004ff00000041814 */
[----:B------:R-:W-:Y:S01]  /*e120*/  HMMA.16816.F32.BF16 R44, R28, R58, R44 ;  /* 0x0000003a1c2c723c */ /* 0x000fe2000004182c */
[----:B------:R-:W-:Y:S04]  /*e130*/  LDSM.16.M88.4 R28, [R196+0x8000] ;  /* 0x00800000c41c783b */ /* 0x000fe80000000200 */
[----:B------:R-:W-:Y:S03]  /*e140*/  LDSM.16.M88.4 R56, [R188+-0x800] ;  /* 0xfff80000bc38783b */ /* 0x000fe60000000200 */
[----:B------:R-:W-:Y:S08]  /*e150*/  HMMA.16816.F32.BF16 R32, R16, R36, R32 ;  /* 0x000000241020723c */ /* 0x000ff00000041820 */
[----:B------:R-:W-:Y:S01]  /*e160*/  HMMA.16816.F32.BF16 R40, R12, R62, R40 ;  /* 0x0000003e0c28723c */ /* 0x000fe20000041828 */
[----:B------:R-:W2:Y:S07]  /*e170*/  LDSM.16.M88.4 R60, [R3+0x2800] ;  /* 0x00280000033c783b */ /* 0x000eae0000000200 */
[----:B-1----:R-:W-:Y:S08]  /*e180*/  HMMA.16816.F32.BF16 R20, R8, R68, R20 ;  /* 0x000000440814723c */ /* 0x002ff00000041814 */
[----:B------:R-:W-:Y:S08]  /*e190*/  HMMA.16816.F32.BF16 R44, R16, R38, R44 ;  /* 0x00000026102c723c */ /* 0x000ff0000004182c */
[----:B---3--:R-:W-:Y:S08]  /*e1a0*/  HMMA.16816.F32.BF16 R32, R12, R52, R32 ;  /* 0x000000340c20723c */ /* 0x008ff00000041820 */
[----:B------:R-:W-:Y:S01]  /*e1b0*/  HMMA.16816.F32.BF16 R40, R8, R70, R40 ;  /* 0x000000460828723c */ /* 0x000fe20000041828 */
[----:B------:R-:W-:Y:S07]  /*e1c0*/  LDSM.16.M88.4 R68, [R143+0x3000] ;  /* 0x003000008f44783b */ /* 0x000fee0000000200 */
[----:B------:R-:W-:Y:S01]  /*e1d0*/  HMMA.16816.F32.BF16 R16, R24, R64, R20 ;  /* 0x000000401810723c */ /* 0x000fe20000041814 */
[----:B------:R-:W1:Y:S07]  /*e1e0*/  LDSM.16.M88.4 R20, [R194+0xc000] ;  /* 0x00c00000c214783b */ /* 0x000e6e0000000200 */
[----:B------:R-:W-:Y:S01]  /*e1f0*/  HMMA.16816.F32.BF16 R44, R12, R54, R44 ;  /* 0x000000360c2c723c */ /* 0x000fe2000004182c */
[----:B------:R-:W-:Y:S07]  /*e200*/  LDSM.16.M88.4 R52, [R143+0x3800] ;  /* 0x003800008f34783b */ /* 0x000fee0000000200 */
[----:B--2---:R-:W-:Y:S08]  /*e210*/  HMMA.16816.F32.BF16 R32, R8, R60, R32 ;  /* 0x0000003c0820723c */ /* 0x004ff00000041820 */
[----:B------:R-:W-:Y:S01]  /*e220*/  HMMA.16816.F32.BF16 R40, R24, R66, R40 ;  /* 0x000000421828723c */ /* 0x000fe20000041828 */
[----:B------:R-:W-:Y:S07]  /*e230*/  LDSM.16.M88.4 R64, [R4+0x3000] ;  /* 0x003000000440783b */ /* 0x000fee0000000200 */
[----:B------:R-:W-:Y:S01]  /*e240*/  HMMA.16816.F32.BF16 R12, R28, R76, R16 ;  /* 0x0000004c1c0c723c */ /* 0x000fe20000041810 */
[----:B------:R-:W2:Y:S07]  /*e250*/  LDSM.16.M88.4 R16, [R195+0xc000] ;  /* 0x00c00000c310783b */ /* 0x000eae0000000200 */
[----:B------:R-:W-:Y:S01]  /*e260*/  HMMA.16816.F32.BF16 R44, R8, R62, R44 ;  /* 0x0000003e082c723c */ /* 0x000fe2000004182c */
[----:B------:R-:W-:Y:S07]  /*e270*/  LDSM.16.M88.4 R60, [R188] ;  /* 0x00000000bc3c783b */ /* 0x000fee0000000200 */
[----:B------:R-:W-:Y:S08]  /*e280*/  HMMA.16816.F32.BF16 R36, R24, R48, R32 ;  /* 0x000000301824723c */ /* 0x000ff00000041820 */
[----:B------:R-:W-:Y:S08]  /*e290*/  HMMA.16816.F32.BF16 R32, R28, R78, R40 ;  /* 0x0000004e1c20723c */ /* 0x000ff00000041828 */
[----:B-1----:R-:W-:Y:S01]  /*e2a0*/  HMMA.16816.F32.BF16 R8, R20, R68, R12 ;  /* 0x000000441408723c */ /* 0x002fe2000004180c */
[----:B------:R-:W1:Y:S07]  /*e2b0*/  LDSM.16.M88.4 R12, [R197+0xc000] ;  /* 0x00c00000c50c783b */ /* 0x000e6e0000000200 */
[----:B------:R-:W-:Y:S01]  /*e2c0*/  HMMA.16816.F32.BF16 R40, R24, R50, R44 ;  /* 0x000000321828723c */ /* 0x000fe2000004182c */
[----:B------:R-:W3:Y:S04]  /*e2d0*/  LDSM.16.M88.4 R48, [R3+0x3800] ;  /* 0x003800000330783b */ /* 0x000ee80000000200 */
[----:B------:R3:W-:Y:S03]  /*e2e0*/  LDSM.16.M88.4 R44, [R4+0x3800] ;  /* 0x00380000042c783b */ /* 0x0007e60000000200 */
[----:B------:R-:W-:Y:S08]  /*e2f0*/  HMMA.16816.F32.BF16 R36, R28, R56, R36 ;  /* 0x000000381c24723c */ /* 0x000ff00000041824 */
[----:B------:R-:W-:Y:S08]  /*e300*/  HMMA.16816.F32.BF16 R32, R20, R70, R32 ;  /* 0x000000461420723c */ /* 0x000ff00000041820 */
[----:B--2---:R-:W-:Y:S01]  /*e310*/  HMMA.16816.F32.BF16 R24, R16, R72, R8 ;  /* 0x000000481018723c */ /* 0x004fe20000041808 */
[----:B------:R-:W2:Y:S07]  /*e320*/  LDSM.16.M88.4 R8, [R196+0xc000] ;  /* 0x00c00000c408783b */ /* 0x000eae0000000200 */
[----:B------:R-:W-:Y:S08]  /*e330*/  HMMA.16816.F32.BF16 R28, R28, R58, R40 ;  /* 0x0000003a1c1c723c */ /* 0x000ff00000041828 */
[----:B------:R-:W-:Y:S08]  /*e340*/  HMMA.16816.F32.BF16 R40, R20, R52, R36 ;  /* 0x000000341428723c */ /* 0x000ff00000041824 */
[----:B------:R-:W-:Y:S08]  /*e350*/  HMMA.16816.F32.BF16 R36, R16, R74, R32 ;  /* 0x0000004a1024723c */ /* 0x000ff00000041820 */
[----:B-1----:R-:W-:Y:S08]  /*e360*/  HMMA.16816.F32.BF16 R32, R12, R64, R24 ;  /* 0x000000400c20723c */ /* 0x002ff00000041818 */
[----:B------:R-:W-:Y:S01]  /*e370*/  HMMA.16816.F32.BF16 R20, R20, R54, R28 ;  /* 0x000000361414723c */ /* 0x000fe2000004181c */
[----:B------:R-:W1:Y:S01]  /*e380*/  LDSM.16.M88.4 R28, [R188+0x800] ;  /* 0x00080000bc1c783b */ /* 0x000e620000000200 */
[----:B------:R-:W-:-:S06]  /*e390*/  DEPBAR.LE SB0, 0x0 ;  /* 0x000080000000791a */ /* 0x000fcc0000000000 */
[----:B---3--:R-:W-:Y:S08]  /*e3a0*/  HMMA.16816.F32.BF16 R4, R16, R48, R40 ;  /* 0x000000301004723c */ /* 0x008ff00000041828 */
[----:B------:R-:W-:Y:S08]  /*e3b0*/  HMMA.16816.F32.BF16 R24, R12, R66, R36 ;  /* 0x000000420c18723c */ /* 0x000ff00000041824 */
[----:B--2---:R-:W-:Y:S08]  /*e3c0*/  HMMA.16816.F32.BF16 R32, R8, R60, R32 ;  /* 0x0000003c0820723c */ /* 0x004ff00000041820 */
[----:B------:R-:W-:Y:S08]  /*e3d0*/  HMMA.16816.F32.BF16 R16, R16, R50, R20 ;  /* 0x000000321010723c */ /* 0x000ff00000041814 */
[----:B------:R-:W-:Y:S08]  /*e3e0*/  HMMA.16816.F32.BF16 R4, R12, R44, R4 ;  /* 0x0000002c0c04723c */ /* 0x000ff00000041804 */
[----:B------:R-:W-:Y:S01]  /*e3f0*/  HMMA.16816.F32.BF16 R20, R8, R62, R24 ;  /* 0x0000003e0814723c */ /* 0x000fe20000041818 */
[----:B------:R-:W-:-:S04]  /*e400*/  FMUL.FTZ R0, R32, c[0x0][0x320] ;  /* 0x0000c80020007a20 */ /* 0x000fc80000410000 */
[----:B------:R2:W3:Y:S03]  /*e410*/  MUFU.TANH R36, R0 ;  /* 0x0000000000247308 */ /* 0x0004e60000002400 */
[----:B------:R-:W-:Y:S08]  /*e420*/  HMMA.16816.F32.BF16 R12, R12, R46, R16 ;  /* 0x0000002e0c0c723c */ /* 0x000ff00000041810 */
[----:B-1----:R-:W-:Y:S01]  /*e430*/  HMMA.16816.F32.BF16 R4, R8, R28, R4 ;  /* 0x0000001c0804723c */ /* 0x002fe20000041804 */
[----:B--2---:R-:W-:-:S04]  /*e440*/  FMUL.FTZ R0, R33, c[0x0][0x320] ;  /* 0x0000c80021007a20 */ /* 0x004fc80000410000 */
[----:B------:R1:W2:Y:S11]  /*e450*/  MUFU.TANH R33, R0 ;  /* 0x0000000000217308 */ /* 0x0002b60000002400 */
[----:B------:R-:W-:Y:S01]  /*e460*/  HMMA.16816.F32.BF16 R8, R8, R30, R12 ;  /* 0x0000001e0808723c */ /* 0x000fe2000004180c */
[----:B-1----:R-:W-:-:S04]  /*e470*/  FMUL.FTZ R0, R34, c[0x0][0x320] ;  /* 0x0000c80022007a20 */ /* 0x002fc80000410000 */
[----:B------:R1:W4:Y:S02]  /*e480*/  MUFU.TANH R32, R0 ;  /* 0x0000000000207308 */ /* 0x0003240000002400 */
        /* <DEDUP_REMOVED lines=28> */
[----:B--234-:R-:W-:Y:S01]  /*e650*/  IMAD R2, R80, 0x20, R226 ;  /* 0x0000002050027824 */ /* 0x01cfe200078e02e2 */
[----:B------:R-:W-:Y:S01]  /*e660*/  ISETP.GT.AND P0, PT, R218, 0x1f, PT ;  /* 0x0000001fda00780c */ /* 0x000fe20003f04270 */
[----:B------:R-:W-:-:S03]  /*e670*/  IMAD.MOV.U32 R202, RZ, RZ, RZ ;  /* 0x000000ffffca7224 */ /* 0x000fc600078e00ff */
[----:B------:R-:W-:-:S05]  /*e680*/  IADD3 R2, R2, -0x20, R218 ;  /* 0xffffffe002027810 */ /* 0x000fca0007ffe0da */
[----:B------:R-:W-:-:S04]  /*e690*/  @P6 IMAD.HI.U32 R3, R2, c[0x0][0x2bc], RZ ;  /* 0x0000af0002036a27 */ /* 0x000fc800078e00ff */
[----:B-1----:R-:W-:Y:S01]  /*e6a0*/  IMAD.MOV.U32 R0, RZ, RZ, R2 ;  /* 0x000000ffff007224 */ /* 0x002fe200078e0002 */
[----:B------:R-:W-:-:S04]  /*e6b0*/  @P6 SHF.R.U32.HI R0, RZ, c[0x0][0x2c0], R3 ;  /* 0x0000b000ff006a19 */ /* 0x000fc80000011603 */
[----:B------:R-:W-:-:S04]  /*e6c0*/  @!P0 IADD3 R3, P1, R0, R222, RZ ;  /* 0x000000de00038210 */ /* 0x000fc80007f3e0ff */
[----:B------:R-:W-:Y:S02]  /*e6d0*/  @!P0 LEA.HI.X.SX32 R5, R0, R225, 0x1, P1 ;  /* 0x000000e100058211 */ /* 0x000fe400008f0eff */
[----:B------:R-:W-:-:S04]  /*e6e0*/  @!P0 LEA R4, P1, R3, c[0x0][0x2a0], 0x2 ;  /* 0x0000a80003048a11 */ /* 0x000fc800078210ff */
[----:B------:R-:W-:-:S05]  /*e6f0*/  @!P0 LEA.HI.X R5, R3, c[0x0][0x2a4], R5, 0x2, P1 ;  /* 0x0000a90003058a11 */ /* 0x000fca00008f1405 */
[----:B------:R-:W2:Y:S01]  /*e700*/  @!P0 LDG.E R202, [R4.64] ;  /* 0x0000000804ca8981 */ /* 0x000ea2000c1e1900 */
[----:B------:R-:W-:-:S04]  /*e710*/  IMAD.MOV R0, RZ, RZ, -R0 ;  /* 0x000000ffff007224 */ /* 0x000fc800078e0a00 */
[----:B------:R-:W-:-:S04]  /*e720*/  IMAD R203, R0, c[0x0][0x2b8], R2 ;  /* 0x0000ae0000cb7a24 */ /* 0x000fc800078e0202 */
[----:B------:R-:W-:Y:S01]  /*e730*/  IMAD.WIDE.U32 R2, R203, c[0x0][0x1e0], RZ ;  /* 0x00007800cb027a25 */ /* 0x000fe200078e00ff */
[----:B------:R-:W-:-:S05]  /*e740*/  SHF.R.S32.HI R0, RZ, 0x1f, R203 ;  /* 0x0000001fff007819 */ /* 0x000fca00000114cb */
[----:B------:R-:W-:-:S04]  /*e750*/  IMAD R0, R0, c[0x0][0x1e0], RZ ;  /* 0x0000780000007a24 */ /* 0x000fc800078e02ff */
[----:B------:R-:W-:-:S04]  /*e760*/  IMAD R0, R203, c[0x0][0x1e4], R0 ;  /* 0x00007900cb007a24 */ /* 0x000fc800078e0200 */
[----:B------:R-:W-:Y:S01]  /*e770*/  IMAD.IADD R3, R3, 0x1, R0 ;  /* 0x0000000103037824 */ /* 0x000fe200078e0200 */
[----:B--2---:R-:W-:-:S03]  /*e780*/  SHF.R.S32.HI R0, RZ, 0x1f, R202 ;  /* 0x0000001fff007819 */ /* 0x004fc600000114ca */
[----:B------:R-:W-:-:S04]  /*e790*/  IMAD.WIDE.U32 R2, R202, c[0x0][0x1f0], R2 ;  /* 0x00007c00ca027a25 */ /* 0x000fc800078e0002 */
[----:B------:R-:W-:Y:S01]  /*e7a0*/  IMAD R4, R0, c[0x0][0x1f0], RZ ;  /* 0x00007c0000047a24 */ /* 0x000fe200078e02ff */
[----:B------:R-:W-:-:S03]  /*e7b0*/  IADD3 R0, P1, R220, R2, RZ ;  /* 0x00000002dc007210 */ /* 0x000fc60007f3e0ff */
[----:B------:R-:W-:Y:S01]  /*e7c0*/  IMAD R2, R202, c[0x0][0x1f4], R4 ;  /* 0x00007d00ca027a24 */ /* 0x000fe200078e0204 */
[----:B------:R-:W-:-:S04]  /*e7d0*/  LEA R5, P0, R0, c[0x0][0x1c8], 0x1 ;  /* 0x0000720000057a11 */ /* 0x000fc800078008ff */
[----:B------:R-:W-:-:S04]  /*e7e0*/  IADD3.X R2, R224, R3, R2, P1, !PT ;  /* 0x00000003e0027210 */ /* 0x000fc80000ffe402 */
[----:B------:R-:W-:Y:S01]  /*e7f0*/  LEA.HI.X R0, R0, c[0x0][0x1cc], R2, 0x1, P0 ;  /* 0x0000730000007a11 */ /* 0x000fe200000f0c02 */
[----:B------:R-:W-:Y:S05]  /*e800*/  BRA.DIV ~URZ, `(.L_x_263) ;  /* 0x000092627f007947 */ /* 0x000fea000b800000 */
[----:B------:R1:W2:Y:S02]  /*e810*/  SHFL.IDX PT, R4, R0, RZ, 0x181f ;  /* 0x00181fff00047589 */ /* 0x0002a400000e0000 */
.L_x_344:
[----:B------:R-:W-:Y:S05]  /*e820*/  BRA.DIV ~URZ, `(.L_x_264) ;  /* 0x000092b27f007947 */ /* 0x000fea000b800000 */
[----:B-1----:R1:W3:Y:S02]  /*e830*/  SHFL.IDX PT, R0, R5, RZ, 0x181f ;  /* 0x00181fff05007589 */ /* 0x0022e400000e0000 */
.L_x_345:
[----:B------:R-:W-:Y:S02]  /*e840*/  LOP3.LUT P6, RZ, R207, 0x1, RZ, 0xc0, !PT ;  /* 0x00000001cfff7812 */ /* 0x000fe400078cc0ff */
[-C--:B---3--:R-:W-:Y:S02]  /*e850*/  LEA R10, P0, R132, R0.reuse, 0x1 ;  /* 0x00000000840a7211 */ /* 0x088fe400078008ff */
[-C--:B------:R-:W-:Y:S02]  /*e860*/  LEA R8, P2, R204, R0.reuse, 0x1 ;  /* 0x00000000cc087211 */ /* 0x080fe400078408ff */
[----:B------:R-:W-:Y:S02]  /*e870*/  LEA R6, P1, R199, R0, 0x1 ;  /* 0x00000000c7067211 */ /* 0x000fe400078208ff */
[----:B--2---:R-:W-:Y:S02]  /*e880*/  LEA.HI.X R11, R132, R4, R133, 0x1, P0 ;  /* 0x00000004840b7211 */ /* 0x004fe400000f0c85 */
[----:B------:R-:W-:-:S02]  /*e890*/  LEA R2, P0, R200, R0, 0x1 ;  /* 0x00000000c8027211 */ /* 0x000fc400078008ff */
[-C--:B------:R-:W-:Y:S01]  /*e8a0*/  LEA.HI.X R9, R204, R4.reuse, R209, 0x1, P2 ;  /* 0x00000004cc097211 */ /* 0x080fe200010f0cd1 */
[----:B------:R-:W-:Y:S01]  /*e8b0*/  @!PT LDS RZ, [RZ] ;  /* 0x00000000fffff984 */ /* 0x000fe20000000800 */
[----:B------:R-:W-:Y:S01]  /*e8c0*/  @!PT LDS RZ, [RZ] ;  /* 0x00000000fffff984 */ /* 0x000fe20000000800 */
[----:B------:R-:W-:Y:S01]  /*e8d0*/  @!PT LDS RZ, [RZ] ;  /* 0x00000000fffff984 */ /* 0x000fe20000000800 */
[----:B------:R2:W-:Y:S01]  /*e8e0*/  LDGSTS.E.BYPASS.LTC128B.128 [R198+0xc080], [R10.64], !P6 ;  /* 0x0c0800000ac67fae */ /* 0x0005e2000f101d48 */
[-C--:B------:R-:W-:Y:S02]  /*e8f0*/  LEA.HI.X R7, R199, R4.reuse, R211, 0x1, P1 ;  /* 0x00000004c7077211 */ /* 0x080fe400008f0cd3 */
[----:B------:R-:W-:Y:S01]  /*e900*/  LEA.HI.X R3, R200, R4, R210, 0x1, P0 ;  /* 0x00000004c8037211 */ /* 0x000fe200000f0cd2 */
[----:B------:R2:W-:Y:S04]  /*e910*/  LDGSTS.E.BYPASS.LTC128B.128 [R198+0xd080], [R8.64], !P5 ;  /* 0x0d08000008c67fae */ /* 0x0005e8000e901d48 */
[----:B------:R2:W-:Y:S04]  /*e920*/  LDGSTS.E.BYPASS.LTC128B.128 [R198+0xe080], [R6.64], !P4 ;  /* 0x0e08000006c67fae */ /* 0x0005e8000e101d48 */
[----:B------:R2:W-:Y:S02]  /*e930*/  LDGSTS.E.BYPASS.LTC128B.128 [R198+0xf080], [R2.64], !P3 ;  /* 0x0f08000002c67fae */ /* 0x0005e4000d901d48 */
.L_x_262:
[----:B--234-:R-:W-:Y:S05]  /*e940*/  BSYNC B0 ;  /* 0x0000000000007941 */ /* 0x01cfea0003800000 */
.L_x_261:
[----:B-1----:R-:W-:Y:S01]  /*e950*/  IMAD.IADD R0, R106, 0x1, -R248 ;  /* 0x000000016a007824 */ /* 0x002fe200078e0af8 */
[----:B------:R-:W0:Y:S04]  /*e960*/  LDGDEPBAR ;  /* 0x00000000000079af */ /* 0x000e280000000000 */
[----:B------:R-:W-:-:S02]  /*e970*/  ISETP.GT.AND P0, PT, R0, RZ, PT ;  /* 0x000000ff0000720c */ /* 0x000fc40003f04270 */
[C---:B------:R-:W-:Y:S02]  /*e980*/  ISETP.GT.AND P2, PT, R0.reuse, 0x1, PT ;  /* 0x000000010000780c */ /* 0x040fe40003f44270 */
[----:B------:R-:W-:Y:S02]  /*e990*/  ISETP.GT.AND P6, PT, R0, 0x8, PT ;  /* 0x000000080000780c */ /* 0x000fe40003fc4270 */
[----:B------:R-:W-:Y:S02]  /*e9a0*/  FSEL R11, R32, -INF , P0 ;  /* 0xff800000200b7808 */ /* 0x000fe40000000000 */
[----:B------:R-:W-:Y:S02]  /*e9b0*/  FSEL R6, R36, -INF , P0 ;  /* 0xff80000024067808 */ /* 0x000fe40000000000 */
[----:B------:R-:W-:Y:S02]  /*e9c0*/  FSEL R18, R18, -INF , P2 ;  /* 0xff80000012127808 */ /* 0x000fe40001000000 */
[----:B------:R-:W-:-:S02]  /*e9d0*/  FSEL R7, R33, -INF , P2 ;  /* 0xff80000021077808 */ /* 0x000fc40001000000 */
[C---:B------:R-:W-:Y:S02]  /*e9e0*/  ISETP.GT.AND P5, PT, R0.reuse, 0x9, PT ;  /* 0x000000090000780c */ /* 0x040fe40003fa4270 */
[C---:B------:R-:W-:Y:S02]  /*e9f0*/  ISETP.GT.AND P4, PT, R0.reuse, 0x10, PT ;  /* 0x000000100000780c */ /* 0x040fe40003f84270 */
[C---:B------:R-:W-:Y:S02]  /*ea00*/  ISETP.GT.AND P3, PT, R0.reuse, 0x11, PT ;  /* 0x000000110000780c */ /* 0x040fe40003f64270 */
[C---:B------:R-:W-:Y:S02]  /*ea10*/  ISETP.GT.AND P1, PT, R0.reuse, 0x18, PT ;  /* 0x000000180000780c */ /* 0x040fe40003f24270 */
[----:B------:R-:W-:Y:S02]  /*ea20*/  ISETP.GT.AND P0, PT, R0, 0x19, PT ;  /* 0x000000190000780c */ /* 0x000fe40003f04270 */
[----:B------:R-:W-:-:S02]  /*ea30*/  FSEL R20, R20, -INF , P6 ;  /* 0xff80000014147808 */ /* 0x000fc40003000000 */
[----:B------:R-:W-:Y:S02]  /*ea40*/  FSEL R8, R26, -INF , P6 ;  /* 0xff8000001a087808 */ /* 0x000fe40003000000 */
[----:B------:R-:W-:Y:S02]  /*ea50*/  FMNMX.FTZ R0, R6, R7, !PT ;  /* 0x0000000706007209 */ /* 0x000fe40007810000 */
[----:B------:R-:W-:Y:S02]  /*ea60*/  FMNMX.FTZ R2, R11, R18, !PT ;  /* 0x000000120b027209 */ /* 0x000fe40007810000 */
[----:B------:R-:W-:Y:S02]  /*ea70*/  FSEL R21, R21, -INF , P5 ;  /* 0xff80000015157808 */ /* 0x000fe40002800000 */
[----:B------:R-:W-:Y:S02]  /*ea80*/  FSEL R10, R27, -INF , P5 ;  /* 0xff8000001b0a7808 */ /* 0x000fe40002800000 */
[----:B------:R-:W-:-:S02]  /*ea90*/  FMNMX.FTZ R0, R8, R0, !PT ;  /* 0x0000000008007209 */ /* 0x000fc40007810000 */
[----:B------:R-:W-:Y:S02]  /*eaa0*/  FMNMX.FTZ R2, R20, R2, !PT ;  /* 0x0000000214027209 */ /* 0x000fe40007810000 */
[----:B------:R-:W-:Y:S02]  /*eab0*/  FSEL R22, R13, -INF , P4 ;  /* 0xff8000000d167808 */ /* 0x000fe40002000000 */
[----:B------:R-:W-:Y:S02]  /*eac0*/  FSEL R9, R17, -INF , P4 ;  /* 0xff80000011097808 */ /* 0x000fe40002000000 */
[----:B------:R-:W-:Y:S02]  /*ead0*/  FMNMX.FTZ R0, R10, R0, !PT ;  /* 0x000000000a007209 */ /* 0x000fe40007810000 */
[----:B------:R-:W-:Y:S02]  /*eae0*/  FMNMX.FTZ R2, R21, R2, !PT ;  /* 0x0000000215027209 */ /* 0x000fe40007810000 */
        /* <DEDUP_REMOVED lines=12> */
[----:B------:R-:W-:-:S02]  /*ebb0*/  FMNMX.FTZ R4, R19, R0, !PT ;  /* 0x0000000013047209 */ /* 0x000fc40007810000 */
[----:B------:R-:W-:Y:S01]  /*ebc0*/  FMNMX.FTZ R5, R29, R2, !PT ;  /* 0x000000021d057209 */ /* 0x000fe20007810000 */
[----:B------:R-:W-:Y:S05]  /*ebd0*/  BRA.DIV ~URZ, `(.L_x_265) ;  /* 0x00008f727f007947 */ /* 0x000fea000b800000 */
[----:B------:R-:W1:Y:S04]  /*ebe0*/  SHFL.BFLY PT, R0, R4, 0x2, 0x1f ;  /* 0x0c401f0004007f89 */ /* 0x000e6800000e0000 */
[----:B------:R-:W2:Y:S01]  /*ebf0*/  SHFL.BFLY PT, R3, R5, 0x2, 0x1f ;  /* 0x0c401f0005037f89 */ /* 0x000ea200000e0000 */
[----:B-1----:R-:W-:Y:S02]  /*ec00*/  FMNMX.FTZ R0, R4, R0, !PT ;  /* 0x0000000004007209 */ /* 0x002fe40007810000 */
[----:B--2---:R-:W-:-:S03]  /*ec10*/  FMNMX.FTZ R5, R5, R3, !PT ;  /* 0x0000000305057209 */ /* 0x004fc60007810000 */
[----:B------:R-:W1:Y:S04]  /*ec20*/  SHFL.BFLY PT, R2, R0, 0x1, 0x1f ;  /* 0x0c201f0000027f89 */ /* 0x000e6800000e0000 */
[----:B------:R2:W3:Y:S01]  /*ec30*/  SHFL.BFLY PT, R3, R5, 0x1, 0x1f ;  /* 0x0c201f0005037f89 */ /* 0x0004e200000e0000 */
[----:B-1----:R-:W-:-:S05]  /*ec40*/  FMNMX.FTZ R134, R0, R2, !PT ;  /* 0x0000000200867209 */ /* 0x002fca0007810000 */
.L_x_346:
[C---:B------:R-:W-:Y:S01]  /*ec50*/  FMUL.FTZ R2, R134.reuse, c[0x0][0x2d0] ;  /* 0x0000b40086027a20 */ /* 0x040fe20000410000 */
[----:B------:R-:W-:Y:S01]  /*ec60*/  FSETP.NEU.FTZ.AND P0, PT, R134, -INF , PT ;  /* 0xff8000008600780b */ /* 0x000fe20003f1d000 */
[----:B------:R-:W-:Y:S01]  /*ec70*/  WARPSYNC 0xffffffff ;  /* 0xffffffff00007948 */ /* 0x000fe20003800000 */
[----:B------:R-:W1:Y:S02]  /*ec80*/  LDSM.16.MT88.4 R12, [R189] ;  /* 0x00000000bd0c783b */ /* 0x000e640000004200 */
[----:B------:R-:W-:-:S02]  /*ec90*/  FSEL R2, R2, RZ, P0 ;  /* 0x000000ff02027208 */ /* 0x000fc40000000000 */
[----:B------:R-:W4:Y:S03]  /*eca0*/  LDSM.16.MT88.4 R24, [R190] ;  /* 0x00000000be18783b */ /* 0x000f260000004200 */
[--C-:B------:R-:W-:Y:S01]  /*ecb0*/  FFMA.FTZ R0, R6, c[0x0][0x2d0], -R2.reuse ;  /* 0x0000b40006007a23 */ /* 0x100fe20000010802 */
[----:B------:R-:W-:Y:S03]  /*ecc0*/  LDSM.16.MT88.4 R32, [R192] ;  /* 0x00000000c020783b */ /* 0x000fe60000004200 */
[----:B------:R5:W-:Y:S01]  /*ecd0*/  MUFU.EX2 R110, R0 ;  /* 0x00000000006e7308 */ /* 0x000be20000000800 */
[----:B------:R-:W-:Y:S04]  /*ece0*/  LDSM.16.MT88.4 R152, [R189+0x800] ;  /* 0x00080000bd98783b */ /* 0x000fe80000004200 */
[----:B------:R-:W-:Y:S04]  /*ecf0*/  LDSM.16.MT88.4 R144, [R190+0x800] ;  /* 0x00080000be90783b */ /* 0x000fe80000004200 */
[----:B------:R-:W-:Y:S04]  /*ed00*/  LDSM.16.MT88.4 R36, [R191] ;  /* 0x00000000bf24783b */ /* 0x000fe80000004200 */
[----:B------:R-:W-:Y:S01]  /*ed10*/  LDSM.16.MT88.4 R40, [R189+0x1000] ;  /* 0x00100000bd28783b */ /* 0x000fe20000004200 */
[----:B-----5:R-:W-:-:S03]  /*ed20*/  FFMA.FTZ R0, R7, c[0x0][0x2d0], -R2 ;  /* 0x0000b40007007a23 */ /* 0x020fc60000010802 */
[----:B------:R-:W-:Y:S01]  /*ed30*/  LDSM.16.MT88.4 R52, [R191+0x800] ;  /* 0x00080000bf34783b */ /* 0x000fe20000004200 */
[----:B------:R5:W2:Y:S03]  /*ed40*/  MUFU.EX2 R108, R0 ;  /* 0x00000000006c7308 */ /* 0x000aa60000000800 */
[----:B------:R-:W-:Y:S04]  /*ed50*/  LDSM.16.MT88.4 R56, [R192+0x1000] ;  /* 0x00100000c038783b */ /* 0x000fe80000004200 */
[----:B------:R-:W-:Y:S04]  /*ed60*/  LDSM.16.MT88.4 R68, [R192+0x1800] ;  /* 0x00180000c044783b */ /* 0x000fe80000004200 */
[----:B------:R-:W-:Y:S04]  /*ed70*/  LDSM.16.MT88.4 R72, [R189+0x2000] ;  /* 0x00200000bd48783b */ /* 0x000fe80000004200 */
[----:B------:R-:W3:Y:S01]  /*ed80*/  LDSM.16.MT88.4 R60, [R190+0x1000] ;  /* 0x00100000be3c783b */ /* 0x000ee20000004200 */
[--C-:B-----5:R-:W-:Y:S01]  /*ed90*/  FFMA.FTZ R0, R8, c[0x0][0x2d0], -R2.reuse ;  /* 0x0000b40008007a23 */ /* 0x120fe20000010802 */
[----:B---3--:R-:W-:Y:S01]  /*eda0*/  FMNMX.FTZ R8, R3, R5, !PT ;  /* 0x0000000503087209 */ /* 0x008fe20007810000 */
[----:B------:R-:W-:Y:S01]  /*edb0*/  FFMA.FTZ R3, R10, c[0x0][0x2d0], -R2 ;  /* 0x0000b4000a037a23 */ /* 0x000fe20000010802 */
[----:B--2---:R-:W-:Y:S01]  /*edc0*/  F2FP.BF16.PACK_AB R4, R108, R110 ;  /* 0x0000006e6c04723e */ /* 0x004fe200000010ff */
[----:B------:R2:W-:Y:S01]  /*edd0*/  MUFU.EX2 R109, R0 ;  /* 0x00000000006d7308 */ /* 0x0005e20000000800 */
[C---:B------:R-:W-:Y:S01]  /*ede0*/  FSETP.NEU.FTZ.AND P0, PT, R8.reuse, -INF , PT ;  /* 0xff8000000800780b */ /* 0x040fe20003f1d000 */
[----:B------:R-:W-:Y:S04]  /*edf0*/  LDSM.16.MT88.4 R64, [R191+0x1000] ;  /* 0x00100000bf40783b */ /* 0x000fe80000004200 */
[----:B------:R-:W-:Y:S02]  /*ee00*/  LDSM.16.MT88.4 R80, [R191+0x1800] ;  /* 0x00180000bf50783b */ /* 0x000fe40000004200 */
[----:B------:R3:W5:Y:S02]  /*ee10*/  MUFU.EX2 R119, R3 ;  /* 0x0000000300777308 */ /* 0x0007640000000800 */
[----:B------:R-:W1:Y:S04]  /*ee20*/  LDSM.16.MT88.4 R84, [R190+0x2000] ;  /* 0x00200000be54783b */ /* 0x000e680000004200 */
[----:B------:R-:W-:Y:S01]  /*ee30*/  LDSM.16.MT88.4 R92, [R190+0x2800] ;  /* 0x00280000be5c783b */ /* 0x000fe20000004200 */
[----:B--2---:R-:W-:-:S03]  /*ee40*/  FMUL.FTZ R0, R8, c[0x0][0x2d0] ;  /* 0x0000b40008007a20 */ /* 0x004fc60000410000 */
[----:B------:R-:W-:Y:S02]  /*ee50*/  LDSM.16.MT88.4 R96, [R191+0x2800] ;  /* 0x00280000bf60783b */ /* 0x000fe40000004200 */
[----:B------:R-:W-:Y:S02]  /*ee60*/  FSEL R0, R0, RZ, P0 ;  /* 0x000000ff00007208 */ /* 0x000fe40000000000 */
[----:B------:R-:W-:Y:S01]  /*ee70*/  LDSM.16.MT88.4 R112, [R190+0x3000] ;  /* 0x00300000be70783b */ /* 0x000fe20000004200 */
[----:B---3--:R-:W-:Y:S01]  /*ee80*/  FFMA.FTZ R3, R9, c[0x0][0x2d0], -R2 ;  /* 0x0000b40009037a23 */ /* 0x008fe20000010802 */
[----:B-----5:R-:W-:Y:S02]  /*ee90*/  F2FP.BF16.PACK_AB R6, R119, R109 ;  /* 0x0000006d7706723e */ /* 0x020fe400000010ff */
[----:B------:R-:W-:Y:S01]  /*eea0*/  LDSM.16.MT88.4 R120, [R192+0x3000] ;  /* 0x00300000c078783b */ /* 0x000fe20000004200 */
[----:B------:R2:W-:Y:S03]  /*eeb0*/  MUFU.EX2 R118, R3 ;  /* 0x0000000300767308 */ /* 0x0005e60000000800 */
[----:B------:R-:W-:Y:S04]  /*eec0*/  LDSM.16.MT88.4 R48, [R190+0x1800] ;  /* 0x00180000be30783b */ /* 0x000fe80000004200 */
[----:B------:R-:W-:Y:S04]  /*eed0*/  LDSM.16.MT88.4 R88, [R192+0x2000] ;  /* 0x00200000c058783b */ /* 0x000fe80000004200 */
[----:B------:R-:W3:Y:S01]  /*eee0*/  LDSM.16.MT88.4 R104, [R189+0x3000] ;  /* 0x00300000bd68783b */ /* 0x000ee20000004200 */
[----:B--2---:R-:W-:-:S04]  /*eef0*/  FFMA.FTZ R3, R11, c[0x0][0x2d0], -R0 ;  /* 0x0000b4000b037a23 */ /* 0x004fc80000010800 */
[----:B------:R2:W-:Y:S02]  /*ef00*/  MUFU.EX2 R10, R3 ;  /* 0x00000003000a7308 */ /* 0x0005e40000000800 */
[----:B--2---:R-:W-:-:S06]  /*ef10*/  FFMA.FTZ R3, R18, c[0x0][0x2d0], -R0 ;  /* 0x0000b40012037a23 */ /* 0x004fcc0000010800 */
[----:B------:R2:W5:Y:S02]  /*ef20*/  MUFU.EX2 R9, R3 ;  /* 0x0000000300097308 */ /* 0x0005640000000800 */
[----:B--2---:R-:W-:Y:S01]  /*ef30*/  FFMA.FTZ R3, R20, c[0x0][0x2d0], -R0 ;  /* 0x0000b40014037a23 */ /* 0x004fe20000010800 */
[----:B-----5:R-:W-:-:S05]  /*ef40*/  F2FP.BF16.PACK_AB R5, R9, R10 ;  /* 0x0000000a0905723e */ /* 0x020fca00000010ff */
[----:B------:R2:W-:Y:S02]  /*ef50*/  MUFU.EX2 R116, R3 ;  /* 0x0000000300747308 */ /* 0x0005e40000000800 */
[----:B--2---:R-:W-:-:S06]  /*ef60*/  FFMA.FTZ R3, R21, c[0x0][0x2d0], -R0 ;  /* 0x0000b40015037a23 */ /* 0x004fcc0000010800 */
[----:B------:R2:W5:Y:S02]  /*ef70*/  MUFU.EX2 R11, R3 ;  /* 0x00000003000b7308 */ /* 0x0005640000000800 */
[----:B--2---:R-:W-:Y:S01]  /*ef80*/  FFMA.FTZ R3, R17, c[0x0][0x2d0], -R2 ;  /* 0x0000b40011037a23 */ /* 0x004fe20000010802 */
[----:B-----5:R-:W-:-:S05]  /*ef90*/  F2FP.BF16.PACK_AB R7, R11, R116 ;  /* 0x000000740b07723e */ /* 0x020fca00000010ff */
[----:B------:R2:W5:Y:S02]  /*efa0*/  MUFU.EX2 R124, R3 ;  /* 0x00000003007c7308 */ /* 0x0005640000000800 */
[C---:B-1----:R-:W-:Y:S08]  /*efb0*/  HMMA.16816.F32.BF16 R156, R4.reuse, R12, RZ ;  /* 0x0000000c049c723c */ /* 0x042ff000000418ff */
[----:B------:R-:W-:Y:S01]  /*efc0*/  HMMA.16816.F32.BF16 R12, R4, R14, RZ ;  /* 0x0000000e040c723c */ /* 0x000fe200000418ff */
[--C-:B--2---:R-:W-:Y:S01]  /*efd0*/  FFMA.FTZ R3, R16, c[0x0][0x2d0], -R2.reuse ;  /* 0x0000b40010037a23 */ /* 0x104fe20000010802 */
[----:B-----5:R-:W-:Y:S01]  /*efe0*/  F2FP.BF16.PACK_AB R128, R124, R118 ;  /* 0x000000767c80723e */ /* 0x020fe200000010ff */
[----:B------:R-:W-:-:S02]  /*eff0*/  FFMA.FTZ R2, R19, c[0x0][0x2d0], -R2 ;  /* 0x0000b40013027a23 */ /* 0x000fc40000010802 */
[----:B------:R-:W-:Y:S01]  /*f000*/  MUFU.EX2 R125, R3 ;  /* 0x00000003007d7308 */ /* 0x000fe20000000800 */
[----:B------:R-:W1:Y:S02]  /*f010*/  LDSM.16.MT88.4 R16, [R192+0x800] ;  /* 0x00080000c010783b */ /* 0x000e640000004200 */
[C---:B----4-:R-:W-:Y:S05]  /*f020*/  HMMA.16816.F32.BF16 R148, R4.reuse, R24, RZ ;  /* 0x000000180494723c */ /* 0x050fea00000418ff */
[----:B------:R2:W4:Y:S03]  /*f030*/  MUFU.EX2 R206, R2 ;  /* 0x0000000200ce7308 */ /* 0x0005260000000800 */
[C---:B------:R-:W-:Y:S08]  /*f040*/  HMMA.16816.F32.BF16 R24, R4.reuse, R26, RZ ;  /* 0x0000001a0418723c */ /* 0x040ff000000418ff */
[----:B------:R-:W-:Y:S01]  /*f050*/  HMMA.16816.F32.BF16 R44, R4, R60, RZ ;  /* 0x0000003c042c723c */ /* 0x000fe200000418ff */
[----:B--2---:R-:W-:Y:S01]  /*f060*/  FFMA.FTZ R2, R22, c[0x0][0x2d0], -R0 ;  /* 0x0000b40016027a23 */ /* 0x004fe20000010800 */
[----:B----4-:R-:W-:-:S06]  /*f070*/  F2FP.BF16.PACK_AB R130, R206, R125 ;  /* 0x0000007dce82723e */ /* 0x010fcc00000010ff */
[C---:B------:R-:W-:Y:S01]  /*f080*/  HMMA.16816.F32.BF16 R76, R4.reuse, R84, RZ ;  /* 0x00000054044c723c */ /* 0x040fe200000418ff */
[----:B------:R2:W-:Y:S07]  /*f090*/  MUFU.EX2 R3, R2 ;  /* 0x0000000200037308 */ /* 0x0005ee0000000800 */
[C---:B---3--:R-:W-:Y:S08]  /*f0a0*/  HMMA.16816.F32.BF16 R100, R4.reuse, R104, RZ ;  /* 0x000000680464723c */ /* 0x048ff000000418ff */
[----:B------:R-:W-:Y:S01]  /*f0b0*/  HMMA.16816.F32.BF16 R104, R4, R106, RZ ;  /* 0x0000006a0468723c */ /* 0x000fe200000418ff */
[----:B--2---:R-:W-:-:S04]  /*f0c0*/  FFMA.FTZ R2, R23, c[0x0][0x2d0], -R0 ;  /* 0x0000b40017027a23 */ /* 0x004fc80000010800 */
[----:B------:R2:W3:Y:S03]  /*f0d0*/  MUFU.EX2 R117, R2 ;  /* 0x0000000200757308 */ /* 0x0004e60000000800 */
[C---:B------:R-:W-:Y:S08]  /*f0e0*/  HMMA.16816.F32.BF16 R20, R4.reuse, R32, RZ ;  /* 0x000000200414723c */ /* 0x040ff000000418ff */
[----:B------:R-:W-:Y:S01]  /*f0f0*/  HMMA.16816.F32.BF16 R32, R4, R34, RZ ;  /* 0x000000220420723c */ /* 0x000fe200000418ff */
[--C-:B--2---:R-:W-:Y:S01]  /*f100*/  FFMA.FTZ R2, R28, c[0x0][0x2d0], -R0.reuse ;  /* 0x0000b4001c027a23 */ /* 0x104fe20000010800 */
[----:B---3--:R-:W-:Y:S01]  /*f110*/  F2FP.BF16.PACK_AB R129, R117, R3 ;  /* 0x000000037581723e */ /* 0x008fe200000010ff */
[----:B------:R-:W-:-:S02]  /*f120*/  FFMA.FTZ R0, R29, c[0x0][0x2d0], -R0 ;  /* 0x0000b4001d007a23 */ /* 0x000fc40000010800 */
[----:B------:R2:W-:Y:S03]  /*f130*/  MUFU.EX2 R126, R2 ;  /* 0x00000002007e7308 */ /* 0x0005e60000000800 */
[----:B------:R-:W-:Y:S05]  /*f140*/  HMMA.16816.F32.BF16 R28, R4, R36, RZ ;  /* 0x00000024041c723c */ /* 0x000fea00000418ff */
[----:B------:R-:W3:Y:S01]  /*f150*/  MUFU.EX2 R205, R0 ;  /* 0x0000000000cd7308 */ /* 0x000ee20000000800 */
[----:B--2---:R-:W-:-:S04]  /*f160*/  FADD.FTZ R2, R10, R9 ;  /* 0x000000090a027221 */ /* 0x004fc80000010000 */
[----:B------:R-:W-:Y:S01]  /*f170*/  FADD.FTZ R2, R116, R2 ;  /* 0x0000000274027221 */ /* 0x000fe20000010000 */
[----:B---3--:R-:W-:Y:S01]  /*f180*/  F2FP.BF16.PACK_AB R131, R205, R126 ;  /* 0x0000007ecd83723e */ /* 0x008fe200000010ff */
[----:B------:R-:W-:Y:S02]  /*f190*/  FADD.FTZ R0, R110, R108 ;  /* 0x0000006c6e007221 */ /* 0x000fe40000010000 */
[----:B------:R-:W-:Y:S02]  /*f1a0*/  FADD.FTZ R2, R11, R2 ;  /* 0x000000020b027221 */ /* 0x000fe40000010000 */
[----:B------:R-:W-:Y:S02]  /*f1b0*/  FADD.FTZ R0, R109, R0 ;  /* 0x000000006d007221 */ /* 0x000fe40000010000 */
[----:B------:R-:W-:Y:S01]  /*f1c0*/  HMMA.16816.F32.BF16 R156, R128, R152, R156 ;  /* 0x00000098809c723c */ /* 0x000fe2000004189c */
[----:B------:R-:W-:Y:S02]  /*f1d0*/  FADD.FTZ R2, R3, R2 ;  /* 0x0000000203027221 */ /* 0x000fe40000010000 */
[----:B------:R-:W-:-:S02]  /*f1e0*/  FADD.FTZ R0, R119, R0 ;  /* 0x0000000077007221 */ /* 0x000fc40000010000 */
[----:B------:R-:W-:Y:S02]  /*f1f0*/  FADD.FTZ R2, R117, R2 ;  /* 0x0000000275027221 */ /* 0x000fe40000010000 */
[----:B------:R-:W-:Y:S01]  /*f200*/  FADD.FTZ R0, R118, R0 ;  /* 0x0000000076007221 */ /* 0x000fe20000010000 */
[----:B------:R-:W-:Y:S01]  /*f210*/  HMMA.16816.F32.BF16 R152, R128, R154, R12 ;  /* 0x0000009a8098723c */ /* 0x000fe2000004180c */
[----:B------:R-:W2:Y:S02]  /*f220*/  LDSM.16.MT88.4 R12, [R189+0x1800] ;  /* 0x00180000bd0c783b */ /* 0x000ea40000004200 */
[----:B------:R-:W-:-:S04]  /*f230*/  FADD.FTZ R0, R124, R0 ;  /* 0x000000007c007221 */ /* 0x000fc80000010000 */
[----:B------:R-:W-:Y:S01]  /*f240*/  FADD.FTZ R0, R125, R0 ;  /* 0x000000007d007221 */ /* 0x000fe20000010000 */
[----:B------:R-:W-:Y:S03]  /*f250*/  HMMA.16816.F32.BF16 R148, R128, R144, R148 ;  /* 0x000000908094723c */ /* 0x000fe60000041894 */
[----:B------:R-:W-:Y:S02]  /*f260*/  FADD.FTZ R206, R206, R0 ;  /* 0x00000000cece7221 */ /* 0x000fe40000010000 */
[----:B------:R-:W-:-:S03]  /*f270*/  FADD.FTZ R0, R126, R2 ;  /* 0x000000027e007221 */ /* 0x000fc60000010000 */
[----:B------:R-:W-:Y:S01]  /*f280*/  HMMA.16816.F32.BF16 R144, R128, R146, R24 ;  /* 0x000000928090723c */ /* 0x000fe20000041818 */
[----:B------:R-:W-:Y:S01]  /*f290*/  FADD.FTZ R205, R205, R0 ;  /* 0x00000000cdcd7221 */ /* 0x000fe20000010000 */
[----:B------:R-:W-:-:S04]  /*f2a0*/  IADD3 R0, R174, -0x2, RZ ;  /* 0xfffffffeae007810 */ /* 0x000fc80007ffe0ff */
[----:B------:R-:W-:Y:S02]  /*f2b0*/  ISETP.GE.AND P0, PT, R0, R213, PT ;  /* 0x000000d50000720c */ /* 0x000fe40003f06270 */
[----:B-1----:R-:W-:Y:S08]  /*f2c0*/  HMMA.16816.F32.BF16 R24, R128, R18, R32 ;  /* 0x000000128018723c */ /* 0x002ff00000041820 */
[C---:B------:R-:W-:Y:S08]  /*f2d0*/  HMMA.16816.F32.BF16 R32, R4.reuse, R38, RZ ;  /* 0x000000260420723c */ /* 0x040ff000000418ff */
[C---:B------:R-:W-:Y:S08]  /*f2e0*/  HMMA.16816.F32.BF16 R36, R4.reuse, R40, RZ ;  /* 0x000000280424723c */ /* 0x040ff000000418ff */
[----:B------:R-:W-:Y:S08]  /*f2f0*/  HMMA.16816.F32.BF16 R40, R4, R42, RZ ;  /* 0x0000002a0428723c */ /* 0x000ff000000418ff */
[C---:B------:R-:W-:Y:S08]  /*f300*/  HMMA.16816.F32.BF16 R28, R128.reuse, R52, R28 ;  /* 0x00000034801c723c */ /* 0x040ff0000004181c */
[----:B------:R-:W-:Y:S08]  /*f310*/  HMMA.16816.F32.BF16 R32, R128, R54, R32 ;  /* 0x000000368020723c */ /* 0x000ff00000041820 */
[C---:B------:R-:W-:Y:S08]  /*f320*/  HMMA.16816.F32.BF16 R52, R4.reuse, R56, RZ ;  /* 0x000000380434723c */ /* 0x040ff000000418ff */
[----:B------:R-:W-:Y:S08]  /*f330*/  HMMA.16816.F32.BF16 R56, R4, R58, RZ ;  /* 0x0000003a0438723c */ /* 0x000ff000000418ff */
[C---:B--2---:R-:W-:Y:S08]  /*f340*/  HMMA.16816.F32.BF16 R36, R128.reuse, R12, R36 ;  /* 0x0000000c8024723c */ /* 0x044ff00000041824 */
[C---:B------:R-:W-:Y:S01]  /*f350*/  HMMA.16816.F32.BF16 R40, R128.reuse, R14, R40 ;  /* 0x0000000e8028723c */ /* 0x040fe20000041828 */
[----:B------:R-:W1:Y:S07]  /*f360*/  LDSM.16.MT88.4 R12, [R189+0x2800] ;  /* 0x00280000bd0c783b */ /* 0x000e6e0000004200 */
[C---:B------:R-:W-:Y:S08]  /*f370*/  HMMA.16816.F32.BF16 R52, R128.reuse, R68, R52 ;  /* 0x000000448034723c */ /* 0x040ff00000041834 */
[----:B------:R-:W-:Y:S08]  /*f380*/  HMMA.16816.F32.BF16 R56, R128, R70, R56 ;  /* 0x000000468038723c */ /* 0x000ff00000041838 */
[C---:B------:R-:W-:Y:S08]  /*f390*/  HMMA.16816.F32.BF16 R68, R4.reuse, R72, RZ ;  /* 0x000000480444723c */ /* 0x040ff000000418ff */
[----:B------:R-:W-:Y:S08]  /*f3a0*/  HMMA.16816.F32.BF16 R72, R4, R74, RZ ;  /* 0x0000004a0448723c */ /* 0x000ff000000418ff */
[----:B------:R-:W-:Y:S08]  /*f3b0*/  HMMA.16816.F32.BF16 R20, R128, R16, R20 ;  /* 0x000000108014723c */ /* 0x000ff00000041814 */
[C---:B------:R-:W-:Y:S08]  /*f3c0*/  HMMA.16816.F32.BF16 R16, R4.reuse, R62, RZ ;  /* 0x0000003e0410723c */ /* 0x040ff000000418ff */
[C---:B------:R-:W-:Y:S08]  /*f3d0*/  HMMA.16816.F32.BF16 R60, R4.reuse, R64, RZ ;  /* 0x00000040043c723c */ /* 0x040ff000000418ff */
[----:B------:R-:W-:Y:S08]  /*f3e0*/  HMMA.16816.F32.BF16 R64, R4, R66, RZ ;  /* 0x000000420440723c */ /* 0x000ff000000418ff */
[C---:B-1----:R-:W-:Y:S08]  /*f3f0*/  HMMA.16816.F32.BF16 R68, R128.reuse, R12, R68 ;  /* 0x0000000c8044723c */ /* 0x042ff00000041844 */
[C---:B------:R-:W-:Y:S01]  /*f400*/  HMMA.16816.F32.BF16 R72, R128.reuse, R14, R72 ;  /* 0x0000000e8048723c */ /* 0x040fe20000041848 */
[----:B------:R-:W1:Y:S07]  /*f410*/  LDSM.16.MT88.4 R12, [R191+0x2000] ;  /* 0x00200000bf0c783b */ /* 0x000e6e0000004200 */
[C---:B------:R-:W-:Y:S08]  /*f420*/  HMMA.16816.F32.BF16 R60, R128.reuse, R80, R60 ;  /* 0x00000050803c723c */ /* 0x040ff0000004183c */
[----:B------:R-:W-:Y:S08]  /*f430*/  HMMA.16816.F32.BF16 R64, R128, R82, R64 ;  /* 0x000000528040723c */ /* 0x000ff00000041840 */
[----:B------:R-:W-:Y:S08]  /*f440*/  HMMA.16816.F32.BF16 R80, R4, R86, RZ ;  /* 0x000000560450723c */ /* 0x000ff000000418ff */
[----:B------:R-:W-:Y:S08]  /*f450*/  HMMA.16816.F32.BF16 R76, R128, R92, R76 ;  /* 0x0000005c804c723c */ /* 0x000ff0000004184c */
[----:B------:R-:W-:Y:S08]  /*f460*/  HMMA.16816.F32.BF16 R108, R4, R112, RZ ;  /* 0x00000070046c723c */ /* 0x000ff000000418ff */
[----:B------:R-:W-:Y:S08]  /*f470*/  HMMA.16816.F32.BF16 R80, R128, R94, R80 ;  /* 0x0000005e8050723c */ /* 0x000ff00000041850 */
[C---:B-1----:R-:W-:Y:S08]  /*f480*/  HMMA.16816.F32.BF16 R92, R4.reuse, R12, RZ ;  /* 0x0000000c045c723c */ /* 0x042ff000000418ff */
[C---:B------:R-:W-:Y:S08]  /*f490*/  HMMA.16816.F32.BF16 R12, R4.reuse, R14, RZ ;  /* 0x0000000e040c723c */ /* 0x040ff000000418ff */
[----:B------:R-:W-:Y:S08]  /*f4a0*/  HMMA.16816.F32.BF16 R112, R4, R114, RZ ;  /* 0x000000720470723c */ /* 0x000ff000000418ff */
[C---:B------:R-:W-:Y:S08]  /*f4b0*/  HMMA.16816.F32.BF16 R92, R128.reuse, R96, R92 ;  /* 0x00000060805c723c */ /* 0x040ff0000004185c */
[----:B------:R-:W-:Y:S01]  /*f4c0*/  HMMA.16816.F32.BF16 R96, R128, R98, R12 ;  /* 0x000000628060723c */ /* 0x000fe2000004180c */
[----:B------:R-:W1:Y:S07]  /*f4d0*/  LDSM.16.MT88.4 R12, [R190+0x3800] ;  /* 0x00380000be0c783b */ /* 0x000e6e0000004200 */
[C---:B------:R-:W-:Y:S08]  /*f4e0*/  HMMA.16816.F32.BF16 R116, R4.reuse, R120, RZ ;  /* 0x000000780474723c */ /* 0x040ff000000418ff */
[----:B------:R-:W-:Y:S08]  /*f4f0*/  HMMA.16816.F32.BF16 R120, R4, R122, RZ ;  /* 0x0000007a0478723c */ /* 0x000ff000000418ff */
[C---:B------:R-:W-:Y:S08]  /*f500*/  HMMA.16816.F32.BF16 R44, R128.reuse, R48, R44 ;  /* 0x00000030802c723c */ /* 0x040ff0000004182c */
[----:B------:R-:W-:Y:S01]  /*f510*/  HMMA.16816.F32.BF16 R48, R128, R50, R16 ;  /* 0x000000328030723c */ /* 0x000fe20000041810 */
[----:B------:R-:W2:Y:S07]  /*f520*/  LDSM.16.MT88.4 R16, [R192+0x2800] ;  /* 0x00280000c010783b */ /* 0x000eae0000004200 */
[----:B------:R-:W-:Y:S08]  /*f530*/  HMMA.16816.F32.BF16 R84, R4, R88, RZ ;  /* 0x000000580454723c */ /* 0x000ff000000418ff */
[C---:B-1----:R-:W-:Y:S08]  /*f540*/  HMMA.16816.F32.BF16 R108, R128.reuse, R12, R108 ;  /* 0x0000000c806c723c */ /* 0x042ff0000004186c */
[----:B------:R-:W-:Y:S01]  /*f550*/  HMMA.16816.F32.BF16 R112, R128, R14, R112 ;  /* 0x0000000e8070723c */ /* 0x000fe20000041870 */
[----:B------:R-:W1:Y:S07]  /*f560*/  LDSM.16.MT88.4 R12, [R192+0x3800] ;  /* 0x00380000c00c783b */ /* 0x000e6e0000004200 */
[----:B------:R-:W-:Y:S08]  /*f570*/  HMMA.16816.F32.BF16 R88, R4, R90, RZ ;  /* 0x0000005a0458723c */ /* 0x000ff000000418ff */
[C---:B--2---:R-:W-:Y:S11]  /*f580*/  HMMA.16816.F32.BF16 R84, R128.reuse, R16, R84 ;  /* 0x000000108054723c */ /* 0x044ff60000041854 */
[----:B------:R-:W-:Y:S05]  /*f590*/  @!UPT UIADD3 URZ, URZ, URZ, URZ ;  /* 0x0000003f3f3ff290 */ /* 0x000fea000fffe03f */
[C---:B------:R-:W-:Y:S01]  /*f5a0*/  HMMA.16816.F32.BF16 R88, R128.reuse, R18, R88 ;  /* 0x000000128058723c */ /* 0x040fe20000041858 */
[----:B------:R-:W2:Y:S07]  /*f5b0*/  LDSM.16.MT88.4 R16, [R189+0x3800] ;  /* 0x00380000bd10783b */ /* 0x000eae0000004200 */
[C---:B-1----:R-:W-:Y:S08]  /*f5c0*/  HMMA.16816.F32.BF16 R116, R128.reuse, R12, R116 ;  /* 0x0000000c8074723c */ /* 0x042ff00000041874 */
[C---:B------:R-:W-:Y:S01]  /*f5d0*/  HMMA.16816.F32.BF16 R120, R128.reuse, R14, R120 ;  /* 0x0000000e8078723c */ /* 0x040fe20000041878 */
[----:B------:R-:W1:Y:S07]  /*f5e0*/  LDSM.16.MT88.4 R12, [R191+0x3000] ;  /* 0x00300000bf0c783b */ /* 0x000e6e0000004200 */
[C---:B--2---:R-:W-:Y:S08]  /*f5f0*/  HMMA.16816.F32.BF16 R100, R128.reuse, R16, R100 ;  /* 0x000000108064723c */ /* 0x044ff00000041864 */
[----:B------:R-:W-:Y:S08]  /*f600*/  HMMA.16816.F32.BF16 R104, R128, R18, R104 ;  /* 0x000000128068723c */ /* 0x000ff00000041868 */
[C---:B-1----:R-:W-:Y:S08]  /*f610*/  HMMA.16816.F32.BF16 R124, R4.reuse, R12, RZ ;  /* 0x0000000c047c723c */ /* 0x042ff000000418ff */
[----:B------:R-:W-:Y:S01]  /*f620*/  HMMA.16816.F32.BF16 R12, R4, R14, RZ ;  /* 0x0000000e040c723c */ /* 0x000fe200000418ff */
[----:B------:R-:W1:Y:S11]  /*f630*/  LDSM.16.MT88.4 R4, [R191+0x3800] ;  /* 0x00380000bf04783b */ /* 0x000e760000004200 */
[----:B------:R-:W-:Y:S04]  /*f640*/  @!UPT UIADD3 URZ, URZ, URZ, URZ ;  /* 0x0000003f3f3ff290 */ /* 0x000fe8000fffe03f */
[C---:B-1----:R-:W-:Y:S08]  /*f650*/  HMMA.16816.F32.BF16 R124, R128.reuse, R4, R124 ;  /* 0x00000004807c723c */ /* 0x042ff0000004187c */
[----:B------:R-:W-:Y:S01]  /*f660*/  HMMA.16816.F32.BF16 R128, R128, R6, R12 ;  /* 0x000000068080723c */ /* 0x000fe2000004180c */
[----:B------:R-:W-:Y:S07]  /*f670*/  @!UPT UIADD3 URZ, URZ, URZ, URZ ;  /* 0x0000003f3f3ff290 */ /* 0x000fee000fffe03f */
[----:B------:R-:W-:Y:S11]  /*f680*/  @!P0 BRA `(.L_x_266) ;  /* 0x0000245000008947 */ /* 0x000ff60003800000 */
[----:B------:R-:W-:Y:S02]  /*f690*/  MOV R201, R0 ;  /* 0x0000000000c97202 */ /* 0x000fe40000000f00 */
[----:B------:R-:W-:-:S02]  /*f6a0*/  MOV R137, R8 ;  /* 0x0000000800897202 */ /* 0x000fc40000000f00 */
[----:B------:R-:W-:Y:S02]  /*f6b0*/  MOV R136, R134 ;  /* 0x0000008600887202 */ /* 0x000fe40000000f00 */
.L_x_273:
[----:B------:R-:W-:Y:S01]  /*f6c0*/  SHF.R.S32.HI R0, RZ, 0x1f, R203 ;  /* 0x0000001fff007819 */ /* 0x000fe200000114cb */
[----:B------:R-:W-:Y:S04]  /*f6d0*/  DEPBAR.LE SB0, 0x0 ;  /* 0x000080000000791a */ /* 0x000fe80000000000 */
[----:B------:R-:W-:Y:S01]  /*f6e0*/  SHF.R.S32.HI R4, RZ, 0x1f, R202 ;  /* 0x0000001fff047819 */ /* 0x000fe200000114ca */
[----:B------:R-:W-:Y:S01]  /*f6f0*/  WARPSYNC 0xffffffff ;  /* 0xffffffff00007948 */ /* 0x000fe20003800000 */
[----:B------:R-:W-:Y:S01]  /*f700*/  BAR.SYNC.DEFER_BLOCKING 0x0 ;  /* 0x0000000000007b1d */ /* 0x000fe20000010000 */
[----:B------:R-:W-:Y:S01]  /*f710*/  R2P PR, R212, 0x6 ;  /* 0x00000006d4007804 */ /* 0x000fe20000000000 */
[----:B------:R-:W-:Y:S01]  /*f720*/  IMAD R0, R0, c[0x0][0x208], RZ ;  /* 0x0000820000007a24 */ /* 0x000fe200078e02ff */
[----:B------:R-:W-:Y:S01]  /*f730*/  IADD3 R134, R143, 0x40, RZ ;  /* 0x000000408f867810 */ /* 0x000fe20007ffe0ff */
[----:B------:R-:W-:Y:S01]  /*f740*/  IMAD.WIDE.U32 R2, R203, c[0x0][0x208], RZ ;  /* 0x00008200cb027a25 */ /* 0x000fe200078e00ff */
[----:B------:R-:W-:Y:S02]  /*f750*/  ISETP.GE.AND P5, PT, R200, c[0x0][0x1d4], PT ;  /* 0x00007500c8007a0c */ /* 0x000fe40003fa6270 */
[----:B------:R-:W-:Y:S01]  /*f760*/  ISETP.GE.AND P4, PT, R199, c[0x0][0x1d4], PT ;  /* 0x00007500c7007a0c */ /* 0x000fe20003f86270 */
[----:B------:R-:W-:Y:S01]  /*f770*/  IMAD R0, R203, c[0x0][0x20c], R0 ;  /* 0x00008300cb007a24 */ /* 0x000fe200078e0200 */
[----:B------:R-:W-:Y:S01]  /*f780*/  ISETP.GE.AND P3, PT, R135, c[0x0][0x1d4], PT ;  /* 0x0000750087007a0c */ /* 0x000fe20003f66270 */
[----:B------:R-:W-:Y:S02]  /*f790*/  IMAD R4, R4, c[0x0][0x218], RZ ;  /* 0x0000860004047a24 */ /* 0x000fe400078e02ff */
[----:B------:R-:W-:Y:S01]  /*f7a0*/  IMAD.IADD R3, R3, 0x1, R0 ;  /* 0x0000000103037824 */ /* 0x000fe200078e0200 */
[C---:B------:R-:W-:Y:S01]  /*f7b0*/  IADD3 R0, R143.reuse, 0x20, RZ ;  /* 0x000000208f007810 */ /* 0x040fe20007ffe0ff */
[C---:B------:R-:W-:Y:S01]  /*f7c0*/  IMAD R4, R202.reuse, c[0x0][0x21c], R4 ;  /* 0x00008700ca047a24 */ /* 0x040fe200078e0204 */
[C---:B------:R-:W-:Y:S01]  /*f7d0*/  @P2 IADD3 R134, R143.reuse, -0x40, RZ ;  /* 0xffffffc08f862810 */ /* 0x040fe20007ffe0ff */
[----:B------:R-:W-:Y:S01]  /*f7e0*/  IMAD.WIDE.U32 R2, R202, c[0x0][0x218], R2 ;  /* 0x00008600ca027a25 */ /* 0x000fe200078e0002 */
[----:B------:R-:W-:Y:S02]  /*f7f0*/  @P1 IADD3 R0, R143, -0x20, RZ ;  /* 0xffffffe08f001810 */ /* 0x000fe40007ffe0ff */
[----:B------:R-:W-:Y:S02]  /*f800*/  IADD3 R193, R134, 0x3800, RZ ;  /* 0x0000380086c17810 */ /* 0x000fe40007ffe0ff */
[----:B------:R-:W-:Y:S02]  /*f810*/  IADD3 R2, P0, R214, R2, RZ ;  /* 0x00000002d6027210 */ /* 0x000fe40007f1e0ff */
[----:B------:R-:W-:Y:S01]  /*f820*/  IADD3 R186, R0, 0x3800, RZ ;  /* 0x0000380000ba7810 */ /* 0x000fe20007ffe0ff */
[----:B------:R-:W1:Y:S01]  /*f830*/  LDSM.16.M88.4 R16, [R194] ;  /* 0x00000000c210783b */ /* 0x000e620000000200 */
[----:B------:R-:W-:Y:S02]  /*f840*/  IADD3.X R3, R216, R3, R4, P0, !PT ;  /* 0x00000003d8037210 */ /* 0x000fe400007fe404 */
[----:B------:R-:W-:Y:S01]  /*f850*/  LEA R4, P0, R2, c[0x0][0x1f8], 0x1 ;  /* 0x00007e0002047a11 */ /* 0x000fe200078008ff */
[----:B------:R-:W2:Y:S01]  /*f860*/  LDSM.16.M88.4 R8, [R143] ;  /* 0x000000008f08783b */ /* 0x000ea20000000200 */
[----:B------:R-:W-:Y:S02]  /*f870*/  IADD3 R185, R0, 0x3000, RZ ;  /* 0x0000300000b97810 */ /* 0x000fe40007ffe0ff */
[----:B------:R-:W-:Y:S01]  /*f880*/  LEA.HI.X R3, R2, c[0x0][0x1fc], R3, 0x1, P0 ;  /* 0x00007f0002037a11 */ /* 0x000fe200000f0c03 */
[----:B------:R-:W3:Y:S01]  /*f890*/  LDSM.16.M88.4 R160, [R143+0x800] ;  /* 0x000800008fa0783b */ /* 0x000ee20000000200 */
[C---:B------:R-:W-:Y:S02]  /*f8a0*/  IADD3 R182, R0.reuse, 0x2800, RZ ;  /* 0x0000280000b67810 */ /* 0x040fe40007ffe0ff */
[C---:B------:R-:W-:Y:S01]  /*f8b0*/  IADD3 R181, R0.reuse, 0x2000, RZ ;  /* 0x0000200000b57810 */ /* 0x040fe20007ffe0ff */
[----:B------:R-:W4:Y:S01]  /*f8c0*/  LDSM.16.M88.4 R164, [R195] ;  /* 0x00000000c3a4783b */ /* 0x000f220000000200 */
[C---:B------:R-:W-:Y:S02]  /*f8d0*/  IADD3 R177, R0.reuse, 0x1800, RZ ;  /* 0x0000180000b17810 */ /* 0x040fe40007ffe0ff */
[----:B------:R-:W-:Y:S01]  /*f8e0*/  IADD3 R176, R0, 0x1000, RZ ;  /* 0x0000100000b07810 */ /* 0x000fe20007ffe0ff */
[----:B------:R-:W1:Y:S01]  /*f8f0*/  LDSM.16.M88.4 R168, [R0] ;  /* 0x0000000000a8783b */ /* 0x000e620000000200 */
[C---:B------:R-:W-:Y:S02]  /*f900*/  IADD3 R187, R134.reuse, 0x3000, RZ ;  /* 0x0000300086bb7810 */ /* 0x040fe40007ffe0ff */
[C---:B------:R-:W-:Y:S01]  /*f910*/  IADD3 R184, R134.reuse, 0x2800, RZ ;  /* 0x0000280086b87810 */ /* 0x040fe20007ffe0ff */
[----:B------:R5:W1:Y:S01]  /*f920*/  LDSM.16.M88.4 R172, [R0+0x800] ;  /* 0x0008000000ac783b */ /* 0x000a620000000200 */
[C---:B------:R-:W-:Y:S02]  /*f930*/  IADD3 R183, R134.reuse, 0x2000, RZ ;  /* 0x0000200086b77810 */ /* 0x040fe40007ffe0ff */
[C---:B------:R-:W-:Y:S02]  /*f940*/  IADD3 R180, R134.reuse, 0x1800, RZ ;  /* 0x0000180086b47810 */ /* 0x040fe40007ffe0ff */
[C---:B------:R-:W-:Y:S02]  /*f950*/  IADD3 R178, R134.reuse, 0x1000, RZ ;  /* 0x0000100086b27810 */ /* 0x040fe40007ffe0ff */
[----:B-----5:R-:W-:Y:S01]  /*f960*/  IADD3 R0, R134, 0x800, RZ ;  /* 0x0000080086007810 */ /* 0x020fe20007ffe0ff */
[----:B------:R-:W-:-:S05]  /*f970*/  BRA.DIV ~URZ, `(.L_x_267) ;  /* 0x000083027f007947 */ /* 0x000fca000b800000 */
[----:B--2---:R-:W2:Y:S02]  /*f980*/  SHFL.IDX PT, R3, R3, RZ, 0x181f ;  /* 0x00181fff03037589 */ /* 0x004ea400000e0000 */
.L_x_347:
[----:B------:R-:W5:Y:S01]  /*f990*/  SHFL.IDX PT, R2, R4, RZ, 0x181f ;  /* 0x00181fff04027589 */ /* 0x000f6200000e0000 */
[----:B------:R-:W-:Y:S01]  /*f9a0*/  LOP3.LUT P1, RZ, R207, 0x1, RZ, 0xc0, !PT ;  /* 0x00000001cfff7812 */ /* 0x000fe2000782c0ff */
[----:B------:R-:W-:Y:S01]  /*f9b0*/  BSSY B0, `(.L_x_268) ;  /* 0x00000cf000007945 */ /* 0x000fe20003800000 */
[CC--:B-----5:R-:W-:Y:S04]  /*f9c0*/  LEA R12, P0, R132.reuse, R2.reuse, 0x1 ;  /* 0x00000002840c7211 */ /* 0x0e0fe800078008ff */
[-C--:B--2---:R-:W-:Y:S02]  /*f9d0*/  LEA.HI.X R13, R132, R3.reuse, R133, 0x1, P0 ;  /* 0x00000003840d7211 */ /* 0x084fe400000f0c85 */
[CC--:B------:R-:W-:Y:S05]  /*f9e0*/  LEA R4, P0, R204.reuse, R2.reuse, 0x1 ;  /* 0x00000002cc047211 */ /* 0x0c0fea00078008ff */
[----:B------:R-:W-:Y:S01]  /*f9f0*/  @!PT LDS RZ, [RZ] ;  /* 0x00000000fffff984 */ /* 0x000fe20000000800 */
[----:B------:R-:W-:Y:S01]  /*fa00*/  @!PT LDS RZ, [RZ] ;  /* 0x00000000fffff984 */ /* 0x000fe20000000800 */
[----:B------:R2:W-:Y:S01]  /*fa10*/  LDGSTS.E.BYPASS.LTC128B.128 [R198+0x8080], [R12.64], !P1 ;  /* 0x080800000cc67fae */ /* 0x0005e2000c901d48 */
[-C--:B------:R-:W-:Y:S05]  /*fa20*/  LEA.HI.X R5, R204, R3.reuse, R209, 0x1, P0 ;  /* 0x00000003cc057211 */ /* 0x080fea00000f0cd1 */
[----:B------:R5:W-:Y:S02]  /*fa30*/  LDGSTS.E.BYPASS.LTC128B.128 [R198+0x9080], [R4.64], !P3 ;  /* 0x0908000004c67fae */ /* 0x000be4000d901d48 */
[CC--:B-----5:R-:W-:Y:S04]  /*fa40*/  LEA R4, P0, R199.reuse, R2.reuse, 0x1 ;  /* 0x00000002c7047211 */ /* 0x0e0fe800078008ff */
[-C--:B------:R-:W-:Y:S02]  /*fa50*/  LEA.HI.X R5, R199, R3.reuse, R211, 0x1, P0 ;  /* 0x00000003c7057211 */ /* 0x080fe400000f0cd3 */
[C---:B------:R-:W-:Y:S03]  /*fa60*/  LEA R2, P0, R200.reuse, R2, 0x1 ;  /* 0x00000002c8027211 */ /* 0x040fe600078008ff */
[----:B------:R5:W-:Y:S01]  /*fa70*/  LDGSTS.E.BYPASS.LTC128B.128 [R198+0xa080], [R4.64], !P4 ;  /* 0x0a08000004c67fae */ /* 0x000be2000e101d48 */
[----:B------:R-:W-:Y:S02]  /*fa80*/  LEA.HI.X R3, R200, R3, R210, 0x1, P0 ;  /* 0x00000003c8037211 */ /* 0x000fe400000f0cd2 */
[----:B------:R-:W-:Y:S03]  /*fa90*/  ISETP.GT.AND P0, PT, R201, R213, PT ;  /* 0x000000d5c900720c */ /* 0x000fe60003f04270 */
[----:B------:R4:W-:Y:S06]  /*faa0*/  LDGSTS.E.BYPASS.LTC128B.128 [R198+0xb080], [R2.64], !P5 ;  /* 0x0b08000002c67fae */ /* 0x0009ec000e901d48 */
[----:B------:R-:W0:Y:S01]  /*fab0*/  LDGDEPBAR ;  /* 0x00000000000079af */ /* 0x000e220000000000 */
[C---:B-1---5:R-:W-:Y:S08]  /*fac0*/  HMMA.16816.F32.BF16 R4, R16.reuse, R8, RZ ;  /* 0x000000081004723c */ /* 0x062ff000000418ff */
[C---:B------:R-:W-:Y:S08]  /*fad0*/  HMMA.16816.F32.BF16 R8, R16.reuse, R10, RZ ;  /* 0x0000000a1008723c */ /* 0x040ff000000418ff */
[C---:B--23--:R-:W-:Y:S08]  /*fae0*/  HMMA.16816.F32.BF16 R12, R16.reuse, R160, RZ ;  /* 0x000000a0100c723c */ /* 0x04cff000000418ff */
[----:B------:R-:W-:Y:S01]  /*faf0*/  HMMA.16816.F32.BF16 R16, R16, R162, RZ ;  /* 0x000000a21010723c */ /* 0x000fe200000418ff */
[----:B------:R-:W-:Y:S07]  /*fb00*/  LDSM.16.M88.4 R160, [R197] ;  /* 0x00000000c5a0783b */ /* 0x000fee0000000200 */
[C---:B----4-:R-:W-:Y:S08]  /*fb10*/  HMMA.16816.F32.BF16 R4, R164.reuse, R168, R4 ;  /* 0x000000a8a404723c */ /* 0x050ff00000041804 */
[C---:B------:R-:W-:Y:S01]  /*fb20*/  HMMA.16816.F32.BF16 R8, R164.reuse, R170, R8 ;  /* 0x000000aaa408723c */ /* 0x040fe20000041808 */
[----:B------:R-:W-:Y:S07]  /*fb30*/  LDSM.16.M88.4 R168, [R0] ;  /* 0x0000000000a8783b */ /* 0x000fee0000000200 */
[C---:B------:R-:W-:Y:S08]  /*fb40*/  HMMA.16816.F32.BF16 R12, R164.reuse, R172, R12 ;  /* 0x000000aca40c723c */ /* 0x040ff0000004180c */
[----:B------:R-:W-:Y:S01]  /*fb50*/  HMMA.16816.F32.BF16 R16, R164, R174, R16 ;  /* 0x000000aea410723c */ /* 0x000fe20000041810 */
[----:B------:R-:W1:Y:S06]  /*fb60*/  LDSM.16.M88.4 R164, [R134] ;  /* 0x0000000086a4783b */ /* 0x000e6c0000000200 */
[----:B------:R-:W-:Y:S01]  /*fb70*/  LDSM.16.M88.4 R172, [R188+-0x3000] ;  /* 0xffd00000bcac783b */ /* 0x000fe20000000200 */
[C---:B-1----:R-:W-:Y:S08]  /*fb80*/  HMMA.16816.F32.BF16 R4, R160.reuse, R164, R4 ;  /* 0x000000a4a004723c */ /* 0x042ff00000041804 */
[C---:B------:R-:W-:Y:S01]  /*fb90*/  HMMA.16816.F32.BF16 R8, R160.reuse, R166, R8 ;  /* 0x000000a6a008723c */ /* 0x040fe20000041808 */
[----:B------:R-:W1:Y:S07]  /*fba0*/  LDSM.16.M88.4 R164, [R196] ;  /* 0x00000000c4a4783b */ /* 0x000e6e0000000200 */
[C---:B------:R-:W-:Y:S08]  /*fbb0*/  HMMA.16816.F32.BF16 R12, R160.reuse, R168, R12 ;  /* 0x000000a8a00c723c */ /* 0x040ff0000004180c */
[----:B------:R-:W-:Y:S01]  /*fbc0*/  HMMA.16816.F32.BF16 R16, R160, R170, R16 ;  /* 0x000000aaa010723c */ /* 0x000fe20000041810 */
[----:B------:R-:W2:Y:S06]  /*fbd0*/  LDSM.16.M88.4 R160, [R188+-0x2800] ;  /* 0xffd80000bca0783b */ /* 0x000eac0000000200 */
[----:B------:R-:W-:Y:S01]  /*fbe0*/  LDSM.16.M88.4 R168, [R194+0x4000] ;  /* 0x00400000c2a8783b */ /* 0x000fe20000000200 */
[C---:B-1----:R-:W-:Y:S08]  /*fbf0*/  HMMA.16816.F32.BF16 R4, R164.reuse, R172, R4 ;  /* 0x000000aca404723c */ /* 0x042ff00000041804 */
[C---:B------:R-:W-:Y:S01]  /*fc00*/  HMMA.16816.F32.BF16 R8, R164.reuse, R174, R8 ;  /* 0x000000aea408723c */ /* 0x040fe20000041808 */
[----:B------:R-:W1:Y:S07]  /*fc10*/  LDSM.16.M88.4 R172, [R143+0x1000] ;  /* 0x001000008fac783b */ /* 0x000e6e0000000200 */
[C---:B--2---:R-:W-:Y:S08]  /*fc20*/  HMMA.16816.F32.BF16 R12, R164.reuse, R160, R12 ;  /* 0x000000a0a40c723c */ /* 0x044ff0000004180c */
[----:B------:R-:W-:Y:S01]  /*fc30*/  HMMA.16816.F32.BF16 R16, R164, R162, R16 ;  /* 0x000000a2a410723c */ /* 0x000fe20000041810 */
[----:B------:R-:W2:Y:S06]  /*fc40*/  LDSM.16.M88.4 R160, [R143+0x1800] ;  /* 0x001800008fa0783b */ /* 0x000eac0000000200 */
[----:B------:R-:W-:Y:S01]  /*fc50*/  LDSM.16.M88.4 R164, [R195+0x4000] ;  /* 0x00400000c3a4783b */ /* 0x000fe20000000200 */
[C---:B-1----:R-:W-:Y:S08]  /*fc60*/  HMMA.16816.F32.BF16 R4, R168.reuse, R172, R4 ;  /* 0x000000aca804723c */ /* 0x042ff00000041804 */
[C---:B------:R-:W-:Y:S01]  /*fc70*/  HMMA.16816.F32.BF16 R8, R168.reuse, R174, R8 ;  /* 0x000000aea808723c */ /* 0x040fe20000041808 */
[----:B------:R-:W1:Y:S07]  /*fc80*/  LDSM.16.M88.4 R172, [R176] ;  /* 0x00000000b0ac783b */ /* 0x000e6e0000000200 */
[C---:B--2---:R-:W-:Y:S08]  /*fc90*/  HMMA.16816.F32.BF16 R12, R168.reuse, R160, R12 ;  /* 0x000000a0a80c723c */ /* 0x044ff0000004180c */
[----:B------:R-:W-:Y:S01]  /*fca0*/  HMMA.16816.F32.BF16 R16, R168, R162, R16 ;  /* 0x000000a2a810723c */ /* 0x000fe20000041810 */
[----:B------:R-:W2:Y:S06]  /*fcb0*/  LDSM.16.M88.4 R160, [R177] ;  /* 0x00000000b1a0783b */ /* 0x000eac0000000200 */
[----:B------:R-:W-:Y:S06]  /*fcc0*/  LDSM.16.M88.4 R176, [R178] ;  /* 0x00000000b2b0783b */ /* 0x000fec0000000200 */
[----:B------:R-:W3:Y:S01]  /*fcd0*/  LDSM.16.M88.4 R168, [R197+0x4000] ;  /* 0x00400000c5a8783b */ /* 0x000ee20000000200 */
[C---:B-1----:R-:W-:Y:S08]  /*fce0*/  HMMA.16816.F32.BF16 R4, R164.reuse, R172, R4 ;  /* 0x000000aca404723c */ /* 0x042ff00000041804 */
[C---:B------:R-:W-:Y:S01]  /*fcf0*/  HMMA.16816.F32.BF16 R8, R164.reuse, R174, R8 ;  /* 0x000000aea408723c */ /* 0x040fe20000041808 */
[----:B------:R-:W1:Y:S07]  /*fd00*/  LDSM.16.M88.4 R172, [R180] ;  /* 0x00000000b4ac783b */ /* 0x000e6e0000000200 */
[C---:B--2---:R-:W-:Y:S08]  /*fd10*/  HMMA.16816.F32.BF16 R12, R164.reuse, R160, R12 ;  /* 0x000000a0a40c723c */ /* 0x044ff0000004180c */
[----:B------:R-:W-:Y:S01]  /*fd20*/  HMMA.16816.F32.BF16 R16, R164, R162, R16 ;  /* 0x000000a2a410723c */ /* 0x000fe20000041810 */
[----:B------:R-:W-:Y:S06]  /*fd30*/  LDSM.16.M88.4 R160, [R196+0x4000] ;  /* 0x00400000c4a0783b */ /* 0x000fec0000000200 */
[----:B------:R-:W2:Y:S01]  /*fd40*/  LDSM.16.M88.4 R164, [R188+-0x2000] ;  /* 0xffe00000bca4783b */ /* 0x000ea20000000200 */
[C---:B---3--:R-:W-:Y:S08]  /*fd50*/  HMMA.16816.F32.BF16 R4, R168.reuse, R176, R4 ;  /* 0x000000b0a804723c */ /* 0x048ff00000041804 */
[C---:B------:R-:W-:Y:S01]  /*fd60*/  HMMA.16816.F32.BF16 R8, R168.reuse, R178, R8 ;  /* 0x000000b2a808723c */ /* 0x040fe20000041808 */
[----:B------:R-:W3:Y:S07]  /*fd70*/  LDSM.16.M88.4 R176, [R188+-0x1800] ;  /* 0xffe80000bcb0783b */ /* 0x000eee0000000200 */
[C---:B-1----:R-:W-:Y:S08]  /*fd80*/  HMMA.16816.F32.BF16 R12, R168.reuse, R172, R12 ;  /* 0x000000aca80c723c */ /* 0x042ff0000004180c */
[----:B------:R-:W-:Y:S01]  /*fd90*/  HMMA.16816.F32.BF16 R16, R168, R174, R16 ;  /* 0x000000aea810723c */ /* 0x000fe20000041810 */
[----:B------:R-:W-:Y:S06]  /*fda0*/  LDSM.16.M88.4 R168, [R194+0x8000] ;  /* 0x00800000c2a8783b */ /* 0x000fec0000000200 */
[----:B------:R-:W1:Y:S01]  /*fdb0*/  LDSM.16.M88.4 R172, [R143+0x2000] ;  /* 0x002000008fac783b */ /* 0x000e620000000200 */
[C---:B--2---:R-:W-:Y:S08]  /*fdc0*/  HMMA.16816.F32.BF16 R4, R160.reuse, R164, R4 ;  /* 0x000000a4a004723c */ /* 0x044ff00000041804 */
[C---:B------:R-:W-:Y:S01]  /*fdd0*/  HMMA.16816.F32.BF16 R8, R160.reuse, R166, R8 ;  /* 0x000000a6a008723c */ /* 0x040fe20000041808 */
[----:B------:R-:W2:Y:S07]  /*fde0*/  LDSM.16.M88.4 R164, [R143+0x2800] ;  /* 0x002800008fa4783b */ /* 0x000eae0000000200 */
[C---:B---3--:R-:W-:Y:S08]  /*fdf0*/  HMMA.16816.F32.BF16 R12, R160.reuse, R176, R12 ;  /* 0x000000b0a00c723c */ /* 0x048ff0000004180c */
[----:B------:R-:W-:Y:S01]  /*fe00*/  HMMA.16816.F32.BF16 R16, R160, R178, R16 ;  /* 0x000000b2a010723c */ /* 0x000fe20000041810 */
[----:B------:R-:W-:Y:S06]  /*fe10*/  LDSM.16.M88.4 R176, [R181] ;  /* 0x00000000b5b0783b */ /* 0x000fec0000000200 */
[----:B------:R-:W3:Y:S01]  /*fe20*/  LDSM.16.M88.4 R160, [R195+0x8000] ;  /* 0x00800000c3a0783b */ /* 0x000ee20000000200 */
[C---:B-1----:R-:W-:Y:S08]  /*fe30*/  HMMA.16816.F32.BF16 R4, R168.reuse, R172, R4 ;  /* 0x000000aca804723c */ /* 0x042ff00000041804 */
[C---:B------:R-:W-:Y:S01]  /*fe40*/  HMMA.16816.F32.BF16 R8, R168.reuse, R174, R8 ;  /* 0x000000aea808723c */ /* 0x040fe20000041808 */
[----:B------:R-:W1:Y:S07]  /*fe50*/  LDSM.16.M88.4 R172, [R182] ;  /* 0x00000000b6ac783b */ /* 0x000e6e0000000200 */
[C---:B--2---:R-:W-:Y:S08]  /*fe60*/  HMMA.16816.F32.BF16 R12, R168.reuse, R164, R12 ;  /* 0x000000a4a80c723c */ /* 0x044ff0000004180c */
[----:B------:R-:W-:Y:S01]  /*fe70*/  HMMA.16816.F32.BF16 R16, R168, R166, R16 ;  /* 0x000000a6a810723c */ /* 0x000fe20000041810 */
[----:B------:R-:W-:Y:S06]  /*fe80*/  LDSM.16.M88.4 R168, [R183] ;  /* 0x00000000b7a8783b */ /* 0x000fec0000000200 */
[----:B------:R-:W2:Y:S06]  /*fe90*/  LDSM.16.M88.4 R164, [R197+0x8000] ;  /* 0x00800000c5a4783b */ /* 0x000eac0000000200 */
[----:B------:R-:W4:Y:S01]  /*fea0*/  LDSM.16.M88.4 R180, [R184] ;  /* 0x00000000b8b4783b */ /* 0x000f220000000200 */
[C---:B---3--:R-:W-:Y:S08]  /*feb0*/  HMMA.16816.F32.BF16 R4, R160.reuse, R176, R4 ;  /* 0x000000b0a004723c */ /* 0x048ff00000041804 */
[C---:B------:R-:W-:Y:S01]  /*fec0*/  HMMA.16816.F32.BF16 R8, R160.reuse, R178, R8 ;  /* 0x000000b2a008723c */ /* 0x040fe20000041808 */
[----:B------:R-:W-:Y:S07]  /*fed0*/  LDSM.16.M88.4 R176, [R188+-0x800] ;  /* 0xfff80000bcb0783b */ /* 0x000fee0000000200 */
[C---:B-1----:R-:W-:Y:S08]  /*fee0*/  HMMA.16816.F32.BF16 R12, R160.reuse, R172, R12 ;  /* 0x000000aca00c723c */ /* 0x042ff0000004180c */
[----:B------:R-:W-:Y:S01]  /*fef0*/  HMMA.16816.F32.BF16 R16, R160, R174, R16 ;  /* 0x000000aea010723c */ /* 0x000fe20000041810 */
[----:B------:R-:W-:Y:S06]  /*ff00*/  LDSM.16.M88.4 R160, [R196+0x8000] ;  /* 0x00800000c4a0783b */ /* 0x000fec0000000200 */
[----:B------:R-:W1:Y:S01]  /*ff10*/  LDSM.16.M88.4 R172, [R188+-0x1000] ;  /* 0xfff00000bcac783b */ /* 0x000e620000000200 */
[C---:B--2---:R-:W-:Y:S08]  /*ff20*/  HMMA.16816.F32.BF16 R4, R164.reuse, R168, R4 ;  /* 0x000000a8a404723c */ /* 0x044ff00000041804 */
[C---:B------:R-:W-:Y:S01]  /*ff30*/  HMMA.16816.F32.BF16 R8, R164.reuse, R170, R8 ;  /* 0x000000aaa408723c */ /* 0x040fe20000041808 */
[----:B------:R-:W-:Y:S07]  /*ff40*/  LDSM.16.M88.4 R168, [R143+0x3000] ;  /* 0x003000008fa8783b */ /* 0x000fee0000000200 */
[C---:B----4-:R-:W-:Y:S08]  /*ff50*/  HMMA.16816.F32.BF16 R12, R164.reuse, R180, R12 ;  /* 0x000000b4a40c723c */ /* 0x050ff0000004180c */
[----:B------:R-:W-:Y:S01]  /*ff60*/  HMMA.16816.F32.BF16 R16, R164, R182, R16 ;  /* 0x000000b6a410723c */ /* 0x000fe20000041810 */
[----:B------:R-:W2:Y:S06]  /*ff70*/  LDSM.16.M88.4 R164, [R194+0xc000] ;  /* 0x00c00000c2a4783b */ /* 0x000eac0000000200 */
[----:B------:R-:W3:Y:S01]  /*ff80*/  LDSM.16.M88.4 R180, [R143+0x3800] ;  /* 0x003800008fb4783b */ /* 0x000ee20000000200 */
[C---:B-1----:R-:W-:Y:S08]  /*ff90*/  HMMA.16816.F32.BF16 R4, R160.reuse, R172, R4 ;  /* 0x000000aca004723c */ /* 0x042ff00000041804 */
[C---:B------:R-:W-:Y:S01]  /*ffa0*/  HMMA.16816.F32.BF16 R8, R160.reuse, R174, R8 ;  /* 0x000000aea008723c */ /* 0x040fe20000041808 */
[----:B------:R-:W-:Y:S07]  /*ffb0*/  LDSM.16.M88.4 R172, [R185] ;  /* 0x00000000b9ac783b */ /* 0x000fee0000000200 */
[C---:B------:R-:W-:Y:S08]  /*ffc0*/  HMMA.16816.F32.BF16 R12, R160.reuse, R176, R12 ;  /* 0x000000b0a00c723c */ /* 0x040ff0000004180c */
[----:B------:R-:W-:Y:S01]  /*ffd0*/  HMMA.16816.F32.BF16 R16, R160, R178, R16 ;  /* 0x000000b2a010723c */ /* 0x000fe20000041810 */
[----:B------:R-:W1:Y:S06]  /*ffe0*/  LDSM.16.M88.4 R160, [R195+0xc000] ;  /* 0x00c00000c3a0783b */ /* 0x000e6c0000000200 */
[----:B------:R-:W4:Y:S01]  /*fff0*/  LDSM.16.M88.4 R176, [R186] ;  /* 0x00000000bab0783b */ /* 0x000f220000000200 */
[C---:B--2---:R-:W-:Y:S08]  /*10000*/  HMMA.16816.F32.BF16 R4, R164.reuse, R168, R4 ;  /* 0x000000a8a404723c */ /* 0x044ff00000041804 */
[C---:B------:R-:W-:Y:S01]  /*10010*/  HMMA.16816.F32.BF16 R8, R164.reuse, R170, R8 ;  /* 0x000000aaa408723c */ /* 0x040fe20000041808 */
[----:B------:R-:W-:Y:S06]  /*10020*/  LDSM.16.M88.4 R168, [R187] ;  /* 0x00000000bba8783b */ /* 0x000fec0000000200 */
[----:B------:R-:W-:Y:S01]  /*10030*/  LDSM.16.M88.4 R184, [R188] ;  /* 0x00000000bcb8783b */ /* 0x000fe20000000200 */
[C---:B---3--:R-:W-:Y:S08]  /*10040*/  HMMA.16816.F32.BF16 R12, R164.reuse, R180, R12 ;  /* 0x000000b4a40c723c */ /* 0x048ff0000004180c */
[----:B------:R-:W-:Y:S01]  /*10050*/  HMMA.16816.F32.BF16 R16, R164, R182, R16 ;  /* 0x000000b6a410723c */ /* 0x000fe20000041810 */
[----:B------:R-:W2:Y:S06]  /*10060*/  LDSM.16.M88.4 R164, [R197+0xc000] ;  /* 0x00c00000c5a4783b */ /* 0x000eac0000000200 */
[----:B------:R-:W-:Y:S01]  /*10070*/  LDSM.16.M88.4 R180, [R196+0xc000] ;  /* 0x00c00000c4b4783b */ /* 0x000fe20000000200 */
[C---:B-1----:R-:W-:Y:S08]  /*10080*/  HMMA.16816.F32.BF16 R4, R160.reuse, R172, R4 ;  /* 0x000000aca004723c */ /* 0x042ff00000041804 */
[C---:B------:R-:W-:Y:S01]  /*10090*/  HMMA.16816.F32.BF16 R8, R160.reuse, R174, R8 ;  /* 0x000000aea008723c */ /* 0x040fe20000041808 */
[----:B------:R-:W1:Y:S07]  /*100a0*/  LDSM.16.M88.4 R172, [R193] ;  /* 0x00000000c1ac783b */ /* 0x000e6e0000000200 */
[C---:B----4-:R-:W-:Y:S08]  /*100b0*/  HMMA.16816.F32.BF16 R12, R160.reuse, R176, R12 ;  /* 0x000000b0a00c723c */ /* 0x050ff0000004180c */
[----:B------:R-:W-:Y:S01]  /*100c0*/  HMMA.16816.F32.BF16 R16, R160, R178, R16 ;  /* 0x000000b2a010723c */ /* 0x000fe20000041810 */
[----:B------:R-:W3:Y:S01]  /*100d0*/  LDSM.16.M88.4 R160, [R188+0x800] ;  /* 0x00080000bca0783b */ /* 0x000ee20000000200 */
[----:B------:R-:W-:Y:S05]  /*100e0*/  DEPBAR.LE SB0, 0x0 ;  /* 0x000080000000791a */ /* 0x000fea0000000000 */
[----:B------:R-:W-:Y:S01]  /*100f0*/  BAR.SYNC.DEFER_BLOCKING 0x0 ;  /* 0x0000000000007b1d */ /* 0x000fe20000010000 */
[C---:B--2---:R-:W-:Y:S08]  /*10100*/  HMMA.16816.F32.BF16 R4, R164.reuse, R168, R4 ;  /* 0x000000a8a404723c */ /* 0x044ff00000041804 */
[C---:B------:R-:W-:Y:S08]  /*10110*/  HMMA.16816.F32.BF16 R8, R164.reuse, R170, R8 ;  /* 0x000000aaa408723c */ /* 0x040ff00000041808 */
[C---:B-1----:R-:W-:Y:S08]  /*10120*/  HMMA.16816.F32.BF16 R12, R164.reuse, R172, R12 ;  /* 0x000000aca40c723c */ /* 0x042ff0000004180c */
[----:B------:R-:W-:Y:S08]  /*10130*/  HMMA.16816.F32.BF16 R16, R164, R174, R16 ;  /* 0x000000aea410723c */ /* 0x000ff00000041810 */
[C---:B------:R-:W-:Y:S08]  /*10140*/  HMMA.16816.F32.BF16 R4, R180.reuse, R184, R4 ;  /* 0x000000b8b404723c */ /* 0x040ff00000041804 */
[C---:B------:R-:W-:Y:S08]  /*10150*/  HMMA.16816.F32.BF16 R8, R180.reuse, R186, R8 ;  /* 0x000000bab408723c */ /* 0x040ff00000041808 */
[C---:B---3--:R-:W-:Y:S08]  /*10160*/  HMMA.16816.F32.BF16 R12, R180.reuse, R160, R12 ;  /* 0x000000a0b40c723c */ /* 0x048ff0000004180c */
[----:B------:R-:W-:Y:S01]  /*10170*/  FMUL.FTZ R0, R4, c[0x0][0x320] ;  /* 0x0000c80004007a20 */ /* 0x000fe20000410000 */
[----:B------:R-:W-:Y:S03]  /*10180*/  HMMA.16816.F32.BF16 R16, R180, R162, R16 ;  /* 0x000000a2b410723c */ /* 0x000fe60000041810 */
[----:B------:R1:W2:Y:S02]  /*10190*/  MUFU.TANH R168, R0 ;  /* 0x0000000000a87308 */ /* 0x0002a40000002400 */
[----:B-1----:R-:W-:Y:S08]  /*101a0*/  FMUL.FTZ R0, R5, c[0x0][0x320] ;  /* 0x0000c80005007a20 */ /* 0x002ff00000410000 */
[----:B------:R1:W3:Y:S02]  /*101b0*/  MUFU.TANH R167, R0 ;  /* 0x0000000000a77308 */ /* 0x0002e40000002400 */
[----:B-1----:R-:W-:Y:S08]  /*101c0*/  FMUL.FTZ R0, R6, c[0x0][0x320] ;  /* 0x0000c80006007a20 */ /* 0x002ff00000410000 */
[----:B------:R1:W4:Y:S02]  /*101d0*/  MUFU.TANH R169, R0 ;  /* 0x0000000000a97308 */ /* 0x0003240000002400 */
[----:B-1----:R-:W-:Y:S08]  /*101e0*/  FMUL.FTZ R0, R7, c[0x0][0x320] ;  /* 0x0000c80007007a20 */ /* 0x002ff00000410000 */
[----:B------:R1:W1:Y:S02]  /*101f0*/  MUFU.TANH R170, R0 ;  /* 0x0000000000aa7308 */ /* 0x0002640000002400 */
        /* <DEDUP_REMOVED lines=23> */
[----:B------:R1:W1:Y:S01]  /*10370*/  MUFU.TANH R10, R0 ;  /* 0x00000000000a7308 */ /* 0x0002620000002400 */
[----:B------:R-:W-:-:S05]  /*10380*/  @!P0 BRA `(.L_x_269) ;  /* 0x0000031000008947 */ /* 0x000fca0003800000 */
[----:B-1234-:R-:W-:Y:S01]  /*10390*/  IMAD.MOV.U32 R0, RZ, RZ, 0x1 ;  /* 0x00000001ff007424 */ /* 0x01efe200078e00ff */
[----:B------:R-:W-:Y:S01]  /*103a0*/  ISETP.GT.AND P0, PT, R218, 0x1f, PT ;  /* 0x0000001fda00780c */ /* 0x000fe20003f04270 */
[----:B------:R-:W-:Y:S02]  /*103b0*/  IMAD R2, R201, 0x20, R226 ;  /* 0x00000020c9027824 */ /* 0x000fe400078e02e2 */
[----:B------:R-:W-:Y:S01]  /*103c0*/  IMAD.MOV.U32 R202, RZ, RZ, RZ ;  /* 0x000000ffffca7224 */ /* 0x000fe200078e00ff */
[----:B------:R-:W-:Y:S02]  /*103d0*/  ISETP.NE.AND P1, PT, R0, c[0x0][0x2b8], PT ;  /* 0x0000ae0000007a0c */ /* 0x000fe40003f25270 */
[----:B------:R-:W-:Y:S05]  /*103e0*/  IADD3 R2, R2, -0x20, R218 ;  /* 0xffffffe002027810 */ /* 0x000fea0007ffe0da */
[----:B------:R-:W-:Y:S06]  /*103f0*/  IMAD.MOV.U32 R0, RZ, RZ, R2 ;  /* 0x000000ffff007224 */ /* 0x000fec00078e0002 */
[----:B------:R-:W-:Y:S05]  /*10400*/  @P1 IMAD.HI.U32 R3, R2, c[0x0][0x2bc], RZ ;  /* 0x0000af0002031a27 */ /* 0x000fea00078e00ff */
[----:B------:R-:W-:Y:S04]  /*10410*/  @P1 SHF.R.U32.HI R0, RZ, c[0x0][0x2c0], R3 ;  /* 0x0000b000ff001a19 */ /* 0x000fe80000011603 */
[C---:B------:R-:W-:Y:S01]  /*10420*/  @!P0 IADD3 R3, P1, R0.reuse, R222, RZ ;  /* 0x000000de00038210 */ /* 0x040fe20007f3e0ff */
[----:B------:R-:W-:Y:S03]  /*10430*/  IMAD.MOV R4, RZ, RZ, -R0 ;  /* 0x000000ffff047224 */ /* 0x000fe600078e0a00 */
[----:B------:R-:W-:Y:S01]  /*10440*/  @!P0 LEA.HI.X.SX32 R0, R0, R225, 0x1, P1 ;  /* 0x000000e100008211 */ /* 0x000fe200008f0eff */
[----:B------:R-:W-:Y:S01]  /*10450*/  IMAD R203, R4, c[0x0][0x2b8], R2 ;  /* 0x0000ae0004cb7a24 */ /* 0x000fe200078e0202 */
[C---:B------:R-:W-:Y:S04]  /*10460*/  @!P0 LEA R2, P1, R3.reuse, c[0x0][0x2a0], 0x2 ;  /* 0x0000a80003028a11 */ /* 0x040fe800078210ff */
[----:B------:R-:W-:Y:S02]  /*10470*/  @!P0 LEA.HI.X R3, R3, c[0x0][0x2a4], R0, 0x2, P1 ;  /* 0x0000a90003038a11 */ /* 0x000fe400008f1400 */
[----:B------:R-:W-:Y:S03]  /*10480*/  SHF.R.S32.HI R0, RZ, 0x1f, R203 ;  /* 0x0000001fff007819 */ /* 0x000fe600000114cb */
[----:B------:R1:W2:Y:S02]  /*10490*/  @!P0 LDG.E R202, [R2.64] ;  /* 0x0000000802ca8981 */ /* 0x0002a4000c1e1900 */
[----:B------:R-:W-:Y:S04]  /*104a0*/  IMAD R0, R0, c[0x0][0x1e0], RZ ;  /* 0x0000780000007a24 */ /* 0x000fe800078e02ff */
[C---:B------:R-:W-:Y:S02]  /*104b0*/  IMAD R0, R203.reuse, c[0x0][0x1e4], R0 ;  /* 0x00007900cb007a24 */ /* 0x040fe400078e0200 */
[----:B-1----:R-:W-:Y:S04]  /*104c0*/  IMAD.WIDE.U32 R2, R203, c[0x0][0x1e0], RZ ;  /* 0x00007800cb027a25 */ /* 0x002fe800078e00ff */
[----:B------:R-:W-:Y:S01]  /*104d0*/  IMAD.IADD R3, R3, 0x1, R0 ;  /* 0x0000000103037824 */ /* 0x000fe200078e0200 */
[----:B--2---:R-:W-:Y:S03]  /*104e0*/  SHF.R.S32.HI R0, RZ, 0x1f, R202 ;  /* 0x0000001fff007819 */ /* 0x004fe600000114ca */
[----:B------:R-:W-:Y:S04]  /*104f0*/  IMAD.WIDE.U32 R2, R202, c[0x0][0x1f0], R2 ;  /* 0x00007c00ca027a25 */ /* 0x000fe800078e0002 */
[----:B------:R-:W-:Y:S01]  /*10500*/  IMAD R4, R0, c[0x0][0x1f0], RZ ;  /* 0x00007c0000047a24 */ /* 0x000fe200078e02ff */
[----:B------:R-:W-:Y:S03]  /*10510*/  IADD3 R0, P0, R220, R2, RZ ;  /* 0x00000002dc007210 */ /* 0x000fe60007f1e0ff */
[----:B------:R-:W-:Y:S05]  /*10520*/  IMAD R4, R202, c[0x0][0x1f4], R4 ;  /* 0x00007d00ca047a24 */ /* 0x000fea00078e0204 */
[----:B------:R-:W-:Y:S02]  /*10530*/  IADD3.X R2, R224, R3, R4, P0, !PT ;  /* 0x00000003e0027210 */ /* 0x000fe400007fe404 */
[C---:B------:R-:W-:Y:S04]  /*10540*/  LEA R5, P0, R0.reuse, c[0x0][0x1c8], 0x1 ;  /* 0x0000720000057a11 */ /* 0x040fe800078008ff */
[----:B------:R-:W-:Y:S01]  /*10550*/  LEA.HI.X R0, R0, c[0x0][0x1cc], R2, 0x1, P0 ;  /* 0x0000730000007a11 */ /* 0x000fe200000f0c02 */
[----:B------:R-:W-:-:S06]  /*10560*/  BRA.DIV ~URZ, `(.L_x_270) ;  /* 0x000077727f007947 */ /* 0x000fcc000b800000 */
[----:B------:R1:W2:Y:S02]  /*10570*/  SHFL.IDX PT, R4, R0, RZ, 0x181f ;  /* 0x00181fff00047589 */ /* 0x0002a400000e0000 */
.L_x_348:
[----:B------:R-:W-:-:S05]  /*10580*/  BRA.DIV ~URZ, `(.L_x_271) ;  /* 0x000077c27f007947 */ /* 0x000fca000b800000 */
[----:B-1----:R1:W3:Y:S02]  /*10590*/  SHFL.IDX PT, R0, R5, RZ, 0x181f ;  /* 0x00181fff05007589 */ /* 0x0022e400000e0000 */
.L_x_349:
[----:B------:R-:W-:Y:S02]  /*105a0*/  LOP3.LUT P1, RZ, R207, 0x1, RZ, 0xc0, !PT ;  /* 0x00000001cfff7812 */ /* 0x000fe4000782c0ff */
[C---:B---3--:R-:W-:Y:S04]  /*105b0*/  LEA R2, P0, R132.reuse, R0, 0x1 ;  /* 0x0000000084027211 */ /* 0x048fe800078008ff */
[----:B--2---:R-:W-:Y:S07]  /*105c0*/  LEA.HI.X R3, R132, R4, R133, 0x1, P0 ;  /* 0x0000000484037211 */ /* 0x004fee00000f0c85 */
[----:B------:R-:W-:Y:S01]  /*105d0*/  @!PT LDS RZ, [RZ] ;  /* 0x00000000fffff984 */ /* 0x000fe20000000800 */
[----:B------:R-:W-:Y:S01]  /*105e0*/  @!PT LDS RZ, [RZ] ;  /* 0x00000000fffff984 */ /* 0x000fe20000000800 */
[----:B------:R-:W-:Y:S01]  /*105f0*/  @!PT LDS RZ, [RZ] ;  /* 0x00000000fffff984 */ /* 0x000fe20000000800 */
[----:B------:R2:W-:Y:S02]  /*10600*/  LDGSTS.E.BYPASS.LTC128B.128 [R198+0xc080], [R2.64], !P1 ;  /* 0x0c08000002c67fae */ /* 0x0005e4000c901d48 */
[C---:B--2---:R-:W-:Y:S04]  /*10610*/  LEA R2, P0, R204.reuse, R0, 0x1 ;  /* 0x00000000cc027211 */ /* 0x044fe800078008ff */
[----:B------:R-:W-:Y:S02]  /*10620*/  LEA.HI.X R3, R204, R4, R209, 0x1, P0 ;  /* 0x00000004cc037211 */ /* 0x000fe400000f0cd1 */
[C---:B------:R-:W-:Y:S03]  /*10630*/  LEA R6, P0, R199.reuse, R0, 0x1 ;  /* 0x00000000c7067211 */ /* 0x040fe600078008ff */
[----:B------:R2:W-:Y:S01]  /*10640*/  LDGSTS.E.BYPASS.LTC128B.128 [R198+0xd080], [R2.64], !P3 ;  /* 0x0d08000002c67fae */ /* 0x0005e2000d901d48 */
[----:B------:R-:W-:Y:S05]  /*10650*/  LEA.HI.X R7, R199, R4, R211, 0x1, P0 ;  /* 0x00000004c7077211 */ /* 0x000fea00000f0cd3 */
[----:B------:R3:W-:Y:S01]  /*10660*/  LDGSTS.E.BYPASS.LTC128B.128 [R198+0xe080], [R6.64], !P4 ;  /* 0x0e08000006c67fae */ /* 0x0007e2000e101d48 */
[C---:B--2---:R-:W-:Y:S04]  /*10670*/  LEA R2, P0, R200.reuse, R0, 0x1 ;  /* 0x00000000c8027211 */ /* 0x044fe800078008ff */
[----:B------:R-:W-:Y:S05]  /*10680*/  LEA.HI.X R3, R200, R4, R210, 0x1, P0 ;  /* 0x00000004c8037211 */ /* 0x000fea00000f0cd2 */
[----:B------:R3:W-:Y:S04]  /*10690*/  LDGSTS.E.BYPASS.LTC128B.128 [R198+0xf080], [R2.64], !P5 ;  /* 0x0f08000002c67fae */ /* 0x0007e8000e901d48 */
.L_x_269:
[----:B--234-:R-:W-:Y:S05]  /*106a0*/  BSYNC B0 ;  /* 0x0000000000007941 */ /* 0x01cfea0003800000 */
.L_x_268:
[----:B------:R-:W-:Y:S01]  /*106b0*/  FMNMX.FTZ R2, R168, R136, !PT ;  /* 0x00000088a8027209 */ /* 0x000fe20007810000 */
[----:B------:R-:W0:Y:S01]  /*106c0*/  LDGDEPBAR ;  /* 0x00000000000079af */ /* 0x000e220000000000 */
        /* <DEDUP_REMOVED lines=16> */
[----:B------:R-:W1:Y:S02]  /*107d0*/  SHFL.BFLY PT, R0, R4, 0x2, 0x1f ;  /* 0x0c401f0004007f89 */ /* 0x000e6400000e0000 */
[----:B-1----:R-:W-:Y:S05]  /*107e0*/  FMNMX.FTZ R0, R4, R0, !PT ;  /* 0x0000000004007209 */ /* 0x002fea0007810000 */
[----:B------:R-:W1:Y:S02]  /*107f0*/  SHFL.BFLY PT, R2, R0, 0x1, 0x1f ;  /* 0x0c201f0000027f89 */ /* 0x000e6400000e0000 */
[----:B-1----:R-:W-:Y:S02]  /*10800*/  FMNMX.FTZ R134, R0, R2, !PT ;  /* 0x0000000200867209 */ /* 0x002fe40007810000 */
[----:B------:R-:W1:Y:S02]  /*10810*/  SHFL.BFLY PT, R0, R5, 0x2, 0x1f ;  /* 0x0c401f0005007f89 */ /* 0x000e6400000e0000 */
[----:B-1----:R-:W-:Y:S05]  /*10820*/  FMNMX.FTZ R4, R5, R0, !PT ;  /* 0x0000000005047209 */ /* 0x002fea0007810000 */
[----:B------:R1:W2:Y:S02]  /*10830*/  SHFL.BFLY PT, R0, R4, 0x1, 0x1f ;  /* 0x0c201f0004007f89 */ /* 0x0002a400000e0000 */
.L_x_350:
[----:B--2---:R-:W-:Y:S01]  /*10840*/  FMNMX.FTZ R3, R0, R4, !PT ;  /* 0x0000000400037209 */ /* 0x004fe20007810000 */
[C---:B------:R-:W-:Y:S01]  /*10850*/  FADD.FTZ R0, -R134.reuse, R136 ;  /* 0x0000008886007221 */ /* 0x040fe20000010100 */
[----:B------:R-:W-:Y:S01]  /*10860*/  WARPSYNC 0xffffffff ;  /* 0xffffffff00007948 */ /* 0x000fe20003800000 */
[----:B-1----:R-:W-:Y:S01]  /*10870*/  FMUL.FTZ R4, R134, c[0x0][0x2d0] ;  /* 0x0000b40086047a20 */ /* 0x002fe20000410000 */
[----:B------:R-:W-:Y:S01]  /*10880*/  ISETP.GT.AND P0, PT, R201, R213, PT ;  /* 0x000000d5c900720c */ /* 0x000fe20003f04270 */
[----:B------:R-:W-:Y:S02]  /*10890*/  FMUL.FTZ R0, R0, c[0x0][0x2d0] ;  /* 0x0000b40000007a20 */ /* 0x000fe40000410000 */
[--C-:B------:R-:W-:Y:S02]  /*108a0*/  FFMA.FTZ R171, R9, c[0x0][0x2d0], -R4.reuse ;  /* 0x0000b40009ab7a23 */ /* 0x100fe40000010804 */
[----:B------:R1:W-:Y:S01]  /*108b0*/  MUFU.EX2 R2, R0 ;  /* 0x0000000000027308 */ /* 0x0003e20000000800 */
[--C-:B------:R-:W-:Y:S02]  /*108c0*/  FFMA.FTZ R7, R168, c[0x0][0x2d0], -R4.reuse ;  /* 0x0000b400a8077a23 */ /* 0x100fe40000010804 */
[--C-:B------:R-:W-:Y:S02]  /*108d0*/  FFMA.FTZ R6, R167, c[0x0][0x2d0], -R4.reuse ;  /* 0x0000b400a7067a23 */ /* 0x100fe40000010804 */
[--C-:B------:R-:W-:Y:S02]  /*108e0*/  FFMA.FTZ R167, R8, c[0x0][0x2d0], -R4.reuse ;  /* 0x0000b40008a77a23 */ /* 0x100fe40000010804 */
[--C-:B------:R-:W-:Y:S02]  /*108f0*/  FFMA.FTZ R5, R164, c[0x0][0x2d0], -R4.reuse ;  /* 0x0000b400a4057a23 */ /* 0x100fe40000010804 */
[--C-:B------:R-:W-:Y:S01]  /*10900*/  FFMA.FTZ R172, R12, c[0x0][0x2d0], -R4.reuse ;  /* 0x0000b4000cac7a23 */ /* 0x100fe20000010804 */
[----:B------:R-:W-:Y:S01]  /*10910*/  MUFU.EX2 R8, R7 ;  /* 0x0000000700087308 */ /* 0x000fe20000000800 */
[--C-:B------:R-:W-:Y:S09]  /*10920*/  FFMA.FTZ R173, R160, c[0x0][0x2d0], -R4.reuse ;  /* 0x0000b400a0ad7a23 */ /* 0x100ff20000010804 */
[----:B------:R-:W-:Y:S01]  /*10930*/  MUFU.EX2 R7, R6 ;  /* 0x0000000600077308 */ /* 0x000fe20000000800 */
[----:B-1----:R-:W-:Y:S09]  /*10940*/  FFMA.FTZ R0, R161, c[0x0][0x2d0], -R4 ;  /* 0x0000b400a1007a23 */ /* 0x002ff20000010804 */
[----:B------:R1:W-:Y:S10]  /*10950*/  MUFU.EX2 R9, R0 ;  /* 0x0000000000097308 */ /* 0x0003f40000000800 */
[----:B------:R-:W-:Y:S01]  /*10960*/  MUFU.EX2 R12, R5 ;  /* 0x00000005000c7308 */ /* 0x000fe20000000800 */
[----:B-1----:R-:W-:Y:S04]  /*10970*/  FADD.FTZ R0, -R3, R137 ;  /* 0x0000008903007221 */ /* 0x002fe80000010100 */
[----:B------:R-:W-:Y:S06]  /*10980*/  FMUL.FTZ R0, R0, c[0x0][0x2d0] ;  /* 0x0000b40000007a20 */ /* 0x000fec0000410000 */
[----:B------:R-:W1:Y:S02]  /*10990*/  MUFU.EX2 R0, R0 ;  /* 0x0000000000007308 */ /* 0x000e640000000800 */
[----:B-1----:R-:W-:Y:S01]  /*109a0*/  FMUL.FTZ R18, R0, R146 ;  /* 0x0000009200127220 */ /* 0x002fe20000410000 */
[----:B------:R-:W-:Y:S01]  /*109b0*/  F2FP.BF16.PACK_AB R160, R7, R8 ;  /* 0x0000000807a0723e */ /* 0x000fe200000010ff */
[C---:B------:R-:W-:Y:S01]  /*109c0*/  FFMA.FTZ R4, R2.reuse, R206, R8 ;  /* 0x000000ce02047223 */ /* 0x040fe20000010008 */
[----:B------:R-:W-:Y:S01]  /*109d0*/  F2FP.BF16.PACK_AB R162, R9, R12 ;  /* 0x0000000c09a2723e */ /* 0x000fe200000010ff */
[C---:B------:R-:W-:Y:S02]  /*109e0*/  FMUL.FTZ R16, R2.reuse, R144 ;  /* 0x0000009002107220 */ /* 0x040fe40000410000 */
[----:B------:R-:W-:Y:S02]  /*109f0*/  FMUL.FTZ R17, R2, R145 ;  /* 0x0000009102117220 */ /* 0x000fe40000410000 */
[----:B------:R-:W-:Y:S02]  /*10a00*/  FMUL.FTZ R19, R0, R147 ;  /* 0x0000009300137220 */ /* 0x000fe40000410000 */
[----:B------:R-:W1:Y:S01]  /*10a10*/  LDSM.16.MT88.4 R144, [R189] ;  /* 0x00000000bd90783b */ /* 0x000e620000004200 */
[----:B------:R-:W-:Y:S02]  /*10a20*/  FADD.FTZ R6, R7, R4 ;  /* 0x0000000407067221 */ /* 0x000fe40000010000 */
[----:B------:R-:W-:Y:S02]  /*10a30*/  FMUL.FTZ R4, R3, c[0x0][0x2d0] ;  /* 0x0000b40003047a20 */ /* 0x000fe40000410000 */
[----:B------:R-:W-:Y:S02]  /*10a40*/  FADD.FTZ R6, R12, R6 ;  /* 0x000000060c067221 */ /* 0x000fe40000010000 */
[--C-:B------:R-:W-:Y:S02]  /*10a50*/  FFMA.FTZ R5, R169, c[0x0][0x2d0], -R4.reuse ;  /* 0x0000b400a9057a23 */ /* 0x100fe40000010804 */
[--C-:B------:R-:W-:Y:S02]  /*10a60*/  FFMA.FTZ R7, R170, c[0x0][0x2d0], -R4.reuse ;  /* 0x0000b400aa077a23 */ /* 0x100fe40000010804 */
[--C-:B------:R-:W-:Y:S01]  /*10a70*/  FFMA.FTZ R136, R166, c[0x0][0x2d0], -R4.reuse ;  /* 0x0000b400a6887a23 */ /* 0x100fe20000010804 */
[----:B------:R2:W3:Y:S01]  /*10a80*/  MUFU.EX2 R161, R5 ;  /* 0x0000000500a17308 */ /* 0x0004e20000000800 */
[--C-:B------:R-:W-:Y:S02]  /*10a90*/  FFMA.FTZ R137, R165, c[0x0][0x2d0], -R4.reuse ;  /* 0x0000b400a5897a23 */ /* 0x100fe40000010804 */
[--C-:B------:R-:W-:Y:S02]  /*10aa0*/  FFMA.FTZ R166, R11, c[0x0][0x2d0], -R4.reuse ;  /* 0x0000b4000ba67a23 */ /* 0x100fe40000010804 */
[--C-:B------:R-:W-:Y:S02]  /*10ab0*/  FFMA.FTZ R168, R10, c[0x0][0x2d0], -R4.reuse ;  /* 0x0000b4000aa87a23 */ /* 0x100fe40000010804 */
[--C-:B------:R-:W-:Y:S02]  /*10ac0*/  FFMA.FTZ R165, R14, c[0x0][0x2d0], -R4.reuse ;  /* 0x0000b4000ea57a23 */ /* 0x100fe40000010804 */
[----:B------:R-:W-:Y:S01]  /*10ad0*/  FMUL.FTZ R14, R0, R150 ;  /* 0x00000096000e7220 */ /* 0x000fe20000410000 */
[----:B------:R-:W-:Y:S01]  /*10ae0*/  MUFU.EX2 R174, R137 ;  /* 0x0000008900ae7308 */ /* 0x000fe20000000800 */
[----:B------:R-:W-:Y:S02]  /*10af0*/  FFMA.FTZ R164, R13, c[0x0][0x2d0], -R4 ;  /* 0x0000b4000da47a23 */ /* 0x000fe40000010804 */
[C---:B------:R-:W-:Y:S02]  /*10b00*/  FMUL.FTZ R4, R2.reuse, R156 ;  /* 0x0000009c02047220 */ /* 0x040fe40000410000 */
[----:B------:R-:W-:Y:S02]  /*10b10*/  FADD.FTZ R169, R9, R6 ;  /* 0x0000000609a97221 */ /* 0x000fe40000010000 */
[----:B------:R-:W-:Y:S02]  /*10b20*/  FMUL.FTZ R13, R2, R149 ;  /* 0x00000095020d7220 */ /* 0x000fe40000410000 */
[----:B------:R-:W-:Y:S01]  /*10b30*/  FMUL.FTZ R6, R0, R158 ;  /* 0x0000009e00067220 */ /* 0x000fe20000410000 */
[----:B------:R-:W4:Y:S01]  /*10b40*/  MUFU.EX2 R156, R7 ;  /* 0x00000007009c7308 */ /* 0x000f220000000800 */
[C---:B------:R-:W-:Y:S02]  /*10b50*/  FMUL.FTZ R8, R2.reuse, R152 ;  /* 0x0000009802087220 */ /* 0x040fe40000410000 */
[C---:B------:R-:W-:Y:S02]  /*10b60*/  FMUL.FTZ R9, R2.reuse, R153 ;  /* 0x0000009902097220 */ /* 0x040fe40000410000 */
[----:B--2---:R-:W-:Y:S02]  /*10b70*/  FMUL.FTZ R5, R2, R157 ;  /* 0x0000009d02057220 */ /* 0x004fe40000410000 */
[C---:B---3--:R-:W-:Y:S02]  /*10b80*/  FFMA.FTZ R149, R0.reuse, R205, R161 ;  /* 0x000000cd00957223 */ /* 0x048fe400000100a1 */
[C---:B------:R-:W-:Y:S01]  /*10b90*/  FMUL.FTZ R10, R0.reuse, R154 ;  /* 0x0000009a000a7220 */ /* 0x040fe20000410000 */
[----:B------:R-:W2:Y:S01]  /*10ba0*/  MUFU.EX2 R150, R136 ;  /* 0x0000008800967308 */ /* 0x000ea20000000800 */
[----:B------:R-:W-:Y:S02]  /*10bb0*/  FMUL.FTZ R11, R0, R155 ;  /* 0x0000009b000b7220 */ /* 0x000fe40000410000 */
[----:B------:R-:W-:Y:S01]  /*10bc0*/  FMUL.FTZ R12, R2, R148 ;  /* 0x00000094020c7220 */ /* 0x000fe20000410000 */
[----:B------:R-:W-:Y:S01]  /*10bd0*/  LDSM.16.MT88.4 R152, [R189+0x800] ;  /* 0x00080000bd98783b */ /* 0x000fe20000004200 */
[----:B------:R-:W-:Y:S02]  /*10be0*/  FMUL.FTZ R15, R0, R151 ;  /* 0x00000097000f7220 */ /* 0x000fe40000410000 */
[C---:B------:R-:W-:Y:S02]  /*10bf0*/  FMUL.FTZ R20, R2.reuse, R20 ;  /* 0x0000001402147220 */ /* 0x040fe40000410000 */
[----:B------:R-:W-:Y:S01]  /*10c00*/  FMUL.FTZ R21, R2, R21 ;  /* 0x0000001502157220 */ /* 0x000fe20000410000 */
[----:B------:R-:W-:Y:S01]  /*10c10*/  MUFU.EX2 R136, R173 ;  /* 0x000000ad00887308 */ /* 0x000fe20000000800 */
[C---:B------:R-:W-:Y:S02]  /*10c20*/  FMUL.FTZ R22, R0.reuse, R22 ;  /* 0x0000001600167220 */ /* 0x040fe40000410000 */
[----:B------:R-:W-:Y:S01]  /*10c30*/  FMUL.FTZ R23, R0, R23 ;  /* 0x0000001700177220 */ /* 0x000fe20000410000 */
[----:B----4-:R-:W-:Y:S01]  /*10c40*/  F2FP.BF16.PACK_AB R161, R156, R161 ;  /* 0x000000a19ca1723e */ /* 0x010fe200000010ff */
[----:B------:R-:W-:Y:S02]  /*10c50*/  FMUL.FTZ R7, R0, R159 ;  /* 0x0000009f00077220 */ /* 0x000fe40000410000 */
[C---:B------:R-:W-:Y:S02]  /*10c60*/  FMUL.FTZ R24, R2.reuse, R24 ;  /* 0x0000001802187220 */ /* 0x040fe40000410000 */
[----:B------:R-:W-:Y:S01]  /*10c70*/  FMUL.FTZ R25, R2, R25 ;  /* 0x0000001902197220 */ /* 0x000fe20000410000 */
[----:B------:R-:W-:Y:S01]  /*10c80*/  MUFU.EX2 R170, R164 ;  /* 0x000000a400aa7308 */ /* 0x000fe20000000800 */
[C---:B------:R-:W-:Y:S02]  /*10c90*/  FMUL.FTZ R26, R0.reuse, R26 ;  /* 0x0000001a001a7220 */ /* 0x040fe40000410000 */
[----:B------:R-:W-:Y:S01]  /*10ca0*/  FMUL.FTZ R27, R0, R27 ;  /* 0x0000001b001b7220 */ /* 0x000fe20000410000 */
[----:B--2---:R-:W-:Y:S01]  /*10cb0*/  F2FP.BF16.PACK_AB R163, R174, R150 ;  /* 0x00000096aea3723e */ /* 0x004fe200000010ff */
[C---:B------:R-:W-:Y:S02]  /*10cc0*/  FMUL.FTZ R28, R2.reuse, R28 ;  /* 0x0000001c021c7220 */ /* 0x040fe40000410000 */
[----:B------:R-:W-:Y:S02]  /*10cd0*/  FMUL.FTZ R29, R2, R29 ;  /* 0x0000001d021d7220 */ /* 0x000fe40000410000 */
[C---:B------:R-:W-:Y:S01]  /*10ce0*/  FMUL.FTZ R30, R0.reuse, R30 ;  /* 0x0000001e001e7220 */ /* 0x040fe20000410000 */
[----:B------:R-:W-:Y:S01]  /*10cf0*/  MUFU.EX2 R148, R171 ;  /* 0x000000ab00947308 */ /* 0x000fe20000000800 */
[C---:B-1----:R-:W-:Y:S05]  /*10d00*/  HMMA.16816.F32.BF16 R4, R160.reuse, R144, R4 ;  /* 0x00000090a004723c */ /* 0x042fea0000041804 */
[----:B------:R-:W-:Y:S02]  /*10d10*/  FMUL.FTZ R31, R0, R31 ;  /* 0x0000001f001f7220 */ /* 0x000fe40000410000 */
[C---:B------:R-:W-:Y:S01]  /*10d20*/  FMUL.FTZ R32, R2.reuse, R32 ;  /* 0x0000002002207220 */ /* 0x040fe20000410000 */
[C---:B------:R-:W-:Y:S01]  /*10d30*/  HMMA.16816.F32.BF16 R8, R160.reuse, R146, R8 ;  /* 0x00000092a008723c */ /* 0x040fe20000041808 */
[----:B------:R-:W1:Y:S01]  /*10d40*/  LDSM.16.MT88.4 R144, [R190] ;  /* 0x00000000be90783b */ /* 0x000e620000004200 */
[----:B------:R-:W-:Y:S02]  /*10d50*/  MUFU.EX2 R137, R167 ;  /* 0x000000a700897308 */ /* 0x000fe40000000800 */
[----:B------:R-:W-:Y:S02]  /*10d60*/  FMUL.FTZ R33, R2, R33 ;  /* 0x0000002102217220 */ /* 0x000fe40000410000 */
[C---:B------:R-:W-:Y:S02]  /*10d70*/  FMUL.FTZ R34, R0.reuse, R34 ;  /* 0x0000002200227220 */ /* 0x040fe40000410000 */
[----:B------:R-:W-:Y:S04]  /*10d80*/  FMUL.FTZ R35, R0, R35 ;  /* 0x0000002300237220 */ /* 0x000fe80000410000 */
[C---:B------:R-:W-:Y:S01]  /*10d90*/  FMUL.FTZ R36, R2.reuse, R36 ;  /* 0x0000002402247220 */ /* 0x040fe20000410000 */
[----:B------:R-:W2:Y:S01]  /*10da0*/  MUFU.EX2 R171, R165 ;  /* 0x000000a500ab7308 */ /* 0x000ea20000000800 */
        /* <DEDUP_REMOVED lines=11> */
[----:B------:R-:W-:Y:S01]  /*10e60*/  FMUL.FTZ R48, R2, R48 ;  /* 0x0000003002307220 */ /* 0x000fe20000410000 */
[----:B--2---:R-:W-:Y:S01]  /*10e70*/  F2FP.BF16.PACK_AB R165, R170, R171 ;  /* 0x000000abaaa5723e */ /* 0x004fe200000010ff */
[----:B------:R-:W-:Y:S02]  /*10e80*/  FMUL.FTZ R49, R2, R49 ;  /* 0x0000003102317220 */ /* 0x000fe40000410000 */
[C---:B------:R-:W-:Y:S01]  /*10e90*/  FMUL.FTZ R50, R0.reuse, R50 ;  /* 0x0000003200327220 */ /* 0x040fe20000410000 */
[C---:B-1----:R-:W-:Y:S03]  /*10ea0*/  HMMA.16816.F32.BF16 R12, R160.reuse, R144, R12 ;  /* 0x00000090a00c723c */ /* 0x042fe6000004180c */
[----:B------:R-:W-:Y:S02]  /*10eb0*/  FMUL.FTZ R51, R0, R51 ;  /* 0x0000003300337220 */ /* 0x000fe40000410000 */
[C---:B------:R-:W-:Y:S02]  /*10ec0*/  FMUL.FTZ R52, R2.reuse, R52 ;  /* 0x0000003402347220 */ /* 0x040fe40000410000 */
[----:B------:R-:W-:Y:S01]  /*10ed0*/  FMUL.FTZ R53, R2, R53 ;  /* 0x0000003502357220 */ /* 0x000fe20000410000 */
[C---:B------:R-:W-:Y:S01]  /*10ee0*/  HMMA.16816.F32.BF16 R16, R160.reuse, R146, R16 ;  /* 0x00000092a010723c */ /* 0x040fe20000041810 */
[----:B------:R-:W1:Y:S03]  /*10ef0*/  LDSM.16.MT88.4 R144, [R192] ;  /* 0x00000000c090783b */ /* 0x000e660000004200 */
[C---:B------:R-:W-:Y:S02]  /*10f00*/  FMUL.FTZ R54, R0.reuse, R54 ;  /* 0x0000003600367220 */ /* 0x040fe40000410000 */
[----:B------:R-:W-:Y:S02]  /*10f10*/  FMUL.FTZ R55, R0, R55 ;  /* 0x0000003700377220 */ /* 0x000fe40000410000 */
[C---:B------:R-:W-:Y:S04]  /*10f20*/  FMUL.FTZ R56, R2.reuse, R56 ;  /* 0x0000003802387220 */ /* 0x040fe80000410000 */
        /* <DEDUP_REMOVED lines=14> */
[----:B------:R-:W-:Y:S01]  /*11010*/  FMUL.FTZ R71, R0, R71 ;  /* 0x0000004700477220 */ /* 0x000fe20000410000 */
[C---:B-1----:R-:W-:Y:S03]  /*11020*/  HMMA.16816.F32.BF16 R20, R160.reuse, R144, R20 ;  /* 0x00000090a014723c */ /* 0x042fe60000041814 */
[C---:B------:R-:W-:Y:S02]  /*11030*/  FMUL.FTZ R72, R2.reuse, R72 ;  /* 0x0000004802487220 */ /* 0x040fe40000410000 */
[----:B------:R-:W-:Y:S02]  /*11040*/  FMUL.FTZ R73, R2, R73 ;  /* 0x0000004902497220 */ /* 0x000fe40000410000 */
[C---:B------:R-:W-:Y:S01]  /*11050*/  FMUL.FTZ R74, R0.reuse, R74 ;  /* 0x0000004a004a7220 */ /* 0x040fe20000410000 */
[C---:B------:R-:W-:Y:S01]  /*11060*/  HMMA.16816.F32.BF16 R24, R160.reuse, R146, R24 ;  /* 0x00000092a018723c */ /* 0x040fe20000041818 */
[----:B------:R-:W1:Y:S03]  /*11070*/  LDSM.16.MT88.4 R144, [R191] ;  /* 0x00000000bf90783b */ /* 0x000e660000004200 */
[----:B------:R-:W-:Y:S02]  /*11080*/  FMUL.FTZ R75, R0, R75 ;  /* 0x0000004b004b7220 */ /* 0x000fe40000410000 */
[C---:B------:R-:W-:Y:S02]  /*11090*/  FMUL.FTZ R76, R2.reuse, R76 ;  /* 0x0000004c024c7220 */ /* 0x040fe40000410000 */
[----:B------:R-:W-:Y:S04]  /*110a0*/  FMUL.FTZ R77, R2, R77 ;  /* 0x0000004d024d7220 */ /* 0x000fe80000410000 */
        /* <DEDUP_REMOVED lines=14> */
[C---:B------:R-:W-:Y:S01]  /*11190*/  FMUL.FTZ R92, R2.reuse, R92 ;  /* 0x0000005c025c7220 */ /* 0x040fe20000410000 */
[C---:B-1----:R-:W-:Y:S03]  /*111a0*/  HMMA.16816.F32.BF16 R28, R160.reuse, R144, R28 ;  /* 0x00000090a01c723c */ /* 0x042fe6000004181c */
[----:B------:R-:W-:Y:S02]  /*111b0*/  FMUL.FTZ R93, R2, R93 ;  /* 0x0000005d025d7220 */ /* 0x000fe40000410000 */
[C---:B------:R-:W-:Y:S02]  /*111c0*/  FMUL.FTZ R94, R0.reuse, R94 ;  /* 0x0000005e005e7220 */ /* 0x040fe40000410000 */
[----:B------:R-:W-:Y:S01]  /*111d0*/  FMUL.FTZ R95, R0, R95 ;  /* 0x0000005f005f7220 */ /* 0x000fe20000410000 */
[C---:B------:R-:W-:Y:S01]  /*111e0*/  HMMA.16816.F32.BF16 R32, R160.reuse, R146, R32 ;  /* 0x00000092a020723c */ /* 0x040fe20000041820 */
[----:B------:R-:W1:Y:S03]  /*111f0*/  LDSM.16.MT88.4 R144, [R189+0x1000] ;  /* 0x00100000bd90783b */ /* 0x000e660000004200 */
        /* <DEDUP_REMOVED lines=23> */
[----:B------:R-:W1:Y:S03]  /*11370*/  LDSM.16.MT88.4 R144, [R190+0x1000] ;  /* 0x00100000be90783b */ /* 0x000e660000004200 */
        /* <DEDUP_REMOVED lines=8> */
[C---:B------:R-:W-:Y:S02]  /*11400*/  FMUL.FTZ R125, R2.reuse, R125 ;  /* 0x0000007d027d7220 */ /* 0x040fe40000410000 */
[C---:B------:R-:W-:Y:S02]  /*11410*/  FMUL.FTZ R128, R2.reuse, R128 ;  /* 0x0000008002807220 */ /* 0x040fe40000410000 */
[----:B------:R-:W-:Y:S02]  /*11420*/  FMUL.FTZ R129, R2, R129 ;  /* 0x0000008102817220 */ /* 0x000fe40000410000 */
[C---:B------:R-:W-:Y:S01]  /*11430*/  FMUL.FTZ R126, R0.reuse, R126 ;  /* 0x0000007e007e7220 */ /* 0x040fe20000410000 */
[----:B------:R-:W2:Y:S01]  /*11440*/  MUFU.EX2 R2, R172 ;  /* 0x000000ac00027308 */ /* 0x000ea20000000800 */
[C---:B------:R-:W-:Y:S02]  /*11450*/  FMUL.FTZ R127, R0.reuse, R127 ;  /* 0x0000007f007f7220 */ /* 0x040fe40000410000 */
[C---:B------:R-:W-:Y:S02]  /*11460*/  FMUL.FTZ R130, R0.reuse, R130 ;  /* 0x0000008200827220 */ /* 0x040fe40000410000 */
[----:B------:R-:W-:Y:S02]  /*11470*/  FMUL.FTZ R131, R0, R131 ;  /* 0x0000008300837220 */ /* 0x000fe40000410000 */
[----:B------:R-:W-:Y:S01]  /*11480*/  FADD.FTZ R0, R136, R169 ;  /* 0x000000a988007221 */ /* 0x000fe20000010000 */
[C---:B-1----:R-:W-:Y:S08]  /*11490*/  HMMA.16816.F32.BF16 R44, R160.reuse, R144, R44 ;  /* 0x00000090a02c723c */ /* 0x042ff0000004182c */
[C---:B------:R-:W-:Y:S01]  /*114a0*/  HMMA.16816.F32.BF16 R48, R160.reuse, R146, R48 ;  /* 0x00000092a030723c */ /* 0x040fe20000041830 */
[----:B------:R-:W1:Y:S03]  /*114b0*/  LDSM.16.MT88.4 R144, [R192+0x1000] ;  /* 0x00100000c090783b */ /* 0x000e660000004200 */
[C---:B--2---:R-:W-:Y:S01]  /*114c0*/  F2FP.BF16.PACK_AB R164, R2.reuse, R136 ;  /* 0x0000008802a4723e */ /* 0x044fe200000010ff */
[----:B------:R-:W-:Y:S01]  /*114d0*/  FADD.FTZ R0, R2, R0 ;  /* 0x0000000002007221 */ /* 0x000fe20000010000 */
[----:B------:R-:W-:Y:S01]  /*114e0*/  MUFU.EX2 R136, R168 ;  /* 0x000000a800887308 */ /* 0x000fe20000000800 */
[----:B------:R-:W-:Y:S02]  /*114f0*/  FADD.FTZ R2, R156, R149 ;  /* 0x000000959c027221 */ /* 0x000fe40000010000 */
[----:B------:R-:W-:Y:S04]  /*11500*/  FADD.FTZ R0, R148, R0 ;  /* 0x0000000094007221 */ /* 0x000fe80000010000 */
[----:B------:R-:W-:Y:S02]  /*11510*/  FADD.FTZ R206, R137, R0 ;  /* 0x0000000089ce7221 */ /* 0x000fe40000010000 */
[----:B------:R-:W-:Y:S04]  /*11520*/  FADD.FTZ R0, R150, R2 ;  /* 0x0000000296007221 */ /* 0x000fe80000010000 */
[----:B------:R-:W-:Y:S04]  /*11530*/  FADD.FTZ R0, R174, R0 ;  /* 0x00000000ae007221 */ /* 0x000fe80000010000 */
        /* <DEDUP_REMOVED lines=31> */
[----:B------:R1:W2:Y:S01]  /*11730*/  MUFU.EX2 R160, R166 ;  /* 0x000000a600a07308 */ /* 0x0002a20000000800 */
[----:B------:R-:W3:Y:S02]  /*11740*/  LDSM.16.MT88.4 R144, [R190+0x800] ;  /* 0x00080000be90783b */ /* 0x000ee40000004200 */
[----:B-1----:R-:W-:Y:S01]  /*11750*/  F2FP.BF16.PACK_AB R166, R137, R148 ;  /* 0x0000009489a6723e */ /* 0x002fe200000010ff */
[----:B--2---:R-:W-:Y:S01]  /*11760*/  FADD.FTZ R2, R160, R0 ;  /* 0x00000000a0027221 */ /* 0x004fe20000010000 */
[C---:B------:R-:W-:Y:S02]  /*11770*/  F2FP.BF16.PACK_AB R167, R136.reuse, R160 ;  /* 0x000000a088a7723e */ /* 0x040fe400000010ff */
[----:B------:R-:W-:Y:S01]  /*11780*/  IADD3 R0, R201, -0x1, RZ ;  /* 0xffffffffc9007810 */ /* 0x000fe20007ffe0ff */
[----:B------:R-:W-:Y:S03]  /*11790*/  FADD.FTZ R205, R136, R2 ;  /* 0x0000000288cd7221 */ /* 0x000fe60000010000 */
[----:B------:R-:W-:Y:S02]  /*117a0*/  MOV R136, R134 ;  /* 0x0000008600887202 */ /* 0x000fe40000000f00 */
[----:B------:R-:W-:Y:S01]  /*117b0*/  MOV R201, R0 ;  /* 0x0000000000c97202 */ /* 0x000fe20000000f00 */
[C---:B------:R-:W-:Y:S01]  /*117c0*/  HMMA.16816.F32.BF16 R156, R164.reuse, R152, R4 ;  /* 0x00000098a49c723c */ /* 0x040fe20000041804 */
[----:B------:R-:W1:Y:S04]  /*117d0*/  LDSM.16.MT88.4 R4, [R192+0x800] ;  /* 0x00080000c004783b */ /* 0x000e680000004200 */
[-C--:B------:R-:W-:Y:S03]  /*117e0*/  MOV R137, R3.reuse ;  /* 0x0000000300897202 */ /* 0x080fe60000000f00 */
[C---:B------:R-:W-:Y:S01]  /*117f0*/  HMMA.16816.F32.BF16 R152, R164.reuse, R154, R8 ;  /* 0x0000009aa498723c */ /* 0x040fe20000041808 */
[----:B------:R-:W2:Y:S07]  /*11800*/  LDSM.16.MT88.4 R8, [R191+0x800] ;  /* 0x00080000bf08783b */ /* 0x000eae0000004200 */
[C---:B---3--:R-:W-:Y:S08]  /*11810*/  HMMA.16816.F32.BF16 R148, R164.reuse, R144, R12 ;  /* 0x00000090a494723c */ /* 0x048ff0000004180c */
[C---:B------:R-:W-:Y:S08]  /*11820*/  HMMA.16816.F32.BF16 R144, R164.reuse, R146, R16 ;  /* 0x00000092a490723c */ /* 0x040ff00000041810 */
        /* <DEDUP_REMOVED lines=37> */
[C---:B------:R-:W-:Y:S08]  /*11a80*/  HMMA.16816.F32.BF16 R120, R164.reuse, R6, R120 ;  /* 0x00000006a478723c */ /* 0x040ff00000041878 */
[C---:B--2---:R-:W-:Y:S07]  /*11a90*/  HMMA.16816.F32.BF16 R124, R164.reuse, R8, R124 ;  /* 0x00000008a47c723c */ /* 0x044fee000004187c */
[----:B------:R-:W-:Y:S01]  /*11aa0*/  MOV R8, R3 ;  /* 0x0000000300087202 */ /* 0x000fe20000000f00 */
[----:B------:R-:W-:Y:S01]  /*11ab0*/  HMMA.16816.F32.BF16 R128, R164, R10, R128 ;  /* 0x0000000aa480723c */ /* 0x000fe20000041880 */
[----:B------:R-:W-:Y:S07]  /*11ac0*/  @!UPT UIADD3 URZ, URZ, URZ, URZ ;  /* 0x0000003f3f3ff290 */ /* 0x000fee000fffe03f */
[----:B------:R-:W-:-:S11]  /*11ad0*/  @P0 BRA `(.L_x_273) ;  /* 0xffffdbe000000947 */ /* 0x000fd6000383ffff */
.L_x_266:
[----:B------:R-:W-:Y:S05]  /*11ae0*/  BRA.DIV ~URZ, `(.L_x_274) ;  /* 0x000063e27f007947 */ /* 0x000fea000b800000 */
[----:B------:R1:W2:Y:S02]  /*11af0*/  SHFL.BFLY PT, R0, R206, 0x2, 0x1f ;  /* 0x0c401f00ce007f89 */ /* 0x0002a400000e0000 */
.L_x_351:
[----:B--2---:R-:W-:Y:S01]  /*11b00*/  FADD.FTZ R5, R0, R206 ;  /* 0x000000ce00057221 */ /* 0x004fe20000010000 */
[----:B------:R-:W-:Y:S05]  /*11b10*/  BRA.DIV ~URZ, `(.L_x_275) ;  /* 0x000064027f007947 */ /* 0x000fea000b800000 */
[----:B------:R-:W2:Y:S02]  /*11b20*/  SHFL.BFLY PT, R0, R5, 0x1, 0x1f ;  /* 0x0c201f0005007f89 */ /* 0x000ea400000e0000 */
[----:B--2---:R-:W-:-:S02]  /*11b30*/  FADD.FTZ R5, R5, R0 ;  /* 0x0000000005057221 */ /* 0x004fc40000010000 */
[----:B------:R-:W2:Y:S02]  /*11b40*/  SHFL.BFLY PT, R0, R205, 0x2, 0x1f ;  /* 0x0c401f00cd007f89 */ /* 0x000ea400000e0000 */
[----:B--2---:R-:W-:-:S05]  /*11b50*/  FADD.FTZ R4, R0, R205 ;  /* 0x000000cd00047221 */ /* 0x004fca0000010000 */
[----:B------:R2:W3:Y:S02]  /*11b60*/  SHFL.BFLY PT, R3, R4, 0x1, 0x1f ;  /* 0x0c201f0004037f89 */ /* 0x0004e400000e0000 */
.L_x_352:
[----:B------:R-:W-:Y:S01]  /*11b70*/  FSETP.NE.FTZ.AND P0, PT, R5, RZ, PT ;  /* 0x000000ff0500720b */ /* 0x000fe20003f15000 */
[----:B---3--:R-:W-:Y:S01]  /*11b80*/  FADD.FTZ R3, R3, R4 ;  /* 0x0000000403037221 */ /* 0x008fe20000010000 */
[----:B------:R-:W-:Y:S02]  /*11b90*/  MOV R2, RZ ;  /* 0x000000ff00027202 */ /* 0x000fe40000000f00 */
[----:B------:R-:W-:Y:S02]  /*11ba0*/  MOV R18, 0xff800000 ;  /* 0xff80000000127802 */ /* 0x000fe40000000f00 */
[----:B------:R-:W-:-:S07]  /*11bb0*/  MOV R17, 0xff800000 ;  /* 0xff80000000117802 */ /* 0x000fce0000000f00 */
[----:B------:R-:W3:Y:S08]  /*11bc0*/  @P0 MUFU.LG2 R0, R5 ;  /* 0x0000000500000308 */ /* 0x000ef00000000c00 */
[----:B------:R4:W5:Y:S01]  /*11bd0*/  @P0 MUFU.RCP R2, R5 ;  /* 0x0000000500020308 */ /* 0x0009620000001000 */
[----:B--23--:R-:W-:Y:S01]  /*11be0*/  @P0 FMUL.FTZ R4, R0, 0.69314718246459960938 ;  /* 0x3f31721800040820 */ /* 0x00cfe20000410000 */
[----:B----4-:R-:W-:Y:S01]  /*11bf0*/  @P0 MOV R5, 0x3f317218 ;  /* 0x3f31721800050802 */ /* 0x010fe20000000f00 */
[----:B-----5:R-:W-:-:S02]  /*11c00*/  FMUL.FTZ R162, R2, R100 ;  /* 0x0000006402a27220 */ /* 0x020fc40000410000 */
[C---:B------:R-:W-:Y:S02]  /*11c10*/  FMUL.FTZ R163, R2.reuse, R101 ;  /* 0x0000006502a37220 */ /* 0x040fe40000410000 */
[----:B------:R-:W-:Y:S02]  /*11c20*/  @P0 FMUL.FTZ R0, R5, c[0x0][0x2d0] ;  /* 0x0000b40005000a20 */ /* 0x000fe40000410000 */
[----:B------:R-:W-:Y:S02]  /*11c30*/  FMUL.FTZ R136, R2, R156 ;  /* 0x0000009c02887220 */ /* 0x000fe40000410000 */
[----:B------:R-:W-:Y:S01]  /*11c40*/  @P0 FFMA.FTZ R18, R0, R134, R4 ;  /* 0x0000008600120223 */ /* 0x000fe20000010004 */
[----:B------:R-:W-:Y:S01]  /*11c50*/  FSETP.NE.FTZ.AND P0, PT, R3, RZ, PT ;  /* 0x000000ff0300720b */ /* 0x000fe20003f15000 */
[C---:B------:R-:W-:Y:S01]  /*11c60*/  FMUL.FTZ R137, R2.reuse, R157 ;  /* 0x0000009d02897220 */ /* 0x040fe20000410000 */
[----:B------:R-:W-:Y:S01]  /*11c70*/  MOV R0, RZ ;  /* 0x000000ff00007202 */ /* 0x000fe20000000f00 */
[----:B------:R-:W-:-:S02]  /*11c80*/  FMUL.FTZ R100, R2, R104 ;  /* 0x0000006802647220 */ /* 0x000fc40000410000 */
[C---:B------:R-:W-:Y:S02]  /*11c90*/  FMUL.FTZ R101, R2.reuse, R105 ;  /* 0x0000006902657220 */ /* 0x040fe40000410000 */
[C---:B------:R-:W-:Y:S02]  /*11ca0*/  FMUL.FTZ R156, R2.reuse, R20 ;  /* 0x00000014029c7220 */ /* 0x040fe40000410000 */
[C---:B------:R-:W-:Y:S02]  /*11cb0*/  FMUL.FTZ R157, R2.reuse, R21 ;  /* 0x00000015029d7220 */ /* 0x040fe40000410000 */
[C---:B------:R-:W-:Y:S02]  /*11cc0*/  FMUL.FTZ R104, R2.reuse, R108 ;  /* 0x0000006c02687220 */ /* 0x040fe40000410000 */
[----:B------:R-:W2:Y:S01]  /*11cd0*/  @P0 MUFU.RCP R0, R3 ;  /* 0x0000000300000308 */ /* 0x000ea20000001000 */
[----:B------:R-:W-:Y:S01]  /*11ce0*/  @P0 MOV R4, 0x3f317218 ;  /* 0x3f31721800040802 */ /* 0x000fe20000000f00 */
[----:B------:R-:W-:-:S02]  /*11cf0*/  FMUL.FTZ R105, R2, R109 ;  /* 0x0000006d02697220 */ /* 0x000fc40000410000 */
[C---:B------:R-:W-:Y:S02]  /*11d00*/  FMUL.FTZ R108, R2.reuse, R112 ;  /* 0x00000070026c7220 */ /* 0x040fe40000410000 */
[C---:B------:R-:W-:Y:S02]  /*11d10*/  FMUL.FTZ R109, R2.reuse, R113 ;  /* 0x00000071026d7220 */ /* 0x040fe40000410000 */
[----:B------:R-:W3:Y:S01]  /*11d20*/  @P0 MUFU.LG2 R3, R3 ;  /* 0x0000000300030308 */ /* 0x000ee20000000c00 */
        /* <DEDUP_REMOVED lines=8> */
[C---:B--2---:R-:W-:Y:S02]  /*11db0*/  FMUL.FTZ R120, R0.reuse, R146 ;  /* 0x0000009200787220 */ /* 0x044fe40000410000 */
        /* <DEDUP_REMOVED lines=11> */
[----:B---3--:R-:W-:Y:S02]  /*11e70*/  @P0 FMUL.FTZ R3, R3, 0.69314718246459960938 ;  /* 0x3f31721803030820 */ /* 0x008fe40000410000 */
        /* <DEDUP_REMOVED lines=54> */
[----:B------:R-:W-:Y:S02]  /*121e0*/  @P0 FFMA.FTZ R17, R4, R8, R3 ;  /* 0x0000000804110223 */ /* 0x000fe40000010003 */
        /* <DEDUP_REMOVED lines=43> */
[----:B------:R-:W-:Y:S02]  /*124a0*/  FMUL.FTZ R97, R2, R97 ;  /* 0x0000006102617220 */ /* 0x000fe40000410000 */
.L_x_196:
[----:B------:R-:W2:Y:S01]  /*124b0*/  S2R R93, SR_TID.X ;  /* 0x00000000005d7919 */ /* 0x000ea20000002100 */
[----:B------:R-:W-:Y:S01]  /*124c0*/  BSSY B0, `(.L_x_276) ;  /* 0x0000010000007945 */ /* 0x000fe20003800000 */
[----:B--2---:R-:W-:-:S13]  /*124d0*/  LOP3.LUT P0, RZ, R93, 0xff, RZ, 0xc0, !PT ;  /* 0x000000ff5dff7812 */ /* 0x004fda000780c0ff */
[----:B------:R-:W-:Y:S05]  /*124e0*/  @P0 BRA `(.L_x_277) ;  /* 0x000000d000000947 */ /* 0x000fea0003800000 */
[----:B------:R-:W2:Y:S01]  /*124f0*/  S2R R2, SR_LANEID ;  /* 0x0000000000027919 */ /* 0x000ea20000000000 */
[----:B------:R-:W-:Y:S01]  /*12500*/  VOTEU.ANY UR4, UPT, PT ;  /* 0x0000000000047886 */ /* 0x000fe200038e0100 */
[----:B-1----:R-:W-:Y:S01]  /*12510*/  IMAD.MOV.U32 R4, RZ, RZ, c[0x0][0x560] ;  /* 0x00015800ff047624 */ /* 0x002fe200078e00ff */
[----:B------:R-:W2:Y:S01]  /*12520*/  FLO.U32 R3, UR4 ;  /* 0x0000000400037d00 */ /* 0x000ea200080e0000 */
[----:B------:R-:W-:Y:S01]  /*12530*/  IMAD.MOV.U32 R5, RZ, RZ, c[0x0][0x564] ;  /* 0x00015900ff057624 */ /* 0x000fe200078e00ff */
[----:B--2---:R-:W-:-:S06]  /*12540*/  ISETP.EQ.U32.AND P0, PT, R3, R2, PT ;  /* 0x000000020300720c */ /* 0x004fcc0003f02070 */
[----:B------:R-:W1:Y:S07]  /*12550*/  POPC R2, UR4 ;  /* 0x0000000400027d09 */ /* 0x000e6e0008000000 */
[----:B-1----:R-:W2:Y:S04]  /*12560*/  @P0 ATOMG.E.ADD.STRONG.GPU PT, R2, [R4.64], R2 ;  /* 0x00000002040209a8 */ /* 0x002ea800081ee1c8 */
[----:B--2---:R1:W2:Y:S04]  /*12570*/  SHFL.IDX PT, R3, R2, R3, 0x1f ;  /* 0x00001f0302037589 */ /* 0x0042a800000e0000 */
[----:B-1----:R-:W1:Y:S02]  /*12580*/  S2R R2, SR_LTMASK ;  /* 0x0000000000027919 */ /* 0x002e640000003900 */
[----:B-1----:R-:W-:-:S06]  /*12590*/  LOP3.LUT R2, R2, UR4, RZ, 0xc0, !PT ;  /* 0x0000000402027c12 */ /* 0x002fcc000f8ec0ff */
[----:B------:R-:W2:Y:S02]  /*125a0*/  POPC R2, R2 ;  /* 0x0000000200027309 */ /* 0x000ea40000000000 */
[----:B--2---:R-:W-:-:S06]  /*125b0*/  IADD3 R228, R3, c[0x0][0xc], R2 ;  /* 0x0000030003e47a10 */ /* 0x004fcc0007ffe002 */
.L_x_277:
[----:B------:R-:W-:Y:S05]  /*125c0*/  BSYNC B0 ;  /* 0x0000000000007941 */ /* 0x000fea0003800000 */
.L_x_276:
[----:B------:R-:W-:Y:S01]  /*125d0*/  PRMT R0, R0, 0x9910, RZ ;  /* 0x0000991000007816 */ /* 0x000fe200000000ff */
[----:B------:R-:W-:Y:S01]  /*125e0*/  BSSY B1, `(.L_x_278) ;  /* 0x000041e000017945 */ /* 0x000fe20003800000 */
[----:B-----5:R-:W-:Y:S02]  /*125f0*/  IMAD.MOV.U32 R92, RZ, RZ, R228 ;  /* 0x000000ffff5c7224 */ /* 0x020fe400078e00e4 */
[----:B------:R-:W-:-:S13]  /*12600*/  ISETP.NE.AND P0, PT, R0, RZ, PT ;  /* 0x000000ff0000720c */ /* 0x000fda0003f05270 */
[----:B------:R-:W-:Y:S05]  /*12610*/  @!P0 BRA `(.L_x_279) ;  /* 0x000034e000008947 */ /* 0x000fea0003800000 */
[----:B------:R-:W-:Y:S01]  /*12620*/  WARPSYNC 0xffffffff ;  /* 0xffffffff00007948 */ /* 0x000fe20003800000 */
[----:B------:R-:W-:Y:S01]  /*12630*/  BAR.SYNC.DEFER_BLOCKING 0x1, 0x100 ;  /* 0x0044000000007b1d */ /* 0x000fe20000010000 */
[----:B------:R-:W-:Y:S01]  /*12640*/  F2FP.BF16.PACK_AB R2, R137, R136 ;  /* 0x000000888902723e */ /* 0x000fe200000010ff */
[----:B------:R-:W-:Y:S01]  /*12650*/  IMAD.MOV.U32 R12, RZ, RZ, c[0x0][0x388] ;  /* 0x0000e200ff0c7624 */ /* 0x000fe200078e00ff */
[----:B------:R-:W-:Y:S02]  /*12660*/  F2FP.BF16.PACK_AB R0, R117, R116 ;  /* 0x000000747500723e */ /* 0x000fe400000010ff */
[----:B------:R-:W-:-:S04]  /*12670*/  ISETP.NE.U32.AND P0, PT, RZ, c[0x0][0x508], PT ;  /* 0x00014200ff007a0c */ /* 0x000fc80003f05070 */
[----:B------:R-:W-:Y:S01]  /*12680*/  ISETP.NE.AND.EX P1, PT, RZ, c[0x0][0x50c], PT, P0 ;  /* 0x00014300ff007a0c */ /* 0x000fe20003f25300 */
[----:B------:R2:W-:Y:S04]  /*12690*/  STS [R236+0x80], R2 ;  /* 0x00008002ec007388 */ /* 0x0005e80000000800 */
[----:B------:R3:W-:Y:S01]  /*126a0*/  STS [R236+0x480], R0 ;  /* 0x00048000ec007388 */ /* 0x0007e20000000800 */
[----:B--2---:R-:W-:Y:S02]  /*126b0*/  F2FP.BF16.PACK_AB R2, R153, R152 ;  /* 0x000000989902723e */ /* 0x004fe400000010ff */
[----:B---3--:R-:W-:-:S03]  /*126c0*/  F2FP.BF16.PACK_AB R0, R155, R154 ;  /* 0x0000009a9b00723e */ /* 0x008fc600000010ff */
[----:B------:R2:W-:Y:S04]  /*126d0*/  STS [R237], R2 ;  /* 0x00000002ed007388 */ /* 0x0005e80000000800 */
[----:B------:R3:W-:Y:S01]  /*126e0*/  STS [R237+0x400], R0 ;  /* 0x00040000ed007388 */ /* 0x0007e20000000800 */
[----:B--2---:R-:W-:Y:S02]  /*126f0*/  F2FP.BF16.PACK_AB R2, R149, R148 ;  /* 0x000000949502723e */ /* 0x004fe400000010ff */
[----:B---3--:R-:W-:-:S03]  /*12700*/  F2FP.BF16.PACK_AB R0, R125, R124 ;  /* 0x0000007c7d00723e */ /* 0x008fc600000010ff */
        /* <DEDUP_REMOVED lines=114> */
[----:B------:R-:W-:Y:S02]  /*12e30*/  ISETP.NE.U32.AND P2, PT, RZ, c[0x0][0x500], PT ;  /* 0x00014000ff007a0c */ /* 0x000fe40003f45070 */
[----:B--2---:R-:W-:Y:S02]  /*12e40*/  F2FP.BF16.PACK_AB R2, R21, R20 ;  /* 0x000000141502723e */ /* 0x004fe400000010ff */
[----:B---3--:R-:W-:-:S03]  /*12e50*/  F2FP.BF16.PACK_AB R0, R67, R66 ;  /* 0x000000424300723e */ /* 0x008fc600000010ff */
[----:B------:R2:W-:Y:S04]  /*12e60*/  STS [R241+0xc000], R2 ;  /* 0x00c00002f1007388 */ /* 0x0005e80000000800 */
[----:B------:R3:W-:Y:S04]  /*12e70*/  STS [R241+0xc400], R0 ;  /* 0x00c40000f1007388 */ /* 0x0007e80000000800 */
[----:B------:R-:W-:Y:S01]  /*12e80*/  BAR.SYNC.DEFER_BLOCKING 0x1, 0x100 ;  /* 0x0044000000007b1d */ /* 0x000fe20000010000 */
[----:B------:R-:W-:Y:S02]  /*12e90*/  ISETP.NE.AND.EX P2, PT, RZ, c[0x0][0x504], PT, P2 ;  /* 0x00014100ff007a0c */ /* 0x000fe40003f45320 */
[----:B--2---:R-:W-:-:S04]  /*12ea0*/  @P1 IADD3 R2, P0, R227, c[0x0][0x508], RZ ;  /* 0x00014200e3021a10 */ /* 0x004fc80007f1e0ff */
[----:B------:R-:W-:Y:S02]  /*12eb0*/  @P1 IADD3.X R3, R232, c[0x0][0x50c], RZ, P0, !PT ;  /* 0x00014300e8031a10 */ /* 0x000fe400007fe4ff */
[----:B-1----:R-:W-:-:S03]  /*12ec0*/  IADD3 R4, P0, R227, c[0x0][0x500], RZ ;  /* 0x00014000e3047a10 */ /* 0x002fc60007f1e0ff */
[----:B------:R1:W5:Y:S01]  /*12ed0*/  @P1 LDG.E R12, [R2.64] ;  /* 0x00000008020c1981 */ /* 0x000362000c1e1900 */
[----:B------:R-:W-:Y:S01]  /*12ee0*/  IADD3.X R5, R232, c[0x0][0x504], RZ, P0, !PT ;  /* 0x00014100e8057a10 */ /* 0x000fe200007fe4ff */
[----:B-1----:R-:W-:-:S06]  /*12ef0*/  IMAD.MOV.U32 R2, RZ, RZ, RZ ;  /* 0x000000ffff027224 */ /* 0x002fcc00078e00ff */
[----:B------:R3:W5:Y:S01]  /*12f00*/  @P2 LDG.E R2, [R4.64] ;  /* 0x0000000804022981 */ /* 0x000762000c1e1900 */
[----:B------:R-:W-:-:S04]  /*12f10*/  ISETP.NE.AND P0, PT, R238, RZ, PT ;  /* 0x000000ffee00720c */ /* 0x000fc80003f05270 */
[----:B------:R-:W-:Y:S01]  /*12f20*/  SEL R3, R238, c[0x0][0x3d4], P0 ;  /* 0x0000f500ee037a07 */ /* 0x000fe20000000000 */
[----:B------:R-:W-:Y:S05]  /*12f30*/  @P1 BRA `(.L_x_280) ;  /* 0x0000004000001947 */ /* 0x000fea0003800000 */
[----:B------:R-:W-:Y:S05]  /*12f40*/  @!P2 BRA `(.L_x_280) ;  /* 0x000000300000a947 */ /* 0x000fea0003800000 */
[----:B---3--:R1:W2:Y:S04]  /*12f50*/  LDG.E R0, [R4.64] ;  /* 0x0000000804007981 */ /* 0x0082a8000c1e1900 */
[----:B-1----:R-:W2:Y:S02]  /*12f60*/  LDG.E R4, [R4.64+0x4] ;  /* 0x0000040804047981 */ /* 0x002ea4000c1e1900 */
[----:B--2--5:R-:W-:Y:S02]  /*12f70*/  IADD3 R12, -R0, R4, RZ ;  /* 0x00000004000c7210 */ /* 0x024fe40007ffe1ff */
.L_x_280:
[----:B------:R-:W2:Y:S01]  /*12f80*/  LDL R19, [R1+0x50] ;  /* 0x0000500001137983 */ /* 0x000ea20000100800 */
[----:B------:R-:W-:Y:S01]  /*12f90*/  IMAD.MOV.U32 R16, RZ, RZ, 0x368 ;  /* 0x00000368ff107424 */ /* 0x000fe200078e00ff */
[----:B------:R-:W-:Y:S02]  /*12fa0*/  ISETP.GT.AND P2, PT, R3, 0x1, PT ;  /* 0x000000010300780c */ /* 0x000fe40003f44270 */
[----:B------:R-:W-:-:S02]  /*12fb0*/  ISETP.NE.U32.AND P0, PT, RZ, c[0x0][0x500], PT ;  /* 0x00014000ff007a0c */ /* 0x000fc40003f05070 */
[----:B------:R-:W-:Y:S02]  /*12fc0*/  SEL R16, R16, 0x328, P2 ;  /* 0x0000032810107807 */ /* 0x000fe40001000000 */
[----:B------:R-:W-:Y:S02]  /*12fd0*/  ISETP.NE.AND.EX P0, PT, RZ, c[0x0][0x504], PT, P0 ;  /* 0x00014100ff007a0c */ /* 0x000fe40003f05300 */
[----:B------:R-:W1:Y:S01]  /*12fe0*/  LDC.64 R6, c[0x0][R16+0x170] ;  /* 0x00005c0010067b82 */ /* 0x000e620000000a00 */
[----:B---3--:R-:W-:Y:S02]  /*12ff0*/  LOP3.LUT R4, R230, 0xffff, RZ, 0xc0, !PT ;  /* 0x0000ffffe6047812 */ /* 0x008fe400078ec0ff */
[----:B------:R-:W-:Y:S02]  /*13000*/  SEL R0, R233, RZ, !P0 ;  /* 0x000000ffe9007207 */ /* 0x000fe40004000000 */
[----:B------:R-:W-:-:S03]  /*13010*/  SEL R5, R235, RZ, !P0 ;  /* 0x000000ffeb057207 */ /* 0x000fc60004000000 */
[----:B------:R-:W3:Y:S08]  /*13020*/  LDC.64 R10, c[0x0][R16+0x168] ;  /* 0x00005a00100a7b82 */ /* 0x000ef00000000a00 */
[----:B------:R-:W4:Y:S01]  /*13030*/  LDC.64 R14, c[0x0][R16+0x178] ;  /* 0x00005e00100e7b82 */ /* 0x000f220000000a00 */
[----:B-1----:R-:W-:-:S04]  /*13040*/  IMAD R3, R7, R0, RZ ;  /* 0x0000000007037224 */ /* 0x002fc800078e02ff */
[C---:B------:R-:W-:Y:S02]  /*13050*/  IMAD R5, R6.reuse, R5, R3 ;  /* 0x0000000506057224 */ /* 0x040fe400078e0203 */
[----:B------:R-:W-:-:S04]  /*13060*/  IMAD.WIDE.U32 R6, R6, R0, RZ ;  /* 0x0000000006067225 */ /* 0x000fc800078e00ff */
[----:B---3--:R-:W-:-:S04]  /*13070*/  IMAD.WIDE.U32 R8, R10, R4, RZ ;  /* 0x000000040a087225 */ /* 0x008fc800078e00ff */
[----:B------:R-:W-:Y:S01]  /*13080*/  IMAD R3, R11, R4, RZ ;  /* 0x000000040b037224 */ /* 0x000fe200078e02ff */
[--C-:B-----5:R-:W-:Y:S01]  /*13090*/  IADD3 R13, P1, P0, R6, R8, R2.reuse ;  /* 0x00000008060d7210 */ /* 0x120fe2000783e002 */
[----:B------:R-:W-:Y:S01]  /*130a0*/  IMAD.IADD R5, R7, 0x1, R5 ;  /* 0x0000000107057824 */ /* 0x000fe200078e0205 */
[----:B------:R-:W-:Y:S01]  /*130b0*/  SEL R6, R245, RZ, P2 ;  /* 0x000000fff5067207 */ /* 0x000fe20001000000 */
[----:B------:R-:W-:Y:S01]  /*130c0*/  IMAD.IADD R8, R9, 0x1, R3 ;  /* 0x0000000109087824 */ /* 0x000fe200078e0203 */
[----:B------:R-:W-:Y:S01]  /*130d0*/  SHF.R.S32.HI R11, RZ, 0x1f, R2 ;  /* 0x0000001fff0b7819 */ /* 0x000fe20000011402 */
[----:B------:R-:W-:Y:S02]  /*130e0*/  IMAD.MOV.U32 R3, RZ, RZ, c[0x0][0x4e8] ;  /* 0x00013a00ff037624 */ /* 0x000fe400078e00ff */
[----:B----4-:R-:W-:Y:S01]  /*130f0*/  IMAD R9, R15, R6, RZ ;  /* 0x000000060f097224 */ /* 0x010fe200078e02ff */
[----:B------:R-:W-:Y:S01]  /*13100*/  IADD3.X R10, R5, R8, R11, P1, P0 ;  /* 0x00000008050a7210 */ /* 0x000fe20000fe040b */
[----:B------:R-:W-:Y:S01]  /*13110*/  IMAD.WIDE.U32 R6, R14, R6, RZ ;  /* 0x000000060e067225 */ /* 0x000fe200078e00ff */
[----:B------:R-:W-:Y:S01]  /*13120*/  ISETP.NE.AND P3, PT, R3, 0x1, PT ;  /* 0x000000010300780c */ /* 0x000fe20003f65270 */
[----:B------:R-:W3:Y:S02]  /*13130*/  LDL R14, [R1+0x4c] ;  /* 0x00004c00010e7983 */ /* 0x000ee40000100800 */
[----:B------:R-:W-:-:S02]  /*13140*/  IMAD.IADD R9, R7, 0x1, R9 ;  /* 0x0000000107097824 */ /* 0x000fc400078e0209 */
[----:B------:R-:W-:Y:S02]  /*13150*/  IMAD R12, R12, c[0x0][0x4e8], RZ ;  /* 0x00013a000c0c7a24 */ /* 0x000fe400078e02ff */
[----:B--2---:R-:W-:-:S06]  /*13160*/  IMAD R3, R229, 0x80, R19 ;  /* 0x00000080e5037824 */ /* 0x004fcc00078e0213 */
[----:B------:R-:W-:-:S04]  /*13170*/  @P3 IMAD.HI.U32 R8, R3, c[0x0][0x4ec], RZ ;  /* 0x00013b0003083a27 */ /* 0x000fc800078e00ff */
[----:B------:R-:W-:Y:S01]  /*13180*/  IMAD.MOV.U32 R5, RZ, RZ, R3 ;  /* 0x000000ffff057224 */ /* 0x000fe200078e0003 */
[----:B------:R-:W-:-:S04]  /*13190*/  @P3 SHF.R.U32.HI R5, RZ, c[0x0][0x4f0], R8 ;  /* 0x00013c00ff053a19 */ /* 0x000fc80000011608 */
[----:B------:R-:W-:Y:S02]  /*131a0*/  IADD3 R6, P1, P0, R5, R13, R6 ;  /* 0x0000000d05067210 */ /* 0x000fe4000783e006 */
[----:B------:R-:W-:-:S04]  /*131b0*/  SHF.R.S32.HI R7, RZ, 0x1f, R5 ;  /* 0x0000001fff077819 */ /* 0x000fc80000011405 */
[----:B------:R-:W-:Y:S02]  /*131c0*/  IADD3.X R7, R7, R10, R9, P1, P0 ;  /* 0x0000000a07077210 */ /* 0x000fe40000fe0409 */
[----:B------:R-:W1:Y:S01]  /*131d0*/  LDC.64 R8, c[0x0][R16+0x160] ;  /* 0x0000580010087b82 */ /* 0x000e620000000a00 */
[----:B------:R-:W-:-:S04]  /*131e0*/  IMAD.MOV R5, RZ, RZ, -R5 ;  /* 0x000000ffff057224 */ /* 0x000fc800078e0a05 */
[----:B------:R-:W-:-:S05]  /*131f0*/  IMAD R5, R5, c[0x0][0x4e8], R3 ;  /* 0x00013a0005057a24 */ /* 0x000fca00078e0203 */
[----:B------:R-:W-:Y:S02]  /*13200*/  SHF.R.S32.HI R10, RZ, 0x1f, R5 ;  /* 0x0000001fff0a7819 */ /* 0x000fe40000011405 */
[----:B------:R-:W-:-:S04]  /*13210*/  SHF.R.S32.HI R19, RZ, 0x1f, R93 ;  /* 0x0000001fff137819 */ /* 0x000fc8000001145d */
[----:B------:R-:W-:-:S04]  /*13220*/  LEA.HI R19, R19, R93, RZ, 0x5 ;  /* 0x0000005d13137211 */ /* 0x000fc800078f28ff */
[----:B------:R-:W-:Y:S01]  /*13230*/  LOP3.LUT R19, R19, 0xffffffe0, RZ, 0xc0, !PT ;  /* 0xffffffe013137812 */ /* 0x000fe200078ec0ff */
[----:B-1----:R-:W-:-:S04]  /*13240*/  IMAD.WIDE.U32 R6, R8, R5, R6 ;  /* 0x0000000508067225 */ /* 0x002fc800078e0006 */
[----:B------:R-:W-:-:S04]  /*13250*/  IMAD R5, R9, R5, RZ ;  /* 0x0000000509057224 */ /* 0x000fc800078e02ff */
[----:B------:R-:W-:Y:S02]  /*13260*/  IMAD R5, R8, R10, R5 ;  /* 0x0000000a08057224 */ /* 0x000fe400078e0205 */
[----:B------:R-:W-:Y:S02]  /*13270*/  IMAD.MOV.U32 R8, RZ, RZ, c[0x0][0x4a8] ;  /* 0x00012a00ff087624 */ /* 0x000fe400078e00ff */
[----:B------:R-:W-:-:S03]  /*13280*/  IMAD.MOV.U32 R9, RZ, RZ, c[0x0][0x4ac] ;  /* 0x00012b00ff097624 */ /* 0x000fc600078e00ff */
[----:B------:R-:W-:Y:S01]  /*13290*/  SEL R8, R8, c[0x0][0x450], P2 ;  /* 0x0001140008087a07 */ /* 0x000fe20001000000 */
[----:B------:R-:W-:Y:S01]  /*132a0*/  IMAD.IADD R7, R7, 0x1, R5 ;  /* 0x0000000107077824 */ /* 0x000fe200078e0205 */
[----:B------:R-:W-:Y:S02]  /*132b0*/  SEL R9, R9, c[0x0][0x454], P2 ;  /* 0x0001150009097a07 */ /* 0x000fe40001000000 */
[----:B------:R-:W-:-:S04]  /*132c0*/  LEA R5, P0, R6, R8, 0x2 ;  /* 0x0000000806057211 */ /* 0x000fc800078010ff */
[----:B------:R-:W-:Y:S01]  /*132d0*/  LEA.HI.X R7, R6, R9, R7, 0x2, P0 ;  /* 0x0000000906077211 */ /* 0x000fe200000f1407 */
[----:B------:R-:W-:Y:S01]  /*132e0*/  SHFL.IDX PT, R8, R5, RZ, 0x1c1f ;  /* 0x001c1fff05087589 */ /* 0x000fe200000e0000 */
[----:B------:R-:W-:-:S03]  /*132f0*/  IMAD.IADD R19, R93, 0x1, -R19 ;  /* 0x000000015d137824 */ /* 0x000fc600078e0a13 */
[----:B------:R-:W1:Y:S04]  /*13300*/  SHFL.IDX PT, R9, R7, RZ, 0x1c1f ;  /* 0x001c1fff07097589 */ /* 0x000e6800000e0000 */
[----:B------:R3:W-:Y:S01]  /*13310*/  SHFL.IDX PT, R6, R5, 0x1, 0x1c1f ;  /* 0x003c1f0005067f89 */ /* 0x0007e200000e0000 */
[----:B------:R-:W-:-:S03]  /*13320*/  LOP3.LUT P0, RZ, R19, 0x3, RZ, 0xc0, !PT ;  /* 0x0000000313ff7812 */ /* 0x000fc6000780c0ff */
[----:B------:R-:W2:Y:S01]  /*13330*/  SHFL.IDX PT, R7, R7, 0x1, 0x1c1f ;  /* 0x003c1f0007077f89 */ /* 0x000ea200000e0000 */
[----:B---3--:R-:W-:-:S05]  /*13340*/  IMAD R5, R229, 0x80, R14 ;  /* 0x00000080e5057824 */ /* 0x008fca00078e020e */
[C---:B------:R-:W-:Y:S02]  /*13350*/  IADD3 R10, R5.reuse, 0x8, RZ ;  /* 0x00000008050a7810 */ /* 0x040fe40007ffe0ff */
[-C--:B------:R-:W-:Y:S02]  /*13360*/  ISETP.GE.OR P1, PT, R5, R12.reuse, P0 ;  /* 0x0000000c0500720c */ /* 0x080fe40000726670 */
[----:B------:R-:W-:-:S11]  /*13370*/  ISETP.GE.OR P0, PT, R10, R12, P0 ;  /* 0x0000000c0a00720c */ /* 0x000fd60000706670 */
[----:B-1----:R1:W-:Y:S01]  /*13380*/  @!P1 ST.E [R8.64], R18 ;  /* 0x0000001208009985 */ /* 0x0023e2000c101908 */
[----:B------:R-:W-:-:S03]  /*13390*/  ISETP.GE.AND P1, PT, R10, R12, PT ;  /* 0x0000000c0a00720c */ /* 0x000fc60003f26270 */
[----:B--2---:R1:W-:Y:S01]  /*133a0*/  @!P0 ST.E [R6.64], R17 ;  /* 0x0000001106008985 */ /* 0x0043e2000c101908 */
[----:B------:R-:W-:Y:S02]  /*133b0*/  ISETP.GE.AND P0, PT, R5, R12, PT ;  /* 0x0000000c0500720c */ /* 0x000fe40003f06270 */
[----:B------:R-:W-:Y:S01]  /*133c0*/  P2R R13, PR, RZ, 0x2 ;  /* 0x00000002ff0d7803 */ /* 0x000fe20000000000 */
[----:B------:R-:W-:Y:S05]  /*133d0*/  @P2 BRA `(.L_x_281) ;  /* 0x0000091000002947 */ /* 0x000fea0003800000 */
[----:B------:R-:W-:Y:S01]  /*133e0*/  IMAD R11, R11, c[0x0][0x3a0], RZ ;  /* 0x0000e8000b0b7a24 */ /* 0x000fe200078e02ff */
[----:B-1----:R-:W-:Y:S01]  /*133f0*/  LEA R8, R229, R218, 0x7 ;  /* 0x000000dae5087211 */ /* 0x002fe200078e38ff */
[C---:B------:R-:W-:Y:S01]  /*13400*/  IMAD.WIDE.U32 R6, R2.reuse, c[0x0][0x3a0], RZ ;  /* 0x0000e80002067a25 */ /* 0x040fe200078e00ff */
[----:B------:R-:W-:Y:S01]  /*13410*/  SHF.R.S32.HI R5, RZ, 0x1f, R0 ;  /* 0x0000001fff057819 */ /* 0x000fe20000011400 */
[----:B------:R1:W2:Y:S02]  /*13420*/  LDS.128 R28, [R198+0x80] ;  /* 0x00008000c61c7984 */ /* 0x0002a40000000c00 */
[----:B------:R-:W-:-:S02]  /*13430*/  IMAD R2, R2, c[0x0][0x3a4], R11 ;  /* 0x0000e90002027a24 */ /* 0x000fc400078e020b */
[----:B------:R-:W-:Y:S01]  /*13440*/  @P3 IMAD.HI.U32 R9, R8, c[0x0][0x4ec], RZ ;  /* 0x00013b0008093a27 */ /* 0x000fe200078e00ff */
[----:B------:R1:W3:Y:S02]  /*13450*/  LDS.128 R44, [R198+0x1080] ;  /* 0x00108000c62c7984 */ /* 0x0002e40000000c00 */
[----:B------:R-:W-:Y:S02]  /*13460*/  IADD3 R3, R7, R2, RZ ;  /* 0x0000000207037210 */ /* 0x000fe40007ffe0ff */
[----:B------:R-:W-:Y:S01]  /*13470*/  MOV R2, R6 ;  /* 0x0000000600027202 */ /* 0x000fe20000000f00 */
[----:B------:R1:W4:Y:S04]  /*13480*/  LDS.128 R60, [R198+0x2080] ;  /* 0x00208000c63c7984 */ /* 0x0003280000000c00 */
[----:B------:R-:W-:Y:S01]  /*13490*/  IMAD.WIDE.U32 R6, R4, c[0x0][0x3e8], R2 ;  /* 0x0000fa0004067a25 */ /* 0x000fe200078e0002 */
[----:B------:R1:W1:Y:S01]  /*134a0*/  LDS.128 R76, [R198+0x3080] ;  /* 0x00308000c64c7984 */ /* 0x0002620000000c00 */
[----:B------:R-:W-:-:S02]  /*134b0*/  MOV R2, R8 ;  /* 0x0000000800027202 */ /* 0x000fc40000000f00 */
[----:B------:R-:W-:Y:S01]  /*134c0*/  IMAD R3, R5, c[0x0][0x3f0], RZ ;  /* 0x0000fc0005037a24 */ /* 0x000fe200078e02ff */
[----:B------:R1:W1:Y:S01]  /*134d0*/  LDS.128 R24, [R198+0x4080] ;  /* 0x00408000c6187984 */ /* 0x0002620000000c00 */
[----:B------:R-:W-:Y:S01]  /*134e0*/  IMAD R5, R4, c[0x0][0x3ec], R7 ;  /* 0x0000fb0004057a24 */ /* 0x000fe200078e0207 */
[----:B------:R-:W-:Y:S01]  /*134f0*/  MOV R4, R6 ;  /* 0x0000000600047202 */ /* 0x000fe20000000f00 */
[C---:B------:R-:W-:Y:S01]  /*13500*/  IMAD R7, R0.reuse, c[0x0][0x3f4], R3 ;  /* 0x0000fd0000077a24 */ /* 0x040fe200078e0203 */
[----:B------:R1:W1:Y:S01]  /*13510*/  LDS.128 R40, [R198+0x5080] ;  /* 0x00508000c6287984 */ /* 0x0002620000000c00 */
[----:B------:R-:W-:Y:S02]  /*13520*/  @P3 SHF.R.U32.HI R2, RZ, c[0x0][0x4f0], R9 ;  /* 0x00013c00ff023a19 */ /* 0x000fe40000011609 */
[----:B------:R-:W-:Y:S01]  /*13530*/  IMAD.WIDE.U32 R4, R0, c[0x0][0x3f0], R4 ;  /* 0x0000fc0000047a25 */ /* 0x000fe200078e0004 */
[----:B------:R1:W1:Y:S01]  /*13540*/  LDS.128 R56, [R198+0x6080] ;  /* 0x00608000c6387984 */ /* 0x0002620000000c00 */
[----:B------:R-:W-:-:S02]  /*13550*/  SHF.R.S32.HI R3, RZ, 0x1f, R2 ;  /* 0x0000001fff037819 */ /* 0x000fc40000011402 */
[----:B------:R-:W-:Y:S01]  /*13560*/  IADD3 R0, -R2, RZ, RZ ;  /* 0x000000ff02007210 */ /* 0x000fe20007ffe1ff */
[----:B------:R1:W1:Y:S01]  /*13570*/  LDS.128 R72, [R198+0x7080] ;  /* 0x00708000c6487984 */ /* 0x0002620000000c00 */
[----:B------:R-:W-:Y:S01]  /*13580*/  IADD3 R5, R5, R7, RZ ;  /* 0x0000000705057210 */ /* 0x000fe20007ffe0ff */
[----:B------:R-:W-:Y:S02]  /*13590*/  IMAD R3, R3, c[0x0][0x3e0], RZ ;  /* 0x0000f80003037a24 */ /* 0x000fe400078e02ff */
[----:B------:R1:W1:Y:S01]  /*135a0*/  LDS.128 R20, [R198+0x8080] ;  /* 0x00808000c6147984 */ /* 0x0002620000000c00 */
[----:B------:R-:W-:Y:S02]  /*135b0*/  IMAD R0, R0, c[0x0][0x4e8], R8 ;  /* 0x00013a0000007a24 */ /* 0x000fe400078e0208 */
[C---:B------:R-:W-:Y:S01]  /*135c0*/  IMAD R6, R2.reuse, c[0x0][0x3e4], R3 ;  /* 0x0000f90002067a24 */ /* 0x040fe200078e0203 */
[----:B------:R1:W1:Y:S01]  /*135d0*/  LDS.128 R36, [R198+0x9080] ;  /* 0x00908000c6247984 */ /* 0x0002620000000c00 */
[----:B------:R-:W-:Y:S01]  /*135e0*/  IMAD.WIDE.U32 R2, R2, c[0x0][0x3e0], R4 ;  /* 0x0000f80002027a25 */ /* 0x000fe200078e0004 */
[----:B------:R-:W-:-:S02]  /*135f0*/  SHF.R.S32.HI R4, RZ, 0x1f, R0 ;  /* 0x0000001fff047819 */ /* 0x000fc40000011400 */
[----:B------:R1:W1:Y:S01]  /*13600*/  LDS.128 R52, [R198+0xa080] ;  /* 0x00a08000c6347984 */ /* 0x0002620000000c00 */
[----:B------:R-:W-:Y:S02]  /*13610*/  LEA R5, R229, R208, 0x7 ;  /* 0x000000d0e5057211 */ /* 0x000fe400078e38ff */
[----:B------:R-:W-:Y:S01]  /*13620*/  IADD3 R3, R3, R6, RZ ;  /* 0x0000000603037210 */ /* 0x000fe20007ffe0ff */
[----:B------:R1:W1:Y:S01]  /*13630*/  LDS.128 R68, [R198+0xb080] ;  /* 0x00b08000c6447984 */ /* 0x0002620000000c00 */
[----:B------:R-:W-:-:S03]  /*13640*/  IMAD R4, R4, c[0x0][0x3d8], RZ ;  /* 0x0000f60004047a24 */ /* 0x000fc600078e02ff */
[----:B------:R1:W1:Y:S01]  /*13650*/  LDS.128 R16, [R198+0xc080] ;  /* 0x00c08000c6107984 */ /* 0x0002620000000c00 */
[----:B------:R-:W-:-:S03]  /*13660*/  IMAD.WIDE.U32 R2, R0, c[0x0][0x3d8], R2 ;  /* 0x0000f60000027a25 */ /* 0x000fc600078e0002 */
[----:B------:R1:W1:Y:S01]  /*13670*/  LDS.128 R32, [R198+0xd080] ;  /* 0x00d08000c6207984 */ /* 0x0002620000000c00 */
[----:B------:R-:W-:Y:S01]  /*13680*/  IMAD R0, R0, c[0x0][0x3dc], R4 ;  /* 0x0000f70000007a24 */ /* 0x000fe200078e0204 */
[C---:B------:R-:W-:Y:S02]  /*13690*/  LEA R14, P0, R2.reuse, c[0x0][0x380], 0x1 ;  /* 0x0000e000020e7a11 */ /* 0x040fe400078008ff */
[----:B------:R1:W1:Y:S02]  /*136a0*/  LDS.128 R48, [R198+0xe080] ;  /* 0x00e08000c6307984 */ /* 0x0002640000000c00 */
[----:B------:R-:W-:Y:S02]  /*136b0*/  IADD3 R0, R3, R0, RZ ;  /* 0x0000000003007210 */ /* 0x000fe40007ffe0ff */
[----:B------:R1:W1:Y:S02]  /*136c0*/  LDS.128 R64, [R198+0xf080] ;  /* 0x00f08000c6407984 */ /* 0x0002640000000c00 */
[----:B------:R-:W-:Y:S01]  /*136d0*/  LEA.HI.X R13, R2, c[0x0][0x384], R0, 0x1, P0 ;  /* 0x0000e100020d7a11 */ /* 0x000fe200000f0c00 */
[----:B------:R-:W-:Y:S05]  /*136e0*/  BRA.DIV ~URZ, `(.L_x_282) ;  /* 0x000049227f007947 */ /* 0x000fea000b800000 */
[----:B--234-:R2:W3:Y:S02]  /*136f0*/  SHFL.IDX PT, R4, R13, RZ, 0x181f ;  /* 0x00181fff0d047589 */ /* 0x01c4e400000e0000 */
.L_x_353:
[----:B------:R-:W-:Y:S05]  /*13700*/  BRA.DIV ~URZ, `(.L_x_283) ;  /* 0x000049727f007947 */ /* 0x000fea000b800000 */
[----:B------:R4:W2:Y:S02]  /*13710*/  SHFL.IDX PT, R0, R14, RZ, 0x181f ;  /* 0x00181fff0e007589 */ /* 0x0008a400000e0000 */
.L_x_354:
[----:B------:R-:W-:Y:S01]  /*13720*/  ISETP.GE.AND P0, PT, R5, R12, PT ;  /* 0x0000000c0500720c */ /* 0x000fe20003f06270 */
[----:B------:R-:W-:-:S12]  /*13730*/  BSSY B0, `(.L_x_284) ;  /* 0x0000012000007945 */ /* 0x000fd80003800000 */
[----:B------:R-:W-:Y:S05]  /*13740*/  @P0 BRA `(.L_x_285) ;  /* 0x0000010000000947 */ /* 0x000fea0003800000 */
[----:B------:R-:W-:Y:S02]  /*13750*/  ISETP.GE.AND P3, PT, R132, c[0x0][0x3c8], PT ;  /* 0x0000f20084007a0c */ /* 0x000fe40003f66270 */
[----:B------:R-:W-:Y:S02]  /*13760*/  ISETP.GE.AND P2, PT, R135, c[0x0][0x3c8], PT ;  /* 0x0000f20087007a0c */ /* 0x000fe40003f46270 */
[----:B------:R-:W-:Y:S02]  /*13770*/  ISETP.GE.AND P1, PT, R199, c[0x0][0x3c8], PT ;  /* 0x0000f200c7007a0c */ /* 0x000fe40003f26270 */
[----:B------:R-:W-:-:S07]  /*13780*/  ISETP.GE.AND P0, PT, R200, c[0x0][0x3c8], PT ;  /* 0x0000f200c8007a0c */ /* 0x000fce0003f06270 */
[-C--:B--2---:R-:W-:Y:S02]  /*13790*/  @!P3 LEA R10, P4, R132, R0.reuse, 0x1 ;  /* 0x00000000840ab211 */ /* 0x084fe400078808ff */
[-C--:B------:R-:W-:Y:S02]  /*137a0*/  @!P2 LEA R8, P6, R204, R0.reuse, 0x1 ;  /* 0x00000000cc08a211 */ /* 0x080fe400078c08ff */
[C---:B------:R-:W-:Y:S02]  /*137b0*/  @!P1 LEA R6, P5, R199.reuse, R0, 0x1 ;  /* 0x00000000c7069211 */ /* 0x040fe400078a08ff */
[----:B---3--:R-:W-:Y:S02]  /*137c0*/  @!P3 LEA.HI.X R11, R132, R4, R133, 0x1, P4 ;  /* 0x00000004840bb211 */ /* 0x008fe400020f0c85 */
[----:B------:R-:W-:Y:S02]  /*137d0*/  @!P0 LEA R2, P4, R200, R0, 0x1 ;  /* 0x00000000c8028211 */ /* 0x000fe400078808ff */
[-C--:B------:R-:W-:Y:S01]  /*137e0*/  @!P2 LEA.HI.X R9, R204, R4.reuse, R209, 0x1, P6 ;  /* 0x00000004cc09a211 */ /* 0x080fe200030f0cd1 */
[----:B------:R2:W-:Y:S01]  /*137f0*/  @!P3 ST.E.128 [R10.64], R28 ;  /* 0x0000001c0a00b985 */ /* 0x0005e2000c101d08 */
[----:B------:R-:W-:-:S02]  /*13800*/  @!P1 LEA.HI.X R7, R199, R4, R211, 0x1, P5 ;  /* 0x00000004c7079211 */ /* 0x000fc400028f0cd3 */
[----:B------:R-:W-:Y:S01]  /*13810*/  @!P0 LEA.HI.X R3, R200, R4, R210, 0x1, P4 ;  /* 0x00000004c8038211 */ /* 0x000fe200020f0cd2 */
[----:B-1----:R2:W-:Y:S04]  /*13820*/  @!P2 ST.E.128 [R8.64], R24 ;  /* 0x000000180800a985 */ /* 0x0025e8000c101d08 */
[----:B------:R2:W-:Y:S04]  /*13830*/  @!P1 ST.E.128 [R6.64], R20 ;  /* 0x0000001406009985 */ /* 0x0005e8000c101d08 */
[----:B------:R2:W-:Y:S02]  /*13840*/  @!P0 ST.E.128 [R2.64], R16 ;  /* 0x0000001002008985 */ /* 0x0005e4000c101d08 */
.L_x_285:
[----:B------:R-:W-:Y:S05]  /*13850*/  BSYNC B0 ;  /* 0x0000000000007941 */ /* 0x000fea0003800000 */
.L_x_284:
[----:B------:R-:W-:Y:S05]  /*13860*/  BRA.DIV ~URZ, `(.L_x_286) ;  /* 0x000048827f007947 */ /* 0x000fea000b800000 */
[----:B---3--:R3:W4:Y:S04]  /*13870*/  SHFL.IDX PT, R4, R13, 0x1, 0x181f ;  /* 0x00381f000d047f89 */ /* 0x00872800000e0000 */
[----:B--2---:R3:W2:Y:S02]  /*13880*/  SHFL.IDX PT, R0, R14, 0x1, 0x181f ;  /* 0x00381f000e007f89 */ /* 0x0046a400000e0000 */
.L_x_355:
[----:B------:R-:W-:Y:S01]  /*13890*/  IADD3 R2, R5, 0x20, RZ ;  /* 0x0000002005027810 */ /* 0x000fe20007ffe0ff */
[----:B------:R-:W-:Y:S03]  /*138a0*/  BSSY B0, `(.L_x_287) ;  /* 0x0000013000007945 */ /* 0x000fe60003800000 */
[----:B------:R-:W-:-:S13]  /*138b0*/  ISETP.GE.AND P0, PT, R2, R12, PT ;  /* 0x0000000c0200720c */ /* 0x000fda0003f06270 */
        /* <DEDUP_REMOVED lines=8> */
[----:B----4-:R-:W-:Y:S02]  /*13940*/  @!P3 LEA.HI.X R11, R132, R4, R133, 0x1, P4 ;  /* 0x00000004840bb211 */ /* 0x010fe400020f0c85 */
        /* <DEDUP_REMOVED lines=8> */
.L_x_288:
[----:B------:R-:W-:Y:S05]  /*139d0*/  BSYNC B0 ;  /* 0x0000000000007941 */ /* 0x000fea0003800000 */
.L_x_287:
[----:B------:R-:W-:Y:S05]  /*139e0*/  BRA.DIV ~URZ, `(.L_x_289) ;  /* 0x000047d27f007947 */ /* 0x000fea000b800000 */
[----:B----4-:R4:W3:Y:S02]  /*139f0*/  SHFL.IDX PT, R4, R13, 0x2, 0x181f ;  /* 0x00581f000d047f89 */ /* 0x0108e400000e0000 */
.L_x_356:
[----:B------:R-:W-:Y:S05]  /*13a00*/  BRA.DIV ~URZ, `(.L_x_290) ;  /* 0x000048227f007947 */ /* 0x000fea000b800000 */
[----:B--2---:R2:W4:Y:S02]  /*13a10*/  SHFL.IDX PT, R0, R14, 0x2, 0x181f ;  /* 0x00581f000e007f89 */ /* 0x00452400000e0000 */
.L_x_357:
        /* <DEDUP_REMOVED lines=8> */
[-C--:B----4-:R-:W-:Y:S02]  /*13aa0*/  @!P3 LEA R10, P4, R132, R0.reuse, 0x1 ;  /* 0x00000000840ab211 */ /* 0x090fe400078808ff */
        /* <DEDUP_REMOVED lines=11> */
.L_x_292:
[----:B------:R-:W-:Y:S05]  /*13b60*/  BSYNC B0 ;  /* 0x0000000000007941 */ /* 0x000fea0003800000 */
.L_x_291:
[----:B------:R-:W-:Y:S05]  /*13b70*/  BRA.DIV ~URZ, `(.L_x_293) ;  /* 0x000047227f007947 */ /* 0x000fea000b800000 */
[----:B---3--:R3:W2:Y:S04]  /*13b80*/  SHFL.IDX PT, R4, R13, 0x3, 0x181f ;  /* 0x00781f000d047f89 */ /* 0x0086a800000e0000 */
[----:B----4-:R3:W4:Y:S02]  /*13b90*/  SHFL.IDX PT, R0, R14, 0x3, 0x181f ;  /* 0x00781f000e007f89 */ /* 0x01072400000e0000 */
.L_x_358:
[----:B------:R-:W-:-:S04]  /*13ba0*/  IADD3 R2, R5, 0x60, RZ ;  /* 0x0000006005027810 */ /* 0x000fc80007ffe0ff */
[----:B------:R-:W-:-:S13]  /*13bb0*/  ISETP.GE.AND P0, PT, R2, R12, PT ;  /* 0x0000000c0200720c */ /* 0x000fda0003f06270 */
[----:B------:R-:W-:Y:S05]  /*13bc0*/  @P0 BRA `(.L_x_294) ;  /* 0x00002bf000000947 */ /* 0x000fea0003800000 */
[----:B------:R-:W-:Y:S02]  /*13bd0*/  ISETP.GE.AND P2, PT, R132, c[0x0][0x3c8], PT ;  /* 0x0000f20084007a0c */ /* 0x000fe40003f46270 */
[----:B------:R-:W-:Y:S02]  /*13be0*/  ISETP.GE.AND P1, PT, R135, c[0x0][0x3c8], PT ;  /* 0x0000f20087007a0c */ /* 0x000fe40003f26270 */
[----:B------:R-:W-:-:S09]  /*13bf0*/  ISETP.GE.AND P0, PT, R199, c[0x0][0x3c8], PT ;  /* 0x0000f200c7007a0c */ /* 0x000fd20003f06270 */
[-C--:B----4-:R-:W-:Y:S02]  /*13c00*/  @!P2 LEA R8, P5, R132, R0.reuse, 0x1 ;  /* 0x000000008408a211 */ /* 0x090fe400078a08ff */
[-C--:B------:R-:W-:Y:S02]  /*13c10*/  @!P1 LEA R6, P4, R204, R0.reuse, 0x1 ;  /* 0x00000000cc069211 */ /* 0x080fe400078808ff */
[C---:B------:R-:W-:Y:S02]  /*13c20*/  @!P0 LEA R2, P3, R199.reuse, R0, 0x1 ;  /* 0x00000000c7028211 */ /* 0x040fe400078608ff */
[-C--:B--2---:R-:W-:Y:S02]  /*13c30*/  @!P2 LEA.HI.X R9, R132, R4.reuse, R133, 0x1, P5 ;  /* 0x000000048409a211 */ /* 0x084fe400028f0c85 */
[-C--:B------:R-:W-:Y:S02]  /*13c40*/  @!P1 LEA.HI.X R7, R204, R4.reuse, R209, 0x1, P4 ;  /* 0x00000004cc079211 */ /* 0x080fe400020f0cd1 */
[----:B------:R-:W-:Y:S01]  /*13c50*/  @!P0 LEA.HI.X R3, R199, R4, R211, 0x1, P3 ;  /* 0x00000004c7038211 */ /* 0x000fe200018f0cd3 */
[----:B-1----:R1:W-:Y:S04]  /*13c60*/  @!P2 ST.E.128 [R8.64], R76 ;  /* 0x0000004c0800a985 */ /* 0x0023e8000c101d08 */
[----:B------:R1:W-:Y:S04]  /*13c70*/  @!P1 ST.E.128 [R6.64], R72 ;  /* 0x0000004806009985 */ /* 0x0003e8000c101d08 */
[----:B------:R1:W-:Y:S01]  /*13c80*/  @!P0 ST.E.128 [R2.64], R68 ;  /* 0x0000004402008985 */ /* 0x0003e2000c101d08 */
[----:B------:R-:W-:-:S13]  /*13c90*/  ISETP.GE.AND P0, PT, R200, c[0x0][0x3c8], PT ;  /* 0x0000f200c8007a0c */ /* 0x000fda0003f06270 */
[----:B------:R-:W-:Y:S05]  /*13ca0*/  @P0 BRA `(.L_x_294) ;  /* 0x00002b1000000947 */ /* 0x000fea0003800000 */
[----:B-1----:R-:W-:-:S04]  /*13cb0*/  LEA R2, P0, R200, R0, 0x1 ;  /* 0x00000000c8027211 */ /* 0x002fc800078008ff */
[----:B------:R-:W-:-:S05]  /*13cc0*/  LEA.HI.X R3, R200, R4, R210, 0x1, P0 ;  /* 0x00000004c8037211 */ /* 0x000fca00000f0cd2 */
[----:B------:R1:W-:Y:S01]  /*13cd0*/  ST.E.128 [R2.64], R64 ;  /* 0x0000004002007985 */ /* 0x0003e2000c101d08 */
[----:B------:R-:W-:Y:S05]  /*13ce0*/  BRA `(.L_x_294) ;  /* 0x00002ad000007947 */ /* 0x000fea0003800000 */
.L_x_281:
[----:B------:R-:W-:Y:S02]  /*13cf0*/  IMAD R11, R11, c[0x0][0x408], RZ ;  /* 0x000102000b0b7a24 */ /* 0x000fe400078e02ff */
[----:B-1----:R-:W-:-:S04]  /*13d00*/  IMAD.WIDE.U32 R6, R2, c[0x0][0x408], RZ ;  /* 0x0001020002067a25 */ /* 0x002fc800078e00ff */
[----:B------:R-:W-:Y:S01]  /*13d10*/  IMAD R11, R2, c[0x0][0x40c], R11 ;  /* 0x00010300020b7a24 */ /* 0x000fe200078e020b */
[----:B------:R-:W-:-:S04]  /*13d20*/  SHF.R.S32.HI R2, RZ, 0x1f, R0 ;  /* 0x0000001fff027819 */ /* 0x000fc80000011400 */
[----:B------:R-:W-:Y:S01]  /*13d30*/  IADD3 R7, R7, R11, RZ ;  /* 0x0000000b07077210 */ /* 0x000fe20007ffe0ff */
[----:B------:R-:W-:-:S04]  /*13d40*/  IMAD R2, R2, c[0x0][0x440], RZ ;  /* 0x0001100002027a24 */ /* 0x000fc800078e02ff */
[----:B------:R-:W-:-:S04]  /*13d50*/  IMAD.WIDE.U32 R6, R4, c[0x0][0x438], R6 ;  /* 0x00010e0004067a25 */ /* 0x000fc800078e0006 */
[----:B------:R-:W-:Y:S01]  /*13d60*/  IMAD R5, R4, c[0x0][0x43c], R7 ;  /* 0x00010f0004057a24 */ /* 0x000fe200078e0207 */
[----:B------:R-:W-:-:S05]  /*13d70*/  MOV R4, R6 ;  /* 0x0000000600047202 */ /* 0x000fca0000000f00 */
[----:B------:R-:W-:-:S04]  /*13d80*/  IMAD.WIDE.U32 R4, R0, c[0x0][0x440], R4 ;  /* 0x0001100000047a25 */ /* 0x000fc800078e0004 */
[----:B------:R-:W-:Y:S02]  /*13d90*/  IMAD R0, R0, c[0x0][0x444], R2 ;  /* 0x0001110000007a24 */ /* 0x000fe400078e0202 */
[----:B------:R-:W-:-:S03]  /*13da0*/  @P3 IMAD.HI.U32 R2, R3, c[0x0][0x4ec], RZ ;  /* 0x00013b0003023a27 */ /* 0x000fc600078e00ff */
[----:B------:R-:W-:Y:S02]  /*13db0*/  IADD3 R5, R5, R0, RZ ;  /* 0x0000000005057210 */ /* 0x000fe40007ffe0ff */
[----:B------:R-:W-:Y:S02]  /*13dc0*/  MOV R0, R3 ;  /* 0x0000000300007202 */ /* 0x000fe40000000f00 */
[----:B------:R-:W-:Y:S01]  /*13dd0*/  @P3 SHF.R.U32.HI R0, RZ, c[0x0][0x4f0], R2 ;  /* 0x00013c00ff003a19 */ /* 0x000fe20000011602 */
[----:B------:R-:W-:-:S03]  /*13de0*/  IMAD.WIDE.U32 R4, R245, c[0x0][0x448], R4 ;  /* 0x00011200f5047a25 */ /* 0x000fc600078e0004 */
[----:B------:R-:W-:Y:S01]  /*13df0*/  SHF.R.S32.HI R2, RZ, 0x1f, R0 ;  /* 0x0000001fff027819 */ /* 0x000fe20000011400 */
[----:B------:R-:W-:Y:S01]  /*13e00*/  IMAD R5, R245, c[0x0][0x44c], R5 ;  /* 0x00011300f5057a24 */ /* 0x000fe200078e0205 */
[----:B------:R-:W-:-:S03]  /*13e10*/  IADD3 R6, -R0, RZ, RZ ;  /* 0x000000ff00067210 */ /* 0x000fc60007ffe1ff */
[----:B------:R-:W-:Y:S02]  /*13e20*/  IMAD R7, R2, c[0x0][0x430], RZ ;  /* 0x00010c0002077a24 */ /* 0x000fe400078e02ff */
[----:B------:R-:W-:Y:S02]  /*13e30*/  IMAD R6, R6, c[0x0][0x4e8], R3 ;  /* 0x00013a0006067a24 */ /* 0x000fe400078e0203 */
[----:B------:R-:W-:-:S04]  /*13e40*/  IMAD.WIDE.U32 R2, R0, c[0x0][0x430], R4 ;  /* 0x00010c0000027a25 */ /* 0x000fc800078e0004 */
[----:B------:R-:W-:-:S05]  /*13e50*/  IMAD R0, R0, c[0x0][0x434], R7 ;  /* 0x00010d0000007a24 */ /* 0x000fca00078e0207 */
[----:B------:R-:W-:Y:S02]  /*13e60*/  IADD3 R3, R3, R0, RZ ;  /* 0x0000000003037210 */ /* 0x000fe40007ffe0ff */
[----:B------:R-:W-:-:S03]  /*13e70*/  SHF.R.S32.HI R0, RZ, 0x1f, R6 ;  /* 0x0000001fff007819 */ /* 0x000fc60000011406 */
[----:B------:R-:W-:-:S04]  /*13e80*/  IMAD.WIDE.U32 R2, R6, c[0x0][0x428], R2 ;  /* 0x00010a0006027a25 */ /* 0x000fc800078e0002 */
[----:B------:R-:W-:Y:S01]  /*13e90*/  IMAD R0, R0, c[0x0][0x428], RZ ;  /* 0x00010a0000007a24 */ /* 0x000fe200078e02ff */
[----:B------:R-:W-:-:S03]  /*13ea0*/  LEA R12, P1, R2, c[0x0][0x400], 0x2 ;  /* 0x00010000020c7a11 */ /* 0x000fc600078210ff */
[----:B------:R-:W-:-:S05]  /*13eb0*/  IMAD R6, R6, c[0x0][0x42c], R0 ;  /* 0x00010b0006067a24 */ /* 0x000fca00078e0200 */
[----:B------:R-:W-:-:S04]  /*13ec0*/  IADD3 R6, R3, R6, RZ ;  /* 0x0000000603067210 */ /* 0x000fc80007ffe0ff */
[----:B------:R-:W-:Y:S01]  /*13ed0*/  LEA.HI.X R5, R2, c[0x0][0x404], R6, 0x2, P1 ;  /* 0x0001010002057a11 */ /* 0x000fe200008f1406 */
[----:B------:R-:W-:Y:S05]  /*13ee0*/  BRA.DIV ~URZ, `(.L_x_295) ;  /* 0x000044827f007947 */ /* 0x000fea000b800000 */
[----:B------:R1:W2:Y:S02]  /*13ef0*/  SHFL.IDX PT, R4, R5, RZ, 0x1c1f ;  /* 0x001c1fff05047589 */ /* 0x0002a400000e0000 */
.L_x_359:
[----:B------:R-:W-:Y:S05]  /*13f00*/  BRA.DIV ~URZ, `(.L_x_296) ;  /* 0x000044d27f007947 */ /* 0x000fea000b800000 */
[----:B------:R3:W4:Y:S02]  /*13f10*/  SHFL.IDX PT, R0, R12, RZ, 0x1c1f ;  /* 0x001c1fff0c007589 */ /* 0x00072400000e0000 */
.L_x_360:
[----:B------:R-:W-:Y:S01]  /*13f20*/  BSSY B0, `(.L_x_297) ;  /* 0x00000d4000007945 */ /* 0x000fe20003800000 */
[----:B------:R-:W-:Y:S05]  /*13f30*/  @P0 BRA `(.L_x_298) ;  /* 0x00000d2000000947 */ /* 0x000fea0003800000 */
[C---:B------:R-:W-:Y:S02]  /*13f40*/  ISETP.GE.AND P0, PT, R248.reuse, c[0x0][0x3c8], PT ;  /* 0x0000f200f8007a0c */ /* 0x040fe40003f06270 */
[C---:B------:R-:W-:Y:S02]  /*13f50*/  IADD3 R8, R248.reuse, 0x8, RZ ;  /* 0x00000008f8087810 */ /* 0x040fe40007ffe0ff */
[C---:B------:R-:W-:Y:S02]  /*13f60*/  IADD3 R9, R248.reuse, 0x8, RZ ;  /* 0x00000008f8097810 */ /* 0x040fe40007ffe0ff */
[----:B------:R-:W-:Y:S02]  /*13f70*/  IADD3 R7, R248, 0x10, RZ ;  /* 0x00000010f8077810 */ /* 0x000fe40007ffe0ff */
[----:B------:R-:W-:-:S02]  /*13f80*/  SHF.R.S32.HI R9, RZ, 0x1f, R9 ;  /* 0x0000001fff097819 */ /* 0x000fc40000011409 */
[C---:B------:R-:W-:Y:S02]  /*13f90*/  IADD3 R6, R248.reuse, 0x18, RZ ;  /* 0x00000018f8067810 */ /* 0x040fe40007ffe0ff */
[----:B------:R-:W-:Y:S01]  /*13fa0*/  IADD3 R14, R248, 0x60, RZ ;  /* 0x00000060f80e7810 */ /* 0x000fe20007ffe0ff */
[----:B----4-:R-:W-:Y:S01]  /*13fb0*/  @!P0 IMAD.MOV.U32 R2, RZ, RZ, R0 ;  /* 0x000000ffff028224 */ /* 0x010fe200078e0000 */
[----:B------:R-:W-:Y:S01]  /*13fc0*/  ISETP.GE.AND P2, PT, R6, c[0x0][0x3c8], PT ;  /* 0x0000f20006007a0c */ /* 0x000fe20003f46270 */
[----:B--2---:R-:W-:Y:S01]  /*13fd0*/  @!P0 IMAD.MOV.U32 R3, RZ, RZ, R4 ;  /* 0x000000ffff038224 */ /* 0x004fe200078e0004 */
[----:B------:R-:W-:Y:S02]  /*13fe0*/  ISETP.GE.AND P3, PT, R14, c[0x0][0x3c8], PT ;  /* 0x0000f2000e007a0c */ /* 0x000fe40003f66270 */
[C---:B------:R-:W-:Y:S01]  /*13ff0*/  IADD3 R10, R248.reuse, 0x70, RZ ;  /* 0x00000070f80a7810 */ /* 0x040fe20007ffe0ff */
[C---:B------:R-:W-:Y:S01]  /*14000*/  @!P0 IMAD.WIDE R2, R248.reuse, 0x4, R2 ;  /* 0x00000004f8028825 */ /* 0x040fe200078e0202 */
[----:B------:R-:W-:-:S02]  /*14010*/  IADD3 R15, R248, 0x60, RZ ;  /* 0x00000060f80f7810 */ /* 0x000fc40007ffe0ff */
[----:B------:R-:W-:Y:S02]  /*14020*/  ISETP.GE.AND P4, PT, R10, c[0x0][0x3c8], PT ;  /* 0x0000f2000a007a0c */ /* 0x000fe40003f86270 */
[----:B------:R2:W-:Y:S01]  /*14030*/  @!P0 ST.E.64 [R2.64], R136 ;  /* 0x0000008802008985 */ /* 0x0005e2000c101b08 */
[----:B------:R-:W-:Y:S02]  /*14040*/  ISETP.GE.AND P0, PT, R8, c[0x0][0x3c8], PT ;  /* 0x0000f20008007a0c */ /* 0x000fe40003f06270 */
[----:B------:R-:W-:Y:S02]  /*14050*/  SHF.R.S32.HI R15, RZ, 0x1f, R15 ;  /* 0x0000001fff0f7819 */ /* 0x000fe4000001140f */
[C---:B------:R-:W-:Y:S02]  /*14060*/  IADD3 R11, R248.reuse, 0x68, RZ ;  /* 0x00000068f80b7810 */ /* 0x040fe40007ffe0ff */
[----:B------:R-:W-:Y:S02]  /*14070*/  IADD3 R16, R248, 0xa0, RZ ;  /* 0x000000a0f8107810 */ /* 0x000fe40007ffe0ff */
[----:B------:R-:W-:-:S02]  /*14080*/  SHF.R.S32.HI R11, RZ, 0x1f, R11 ;  /* 0x0000001fff0b7819 */ /* 0x000fc4000001140b */
[----:B------:R-:W-:-:S03]  /*14090*/  SHF.R.S32.HI R16, RZ, 0x1f, R16 ;  /* 0x0000001fff107819 */ /* 0x000fc60000011410 */
[----:B--2---:R-:W-:-:S04]  /*140a0*/  @!P0 LEA R2, P1, R8, R0, 0x2 ;  /* 0x0000000008028211 */ /* 0x004fc800078210ff */
[----:B------:R-:W-:Y:S02]  /*140b0*/  @!P0 LEA.HI.X R3, R8, R4, R9, 0x2, P1 ;  /* 0x0000000408038211 */ /* 0x000fe400008f1409 */
[C---:B------:R-:W-:Y:S02]  /*140c0*/  IADD3 R8, R248.reuse, 0x10, RZ ;  /* 0x00000010f8087810 */ /* 0x040fe40007ffe0ff */
[----:B------:R-:W-:Y:S01]  /*140d0*/  IADD3 R9, R248, 0x30, RZ ;  /* 0x00000030f8097810 */ /* 0x000fe20007ffe0ff */
[----:B------:R2:W-:Y:S01]  /*140e0*/  @!P0 ST.E.64 [R2.64], R152 ;  /* 0x0000009802008985 */ /* 0x0005e2000c101b08 */
[----:B------:R-:W-:Y:S02]  /*140f0*/  ISETP.GE.AND P0, PT, R7, c[0x0][0x3c8], PT ;  /* 0x0000f20007007a0c */ /* 0x000fe40003f06270 */
[----:B------:R-:W-:Y:S02]  /*14100*/  SHF.R.S32.HI R8, RZ, 0x1f, R8 ;  /* 0x0000001fff087819 */ /* 0x000fe40000011408 */
[----:B------:R-:W-:-:S09]  /*14110*/  SHF.R.S32.HI R9, RZ, 0x1f, R9 ;  /* 0x0000001fff097819 */ /* 0x000fd20000011409 */
[----:B--2---:R-:W-:-:S04]  /*14120*/  @!P0 LEA R2, P1, R7, R0, 0x2 ;  /* 0x0000000007028211 */ /* 0x004fc800078210ff */
[----:B------:R-:W-:Y:S02]  /*14130*/  @!P0 LEA.HI.X R3, R7, R4, R8, 0x2, P1 ;  /* 0x0000000407038211 */ /* 0x000fe400008f1408 */
[C---:B------:R-:W-:Y:S02]  /*14140*/  IADD3 R7, R248.reuse, 0x18, RZ ;  /* 0x00000018f8077810 */ /* 0x040fe40007ffe0ff */
[----:B------:R-:W-:Y:S01]  /*14150*/  ISETP.GE.AND P1, PT, R247, c[0x0][0x3c8], PT ;  /* 0x0000f200f7007a0c */ /* 0x000fe20003f26270 */
[----:B------:R2:W-:Y:S01]  /*14160*/  @!P0 ST.E.64 [R2.64], R148 ;  /* 0x0000009402008985 */ /* 0x0005e2000c101b08 */
[----:B------:R-:W-:Y:S02]  /*14170*/  SHF.R.S32.HI R7, RZ, 0x1f, R7 ;  /* 0x0000001fff077819 */ /* 0x000fe40000011407 */
[----:B------:R-:W-:Y:S02]  /*14180*/  IADD3 R8, R248, 0x30, RZ ;  /* 0x00000030f8087810 */ /* 0x000fe40007ffe0ff */
[----:B--2---:R-:W-:-:S04]  /*14190*/  @!P2 LEA R2, P0, R6, R0, 0x2 ;  /* 0x000000000602a211 */ /* 0x004fc800078010ff */
[----:B------:R-:W-:Y:S02]  /*141a0*/  @!P2 LEA.HI.X R3, R6, R4, R7, 0x2, P0 ;  /* 0x000000040603a211 */ /* 0x000fe400000f1407 */
[----:B------:R-:W-:Y:S02]  /*141b0*/  SHF.R.S32.HI R6, RZ, 0x1f, R247 ;  /* 0x0000001fff067819 */ /* 0x000fe400000114f7 */
[----:B------:R-:W-:Y:S01]  /*141c0*/  IADD3 R7, R248, 0x38, RZ ;  /* 0x00000038f8077810 */ /* 0x000fe20007ffe0ff */
[----:B------:R2:W-:Y:S01]  /*141d0*/  @!P2 ST.E.64 [R2.64], R144 ;  /* 0x000000900200a985 */ /* 0x0005e2000c101b08 */
[----:B------:R-:W-:Y:S02]  /*141e0*/  ISETP.GE.AND P2, PT, R246, c[0x0][0x3c8], PT ;  /* 0x0000f200f6007a0c */ /* 0x000fe40003f46270 */
[----:B--2---:R-:W-:-:S04]  /*141f0*/  @!P1 LEA R2, P0, R247, R0, 0x2 ;  /* 0x00000000f7029211 */ /* 0x004fc800078010ff */
[----:B------:R-:W-:Y:S02]  /*14200*/  @!P1 LEA.HI.X R3, R247, R4, R6, 0x2, P0 ;  /* 0x00000004f7039211 */ /* 0x000fe400000f1406 */
[----:B------:R-:W-:-:S03]  /*14210*/  SHF.R.S32.HI R6, RZ, 0x1f, R246 ;  /* 0x0000001fff067819 */ /* 0x000fc600000114f6 */
[----:B------:R2:W-:Y:S01]  /*14220*/  @!P1 ST.E.64 [R2.64], R156 ;  /* 0x0000009c02009985 */ /* 0x0005e2000c101b08 */
[----:B------:R-:W-:Y:S02]  /*14230*/  ISETP.GE.AND P1, PT, R8, c[0x0][0x3c8], PT ;  /* 0x0000f20008007a0c */ /* 0x000fe40003f26270 */
[----:B--2---:R-:W-:-:S04]  /*14240*/  @!P2 LEA R2, P0, R246, R0, 0x2 ;  /* 0x00000000f602a211 */ /* 0x004fc800078010ff */
[----:B------:R-:W-:Y:S02]  /*14250*/  @!P2 LEA.HI.X R3, R246, R4, R6, 0x2, P0 ;  /* 0x00000004f603a211 */ /* 0x000fe400000f1406 */
[----:B------:R-:W-:-:S03]  /*14260*/  IADD3 R6, R248, 0x40, RZ ;  /* 0x00000040f8067810 */ /* 0x000fc60007ffe0ff */
[----:B------:R2:W-:Y:S01]  /*14270*/  @!P2 ST.E.64 [R2.64], R24 ;  /* 0x000000180200a985 */ /* 0x0005e2000c101b08 */
[----:B------:R-:W-:Y:S02]  /*14280*/  ISETP.GE.AND P2, PT, R7, c[0x0][0x3c8], PT ;  /* 0x0000f20007007a0c */ /* 0x000fe40003f46270 */
[----:B--2---:R-:W-:-:S04]  /*14290*/  @!P1 LEA R2, P0, R8, R0, 0x2 ;  /* 0x0000000008029211 */ /* 0x004fc800078010ff */
[----:B------:R-:W-:Y:S02]  /*142a0*/  @!P1 LEA.HI.X R3, R8, R4, R9, 0x2, P0 ;  /* 0x0000000408039211 */ /* 0x000fe400000f1409 */
[C---:B------:R-:W-:Y:S02]  /*142b0*/  IADD3 R9, R248.reuse, 0x38, RZ ;  /* 0x00000038f8097810 */ /* 0x040fe40007ffe0ff */
[----:B------:R-:W-:Y:S01]  /*142c0*/  IADD3 R8, R248, 0x48, RZ ;  /* 0x00000048f8087810 */ /* 0x000fe20007ffe0ff */
[----:B------:R2:W-:Y:S01]  /*142d0*/  @!P1 ST.E.64 [R2.64], R28 ;  /* 0x0000001c02009985 */ /* 0x0005e2000c101b08 */
[----:B------:R-:W-:Y:S02]  /*142e0*/  SHF.R.S32.HI R9, RZ, 0x1f, R9 ;  /* 0x0000001fff097819 */ /* 0x000fe40000011409 */
[----:B------:R-:W-:Y:S02]  /*142f0*/  ISETP.GE.AND P1, PT, R6, c[0x0][0x3c8], PT ;  /* 0x0000f20006007a0c */ /* 0x000fe40003f26270 */
[----:B--2---:R-:W-:-:S04]  /*14300*/  @!P2 LEA R2, P0, R7, R0, 0x2 ;  /* 0x000000000702a211 */ /* 0x004fc800078010ff */
[----:B------:R-:W-:Y:S02]  /*14310*/  @!P2 LEA.HI.X R3, R7, R4, R9, 0x2, P0 ;  /* 0x000000040703a211 */ /* 0x000fe400000f1409 */
[C---:B------:R-:W-:Y:S02]  /*14320*/  IADD3 R9, R248.reuse, 0x40, RZ ;  /* 0x00000040f8097810 */ /* 0x040fe40007ffe0ff */
[----:B------:R-:W-:Y:S01]  /*14330*/  IADD3 R7, R248, 0x50, RZ ;  /* 0x00000050f8077810 */ /* 0x000fe20007ffe0ff */
[----:B------:R2:W-:Y:S01]  /*14340*/  @!P2 ST.E.64 [R2.64], R32 ;  /* 0x000000200200a985 */ /* 0x0005e2000c101b08 */
[----:B------:R-:W-:Y:S02]  /*14350*/  ISETP.GE.AND P2, PT, R8, c[0x0][0x3c8], PT ;  /* 0x0000f20008007a0c */ /* 0x000fe40003f46270 */
[----:B------:R-:W-:Y:S02]  /*14360*/  SHF.R.S32.HI R9, RZ, 0x1f, R9 ;  /* 0x0000001fff097819 */ /* 0x000fe40000011409 */
        /* <DEDUP_REMOVED lines=23> */
[----:B------:R-:W-:-:S03]  /*144e0*/  @!P3 LEA R6, P5, R14, R0, 0x2 ;  /* 0x000000000e06b211 */ /* 0x000fc600078a10ff */
[----:B------:R2:W-:Y:S01]  /*144f0*/  @!P2 ST.E.64 [R2.64], R48 ;  /* 0x000000300200a985 */ /* 0x0005e2000c101b08 */
[----:B------:R-:W-:Y:S02]  /*14500*/  @!P3 LEA.HI.X R7, R14, R4, R15, 0x2, P5 ;  /* 0x000000040e07b211 */ /* 0x000fe400028f140f */
[----:B------:R-:W-:Y:S02]  /*14510*/  ISETP.GE.AND P2, PT, R8, c[0x0][0x3c8], PT ;  /* 0x0000f20008007a0c */ /* 0x000fe40003f46270 */
[C---:B------:R-:W-:Y:S01]  /*14520*/  IADD3 R14, R248.reuse, 0x80, RZ ;  /* 0x00000080f80e7810 */ /* 0x040fe20007ffe0ff */
[----:B------:R4:W-:Y:S01]  /*14530*/  @!P3 ST.E.64 [R6.64], R52 ;  /* 0x000000340600b985 */ /* 0x0009e2000c101b08 */
[----:B------:R-:W-:Y:S02]  /*14540*/  IADD3 R15, R248, 0x70, RZ ;  /* 0x00000070f80f7810 */ /* 0x000fe40007ffe0ff */
[----:B------:R-:W-:Y:S02]  /*14550*/  ISETP.GE.AND P3, PT, R14, c[0x0][0x3c8], PT ;  /* 0x0000f2000e007a0c */ /* 0x000fe40003f66270 */
[----:B------:R-:W-:-:S02]  /*14560*/  SHF.R.S32.HI R15, RZ, 0x1f, R15 ;  /* 0x0000001fff0f7819 */ /* 0x000fc4000001140f */
[----:B--2---:R-:W-:-:S04]  /*14570*/  @!P1 LEA R2, P0, R9, R0, 0x2 ;  /* 0x0000000009029211 */ /* 0x004fc800078010ff */
[----:B------:R-:W-:Y:S02]  /*14580*/  @!P1 LEA.HI.X R3, R9, R4, R11, 0x2, P0 ;  /* 0x0000000409039211 */ /* 0x000fe400000f140b */
[----:B----4-:R-:W-:Y:S02]  /*14590*/  @!P4 LEA R6, P5, R10, R0, 0x2 ;  /* 0x000000000a06c211 */ /* 0x010fe400078a10ff */
[C---:B------:R-:W-:Y:S01]  /*145a0*/  IADD3 R9, R248.reuse, 0x88, RZ ;  /* 0x00000088f8097810 */ /* 0x040fe20007ffe0ff */
[----:B------:R2:W-:Y:S01]  /*145b0*/  @!P1 ST.E.64 [R2.64], R56 ;  /* 0x0000003802009985 */ /* 0x0005e2000c101b08 */
[----:B------:R-:W-:Y:S02]  /*145c0*/  IADD3 R11, R248, 0x78, RZ ;  /* 0x00000078f80b7810 */ /* 0x000fe40007ffe0ff */
[----:B------:R-:W-:Y:S02]  /*145d0*/  @!P4 LEA.HI.X R7, R10, R4, R15, 0x2, P5 ;  /* 0x000000040a07c211 */ /* 0x000fe400028f140f */
[----:B------:R-:W-:-:S02]  /*145e0*/  ISETP.GE.AND P1, PT, R9, c[0x0][0x3c8], PT ;  /* 0x0000f20009007a0c */ /* 0x000fc40003f26270 */
[----:B------:R-:W-:Y:S01]  /*145f0*/  SHF.R.S32.HI R11, RZ, 0x1f, R11 ;  /* 0x0000001fff0b7819 */ /* 0x000fe2000001140b */
[----:B------:R4:W-:Y:S01]  /*14600*/  @!P4 ST.E.64 [R6.64], R60 ;  /* 0x0000003c0600c985 */ /* 0x0009e2000c101b08 */
[C---:B------:R-:W-:Y:S02]  /*14610*/  IADD3 R10, R248.reuse, 0x90, RZ ;  /* 0x00000090f80a7810 */ /* 0x040fe40007ffe0ff */
[----:B------:R-:W-:Y:S02]  /*14620*/  IADD3 R15, R248, 0x80, RZ ;  /* 0x00000080f80f7810 */ /* 0x000fe40007ffe0ff */
[----:B------:R-:W-:Y:S02]  /*14630*/  ISETP.GE.AND P4, PT, R10, c[0x0][0x3c8], PT ;  /* 0x0000f2000a007a0c */ /* 0x000fe40003f86270 */
[----:B------:R-:W-:Y:S02]  /*14640*/  SHF.R.S32.HI R15, RZ, 0x1f, R15 ;  /* 0x0000001fff0f7819 */ /* 0x000fe4000001140f */
[----:B--2---:R-:W-:-:S04]  /*14650*/  @!P2 LEA R2, P0, R8, R0, 0x2 ;  /* 0x000000000802a211 */ /* 0x004fc800078010ff */
[----:B------:R-:W-:Y:S02]  /*14660*/  @!P2 LEA.HI.X R3, R8, R4, R11, 0x2, P0 ;  /* 0x000000040803a211 */ /* 0x000fe400000f140b */
[----:B------:R-:W-:Y:S02]  /*14670*/  IADD3 R8, R248, 0x98, RZ ;  /* 0x00000098f8087810 */ /* 0x000fe40007ffe0ff */
[----:B----4-:R-:W-:Y:S01]  /*14680*/  @!P3 LEA R6, P5, R14, R0, 0x2 ;  /* 0x000000000e06b211 */ /* 0x010fe200078a10ff */
[----:B------:R2:W-:Y:S01]  /*14690*/  @!P2 ST.E.64 [R2.64], R64 ;  /* 0x000000400200a985 */ /* 0x0005e2000c101b08 */
[----:B------:R-:W-:Y:S02]  /*146a0*/  IADD3 R11, R248, 0x88, RZ ;  /* 0x00000088f80b7810 */ /* 0x000fe40007ffe0ff */
[----:B------:R-:W-:Y:S02]  /*146b0*/  @!P3 LEA.HI.X R7, R14, R4, R15, 0x2, P5 ;  /* 0x000000040e07b211 */ /* 0x000fe400028f140f */
[----:B------:R-:W-:-:S02]  /*146c0*/  ISETP.GE.AND P2, PT, R8, c[0x0][0x3c8], PT ;  /* 0x0000f20008007a0c */ /* 0x000fc40003f46270 */
[C---:B------:R-:W-:Y:S01]  /*146d0*/  IADD3 R15, R248.reuse, 0xa0, RZ ;  /* 0x000000a0f80f7810 */ /* 0x040fe20007ffe0ff */
[----:B------:R4:W-:Y:S01]  /*146e0*/  @!P3 ST.E.64 [R6.64], R68 ;  /* 0x000000440600b985 */ /* 0x0009e2000c101b08 */
[----:B------:R-:W-:Y:S02]  /*146f0*/  SHF.R.S32.HI R11, RZ, 0x1f, R11 ;  /* 0x0000001fff0b7819 */ /* 0x000fe4000001140b */
        /* <DEDUP_REMOVED lines=16> */
[----:B--2---:R-:W-:-:S04]  /*14800*/  @!P2 LEA R2, P0, R8, R0, 0x2 ;  /* 0x000000000802a211 */ /* 0x004fc800078010ff */
[----:B------:R-:W-:Y:S02]  /*14810*/  @!P2 LEA.HI.X R3, R8, R4, R11, 0x2, P0 ;  /* 0x000000040803a211 */ /* 0x000fe400000f140b */
[C---:B------:R-:W-:Y:S02]  /*14820*/  IADD3 R8, R248.reuse, 0xb8, RZ ;  /* 0x000000b8f8087810 */ /* 0x040fe40007ffe0ff */
[C---:B----4-:R-:W-:Y:S01]  /*14830*/  @!P3 LEA R6, P5, R15.reuse, R0, 0x2 ;  /* 0x000000000f06b211 */ /* 0x050fe200078a10ff */
[----:B------:R2:W-:Y:S01]  /*14840*/  @!P2 ST.E.64 [R2.64], R80 ;  /* 0x000000500200a985 */ /* 0x0005e2000c101b08 */
[----:B------:R-:W-:Y:S02]  /*14850*/  IADD3 R11, R248, 0xa8, RZ ;  /* 0x000000a8f80b7810 */ /* 0x000fe40007ffe0ff */
[----:B------:R-:W-:Y:S02]  /*14860*/  @!P3 LEA.HI.X R7, R15, R4, R16, 0x2, P5 ;  /* 0x000000040f07b211 */ /* 0x000fe400028f1410 */
[----:B------:R-:W-:-:S02]  /*14870*/  ISETP.GE.AND P2, PT, R8, c[0x0][0x3c8], PT ;  /* 0x0000f20008007a0c */ /* 0x000fc40003f46270 */
[----:B------:R-:W-:Y:S01]  /*14880*/  SHF.R.S32.HI R11, RZ, 0x1f, R11 ;  /* 0x0000001fff0b7819 */ /* 0x000fe2000001140b */
[----:B------:R4:W-:Y:S01]  /*14890*/  @!P3 ST.E.64 [R6.64], R84 ;  /* 0x000000540600b985 */ /* 0x0009e2000c101b08 */
[----:B------:R-:W-:Y:S02]  /*148a0*/  ISETP.GE.AND P3, PT, R14, c[0x0][0x3c8], PT ;  /* 0x0000f2000e007a0c */ /* 0x000fe40003f66270 */
[C---:B------:R-:W-:Y:S02]  /*148b0*/  IADD3 R16, R248.reuse, 0xb0, RZ ;  /* 0x000000b0f8107810 */ /* 0x040fe40007ffe0ff */
[----:B------:R-:W-:Y:S02]  /*148c0*/  IADD3 R15, R248, 0xc8, RZ ;  /* 0x000000c8f80f7810 */ /* 0x000fe40007ffe0ff */
[----:B------:R-:W-:Y:S02]  /*148d0*/  SHF.R.S32.HI R16, RZ, 0x1f, R16 ;  /* 0x0000001fff107819 */ /* 0x000fe40000011410 */
[----:B--2---:R-:W-:-:S04]  /*148e0*/  @!P1 LEA R2, P0, R9, R0, 0x2 ;  /* 0x0000000009029211 */ /* 0x004fc800078010ff */
[----:B------:R-:W-:Y:S02]  /*148f0*/  @!P1 LEA.HI.X R3, R9, R4, R11, 0x2, P0 ;  /* 0x0000000409039211 */ /* 0x000fe400000f140b */
[----:B------:R-:W-:Y:S02]  /*14900*/  IADD3 R9, R248, 0xb8, RZ ;  /* 0x000000b8f8097810 */ /* 0x000fe40007ffe0ff */
[C---:B----4-:R-:W-:Y:S01]  /*14910*/  @!P4 LEA R6, P5, R10.reuse, R0, 0x2 ;  /* 0x000000000a06c211 */ /* 0x050fe200078a10ff */
[----:B------:R2:W-:Y:S01]  /*14920*/  @!P1 ST.E.64 [R2.64], R88 ;  /* 0x0000005802009985 */ /* 0x0005e2000c101b08 */
[----:B------:R-:W-:Y:S02]  /*14930*/  SHF.R.S32.HI R9, RZ, 0x1f, R9 ;  /* 0x0000001fff097819 */ /* 0x000fe40000011409 */
[----:B------:R-:W-:Y:S02]  /*14940*/  @!P4 LEA.HI.X R7, R10, R4, R16, 0x2, P5 ;  /* 0x000000040a07c211 */ /* 0x000fe400028f1410 */
[----:B------:R-:W-:-:S02]  /*14950*/  IADD3 R11, R248, 0xd0, RZ ;  /* 0x000000d0f80b7810 */ /* 0x000fc40007ffe0ff */
[----:B------:R-:W-:Y:S01]  /*14960*/  ISETP.GE.AND P1, PT, R15, c[0x0][0x3c8], PT ;  /* 0x0000f2000f007a0c */ /* 0x000fe20003f26270 */
[----:B------:R4:W-:Y:S01]  /*14970*/  @!P4 ST.E.64 [R6.64], R160 ;  /* 0x000000a00600c985 */ /* 0x0009e2000c101b08 */
[C---:B------:R-:W-:Y:S02]  /*14980*/  IADD3 R16, R248.reuse, 0xc0, RZ ;  /* 0x000000c0f8107810 */ /* 0x040fe40007ffe0ff */
[----:B------:R-:W-:Y:S02]  /*14990*/  ISETP.GE.AND P6, PT, R11, c[0x0][0x3c8], PT ;  /* 0x0000f2000b007a0c */ /* 0x000fe40003fc6270 */
[----:B------:R-:W-:Y:S02]  /*149a0*/  SHF.R.S32.HI R16, RZ, 0x1f, R16 ;  /* 0x0000001fff107819 */ /* 0x000fe40000011410 */
[----:B------:R-:W-:Y:S02]  /*149b0*/  IADD3 R10, R248, 0xd8, RZ ;  /* 0x000000d8f80a7810 */ /* 0x000fe40007ffe0ff */
[----:B------:R-:W-:-:S02]  /*149c0*/  ISETP.GE.AND P4, PT, R252, c[0x0][0x3c8], PT ;  /* 0x0000f200fc007a0c */ /* 0x000fc40003f86270 */
[----:B------:R-:W-:Y:S02]  /*149d0*/  ISETP.GE.AND P5, PT, R10, c[0x0][0x3c8], PT ;  /* 0x0000f2000a007a0c */ /* 0x000fe40003fa6270 */
[----:B--2---:R-:W-:-:S04]  /*149e0*/  @!P2 LEA R2, P0, R8, R0, 0x2 ;  /* 0x000000000802a211 */ /* 0x004fc800078010ff */
[----:B------:R-:W-:Y:S02]  /*149f0*/  @!P2 LEA.HI.X R3, R8, R4, R9, 0x2, P0 ;  /* 0x000000040803a211 */ /* 0x000fe400000f1409 */
[----:B------:R-:W-:-:S03]  /*14a00*/  @!P3 LEA R8, P0, R14, R0, 0x2 ;  /* 0x000000000e08b211 */ /* 0x000fc600078010ff */
[----:B------:R2:W-:Y:S01]  /*14a10*/  @!P2 ST.E.64 [R2.64], R96 ;  /* 0x000000600200a985 */ /* 0x0005e2000c101b08 */
[----:B------:R-:W-:Y:S02]  /*14a20*/  @!P3 LEA.HI.X R9, R14, R4, R16, 0x2, P0 ;  /* 0x000000040e09b211 */ /* 0x000fe400000f1410 */
[C---:B------:R-:W-:Y:S02]  /*14a30*/  IADD3 R16, R248.reuse, 0xc8, RZ ;  /* 0x000000c8f8107810 */ /* 0x040fe40007ffe0ff */
[----:B------:R-:W-:Y:S01]  /*14a40*/  IADD3 R14, R248, 0xd0, RZ ;  /* 0x000000d0f80e7810 */ /* 0x000fe20007ffe0ff */
[----:B------:R-:W-:Y:S01]  /*14a50*/  @!P3 ST.E.64 [R8.64], R162 ;  /* 0x000000a20800b985 */ /* 0x000fe2000c101b08 */
[----:B------:R-:W-:Y:S02]  /*14a60*/  SHF.R.S32.HI R16, RZ, 0x1f, R16 ;  /* 0x0000001fff107819 */ /* 0x000fe40000011410 */
[----:B----4-:R-:W-:Y:S02]  /*14a70*/  @!P6 LEA R6, P0, R11, R0, 0x2 ;  /* 0x000000000b06e211 */ /* 0x010fe400078010ff */
[----:B------:R-:W-:-:S04]  /*14a80*/  SHF.R.S32.HI R14, RZ, 0x1f, R14 ;  /* 0x0000001fff0e7819 */ /* 0x000fc8000001140e */
[----:B------:R-:W-:Y:S02]  /*14a90*/  @!P6 LEA.HI.X R7, R11, R4, R14, 0x2, P0 ;  /* 0x000000040b07e211 */ /* 0x000fe400000f140e */
[----:B------:R-:W-:Y:S02]  /*14aa0*/  IADD3 R11, R248, 0xd8, RZ ;  /* 0x000000d8f80b7810 */ /* 0x000fe40007ffe0ff */
[----:B------:R-:W-:Y:S02]  /*14ab0*/  ISETP.GE.AND P0, PT, R249, c[0x0][0x3c8], PT ;  /* 0x0000f200f9007a0c */ /* 0x000fe40003f06270 */
[----:B------:R-:W-:Y:S02]  /*14ac0*/  SHF.R.S32.HI R11, RZ, 0x1f, R11 ;  /* 0x0000001fff0b7819 */ /* 0x000fe4000001140b */
[----:B------:R-:W-:Y:S02]  /*14ad0*/  SHF.R.S32.HI R14, RZ, 0x1f, R252 ;  /* 0x0000001fff0e7819 */ /* 0x000fe400000114fc */
[----:B--2---:R-:W-:-:S04]  /*14ae0*/  @!P1 LEA R2, P2, R15, R0, 0x2 ;  /* 0x000000000f029211 */ /* 0x004fc800078410ff */
[----:B------:R-:W-:Y:S02]  /*14af0*/  @!P1 LEA.HI.X R3, R15, R4, R16, 0x2, P2 ;  /* 0x000000040f039211 */ /* 0x000fe400010f1410 */
[----:B------:R-:W-:Y:S02]  /*14b00*/  ISETP.GE.AND P2, PT, R251, c[0x0][0x3c8], PT ;  /* 0x0000f200fb007a0c */ /* 0x000fe40003f46270 */
[----:B------:R-:W-:Y:S01]  /*14b10*/  SHF.R.S32.HI R16, RZ, 0x1f, R251 ;  /* 0x0000001fff107819 */ /* 0x000fe200000114fb */
[----:B------:R2:W-:Y:S01]  /*14b20*/  @!P1 ST.E.64 [R2.64], R100 ;  /* 0x0000006402009985 */ /* 0x0005e2000c101b08 */
[----:B------:R-:W-:Y:S02]  /*14b30*/  ISETP.GE.AND P1, PT, R250, c[0x0][0x3c8], PT ;  /* 0x0000f200fa007a0c */ /* 0x000fe40003f26270 */
[----:B------:R-:W-:Y:S01]  /*14b40*/  SHF.R.S32.HI R15, RZ, 0x1f, R250 ;  /* 0x0000001fff0f7819 */ /* 0x000fe200000114fa */
[----:B------:R4:W-:Y:S01]  /*14b50*/  @!P6 ST.E.64 [R6.64], R104 ;  /* 0x000000680600e985 */ /* 0x0009e2000c101b08 */
[----:B--2---:R-:W-:-:S04]  /*14b60*/  @!P5 LEA R2, P3, R10, R0, 0x2 ;  /* 0x000000000a02d211 */ /* 0x004fc800078610ff */
[----:B------:R-:W-:Y:S02]  /*14b70*/  @!P5 LEA.HI.X R3, R10, R4, R11, 0x2, P3 ;  /* 0x000000040a03d211 */ /* 0x000fe400018f140b */
[CC--:B------:R-:W-:Y:S02]  /*14b80*/  @!P4 LEA R10, P6, R252.reuse, R0.reuse, 0x2 ;  /* 0x00000000fc0ac211 */ /* 0x0c0fe400078c10ff */
[C---:B------:R-:W-:Y:S01]  /*14b90*/  @!P2 LEA R8, P3, R251.reuse, R0, 0x2 ;  /* 0x00000000fb08a211 */ /* 0x040fe200078610ff */
[----:B------:R2:W-:Y:S01]  /*14ba0*/  @!P5 ST.E.64 [R2.64], R108 ;  /* 0x0000006c0200d985 */ /* 0x0005e2000c101b08 */
[----:B------:R-:W-:Y:S02]  /*14bb0*/  @!P4 LEA.HI.X R11, R252, R4, R14, 0x2, P6 ;  /* 0x00000004fc0bc211 */ /* 0x000fe400030f140e */
[----:B----4-:R-:W-:Y:S02]  /*14bc0*/  @!P1 LEA R6, P5, R250, R0, 0x2 ;  /* 0x00000000fa069211 */ /* 0x010fe400078a10ff */
[----:B------:R-:W-:Y:S01]  /*14bd0*/  @!P2 LEA.HI.X R9, R251, R4, R16, 0x2, P3 ;  /* 0x00000004fb09a211 */ /* 0x000fe200018f1410 */
[----:B------:R4:W-:Y:S01]  /*14be0*/  @!P4 ST.E.64 [R10.64], R166 ;  /* 0x000000a60a00c985 */ /* 0x0009e2000c101b08 */
[----:B------:R-:W-:-:S02]  /*14bf0*/  SHF.R.S32.HI R14, RZ, 0x1f, R249 ;  /* 0x0000001fff0e7819 */ /* 0x000fc400000114f9 */
[----:B------:R-:W-:Y:S01]  /*14c00*/  @!P1 LEA.HI.X R7, R250, R4, R15, 0x2, P5 ;  /* 0x00000004fa079211 */ /* 0x000fe200028f140f */
[----:B------:R4:W-:Y:S04]  /*14c10*/  @!P2 ST.E.64 [R8.64], R164 ;  /* 0x000000a40800a985 */ /* 0x0009e8000c101b08 */
[----:B------:R4:W-:Y:S01]  /*14c20*/  @!P1 ST.E.64 [R6.64], R112 ;  /* 0x0000007006009985 */ /* 0x0009e2000c101b08 */
[----:B--2---:R-:W-:-:S04]  /*14c30*/  @!P0 LEA R2, P3, R249, R0, 0x2 ;  /* 0x00000000f9028211 */ /* 0x004fc800078610ff */
[----:B------:R-:W-:-:S05]  /*14c40*/  @!P0 LEA.HI.X R3, R249, R4, R14, 0x2, P3 ;  /* 0x00000004f9038211 */ /* 0x000fca00018f140e */
[----:B------:R4:W-:Y:S04]  /*14c50*/  @!P0 ST.E.64 [R2.64], R20 ;  /* 0x0000001402008985 */ /* 0x0009e8000c101b08 */
.L_x_298:
[----:B------:R-:W-:Y:S05]  /*14c60*/  BSYNC B0 ;  /* 0x0000000000007941 */ /* 0x000fea0003800000 */
.L_x_297:
[----:B------:R-:W-:Y:S05]  /*14c70*/  BRA.DIV ~URZ, `(.L_x_299) ;  /* 0x000037d27f007947 */ /* 0x000fea000b800000 */
[----:B--2---:R2:W1:Y:S04]  /*14c80*/  SHFL.IDX PT, R4, R5, 0x1, 0x1c1f ;  /* 0x003c1f0005047f89 */ /* 0x00446800000e0000 */
[----:B----4-:R2:W4:Y:S02]  /*14c90*/  SHFL.IDX PT, R0, R12, 0x1, 0x1c1f ;  /* 0x003c1f000c007f89 */ /* 0x01052400000e0000 */
.L_x_361:
[----:B------:R-:W-:-:S13]  /*14ca0*/  ISETP.NE.AND P0, PT, R13, RZ, PT ;  /* 0x000000ff0d00720c */ /* 0x000fda0003f05270 */
[----:B------:R-:W-:Y:S05]  /*14cb0*/  @P0 BRA `(.L_x_294) ;  /* 0x00001b0000000947 */ /* 0x000fea0003800000 */
[C---:B------:R-:W-:Y:S02]  /*14cc0*/  ISETP.GE.AND P3, PT, R248.reuse, c[0x0][0x3c8], PT ;  /* 0x0000f200f8007a0c */ /* 0x040fe40003f66270 */
[C---:B------:R-:W-:Y:S02]  /*14cd0*/  IADD3 R11, R248.reuse, 0x8, RZ ;  /* 0x00000008f80b7810 */ /* 0x040fe40007ffe0ff */
[----:B--23--:R-:W-:Y:S02]  /*14ce0*/  IADD3 R12, R248, 0x10, RZ ;  /* 0x00000010f80c7810 */ /* 0x00cfe40007ffe0ff */
[----:B------:R-:W-:Y:S02]  /*14cf0*/  ISETP.GE.AND P2, PT, R11, c[0x0][0x3c8], PT ;  /* 0x0000f2000b007a0c */ /* 0x000fe40003f46270 */
[----:B------:R-:W-:Y:S02]  /*14d00*/  ISETP.GE.AND P1, PT, R12, c[0x0][0x3c8], PT ;  /* 0x0000f2000c007a0c */ /* 0x000fe40003f26270 */
[----:B------:R-:W-:-:S02]  /*14d10*/  IADD3 R14, R248, 0x8, RZ ;  /* 0x00000008f80e7810 */ /* 0x000fc40007ffe0ff */
[----:B------:R-:W-:Y:S01]  /*14d20*/  IADD3 R10, R248, 0x18, RZ ;  /* 0x00000018f80a7810 */ /* 0x000fe20007ffe0ff */
[----:B----4-:R-:W-:Y:S01]  /*14d30*/  @!P3 IMAD.MOV.U32 R2, RZ, RZ, R0 ;  /* 0x000000ffff02b224 */ /* 0x010fe200078e0000 */
[----:B------:R-:W-:Y:S01]  /*14d40*/  SHF.R.S32.HI R14, RZ, 0x1f, R14 ;  /* 0x0000001fff0e7819 */ /* 0x000fe2000001140e */
[----:B-1----:R-:W-:Y:S01]  /*14d50*/  @!P3 IMAD.MOV.U32 R3, RZ, RZ, R4 ;  /* 0x000000ffff03b224 */ /* 0x002fe200078e0004 */
[----:B------:R-:W-:Y:S02]  /*14d60*/  ISETP.GE.AND P0, PT, R10, c[0x0][0x3c8], PT ;  /* 0x0000f2000a007a0c */ /* 0x000fe40003f06270 */
[C---:B------:R-:W-:Y:S01]  /*14d70*/  IADD3 R5, R248.reuse, 0x30, RZ ;  /* 0x00000030f8057810 */ /* 0x040fe20007ffe0ff */
[----:B------:R-:W-:Y:S01]  /*14d80*/  @!P3 IMAD.WIDE R2, R248, 0x4, R2 ;  /* 0x00000004f802b825 */ /* 0x000fe200078e0202 */
[----:B------:R-:W-:Y:S02]  /*14d90*/  SHF.R.S32.HI R15, RZ, 0x1f, R246 ;  /* 0x0000001fff0f7819 */ /* 0x000fe400000114f6 */
[----:B------:R-:W-:-:S02]  /*14da0*/  @!P1 LEA R6, P4, R12, R0, 0x2 ;  /* 0x000000000c069211 */ /* 0x000fc400078810ff */
[----:B------:R1:W-:Y:S01]  /*14db0*/  @!P3 ST.E.64 [R2.64], R116 ;  /* 0x000000740200b985 */ /* 0x0003e2000c101b08 */
[----:B------:R-:W-:Y:S02]  /*14dc0*/  @!P2 LEA R8, P3, R11, R0, 0x2 ;  /* 0x000000000b08a211 */ /* 0x000fe400078610ff */
[----:B------:R-:W-:Y:S02]  /*14dd0*/  ISETP.GE.AND P6, PT, R5, c[0x0][0x3c8], PT ;  /* 0x0000f20005007a0c */ /* 0x000fe40003fc6270 */
[----:B------:R-:W-:Y:S02]  /*14de0*/  @!P2 LEA.HI.X R9, R11, R4, R14, 0x2, P3 ;  /* 0x000000040b09a211 */ /* 0x000fe400018f140e */
[C---:B------:R-:W-:Y:S02]  /*14df0*/  IADD3 R14, R248.reuse, 0x10, RZ ;  /* 0x00000010f80e7810 */ /* 0x040fe40007ffe0ff */
[----:B------:R-:W-:Y:S01]  /*14e00*/  IADD3 R11, R248, 0x18, RZ ;  /* 0x00000018f80b7810 */ /* 0x000fe20007ffe0ff */
[----:B------:R2:W-:Y:S01]  /*14e10*/  @!P2 ST.E.64 [R8.64], R154 ;  /* 0x0000009a0800a985 */ /* 0x0005e2000c101b08 */
[----:B------:R-:W-:-:S02]  /*14e20*/  SHF.R.S32.HI R14, RZ, 0x1f, R14 ;  /* 0x0000001fff0e7819 */ /* 0x000fc4000001140e */
[----:B------:R-:W-:Y:S02]  /*14e30*/  SHF.R.S32.HI R11, RZ, 0x1f, R11 ;  /* 0x0000001fff0b7819 */ /* 0x000fe4000001140b */
[----:B------:R-:W-:Y:S02]  /*14e40*/  @!P1 LEA.HI.X R7, R12, R4, R14, 0x2, P4 ;  /* 0x000000040c079211 */ /* 0x000fe400020f140e */
[----:B------:R-:W-:Y:S02]  /*14e50*/  ISETP.GE.AND P4, PT, R247, c[0x0][0x3c8], PT ;  /* 0x0000f200f7007a0c */ /* 0x000fe40003f86270 */
[C---:B------:R-:W-:Y:S01]  /*14e60*/  IADD3 R14, R248.reuse, 0x40, RZ ;  /* 0x00000040f80e7810 */ /* 0x040fe20007ffe0ff */
[----:B------:R3:W-:Y:S01]  /*14e70*/  @!P1 ST.E.64 [R6.64], R124 ;  /* 0x0000007c06009985 */ /* 0x0007e2000c101b08 */
[C---:B------:R-:W-:Y:S02]  /*14e80*/  IADD3 R12, R248.reuse, 0x30, RZ ;  /* 0x00000030f80c7810 */ /* 0x040fe40007ffe0ff */
[----:B------:R-:W-:-:S02]  /*14e90*/  IADD3 R13, R248, 0x40, RZ ;  /* 0x00000040f80d7810 */ /* 0x000fc40007ffe0ff */
[----:B------:R-:W-:Y:S02]  /*14ea0*/  SHF.R.S32.HI R12, RZ, 0x1f, R12 ;  /* 0x0000001fff0c7819 */ /* 0x000fe4000001140c */
[----:B------:R-:W-:Y:S02]  /*14eb0*/  SHF.R.S32.HI R13, RZ, 0x1f, R13 ;  /* 0x0000001fff0d7819 */ /* 0x000fe4000001140d */
[----:B-1----:R-:W-:-:S04]  /*14ec0*/  @!P0 LEA R2, P3, R10, R0, 0x2 ;  /* 0x000000000a028211 */ /* 0x002fc800078610ff */
[----:B------:R-:W-:Y:S02]  /*14ed0*/  @!P0 LEA.HI.X R3, R10, R4, R11, 0x2, P3 ;  /* 0x000000040a038211 */ /* 0x000fe400018f140b */
[----:B------:R-:W-:Y:S02]  /*14ee0*/  ISETP.GE.AND P3, PT, R246, c[0x0][0x3c8], PT ;  /* 0x0000f200f6007a0c */ /* 0x000fe40003f66270 */
[----:B------:R-:W-:Y:S01]  /*14ef0*/  SHF.R.S32.HI R11, RZ, 0x1f, R247 ;  /* 0x0000001fff0b7819 */ /* 0x000fe200000114f7 */
[----:B------:R1:W-:Y:S01]  /*14f00*/  @!P0 ST.E.64 [R2.64], R120 ;  /* 0x0000007802008985 */ /* 0x0003e2000c101b08 */
[C---:B--2---:R-:W-:Y:S02]  /*14f10*/  @!P4 LEA R8, P0, R247.reuse, R0, 0x2 ;  /* 0x00000000f708c211 */ /* 0x044fe400078010ff */
[----:B------:R-:W-:Y:S02]  /*14f20*/  IADD3 R10, R248, 0x38, RZ ;  /* 0x00000038f80a7810 */ /* 0x000fe40007ffe0ff */
[----:B------:R-:W-:-:S02]  /*14f30*/  @!P4 LEA.HI.X R9, R247, R4, R11, 0x2, P0 ;  /* 0x00000004f709c211 */ /* 0x000fc400000f140b */
[----:B------:R-:W-:Y:S02]  /*14f40*/  ISETP.GE.AND P0, PT, R246, c[0x0][0x3c8], PT ;  /* 0x0000f200f6007a0c */ /* 0x000fe40003f06270 */
[----:B------:R-:W-:Y:S02]  /*14f50*/  ISETP.GE.AND P4, PT, R14, c[0x0][0x3c8], PT ;  /* 0x0000f2000e007a0c */ /* 0x000fe40003f86270 */
[----:B---3--:R-:W-:Y:S02]  /*14f60*/  @!P3 LEA R6, P1, R246, R0, 0x2 ;  /* 0x00000000f606b211 */ /* 0x008fe400078210ff */
[----:B------:R-:W-:Y:S02]  /*14f70*/  ISETP.GE.AND P5, PT, R10, c[0x0][0x3c8], PT ;  /* 0x0000f2000a007a0c */ /* 0x000fe40003fa6270 */
[----:B------:R-:W-:-:S04]  /*14f80*/  IADD3 R11, R248, 0x48, RZ ;  /* 0x00000048f80b7810 */ /* 0x000fc80007ffe0ff */
[----:B------:R-:W-:-:S05]  /*14f90*/  ISETP.GE.AND P3, PT, R11, c[0x0][0x3c8], PT ;  /* 0x0000f2000b007a0c */ /* 0x000fca0003f66270 */
[----:B------:R-:W-:Y:S02]  /*14fa0*/  @!P0 LEA.HI.X R7, R246, R4, R15, 0x2, P1 ;  /* 0x00000004f6078211 */ /* 0x000fe400008f140f */
[----:B------:R-:W-:Y:S02]  /*14fb0*/  ISETP.GE.AND P1, PT, R247, c[0x0][0x3c8], PT ;  /* 0x0000f200f7007a0c */ /* 0x000fe40003f26270 */
[----:B------:R-:W-:Y:S02]  /*14fc0*/  IADD3 R15, R248, 0x58, RZ ;  /* 0x00000058f80f7810 */ /* 0x000fe40007ffe0ff */
[----:B-1----:R-:W-:-:S04]  /*14fd0*/  @!P6 LEA R2, P2, R5, R0, 0x2 ;  /* 0x000000000502e211 */ /* 0x002fc800078410ff */
[----:B------:R-:W-:Y:S02]  /*14fe0*/  @!P6 LEA.HI.X R3, R5, R4, R12, 0x2, P2 ;  /* 0x000000040503e211 */ /* 0x000fe400010f140c */
[C---:B------:R-:W-:Y:S02]  /*14ff0*/  IADD3 R12, R248.reuse, 0x38, RZ ;  /* 0x00000038f80c7810 */ /* 0x040fe40007ffe0ff */
[----:B------:R-:W-:Y:S01]  /*15000*/  IADD3 R5, R248, 0x50, RZ ;  /* 0x00000050f8057810 */ /* 0x000fe20007ffe0ff */
[----:B------:R1:W-:Y:S01]  /*15010*/  @!P1 ST.E.64 [R8.64], R146 ;  /* 0x0000009208009985 */ /* 0x0003e2000c101b08 */
[----:B------:R-:W-:Y:S02]  /*15020*/  SHF.R.S32.HI R12, RZ, 0x1f, R12 ;  /* 0x0000001fff0c7819 */ /* 0x000fe4000001140c */
[----:B------:R-:W-:Y:S01]  /*15030*/  ISETP.GE.AND P1, PT, R15, c[0x0][0x3c8], PT ;  /* 0x0000f2000f007a0c */ /* 0x000fe20003f26270 */
[----:B------:R2:W-:Y:S01]  /*15040*/  @!P0 ST.E.64 [R6.64], R128 ;  /* 0x0000008006008985 */ /* 0x0005e2000c101b08 */
[----:B------:R-:W-:-:S03]  /*15050*/  ISETP.GE.AND P2, PT, R5, c[0x0][0x3c8], PT ;  /* 0x0000f20005007a0c */ /* 0x000fc60003f46270 */
[----:B------:R3:W-:Y:S01]  /*15060*/  @!P6 ST.E.64 [R2.64], R22 ;  /* 0x000000160200e985 */ /* 0x0007e2000c101b08 */
[-C--:B-1----:R-:W-:Y:S02]  /*15070*/  @!P5 LEA R8, P0, R10, R0.reuse, 0x2 ;  /* 0x000000000a08d211 */ /* 0x082fe400078010ff */
[----:B--2---:R-:W-:Y:S02]  /*15080*/  @!P4 LEA R6, P6, R14, R0, 0x2 ;  /* 0x000000000e06c211 */ /* 0x004fe400078c10ff */
[----:B------:R-:W-:Y:S02]  /*15090*/  @!P5 LEA.HI.X R9, R10, R4, R12, 0x2, P0 ;  /* 0x000000040a09d211 */ /* 0x000fe400000f140c */
[C---:B------:R-:W-:Y:S02]  /*150a0*/  IADD3 R12, R248.reuse, 0x48, RZ ;  /* 0x00000048f80c7810 */ /* 0x040fe40007ffe0ff */
[----:B------:R-:W-:Y:S01]  /*150b0*/  IADD3 R10, R248, 0x60, RZ ;  /* 0x00000060f80a7810 */ /* 0x000fe20007ffe0ff */
[----:B------:R1:W-:Y:S01]  /*150c0*/  @!P5 ST.E.64 [R8.64], R150 ;  /* 0x000000960800d985 */ /* 0x0003e2000c101b08 */
[----:B------:R-:W-:-:S05]  /*150d0*/  SHF.R.S32.HI R12, RZ, 0x1f, R12 ;  /* 0x0000001fff0c7819 */ /* 0x000fca000001140c */
[----:B---3--:R-:W-:-:S04]  /*150e0*/  P2R R2, PR, RZ, 0x40 ;  /* 0x00000040ff027803 */ /* 0x008fc80000000000 */
[----:B------:R-:W-:Y:S02]  /*150f0*/  ISETP.NE.AND P0, PT, R2, RZ, PT ;  /* 0x000000ff0200720c */ /* 0x000fe40003f05270 */
[C---:B------:R-:W-:Y:S02]  /*15100*/  @!P3 LEA R2, P6, R11.reuse, R0, 0x2 ;  /* 0x000000000b02b211 */ /* 0x040fe400078c10ff */
[-C--:B------:R-:W-:Y:S02]  /*15110*/  @!P4 LEA.HI.X R7, R14, R4.reuse, R13, 0x2, P0 ;  /* 0x000000040e07c211 */ /* 0x080fe400000f140d */
[----:B------:R-:W-:Y:S02]  /*15120*/  @!P3 LEA.HI.X R3, R11, R4, R12, 0x2, P6 ;  /* 0x000000040b03b211 */ /* 0x000fe400030f140c */
[----:B------:R-:W-:Y:S01]  /*15130*/  IADD3 R12, R248, 0x50, RZ ;  /* 0x00000050f80c7810 */ /* 0x000fe20007ffe0ff */
[----:B------:R2:W-:Y:S01]  /*15140*/  @!P4 ST.E.64 [R6.64], R34 ;  /* 0x000000220600c985 */ /* 0x0005e2000c101b08 */
[----:B------:R-:W-:-:S02]  /*15150*/  ISETP.GE.AND P0, PT, R10, c[0x0][0x3c8], PT ;  /* 0x0000f2000a007a0c */ /* 0x000fc40003f06270 */
[----:B------:R-:W-:Y:S01]  /*15160*/  SHF.R.S32.HI R12, RZ, 0x1f, R12 ;  /* 0x0000001fff0c7819 */ /* 0x000fe2000001140c */
[----:B------:R3:W-:Y:S01]  /*15170*/  @!P3 ST.E.64 [R2.64], R26 ;  /* 0x0000001a0200b985 */ /* 0x0007e2000c101b08 */
[C---:B------:R-:W-:Y:S02]  /*15180*/  IADD3 R13, R248.reuse, 0x58, RZ ;  /* 0x00000058f80d7810 */ /* 0x040fe40007ffe0ff */
[C---:B------:R-:W-:Y:S02]  /*15190*/  IADD3 R11, R248.reuse, 0x68, RZ ;  /* 0x00000068f80b7810 */ /* 0x040fe40007ffe0ff */
[----:B------:R-:W-:Y:S02]  /*151a0*/  SHF.R.S32.HI R13, RZ, 0x1f, R13 ;  /* 0x0000001fff0d7819 */ /* 0x000fe4000001140d */
[----:B-1----:R-:W-:Y:S02]  /*151b0*/  @!P2 LEA R8, P3, R5, R0, 0x2 ;  /* 0x000000000508a211 */ /* 0x002fe400078610ff */
[----:B------:R-:W-:-:S02]  /*151c0*/  IADD3 R14, R248, 0x70, RZ ;  /* 0x00000070f80e7810 */ /* 0x000fc40007ffe0ff */
[----:B------:R-:W-:Y:S02]  /*151d0*/  @!P2 LEA.HI.X R9, R5, R4, R12, 0x2, P3 ;  /* 0x000000040509a211 */ /* 0x000fe400018f140c */
[C---:B------:R-:W-:Y:S02]  /*151e0*/  IADD3 R5, R248.reuse, 0x78, RZ ;  /* 0x00000078f8057810 */ /* 0x040fe40007ffe0ff */
[----:B------:R-:W-:Y:S01]  /*151f0*/  IADD3 R12, R248, 0x60, RZ ;  /* 0x00000060f80c7810 */ /* 0x000fe20007ffe0ff */
[----:B------:R1:W-:Y:S01]  /*15200*/  @!P2 ST.E.64 [R8.64], R158 ;  /* 0x0000009e0800a985 */ /* 0x0003e2000c101b08 */
[----:B------:R-:W-:Y:S02]  /*15210*/  ISETP.GE.AND P5, PT, R11, c[0x0][0x3c8], PT ;  /* 0x0000f2000b007a0c */ /* 0x000fe40003fa6270 */
[----:B------:R-:W-:Y:S02]  /*15220*/  SHF.R.S32.HI R12, RZ, 0x1f, R12 ;  /* 0x0000001fff0c7819 */ /* 0x000fe4000001140c */
[----:B------:R-:W-:-:S02]  /*15230*/  ISETP.GE.AND P4, PT, R14, c[0x0][0x3c8], PT ;  /* 0x0000f2000e007a0c */ /* 0x000fc40003f86270 */
[----:B--2---:R-:W-:-:S13]  /*15240*/  @!P1 LEA R6, P6, R15, R0, 0x2 ;  /* 0x000000000f069211 */ /* 0x004fda00078c10ff */
[----:B---3--:R-:W-:-:S04]  /*15250*/  P2R R2, PR, RZ, 0x40 ;  /* 0x00000040ff027803 */ /* 0x008fc80000000000 */
[----:B------:R-:W-:Y:S02]  /*15260*/  ISETP.NE.AND P3, PT, R2, RZ, PT ;  /* 0x000000ff0200720c */ /* 0x000fe40003f65270 */
[C---:B------:R-:W-:Y:S02]  /*15270*/  @!P0 LEA R2, P6, R10.reuse, R0, 0x2 ;  /* 0x000000000a028211 */ /* 0x040fe400078c10ff */
[-C--:B------:R-:W-:Y:S02]  /*15280*/  @!P1 LEA.HI.X R7, R15, R4.reuse, R13, 0x2, P3 ;  /* 0x000000040f079211 */ /* 0x080fe400018f140d */
[----:B------:R-:W-:Y:S02]  /*15290*/  ISETP.GE.AND P3, PT, R5, c[0x0][0x3c8], PT ;  /* 0x0000f20005007a0c */ /* 0x000fe40003f66270 */
[----:B------:R-:W-:Y:S01]  /*152a0*/  @!P0 LEA.HI.X R3, R10, R4, R12, 0x2, P6 ;  /* 0x000000040a038211 */ /* 0x000fe200030f140c */
[----:B------:R2:W-:Y:S01]  /*152b0*/  @!P1 ST.E.64 [R6.64], R42 ;  /* 0x0000002a06009985 */ /* 0x0005e2000c101b08 */
[----:B------:R-:W-:-:S02]  /*152c0*/  IADD3 R12, R248, 0x68, RZ ;  /* 0x00000068f80c7810 */ /* 0x000fc40007ffe0ff */
[C---:B------:R-:W-:Y:S01]  /*152d0*/  IADD3 R13, R248.reuse, 0x88, RZ ;  /* 0x00000088f80d7810 */ /* 0x040fe20007ffe0ff */
[----:B------:R3:W-:Y:S01]  /*152e0*/  @!P0 ST.E.64 [R2.64], R30 ;  /* 0x0000001e02008985 */ /* 0x0007e2000c101b08 */
[C---:B-1----:R-:W-:Y:S02]  /*152f0*/  @!P5 LEA R8, P0, R11.reuse, R0, 0x2 ;  /* 0x000000000b08d211 */ /* 0x042fe400078010ff */
[----:B------:R-:W-:Y:S02]  /*15300*/  SHF.R.S32.HI R12, RZ, 0x1f, R12 ;  /* 0x0000001fff0c7819 */ /* 0x000fe4000001140c */
[----:B------:R-:W-:Y:S02]  /*15310*/  IADD3 R15, R248, 0x70, RZ ;  /* 0x00000070f80f7810 */ /* 0x000fe40007ffe0ff */
[----:B------:R-:W-:Y:S02]  /*15320*/  @!P5 LEA.HI.X R9, R11, R4, R12, 0x2, P0 ;  /* 0x000000040b09d211 */ /* 0x000fe400000f140c */
[----:B------:R-:W-:-:S02]  /*15330*/  SHF.R.S32.HI R15, RZ, 0x1f, R15 ;  /* 0x0000001fff0f7819 */ /* 0x000fc4000001140f */
[C---:B------:R-:W-:Y:S01]  /*15340*/  IADD3 R12, R248.reuse, 0x78, RZ ;  /* 0x00000078f80c7810 */ /* 0x040fe20007ffe0ff */
[----:B------:R1:W-:Y:S01]  /*15350*/  @!P5 ST.E.64 [R8.64], R168 ;  /* 0x000000a80800d985 */ /* 0x0003e2000c101b08 */
[----:B------:R-:W-:Y:S02]  /*15360*/  IADD3 R10, R248, 0x80, RZ ;  /* 0x00000080f80a7810 */ /* 0x000fe40007ffe0ff */
[----:B------:R-:W-:Y:S02]  /*15370*/  SHF.R.S32.HI R12, RZ, 0x1f, R12 ;  /* 0x0000001fff0c7819 */ /* 0x000fe4000001140c */
[----:B------:R-:W-:Y:S02]  /*15380*/  ISETP.GE.AND P2, PT, R10, c[0x0][0x3c8], PT ;  /* 0x0000f2000a007a0c */ /* 0x000fe40003f46270 */
[----:B------:R-:W-:-:S04]  /*15390*/  IADD3 R11, R248, 0x90, RZ ;  /* 0x00000090f80b7810 */ /* 0x000fc80007ffe0ff */
[----:B------:R-:W-:Y:S02]  /*153a0*/  ISETP.GE.AND P0, PT, R11, c[0x0][0x3c8], PT ;  /* 0x0000f2000b007a0c */ /* 0x000fe40003f06270 */
[CC--:B--2---:R-:W-:Y:S02]  /*153b0*/  @!P4 LEA R6, P6, R14.reuse, R0.reuse, 0x2 ;  /* 0x000000000e06c211 */ /* 0x0c4fe400078c10ff */
[----:B---3--:R-:W-:Y:S02]  /*153c0*/  @!P3 LEA R2, P1, R5, R0, 0x2 ;  /* 0x000000000502b211 */ /* 0x008fe400078210ff */
[----:B------:R-:W-:Y:S02]  /*153d0*/  @!P4 LEA.HI.X R7, R14, R4, R15, 0x2, P6 ;  /* 0x000000040e07c211 */ /* 0x000fe400030f140f */
[C---:B------:R-:W-:Y:S02]  /*153e0*/  IADD3 R14, R248.reuse, 0xa0, RZ ;  /* 0x000000a0f80e7810 */ /* 0x040fe40007ffe0ff */
[----:B------:R-:W-:Y:S01]  /*153f0*/  IADD3 R15, R248, 0x88, RZ ;  /* 0x00000088f80f7810 */ /* 0x000fe20007ffe0ff */
[----:B------:R2:W-:Y:S01]  /*15400*/  @!P4 ST.E.64 [R6.64], R50 ;  /* 0x000000320600c985 */ /* 0x0005e2000c101b08 */
[----:B------:R-:W-:-:S02]  /*15410*/  ISETP.GE.AND P4, PT, R14, c[0x0][0x3c8], PT ;  /* 0x0000f2000e007a0c */ /* 0x000fc40003f86270 */
[----:B------:R-:W-:-:S03]  /*15420*/  SHF.R.S32.HI R15, RZ, 0x1f, R15 ;  /* 0x0000001fff0f7819 */ /* 0x000fc6000001140f */
[----:B------:R-:W-:Y:S02]  /*15430*/  P2R R3, PR, RZ, 0x2 ;  /* 0x00000002ff037803 */ /* 0x000fe40000000000 */
[----:B------:R-:W-:Y:S02]  /*15440*/  ISETP.GE.AND P1, PT, R13, c[0x0][0x3c8], PT ;  /* 0x0000f2000d007a0c */ /* 0x000fe40003f26270 */
[----:B------:R-:W-:-:S04]  /*15450*/  ISETP.NE.AND P6, PT, R3, RZ, PT ;  /* 0x000000ff0300720c */ /* 0x000fc80003fc5270 */
[----:B------:R-:W-:Y:S02]  /*15460*/  @!P3 LEA.HI.X R3, R5, R4, R12, 0x2, P6 ;  /* 0x000000040503b211 */ /* 0x000fe400030f140c */
[C---:B------:R-:W-:Y:S02]  /*15470*/  IADD3 R12, R248.reuse, 0x80, RZ ;  /* 0x00000080f80c7810 */ /* 0x040fe40007ffe0ff */
[----:B------:R-:W-:Y:S01]  /*15480*/  IADD3 R5, R248, 0x98, RZ ;  /* 0x00000098f8057810 */ /* 0x000fe20007ffe0ff */
[----:B------:R3:W-:Y:S01]  /*15490*/  @!P3 ST.E.64 [R2.64], R38 ;  /* 0x000000260200b985 */ /* 0x0007e2000c101b08 */
[----:B-1----:R-:W-:Y:S02]  /*154a0*/  @!P2 LEA R8, P3, R10, R0, 0x2 ;  /* 0x000000000a08a211 */ /* 0x002fe400078610ff */
[----:B------:R-:W-:Y:S02]  /*154b0*/  SHF.R.S32.HI R12, RZ, 0x1f, R12 ;  /* 0x0000001fff0c7819 */ /* 0x000fe4000001140c */
[----:B------:R-:W-:-:S02]  /*154c0*/  ISETP.GE.AND P5, PT, R5, c[0x0][0x3c8], PT ;  /* 0x0000f20005007a0c */ /* 0x000fc40003fa6270 */
[----:B------:R-:W-:Y:S02]  /*154d0*/  @!P2 LEA.HI.X R9, R10, R4, R12, 0x2, P3 ;  /* 0x000000040a09a211 */ /* 0x000fe400018f140c */
[C---:B------:R-:W-:Y:S02]  /*154e0*/  IADD3 R12, R248.reuse, 0x90, RZ ;  /* 0x00000090f80c7810 */ /* 0x040fe40007ffe0ff */
[----:B--2---:R-:W-:Y:S01]  /*154f0*/  @!P1 LEA R6, P6, R13, R0, 0x2 ;  /* 0x000000000d069211 */ /* 0x004fe200078c10ff */
[----:B------:R1:W-:Y:S01]  /*15500*/  @!P2 ST.E.64 [R8.64], R170 ;  /* 0x000000aa0800a985 */ /* 0x0003e2000c101b08 */
[----:B------:R-:W-:Y:S02]  /*15510*/  SHF.R.S32.HI R12, RZ, 0x1f, R12 ;  /* 0x0000001fff0c7819 */ /* 0x000fe4000001140c */
[----:B------:R-:W-:-:S09]  /*15520*/  IADD3 R10, R248, 0xa8, RZ ;  /* 0x000000a8f80a7810 */ /* 0x000fd20007ffe0ff */
[----:B---3--:R-:W-:-:S04]  /*15530*/  P2R R2, PR, RZ, 0x40 ;  /* 0x00000040ff027803 */ /* 0x008fc80000000000 */
[----:B------:R-:W-:Y:S02]  /*15540*/  ISETP.NE.AND P3, PT, R2, RZ, PT ;  /* 0x000000ff0200720c */ /* 0x000fe40003f65270 */
[----:B------:R-:W-:Y:S02]  /*15550*/  @!P0 LEA R2, P6, R11, R0, 0x2 ;  /* 0x000000000b028211 */ /* 0x000fe400078c10ff */
[-C--:B------:R-:W-:Y:S02]  /*15560*/  @!P1 LEA.HI.X R7, R13, R4.reuse, R15, 0x2, P3 ;  /* 0x000000040d079211 */ /* 0x080fe400018f140f */
[----:B------:R-:W-:Y:S02]  /*15570*/  @!P0 LEA.HI.X R3, R11, R4, R12, 0x2, P6 ;  /* 0x000000040b038211 */ /* 0x000fe400030f140c */
[C---:B------:R-:W-:Y:S01]  /*15580*/  IADD3 R12, R248.reuse, 0x98, RZ ;  /* 0x00000098f80c7810 */ /* 0x040fe20007ffe0ff */
[----:B------:R2:W-:Y:S01]  /*15590*/  @!P1 ST.E.64 [R6.64], R58 ;  /* 0x0000003a06009985 */ /* 0x0005e2000c101b08 */
[----:B------:R-:W-:-:S02]  /*155a0*/  IADD3 R13, R248, 0xb8, RZ ;  /* 0x000000b8f80d7810 */ /* 0x000fc40007ffe0ff */
[----:B------:R-:W-:Y:S01]  /*155b0*/  ISETP.GE.AND P3, PT, R10, c[0x0][0x3c8], PT ;  /* 0x0000f2000a007a0c */ /* 0x000fe20003f66270 */
[----:B------:R3:W-:Y:S01]  /*155c0*/  @!P0 ST.E.64 [R2.64], R46 ;  /* 0x0000002e02008985 */ /* 0x0007e2000c101b08 */
[----:B-1----:R-:W-:Y:S02]  /*155d0*/  @!P5 LEA R8, P0, R5, R0, 0x2 ;  /* 0x000000000508d211 */ /* 0x002fe400078010ff */
[----:B------:R-:W-:Y:S02]  /*155e0*/  SHF.R.S32.HI R12, RZ, 0x1f, R12 ;  /* 0x0000001fff0c7819 */ /* 0x000fe4000001140c */
[----:B------:R-:W-:Y:S02]  /*155f0*/  IADD3 R15, R248, 0xa0, RZ ;  /* 0x000000a0f80f7810 */ /* 0x000fe40007ffe0ff */
[----:B------:R-:W-:Y:S02]  /*15600*/  ISETP.GE.AND P1, PT, R13, c[0x0][0x3c8], PT ;  /* 0x0000f2000d007a0c */ /* 0x000fe40003f26270 */
[----:B------:R-:W-:-:S02]  /*15610*/  @!P5 LEA.HI.X R9, R5, R4, R12, 0x2, P0 ;  /* 0x000000040509d211 */ /* 0x000fc400000f140c */
[C---:B------:R-:W-:Y:S02]  /*15620*/  IADD3 R11, R248.reuse, 0xb0, RZ ;  /* 0x000000b0f80b7810 */ /* 0x040fe40007ffe0ff */
[----:B------:R-:W-:Y:S01]  /*15630*/  SHF.R.S32.HI R15, RZ, 0x1f, R15 ;  /* 0x0000001fff0f7819 */ /* 0x000fe2000001140f */
[----:B------:R1:W-:Y:S01]  /*15640*/  @!P5 ST.E.64 [R8.64], R172 ;  /* 0x000000ac0800d985 */ /* 0x0003e2000c101b08 */
[C---:B------:R-:W-:Y:S02]  /*15650*/  IADD3 R12, R248.reuse, 0xa8, RZ ;  /* 0x000000a8f80c7810 */ /* 0x040fe40007ffe0ff */
[----:B------:R-:W-:Y:S02]  /*15660*/  ISETP.GE.AND P2, PT, R11, c[0x0][0x3c8], PT ;  /* 0x0000f2000b007a0c */ /* 0x000fe40003f46270 */
[----:B------:R-:W-:Y:S02]  /*15670*/  SHF.R.S32.HI R12, RZ, 0x1f, R12 ;  /* 0x0000001fff0c7819 */ /* 0x000fe4000001140c */
[----:B------:R-:W-:-:S02]  /*15680*/  IADD3 R5, R248, 0xc0, RZ ;  /* 0x000000c0f8057810 */ /* 0x000fc40007ffe0ff */
[----:B--2---:R-:W-:-:S13]  /*15690*/  @!P4 LEA R6, P6, R14, R0, 0x2 ;  /* 0x000000000e06c211 */ /* 0x004fda00078c10ff */
[----:B---3--:R-:W-:-:S04]  /*156a0*/  P2R R2, PR, RZ, 0x40 ;  /* 0x00000040ff027803 */ /* 0x008fc80000000000 */
[----:B------:R-:W-:Y:S02]  /*156b0*/  ISETP.NE.AND P0, PT, R2, RZ, PT ;  /* 0x000000ff0200720c */ /* 0x000fe40003f05270 */
[----:B------:R-:W-:Y:S02]  /*156c0*/  @!P3 LEA R2, P6, R10, R0, 0x2 ;  /* 0x000000000a02b211 */ /* 0x000fe400078c10ff */
[-C--:B------:R-:W-:Y:S02]  /*156d0*/  @!P4 LEA.HI.X R7, R14, R4.reuse, R15, 0x2, P0 ;  /* 0x000000040e07c211 */ /* 0x080fe400000f140f */
[----:B------:R-:W-:Y:S02]  /*156e0*/  @!P3 LEA.HI.X R3, R10, R4, R12, 0x2, P6 ;  /* 0x000000040a03b211 */ /* 0x000fe400030f140c */
[----:B------:R-:W-:Y:S01]  /*156f0*/  ISETP.GE.AND P0, PT, R5, c[0x0][0x3c8], PT ;  /* 0x0000f20005007a0c */ /* 0x000fe20003f06270 */
[----:B------:R2:W-:Y:S01]  /*15700*/  @!P4 ST.E.64 [R6.64], R70 ;  /* 0x000000460600c985 */ /* 0x0005e2000c101b08 */
[----:B------:R-:W-:-:S02]  /*15710*/  IADD3 R14, R248, 0xb0, RZ ;  /* 0x000000b0f80e7810 */ /* 0x000fc40007ffe0ff */
[----:B------:R-:W-:Y:S01]  /*15720*/  IADD3 R12, R248, 0xc8, RZ ;  /* 0x000000c8f80c7810 */ /* 0x000fe20007ffe0ff */
[----:B------:R3:W-:Y:S01]  /*15730*/  @!P3 ST.E.64 [R2.64], R54 ;  /* 0x000000360200b985 */ /* 0x0007e2000c101b08 */
[C---:B-1----:R-:W-:Y:S02]  /*15740*/  @!P2 LEA R8, P3, R11.reuse, R0, 0x2 ;  /* 0x000000000b08a211 */ /* 0x042fe400078610ff */
[----:B------:R-:W-:Y:S02]  /*15750*/  SHF.R.S32.HI R14, RZ, 0x1f, R14 ;  /* 0x0000001fff0e7819 */ /* 0x000fe4000001140e */
[----:B------:R-:W-:Y:S02]  /*15760*/  ISETP.GE.AND P5, PT, R12, c[0x0][0x3c8], PT ;  /* 0x0000f2000c007a0c */ /* 0x000fe40003fa6270 */
[----:B------:R-:W-:Y:S02]  /*15770*/  @!P2 LEA.HI.X R9, R11, R4, R14, 0x2, P3 ;  /* 0x000000040b09a211 */ /* 0x000fe400018f140e */
[----:B------:R-:W-:-:S02]  /*15780*/  IADD3 R11, R248, 0xc0, RZ ;  /* 0x000000c0f80b7810 */ /* 0x000fc40007ffe0ff */
[C---:B------:R-:W-:Y:S01]  /*15790*/  IADD3 R14, R248.reuse, 0xb8, RZ ;  /* 0x000000b8f80e7810 */ /* 0x040fe20007ffe0ff */
[----:B------:R-:W-:Y:S01]  /*157a0*/  @!P2 ST.E.64 [R8.64], R94 ;  /* 0x0000005e0800a985 */ /* 0x000fe2000c101b08 */
[----:B------:R-:W-:Y:S02]  /*157b0*/  IADD3 R10, R248, 0xd0, RZ ;  /* 0x000000d0f80a7810 */ /* 0x000fe40007ffe0ff */
[----:B------:R-:W-:Y:S02]  /*157c0*/  SHF.R.S32.HI R11, RZ, 0x1f, R11 ;  /* 0x0000001fff0b7819 */ /* 0x000fe4000001140b */
[----:B------:R-:W-:Y:S02]  /*157d0*/  SHF.R.S32.HI R14, RZ, 0x1f, R14 ;  /* 0x0000001fff0e7819 */ /* 0x000fe4000001140e */
[----:B------:R-:W-:Y:S02]  /*157e0*/  ISETP.GE.AND P2, PT, R252, c[0x0][0x3c8], PT ;  /* 0x0000f200fc007a0c */ /* 0x000fe40003f46270 */
[----:B--2---:R-:W-:-:S02]  /*157f0*/  @!P1 LEA R6, P4, R13, R0, 0x2 ;  /* 0x000000000d069211 */ /* 0x004fc400078810ff */
[----:B---3--:R-:W-:-:S11]  /*15800*/  @!P0 LEA R2, P6, R5, R0, 0x2 ;  /* 0x0000000005028211 */ /* 0x008fd600078c10ff */
[----:B------:R-:W-:Y:S02]  /*15810*/  P2R R3, PR, RZ, 0x10 ;  /* 0x00000010ff037803 */ /* 0x000fe40000000000 */
[----:B------:R-:W-:Y:S02]  /*15820*/  ISETP.GE.AND P4, PT, R10, c[0x0][0x3c8], PT ;  /* 0x0000f2000a007a0c */ /* 0x000fe40003f86270 */
[----:B------:R-:W-:Y:S02]  /*15830*/  ISETP.NE.AND P3, PT, R3, RZ, PT ;  /* 0x000000ff0300720c */ /* 0x000fe40003f65270 */
[-C--:B------:R-:W-:Y:S02]  /*15840*/  @!P0 LEA.HI.X R3, R5, R4.reuse, R11, 0x2, P6 ;  /* 0x0000000405038211 */ /* 0x080fe400030f140b */
[----:B------:R-:W-:Y:S02]  /*15850*/  @!P1 LEA.HI.X R7, R13, R4, R14, 0x2, P3 ;  /* 0x000000040d079211 */ /* 0x000fe400018f140e */
[----:B------:R-:W-:-:S02]  /*15860*/  IADD3 R5, R248, 0xd8, RZ ;  /* 0x000000d8f8057810 */ /* 0x000fc40007ffe0ff */
[C---:B------:R-:W-:Y:S01]  /*15870*/  IADD3 R13, R248.reuse, 0xc8, RZ ;  /* 0x000000c8f80d7810 */ /* 0x040fe20007ffe0ff */
[----:B------:R1:W-:Y:S01]  /*15880*/  @!P1 ST.E.64 [R6.64], R78 ;  /* 0x0000004e06009985 */ /* 0x0003e2000c101b08 */
[----:B------:R-:W-:Y:S02]  /*15890*/  ISETP.GE.AND P3, PT, R5, c[0x0][0x3c8], PT ;  /* 0x0000f20005007a0c */ /* 0x000fe40003f66270 */
[----:B------:R-:W-:Y:S01]  /*158a0*/  SHF.R.S32.HI R13, RZ, 0x1f, R13 ;  /* 0x0000001fff0d7819 */ /* 0x000fe2000001140d */
[----:B------:R2:W-:Y:S01]  /*158b0*/  @!P0 ST.E.64 [R2.64], R62 ;  /* 0x0000003e02008985 */ /* 0x0005e2000c101b08 */
[----:B------:R-:W-:Y:S02]  /*158c0*/  IADD3 R11, R248, 0xd0, RZ ;  /* 0x000000d0f80b7810 */ /* 0x000fe40007ffe0ff */
[----:B------:R-:W-:Y:S02]  /*158d0*/  ISETP.GE.AND P1, PT, R251, c[0x0][0x3c8], PT ;  /* 0x0000f200fb007a0c */ /* 0x000fe40003f26270 */
[----:B------:R-:W-:-:S02]  /*158e0*/  SHF.R.S32.HI R11, RZ, 0x1f, R11 ;  /* 0x0000001fff0b7819 */ /* 0x000fc4000001140b */
[----:B-1----:R-:W-:-:S04]  /*158f0*/  @!P5 LEA R6, P0, R12, R0, 0x2 ;  /* 0x000000000c06d211 */ /* 0x002fc800078010ff */
[----:B------:R-:W-:Y:S02]  /*15900*/  @!P5 LEA.HI.X R7, R12, R4, R13, 0x2, P0 ;  /* 0x000000040c07d211 */ /* 0x000fe400000f140d */
[----:B--2---:R-:W-:Y:S02]  /*15910*/  @!P4 LEA R2, P6, R10, R0, 0x2 ;  /* 0x000000000a02c211 */ /* 0x004fe400078c10ff */
[----:B------:R-:W-:Y:S01]  /*15920*/  ISETP.GE.AND P0, PT, R250, c[0x0][0x3c8], PT ;  /* 0x0000f200fa007a0c */ /* 0x000fe20003f06270 */
[----:B------:R-:W-:Y:S01]  /*15930*/  @!P5 ST.E.64 [R6.64], R82 ;  /* 0x000000520600d985 */ /* 0x000fe2000c101b08 */
[----:B------:R-:W-:Y:S02]  /*15940*/  @!P4 LEA.HI.X R3, R10, R4, R11, 0x2, P6 ;  /* 0x000000040a03c211 */ /* 0x000fe400030f140b */
[-C--:B------:R-:W-:Y:S02]  /*15950*/  @!P3 LEA R10, P5, R5, R0.reuse, 0x2 ;  /* 0x00000000050ab211 */ /* 0x080fe400078a10ff */
[----:B------:R-:W-:Y:S01]  /*15960*/  IADD3 R12, R248, 0xd8, RZ ;  /* 0x000000d8f80c7810 */ /* 0x000fe20007ffe0ff */
[----:B------:R1:W-:Y:S01]  /*15970*/  @!P4 ST.E.64 [R2.64], R86 ;  /* 0x000000560200c985 */ /* 0x0003e2000c101b08 */
[----:B------:R-:W-:-:S02]  /*15980*/  @!P2 LEA R8, P6, R252, R0, 0x2 ;  /* 0x00000000fc08a211 */ /* 0x000fc400078c10ff */
[----:B------:R-:W-:Y:S02]  /*15990*/  SHF.R.S32.HI R12, RZ, 0x1f, R12 ;  /* 0x0000001fff0c7819 */ /* 0x000fe4000001140c */
[----:B------:R-:W-:-:S04]  /*159a0*/  SHF.R.S32.HI R13, RZ, 0x1f, R252 ;  /* 0x0000001fff0d7819 */ /* 0x000fc800000114fc */
[----:B------:R-:W-:Y:S02]  /*159b0*/  @!P2 LEA.HI.X R9, R252, R4, R13, 0x2, P6 ;  /* 0x00000004fc09a211 */ /* 0x000fe400030f140d */
[----:B-1----:R-:W-:Y:S02]  /*159c0*/  P2R R2, PR, RZ, 0x20 ;  /* 0x00000020ff027803 */ /* 0x002fe40000000000 */
[----:B------:R-:W-:Y:S02]  /*159d0*/  @!P1 LEA R6, P5, R251, R0, 0x2 ;  /* 0x00000000fb069211 */ /* 0x000fe400078a10ff */
[----:B------:R-:W-:-:S04]  /*159e0*/  ISETP.NE.AND P4, PT, R2, RZ, PT ;  /* 0x000000ff0200720c */ /* 0x000fc80003f85270 */
[----:B------:R-:W-:Y:S02]  /*159f0*/  @!P3 LEA.HI.X R11, R5, R4, R12, 0x2, P4 ;  /* 0x00000004050bb211 */ /* 0x000fe400020f140c */
[----:B------:R-:W-:Y:S02]  /*15a00*/  SHF.R.S32.HI R12, RZ, 0x1f, R251 ;  /* 0x0000001fff0c7819 */ /* 0x000fe400000114fb */
[----:B------:R-:W-:Y:S01]  /*15a10*/  SHF.R.S32.HI R5, RZ, 0x1f, R250 ;  /* 0x0000001fff057819 */ /* 0x000fe200000114fa */
[----:B------:R1:W-:Y:S01]  /*15a20*/  @!P3 ST.E.64 [R10.64], R102 ;  /* 0x000000660a00b985 */ /* 0x0003e2000c101b08 */
[C---:B------:R-:W-:Y:S02]  /*15a30*/  @!P0 LEA R2, P4, R250.reuse, R0, 0x2 ;  /* 0x00000000fa028211 */ /* 0x040fe400078810ff */
[-C--:B------:R-:W-:Y:S01]  /*15a40*/  @!P1 LEA.HI.X R7, R251, R4.reuse, R12, 0x2, P5 ;  /* 0x00000004fb079211 */ /* 0x080fe200028f140c */
[----:B------:R1:W-:Y:S01]  /*15a50*/  @!P2 ST.E.64 [R8.64], R98 ;  /* 0x000000620800a985 */ /* 0x0003e2000c101b08 */
[----:B------:R-:W-:-:S03]  /*15a60*/  @!P0 LEA.HI.X R3, R250, R4, R5, 0x2, P4 ;  /* 0x00000004fa038211 */ /* 0x000fc600020f1405 */
[----:B------:R1:W-:Y:S04]  /*15a70*/  @!P1 ST.E.64 [R6.64], R90 ;  /* 0x0000005a06009985 */ /* 0x0003e8000c101b08 */
[----:B------:R1:W-:Y:S01]  /*15a80*/  @!P0 ST.E.64 [R2.64], R74 ;  /* 0x0000004a02008985 */ /* 0x0003e2000c101b08 */
[----:B------:R-:W-:-:S13]  /*15a90*/  ISETP.GE.AND P0, PT, R249, c[0x0][0x3c8], PT ;  /* 0x0000f200f9007a0c */ /* 0x000fda0003f06270 */
[----:B------:R-:W-:Y:S05]  /*15aa0*/  @P0 BRA `(.L_x_294) ;  /* 0x00000d1000000947 */ /* 0x000fea0003800000 */
[----:B------:R-:W-:Y:S02]  /*15ab0*/  SHF.R.S32.HI R5, RZ, 0x1f, R249 ;  /* 0x0000001fff057819 */ /* 0x000fe400000114f9 */
[----:B-1----:R-:W-:-:S04]  /*15ac0*/  LEA R2, P0, R249, R0, 0x2 ;  /* 0x00000000f9027211 */ /* 0x002fc800078010ff */
[----:B------:R-:W-:-:S05]  /*15ad0*/  LEA.HI.X R3, R249, R4, R5, 0x2, P0 ;  /* 0x00000004f9037211 */ /* 0x000fca00000f1405 */
[----:B------:R1:W-:Y:S01]  /*15ae0*/  ST.E.64 [R2.64], R66 ;  /* 0x0000004202007985 */ /* 0x0003e2000c101b08 */
[----:B------:R-:W-:Y:S05]  /*15af0*/  BRA `(.L_x_294) ;  /* 0x00000cc000007947 */ /* 0x000fea0003800000 */
.L_x_279:
[----:B------:R-:W-:Y:S01]  /*15b00*/  ISETP.NE.U32.AND P0, PT, RZ, c[0x0][0x508], PT ;  /* 0x00014200ff007a0c */ /* 0x000fe20003f05070 */
[----:B------:R-:W-:Y:S01]  /*15b10*/  IMAD.MOV.U32 R6, RZ, RZ, RZ ;  /* 0x000000ffff067224 */ /* 0x000fe200078e00ff */
[----:B------:R-:W-:Y:S01]  /*15b20*/  ISETP.NE.U32.AND P3, PT, RZ, c[0x0][0x500], PT ;  /* 0x00014000ff007a0c */ /* 0x000fe20003f65070 */
[----:B------:R-:W-:Y:S01]  /*15b30*/  IMAD.MOV.U32 R20, RZ, RZ, c[0x0][0x388] ;  /* 0x0000e200ff147624 */ /* 0x000fe200078e00ff */
[----:B------:R-:W-:Y:S02]  /*15b40*/  ISETP.NE.AND.EX P2, PT, RZ, c[0x0][0x50c], PT, P0 ;  /* 0x00014300ff007a0c */ /* 0x000fe40003f45300 */
[----:B------:R-:W-:Y:S02]  /*15b50*/  ISETP.NE.AND.EX P3, PT, RZ, c[0x0][0x504], PT, P3 ;  /* 0x00014100ff007a0c */ /* 0x000fe40003f65330 */
[----:B------:R-:W-:-:S04]  /*15b60*/  IADD3 R2, P1, R227, c[0x0][0x500], RZ ;  /* 0x00014000e3027a10 */ /* 0x000fc80007f3e0ff */
[----:B------:R-:W-:-:S05]  /*15b70*/  IADD3.X R3, R232, c[0x0][0x504], RZ, P1, !PT ;  /* 0x00014100e8037a10 */ /* 0x000fca0000ffe4ff */
[----:B-1----:R-:W-:Y:S02]  /*15b80*/  @P2 IADD3 R4, P0, R227, c[0x0][0x508], RZ ;  /* 0x00014200e3042a10 */ /* 0x002fe40007f1e0ff */
[----:B------:R1:W5:Y:S02]  /*15b90*/  @P3 LDG.E R6, [R2.64] ;  /* 0x0000000802063981 */ /* 0x000364000c1e1900 */
[----:B------:R-:W-:-:S05]  /*15ba0*/  @P2 IADD3.X R5, R232, c[0x0][0x50c], RZ, P0, !PT ;  /* 0x00014300e8052a10 */ /* 0x000fca00007fe4ff */
[----:B------:R1:W5:Y:S01]  /*15bb0*/  @P2 LDG.E R20, [R4.64] ;  /* 0x0000000804142981 */ /* 0x000362000c1e1900 */
[----:B------:R-:W-:-:S04]  /*15bc0*/  ISETP.NE.AND P0, PT, R238, RZ, PT ;  /* 0x000000ffee00720c */ /* 0x000fc80003f05270 */
[----:B------:R-:W-:Y:S01]  /*15bd0*/  SEL R19, R238, c[0x0][0x3d4], P0 ;  /* 0x0000f500ee137a07 */ /* 0x000fe20000000000 */
[----:B------:R-:W-:Y:S05]  /*15be0*/  @P2 BRA `(.L_x_300) ;  /* 0x0000004000002947 */ /* 0x000fea0003800000 */
[----:B------:R-:W-:Y:S05]  /*15bf0*/  @!P3 BRA `(.L_x_300) ;  /* 0x000000300000b947 */ /* 0x000fea0003800000 */
[----:B------:R2:W3:Y:S04]  /*15c00*/  LDG.E R0, [R2.64] ;  /* 0x0000000802007981 */ /* 0x0004e8000c1e1900 */
[----:B-12---:R-:W3:Y:S02]  /*15c10*/  LDG.E R2, [R2.64+0x4] ;  /* 0x0000040802027981 */ /* 0x006ee4000c1e1900 */
[----:B---3-5:R-:W-:Y:S02]  /*15c20*/  IADD3 R20, -R0, R2, RZ ;  /* 0x0000000200147210 */ /* 0x028fe40007ffe1ff */
.L_x_300:
[----:B-1----:R-:W1:Y:S01]  /*15c30*/  S2R R2, SR_TID.X ;  /* 0x0000000000027919 */ /* 0x002e620000002100 */
[----:B------:R-:W-:Y:S01]  /*15c40*/  BSSY B0, `(.L_x_301) ;  /* 0x0000036000007945 */ /* 0x000fe20003800000 */
[----:B------:R-:W-:Y:S02]  /*15c50*/  LOP3.LUT R12, R230, 0xffff, RZ, 0xc0, !PT ;  /* 0x0000ffffe60c7812 */ /* 0x000fe400078ec0ff */
[----:B------:R-:W-:-:S02]  /*15c60*/  SEL R13, R233, RZ, !P3 ;  /* 0x000000ffe90d7207 */ /* 0x000fc40005800000 */
[----:B------:R-:W-:Y:S02]  /*15c70*/  SEL R21, R235, RZ, !P3 ;  /* 0x000000ffeb157207 */ /* 0x000fe40005800000 */
[----:B-----5:R-:W-:Y:S02]  /*15c80*/  SHF.R.S32.HI R18, RZ, 0x1f, R6 ;  /* 0x0000001fff127819 */ /* 0x020fe40000011406 */
[----:B-1----:R-:W-:-:S13]  /*15c90*/  ISETP.GT.AND P0, PT, R2, 0x7f, PT ;  /* 0x0000007f0200780c */ /* 0x002fda0003f04270 */
[----:B------:R-:W-:Y:S05]  /*15ca0*/  @P0 BRA `(.L_x_302) ;  /* 0x000002f000000947 */ /* 0x000fea0003800000 */
[----:B------:R-:W-:Y:S01]  /*15cb0*/  IMAD R0, R20, c[0x0][0x4e8], RZ ;  /* 0x00013a0014007a24 */ /* 0x000fe200078e02ff */
[----:B------:R-:W-:-:S04]  /*15cc0*/  LEA R16, R229, R2, 0x7 ;  /* 0x00000002e5107211 */ /* 0x000fc800078e38ff */
[----:B------:R-:W-:-:S13]  /*15cd0*/  ISETP.GE.AND P0, PT, R16, R0, PT ;  /* 0x000000001000720c */ /* 0x000fda0003f06270 */
[----:B------:R-:W-:Y:S05]  /*15ce0*/  @P0 BRA `(.L_x_302) ;  /* 0x000002b000000947 */ /* 0x000fea0003800000 */
[----:B------:R-:W-:Y:S01]  /*15cf0*/  IMAD.MOV.U32 R0, RZ, RZ, 0x368 ;  /* 0x00000368ff007424 */ /* 0x000fe200078e00ff */
[----:B------:R-:W-:-:S04]  /*15d00*/  ISETP.GT.AND P2, PT, R19, 0x1, PT ;  /* 0x000000011300780c */ /* 0x000fc80003f44270 */
[----:B------:R-:W-:-:S04]  /*15d10*/  SEL R0, R0, 0x328, P2 ;  /* 0x0000032800007807 */ /* 0x000fc80001000000 */
[----:B------:R1:W2:Y:S08]  /*15d20*/  LDC.64 R8, c[0x0][R0+0x170] ;  /* 0x00005c0000087b82 */ /* 0x0002b00000000a00 */
[----:B------:R1:W3:Y:S08]  /*15d30*/  LDC.64 R4, c[0x0][R0+0x168] ;  /* 0x00005a0000047b82 */ /* 0x0002f00000000a00 */
[----:B------:R1:W4:Y:S08]  /*15d40*/  LDC.64 R14, c[0x0][R0+0x178] ;  /* 0x00005e00000e7b82 */ /* 0x0003300000000a00 */
[----:B------:R1:W5:Y:S02]  /*15d50*/  LDC.64 R10, c[0x0][R0+0x160] ;  /* 0x00005800000a7b82 */ /* 0x0003640000000a00 */
[----:B-1----:R-:W-:-:S02]  /*15d60*/  IMAD.MOV.U32 R0, RZ, RZ, c[0x0][0x4e8] ;  /* 0x00013a00ff007624 */ /* 0x002fc400078e00ff */
[-C--:B--2---:R-:W-:Y:S02]  /*15d70*/  IMAD R7, R9, R13.reuse, RZ ;  /* 0x0000000d09077224 */ /* 0x084fe400078e02ff */
[----:B------:R-:W-:Y:S01]  /*15d80*/  IMAD.WIDE.U32 R2, R8, R13, RZ ;  /* 0x0000000d08027225 */ /* 0x000fe200078e00ff */
[----:B------:R-:W-:Y:S02]  /*15d90*/  ISETP.NE.AND P0, PT, R0, 0x1, PT ;  /* 0x000000010000780c */ /* 0x000fe40003f05270 */
[----:B------:R-:W-:Y:S01]  /*15da0*/  MOV R0, R16 ;  /* 0x0000001000007202 */ /* 0x000fe20000000f00 */
[----:B------:R-:W-:Y:S01]  /*15db0*/  IMAD R8, R8, R21, R7 ;  /* 0x0000001508087224 */ /* 0x000fe200078e0207 */
[----:B------:R-:W-:Y:S01]  /*15dc0*/  SEL R7, R245, RZ, P2 ;  /* 0x000000fff5077207 */ /* 0x000fe20001000000 */
[-C--:B---3--:R-:W-:Y:S02]  /*15dd0*/  IMAD R9, R5, R12.reuse, RZ ;  /* 0x0000000c05097224 */ /* 0x088fe400078e02ff */
[----:B------:R-:W-:Y:S01]  /*15de0*/  IMAD.WIDE.U32 R4, R4, R12, RZ ;  /* 0x0000000c04047225 */ /* 0x000fe200078e00ff */
[----:B------:R-:W-:-:S03]  /*15df0*/  IADD3 R3, R3, R8, RZ ;  /* 0x0000000803037210 */ /* 0x000fc60007ffe0ff */
[----:B------:R-:W-:Y:S02]  /*15e00*/  IMAD.IADD R9, R5, 0x1, R9 ;  /* 0x0000000105097824 */ /* 0x000fe400078e0209 */
[----:B------:R-:W-:-:S04]  /*15e10*/  @P0 IMAD.HI.U32 R17, R16, c[0x0][0x4ec], RZ ;  /* 0x00013b0010110a27 */ /* 0x000fc800078e00ff */
[-C--:B----4-:R-:W-:Y:S01]  /*15e20*/  IMAD R8, R15, R7.reuse, RZ ;  /* 0x000000070f087224 */ /* 0x090fe200078e02ff */
[----:B------:R-:W-:Y:S02]  /*15e30*/  @P0 SHF.R.U32.HI R0, RZ, c[0x0][0x4f0], R17 ;  /* 0x00013c00ff000a19 */ /* 0x000fe40000011611 */
[----:B------:R-:W-:Y:S01]  /*15e40*/  IADD3 R17, P1, P0, R2, R4, R6 ;  /* 0x0000000402117210 */ /* 0x000fe2000783e006 */
[----:B------:R-:W-:-:S03]  /*15e50*/  IMAD.WIDE.U32 R4, R14, R7, RZ ;  /* 0x000000070e047225 */ /* 0x000fc600078e00ff */
[----:B------:R-:W-:Y:S01]  /*15e60*/  IADD3.X R9, R3, R9, R18, P1, P0 ;  /* 0x0000000903097210 */ /* 0x000fe20000fe0412 */
[----:B------:R-:W-:Y:S01]  /*15e70*/  IMAD.MOV R2, RZ, RZ, -R0 ;  /* 0x000000ffff027224 */ /* 0x000fe200078e0a00 */
[----:B------:R-:W-:Y:S01]  /*15e80*/  IADD3 R5, R5, R8, RZ ;  /* 0x0000000805057210 */ /* 0x000fe20007ffe0ff */
[----:B------:R-:W-:Y:S01]  /*15e90*/  IMAD.MOV.U32 R8, RZ, RZ, c[0x0][0x4a8] ;  /* 0x00012a00ff087624 */ /* 0x000fe200078e00ff */
[----:B------:R-:W-:Y:S01]  /*15ea0*/  IADD3 R4, P1, P0, R0, R17, R4 ;  /* 0x0000001100047210 */ /* 0x000fe2000783e004 */
[----:B------:R-:W-:Y:S01]  /*15eb0*/  IMAD R2, R2, c[0x0][0x4e8], R16 ;  /* 0x00013a0002027a24 */ /* 0x000fe200078e0210 */
[----:B------:R-:W-:-:S03]  /*15ec0*/  SHF.R.S32.HI R3, RZ, 0x1f, R0 ;  /* 0x0000001fff037819 */ /* 0x000fc60000011400 */
[----:B-----5:R-:W-:Y:S01]  /*15ed0*/  IMAD R0, R11, R2, RZ ;  /* 0x000000020b007224 */ /* 0x020fe200078e02ff */
[----:B------:R-:W-:Y:S02]  /*15ee0*/  SHF.R.S32.HI R7, RZ, 0x1f, R2 ;  /* 0x0000001fff077819 */ /* 0x000fe40000011402 */
        /* <DEDUP_REMOVED lines=11> */
.L_x_302:
[----:B------:R-:W-:Y:S05]  /*15fa0*/  BSYNC B0 ;  /* 0x0000000000007941 */ /* 0x000fea0003800000 */
.L_x_301:
[----:B------:R-:W-:-:S13]  /*15fb0*/  ISETP.GT.AND P0, PT, R19, 0x1, PT ;  /* 0x000000011300780c */ /* 0x000fda0003f04270 */
[----:B------:R-:W-:Y:S05]  /*15fc0*/  @P0 BRA `(.L_x_294) ;  /* 0x000007f000000947 */ /* 0x000fea0003800000 */
[----:B------:R-:W-:Y:S01]  /*15fd0*/  MOV R2, c[0x0][0x4e8] ;  /* 0x00013a0000027a02 */ /* 0x000fe20000000f00 */
[----:B-1----:R-:W-:Y:S01]  /*15fe0*/  IMAD R0, R18, c[0x0][0x3a0], RZ ;  /* 0x0000e80012007a24 */ /* 0x002fe200078e02ff */
[----:B------:R-:W-:Y:S01]  /*15ff0*/  LEA R4, R229, R218, 0x7 ;  /* 0x000000dae5047211 */ /* 0x000fe200078e38ff */
[----:B------:R-:W-:Y:S01]  /*16000*/  IMAD R5, R21, c[0x0][0x3f0], RZ ;  /* 0x0000fc0015057a24 */ /* 0x000fe200078e02ff */
[----:B------:R-:W-:Y:S01]  /*16010*/  ISETP.NE.AND P0, PT, R2, 0x1, PT ;  /* 0x000000010200780c */ /* 0x000fe20003f05270 */
[----:B------:R-:W-:-:S04]  /*16020*/  IMAD.WIDE.U32 R2, R6, c[0x0][0x3a0], RZ ;  /* 0x0000e80006027a25 */ /* 0x000fc800078e00ff */
[----:B------:R-:W-:Y:S01]  /*16030*/  IMAD R6, R6, c[0x0][0x3a4], R0 ;  /* 0x0000e90006067a24 */ /* 0x000fe200078e0200 */
[----:B------:R-:W-:Y:S01]  /*16040*/  MOV R0, R4 ;  /* 0x0000000400007202 */ /* 0x000fe20000000f00 */
[----:B------:R-:W-:-:S03]  /*16050*/  IMAD R7, R13, c[0x0][0x3f4], R5 ;  /* 0x0000fd000d077a24 */ /* 0x000fc600078e0205 */
[----:B------:R-:W-:-:S03]  /*16060*/  IADD3 R3, R3, R6, RZ ;  /* 0x0000000603037210 */ /* 0x000fc60007ffe0ff */
[----:B------:R-:W-:-:S04]  /*16070*/  @P0 IMAD.HI.U32 R6, R4, c[0x0][0x4ec], RZ ;  /* 0x00013b0004060a27 */ /* 0x000fc800078e00ff */
[----:B------:R-:W-:Y:S01]  /*16080*/  IMAD.WIDE.U32 R2, R12, c[0x0][0x3e8], R2 ;  /* 0x0000fa000c027a25 */ /* 0x000fe200078e0002 */
[----:B------:R-:W-:-:S03]  /*16090*/  @P0 SHF.R.U32.HI R0, RZ, c[0x0][0x4f0], R6 ;  /* 0x00013c00ff000a19 */ /* 0x000fc60000011606 */
[----:B------:R-:W-:Y:S01]  /*160a0*/  IMAD R3, R12, c[0x0][0x3ec], R3 ;  /* 0x0000fb000c037a24 */ /* 0x000fe200078e0203 */
[----:B------:R-:W-:Y:S02]  /*160b0*/  SHF.R.S32.HI R6, RZ, 0x1f, R0 ;  /* 0x0000001fff067819 */ /* 0x000fe40000011400 */
[----:B------:R-:W-:Y:S01]  /*160c0*/  IADD3 R5, -R0, RZ, RZ ;  /* 0x000000ff00057210 */ /* 0x000fe20007ffe1ff */
[----:B------:R-:W-:Y:S01]  /*160d0*/  IMAD.WIDE.U32 R2, R13, c[0x0][0x3f0], R2 ;  /* 0x0000fc000d027a25 */ /* 0x000fe200078e0002 */
[----:B------:R-:W-:-:S03]  /*160e0*/  LEA R13, R229, R208, 0x7 ;  /* 0x000000d0e50d7211 */ /* 0x000fc600078e38ff */
[----:B------:R-:W-:Y:S01]  /*160f0*/  IMAD R6, R6, c[0x0][0x3e0], RZ ;  /* 0x0000f80006067a24 */ /* 0x000fe200078e02ff */
[----:B------:R-:W-:Y:S01]  /*16100*/  IADD3 R3, R3, R7, RZ ;  /* 0x0000000703037210 */ /* 0x000fe20007ffe0ff */
        /* <DEDUP_REMOVED lines=13> */
.L_x_362:
[----:B------:R-:W-:Y:S05]  /*161e0*/  BRA.DIV ~URZ, `(.L_x_304) ;  /* 0x000023a27f007947 */ /* 0x000fea000b800000 */
[----:B------:R3:W4:Y:S02]  /*161f0*/  SHFL.IDX PT, R0, R14, RZ, 0x181f ;  /* 0x00181fff0e007589 */ /* 0x00072400000e0000 */
.L_x_363:
[----:B------:R-:W-:Y:S01]  /*16200*/  IMAD R12, R20, c[0x0][0x4e8], RZ ;  /* 0x00013a00140c7a24 */ /* 0x000fe200078e02ff */
[----:B------:R-:W-:Y:S04]  /*16210*/  BSSY B0, `(.L_x_305) ;  /* 0x0000013000007945 */ /* 0x000fe80003800000 */
        /* <DEDUP_REMOVED lines=9> */
[----:B--2---:R-:W-:Y:S02]  /*162b0*/  @!P3 LEA.HI.X R11, R132, R4, R133, 0x1, P4 ;  /* 0x00000004840bb211 */ /* 0x004fe400020f0c85 */
[----:B------:R-:W-:Y:S02]  /*162c0*/  @!P0 LEA R2, P4, R200, R0, 0x1 ;  /* 0x00000000c8028211 */ /* 0x000fe400078808ff */
[-C--:B------:R-:W-:Y:S01]  /*162d0*/  @!P2 LEA.HI.X R9, R204, R4.reuse, R209, 0x1, P6 ;  /* 0x00000004cc09a211 */ /* 0x080fe200030f0cd1 */
[----:B------:R2:W-:Y:S01]  /*162e0*/  @!P3 ST.E.128 [R10.64], RZ ;  /* 0x000000ff0a00b985 */ /* 0x0005e2000c101d08 */
[----:B------:R-:W-:-:S02]  /*162f0*/  @!P1 LEA.HI.X R7, R199, R4, R211, 0x1, P5 ;  /* 0x00000004c7079211 */ /* 0x000fc400028f0cd3 */
[----:B------:R-:W-:Y:S01]  /*16300*/  @!P0 LEA.HI.X R3, R200, R4, R210, 0x1, P4 ;  /* 0x00000004c8038211 */ /* 0x000fe200020f0cd2 */
[----:B------:R2:W-:Y:S04]  /*16310*/  @!P2 ST.E.128 [R8.64], RZ ;  /* 0x000000ff0800a985 */ /* 0x0005e8000c101d08 */
[----:B------:R2:W-:Y:S04]  /*16320*/  @!P1 ST.E.128 [R6.64], RZ ;  /* 0x000000ff06009985 */ /* 0x0005e8000c101d08 */
[----:B------:R2:W-:Y:S02]  /*16330*/  @!P0 ST.E.128 [R2.64], RZ ;  /* 0x000000ff02008985 */ /* 0x0005e4000c101d08 */
.L_x_306:
[----:B------:R-:W-:Y:S05]  /*16340*/  BSYNC B0 ;  /* 0x0000000000007941 */ /* 0x000fea0003800000 */
.L_x_305:
[----:B------:R-:W-:Y:S05]  /*16350*/  BRA.DIV ~URZ, `(.L_x_307) ;  /* 0x000022a27f007947 */ /* 0x000fea000b800000 */
[----:B--2---:R2:W1:Y:S04]  /*16360*/  SHFL.IDX PT, R4, R5, 0x1, 0x181f ;  /* 0x00381f0005047f89 */ /* 0x00446800000e0000 */
[----:B----4-:R2:W4:Y:S02]  /*16370*/  SHFL.IDX PT, R0, R14, 0x1, 0x181f ;  /* 0x00381f000e007f89 */ /* 0x01052400000e0000 */
.L_x_364:
        /* <DEDUP_REMOVED lines=11> */
[----:B-1----:R-:W-:Y:S02]  /*16430*/  @!P3 LEA.HI.X R11, R132, R4, R133, 0x1, P4 ;  /* 0x00000004840bb211 */ /* 0x002fe400020f0c85 */
        /* <DEDUP_REMOVED lines=8> */
.L_x_309:
[----:B------:R-:W-:Y:S05]  /*164c0*/  BSYNC B0 ;  /* 0x0000000000007941 */ /* 0x000fea0003800000 */
.L_x_308:
[----:B------:R-:W-:Y:S05]  /*164d0*/  BRA.DIV ~URZ, `(.L_x_310) ;  /* 0x000021f27f007947 */ /* 0x000fea000b800000 */
[----:B-1----:R1:W2:Y:S02]  /*164e0*/  SHFL.IDX PT, R4, R5, 0x2, 0x181f ;  /* 0x00581f0005047f89 */ /* 0x0022a400000e0000 */
.L_x_365:
[----:B------:R-:W-:Y:S05]  /*164f0*/  BRA.DIV ~URZ, `(.L_x_311) ;  /* 0x000022427f007947 */ /* 0x000fea000b800000 */
[----:B----4-:R4:W1:Y:S02]  /*16500*/  SHFL.IDX PT, R0, R14, 0x2, 0x181f ;  /* 0x00581f000e007f89 */ /* 0x01086400000e0000 */
.L_x_366:
        /* <DEDUP_REMOVED lines=8> */
[-C--:B-1----:R-:W-:Y:S02]  /*16590*/  @!P3 LEA R10, P4, R132, R0.reuse, 0x1 ;  /* 0x00000000840ab211 */ /* 0x082fe400078808ff */
        /* <DEDUP_REMOVED lines=11> */
.L_x_313:
[----:B------:R-:W-:Y:S05]  /*16650*/  BSYNC B0 ;  /* 0x0000000000007941 */ /* 0x000fea0003800000 */
.L_x_312:
[----:B------:R-:W-:Y:S05]  /*16660*/  BRA.DIV ~URZ, `(.L_x_314) ;  /* 0x000021427f007947 */ /* 0x000fea000b800000 */
[----:B--2---:R2:W3:Y:S04]  /*16670*/  SHFL.IDX PT, R4, R5, 0x3, 0x181f ;  /* 0x00781f0005047f89 */ /* 0x0044e800000e0000 */
[----:B-1----:R2:W1:Y:S02]  /*16680*/  SHFL.IDX PT, R0, R14, 0x3, 0x181f ;  /* 0x00781f000e007f89 */ /* 0x00246400000e0000 */
.L_x_367:
[----:B------:R-:W-:-:S04]  /*16690*/  IADD3 R2, R13, 0x60, RZ ;  /* 0x000000600d027810 */ /* 0x000fc80007ffe0ff */
        /* <DEDUP_REMOVED lines=9> */
[----:B---3--:R-:W-:Y:S02]  /*16730*/  @!P3 LEA.HI.X R11, R132, R4, R133, 0x1, P4 ;  /* 0x00000004840bb211 */ /* 0x008fe400020f0c85 */
        /* <DEDUP_REMOVED lines=8> */
.L_x_294:
[----:B------:R-:W-:Y:S05]  /*167c0*/  BSYNC B1 ;  /* 0x0000000000017941 */ /* 0x000fea0003800000 */
.L_x_278:
[----:B-1--4-:R-:W4:Y:S02]  /*167d0*/  LDL R0, [R1+0x44] ;  /* 0x0000440001007983 */ /* 0x012f240000100800 */
[----:B----4-:R-:W-:-:S13]  /*167e0*/  ISETP.NE.AND P0, PT, R0, RZ, PT ;  /* 0x000000ff0000720c */ /* 0x010fda0003f05270 */
[----:B------:R-:W-:Y:S01]  /*167f0*/  @P0 WARPSYNC 0xffffffff ;  /* 0xffffffff00000948 */ /* 0x000fe20003800000 */
[----:B------:R-:W-:Y:S06]  /*16800*/  @P0 BAR.SYNC.DEFER_BLOCKING 0x5, 0x100 ;  /* 0x0144000000000b1d */ /* 0x000fec0000010000 */
[----:B------:R-:W1:Y:S04]  /*16810*/  @P0 LDS.128 R228, [0x20080] ;  /* 0x02008000ffe40984 */ /* 0x000e680000000c00 */
[----:B------:R-:W-:Y:S06]  /*16820*/  @P0 BAR.ARV 0x4, 0x100 ;  /* 0x0104000000000b1d */ /* 0x000fec0000002000 */
[----:B------:R-:W-:Y:S05]  /*16830*/  @P0 BRA `(.L_x_315) ;  /* 0x00000af000000947 */ /* 0x000fea0003800000 */
[----:B------:R-:W4:Y:S01]  /*16840*/  S2R R0, SR_TID.X ;  /* 0x0000000000007919 */ /* 0x000f220000002100 */
[----:B------:R-:W-:Y:S01]  /*16850*/  IMAD.MOV.U32 R8, RZ, RZ, RZ ;  /* 0x000000ffff087224 */ /* 0x000fe200078e00ff */
[----:B---34-:R-:W-:-:S04]  /*16860*/  LOP3.LUT R13, R0, 0x1f, RZ, 0xc0, !PT ;  /* 0x0000001f000d7812 */ /* 0x018fc800078ec0ff */
[----:B------:R-:W-:Y:S01]  /*16870*/  ISETP.NE.AND P6, PT, R13, 0x1f, PT ;  /* 0x0000001f0d00780c */ /* 0x000fe20003fc5270 */
[----:B------:R-:W-:Y:S10]  /*16880*/  BRA.DIV ~URZ, `(.L_x_316) ;  /* 0x00001ff27f007947 */ /* 0x000ff4000b800000 */
[----:B------:R3:W4:Y:S02]  /*16890*/  SHFL.IDX PT, R9, R92, RZ, 0x1f ;  /* 0x00001fff5c097589 */ /* 0x00072400000e0000 */
.L_x_368:
[----:B------:R-:W-:Y:S05]  /*168a0*/  BRA.DIV ~URZ, `(.L_x_317) ;  /* 0x000020427f007947 */ /* 0x000fea000b800000 */
[----:B------:R3:W4:Y:S02]  /*168b0*/  SHFL.IDX PT, R6, R92, 0x1, 0x1f ;  /* 0x00201f005c067f89 */ /* 0x00072400000e0000 */
.L_x_369:
[----:B-1----:R-:W-:Y:S02]  /*168c0*/  IMAD.IADD R0, R231, 0x1, R13 ;  /* 0x00000001e7007824 */ /* 0x002fe400078e020d */
[----:B------:R-:W-:-:S03]  /*168d0*/  IMAD.MOV.U32 R7, RZ, RZ, RZ ;  /* 0x000000ffff077224 */ /* 0x000fc600078e00ff */
[----:B------:R-:W-:-:S13]  /*168e0*/  ISETP.GE.OR P0, PT, R0, c[0x0][0x53c], !P6 ;  /* 0x00014f0000007a0c */ /* 0x000fda0007706670 */
[----:B------:R-:W-:Y:S01]  /*168f0*/  @!P0 MOV R2, 0x4 ;  /* 0x0000000400028802 */ /* 0x000fe20000000f00 */
[----:B--2---:R-:W-:-:S04]  /*16900*/  @!P0 IMAD.MOV.U32 R4, RZ, RZ, 0x4 ;  /* 0x00000004ff048424 */ /* 0x004fc800078e00ff */
[----:B------:R-:W-:-:S04]  /*16910*/  @!P0 IMAD.WIDE R4, R0, R4, c[0x0][0x580] ;  /* 0x0001600000048625 */ /* 0x000fc800078e0204 */
[----:B------:R-:W-:Y:S01]  /*16920*/  @!P0 IMAD.WIDE R2, R0, R2, c[0x0][0x578] ;  /* 0x00015e0000028625 */ /* 0x000fe200078e0202 */
[----:B------:R-:W2:Y:S04]  /*16930*/  @!P0 LDG.E R7, [R4.64] ;  /* 0x0000000804078981 */ /* 0x000ea8000c1e1900 */
[----:B------:R-:W2:Y:S01]  /*16940*/  @!P0 LDG.E R8, [R2.64] ;  /* 0x0000000802088981 */ /* 0x000ea2000c1e1900 */
[C---:B------:R-:W-:Y:S02]  /*16950*/  ISETP.GE.U32.AND P4, PT, R13.reuse, 0x10, PT ;  /* 0x000000100d00780c */ /* 0x040fe40003f86070 */
[C---:B------:R-:W-:Y:S02]  /*16960*/  ISETP.GE.U32.AND P3, PT, R13.reuse, 0x8, PT ;  /* 0x000000080d00780c */ /* 0x040fe40003f66070 */
[----:B------:R-:W-:-:S02]  /*16970*/  ISETP.GE.U32.AND P2, PT, R13, 0x4, PT ;  /* 0x000000040d00780c */ /* 0x000fc40003f46070 */
[C---:B------:R-:W-:Y:S02]  /*16980*/  ISETP.GE.U32.AND P1, PT, R13.reuse, 0x2, PT ;  /* 0x000000020d00780c */ /* 0x040fe40003f26070 */
[----:B------:R-:W-:Y:S02]  /*16990*/  ISETP.NE.AND P5, PT, R13, RZ, PT ;  /* 0x000000ff0d00720c */ /* 0x000fe40003fa5270 */
[----:B------:R-:W-:Y:S01]  /*169a0*/  MOV R11, RZ ;  /* 0x000000ff000b7202 */ /* 0x000fe20000000f00 */
[----:B--2---:R-:W-:Y:S01]  /*169b0*/  IMAD R0, R8, R7, RZ ;  /* 0x0000000708007224 */ /* 0x004fe200078e02ff */
[----:B------:R-:W-:Y:S07]  /*169c0*/  BRA.DIV ~URZ, `(.L_x_318) ;  /* 0x00001f927f007947 */ /* 0x000fee000b800000 */
[----:B------:R1:W2:Y:S02]  /*169d0*/  SHFL.UP PT, R4, R0, 0x1, RZ ;  /* 0x0420000000047989 */ /* 0x0002a400000e00ff */
.L_x_370:
        /* <DEDUP_REMOVED lines=16> */
.L_x_371:
[----:B--2---:R-:W-:Y:S01]  /*16ae0*/  IMAD R0, R0, c[0x0][0x538], RZ ;  /* 0x00014e0000007a24 */ /* 0x004fe200078e02ff */
[----:B------:R-:W-:Y:S04]  /*16af0*/  BSSY B1, `(.L_x_320) ;  /* 0x000007e000017945 */ /* 0x000fe80003800000 */
[----:B----4-:R-:W-:-:S04]  /*16b00*/  IADD3 R6, R0, R6, RZ ;  /* 0x0000000600067210 */ /* 0x010fc80007ffe0ff */
[----:B------:R-:W-:-:S13]  /*16b10*/  ISETP.GT.AND P0, PT, R6, R9, PT ;  /* 0x000000090600720c */ /* 0x000fda0003f04270 */
[----:B------:R-:W-:Y:S05]  /*16b20*/  @P0 BRA `(.L_x_321) ;  /* 0x0000025000000947 */ /* 0x000fea0003800000 */
.L_x_325:
        /* <DEDUP_REMOVED lines=8> */
[----:B-1----:R-:W-:Y:S01]  /*16bb0*/  @!P0 MOV R4, 0x4 ;  /* 0x0000000400048802 */ /* 0x002fe20000000f00 */
        /* <DEDUP_REMOVED lines=8> */
.L_x_372:
        /* <DEDUP_REMOVED lines=16> */
.L_x_373:
[----:B--2---:R-:W-:-:S05]  /*16d40*/  IMAD R0, R0, c[0x0][0x538], RZ ;  /* 0x00014e0000007a24 */ /* 0x004fca00078e02ff */
[----:B------:R-:W-:-:S04]  /*16d50*/  IADD3 R6, R0, R6, RZ ;  /* 0x0000000600067210 */ /* 0x000fc80007ffe0ff */
[----:B------:R-:W-:-:S13]  /*16d60*/  ISETP.GT.AND P0, PT, R6, R9, PT ;  /* 0x000000090600720c */ /* 0x000fda0003f04270 */
[----:B-1-3--:R-:W-:Y:S05]  /*16d70*/  @!P0 BRA `(.L_x_325) ;  /* 0xfffffdb000008947 */ /* 0x00afea000383ffff */
.L_x_321:
[----:B------:R-:W-:-:S05]  /*16d80*/  IADD3 R6, -R0, R6, RZ ;  /* 0x0000000600067210 */ /* 0x000fca0007ffe1ff */
[----:B------:R-:W-:-:S05]  /*16d90*/  IMAD R0, R4, c[0x0][0x538], R6 ;  /* 0x00014e0004007a24 */ /* 0x000fca00078e0206 */
[----:B------:R-:W-:Y:S01]  /*16da0*/  ISETP.GT.AND P0, PT, R0, R9, PT ;  /* 0x000000090000720c */ /* 0x000fe20003f04270 */
[----:B------:R-:W-:-:S12]  /*16db0*/  BRA.DIV ~URZ, `(.L_x_326) ;  /* 0x00001f927f007947 */ /* 0x000fd8000b800000 */
[----:B------:R-:W-:-:S04]  /*16dc0*/  VOTE.ANY R0, PT, !P0 ;  /* 0x0000000000007806 */ /* 0x000fc800040e0100 */
.L_x_374:
[----:B------:R2:W4:Y:S01]  /*16dd0*/  POPC R10, R0 ;  /* 0x00000000000a7309 */ /* 0x0005220000000000 */
[----:B------:R-:W-:Y:S05]  /*16de0*/  BRA.DIV ~URZ, `(.L_x_327) ;  /* 0x00001fa27f007947 */ /* 0x000fea000b800000 */
[----:B----4-:R4:W1:Y:S04]  /*16df0*/  SHFL.IDX PT, R7, R7, R10, 0x1f ;  /* 0x00001f0a07077589 */ /* 0x01086800000e0000 */
[----:B------:R4:W2:Y:S02]  /*16e00*/  SHFL.IDX PT, R5, R8, R10, 0x1f ;  /* 0x00001f0a08057589 */ /* 0x0008a400000e0000 */
.L_x_375:
[----:B------:R-:W-:Y:S01]  /*16e10*/  ISETP.NE.AND P0, PT, R0, RZ, PT ;  /* 0x000000ff0000720c */ /* 0x000fe20003f05270 */
[----:B------:R-:W-:-:S12]  /*16e20*/  BSSY B0, `(.L_x_328) ;  /* 0x0000005000007945 */ /* 0x000fd80003800000 */
[----:B------:R-:W-:Y:S05]  /*16e30*/  @!P0 BRA `(.L_x_329) ;  /* 0x0000003000008947 */ /* 0x000fea0003800000 */
[----:B--2---:R-:W-:Y:S01]  /*16e40*/  IADD3 R0, R10, -0x1, RZ ;  /* 0xffffffff0a007810 */ /* 0x004fe20007ffe0ff */
[----:B------:R-:W-:Y:S05]  /*16e50*/  BRA.DIV ~URZ, `(.L_x_330) ;  /* 0x000020027f007947 */ /* 0x000fea000b800000 */
[----:B------:R2:W3:Y:S02]  /*16e60*/  SHFL.IDX PT, R11, R4, R0, 0x1f ;  /* 0x00001f00040b7589 */ /* 0x0004e400000e0000 */
.L_x_329:
[----:B------:R-:W-:Y:S05]  /*16e70*/  BSYNC B0 ;  /* 0x0000000000007941 */ /* 0x000fea0003800000 */
.L_x_328:
[----:B-12---:R-:W-:Y:S01]  /*16e80*/  IABS R4, R7 ;  /* 0x0000000700047213 */ /* 0x006fe20000000000 */
[----:B---3--:R-:W-:Y:S02]  /*16e90*/  IMAD R228, R11, c[0x0][0x538], R6 ;  /* 0x00014e000be47a24 */ /* 0x008fe400078e0206 */
[----:B------:R-:W-:Y:S01]  /*16ea0*/  IMAD.IADD R231, R10, 0x1, R231 ;  /* 0x000000010ae77824 */ /* 0x000fe200078e02e7 */
[----:B------:R-:W1:Y:S01]  /*16eb0*/  I2F.RP R2, R4 ;  /* 0x0000000400027306 */ /* 0x000e620000209400 */
[----:B----4-:R-:W-:-:S07]  /*16ec0*/  IMAD.IADD R8, R9, 0x1, -R228 ;  /* 0x0000000109087824 */ /* 0x010fce00078e0ae4 */
[----:B-1----:R-:W1:Y:S02]  /*16ed0*/  MUFU.RCP R2, R2 ;  /* 0x0000000200027308 */ /* 0x002e640000001000 */
[----:B-1----:R-:W-:-:S06]  /*16ee0*/  IADD3 R2, R2, 0xffffffe, RZ ;  /* 0x0ffffffe02027810 */ /* 0x002fcc0007ffe0ff */
[----:B------:R1:W2:Y:S02]  /*16ef0*/  F2I.FTZ.U32.TRUNC.NTZ R3, R2 ;  /* 0x0000000200037305 */ /* 0x0002a4000021f000 */
[----:B-1----:R-:W-:Y:S01]  /*16f00*/  IABS R2, R5 ;  /* 0x0000000500027213 */ /* 0x002fe20000000000 */
[----:B--2---:R-:W-:-:S03]  /*16f10*/  IMAD.MOV R0, RZ, RZ, -R3 ;  /* 0x000000ffff007224 */ /* 0x004fc600078e0a03 */
[----:B------:R-:W-:Y:S01]  /*16f20*/  MOV R6, R2 ;  /* 0x0000000200067202 */ /* 0x000fe20000000f00 */
[----:B------:R-:W-:Y:S01]  /*16f30*/  IMAD.MOV.U32 R11, RZ, RZ, R0 ;  /* 0x000000ffff0b7224 */ /* 0x000fe200078e0000 */
[----:B------:R-:W-:Y:S01]  /*16f40*/  IABS R0, R7 ;  /* 0x0000000700007213 */ /* 0x000fe20000000000 */
[----:B------:R-:W-:Y:S01]  /*16f50*/  IMAD.MOV.U32 R2, RZ, RZ, RZ ;  /* 0x000000ffff027224 */ /* 0x000fe200078e00ff */
[----:B------:R-:W1:Y:S01]  /*16f60*/  I2F.RP R12, R6 ;  /* 0x00000006000c7306 */ /* 0x000e620000209400 */
[----:B------:R-:W-:Y:S01]  /*16f70*/  IMAD R9, R11, R4, RZ ;  /* 0x000000040b097224 */ /* 0x000fe200078e02ff */
[----:B------:R-:W-:Y:S01]  /*16f80*/  IABS R11, R8 ;  /* 0x00000008000b7213 */ /* 0x000fe20000000000 */
[----:B------:R-:W-:Y:S02]  /*16f90*/  IMAD.MOV R0, RZ, RZ, -R0 ;  /* 0x000000ffff007224 */ /* 0x000fe400078e0a00 */
[----:B------:R-:W-:-:S03]  /*16fa0*/  IMAD.HI.U32 R9, R3, R9, R2 ;  /* 0x0000000903097227 */ /* 0x000fc600078e0002 */
[----:B------:R-:W-:Y:S01]  /*16fb0*/  MOV R3, R0 ;  /* 0x0000000000037202 */ /* 0x000fe20000000f00 */
[----:B------:R-:W-:-:S04]  /*16fc0*/  IMAD.MOV.U32 R2, RZ, RZ, R11 ;  /* 0x000000ffff027224 */ /* 0x000fc800078e000b */
[----:B------:R-:W-:-:S04]  /*16fd0*/  IMAD.HI.U32 R0, R9, R2, RZ ;  /* 0x0000000209007227 */ /* 0x000fc800078e00ff */
[----:B------:R-:W-:Y:S02]  /*16fe0*/  IMAD R2, R0, R3, R2 ;  /* 0x0000000300027224 */ /* 0x000fe400078e0202 */
[----:B-1----:R-:W1:Y:S03]  /*16ff0*/  MUFU.RCP R3, R12 ;  /* 0x0000000c00037308 */ /* 0x002e660000001000 */
        /* <DEDUP_REMOVED lines=9> */
[----:B------:R-:W-:Y:S01]  /*17090*/  @P2 IADD3 R0, R0, 0x1, RZ ;  /* 0x0000000100002810 */ /* 0x000fe20007ffe0ff */
[----:B-1----:R-:W-:-:S05]  /*170a0*/  IMAD.MOV R2, RZ, RZ, -R3 ;  /* 0x000000ffff027224 */ /* 0x002fca00078e0a03 */
[----:B------:R-:W-:Y:S01]  /*170b0*/  @!P1 IMAD.MOV R0, RZ, RZ, -R0 ;  /* 0x000000ffff009224 */ /* 0x000fe200078e0a00 */
[----:B------:R-:W-:Y:S02]  /*170c0*/  MOV R4, R2 ;  /* 0x0000000200047202 */ /* 0x000fe40000000f00 */
[----:B------:R-:W-:Y:S02]  /*170d0*/  IABS R2, R5 ;  /* 0x0000000500027213 */ /* 0x000fe40000000000 */
[----:B------:R-:W-:Y:S01]  /*170e0*/  @!P0 LOP3.LUT R0, RZ, R7, RZ, 0x33, !PT ;  /* 0x00000007ff008212 */ /* 0x000fe200078e33ff */
[----:B------:R-:W-:Y:S02]  /*170f0*/  IMAD R4, R4, R6, RZ ;  /* 0x0000000604047224 */ /* 0x000fe400078e02ff */
[----:B------:R-:W-:Y:S01]  /*17100*/  IMAD.MOV R9, RZ, RZ, -R2 ;  /* 0x000000ffff097224 */ /* 0x000fe200078e0a02 */
[----:B------:R-:W-:Y:S01]  /*17110*/  IABS R11, R0 ;  /* 0x00000000000b7213 */ /* 0x000fe20000000000 */
[----:B------:R-:W-:-:S02]  /*17120*/  IMAD.MOV.U32 R2, RZ, RZ, RZ ;  /* 0x000000ffff027224 */ /* 0x000fc400078e00ff */
[----:B------:R-:W-:Y:S02]  /*17130*/  IMAD R7, R0, R7, RZ ;  /* 0x0000000700077224 */ /* 0x000fe400078e02ff */
[----:B------:R-:W-:Y:S01]  /*17140*/  IMAD.HI.U32 R2, R3, R4, R2 ;  /* 0x0000000403027227 */ /* 0x000fe200078e0002 */
[----:B------:R-:W-:Y:S02]  /*17150*/  MOV R4, R9 ;  /* 0x0000000900047202 */ /* 0x000fe40000000f00 */
[----:B------:R-:W-:Y:S01]  /*17160*/  IADD3 R229, R8, -R7, RZ ;  /* 0x8000000708e57210 */ /* 0x000fe20007ffe0ff */
[----:B------:R-:W-:-:S04]  /*17170*/  IMAD.MOV.U32 R3, RZ, RZ, R11 ;  /* 0x000000ffff037224 */ /* 0x000fc800078e000b */
        /* <DEDUP_REMOVED lines=11> */
[----:B------:R-:W-:-:S04]  /*17230*/  @!P0 LOP3.LUT R2, RZ, R5, RZ, 0x33, !PT ;  /* 0x00000005ff028212 */ /* 0x000fc800078e33ff */
[----:B------:R-:W-:Y:S01]  /*17240*/  IADD3 R3, -R2, RZ, RZ ;  /* 0x000000ff02037210 */ /* 0x000fe20007ffe1ff */
[----:B------:R-:W-:-:S04]  /*17250*/  IMAD R2, R5, 0x1000000, R2 ;  /* 0x0100000005027824 */ /* 0x000fc800078e0202 */
[----:B------:R-:W-:-:S04]  /*17260*/  IMAD R0, R5, R3, R0 ;  /* 0x0000000305007224 */ /* 0x000fc800078e0200 */
[----:B------:R-:W-:Y:S01]  /*17270*/  IMAD R230, R0, 0x10000, R2 ;  /* 0x0001000000e67824 */ /* 0x000fe200078e0202 */
[----:B------:R-:W-:Y:S05]  /*17280*/  BRA `(.L_x_331) ;  /* 0x0000004000007947 */ /* 0x000fea0003800000 */
.L_x_322:
[----:B------:R-:W-:Y:S01]  /*17290*/  IMAD.MOV.U32 R228, RZ, RZ, R9 ;  /* 0x000000ffffe47224 */ /* 0x000fe200078e0009 */
[----:B------:R-:W-:Y:S01]  /*172a0*/  MOV R230, RZ ;  /* 0x000000ff00e67202 */ /* 0x000fe20000000f00 */
[----:B------:R-:W-:Y:S01]  /*172b0*/  IMAD.MOV.U32 R229, RZ, RZ, RZ ;  /* 0x000000ffffe57224 */ /* 0x000fe200078e00ff */
[----:B------:R-:W-:Y:S02]  /*172c0*/  MOV R231, c[0x0][0x53c] ;  /* 0x00014f0000e77a02 */ /* 0x000fe40000000f00 */
.L_x_331:
[----:B------:R-:W-:Y:S05]  /*172d0*/  BSYNC B1 ;  /* 0x0000000000017941 */ /* 0x000fea0003800000 */
.L_x_320:
[----:B------:R-:W-:Y:S01]  /*172e0*/  WARPSYNC 0xffffffff ;  /* 0xffffffff00007948 */ /* 0x000fe20003800000 */
[----:B------:R-:W-:Y:S01]  /*172f0*/  BAR.SYNC.DEFER_BLOCKING 0x4, 0x100 ;  /* 0x0104000000007b1d */ /* 0x000fe20000010000 */
[----:B------:R-:W-:-:S13]  /*17300*/  ISETP.NE.AND P0, PT, R13, RZ, PT ;  /* 0x000000ff0d00720c */ /* 0x000fda0003f05270 */
[----:B------:R2:W-:Y:S04]  /*17310*/  @!P0 STS.128 [0x20080], R228 ;  /* 0x020080e4ff008388 */ /* 0x0005e80000000c00 */
[----:B------:R-:W-:Y:S06]  /*17320*/  BAR.ARV 0x5, 0x100 ;  /* 0x0144000000007b1d */ /* 0x000fec0000002000 */
.L_x_315:
[----:B-1----:R-:W-:-:S13]  /*17330*/  ISETP.GE.AND P0, PT, R231, c[0x0][0x53c], PT ;  /* 0x00014f00e7007a0c */ /* 0x002fda0003f06270 */
[----:B--23--:R-:W-:Y:S01]  /*17340*/  @P0 CALL.REL.NOINC `(.L_x_332) ;  /* 0x0000001000000944 */ /* 0x00cfe20003c00000 */
[----:B------:R-:W-:Y:S05]  /*17350*/  BRA `(.L_x_333) ;  /* 0xfffea8d000007947 */ /* 0x000fea000383ffff */
.L_x_332:
[----:B------:R-:W-:Y:S05]  /*17360*/  EXIT ;  /* 0x000000000000794d */ /* 0x000fea0003800000 */
.L_x_160:
[----:B------:R-:W-:Y:S01]  /*17370*/  IMAD.MOV.U32 R0, RZ, RZ, R5 ;  /* 0x000000ffff007224 */ /* 0x000fe200078e0005 */
[----:B------:R-:W-:Y:S02]  /*17380*/  MOV R3, 0x1 ;  /* 0x0000000100037802 */ /* 0x000fe40000000f00 */
[----:B------:R-:W-:Y:S02]  /*17390*/  MOV R2, 0x173b0 ;  /* 0x000173b000027802 */ /* 0x000fe40000000f00 */
[----:B--2---:R-:W-:Y:S05]  /*173a0*/  CALL.REL.NOINC `($__internal_6_$__cuda_sm70_shflsync_up_p) ;  /* 0x00001bf000007944 */ /* 0x004fea0003c00000 */
[----:B------:R-:W-:Y:S01]  /*173b0*/  MOV R0, R4 ;  /* 0x0000000400007202 */ /* 0x000fe20000000f00 */
[----:B------:R-:W-:Y:S05]  /*173c0*/  BRA `(.L_x_334) ;  /* 0xfffe908000007947 */ /* 0x000fea000383ffff */
.L_x_161:
[----:B------:R-:W-:Y:S01]  /*173d0*/  IMAD.MOV.U32 R0, RZ, RZ, R5 ;  /* 0x000000ffff007224 */ /* 0x000fe200078e0005 */
[----:B------:R-:W-:Y:S02]  /*173e0*/  MOV R3, 0x2 ;  /* 0x0000000200037802 */ /* 0x000fe40000000f00 */
[----:B------:R-:W-:Y:S02]  /*173f0*/  MOV R2, 0x17410 ;  /* 0x0001741000027802 */ /* 0x000fe40000000f00 */
[----:B--2---:R-:W-:Y:S05]  /*17400*/  CALL.REL.NOINC `($__internal_6_$__cuda_sm70_shflsync_up_p) ;  /* 0x00001b9000007944 */ /* 0x004fea0003c00000 */
[----:B------:R-:W-:Y:S01]  /*17410*/  SEL R4, R4, RZ, P4 ;  /* 0x000000ff04047207 */ /* 0x000fe20002000000 */
[----:B------:R-:W-:Y:S01]  /*17420*/  IMAD.MOV.U32 R3, RZ, RZ, 0x4 ;  /* 0x00000004ff037424 */ /* 0x000fe200078e00ff */
[----:B------:R-:W-:-:S03]  /*17430*/  MOV R2, 0x17460 ;  /* 0x0001746000027802 */ /* 0x000fc60000000f00 */
[----:B------:R-:W-:Y:S02]  /*17440*/  IMAD.IADD R0, R5, 0x1, R4 ;  /* 0x0000000105007824 */ /* 0x000fe400078e0204 */
[----:B------:R-:W-:Y:S05]  /*17450*/  CALL.REL.NOINC `($__internal_6_$__cuda_sm70_shflsync_up_p) ;  /* 0x00001b4000007944 */ /* 0x000fea0003c00000 */
        /* <DEDUP_REMOVED lines=12> */
[----:B------:R-:W-:Y:S02]  /*17520*/  MOV R15, 0x1f ;  /* 0x0000001f000f7802 */ /* 0x000fe40000000f00 */
[----:B------:R-:W-:Y:S01]  /*17530*/  MOV R2, 0x17570 ;  /* 0x0001757000027802 */ /* 0x000fe20000000f00 */
[----:B------:R-:W-:-:S04]  /*17540*/  IMAD.IADD R4, R0, 0x1, R4 ;  /* 0x0000000100047824 */ /* 0x000fc800078e0204 */
[----:B------:R-:W-:Y:S02]  /*17550*/  IMAD.MOV.U32 R3, RZ, RZ, R4 ;  /* 0x000000ffff037224 */ /* 0x000fe400078e0004 */
[----:B------:R-:W-:Y:S05]  /*17560*/  CALL.REL.NOINC `($__internal_5_$__cuda_sm70_shflsync_idx_p) ;  /* 0x000019c000007944 */ /* 0x000fea0003c00000 */
[----:B-----5:R-:W-:Y:S01]  /*17570*/  MOV R0, R15 ;  /* 0x0000000f00007202 */ /* 0x020fe20000000f00 */
[----:B-1----:R-:W-:Y:S05]  /*17580*/  BRA `(.L_x_335) ;  /* 0xfffe8fc000007947 */ /* 0x002fea000383ffff */
.L_x_163:
[----:B------:R-:W-:Y:S02]  /*17590*/  SEL R0, RZ, 0x1, P0 ;  /* 0x00000001ff007807 */ /* 0x000fe40000000000 */
[----:B------:R-:W-:Y:S02]  /*175a0*/  MOV R2, 0x175c0 ;  /* 0x000175c000027802 */ /* 0x000fe40000000f00 */
[----:B--2---:R-:W-:Y:S05]  /*175b0*/  CALL.REL.NOINC `($__internal_7_$__cuda_sm70_votesync_ballot) ;  /* 0x00001a4000007944 */ /* 0x004fea0003c00000 */
[----:B------:R-:W-:Y:S05]  /*175c0*/  BRA `(.L_x_336) ;  /* 0xfffe901000007947 */ /* 0x000fea000383ffff */
.L_x_164:
[----:B------:R-:W-:Y:S01]  /*175d0*/  IMAD.MOV.U32 R3, RZ, RZ, R8 ;  /* 0x000000ffff037224 */ /* 0x000fe200078e0008 */
[----:B---3--:R-:W-:Y:S01]  /*175e0*/  MOV R179, R13 ;  /* 0x0000000d00b37202 */ /* 0x008fe20000000f00 */
[----:B------:R-:W-:Y:S01]  /*175f0*/  IMAD.MOV.U32 R15, RZ, RZ, 0x1f ;  /* 0x0000001fff0f7424 */ /* 0x000fe200078e00ff */
[----:B------:R-:W-:Y:S02]  /*17600*/  MOV R2, 0x17620 ;  /* 0x0001762000027802 */ /* 0x000fe40000000f00 */
[----:B-12---:R-:W-:Y:S05]  /*17610*/  CALL.REL.NOINC `($__internal_5_$__cuda_sm70_shflsync_idx_p) ;  /* 0x0000191000007944 */ /* 0x006fea0003c00000 */
[----:B------:R-:W-:Y:S01]  /*17620*/  IMAD.MOV.U32 R11, RZ, RZ, R15 ;  /* 0x000000ffff0b7224 */ /* 0x000fe200078e000f */
[----:B------:R-:W-:Y:S01]  /*17630*/  MOV R3, R7 ;  /* 0x0000000700037202 */ /* 0x000fe20000000f00 */
[----:B------:R-:W-:Y:S01]  /*17640*/  IMAD.MOV.U32 R6, RZ, RZ, RZ ;  /* 0x000000ffff067224 */ /* 0x000fe200078e00ff */
[----:B------:R-:W-:Y:S01]  /*17650*/  MOV R179, R13 ;  /* 0x0000000d00b37202 */ /* 0x000fe20000000f00 */
[----:B------:R-:W-:Y:S01]  /*17660*/  IMAD.MOV.U32 R15, RZ, RZ, 0x1f ;  /* 0x0000001fff0f7424 */ /* 0x000fe200078e00ff */
[----:B------:R-:W-:-:S02]  /*17670*/  MOV R2, 0x17690 ;  /* 0x0001769000027802 */ /* 0x000fc40000000f00 */
[----:B-1---5:R-:W-:Y:S05]  /*17680*/  CALL.REL.NOINC `($__internal_5_$__cuda_sm70_shflsync_idx_p) ;  /* 0x000018a000007944 */ /* 0x022fea0003c00000 */
[----:B------:R-:W-:Y:S01]  /*17690*/  MOV R10, R15 ;  /* 0x0000000f000a7202 */ /* 0x000fe20000000f00 */
[----:B-1---5:R-:W-:Y:S05]  /*176a0*/  BRA `(.L_x_337) ;  /* 0xfffe8f8000007947 */ /* 0x022fea000383ffff */
.L_x_167:
[----:B------:R-:W-:Y:S01]  /*176b0*/  IMAD.MOV.U32 R3, RZ, RZ, R4 ;  /* 0x000000ffff037224 */ /* 0x000fe200078e0004 */
[----:B------:R-:W-:-:S02]  /*176c0*/  MOV R15, 0x1f ;  /* 0x0000001f000f7802 */ /* 0x000fc40000000f00 */
[----:B------:R-:W-:Y:S02]  /*176d0*/  MOV R2, 0x176f0 ;  /* 0x000176f000027802 */ /* 0x000fe40000000f00 */
[----:B-1234-:R-:W-:Y:S05]  /*176e0*/  CALL.REL.NOINC `($__internal_5_$__cuda_sm70_shflsync_idx_p) ;  /* 0x0000184000007944 */ /* 0x01efea0003c00000 */
[----:B------:R-:W-:Y:S01]  /*176f0*/  MOV R6, R15 ;  /* 0x0000000f00067202 */ /* 0x000fe20000000f00 */
[----:B-1---5:R-:W-:Y:S05]  /*17700*/  BRA `(.L_x_166) ;  /* 0xfffe8f8000007947 */ /* 0x022fea000383ffff */
.L_x_197:
[----:B------:R-:W-:Y:S01]  /*17710*/  IMAD.MOV.U32 R3, RZ, RZ, R5 ;  /* 0x000000ffff037224 */ /* 0x000fe200078e0005 */
[----:B------:R-:W-:Y:S01]  /*17720*/  MOV R179, RZ ;  /* 0x000000ff00b37202 */ /* 0x000fe20000000f00 */
[----:B------:R-:W-:Y:S01]  /*17730*/  IMAD.MOV.U32 R15, RZ, RZ, 0x181f ;  /* 0x0000181fff0f7424 */ /* 0x000fe200078e00ff */
[----:B------:R-:W-:Y:S02]  /*17740*/  MOV R2, 0x17760 ;  /* 0x0001776000027802 */ /* 0x000fe40000000f00 */
[----:B-----5:R-:W-:Y:S05]  /*17750*/  CALL.REL.NOINC `($__internal_5_$__cuda_sm70_shflsync_idx_p) ;  /* 0x000017d000007944 */ /* 0x020fea0003c00000 */
[----:B------:R-:W-:Y:S01]  /*17760*/  MOV R4, R15 ;  /* 0x0000000f00047202 */ /* 0x000fe20000000f00 */
[----:B-1---5:R-:W-:Y:S05]  /*17770*/  BRA `(.L_x_338) ;  /* 0xfffef03000007947 */ /* 0x022fea000383ffff */
.L_x_198:
[----:B------:R-:W-:Y:S01]  /*17780*/  IMAD.MOV.U32 R3, RZ, RZ, R13 ;  /* 0x000000ffff037224 */ /* 0x000fe200078e000d */
[----:B------:R-:W-:Y:S01]  /*17790*/  MOV R179, RZ ;  /* 0x000000ff00b37202 */ /* 0x000fe20000000f00 */
[----:B------:R-:W-:Y:S01]  /*177a0*/  IMAD.MOV.U32 R15, RZ, RZ, 0x181f ;  /* 0x0000181fff0f7424 */ /* 0x000fe200078e00ff */
[----:B------:R-:W-:Y:S02]  /*177b0*/  MOV R2, 0x177d0 ;  /* 0x000177d000027802 */ /* 0x000fe40000000f00 */
[----:B-12--5:R-:W-:Y:S05]  /*177c0*/  CALL.REL.NOINC `($__internal_5_$__cuda_sm70_shflsync_idx_p) ;  /* 0x0000176000007944 */ /* 0x026fea0003c00000 */
[----:B-----5:R-:W-:Y:S01]  /*177d0*/  MOV R0, R15 ;  /* 0x0000000f00007202 */ /* 0x020fe20000000f00 */
[----:B-1----:R-:W-:Y:S05]  /*177e0*/  BRA `(.L_x_339) ;  /* 0xfffeefe000007947 */ /* 0x002fea000383ffff */
.L_x_201:
[----:B--2---:R-:W-:Y:S01]  /*177f0*/  IMAD.MOV.U32 R3, RZ, RZ, R5 ;  /* 0x000000ffff037224 */ /* 0x004fe200078e0005 */
[----:B------:R-:W-:Y:S01]  /*17800*/  MOV R179, 0x1 ;  /* 0x0000000100b37802 */ /* 0x000fe20000000f00 */
[----:B------:R-:W-:Y:S01]  /*17810*/  IMAD.MOV.U32 R15, RZ, RZ, 0x181f ;  /* 0x0000181fff0f7424 */ /* 0x000fe200078e00ff */
[----:B------:R-:W-:-:S02]  /*17820*/  MOV R2, 0x17840 ;  /* 0x0001784000027802 */ /* 0x000fc40000000f00 */
[----:B-1-345:R-:W-:Y:S05]  /*17830*/  CALL.REL.NOINC `($__internal_5_$__cuda_sm70_shflsync_idx_p) ;  /* 0x000016f000007944 */ /* 0x03afea0003c00000 */
[----:B------:R-:W-:Y:S01]  /*17840*/  IMAD.MOV.U32 R4, RZ, RZ, R15 ;  /* 0x000000ffff047224 */ /* 0x000fe200078e000f */
[----:B------:R-:W-:Y:S01]  /*17850*/  MOV R179, 0x1 ;  /* 0x0000000100b37802 */ /* 0x000fe20000000f00 */
[----:B------:R-:W-:Y:S01]  /*17860*/  IMAD.MOV.U32 R3, RZ, RZ, R13 ;  /* 0x000000ffff037224 */ /* 0x000fe200078e000d */
[----:B------:R-:W-:-:S02]  /*17870*/  MOV R15, 0x181f ;  /* 0x0000181f000f7802 */ /* 0x000fc40000000f00 */
[----:B------:R-:W-:Y:S02]  /*17880*/  MOV R2, 0x178a0 ;  /* 0x000178a000027802 */ /* 0x000fe40000000f00 */
[----:B-1---5:R-:W-:Y:S05]  /*17890*/  CALL.REL.NOINC `($__internal_5_$__cuda_sm70_shflsync_idx_p) ;  /* 0x0000169000007944 */ /* 0x022fea0003c00000 */
[----:B-----5:R-:W-:Y:S01]  /*178a0*/  MOV R0, R15 ;  /* 0x0000000f00007202 */ /* 0x020fe20000000f00 */
[----:B-1----:R-:W-:Y:S05]  /*178b0*/  BRA `(.L_x_340) ;  /* 0xfffef0a000007947 */ /* 0x002fea000383ffff */
.L_x_204:
[----:B-1----:R-:W-:Y:S01]  /*178c0*/  IMAD.MOV.U32 R3, RZ, RZ, R5 ;  /* 0x000000ffff037224 */ /* 0x002fe200078e0005 */
[----:B------:R-:W-:Y:S01]  /*178d0*/  MOV R179, 0x2 ;  /* 0x0000000200b37802 */ /* 0x000fe20000000f00 */
[----:B------:R-:W-:Y:S01]  /*178e0*/  IMAD.MOV.U32 R15, RZ, RZ, 0x181f ;  /* 0x0000181fff0f7424 */ /* 0x000fe200078e00ff */
[----:B------:R-:W-:Y:S02]  /*178f0*/  MOV R2, 0x17910 ;  /* 0x0001791000027802 */ /* 0x000fe40000000f00 */
[----:B--2345:R-:W-:Y:S05]  /*17900*/  CALL.REL.NOINC `($__internal_5_$__cuda_sm70_shflsync_idx_p) ;  /* 0x0000162000007944 */ /* 0x03cfea0003c00000 */
[----:B------:R-:W-:Y:S01]  /*17910*/  MOV R4, R15 ;  /* 0x0000000f00047202 */ /* 0x000fe20000000f00 */
[----:B-1---5:R-:W-:Y:S05]  /*17920*/  BRA `(.L_x_341) ;  /* 0xfffef19000007947 */ /* 0x022fea000383ffff */
.L_x_205:
[----:B------:R-:W-:Y:S01]  /*17930*/  IMAD.MOV.U32 R3, RZ, RZ, R13 ;  /* 0x000000ffff037224 */ /* 0x000fe200078e000d */
[----:B------:R-:W-:Y:S01]  /*17940*/  MOV R179, 0x2 ;  /* 0x0000000200b37802 */ /* 0x000fe20000000f00 */
[----:B------:R-:W-:Y:S01]  /*17950*/  IMAD.MOV.U32 R15, RZ, RZ, 0x181f ;  /* 0x0000181fff0f7424 */ /* 0x000fe200078e00ff */
[----:B------:R-:W-:Y:S02]  /*17960*/  MOV R2, 0x17980 ;  /* 0x0001798000027802 */ /* 0x000fe40000000f00 */
[----:B-12345:R-:W-:Y:S05]  /*17970*/  CALL.REL.NOINC `($__internal_5_$__cuda_sm70_shflsync_idx_p) ;  /* 0x000015b000007944 */ /* 0x03efea0003c00000 */
[----:B-----5:R-:W-:Y:S01]  /*17980*/  MOV R0, R15 ;  /* 0x0000000f00007202 */ /* 0x020fe20000000f00 */
[----:B-1----:R-:W-:Y:S05]  /*17990*/  BRA `(.L_x_342) ;  /* 0xfffef14000007947 */ /* 0x002fea000383ffff */
.L_x_208:
[----:B-1----:R-:W-:Y:S01]  /*179a0*/  IMAD.MOV.U32 R3, RZ, RZ, R5 ;  /* 0x000000ffff037224 */ /* 0x002fe200078e0005 */
[----:B------:R-:W-:Y:S01]  /*179b0*/  MOV R179, 0x3 ;  /* 0x0000000300b37802 */ /* 0x000fe20000000f00 */
[----:B------:R-:W-:Y:S01]  /*179c0*/  IMAD.MOV.U32 R15, RZ, RZ, 0x181f ;  /* 0x0000181fff0f7424 */ /* 0x000fe200078e00ff */
[----:B------:R-:W-:-:S02]  /*179d0*/  MOV R2, 0x179f0 ;  /* 0x000179f000027802 */ /* 0x000fc40000000f00 */
[----:B--2345:R-:W-:Y:S05]  /*179e0*/  CALL.REL.NOINC `($__internal_5_$__cuda_sm70_shflsync_idx_p) ;  /* 0x0000154000007944 */ /* 0x03cfea0003c00000 */
        /* <DEDUP_REMOVED lines=8> */
.L_x_263:
[----:B------:R-:W-:Y:S01]  /*17a70*/  IMAD.MOV.U32 R3, RZ, RZ, R0 ;  /* 0x000000ffff037224 */ /* 0x000fe200078e0000 */
[----:B------:R-:W-:Y:S01]  /*17a80*/  MOV R179, RZ ;  /* 0x000000ff00b37202 */ /* 0x000fe20000000f00 */
[----:B------:R-:W-:Y:S01]  /*17a90*/  IMAD.MOV.U32 R15, RZ, RZ, 0x181f ;  /* 0x0000181fff0f7424 */ /* 0x000fe200078e00ff */
[----:B------:R-:W-:Y:S02]  /*17aa0*/  MOV R2, 0x17ac0 ;  /* 0x00017ac000027802 */ /* 0x000fe40000000f00 */
[----:B------:R-:W-:Y:S05]  /*17ab0*/  CALL.REL.NOINC `($__internal_5_$__cuda_sm70_shflsync_idx_p) ;  /* 0x0000147000007944 */ /* 0x000fea0003c00000 */
[----:B------:R-:W-:Y:S01]  /*17ac0*/  MOV R4, R15 ;  /* 0x0000000f00047202 */ /* 0x000fe20000000f00 */
[----:B-1---5:R-:W-:Y:S05]  /*17ad0*/  BRA `(.L_x_344) ;  /* 0xffff6d4000007947 */ /* 0x022fea000383ffff */
.L_x_264:
[----:B------:R-:W-:Y:S01]  /*17ae0*/  IMAD.MOV.U32 R3, RZ, RZ, R5 ;  /* 0x000000ffff037224 */ /* 0x000fe200078e0005 */
[----:B------:R-:W-:Y:S01]  /*17af0*/  MOV R179, RZ ;  /* 0x000000ff00b37202 */ /* 0x000fe20000000f00 */
[----:B------:R-:W-:Y:S01]  /*17b00*/  IMAD.MOV.U32 R15, RZ, RZ, 0x181f ;  /* 0x0000181fff0f7424 */ /* 0x000fe200078e00ff */
[----:B------:R-:W-:Y:S02]  /*17b10*/  MOV R2, 0x17b30 ;  /* 0x00017b3000027802 */ /* 0x000fe40000000f00 */
[----:B-12---:R-:W-:Y:S05]  /*17b20*/  CALL.REL.NOINC `($__internal_5_$__cuda_sm70_shflsync_idx_p) ;  /* 0x0000140000007944 */ /* 0x006fea0003c00000 */
[----:B-----5:R-:W-:Y:S01]  /*17b30*/  MOV R0, R15 ;  /* 0x0000000f00007202 */ /* 0x020fe20000000f00 */
[----:B-1----:R-:W-:Y:S05]  /*17b40*/  BRA `(.L_x_345) ;  /* 0xffff6cf000007947 */ /* 0x002fea000383ffff */
.L_x_265:
[----:B------:R-:W-:Y:S02]  /*17b50*/  MOV R0, 0x2 ;  /* 0x0000000200007802 */ /* 0x000fe40000000f00 */
[----:B------:R-:W-:-:S02]  /*17b60*/  MOV R2, 0x17b80 ;  /* 0x00017b8000027802 */ /* 0x000fc40000000f00 */
[----:B------:R-:W-:Y:S05]  /*17b70*/  CALL.REL.NOINC `($__internal_4_$__cuda_sm70_shflsync_bfly_p) ;  /* 0x0000135000007944 */ /* 0x000fea0003c00000 */
[----:B------:R-:W-:Y:S01]  /*17b80*/  FMNMX.FTZ R4, R4, R0, !PT ;  /* 0x0000000004047209 */ /* 0x000fe20007810000 */
[----:B------:R-:W-:Y:S01]  /*17b90*/  IMAD.MOV.U32 R0, RZ, RZ, 0x1 ;  /* 0x00000001ff007424 */ /* 0x000fe200078e00ff */
[----:B------:R-:W-:-:S02]  /*17ba0*/  MOV R2, 0x17bc0 ;  /* 0x00017bc000027802 */ /* 0x000fc40000000f00 */
[----:B------:R-:W-:Y:S05]  /*17bb0*/  CALL.REL.NOINC `($__internal_4_$__cuda_sm70_shflsync_bfly_p) ;  /* 0x0000131000007944 */ /* 0x000fea0003c00000 */
[----:B------:R-:W-:Y:S01]  /*17bc0*/  FMNMX.FTZ R134, R4, R0, !PT ;  /* 0x0000000004867209 */ /* 0x000fe20007810000 */
[----:B------:R-:W-:Y:S01]  /*17bd0*/  IMAD.MOV.U32 R4, RZ, RZ, R5 ;  /* 0x000000ffff047224 */ /* 0x000fe200078e0005 */
[----:B------:R-:W-:Y:S01]  /*17be0*/  MOV R2, 0x17c10 ;  /* 0x00017c1000027802 */ /* 0x000fe20000000f00 */
[----:B------:R-:W-:-:S02]  /*17bf0*/  IMAD.MOV.U32 R0, RZ, RZ, 0x2 ;  /* 0x00000002ff007424 */ /* 0x000fc400078e00ff */
[----:B------:R-:W-:Y:S05]  /*17c00*/  CALL.REL.NOINC `($__internal_4_$__cuda_sm70_shflsync_bfly_p) ;  /* 0x000012c000007944 */ /* 0x000fea0003c00000 */
[----:B------:R-:W-:Y:S01]  /*17c10*/  FMNMX.FTZ R5, R5, R0, !PT ;  /* 0x0000000005057209 */ /* 0x000fe20007810000 */
[----:B------:R-:W-:Y:S01]  /*17c20*/  IMAD.MOV.U32 R0, RZ, RZ, 0x1 ;  /* 0x00000001ff007424 */ /* 0x000fe200078e00ff */
[----:B------:R-:W-:-:S03]  /*17c30*/  MOV R2, 0x17c60 ;  /* 0x00017c6000027802 */ /* 0x000fc60000000f00 */
[----:B------:R-:W-:Y:S02]  /*17c40*/  IMAD.MOV.U32 R4, RZ, RZ, R5 ;  /* 0x000000ffff047224 */ /* 0x000fe400078e0005 */
[----:B------:R-:W-:Y:S05]  /*17c50*/  CALL.REL.NOINC `($__internal_4_$__cuda_sm70_shflsync_bfly_p) ;  /* 0x0000127000007944 */ /* 0x000fea0003c00000 */
[----:B------:R-:W-:Y:S01]  /*17c60*/  MOV R3, R0 ;  /* 0x0000000000037202 */ /* 0x000fe20000000f00 */
[----:B------:R-:W-:Y:S05]  /*17c70*/  BRA `(.L_x_346) ;  /* 0xffff6fd000007947 */ /* 0x000fea000383ffff */
.L_x_267:
[----:B--2---:R-:W-:Y:S01]  /*17c80*/  MOV R15, 0x181f ;  /* 0x0000181f000f7802 */ /* 0x004fe20000000f00 */
[----:B------:R-:W-:Y:S01]  /*17c90*/  IMAD.MOV.U32 R179, RZ, RZ, RZ ;  /* 0x000000ffffb37224 */ /* 0x000fe200078e00ff */
[----:B------:R-:W-:Y:S02]  /*17ca0*/  MOV R2, 0x17cc0 ;  /* 0x00017cc000027802 */ /* 0x000fe40000000f00 */
[----:B-1-34-:R-:W-:Y:S05]  /*17cb0*/  CALL.REL.NOINC `($__internal_5_$__cuda_sm70_shflsync_idx_p) ;  /* 0x0000127000007944 */ /* 0x01afea0003c00000 */
[----:B------:R-:W-:Y:S01]  /*17cc0*/  MOV R3, R15 ;  /* 0x0000000f00037202 */ /* 0x000fe20000000f00 */
[----:B-1---5:R-:W-:-:S05]  /*17cd0*/  BRA `(.L_x_347) ;  /* 0xffff7cb000007947 */ /* 0x022fca000383ffff */
.L_x_270:
[----:B------:R-:W-:Y:S01]  /*17ce0*/  MOV R179, RZ ;  /* 0x000000ff00b37202 */ /* 0x000fe20000000f00 */
[----:B------:R-:W-:Y:S01]  /*17cf0*/  IMAD.MOV.U32 R3, RZ, RZ, R0 ;  /* 0x000000ffff037224 */ /* 0x000fe200078e0000 */
[----:B------:R-:W-:Y:S01]  /*17d00*/  MOV R2, 0x17d30 ;  /* 0x00017d3000027802 */ /* 0x000fe20000000f00 */
[----:B------:R-:W-:Y:S02]  /*17d10*/  IMAD.MOV.U32 R15, RZ, RZ, 0x181f ;  /* 0x0000181fff0f7424 */ /* 0x000fe400078e00ff */
[----:B------:R-:W-:Y:S05]  /*17d20*/  CALL.REL.NOINC `($__internal_5_$__cuda_sm70_shflsync_idx_p) ;  /* 0x0000120000007944 */ /* 0x000fea0003c00000 */
[----:B------:R-:W-:Y:S01]  /*17d30*/  MOV R4, R15 ;  /* 0x0000000f00047202 */ /* 0x000fe20000000f00 */
[----:B-1---5:R-:W-:-:S05]  /*17d40*/  BRA `(.L_x_348) ;  /* 0xffff883000007947 */ /* 0x022fca000383ffff */
.L_x_271:
[----:B------:R-:W-:Y:S01]  /*17d50*/  MOV R179, RZ ;  /* 0x000000ff00b37202 */ /* 0x000fe20000000f00 */
[----:B------:R-:W-:Y:S01]  /*17d60*/  IMAD.MOV.U32 R3, RZ, RZ, R5 ;  /* 0x000000ffff037224 */ /* 0x000fe200078e0005 */
[----:B------:R-:W-:Y:S01]  /*17d70*/  MOV R2, 0x17da0 ;  /* 0x00017da000027802 */ /* 0x000fe20000000f00 */
[----:B------:R-:W-:Y:S02]  /*17d80*/  IMAD.MOV.U32 R15, RZ, RZ, 0x181f ;  /* 0x0000181fff0f7424 */ /* 0x000fe400078e00ff */
[----:B-12---:R-:W-:Y:S05]  /*17d90*/  CALL.REL.NOINC `($__internal_5_$__cuda_sm70_shflsync_idx_p) ;  /* 0x0000119000007944 */ /* 0x006fea0003c00000 */
[----:B-----5:R-:W-:Y:S01]  /*17da0*/  MOV R0, R15 ;  /* 0x0000000f00007202 */ /* 0x020fe20000000f00 */
[----:B-1----:R-:W-:-:S05]  /*17db0*/  BRA `(.L_x_349) ;  /* 0xffff87e000007947 */ /* 0x002fca000383ffff */
.L_x_272:
[----:B------:R-:W-:Y:S02]  /*17dc0*/  MOV R0, 0x2 ;  /* 0x0000000200007802 */ /* 0x000fe40000000f00 */
[----:B------:R-:W-:Y:S02]  /*17dd0*/  MOV R2, 0x17df0 ;  /* 0x00017df000027802 */ /* 0x000fe40000000f00 */
[----:B------:R-:W-:Y:S05]  /*17de0*/  CALL.REL.NOINC `($__internal_4_$__cuda_sm70_shflsync_bfly_p) ;  /* 0x000010e000007944 */ /* 0x000fea0003c00000 */
[----:B------:R-:W-:Y:S01]  /*17df0*/  FMNMX.FTZ R4, R4, R0, !PT ;  /* 0x0000000004047209 */ /* 0x000fe20007810000 */
[----:B------:R-:W-:Y:S01]  /*17e00*/  IMAD.MOV.U32 R0, RZ, RZ, 0x1 ;  /* 0x00000001ff007424 */ /* 0x000fe200078e00ff */
[----:B------:R-:W-:Y:S02]  /*17e10*/  MOV R2, 0x17e30 ;  /* 0x00017e3000027802 */ /* 0x000fe40000000f00 */
[----:B------:R-:W-:Y:S05]  /*17e20*/  CALL.REL.NOINC `($__internal_4_$__cuda_sm70_shflsync_bfly_p) ;  /* 0x000010a000007944 */ /* 0x000fea0003c00000 */
[----:B------:R-:W-:Y:S01]  /*17e30*/  FMNMX.FTZ R134, R4, R0, !PT ;  /* 0x0000000004867209 */ /* 0x000fe20007810000 */
[----:B------:R-:W-:Y:S01]  /*17e40*/  IMAD.MOV.U32 R4, RZ, RZ, R5 ;  /* 0x000000ffff047224 */ /* 0x000fe200078e0005 */
[----:B------:R-:W-:Y:S01]  /*17e50*/  MOV R2, 0x17e80 ;  /* 0x00017e8000027802 */ /* 0x000fe20000000f00 */
[----:B------:R-:W-:Y:S02]  /*17e60*/  IMAD.MOV.U32 R0, RZ, RZ, 0x2 ;  /* 0x00000002ff007424 */ /* 0x000fe400078e00ff */
[----:B------:R-:W-:Y:S05]  /*17e70*/  CALL.REL.NOINC `($__internal_4_$__cuda_sm70_shflsync_bfly_p) ;  /* 0x0000105000007944 */ /* 0x000fea0003c00000 */
[----:B------:R-:W-:Y:S01]  /*17e80*/  FMNMX.FTZ R4, R5, R0, !PT ;  /* 0x0000000005047209 */ /* 0x000fe20007810000 */
[----:B------:R-:W-:Y:S01]  /*17e90*/  IMAD.MOV.U32 R0, RZ, RZ, 0x1 ;  /* 0x00000001ff007424 */ /* 0x000fe200078e00ff */
[----:B------:R-:W-:Y:S02]  /*17ea0*/  MOV R2, 0x17ec0 ;  /* 0x00017ec000027802 */ /* 0x000fe40000000f00 */
[----:B------:R-:W-:Y:S05]  /*17eb0*/  CALL.REL.NOINC `($__internal_4_$__cuda_sm70_shflsync_bfly_p) ;  /* 0x0000101000007944 */ /* 0x000fea0003c00000 */
[----:B------:R-:W-:-:S05]  /*17ec0*/  BRA `(.L_x_350) ;  /* 0xffff897000007947 */ /* 0x000fca000383ffff */
.L_x_274:
[----:B------:R-:W-:Y:S01]  /*17ed0*/  IMAD.MOV.U32 R4, RZ, RZ, R206 ;  /* 0x000000ffff047224 */ /* 0x000fe200078e00ce */
[----:B------:R-:W-:-:S02]  /*17ee0*/  MOV R0, 0x2 ;  /* 0x0000000200007802 */ /* 0x000fc40000000f00 */
[----:B------:R-:W-:Y:S02]  /*17ef0*/  MOV R2, 0x17f10 ;  /* 0x00017f1000027802 */ /* 0x000fe40000000f00 */
[----:B------:R-:W-:Y:S05]  /*17f00*/  CALL.REL.NOINC `($__internal_4_$__cuda_sm70_shflsync_bfly_p) ;  /* 0x00000fc000007944 */ /* 0x000fea0003c00000 */
[----:B------:R-:W-:Y:S05]  /*17f10*/  BRA `(.L_x_351) ;  /* 0xffff9be000007947 */ /* 0x000fea000383ffff */
.L_x_275:
[----:B------:R-:W-:Y:S01]  /*17f20*/  IMAD.MOV.U32 R4, RZ, RZ, R5 ;  /* 0x000000ffff047224 */ /* 0x000fe200078e0005 */
[----:B------:R-:W-:Y:S02]  /*17f30*/  MOV R0, 0x1 ;  /* 0x0000000100007802 */ /* 0x000fe40000000f00 */
[----:B------:R-:W-:Y:S02]  /*17f40*/  MOV R2, 0x17f60 ;  /* 0x00017f6000027802 */ /* 0x000fe40000000f00 */
[----:B-1----:R-:W-:Y:S05]  /*17f50*/  CALL.REL.NOINC `($__internal_4_$__cuda_sm70_shflsync_bfly_p) ;  /* 0x00000f7000007944 */ /* 0x002fea0003c00000 */
[----:B------:R-:W-:Y:S01]  /*17f60*/  FADD.FTZ R5, R5, R0 ;  /* 0x0000000005057221 */ /* 0x000fe20000010000 */
[----:B------:R-:W-:Y:S02]  /*17f70*/  MOV R4, R205 ;  /* 0x000000cd00047202 */ /* 0x000fe40000000f00 */
[----:B------:R-:W-:Y:S02]  /*17f80*/  MOV R0, 0x2 ;  /* 0x0000000200007802 */ /* 0x000fe40000000f00 */
[----:B------:R-:W-:Y:S02]  /*17f90*/  MOV R2, 0x17fb0 ;  /* 0x00017fb000027802 */ /* 0x000fe40000000f00 */
[----:B------:R-:W-:Y:S05]  /*17fa0*/  CALL.REL.NOINC `($__internal_4_$__cuda_sm70_shflsync_bfly_p) ;  /* 0x00000f2000007944 */ /* 0x000fea0003c00000 */
[----:B------:R-:W-:Y:S01]  /*17fb0*/  FADD.FTZ R4, R205, R0 ;  /* 0x00000000cd047221 */ /* 0x000fe20000010000 */
[----:B------:R-:W-:Y:S02]  /*17fc0*/  MOV R0, 0x1 ;  /* 0x0000000100007802 */ /* 0x000fe40000000f00 */
[----:B------:R-:W-:-:S02]  /*17fd0*/  MOV R2, 0x17ff0 ;  /* 0x00017ff000027802 */ /* 0x000fc40000000f00 */
[----:B------:R-:W-:Y:S05]  /*17fe0*/  CALL.REL.NOINC `($__internal_4_$__cuda_sm70_shflsync_bfly_p) ;  /* 0x00000ee000007944 */ /* 0x000fea0003c00000 */
[----:B------:R-:W-:Y:S01]  /*17ff0*/  MOV R3, R0 ;  /* 0x0000000000037202 */ /* 0x000fe20000000f00 */
[----:B------:R-:W-:Y:S05]  /*18000*/  BRA `(.L_x_352) ;  /* 0xffff9b6000007947 */ /* 0x000fea000383ffff */
.L_x_282:
[----:B--234-:R-:W-:Y:S01]  /*18010*/  IMAD.MOV.U32 R3, RZ, RZ, R13 ;  /* 0x000000ffff037224 */ /* 0x01cfe200078e000d */
[----:B------:R-:W-:Y:S01]  /*18020*/  MOV R179, RZ ;  /* 0x000000ff00b37202 */ /* 0x000fe20000000f00 */
[----:B------:R-:W-:Y:S01]  /*18030*/  IMAD.MOV.U32 R15, RZ, RZ, 0x181f ;  /* 0x0000181fff0f7424 */ /* 0x000fe200078e00ff */
[----:B------:R-:W-:-:S02]  /*18040*/  MOV R2, 0x18060 ;  /* 0x0001806000027802 */ /* 0x000fc40000000f00 */
[----:B-1----:R-:W-:Y:S05]  /*18050*/  CALL.REL.NOINC `($__internal_5_$__cuda_sm70_shflsync_idx_p) ;  /* 0x00000ed000007944 */ /* 0x002fea0003c00000 */
[----:B------:R-:W-:Y:S01]  /*18060*/  MOV R4, R15 ;  /* 0x0000000f00047202 */ /* 0x000fe20000000f00 */
[----:B-1---5:R-:W-:Y:S05]  /*18070*/  BRA `(.L_x_353) ;  /* 0xffffb68000007947 */ /* 0x022fea000383ffff */
.L_x_283:
[----:B------:R-:W-:Y:S01]  /*18080*/  IMAD.MOV.U32 R3, RZ, RZ, R14 ;  /* 0x000000ffff037224 */ /* 0x000fe200078e000e */
[----:B------:R-:W-:Y:S01]  /*18090*/  MOV R179, RZ ;  /* 0x000000ff00b37202 */ /* 0x000fe20000000f00 */
[----:B------:R-:W-:Y:S01]  /*180a0*/  IMAD.MOV.U32 R15, RZ, RZ, 0x181f ;  /* 0x0000181fff0f7424 */ /* 0x000fe200078e00ff */
[----:B------:R-:W-:-:S02]  /*180b0*/  MOV R2, 0x180d0 ;  /* 0x000180d000027802 */ /* 0x000fc40000000f00 */
[----:B-123--:R-:W-:Y:S05]  /*180c0*/  CALL.REL.NOINC `($__internal_5_$__cuda_sm70_shflsync_idx_p) ;  /* 0x00000e6000007944 */ /* 0x00efea0003c00000 */
[----:B-----5:R-:W-:Y:S01]  /*180d0*/  MOV R0, R15 ;  /* 0x0000000f00007202 */ /* 0x020fe20000000f00 */
[----:B-1----:R-:W-:Y:S05]  /*180e0*/  BRA `(.L_x_354) ;  /* 0xffffb63000007947 */ /* 0x002fea000383ffff */
.L_x_286:
[----:B--2---:R-:W-:Y:S01]  /*180f0*/  IMAD.MOV.U32 R3, RZ, RZ, R13 ;  /* 0x000000ffff037224 */ /* 0x004fe200078e000d */
[----:B------:R-:W-:Y:S01]  /*18100*/  MOV R179, 0x1 ;  /* 0x0000000100b37802 */ /* 0x000fe20000000f00 */
[----:B------:R-:W-:Y:S01]  /*18110*/  IMAD.MOV.U32 R15, RZ, RZ, 0x181f ;  /* 0x0000181fff0f7424 */ /* 0x000fe200078e00ff */
[----:B------:R-:W-:-:S02]  /*18120*/  MOV R2, 0x18140 ;  /* 0x0001814000027802 */ /* 0x000fc40000000f00 */
[----:B-1-34-:R-:W-:Y:S05]  /*18130*/  CALL.REL.NOINC `($__internal_5_$__cuda_sm70_shflsync_idx_p) ;  /* 0x00000df000007944 */ /* 0x01afea0003c00000 */
        /* <DEDUP_REMOVED lines=8> */
.L_x_289:
[----:B--2---:R-:W-:Y:S01]  /*181c0*/  IMAD.MOV.U32 R3, RZ, RZ, R13 ;  /* 0x000000ffff037224 */ /* 0x004fe200078e000d */
[----:B------:R-:W-:Y:S01]  /*181d0*/  MOV R179, 0x2 ;  /* 0x0000000200b37802 */ /* 0x000fe20000000f00 */
[----:B------:R-:W-:Y:S01]  /*181e0*/  IMAD.MOV.U32 R15, RZ, RZ, 0x181f ;  /* 0x0000181fff0f7424 */ /* 0x000fe200078e00ff */
[----:B------:R-:W-:Y:S02]  /*181f0*/  MOV R2, 0x18210 ;  /* 0x0001821000027802 */ /* 0x000fe40000000f00 */
[----:B-1-34-:R-:W-:Y:S05]  /*18200*/  CALL.REL.NOINC `($__internal_5_$__cuda_sm70_shflsync_idx_p) ;  /* 0x00000d2000007944 */ /* 0x01afea0003c00000 */
[----:B------:R-:W-:Y:S01]  /*18210*/  MOV R4, R15 ;  /* 0x0000000f00047202 */ /* 0x000fe20000000f00 */
[----:B-1---5:R-:W-:Y:S05]  /*18220*/  BRA `(.L_x_356) ;  /* 0xffffb7d000007947 */ /* 0x022fea000383ffff */
.L_x_290:
[----:B--2---:R-:W-:Y:S01]  /*18230*/  IMAD.MOV.U32 R3, RZ, RZ, R14 ;  /* 0x000000ffff037224 */ /* 0x004fe200078e000e */
[----:B------:R-:W-:Y:S01]  /*18240*/  MOV R179, 0x2 ;  /* 0x0000000200b37802 */ /* 0x000fe20000000f00 */
[----:B------:R-:W-:Y:S01]  /*18250*/  IMAD.MOV.U32 R15, RZ, RZ, 0x181f ;  /* 0x0000181fff0f7424 */ /* 0x000fe200078e00ff */
[----:B------:R-:W-:Y:S02]  /*18260*/  MOV R2, 0x18280 ;  /* 0x0001828000027802 */ /* 0x000fe40000000f00 */
[----:B-1-34-:R-:W-:Y:S05]  /*18270*/  CALL.REL.NOINC `($__internal_5_$__cuda_sm70_shflsync_idx_p) ;  /* 0x00000cb000007944 */ /* 0x01afea0003c00000 */
[----:B-----5:R-:W-:Y:S01]  /*18280*/  MOV R0, R15 ;  /* 0x0000000f00007202 */ /* 0x020fe20000000f00 */
[----:B-1----:R-:W-:Y:S05]  /*18290*/  BRA `(.L_x_357) ;  /* 0xffffb78000007947 */ /* 0x002fea000383ffff */
.L_x_293:
[----:B---3--:R-:W-:Y:S01]  /*182a0*/  IMAD.MOV.U32 R3, RZ, RZ, R13 ;  /* 0x000000ffff037224 */ /* 0x008fe200078e000d */
        /* <DEDUP_REMOVED lines=12> */
.L_x_295:
[----:B------:R-:W-:Y:S01]  /*18370*/  IMAD.MOV.U32 R3, RZ, RZ, R5 ;  /* 0x000000ffff037224 */ /* 0x000fe200078e0005 */
[----:B------:R-:W-:Y:S01]  /*18380*/  MOV R179, RZ ;  /* 0x000000ff00b37202 */ /* 0x000fe20000000f00 */
[----:B------:R-:W-:Y:S01]  /*18390*/  IMAD.MOV.U32 R15, RZ, RZ, 0x1c1f ;  /* 0x00001c1fff0f7424 */ /* 0x000fe200078e00ff */
[----:B------:R-:W-:Y:S02]  /*183a0*/  MOV R2, 0x183c0 ;  /* 0x000183c000027802 */ /* 0x000fe40000000f00 */
[----:B------:R-:W-:Y:S05]  /*183b0*/  CALL.REL.NOINC `($__internal_5_$__cuda_sm70_shflsync_idx_p) ;  /* 0x00000b7000007944 */ /* 0x000fea0003c00000 */
[----:B------:R-:W-:Y:S01]  /*183c0*/  MOV R4, R15 ;  /* 0x0000000f00047202 */ /* 0x000fe20000000f00 */
[----:B-1---5:R-:W-:Y:S05]  /*183d0*/  BRA `(.L_x_359) ;  /* 0xffffbb2000007947 */ /* 0x022fea000383ffff */
.L_x_296:
[----:B------:R-:W-:Y:S01]  /*183e0*/  IMAD.MOV.U32 R3, RZ, RZ, R12 ;  /* 0x000000ffff037224 */ /* 0x000fe200078e000c */
[----:B------:R-:W-:Y:S01]  /*183f0*/  MOV R179, RZ ;  /* 0x000000ff00b37202 */ /* 0x000fe20000000f00 */
[----:B------:R-:W-:Y:S01]  /*18400*/  IMAD.MOV.U32 R15, RZ, RZ, 0x1c1f ;  /* 0x00001c1fff0f7424 */ /* 0x000fe200078e00ff */
[----:B------:R-:W-:Y:S02]  /*18410*/  MOV R2, 0x18430 ;  /* 0x0001843000027802 */ /* 0x000fe40000000f00 */
[----:B-12---:R-:W-:Y:S05]  /*18420*/  CALL.REL.NOINC `($__internal_5_$__cuda_sm70_shflsync_idx_p) ;  /* 0x00000b0000007944 */ /* 0x006fea0003c00000 */
[----:B-----5:R-:W-:Y:S01]  /*18430*/  MOV R0, R15 ;  /* 0x0000000f00007202 */ /* 0x020fe20000000f00 */
[----:B-1----:R-:W-:Y:S05]  /*18440*/  BRA `(.L_x_360) ;  /* 0xffffbad000007947 */ /* 0x002fea000383ffff */
.L_x_299:
[----:B----4-:R-:W-:Y:S01]  /*18450*/  IMAD.MOV.U32 R3, RZ, RZ, R5 ;  /* 0x000000ffff037224 */ /* 0x010fe200078e0005 */
[----:B------:R-:W-:Y:S01]  /*18460*/  MOV R179, 0x1 ;  /* 0x0000000100b37802 */ /* 0x000fe20000000f00 */
[----:B------:R-:W-:Y:S01]  /*18470*/  IMAD.MOV.U32 R15, RZ, RZ, 0x1c1f ;  /* 0x00001c1fff0f7424 */ /* 0x000fe200078e00ff */
[----:B------:R-:W-:-:S02]  /*18480*/  MOV R2, 0x184a0 ;  /* 0x000184a000027802 */ /* 0x000fc40000000f00 */
[----:B-123--:R-:W-:Y:S05]  /*18490*/  CALL.REL.NOINC `($__internal_5_$__cuda_sm70_shflsync_idx_p) ;  /* 0x00000a9000007944 */ /* 0x00efea0003c00000 */
        /* <DEDUP_REMOVED lines=8> */
.L_x_303:
[----:B------:R-:W-:Y:S01]  /*18520*/  IMAD.MOV.U32 R3, RZ, RZ, R5 ;  /* 0x000000ffff037224 */ /* 0x000fe200078e0005 */
[----:B------:R-:W-:Y:S01]  /*18530*/  MOV R179, RZ ;  /* 0x000000ff00b37202 */ /* 0x000fe20000000f00 */
[----:B------:R-:W-:Y:S01]  /*18540*/  IMAD.MOV.U32 R15, RZ, RZ, 0x181f ;  /* 0x0000181fff0f7424 */ /* 0x000fe200078e00ff */
[----:B------:R-:W-:Y:S02]  /*18550*/  MOV R2, 0x18570 ;  /* 0x0001857000027802 */ /* 0x000fe40000000f00 */
[----:B------:R-:W-:Y:S05]  /*18560*/  CALL.REL.NOINC `($__internal_5_$__cuda_sm70_shflsync_idx_p) ;  /* 0x000009c000007944 */ /* 0x000fea0003c00000 */
[----:B------:R-:W-:Y:S01]  /*18570*/  MOV R4, R15 ;  /* 0x0000000f00047202 */ /* 0x000fe20000000f00 */
[----:B-1---5:R-:W-:Y:S05]  /*18580*/  BRA `(.L_x_362) ;  /* 0xffffdc5000007947 */ /* 0x022fea000383ffff */
.L_x_304:
[----:B------:R-:W-:Y:S01]  /*18590*/  IMAD.MOV.U32 R3, RZ, RZ, R14 ;  /* 0x000000ffff037224 */ /* 0x000fe200078e000e */
[----:B------:R-:W-:Y:S01]  /*185a0*/  MOV R179, RZ ;  /* 0x000000ff00b37202 */ /* 0x000fe20000000f00 */
[----:B------:R-:W-:Y:S01]  /*185b0*/  IMAD.MOV.U32 R15, RZ, RZ, 0x181f ;  /* 0x0000181fff0f7424 */ /* 0x000fe200078e00ff */
[----:B------:R-:W-:Y:S02]  /*185c0*/  MOV R2, 0x185e0 ;  /* 0x000185e000027802 */ /* 0x000fe40000000f00 */
[----:B-12---:R-:W-:Y:S05]  /*185d0*/  CALL.REL.NOINC `($__internal_5_$__cuda_sm70_shflsync_idx_p) ;  /* 0x0000095000007944 */ /* 0x006fea0003c00000 */
[----:B-----5:R-:W-:Y:S01]  /*185e0*/  MOV R0, R15 ;  /* 0x0000000f00007202 */ /* 0x020fe20000000f00 */
[----:B-1----:R-:W-:Y:S05]  /*185f0*/  BRA `(.L_x_363) ;  /* 0xffffdc0000007947 */ /* 0x002fea000383ffff */
.L_x_307:
        /* <DEDUP_REMOVED lines=13> */
.L_x_310:
[----:B-1----:R-:W-:Y:S01]  /*186d0*/  IMAD.MOV.U32 R3, RZ, RZ, R5 ;  /* 0x000000ffff037224 */ /* 0x002fe200078e0005 */
[----:B------:R-:W-:Y:S01]  /*186e0*/  MOV R179, 0x2 ;  /* 0x0000000200b37802 */ /* 0x000fe20000000f00 */
[----:B------:R-:W-:Y:S01]  /*186f0*/  IMAD.MOV.U32 R15, RZ, RZ, 0x181f ;  /* 0x0000181fff0f7424 */ /* 0x000fe200078e00ff */
[----:B------:R-:W-:Y:S02]  /*18700*/  MOV R2, 0x18720 ;  /* 0x0001872000027802 */ /* 0x000fe40000000f00 */
[----:B--234-:R-:W-:Y:S05]  /*18710*/  CALL.REL.NOINC `($__internal_5_$__cuda_sm70_shflsync_idx_p) ;  /* 0x0000081000007944 */ /* 0x01cfea0003c00000 */
[----:B------:R-:W-:Y:S01]  /*18720*/  MOV R4, R15 ;  /* 0x0000000f00047202 */ /* 0x000fe20000000f00 */
[----:B-1---5:R-:W-:Y:S05]  /*18730*/  BRA `(.L_x_365) ;  /* 0xffffddb000007947 */ /* 0x022fea000383ffff */
.L_x_311:
[----:B------:R-:W-:Y:S01]  /*18740*/  IMAD.MOV.U32 R3, RZ, RZ, R14 ;  /* 0x000000ffff037224 */ /* 0x000fe200078e000e */
[----:B------:R-:W-:Y:S01]  /*18750*/  MOV R179, 0x2 ;  /* 0x0000000200b37802 */ /* 0x000fe20000000f00 */
[----:B------:R-:W-:Y:S01]  /*18760*/  IMAD.MOV.U32 R15, RZ, RZ, 0x181f ;  /* 0x0000181fff0f7424 */ /* 0x000fe200078e00ff */
[----:B------:R-:W-:Y:S02]  /*18770*/  MOV R2, 0x18790 ;  /* 0x0001879000027802 */ /* 0x000fe40000000f00 */
[----:B-1234-:R-:W-:Y:S05]  /*18780*/  CALL.REL.NOINC `($__internal_5_$__cuda_sm70_shflsync_idx_p) ;  /* 0x000007a000007944 */ /* 0x01efea0003c00000 */
[----:B-----5:R-:W-:Y:S01]  /*18790*/  MOV R0, R15 ;  /* 0x0000000f00007202 */ /* 0x020fe20000000f00 */
[----:B-1----:R-:W-:Y:S05]  /*187a0*/  BRA `(.L_x_366) ;  /* 0xffffdd6000007947 */ /* 0x002fea000383ffff */
.L_x_314:
[----:B-1----:R-:W-:Y:S01]  /*187b0*/  IMAD.MOV.U32 R3, RZ, RZ, R5 ;  /* 0x000000ffff037224 */ /* 0x002fe200078e0005 */
[----:B------:R-:W-:Y:S01]  /*187c0*/  MOV R179, 0x3 ;  /* 0x0000000300b37802 */ /* 0x000fe20000000f00 */
[----:B------:R-:W-:Y:S01]  /*187d0*/  IMAD.MOV.U32 R15, RZ, RZ, 0x181f ;  /* 0x0000181fff0f7424 */ /* 0x000fe200078e00ff */
[----:B------:R-:W-:-:S02]  /*187e0*/  MOV R2, 0x18800 ;  /* 0x0001880000027802 */ /* 0x000fc40000000f00 */
[----:B--234-:R-:W-:Y:S05]  /*187f0*/  CALL.REL.NOINC `($__internal_5_$__cuda_sm70_shflsync_idx_p) ;  /* 0x0000073000007944 */ /* 0x01cfea0003c00000 */
        /* <DEDUP_REMOVED lines=8> */
.L_x_316:
[----:B------:R-:W-:Y:S01]  /*18880*/  IMAD.MOV.U32 R3, RZ, RZ, R92 ;  /* 0x000000ffff037224 */ /* 0x000fe200078e005c */
[----:B------:R-:W-:Y:S01]  /*18890*/  MOV R179, RZ ;  /* 0x000000ff00b37202 */ /* 0x000fe20000000f00 */
[----:B------:R-:W-:Y:S01]  /*188a0*/  IMAD.MOV.U32 R15, RZ, RZ, 0x1f ;  /* 0x0000001fff0f7424 */ /* 0x000fe200078e00ff */
[----:B------:R-:W-:Y:S02]  /*188b0*/  MOV R2, 0x188d0 ;  /* 0x000188d000027802 */ /* 0x000fe40000000f00 */
[----:B-12---:R-:W-:Y:S05]  /*188c0*/  CALL.REL.NOINC `($__internal_5_$__cuda_sm70_shflsync_idx_p) ;  /* 0x0000066000007944 */ /* 0x006fea0003c00000 */
[----:B------:R-:W-:Y:S01]  /*188d0*/  MOV R9, R15 ;  /* 0x0000000f00097202 */ /* 0x000fe20000000f00 */
[----:B-1---5:R-:W-:Y:S05]  /*188e0*/  BRA `(.L_x_368) ;  /* 0xffffdfb000007947 */ /* 0x022fea000383ffff */
.L_x_317:
[----:B------:R-:W-:Y:S01]  /*188f0*/  IMAD.MOV.U32 R3, RZ, RZ, R92 ;  /* 0x000000ffff037224 */ /* 0x000fe200078e005c */
[----:B------:R-:W-:Y:S01]  /*18900*/  MOV R179, 0x1 ;  /* 0x0000000100b37802 */ /* 0x000fe20000000f00 */
[----:B------:R-:W-:Y:S01]  /*18910*/  IMAD.MOV.U32 R15, RZ, RZ, 0x1f ;  /* 0x0000001fff0f7424 */ /* 0x000fe200078e00ff */
[----:B------:R-:W-:Y:S02]  /*18920*/  MOV R2, 0x18940 ;  /* 0x0001894000027802 */ /* 0x000fe40000000f00 */
[----:B-1234-:R-:W-:Y:S05]  /*18930*/  CALL.REL.NOINC `($__internal_5_$__cuda_sm70_shflsync_idx_p) ;  /* 0x000005f000007944 */ /* 0x01efea0003c00000 */
[----:B------:R-:W-:Y:S01]  /*18940*/  MOV R6, R15 ;  /* 0x0000000f00067202 */ /* 0x000fe20000000f00 */
[----:B-1---5:R-:W-:Y:S05]  /*18950*/  BRA `(.L_x_369) ;  /* 0xffffdf6000007947 */ /* 0x022fea000383ffff */
.L_x_318:
[----:B------:R-:W-:Y:S02]  /*18960*/  MOV R3, 0x1 ;  /* 0x0000000100037802 */ /* 0x000fe40000000f00 */
[----:B------:R-:W-:-:S02]  /*18970*/  MOV R2, 0x18990 ;  /* 0x0001899000027802 */ /* 0x000fc40000000f00 */
[----:B---34-:R-:W-:Y:S05]  /*18980*/  CALL.REL.NOINC `($__internal_6_$__cuda_sm70_shflsync_up_p) ;  /* 0x0000061000007944 */ /* 0x018fea0003c00000 */
[----:B------:R-:W-:Y:S05]  /*18990*/  BRA `(.L_x_370) ;  /* 0xffffe04000007947 */ /* 0x000fea000383ffff */
.L_x_319:
[----:B------:R-:W-:Y:S02]  /*189a0*/  MOV R3, 0x2 ;  /* 0x0000000200037802 */ /* 0x000fe40000000f00 */
[----:B------:R-:W-:-:S02]  /*189b0*/  MOV R2, 0x189d0 ;  /* 0x000189d000027802 */ /* 0x000fc40000000f00 */
[----:B---34-:R-:W-:Y:S05]  /*189c0*/  CALL.REL.NOINC `($__internal_6_$__cuda_sm70_shflsync_up_p) ;  /* 0x000005d000007944 */ /* 0x018fea0003c00000 */
[----:B------:R-:W-:Y:S02]  /*189d0*/  SEL R3, R4, RZ, P1 ;  /* 0x000000ff04037207 */ /* 0x000fe40000800000 */
[----:B------:R-:W-:-:S03]  /*189e0*/  MOV R2, 0x18a20 ;  /* 0x00018a2000027802 */ /* 0x000fc60000000f00 */
[----:B------:R-:W-:Y:S02]  /*189f0*/  IMAD.IADD R0, R0, 0x1, R3 ;  /* 0x0000000100007824 */ /* 0x000fe400078e0203 */
[----:B------:R-:W-:Y:S02]  /*18a00*/  IMAD.MOV.U32 R3, RZ, RZ, 0x4 ;  /* 0x00000004ff037424 */ /* 0x000fe400078e00ff */
        /* <DEDUP_REMOVED lines=20> */
.L_x_323:
[----:B------:R-:W-:Y:S02]  /*18b50*/  MOV R3, 0x1 ;  /* 0x0000000100037802 */ /* 0x000fe40000000f00 */
[----:B------:R-:W-:Y:S02]  /*18b60*/  MOV R2, 0x18b80 ;  /* 0x00018b8000027802 */ /* 0x000fe40000000f00 */
[----:B---3--:R-:W-:Y:S05]  /*18b70*/  CALL.REL.NOINC `($__internal_6_$__cuda_sm70_shflsync_up_p) ;  /* 0x0000042000007944 */ /* 0x008fea0003c00000 */
[----:B------:R-:W-:Y:S01]  /*18b80*/  MOV R2, R4 ;  /* 0x0000000400027202 */ /* 0x000fe20000000f00 */
[----:B------:R-:W-:Y:S05]  /*18b90*/  BRA `(.L_x_372) ;  /* 0xffffe0a000007947 */ /* 0x000fea000383ffff */
.L_x_324:
[----:B------:R-:W-:Y:S02]  /*18ba0*/  MOV R3, 0x2 ;  /* 0x0000000200037802 */ /* 0x000fe40000000f00 */
[----:B------:R-:W-:Y:S02]  /*18bb0*/  MOV R2, 0x18bd0 ;  /* 0x00018bd000027802 */ /* 0x000fe40000000f00 */
[----:B---3--:R-:W-:Y:S05]  /*18bc0*/  CALL.REL.NOINC `($__internal_6_$__cuda_sm70_shflsync_up_p) ;  /* 0x000003d000007944 */ /* 0x008fea0003c00000 */
        /* <DEDUP_REMOVED lines=24> */
.L_x_326:
[----:B------:R-:W-:Y:S02]  /*18d50*/  SEL R0, RZ, 0x1, P0 ;  /* 0x00000001ff007807 */ /* 0x000fe40000000000 */
[----:B------:R-:W-:Y:S02]  /*18d60*/  MOV R2, 0x18d80 ;  /* 0x00018d8000027802 */ /* 0x000fe40000000f00 */
[----:B-1-3--:R-:W-:Y:S05]  /*18d70*/  CALL.REL.NOINC `($__internal_7_$__cuda_sm70_votesync_ballot) ;  /* 0x0000028000007944 */ /* 0x00afea0003c00000 */
[----:B------:R-:W-:Y:S05]  /*18d80*/  BRA `(.L_x_374) ;  /* 0xffffe04000007947 */ /* 0x000fea000383ffff */
.L_x_327:
[----:B------:R-:W-:Y:S01]  /*18d90*/  IMAD.MOV.U32 R3, RZ, RZ, R7 ;  /* 0x000000ffff037224 */ /* 0x000fe200078e0007 */
[----:B----4-:R-:W-:Y:S01]  /*18da0*/  MOV R179, R10 ;  /* 0x0000000a00b37202 */ /* 0x010fe20000000f00 */
[----:B------:R-:W-:Y:S01]  /*18db0*/  IMAD.MOV.U32 R15, RZ, RZ, 0x1f ;  /* 0x0000001fff0f7424 */ /* 0x000fe200078e00ff */
[----:B------:R-:W-:Y:S02]  /*18dc0*/  MOV R2, 0x18de0 ;  /* 0x00018de000027802 */ /* 0x000fe40000000f00 */
[----:B-123--:R-:W-:Y:S05]  /*18dd0*/  CALL.REL.NOINC `($__internal_5_$__cuda_sm70_shflsync_idx_p) ;  /* 0x0000015000007944 */ /* 0x00efea0003c00000 */
[----:B------:R-:W-:Y:S01]  /*18de0*/  IMAD.MOV.U32 R7, RZ, RZ, R15 ;  /* 0x000000ffff077224 */ /* 0x000fe200078e000f */
[----:B------:R-:W-:Y:S01]  /*18df0*/  MOV R179, R10 ;  /* 0x0000000a00b37202 */ /* 0x000fe20000000f00 */
[----:B------:R-:W-:Y:S01]  /*18e00*/  IMAD.MOV.U32 R3, RZ, RZ, R8 ;  /* 0x000000ffff037224 */ /* 0x000fe200078e0008 */
[----:B------:R-:W-:Y:S02]  /*18e10*/  MOV R15, 0x1f ;  /* 0x0000001f000f7802 */ /* 0x000fe40000000f00 */
[----:B------:R-:W-:-:S02]  /*18e20*/  MOV R2, 0x18e40 ;  /* 0x00018e4000027802 */ /* 0x000fc40000000f00 */
[----:B-1---5:R-:W-:Y:S05]  /*18e30*/  CALL.REL.NOINC `($__internal_5_$__cuda_sm70_shflsync_idx_p) ;  /* 0x000000f000007944 */ /* 0x022fea0003c00000 */
[----:B------:R-:W-:Y:S01]  /*18e40*/  MOV R5, R15 ;  /* 0x0000000f00057202 */ /* 0x000fe20000000f00 */
[----:B-1---5:R-:W-:Y:S05]  /*18e50*/  BRA `(.L_x_375) ;  /* 0xffffdfb000007947 */ /* 0x022fea000383ffff */
.L_x_330:
[----:B------:R-:W-:Y:S01]  /*18e60*/  IMAD.MOV.U32 R3, RZ, RZ, R4 ;  /* 0x000000ffff037224 */ /* 0x000fe200078e0004 */
[----:B------:R-:W-:Y:S01]  /*18e70*/  MOV R179, R0 ;  /* 0x0000000000b37202 */ /* 0x000fe20000000f00 */
[----:B------:R-:W-:Y:S01]  /*18e80*/  IMAD.MOV.U32 R15, RZ, RZ, 0x1f ;  /* 0x0000001fff0f7424 */ /* 0x000fe200078e00ff */
[----:B------:R-:W-:-:S02]  /*18e90*/  MOV R2, 0x18eb0 ;  /* 0x00018eb000027802 */ /* 0x000fc40000000f00 */
[----:B-1-34-:R-:W-:Y:S05]  /*18ea0*/  CALL.REL.NOINC `($__internal_5_$__cuda_sm70_shflsync_idx_p) ;  /* 0x0000008000007944 */ /* 0x01afea0003c00000 */
[----:B------:R-:W-:Y:S01]  /*18eb0*/  MOV R11, R15 ;  /* 0x0000000f000b7202 */ /* 0x000fe20000000f00 */
[----:B-1---5:R-:W-:Y:S05]  /*18ec0*/  BRA `(.L_x_329) ;  /* 0xffffdfa000007947 */ /* 0x022fea000383ffff */
        .weak           $__internal_4_$__cuda_sm70_shflsync_bfly_p
        .type           $__internal_4_$__cuda_sm70_shflsync_bfly_p,@function
        .size           $__internal_4_$__cuda_sm70_shflsync_bfly_p,($__internal_5_$__cuda_sm70_shflsync_idx_p - $__internal_4_$__cuda_sm70_shflsync_bfly_p)
$__internal_4_$__cuda_sm70_shflsync_bfly_p:
[----:B------:R-:W-:Y:S02]  /*18ed0*/  MOV R15, 0xffffffff ;  /* 0xffffffff000f7802 */ /* 0x000fe40000000f00 */
[----:B------:R-:W-:-:S02]  /*18ee0*/  MOV R3, 0x1f ;  /* 0x0000001f00037802 */ /* 0x000fc40000000f00 */
[----:B------:R-:W-:Y:S04]  /*18ef0*/  WARPSYNC R15 ;  /* 0x0000000f00007348 */ /* 0x000fe80003800000 */
[----:B------:R1:W2:Y:S02]  /*18f00*/  SHFL.BFLY PT, R0, R4, R0, R3 ;  /* 0x0c00000004007389 */ /* 0x0002a400000e0003 */
[----:B-1----:R-:W-:-:S04]  /*18f10*/  MOV R3, 0x0 ;  /* 0x0000000000037802 */ /* 0x002fc80000000f00 */
[----:B--2---:R-:W-:Y:S05]  /*18f20*/  RET.REL.NODEC R2 `(_ZN7cutlass13device_kernelIN5flash19enable_sm80_to_sm89INS1_16FlashAttnFwdSm80INS1_25CollectiveMainloopFwdSm80ILi8ELi1ELb0EN4cute5tupleIJNS5_1CILi128EEENS7_ILi32EEENS7_ILi256EEEEEELi256ENS_10bfloat16_tEfNS_4arch4Sm80ELb0ELb0ELb1ELb1ELb1ELb1ELb1ELb1EEENS1_21CollectiveEpilogueFwdINS6_IJS8_SA_S9_EEENS6_IJNS7_ILi1EEESI_SI_EEESC_SE_Li256ELb1ELb1ELb1ELb0EEENS1_36VarlenDynamicPersistentTileSchedulerILi128ELi32ELi256ELi256ELb1ELb1ELb0ELb0ELb1ELb1EEEEEEEEEvNT_6ParamsE) ;  /* 0xfffe70d002007950 */ /* 0x004fea0003c3ffff */
        .weak           $__internal_5_$__cuda_sm70_shflsync_idx_p
        .type           $__internal_5_$__cuda_sm70_shflsync_idx_p,@function
        .size           $__internal_5_$__cuda_sm70_shflsync_idx_p,($__internal_6_$__cuda_sm70_shflsync_up_p - $__internal_5_$__cuda_sm70_shflsync_idx_p)
$__internal_5_$__cuda_sm70_shflsync_idx_p:
[----:B------:R1:W-:Y:S02]  /*18f30*/  STL [R1+0x54], R0 ;  /* 0x0000540001007387 */ /* 0x0003e40000100800 */
[----:B-1----:R-:W-:-:S04]  /*18f40*/  MOV R0, 0xffffffff ;  /* 0xffffffff00007802 */ /* 0x002fc80000000f00 */
[----:B------:R-:W-:Y:S04]  /*18f50*/  WARPSYNC R0 ;  /* 0x0000000000007348 */ /* 0x000fe80003800000 */
[----:B------:R1:W2:Y:S04]  /*18f60*/  SHFL.IDX PT, R15, R3, R179, R15 ;  /* 0x000000b3030f7389 */ /* 0x0002a800000e000f */
[----:B-1----:R1:W5:Y:S01]  /*18f70*/  LDL.LU R0, [R1+0x54] ;  /* 0x0000540001007983 */ /* 0x0023620000300800 */
[----:B------:R-:W-:-:S04]  /*18f80*/  MOV R3, 0x0 ;  /* 0x0000000000037802 */ /* 0x000fc80000000f00 */
[----:B--2---:R-:W-:Y:S05]  /*18f90*/  RET.REL.NODEC R2 `(_ZN7cutlass13device_kernelIN5flash19enable_sm80_to_sm89INS1_16FlashAttnFwdSm80INS1_25CollectiveMainloopFwdSm80ILi8ELi1ELb0EN4cute5tupleIJNS5_1CILi128EEENS7_ILi32EEENS7_ILi256EEEEEELi256ENS_10bfloat16_tEfNS_4arch4Sm80ELb0ELb0ELb1ELb1ELb1ELb1ELb1ELb1EEENS1_21CollectiveEpilogueFwdINS6_IJS8_SA_S9_EEENS6_IJNS7_ILi1EEESI_SI_EEESC_SE_Li256ELb1ELb1ELb1ELb0EEENS1_36VarlenDynamicPersistentTileSchedulerILi128ELi32ELi256ELi256ELb1ELb1ELb0ELb0ELb1ELb1EEEEEEEEEvNT_6ParamsE) ;  /* 0xfffe706002007950 */ /* 0x004fea0003c3ffff */
        .weak           $__internal_6_$__cuda_sm70_shflsync_up_p
        .type           $__internal_6_$__cuda_sm70_shflsync_up_p,@function
        .size           $__internal_6_$__cuda_sm70_shflsync_up_p,($__internal_7_$__cuda_sm70_votesync_ballot - $__internal_6_$__cuda_sm70_shflsync_up_p)
$__internal_6_$__cuda_sm70_shflsync_up_p:
[----:B------:R-:W-:Y:S02]  /*18fa0*/  MOV R4, RZ ;  /* 0x000000ff00047202 */ /* 0x000fe40000000f00 */
[----:B------:R-:W-:-:S04]  /*18fb0*/  MOV R10, 0xffffffff ;  /* 0xffffffff000a7802 */ /* 0x000fc80000000f00 */
[----:B------:R-:W-:Y:S04]  /*18fc0*/  WARPSYNC R10 ;  /* 0x0000000a00007348 */ /* 0x000fe80003800000 */
[----:B------:R1:W2:Y:S02]  /*18fd0*/  SHFL.UP PT, R4, R0, R3, R4 ;  /* 0x0400000300047389 */ /* 0x0002a400000e0004 */
[----:B-1----:R-:W-:-:S04]  /*18fe0*/  MOV R3, 0x0 ;  /* 0x0000000000037802 */ /* 0x002fc80000000f00 */
[----:B--2---:R-:W-:Y:S05]  /*18ff0*/  RET.REL.NODEC R2 `(_ZN7cutlass13device_kernelIN5flash19enable_sm80_to_sm89INS1_16FlashAttnFwdSm80INS1_25CollectiveMainloopFwdSm80ILi8ELi1ELb0EN4cute5tupleIJNS5_1CILi128EEENS7_ILi32EEENS7_ILi256EEEEEELi256ENS_10bfloat16_tEfNS_4arch4Sm80ELb0ELb0ELb1ELb1ELb1ELb1ELb1ELb1EEENS1_21CollectiveEpilogueFwdINS6_IJS8_SA_S9_EEENS6_IJNS7_ILi1EEESI_SI_EEESC_SE_Li256ELb1ELb1ELb1ELb0EEENS1_36VarlenDynamicPersistentTileSchedulerILi128ELi32ELi256ELi256ELb1ELb1ELb0ELb0ELb1ELb1EEEEEEEEEvNT_6ParamsE) ;  /* 0xfffe700002007950 */ /* 0x004fea0003c3ffff */
        .weak           $__internal_7_$__cuda_sm70_votesync_ballot
        .type           $__internal_7_$__cuda_sm70_votesync_ballot,@function
        .size           $__internal_7_$__cuda_sm70_votesync_ballot,(.L_x_3234 - $__internal_7_$__cuda_sm70_votesync_ballot)
$__internal_7_$__cuda_sm70_votesync_ballot:
[----:B------:R-:W-:Y:S01]  /*19000*/  ISETP.NE.U32.AND P0, PT, R0, 0x1, PT ;  /* 0x000000010000780c */ /* 0x000fe20003f05070 */
[----:B------:R-:W-:-:S04]  /*19010*/  IMAD.MOV.U32 R3, RZ, RZ, -0x1 ;  /* 0xffffffffff037424 */ /* 0x000fc800078e00ff */
[----:B------:R-:W-:Y:S08]  /*19020*/  WARPSYNC R3 ;  /* 0x0000000300007348 */ /* 0x000ff00003800000 */
[----:B------:R-:W-:-:S04]  /*19030*/  VOTE.ANY R0, PT, !P0 ;  /* 0x0000000000007806 */ /* 0x000fc800040e0100 */
[----:B------:R-:W-:Y:S01]  /*19040*/  LOP3.LUT R0, R0, R3, RZ, 0xc0, !PT ;  /* 0x0000000300007212 */ /* 0x000fe200078ec0ff */
[----:B------:R-:W-:-:S04]  /*19050*/  IMAD.MOV.U32 R3, RZ, RZ, 0x0 ;  /* 0x00000000ff037424 */ /* 0x000fc800078e00ff */
[----:B------:R-:W-:Y:S05]  /*19060*/  RET.REL.NODEC R2 `(_ZN7cutlass13device_kernelIN5flash19enable_sm80_to_sm89INS1_16FlashAttnFwdSm80INS1_25CollectiveMainloopFwdSm80ILi8ELi1ELb0EN4cute5tupleIJNS5_1CILi128EEENS7_ILi32EEENS7_ILi256EEEEEELi256ENS_10bfloat16_tEfNS_4arch4Sm80ELb0ELb0ELb1ELb1ELb1ELb1ELb1ELb1EEENS1_21CollectiveEpilogueFwdINS6_IJS8_SA_S9_EEENS6_IJNS7_ILi1EEESI_SI_EEESC_SE_Li256ELb1ELb1ELb1ELb0EEENS1_36VarlenDynamicPersistentTileSchedulerILi128ELi32ELi256ELi256ELb1ELb1ELb0ELb0ELb1ELb1EEEEEEEEEvNT_6ParamsE) ;  /* 0xfffe6f9002007950 */ /* 0x000fea0003c3ffff */
.L_x_376:
        /* <DEDUP_REMOVED lines=9> */
.L_x_3234:


//--------------------- .text._ZN7cutlass13device_kernelIN5flash19enable_sm80_to_sm89INS1_16FlashAttnFwdSm80INS1_25CollectiveMainloopFwdSm80ILi8ELi1ELb1EN4cute5tupleIJNS5_1CILi128EEENS7_ILi48EEENS7_ILi256EEEEEELi256ENS_10bfloat16_tEfNS_4arch4Sm80ELb0ELb1ELb1ELb0ELb1ELb0ELb1ELb1EEENS1_21CollectiveEpilogueFwdINS6_IJS8_SA_S9_EEENS6_IJNS7_ILi1EEESI_SI_EEESC_SE_Li256ELb0ELb1ELb1ELb0EEENS1_19SingleTileSchedulerILb0ELb1ELb1ELi128EEEEEEEEEvNT_6ParamsE --------------------------
	.section	.text._ZN7cutlass13device_kernelIN5flash19enable_sm80_to_sm89INS1_16FlashAttnFwdSm80INS1_25CollectiveMainloopFwdSm80ILi8ELi1ELb1EN4cute5tupleIJNS5_1CILi128EEENS7_ILi48EEENS7_ILi256EEEEEELi256ENS_10bfloat16_tEfNS_4arch4Sm80ELb0ELb1ELb1ELb0ELb1ELb0ELb1ELb1EEENS1_21CollectiveEpilogueFwdINS6_IJS8_SA_S9_EEENS6_IJNS7_ILi1EEESI_SI_EEESC_SE_Li256ELb0ELb1ELb1ELb0EEENS1_19SingleTileSchedulerILb0ELb1ELb1ELi128EEEEEEEEEvNT_6ParamsE,"ax",@progbits
	.sectioninfo	@"SHI_REGISTERS=255"
	.align	128
.text._ZN7cutlass13device_kernelIN5flash19enable_sm80_to_sm89INS1_16FlashAttnFwdSm80INS1_25CollectiveMainloopFwdSm80ILi8ELi1ELb1EN4cute5tupleIJNS5_1CILi128EEENS7_ILi48EEENS7_ILi256EEEEEELi256ENS_10bfloat16_tEfNS_4arch4Sm80ELb0ELb1ELb1ELb0ELb1ELb0ELb1ELb1EEENS1_21CollectiveEpilogueFwdINS6_IJS8_SA_S9_EEENS6_IJNS7_ILi1EEESI_SI_EEESC_SE_Li256ELb0ELb1ELb1ELb0EEENS1_19SingleTileSchedulerILb0ELb1ELb1ELi128EEEEEEEEEvNT_6ParamsE:
        .type           _ZN7cutlass13device_kernelIN5flash19enable_sm80_to_sm89INS1_16FlashAttnFwdSm80INS1_25CollectiveMainloopFwdSm80ILi8ELi1ELb1EN4cute5tupleIJNS5_1CILi128EEENS7_ILi48EEENS7_ILi256EEEEEELi256ENS_10bfloat16_tEfNS_4arch4Sm80ELb0ELb1ELb1ELb0ELb1ELb0ELb1ELb1EEENS1_21CollectiveEpilogueFwdINS6_IJS8_SA_S9_EEENS6_IJNS7_ILi1EEESI_SI_EEESC_SE_Li256ELb0ELb1ELb1ELb0EEENS1_19SingleTileSchedulerILb0ELb1ELb1ELi128EEEEEEEEEvNT_6ParamsE,@function
        .size           _ZN7cutlass13device_kernelIN5flash19enable_sm80_to_sm89INS1_16FlashAttnFwdSm80INS1_25CollectiveMainloopFwdSm80ILi8ELi1ELb1EN4cute5tupleIJNS5_1CILi128EEENS7_ILi48EEENS7_ILi256EEEEEELi256ENS_10bfloat16_tEfNS_4arch4Sm80ELb0ELb1ELb1ELb0ELb1ELb0ELb1ELb1EEENS1_21CollectiveEpilogueFwdINS6_IJS8_SA_S9_EEENS6_IJNS7_ILi1EEESI_SI_EEESC_SE_Li256ELb0ELb1ELb1ELb0EEENS1_19SingleTileSchedulerILb0ELb1ELb1ELi128EEEEEEEEEvNT_6ParamsE,(.L_x_3239 - _ZN7cutlass13device_kernelIN5flash19enable_sm80_to_sm89INS1_16FlashAttnFwdSm80INS1_25CollectiveMainloopFwdSm80ILi8ELi1ELb1EN4cute5tupleIJNS5_1CILi128EEENS7_ILi48EEENS7_ILi256EEEEEELi256ENS_10bfloat16_tEfNS_4arch4Sm80ELb0ELb1ELb1ELb0ELb1ELb0ELb1ELb1EEENS1_21CollectiveEpilogueFwdINS6_IJS8_SA_S9_EEENS6_IJNS7_ILi1EEESI_SI_EEESC_SE_Li256ELb0ELb1ELb1ELb0EEENS1_19SingleTileSchedulerILb0ELb1ELb1ELi128EEEEEEEEEvNT_6ParamsE)
        .other          _ZN7cutlass13device_kernelIN5flash19enable_sm80_to_sm89INS1_16FlashAttnFwdSm80INS1_25CollectiveMainloopFwdSm80ILi8ELi1ELb1EN4cute5tupleIJNS5_1CILi128EEENS7_ILi48EEENS7_ILi256EEEEEELi256ENS_10bfloat16_tEfNS_4arch4Sm80ELb0ELb1ELb1ELb0ELb1ELb0ELb1ELb1EEENS1_21CollectiveEpilogueFwdINS6_IJS8_SA_S9_EEENS6_IJNS7_ILi1EEESI_SI_EEESC_SE_Li256ELb0ELb1ELb1ELb0EEENS1_19SingleTileSchedulerILb0ELb1ELb1ELi128EEEEEEEEEvNT_6ParamsE,@"STO_CUDA_ENTRY STV_DEFAULT"
_ZN7cutlass13device_kernelIN5flash19enable_sm80_to_sm89INS1_16FlashAttnFwdSm80INS1_25CollectiveMainloopFwdSm80ILi8ELi1ELb1EN4cute5tupleIJNS5_1CILi128EEENS7_ILi48EEENS7_ILi256EEEEEELi256ENS_10bfloat16_tEfNS_4arch4Sm80ELb0ELb1ELb1ELb0ELb1ELb0ELb1ELb1EEENS1_21CollectiveEpilogueFwdINS6_IJS8_SA_S9_EEENS6_IJNS7_ILi1EEESI_SI_EEESC_SE_Li256ELb0ELb1ELb1ELb0EEENS1_19SingleTileSchedulerILb0ELb1ELb1ELi128EEEEEEEEEvNT_6ParamsE:
        /* <DEDUP_REMOVED lines=18> */
.L_x_377:
[----:B------:R-:W-:Y:S02]  /*0120*/  ULDC.64 UR4, c[0x0][0x550] ;  /* 0x0001540000047ab9 */ /* 0x000fe40000000a00 */
[----:B------:R-:W-:Y:S02]  /*0130*/  UISETP.NE.AND UP0, UPT, UR4, 0x1, UPT ;  /* 0x000000010400788c */ /* 0x000fe4000bf05270 */
[----:B------:R-:W-:-:S02]  /*0140*/  UIMAD.WIDE.U32 UR8, UR6, UR5, URZ ;  /* 0x00000005060872a5 */ /* 0x000fc4000f8e003f */
[----:B------:R-:W-:Y:S02]  /*0150*/  ULDC UR4, c[0x0][0x558] ;  /* 0x0001560000047ab9 */ /* 0x000fe40000000800 */
[----:B------:R-:W-:-:S05]  /*0160*/  UMOV UR11, UR6 ;  /* 0x00000006000b7c82 */ /* 0x000fca0008000000 */
[----:B------:R-:W-:-:S03]  /*0170*/  @UP0 USHF.R.U32.HI UR11, URZ, UR4, UR9 ;  /* 0x000000043f0b0299 */ /* 0x000fc60008011609 */
.L_x_378:
        /* <DEDUP_REMOVED lines=14> */
[----:B------:R-:W-:Y:S01]  /*0260*/  IMAD.U32 R3, RZ, RZ, UR5 ;  /* 0x00000005ff037e24 */ /* 0x000fe2000f8e00ff */
[----:B------:R-:W1:Y:S01]  /*0270*/  S2UR UR26, SR_CTAID.X ;  /* 0x00000000001a79c3 */ /* 0x000e620000002500 */
[----:B------:R-:W-:Y:S02]  /*0280*/  ULDC UR6, c[0x0][0x2c4] ;  /* 0x0000b10000067ab9 */ /* 0x000fe40000000800 */
[----:B------:R-:W-:Y:S01]  /*0290*/  ULDC.64 UR4, c[0x0][0x2c8] ;  /* 0x0000b20000047ab9 */ /* 0x000fe20000000a00 */
[----:B------:R-:W2:Y:S01]  /*02a0*/  @P0 LDG.E R2, [R2.64] ;  /* 0x0000001602020981 */ /* 0x000ea2000c1e1900 */
[----:B------:R-:W-:Y:S02]  /*02b0*/  UISETP.NE.AND UP1, UPT, UR6, 0x1, UPT ;  /* 0x000000010600788c */ /* 0x000fe4000bf25270 */
[----:B------:R-:W-:-:S02]  /*02c0*/  UMOV UR14, 0x1 ;  /* 0x00000001000e7882 */ /* 0x000fc40000000000 */
[----:B------:R-:W-:Y:S02]  /*02d0*/  UMOV UR10, URZ ;  /* 0x0000003f000a7c82 */ /* 0x000fe40008000000 */
[----:B------:R-:W-:Y:S02]  /*02e0*/  ULDC UR12, c[0x0][0x168] ;  /* 0x00005a00000c7ab9 */ /* 0x000fe40000000800 */
[----:B------:R-:W-:Y:S02]  /*02f0*/  UP2UR UR13, UPR, URZ, 0x2 ;  /* 0x000000023f0d7883 */ /* 0x000fe40008000000 */
[----:B-1----:R-:W-:-:S04]  /*0300*/  USHF.L.U32 UR26, UR26, 0x7, URZ ;  /* 0x000000071a1a7899 */ /* 0x002fc8000800063f */
[----:B------:R-:W-:Y:S02]  /*0310*/  @UP1 UIADD3 UR16, UR26, 0x7f, URZ ;  /* 0x0000007f1a101890 */ /* 0x000fe4000fffe03f */
[----:B------:R-:W-:Y:S02]  /*0320*/  UIADD3 UR8, UR26, 0x7f, URZ ;  /* 0x0000007f1a087890 */ /* 0x000fe4000fffe03f */
[----:B------:R-:W-:-:S03]  /*0330*/  UIMAD.WIDE.U32 UR16, UR16, UR4, URZ ;  /* 0x00000004101072a5 */ /* 0x000fc6000f8e003f */
[----:B------:R-:W-:-:S04]  /*0340*/  ULDC UR4, c[0x0][0x2ac] ;  /* 0x0000ab0000047ab9 */ /* 0x000fc80000000800 */
[----:B------:R-:W-:Y:S02]  /*0350*/  @UP1 UMOV UR9, UR17 ;  /* 0x0000001100091c82 */ /* 0x000fe40008000000 */
[----:B------:R-:W-:-:S03]  /*0360*/  @UP1 USHF.R.U32.HI UR8, URZ, UR5, UR9 ;  /* 0x000000053f081299 */ /* 0x000fc60008011609 */
[----:B------:R-:W-:Y:S02]  /*0370*/  ULDC UR9, c[0x0][0x1d0] ;  /* 0x0000740000097ab9 */ /* 0x000fe40000000800 */
[----:B------:R-:W-:-:S03]  /*0380*/  UIMAD UR9, UR4, UR9, URZ ;  /* 0x00000009040972a4 */ /* 0x000fc6000f8e023f */
[----:B------:R-:W-:Y:S02]  /*0390*/  ULDC.64 UR4, c[0x0][0x328] ;  /* 0x0000ca0000047ab9 */ /* 0x000fe40000000a00 */
[----:B------:R-:W-:Y:S02]  /*03a0*/  UISETP.LE.AND UP0, UPT, UR14, UR5, UPT ;  /* 0x000000050e00728c */ /* 0x000fe4000bf03270 */
[----:B------:R-:W-:-:S04]  /*03b0*/  UIADD3 UR12, UR9, -UR12, UR14 ;  /* 0x8000000c090c7290 */ /* 0x000fc8000fffe00e */
[----:B------:R-:W-:Y:S02]  /*03c0*/  UIADD3 UR5, UR12, UR8, URZ ;  /* 0x000000080c057290 */ /* 0x000fe4000fffe03f */
[----:B------:R-:W-:Y:S02]  /*03d0*/  UP2UR UR12, UPR, URZ, 0x1 ;  /* 0x000000013f0c7883 */ /* 0x000fe40008000000 */
[----:B------:R-:W-:Y:S01]  /*03e0*/  UIADD3 UR8, UR5, UR4, URZ ;  /* 0x0000000405087290 */ /* 0x000fe2000fffe03f */
[----:B--2---:R1:W2:Y:S01]  /*03f0*/  @P0 R2UR UR10, R2 ;  /* 0x00000000020a03c2 */ /* 0x0042a200000e0000 */
[----:B------:R-:W-:-:S13]  /*0400*/  PLOP3.LUT P0, PT, PT, PT, UP0, 0x40, 0x0 ;  /* 0x000000000000781c */ /* 0x000fda0003f0e808 */
[----:B------:R-:W-:Y:S05]  /*0410*/  @P0 BRA `(.L_x_379) ;  /* 0x0000016000000947 */ /* 0x000fea0003800000 */
[----:B------:R-:W-:Y:S01]  /*0420*/  ISETP.LT.AND P0, PT, RZ, UR5, PT ;  /* 0x00000005ff007c0c */ /* 0x000fe2000bf01270 */
[----:B------:R-:W-:-:S12]  /*0430*/  UIADD3 UR16, UR5, -0x1, URZ ;  /* 0xffffffff05107890 */ /* 0x000fd8000fffe03f */
[----:B------:R-:W-:Y:S05]  /*0440*/  @P0 BRA `(.L_x_380) ;  /* 0x0000009000000947 */ /* 0x000fea0003800000 */
[----:B------:R-:W-:Y:S02]  /*0450*/  ULDC UR4, c[0x0][0x32c] ;  /* 0x0000cb0000047ab9 */ /* 0x000fe40000000800 */
[----:B------:R-:W-:Y:S02]  /*0460*/  UISETP.NE.AND UP0, UPT, UR14, UR4, UPT ;  /* 0x000000040e00728c */ /* 0x000fe4000bf05270 */
[----:B------:R-:W-:-:S03]  /*0470*/  UIADD3 UR16, -UR5, URZ, URZ ;  /* 0x0000003f05107290 */ /* 0x000fc6000fffe13f */
[----:B------:R-:W-:Y:S02]  /*0480*/  ULDC.64 UR4, c[0x0][0x330] ;  /* 0x0000cc0000047ab9 */ /* 0x000fe40000000a00 */
[----:B------:R-:W-:-:S07]  /*0490*/  UIMAD.WIDE.U32 UR18, UR16, UR4, URZ ;  /* 0x00000004101272a5 */ /* 0x000fce000f8e003f */
[----:B------:R-:W-:Y:S02]  /*04a0*/  @UP0 UMOV UR17, UR19 ;  /* 0x0000001300110c82 */ /* 0x000fe40008000000 */
[----:B------:R-:W-:-:S04]  /*04b0*/  @UP0 USHF.R.U32.HI UR16, URZ, UR5, UR17 ;  /* 0x000000053f100299 */ /* 0x000fc80008011611 */
[----:B------:R-:W-:Y:S01]  /*04c0*/  ULOP3.LUT UR16, URZ, UR16, URZ, 0x33, !UPT ;  /* 0x000000103f107292 */ /* 0x000fe2000f8e333f */
[----:B------:R-:W-:Y:S05]  /*04d0*/  BRA `(.L_x_381) ;  /* 0x0000006000007947 */ /* 0x000fea0003800000 */
.L_x_380:
[----:B------:R-:W-:Y:S02]  /*04e0*/  ULDC UR4, c[0x0][0x32c] ;  /* 0x0000cb0000047ab9 */ /* 0x000fe40000000800 */
[----:B------:R-:W-:-:S03]  /*04f0*/  UISETP.NE.AND UP0, UPT, UR14, UR4, UPT ;  /* 0x000000040e00728c */ /* 0x000fc6000bf05270 */
[----:B------:R-:W-:Y:S02]  /*0500*/  ULDC.64 UR4, c[0x0][0x330] ;  /* 0x0000cc0000047ab9 */ /* 0x000fe40000000a00 */
[----:B------:R-:W-:-:S07]  /*0510*/  UIMAD.WIDE.U32 UR18, UR16, UR4, URZ ;  /* 0x00000004101272a5 */ /* 0x000fce000f8e003f */
[----:B------:R-:W-:Y:S02]  /*0520*/  @UP0 UMOV UR17, UR19 ;  /* 0x0000001300110c82 */ /* 0x000fe40008000000 */
[----:B------:R-:W-:Y:S02]  /*0530*/  @UP0 USHF.R.U32.HI UR16, URZ, UR5, UR17 ;  /* 0x000000053f100299 */ /* 0x000fe40008011611 */
.L_x_381:
[----:B------:R-:W-:Y:S02]  /*0540*/  ULDC UR4, c[0x0][0x32c] ;  /* 0x0000cb0000047ab9 */ /* 0x000fe40000000800 */
[----:B------:R-:W-:-:S04]  /*0550*/  UIMAD UR4, UR16, UR4, UR4 ;  /* 0x00000004100472a4 */ /* 0x000fc8000f8e0204 */
[----:B------:R-:W-:-:S04]  /*0560*/  UISETP.LT.AND UP0, UPT, UR8, UR4, UPT ;  /* 0x000000040800728c */ /* 0x000fc8000bf01270 */
[----:B------:R-:W-:Y:S02]  /*0570*/  USEL UR8, UR8, UR4, UP0 ;  /* 0x0000000408087287 */ /* 0x000fe40008000000 */
.L_x_379:
[----:B------:R-:W-:Y:S02]  /*0580*/  UISETP.NE.AND UP0, UPT, UR6, 0x1, UPT ;  /* 0x000000010600788c */ /* 0x000fe4000bf05270 */
[----:B------:R-:W-:Y:S02]  /*0590*/  UIADD3 UR14, UR9, 0x2f, URZ ;  /* 0x0000002f090e7890 */ /* 0x000fe4000fffe03f */
[----:B------:R-:W-:Y:S02]  /*05a0*/  ULDC.64 UR4, c[0x0][0x2c8] ;  /* 0x0000b20000047ab9 */ /* 0x000fe40000000a00 */
[----:B------:R-:W-:Y:S02]  /*05b0*/  UIMAD.WIDE.U32 UR18, UR26, UR4, URZ ;  /* 0x000000041a1272a5 */ /* 0x000fe4000f8e003f */
[----:B------:R-:W-:Y:S02]  /*05c0*/  UIMAD.WIDE UR20, UR14, 0x2aaaaaab, URZ ;  /* 0x2aaaaaab0e1478a5 */ /* 0x000fe4000f8e023f */
[----:B------:R-:W-:-:S02]  /*05d0*/  UIADD3 UR16, UR8, 0x2f, URZ ;  /* 0x0000002f08107890 */ /* 0x000fc4000fffe03f */
[----:B------:R-:W-:Y:S02]  /*05e0*/  UISETP.NE.AND UP1, UPT, UR12, URZ, UPT ;  /* 0x0000003f0c00728c */ /* 0x000fe4000bf25270 */
[----:B------:R-:W-:Y:S02]  /*05f0*/  UMOV UR4, UR26 ;  /* 0x0000001a00047c82 */ /* 0x000fe40008000000 */
[----:B------:R-:W-:Y:S02]  /*0600*/  UIMAD.WIDE UR16, UR16, 0x2aaaaaab, URZ ;  /* 0x2aaaaaab101078a5 */ /* 0x000fe4000f8e023f */
[----:B------:R-:W-:Y:S01]  /*0610*/  @UP0 USHF.R.U32.HI UR4, URZ, UR5, UR19 ;  /* 0x000000053f040299 */ /* 0x000fe20008011613 */
[----:B------:R-:W-:Y:S01]  /*0620*/  PLOP3.LUT P0, PT, PT, PT, UP1, 0x40, 0x0 ;  /* 0x000000000000781c */ /* 0x000fe20003f0e818 */
[----:B------:R-:W-:Y:S02]  /*0630*/  USHF.R.U32.HI UR8, URZ, 0x1f, UR17 ;  /* 0x0000001f3f087899 */ /* 0x000fe40008011611 */
[----:B------:R-:W-:-:S02]  /*0640*/  UMOV UR19, UR21 ;  /* 0x0000001500137c82 */ /* 0x000fc40008000000 */
[----:B------:R-:W-:Y:S02]  /*0650*/  USHF.R.U32.HI UR14, URZ, 0x1f, UR19 ;  /* 0x0000001f3f0e7899 */ /* 0x000fe40008011613 */
[----:B------:R-:W-:Y:S02]  /*0660*/  ULDC UR25, c[0x0][0x168] ;  /* 0x00005a0000197ab9 */ /* 0x000fe40000000800 */
[----:B------:R-:W-:Y:S02]  /*0670*/  UIADD3 UR25, UR9, -UR25, URZ ;  /* 0x8000001909197290 */ /* 0x000fe4000fffe03f */
[----:B------:R-:W-:Y:S02]  /*0680*/  ULEA.HI.SX32 UR14, UR19, UR14, 0x1d ;  /* 0x0000000e130e7291 */ /* 0x000fe4000f8fea3f */
[----:B------:R-:W-:Y:S02]  /*0690*/  ULEA.HI.SX32 UR17, UR17, UR8, 0x1d ;  /* 0x0000000811117291 */ /* 0x000fe4000f8fea3f */
[----:B------:R-:W-:-:S02]  /*06a0*/  UIADD3 UR4, UR25, UR4, URZ ;  /* 0x0000000419047290 */ /* 0x000fc4000fffe03f */
[----:B------:R-:W-:Y:S02]  /*06b0*/  UISETP.LT.AND UP0, UPT, UR14, UR17, UPT ;  /* 0x000000110e00728c */ /* 0x000fe4000bf01270 */
[----:B------:R-:W-:Y:S02]  /*06c0*/  ULDC UR5, c[0x0][0x324] ;  /* 0x0000c90000057ab9 */ /* 0x000fe40000000800 */
[----:B------:R-:W-:Y:S02]  /*06d0*/  UIADD3 UR8, UR4, -UR5, URZ ;  /* 0x8000000504087290 */ /* 0x000fe4000fffe03f */
[----:B------:R-:W-:Y:S01]  /*06e0*/  USEL UR24, UR14, UR17, UP0 ;  /* 0x000000110e187287 */ /* 0x000fe20008000000 */
[----:B------:R-:W-:Y:S05]  /*06f0*/  @P0 BRA `(.L_x_382) ;  /* 0x0000015000000947 */ /* 0x000fea0003800000 */
[----:B------:R-:W-:Y:S02]  /*0700*/  UMOV UR14, UR4 ;  /* 0x00000004000e7c82 */ /* 0x000fe40008000000 */
[----:B------:R-:W-:-:S06]  /*0710*/  UISETP.GT.AND UP0, UPT, UR14, -0x1, UPT ;  /* 0xffffffff0e00788c */ /* 0x000fcc000bf04270 */
[----:B------:R-:W-:-:S13]  /*0720*/  PLOP3.LUT P0, PT, PT, PT, UP0, 0x80, 0x0 ;  /* 0x000000000000781c */ /* 0x000fda0003f0f008 */
[----:B------:R-:W-:Y:S05]  /*0730*/  @P0 BRA `(.L_x_383) ;  /* 0x0000008000000947 */ /* 0x000fea0003800000 */
[----:B------:R-:W-:Y:S02]  /*0740*/  ULDC UR4, c[0x0][0x32c] ;  /* 0x0000cb0000047ab9 */ /* 0x000fe40000000800 */
[----:B------:R-:W-:Y:S02]  /*0750*/  UISETP.NE.AND UP0, UPT, UR4, 0x1, UPT ;  /* 0x000000010400788c */ /* 0x000fe4000bf05270 */
[----:B------:R-:W-:Y:S02]  /*0760*/  ULOP3.LUT UR14, URZ, UR14, URZ, 0x33, !UPT ;  /* 0x0000000e3f0e7292 */ /* 0x000fe4000f8e333f */
[----:B------:R-:W-:Y:S02]  /*0770*/  ULDC.64 UR4, c[0x0][0x330] ;  /* 0x0000cc0000047ab9 */ /* 0x000fe40000000a00 */
[----:B------:R-:W-:-:S05]  /*0780*/  UIMAD.WIDE.U32 UR16, UR14, UR4, URZ ;  /* 0x000000040e1072a5 */ /* 0x000fca000f8e003f */
[----:B------:R-:W-:-:S04]  /*0790*/  @UP0 USHF.R.U32.HI UR14, URZ, UR5, UR17 ;  /* 0x000000053f0e0299 */ /* 0x000fc80008011611 */
[----:B------:R-:W-:Y:S01]  /*07a0*/  ULOP3.LUT UR14, URZ, UR14, URZ, 0x33, !UPT ;  /* 0x0000000e3f0e7292 */ /* 0x000fe2000f8e333f */
[----:B------:R-:W-:Y:S05]  /*07b0*/  BRA `(.L_x_384) ;  /* 0x0000005000007947 */ /* 0x000fea0003800000 */
.L_x_383:
[----:B------:R-:W-:Y:S02]  /*07c0*/  ULDC UR4, c[0x0][0x32c] ;  /* 0x0000cb0000047ab9 */ /* 0x000fe40000000800 */
[----:B------:R-:W-:-:S03]  /*07d0*/  UISETP.NE.AND UP0, UPT, UR4, 0x1, UPT ;  /* 0x000000010400788c */ /* 0x000fc6000bf05270 */
[----:B------:R-:W-:Y:S02]  /*07e0*/  ULDC.64 UR4, c[0x0][0x330] ;  /* 0x0000cc0000047ab9 */ /* 0x000fe40000000a00 */
[----:B------:R-:W-:-:S06]  /*07f0*/  UIMAD.WIDE.U32 UR16, UR14, UR4, URZ ;  /* 0x000000040e1072a5 */ /* 0x000fcc000f8e003f */
[----:B------:R-:W-:Y:S02]  /*0800*/  @UP0 USHF.R.U32.HI UR14, URZ, UR5, UR17 ;  /* 0x000000053f0e0299 */ /* 0x000fe40008011611 */
.L_x_384:
[----:B------:R-:W-:Y:S02]  /*0810*/  ULDC UR4, c[0x0][0x32c] ;  /* 0x0000cb0000047ab9 */ /* 0x000fe40000000800 */
[----:B------:R-:W-:-:S04]  /*0820*/  UIMAD UR4, UR14, UR4, URZ ;  /* 0x000000040e0472a4 */ /* 0x000fc8000f8e023f */
[----:B------:R-:W-:-:S04]  /*0830*/  UISETP.LT.AND UP0, UPT, UR8, UR4, UPT ;  /* 0x000000040800728c */ /* 0x000fc8000bf01270 */
[----:B------:R-:W-:-:S04]  /*0840*/  USEL UR8, UR8, UR4, !UP0 ;  /* 0x0000000408087287 */ /* 0x000fc8000c000000 */
.L_x_382:
[----:B------:R-:W-:-:S04]  /*0850*/  UIMAD.WIDE UR4, UR8, 0x2aaaaaab, URZ ;  /* 0x2aaaaaab080478a5 */ /* 0x000fc8000f8e023f */
[----:B------:R-:W-:-:S04]  /*0860*/  USHF.R.U32.HI UR4, URZ, 0x1f, UR5 ;  /* 0x0000001f3f047899 */ /* 0x000fc80008011605 */
[----:B------:R-:W-:-:S03]  /*0870*/  ULEA.HI.SX32 UR4, UR5, UR4, 0x1d ;  /* 0x0000000405047291 */ /* 0x000fc6000f8fea3f */
[----:B------:R-:W-:Y:S02]  /*0880*/  ULDC UR5, c[0x0][0x338] ;  /* 0x0000ce0000057ab9 */ /* 0x000fe40000000800 */
[----:B------:R-:W-:-:S04]  /*0890*/  UISETP.LT.AND UP0, UPT, URZ, UR4, UPT ;  /* 0x000000043f00728c */ /* 0x000fc8000bf01270 */
[----:B------:R-:W-:Y:S02]  /*08a0*/  USEL UR8, URZ, UR4, !UP0 ;  /* 0x000000043f087287 */ /* 0x000fe4000c000000 */
[----:B------:R-:W-:Y:S02]  /*08b0*/  USHF.R.U32.HI UR4, URZ, 0x10, UR7 ;  /* 0x000000103f047899 */ /* 0x000fe40008011607 */
[----:B------:R-:W-:Y:S02]  /*08c0*/  UISETP.GT.AND UP0, UPT, UR24, UR8, UPT ;  /* 0x000000081800728c */ /* 0x000fe4000bf04270 */
[----:B------:R-:W-:-:S04]  /*08d0*/  UISETP.NE.AND UP1, UPT, UR4, URZ, UPT ;  /* 0x0000003f0400728c */ /* 0x000fc8000bf25270 */
[----:B------:R-:W-:Y:S01]  /*08e0*/  PLOP3.LUT P0, PT, PT, PT, UP0, 0x80, 0x0 ;  /* 0x000000000000781c */ /* 0x000fe20003f0f008 */
[----:B------:R-:W-:-:S03]  /*08f0*/  USEL UR5, UR4, UR5, UP1 ;  /* 0x0000000504057287 */ /* 0x000fc60008800000 */
[----:B------:R-:W-:-:S09]  /*0900*/  UMOV UR4, URZ ;  /* 0x0000003f00047c82 */ /* 0x000fd20008000000 */
[----:B------:R-:W-:Y:S05]  /*0910*/  @!P0 BRA `(.L_x_385) ;  /* 0x0000023000008947 */ /* 0x000fea0003800000 */
[----:B------:R-:W-:Y:S01]  /*0920*/  IMAD.U32 R0, RZ, RZ, UR5 ;  /* 0x00000005ff007e24 */ /* 0x000fe2000f8e00ff */
[----:B------:R-:W-:Y:S02]  /*0930*/  UIADD3 UR18, UR5, -0x1, UR24 ;  /* 0xffffffff05127890 */ /* 0x000fe4000fffe018 */
[----:B------:R-:W-:Y:S02]  /*0940*/  UMOV UR20, URZ ;  /* 0x0000003f00147c82 */ /* 0x000fe40008000000 */
[-C--:B-1----:R-:W-:Y:S01]  /*0950*/  IABS R2, R0.reuse ;  /* 0x0000000000027213 */ /* 0x082fe20000000000 */
[----:B------:R-:W-:Y:S01]  /*0960*/  UIADD3 UR18, -UR8, UR18, URZ ;  /* 0x0000001208127290 */ /* 0x000fe2000fffe13f */
[----:B------:R-:W-:Y:S02]  /*0970*/  IABS R0, R0 ;  /* 0x0000000000007213 */ /* 0x000fe40000000000 */
[----:B------:R-:W1:Y:S03]  /*0980*/  R2UR UR17, R2 ;  /* 0x00000000021173c2 */ /* 0x000e6600000e0000 */
[----:B------:R-:W-:-:S05]  /*0990*/  IMAD.MOV R0, RZ, RZ, -R0 ;  /* 0x000000ffff007224 */ /* 0x000fca00078e0a00 */
[----:B------:R-:W3:Y:S01]  /*09a0*/  R2UR UR14, R0 ;  /* 0x00000000000e73c2 */ /* 0x000ee200000e0000 */
[----:B-1----:R-:W1:Y:S08]  /*09b0*/  I2F.RP R2, UR17 ;  /* 0x0000001100027d06 */ /* 0x002e700008209400 */
[----:B-1----:R-:W1:Y:S02]  /*09c0*/  MUFU.RCP R2, R2 ;  /* 0x0000000200027308 */ /* 0x002e640000001000 */
[----:B-1----:R-:W-:-:S06]  /*09d0*/  IADD3 R2, R2, 0xffffffe, RZ ;  /* 0x0ffffffe02027810 */ /* 0x002fcc0007ffe0ff */
[----:B------:R-:W1:Y:S02]  /*09e0*/  F2I.FTZ.U32.TRUNC.NTZ R2, R2 ;  /* 0x0000000200027305 */ /* 0x000e64000021f000 */
[----:B-1----:R1:W4:Y:S02]  /*09f0*/  R2UR UR21, R2 ;  /* 0x00000000021573c2 */ /* 0x00232400000e0000 */
[----:B-1----:R-:W-:Y:S01]  /*0a00*/  IMAD.U32 R2, RZ, RZ, UR18 ;  /* 0x00000012ff027e24 */ /* 0x002fe2000f8e00ff */
[----:B----4-:R-:W-:Y:S02]  /*0a10*/  UIADD3 UR4, URZ, -UR21, URZ ;  /* 0x800000153f047290 */ /* 0x010fe4000fffe03f */
[----:B------:R-:W-:Y:S02]  /*0a20*/  ULOP3.LUT UR18, UR18, UR5, URZ, 0x3c, !UPT ;  /* 0x0000000512127292 */ /* 0x000fe4000f8e3c3f */
[----:B------:R-:W-:Y:S01]  /*0a30*/  IABS R2, R2 ;  /* 0x0000000200027213 */ /* 0x000fe20000000000 */
[----:B------:R-:W-:-:S03]  /*0a40*/  UIMAD UR4, UR4, UR17, URZ ;  /* 0x00000011040472a4 */ /* 0x000fc6000f8e023f */
[----:B------:R-:W1:Y:S01]  /*0a50*/  R2UR UR16, R2 ;  /* 0x00000000021073c2 */ /* 0x000e6200000e0000 */
[----:B------:R-:W-:-:S07]  /*0a60*/  UIMAD.WIDE.U32 UR20, UR21, UR4, UR20 ;  /* 0x00000004151472a5 */ /* 0x000fce000f8e0014 */
[----:B------:R-:W-:Y:S02]  /*0a70*/  UMOV UR19, UR21 ;  /* 0x0000001500137c82 */ /* 0x000fe40008000000 */
[----:B-1----:R-:W-:-:S07]  /*0a80*/  UIMAD.WIDE.U32 UR20, UR19, UR16, URZ ;  /* 0x00000010131472a5 */ /* 0x002fce000f8e003f */
[----:B------:R-:W-:Y:S02]  /*0a90*/  UMOV UR19, UR21 ;  /* 0x0000001500137c82 */ /* 0x000fe40008000000 */
[----:B---3--:R-:W-:-:S04]  /*0aa0*/  UIMAD UR14, UR19, UR14, UR16 ;  /* 0x0000000e130e72a4 */ /* 0x008fc8000f8e0210 */
[----:B------:R-:W-:-:S11]  /*0ab0*/  UISETP.GT.U32.AND UP0, UPT, UR17, UR14, UPT ;  /* 0x0000000e1100728c */ /* 0x000fd6000bf04070 */
[----:B------:R-:W-:Y:S02]  /*0ac0*/  @!UP0 UIADD3 UR14, UR14, -UR17, URZ ;  /* 0x800000110e0e8290 */ /* 0x000fe4000fffe03f */
[----:B------:R-:W-:Y:S02]  /*0ad0*/  @!UP0 UIADD3 UR19, UR19, 0x1, URZ ;  /* 0x0000000113138890 */ /* 0x000fe4000fffe03f */
[----:B------:R-:W-:Y:S02]  /*0ae0*/  UISETP.GE.U32.AND UP1, UPT, UR14, UR17, UPT ;  /* 0x000000110e00728c */ /* 0x000fe4000bf26070 */
[----:B------:R-:W-:-:S09]  /*0af0*/  UISETP.GE.AND UP0, UPT, UR18, URZ, UPT ;  /* 0x0000003f1200728c */ /* 0x000fd2000bf06270 */
[----:B------:R-:W-:Y:S02]  /*0b00*/  @UP1 UIADD3 UR19, UR19, 0x1, URZ ;  /* 0x0000000113131890 */ /* 0x000fe4000fffe03f */
[----:B------:R-:W-:-:S05]  /*0b10*/  UISETP.NE.AND UP1, UPT, UR5, URZ, UPT ;  /* 0x0000003f0500728c */ /* 0x000fca000bf25270 */
[----:B------:R-:W-:Y:S02]  /*0b20*/  UMOV UR4, UR19 ;  /* 0x0000001300047c82 */ /* 0x000fe40008000000 */
[----:B------:R-:W-:-:S04]  /*0b30*/  @!UP0 UIADD3 UR4, -UR4, URZ, URZ ;  /* 0x0000003f04048290 */ /* 0x000fc8000fffe13f */
[----:B------:R-:W-:Y:S02]  /*0b40*/  @!UP1 ULOP3.LUT UR4, URZ, UR5, URZ, 0x33, !UPT ;  /* 0x000000053f049292 */ /* 0x000fe4000f8e333f */
.L_x_385:
[----:B------:R-:W-:Y:S01]  /*0b50*/  ULOP3.LUT UR7, UR7, 0xffff, URZ, 0xc0, !UPT ;  /* 0x0000ffff07077892 */ /* 0x000fe2000f8ec03f */
[----:B------:R-:W-:Y:S01]  /*0b60*/  PLOP3.LUT P2, PT, PT, PT, PT, 0x80, 0x0 ;  /* 0x000000000000781c */ /* 0x000fe20003f4f070 */
[----:B------:R-:W-:Y:S01]  /*0b70*/  IMAD.MOV.U32 R6, RZ, RZ, RZ ;  /* 0x000000ffff067224 */ /* 0x000fe200078e00ff */
[----:B------:R-:W-:Y:S01]  /*0b80*/  CS2R R130, SRZ ;  /* 0x0000000000827805 */ /* 0x000fe2000001ff00 */
[----:B------:R-:W-:Y:S01]  /*0b90*/  UIMAD UR8, UR7, UR4, UR8 ;  /* 0x00000004070872a4 */ /* 0x000fe2000f8e0208 */
[----:B------:R-:W-:Y:S01]  /*0ba0*/  IMAD.MOV.U32 R4, RZ, RZ, RZ ;  /* 0x000000ffff047224 */ /* 0x000fe200078e00ff */
        /* <DEDUP_REMOVED lines=72> */
[----:B------:R-:W-:Y:S02]  /*1030*/  UISETP.NE.AND.EX UP0, UPT, URZ, UR5, UPT, UP0 ;  /* 0x000000053f00728c */ /* 0x000fe4000bf05300 */
[----:B------:R-:W-:-:S04]  /*1040*/  UISETP.NE.AND UP1, UPT, UR13, URZ, UPT ;  /* 0x0000003f0d00728c */ /* 0x000fc8000bf25270 */
[----:B------:R-:W-:-:S05]  /*1050*/  PLOP3.LUT P0, PT, PT, PT, UP0, 0x80, 0x0 ;  /* 0x000000000000781c */ /* 0x000fca0003f0f008 */
[----:B------:R-:W-:Y:S02]  /*1060*/  @UP0 UMOV UR4, 0x4 ;  /* 0x0000000400040882 */ /* 0x000fe40000000000 */
[----:B------:R-:W-:-:S06]  /*1070*/  @UP0 UIMAD.WIDE UR4, UR15, UR4, UR16 ;  /* 0x000000040f0402a5 */ /* 0x000fcc000f8e0210 */
[----:B-1----:R-:W-:Y:S02]  /*1080*/  IMAD.U32 R2, RZ, RZ, UR4 ;  /* 0x00000004ff027e24 */ /* 0x002fe4000f8e00ff */
[----:B------:R-:W-:Y:S01]  /*1090*/  IMAD.U32 R3, RZ, RZ, UR5 ;  /* 0x00000005ff037e24 */ /* 0x000fe2000f8e00ff */
[----:B------:R-:W-:Y:S02]  /*10a0*/  UMOV UR14, 0x30 ;  /* 0x00000030000e7882 */ /* 0x000fe40000000000 */
[----:B------:R-:W-:Y:S02]  /*10b0*/  UIMAD UR17, UR24, UR14, -0x30 ;  /* 0xffffffd0181174a4 */ /* 0x000fe4000f8e020e */
[----:B------:R-:W-:Y:S01]  /*10c0*/  UIMAD UR27, UR24, -0x30, UR14 ;  /* 0xffffffd0181b78a4 */ /* 0x000fe2000f8e020e */
[----:B------:R1:W3:Y:S01]  /*10d0*/  @P0 LDG.E R0, [R2.64] ;  /* 0x0000001602000981 */ /* 0x0002e2000c1e1900 */
[----:B------:R-:W-:Y:S01]  /*10e0*/  IMAD.MOV.U32 R4, RZ, RZ, c[0x0][0x2b8] ;  /* 0x0000ae00ff047624 */ /* 0x000fe200078e00ff */
[----:B------:R-:W-:Y:S01]  /*10f0*/  ULDC.64 UR4, c[0x0][0x2b0] ;  /* 0x0000ac0000047ab9 */ /* 0x000fe20000000a00 */
[----:B------:R-:W-:Y:S01]  /*1100*/  IMAD.MOV.U32 R31, RZ, RZ, RZ ;  /* 0x000000ffff1f7224 */ /* 0x000fe200078e00ff */
[----:B------:R-:W-:Y:S02]  /*1110*/  BAR.SYNC.DEFER_BLOCKING 0x0 ;  /* 0x0000000000007b1d */ /* 0x000fe40000010000 */
[----:B------:R-:W-:-:S02]  /*1120*/  ISETP.NE.AND P1, PT, R4, 0x1, PT ;  /* 0x000000010400780c */ /* 0x000fc40003f25270 */
[----:B-1----:R-:W-:Y:S01]  /*1130*/  SHF.R.S32.HI R2, RZ, 0x1f, R156 ;  /* 0x0000001fff027819 */ /* 0x002fe2000001149c */
[----:B------:R-:W-:Y:S01]  /*1140*/  USHF.R.S32.HI UR19, URZ, 0x1f, UR15 ;  /* 0x0000001f3f137899 */ /* 0x000fe2000801140f */
[----:B---3--:R1:W3:Y:S02]  /*1150*/  @P0 R2UR UR16, R0 ;  /* 0x00000000001003c2 */ /* 0x0082e400000e0000 */
[----:B---3--:R-:W-:Y:S02]  /*1160*/  @!UP0 UMOV UR16, UR15 ;  /* 0x0000000f00108c82 */ /* 0x008fe40008000000 */
[----:B------:R-:W-:Y:S02]  /*1170*/  USHF.R.S32.HI UR7, URZ, 0x1f, UR16 ;  /* 0x0000001f3f077899 */ /* 0x000fe40008011410 */
[----:B------:R-:W-:Y:S02]  /*1180*/  UIMAD.WIDE.U32 UR20, UR16, UR4, URZ ;  /* 0x00000004101472a5 */ /* 0x000fe4000f8e003f */
[----:B------:R-:W-:-:S04]  /*1190*/  UIMAD UR7, UR7, UR4, URZ ;  /* 0x00000004070772a4 */ /* 0x000fc8000f8e023f */
[----:B------:R-:W-:Y:S01]  /*11a0*/  UIMAD UR7, UR16, UR5, UR7 ;  /* 0x00000005100772a4 */ /* 0x000fe2000f8e0207 */
[----:B-1----:R-:W-:-:S03]  /*11b0*/  LEA.HI R0, R2, R156, RZ, 0x3 ;  /* 0x0000009c02007211 */ /* 0x002fc600078f18ff */
[----:B------:R-:W-:Y:S02]  /*11c0*/  UIADD3 UR7, UR21, UR7, URZ ;  /* 0x0000000715077290 */ /* 0x000fe4000fffe03f */
[----:B------:R-:W-:Y:S01]  /*11d0*/  USHF.R.S32.HI UR16, URZ, 0x1f, UR11 ;  /* 0x0000001f3f107899 */ /* 0x000fe2000801140b */
[----:B------:R-:W-:Y:S01]  /*11e0*/  LOP3.LUT R10, R0, 0xfffffff8, RZ, 0xc0, !PT ;  /* 0xfffffff8000a7812 */ /* 0x000fe200078ec0ff */
[----:B------:R-:W-:Y:S01]  /*11f0*/  ULDC.64 UR4, c[0x0][0x1b8] ;  /* 0x00006e0000047ab9 */ /* 0x000fe20000000a00 */
[----:B------:R-:W-:-:S03]  /*1200*/  SHF.R.S32.HI R30, RZ, 0x3, R0 ;  /* 0x00000003ff1e7819 */ /* 0x000fc60000011400 */
[----:B------:R-:W-:-:S04]  /*1210*/  IMAD.IADD R10, R156, 0x1, -R10 ;  /* 0x000000019c0a7824 */ /* 0x000fc800078e0a0a */
[----:B------:R-:W-:-:S05]  /*1220*/  IMAD R32, R10, 0x20, R30 ;  /* 0x000000200a207824 */ /* 0x000fca00078e021e */
[----:B------:R-:W-:Y:S01]  /*1230*/  IADD3 R0, R32, UR17, RZ ;  /* 0x0000001120007c10 */ /* 0x000fe2000fffe0ff */
[----:B------:R-:W-:Y:S02]  /*1240*/  UIMAD UR18, UR16, UR4, URZ ;  /* 0x00000004101272a4 */ /* 0x000fe4000f8e023f */
[----:B------:R-:W-:Y:S01]  /*1250*/  UIMAD.WIDE.U32 UR28, UR11, UR4, URZ ;  /* 0x000000040b1c72a5 */ /* 0x000fe2000f8e003f */
[----:B------:R-:W-:Y:S01]  /*1260*/  ISETP.GE.AND P0, PT, R0, UR9, PT ;  /* 0x0000000900007c0c */ /* 0x000fe2000bf06270 */
[----:B------:R-:W-:Y:S01]  /*1270*/  IMAD.SHL.U32 R16, R30, 0x40, RZ ;  /* 0x000000401e107824 */ /* 0x000fe200078e00ff */
[----:B--2---:R-:W-:Y:S01]  /*1280*/  IADD3 R0, R0, UR10, RZ ;  /* 0x0000000a00007c10 */ /* 0x004fe2000fffe0ff */
[----:B------:R-:W-:Y:S01]  /*1290*/  IMAD.SHL.U32 R40, R10, 0x8, RZ ;  /* 0x000000080a287824 */ /* 0x000fe200078e00ff */
[----:B------:R-:W-:Y:S01]  /*12a0*/  ISETP.GT.OR P0, PT, R32, 0x2f, P0 ;  /* 0x0000002f2000780c */ /* 0x000fe20000704670 */
[----:B------:R-:W-:Y:S02]  /*12b0*/  STL [R1+0x20], R32 ;  /* 0x0000202001007387 */ /* 0x000fe40000100800 */
        /* <DEDUP_REMOVED lines=8> */
[----:B------:R-:W-:Y:S01]  /*1340*/  PLOP3.LUT P1, PT, PT, PT, UP1, 0x80, 0x0 ;  /* 0x000000000000781c */ /* 0x000fe20003f2f018 */
[----:B------:R-:W-:Y:S01]  /*1350*/  UIMAD UR18, UR11, UR5, UR18 ;  /* 0x000000050b1272a4 */ /* 0x000fe2000f8e0212 */
[----:B------:R-:W-:Y:S01]  /*1360*/  PLOP3.LUT P0, PT, PT, PT, UP1, 0x80, 0x0 ;  /* 0x000000000000781c */ /* 0x000fe20003f0f018 */
[----:B------:R-:W-:Y:S01]  /*1370*/  IMAD.MOV R5, RZ, RZ, -R5 ;  /* 0x000000ffff057224 */ /* 0x000fe200078e0a05 */
[----:B------:R-:W-:Y:S01]  /*1380*/  IADD3 R3, R32, UR26, RZ ;  /* 0x0000001a20037c10 */ /* 0x000fe2000fffe0ff */
[----:B------:R-:W-:Y:S01]  /*1390*/  ULDC.64 UR4, c[0x0][0x1c0] ;  /* 0x0000700000047ab9 */ /* 0x000fe20000000a00 */
[----:B------:R-:W-:Y:S01]  /*13a0*/  LOP3.LUT R16, R16, 0x1c0, RZ, 0xc0, !PT ;  /* 0x000001c010107812 */ /* 0x000fe200078ec0ff */
[----:B------:R-:W-:Y:S01]  /*13b0*/  UIADD3 UR29, UR29, UR18, URZ ;  /* 0x000000121d1d7290 */ /* 0x000fe2000fffe03f */
[C---:B------:R-:W-:Y:S01]  /*13c0*/  IADD3 R14, R40.reuse, 0x80, RZ ;  /* 0x00000080280e7810 */ /* 0x040fe20007ffe0ff */
[----:B------:R-:W-:Y:S01]  /*13d0*/  UIMAD UR19, UR19, UR4, URZ ;  /* 0x00000004131372a4 */ /* 0x000fe2000f8e023f */
[C---:B------:R-:W-:Y:S01]  /*13e0*/  IADD3 R13, R40.reuse, 0xc0, RZ ;  /* 0x000000c0280d7810 */ /* 0x040fe20007ffe0ff */
[----:B------:R-:W-:Y:S01]  /*13f0*/  UIMAD.WIDE.U32 UR28, UR15, UR4, UR28 ;  /* 0x000000040f1c72a5 */ /* 0x000fe2000f8e001c */
[----:B------:R-:W-:Y:S01]  /*1400*/  SHF.R.S32.HI R11, RZ, 0x1f, R14 ;  /* 0x0000001fff0b7819 */ /* 0x000fe2000001140e */
[----:B------:R-:W-:Y:S01]  /*1410*/  @P1 IMAD.HI.U32 R4, R3, c[0x0][0x2c8], RZ ;  /* 0x0000b20003041a27 */ /* 0x000fe200078e00ff */
[----:B------:R-:W-:Y:S01]  /*1420*/  UIMAD UR5, UR15, UR5, UR19 ;  /* 0x000000050f0572a4 */ /* 0x000fe2000f8e0213 */
[----:B------:R-:W-:Y:S01]  /*1430*/  ISETP.GE.AND P3, PT, R40, c[0x0][0x198], PT ;  /* 0x0000660028007a0c */ /* 0x000fe20003f66270 */
[----:B------:R-:W-:Y:S01]  /*1440*/  BSSY B0, `(.L_x_387) ;  /* 0x000013c000007945 */ /* 0x000fe20003800000 */
[----:B------:R-:W-:Y:S01]  /*1450*/  IMAD.U32 R9, RZ, RZ, UR29 ;  /* 0x0000001dff097e24 */ /* 0x000fe2000f8e00ff */
[----:B------:R-:W-:Y:S01]  /*1460*/  UIADD3 UR5, UR29, UR5, URZ ;  /* 0x000000051d057290 */ /* 0x000fe2000fffe03f */
[----:B------:R-:W-:Y:S01]  /*1470*/  IMAD.U32 R8, RZ, RZ, UR28 ;  /* 0x0000001cff087e24 */ /* 0x000fe2000f8e00ff */
[----:B------:R-:W-:Y:S01]  /*1480*/  ULDC UR15, c[0x0][0x168] ;  /* 0x00005a00000f7ab9 */ /* 0x000fe20000000800 */
[----:B------:R-:W-:Y:S01]  /*1490*/  LEA.HI R11, R11, R14, RZ, 0x3 ;  /* 0x0000000e0b0b7211 */ /* 0x000fe200078f18ff */
[----:B------:R-:W-:Y:S01]  /*14a0*/  UIMAD UR15, UR6, UR15, URZ ;  /* 0x0000000f060f72a4 */ /* 0x000fe2000f8e023f */
[----:B------:R-:W-:Y:S01]  /*14b0*/  ISETP.GE.AND P5, PT, R14, c[0x0][0x198], PT ;  /* 0x000066000e007a0c */ /* 0x000fe20003fa6270 */
[----:B-1----:R-:W-:Y:S01]  /*14c0*/  IMAD.MOV.U32 R7, RZ, RZ, R3 ;  /* 0x000000ffff077224 */ /* 0x002fe200078e0003 */
[----:B------:R-:W-:Y:S01]  /*14d0*/  @P0 SHF.R.U32.HI R7, RZ, c[0x0][0x2cc], R4 ;  /* 0x0000b300ff070a19 */ /* 0x000fe20000011604 */
[----:B------:R-:W-:Y:S01]  /*14e0*/  IMAD.U32 R9, RZ, RZ, UR5 ;  /* 0x00000005ff097e24 */ /* 0x000fe2000f8e00ff */
[----:B------:R-:W-:Y:S01]  /*14f0*/  ISETP.GE.AND P6, PT, R13, c[0x0][0x198], PT ;  /* 0x000066000d007a0c */ /* 0x000fe20003fc6270 */
[----:B------:R-:W-:Y:S01]  /*1500*/  IMAD R36, R5, c[0x0][0x2b8], R0 ;  /* 0x0000ae0005247a24 */ /* 0x000fe200078e0200 */
[--C-:B------:R-:W-:Y:S01]  /*1510*/  SHF.R.S32.HI R6, RZ, 0x1f, R7.reuse ;  /* 0x0000001fff067819 */ /* 0x100fe20000011407 */
[----:B------:R-:W-:Y:S01]  /*1520*/  IMAD.MOV R4, RZ, RZ, -R7 ;  /* 0x000000ffff047224 */ /* 0x000fe200078e0a07 */
[----:B------:R-:W-:Y:S01]  /*1530*/  LOP3.LUT R34, R11, 0xfffffff8, RZ, 0xc0, !PT ;  /* 0xfffffff80b227812 */ /* 0x000fe200078ec0ff */
[----:B------:R-:W-:Y:S01]  /*1540*/  IMAD.WIDE.U32 R8, R7, c[0x0][0x1b0], R8 ;  /* 0x00006c0007087a25 */ /* 0x000fe200078e0008 */
[----:B------:R-:W-:Y:S01]  /*1550*/  ULDC.64 UR4, c[0x0][0x1e8] ;  /* 0x00007a0000047ab9 */ /* 0x000fe20000000a00 */
[----:B------:R-:W-:Y:S01]  /*1560*/  SHF.R.S32.HI R12, RZ, 0x1f, R40 ;  /* 0x0000001fff0c7819 */ /* 0x000fe20000011428 */
[----:B------:R-:W-:Y:S01]  /*1570*/  UIMAD UR6, UR16, UR4, URZ ;  /* 0x00000004100672a4 */ /* 0x000fe2000f8e023f */
[----:B------:R-:W-:Y:S01]  /*1580*/  IMAD R4, R4, c[0x0][0x2c4], R3 ;  /* 0x0000b10004047a24 */ /* 0x000fe200078e0203 */
[----:B------:R-:W-:Y:S01]  /*1590*/  UIMAD.WIDE.U32 UR18, UR11, UR4, URZ ;  /* 0x000000040b1272a5 */ /* 0x000fe2000f8e003f */
[----:B------:R-:W-:Y:S01]  /*15a0*/  IMAD R6, R6, c[0x0][0x1b0], RZ ;  /* 0x00006c0006067a24 */ /* 0x000fe200078e02ff */
[----:B------:R-:W-:-:S02]  /*15b0*/  UIMAD UR6, UR11, UR5, UR6 ;  /* 0x000000050b0672a4 */ /* 0x000fc4000f8e0206 */
[----:B------:R-:W-:Y:S01]  /*15c0*/  SHF.R.S32.HI R3, RZ, 0x1f, R4 ;  /* 0x0000001fff037819 */ /* 0x000fe20000011404 */
[----:B------:R-:W-:Y:S01]  /*15d0*/  IMAD R6, R7, c[0x0][0x1b4], R6 ;  /* 0x00006d0007067a24 */ /* 0x000fe200078e0206 */
[----:B------:R-:W-:Y:S02]  /*15e0*/  UIADD3 UR6, UR19, UR6, URZ ;  /* 0x0000000613067290 */ /* 0x000fe4000fffe03f */
[----:B------:R-:W-:Y:S01]  /*15f0*/  UIADD3 UR28, UR27, UR9, URZ ;  /* 0x000000091b1c7290 */ /* 0x000fe2000fffe03f */
[----:B------:R-:W-:Y:S01]  /*1600*/  IMAD.IADD R7, R9, 0x1, R6 ;  /* 0x0000000109077824 */ /* 0x000fe200078e0206 */
[----:B------:R-:W-:Y:S01]  /*1610*/  IADD3 R9, R40, 0x40, RZ ;  /* 0x0000004028097810 */ /* 0x000fe20007ffe0ff */
[----:B------:R-:W-:Y:S01]  /*1620*/  IMAD R3, R3, c[0x0][0x1a8], RZ ;  /* 0x00006a0003037a24 */ /* 0x000fe200078e02ff */
[----:B------:R-:W-:Y:S01]  /*1630*/  UISETP.LT.AND UP0, UPT, UR28, 0x30, UPT ;  /* 0x000000301c00788c */ /* 0x000fe2000bf01270 */
[----:B------:R-:W-:Y:S01]  /*1640*/  IMAD.MOV.U32 R6, RZ, RZ, R8 ;  /* 0x000000ffff067224 */ /* 0x000fe200078e0008 */
[----:B------:R-:W-:Y:S01]  /*1650*/  LEA.HI R8, R2, R156, RZ, 0x6 ;  /* 0x0000009c02087211 */ /* 0x000fe200078f30ff */
[C---:B------:R-:W-:Y:S01]  /*1660*/  IMAD R3, R4.reuse, c[0x0][0x1ac], R3 ;  /* 0x00006b0004037a24 */ /* 0x040fe200078e0203 */
[----:B------:R-:W-:Y:S01]  /*1670*/  SHF.R.S32.HI R15, RZ, 0x1f, R9 ;  /* 0x0000001fff0f7819 */ /* 0x000fe20000011409 */
[----:B------:R-:W-:Y:S01]  /*1680*/  IMAD.WIDE.U32 R6, R4, c[0x0][0x1a8], R6 ;  /* 0x00006a0004067a25 */ /* 0x000fe200078e0006 */
[----:B------:R-:W-:Y:S01]  /*1690*/  SHF.R.U32.HI R4, RZ, 0x3, R16 ;  /* 0x00000003ff047819 */ /* 0x000fe20000011610 */
[----:B------:R-:W-:Y:S01]  /*16a0*/  USEL UR4, UR28, 0x30, UP0 ;  /* 0x000000301c047887 */ /* 0x000fe20008000000 */
[----:B------:R-:W-:Y:S01]  /*16b0*/  LOP3.LUT R16, R16, 0x38, R40, 0xf8, !PT ;  /* 0x0000003810107812 */ /* 0x000fe200078ef828 */
[----:B------:R-:W-:Y:S01]  /*16c0*/  IMAD.IADD R3, R7, 0x1, R3 ;  /* 0x0000000107037824 */ /* 0x000fe200078e0203 */
[----:B------:R-:W-:Y:S01]  /*16d0*/  LEA R20, P0, R6, c[0x0][0x160], 0x1 ;  /* 0x0000580006147a11 */ /* 0x000fe200078008ff */
[----:B------:R-:W-:Y:S01]  /*16e0*/  IMAD.SHL.U32 R8, R8, 0x8, RZ ;  /* 0x0000000808087824 */ /* 0x000fe200078e00ff */
[----:B------:R-:W-:-:S02]  /*16f0*/  LOP3.LUT R16, R16, R4, RZ, 0x3c, !PT ;  /* 0x0000000410107212 */ /* 0x000fc400078e3cff */
[----:B------:R-:W-:Y:S01]  /*1700*/  LEA.HI.X R3, R6, c[0x0][0x164], R3, 0x1, P0 ;  /* 0x0000590006037a11 */ /* 0x000fe200000f0c03 */
[----:B------:R-:W-:Y:S01]  /*1710*/  SHFL.IDX PT, R22, R20, 0x1, 0x181f ;  /* 0x00381f0014167f89 */ /* 0x000fe200000e0000 */
[----:B------:R-:W-:Y:S02]  /*1720*/  IADD3 R4, R30, UR26, RZ ;  /* 0x0000001a1e047c10 */ /* 0x000fe4000fffe0ff */
[----:B------:R-:W-:Y:S01]  /*1730*/  LOP3.LUT R16, R16, 0xfffffe00, R8, 0xf8, !PT ;  /* 0xfffffe0010107812 */ /* 0x000fe200078ef808 */
[----:B------:R-:W-:Y:S01]  /*1740*/  SHFL.IDX PT, R6, R20, RZ, 0x181f ;  /* 0x00181fff14067589 */ /* 0x000fe200000e0000 */
[----:B------:R-:W-:Y:S02]  /*1750*/  ISETP.GE.AND P0, PT, R4, UR15, PT ;  /* 0x0000000f04007c0c */ /* 0x000fe4000bf06270 */
[----:B------:R-:W-:Y:S01]  /*1760*/  SHF.R.S32.HI R8, RZ, 0x1f, R13 ;  /* 0x0000001fff087819 */ /* 0x000fe2000001140d */
[----:B------:R-:W1:Y:S01]  /*1770*/  SHFL.IDX PT, R7, R3, RZ, 0x181f ;  /* 0x00181fff03077589 */ /* 0x000e6200000e0000 */
[----:B------:R-:W-:Y:S01]  /*1780*/  LEA.HI R15, R15, R9, RZ, 0x3 ;  /* 0x000000090f0f7211 */ /* 0x000fe200078f18ff */
[----:B------:R-:W-:Y:S01]  /*1790*/  IMAD.SHL.U32 R41, R16, 0x2, RZ ;  /* 0x0000000210297824 */ /* 0x000fe200078e00ff */
[----:B------:R-:W-:Y:S01]  /*17a0*/  ISETP.GE.AND P4, PT, R9, c[0x0][0x198], PT ;  /* 0x0000660009007a0c */ /* 0x000fe20003f86270 */
[----:B------:R-:W3:Y:S01]  /*17b0*/  SHFL.IDX PT, R23, R3, 0x1, 0x181f ;  /* 0x00381f0003177f89 */ /* 0x000ee200000e0000 */
[----:B------:R-:W-:-:S02]  /*17c0*/  LEA.HI R8, R8, R13, RZ, 0x3 ;  /* 0x0000000d08087211 */ /* 0x000fc400078f18ff */
[----:B------:R-:W-:Y:S01]  /*17d0*/  LOP3.LUT R35, R15, 0xfffffff8, RZ, 0xc0, !PT ;  /* 0xfffffff80f237812 */ /* 0x000fe200078ec0ff */
[----:B------:R-:W-:Y:S01]  /*17e0*/  SHFL.IDX PT, R21, R3, 0x3, 0x181f ;  /* 0x00781f0003157f89 */ /* 0x000fe200000e0000 */
[----:B------:R-:W-:Y:S02]  /*17f0*/  LOP3.LUT R33, R8, 0xfffffff8, RZ, 0xc0, !PT ;  /* 0xfffffff808217812 */ /* 0x000fe400078ec0ff */
[----:B------:R-:W-:-:S04]  /*1800*/  IADD3 R0, R4, 0x20, RZ ;  /* 0x0000002004007810 */ /* 0x000fc80007ffe0ff */
[----:B------:R-:W-:Y:S02]  /*1810*/  ISETP.GE.AND P1, PT, R0, UR15, PT ;  /* 0x0000000f00007c0c */ /* 0x000fe4000bf26270 */
[C---:B------:R-:W-:Y:S02]  /*1820*/  IADD3 R0, R4.reuse, 0x40, RZ ;  /* 0x0000004004007810 */ /* 0x040fe40007ffe0ff */
[----:B------:R-:W-:-:S04]  /*1830*/  IADD3 R4, R4, 0x60, RZ ;  /* 0x0000006004047810 */ /* 0x000fc80007ffe0ff */
[----:B------:R-:W-:Y:S01]  /*1840*/  ISETP.GE.AND P2, PT, R4, UR15, PT ;  /* 0x0000000f04007c0c */ /* 0x000fe2000bf46270 */
[----:B-1----:R-:W-:-:S04]  /*1850*/  @!P0 IMAD.WIDE R16, R40, 0x2, R6 ;  /* 0x0000000228108825 */ /* 0x002fc800078e0206 */
[--C-:B------:R-:W-:Y:S01]  /*1860*/  @!P0 IMAD.WIDE R18, R35, 0x2, R6.reuse ;  /* 0x0000000223128825 */ /* 0x100fe200078e0206 */
[----:B------:R1:W-:Y:S03]  /*1870*/  @!P0 LDGSTS.E.BYPASS.LTC128B.128 [R41+0x100], [R16.64], !P3 ;  /* 0x0010000010298fae */ /* 0x0003e6000d901d56 */
[--C-:B------:R-:W-:Y:S01]  /*1880*/  @!P0 IMAD.WIDE R24, R34, 0x2, R6.reuse ;  /* 0x0000000222188825 */ /* 0x100fe200078e0206 */
[----:B------:R4:W-:Y:S03]  /*1890*/  @!P0 LDGSTS.E.BYPASS.LTC128B.128 [R41+0x4100], [R18.64], !P4 ;  /* 0x0410000012298fae */ /* 0x0009e6000e101d56 */
[----:B------:R-:W-:Y:S01]  /*18a0*/  @!P0 IMAD.WIDE R6, R33, 0x2, R6 ;  /* 0x0000000221068825 */ /* 0x000fe200078e0206 */
[----:B------:R5:W-:Y:S03]  /*18b0*/  @!P0 LDGSTS.E.BYPASS.LTC128B.128 [R41+0x8100], [R24.64], !P5 ;  /* 0x0810000018298fae */ /* 0x000be6000e901d56 */
[----:B---3--:R-:W-:Y:S01]  /*18c0*/  @!P1 IMAD.WIDE R26, R40, 0x2, R22 ;  /* 0x00000002281a9825 */ /* 0x008fe200078e0216 */
[----:B------:R3:W-:Y:S01]  /*18d0*/  @!P0 LDGSTS.E.BYPASS.LTC128B.128 [R41+0xc100], [R6.64], !P6 ;  /* 0x0c10000006298fae */ /* 0x0007e2000f101d56 */
[----:B------:R-:W-:-:S02]  /*18e0*/  ISETP.GE.AND P0, PT, R0, UR15, PT ;  /* 0x0000000f00007c0c */ /* 0x000fc4000bf06270 */
[----:B------:R-:W-:Y:S01]  /*18f0*/  @!P1 IMAD.WIDE R28, R34, 0x2, R22 ;  /* 0x00000002221c9825 */ /* 0x000fe200078e0216 */
[----:B------:R3:W-:Y:S01]  /*1900*/  @!P1 LDGSTS.E.BYPASS.LTC128B.128 [R41+0x1100], [R26.64], !P3 ;  /* 0x011000001a299fae */ /* 0x0007e2000d901d56 */
[----:B-1----:R-:W-:Y:S02]  /*1910*/  SHF.R.S32.HI R16, RZ, 0x1f, R36 ;  /* 0x0000001fff107819 */ /* 0x002fe40000011424 */
[----:B----4-:R-:W-:-:S04]  /*1920*/  IMAD.WIDE.U32 R18, R36, c[0x0][0x1e0], RZ ;  /* 0x0000780024127a25 */ /* 0x010fc800078e00ff */
[----:B-----5:R-:W-:-:S04]  /*1930*/  @!P1 IMAD.WIDE R24, R35, 0x2, R22 ;  /* 0x0000000223189825 */ /* 0x020fc800078e0216 */
[----:B---3--:R-:W-:Y:S01]  /*1940*/  IMAD R6, R16, c[0x0][0x1e0], RZ ;  /* 0x0000780010067a24 */ /* 0x008fe200078e02ff */
[----:B------:R1:W-:Y:S01]  /*1950*/  @!P1 LDGSTS.E.BYPASS.LTC128B.128 [R41+0x5100], [R24.64], !P4 ;  /* 0x0510000018299fae */ /* 0x0003e2000e101d56 */
[----:B------:R-:W-:-:S03]  /*1960*/  @!P1 IMAD.WIDE R22, R33, 0x2, R22 ;  /* 0x0000000221169825 */ /* 0x000fc600078e0216 */
[----:B------:R3:W-:Y:S01]  /*1970*/  @!P1 LDGSTS.E.BYPASS.LTC128B.128 [R41+0x9100], [R28.64], !P5 ;  /* 0x091000001c299fae */ /* 0x0007e2000e901d56 */
[----:B------:R-:W-:Y:S02]  /*1980*/  IMAD R6, R36, c[0x0][0x1e4], R6 ;  /* 0x0000790024067a24 */ /* 0x000fe400078e0206 */
[----:B------:R-:W-:Y:S01]  /*1990*/  IMAD R16, R16, c[0x0][0x208], RZ ;  /* 0x0000820010107a24 */ /* 0x000fe200078e02ff */
[----:B------:R4:W-:Y:S01]  /*19a0*/  @!P1 LDGSTS.E.BYPASS.LTC128B.128 [R41+0xd100], [R22.64], !P6 ;  /* 0x0d10000016299fae */ /* 0x0009e2000f101d56 */
[----:B------:R-:W-:Y:S02]  /*19b0*/  IMAD.IADD R7, R19, 0x1, R6 ;  /* 0x0000000113077824 */ /* 0x000fe400078e0206 */
[----:B------:R-:W-:Y:S01]  /*19c0*/  IMAD.MOV.U32 R6, RZ, RZ, R18 ;  /* 0x000000ffff067224 */ /* 0x000fe200078e0012 */
[----:B------:R-:W-:Y:S01]  /*19d0*/  SHFL.IDX PT, R19, R3, 0x2, 0x181f ;  /* 0x00581f0003137f89 */ /* 0x000fe200000e0000 */
[----:B------:R-:W-:-:S03]  /*19e0*/  IMAD R16, R36, c[0x0][0x20c], R16 ;  /* 0x0000830024107a24 */ /* 0x000fc600078e0210 */
[----:B------:R-:W4:Y:S04]  /*19f0*/  SHFL.IDX PT, R18, R20, 0x2, 0x181f ;  /* 0x00581f0014127f89 */ /* 0x000f2800000e0000 */
[----:B------:R-:W1:Y:S01]  /*1a00*/  SHFL.IDX PT, R20, R20, 0x3, 0x181f ;  /* 0x00781f0014147f89 */ /* 0x000e6200000e0000 */
[----:B----4-:R-:W-:-:S04]  /*1a10*/  @!P0 IMAD.WIDE R22, R35, 0x2, R18 ;  /* 0x0000000223168825 */ /* 0x010fc800078e0212 */
[----:B------:R-:W-:-:S04]  /*1a20*/  @!P0 IMAD.WIDE R26, R33, 0x2, R18 ;  /* 0x00000002211a8825 */ /* 0x000fc800078e0212 */
[----:B-1----:R-:W-:Y:S01]  /*1a30*/  @!P2 IMAD.WIDE R24, R40, 0x2, R20 ;  /* 0x000000022818a825 */ /* 0x002fe200078e0214 */
[----:B--2---:R-:W-:-:S03]  /*1a40*/  SHF.R.S32.HI R0, RZ, 0x1f, R31 ;  /* 0x0000001fff007819 */ /* 0x004fc6000001141f */
[C---:B------:R-:W-:Y:S01]  /*1a50*/  IMAD.WIDE.U32 R6, R31.reuse, c[0x0][0x1f0], R6 ;  /* 0x00007c001f067a25 */ /* 0x040fe200078e0006 */
[----:B------:R-:W-:Y:S03]  /*1a60*/  STL [R1+0x8], R31 ;  /* 0x0000081f01007387 */ /* 0x000fe60000100800 */
[C---:B------:R-:W-:Y:S01]  /*1a70*/  IMAD R5, R0.reuse, c[0x0][0x1f0], RZ ;  /* 0x00007c0000057a24 */ /* 0x040fe200078e02ff */
[----:B------:R-:W-:Y:S01]  /*1a80*/  STL [R1+0x24], R40 ;  /* 0x0000242801007387 */ /* 0x000fe20000100800 */
[----:B------:R-:W-:Y:S02]  /*1a90*/  IMAD R11, R0, c[0x0][0x218], RZ ;  /* 0x00008600000b7a24 */ /* 0x000fe400078e02ff */
[C---:B------:R-:W-:Y:S01]  /*1aa0*/  IMAD R3, R31.reuse, c[0x0][0x1f4], R5 ;  /* 0x00007d001f037a24 */ /* 0x040fe200078e0205 */
[----:B------:R-:W-:Y:S01]  /*1ab0*/  IADD3 R5, P1, R6, UR18, RZ ;  /* 0x0000001206057c10 */ /* 0x000fe2000ff3e0ff */
[----:B------:R-:W-:Y:S01]  /*1ac0*/  IMAD R11, R31, c[0x0][0x21c], R11 ;  /* 0x000087001f0b7a24 */ /* 0x000fe200078e020b */
[----:B------:R-:W-:Y:S01]  /*1ad0*/  STL [R1+0x1c], R41 ;  /* 0x00001c2901007387 */ /* 0x000fe20000100800 */
[----:B------:R-:W-:Y:S01]  /*1ae0*/  IMAD.SHL.U32 R0, R30, 0x8, RZ ;  /* 0x000000081e007824 */ /* 0x000fe200078e00ff */
[----:B------:R-:W-:-:S02]  /*1af0*/  IADD3.X R3, R7, UR6, R3, P1, !PT ;  /* 0x0000000607037c10 */ /* 0x000fc40008ffe403 */
[C---:B------:R-:W-:Y:S01]  /*1b00*/  LEA R6, P1, R5.reuse, c[0x0][0x1c8], 0x1 ;  /* 0x0000720005067a11 */ /* 0x040fe200078208ff */
[----:B------:R-:W-:Y:S03]  /*1b10*/  STL [R1+0x18], R35 ;  /* 0x0000182301007387 */ /* 0x000fe60000100800 */
[----:B------:R-:W-:Y:S01]  /*1b20*/  LEA.HI.X R3, R5, c[0x0][0x1cc], R3, 0x1, P1 ;  /* 0x0000730005037a11 */ /* 0x000fe200008f0c03 */
[--C-:B------:R-:W-:Y:S01]  /*1b30*/  @!P0 IMAD.WIDE R4, R40, 0x2, R18.reuse ;  /* 0x0000000228048825 */ /* 0x100fe200078e0212 */
[----:B------:R-:W-:Y:S04]  /*1b40*/  STL [R1+0x14], R34 ;  /* 0x0000142201007387 */ /* 0x000fe80000100800 */
[----:B------:R1:W-:Y:S04]  /*1b50*/  @!P0 LDGSTS.E.BYPASS.LTC128B.128 [R41+0x2100], [R4.64], !P3 ;  /* 0x0210000004298fae */ /* 0x0003e8000d901d56 */
[----:B------:R2:W-:Y:S04]  /*1b60*/  @!P0 LDGSTS.E.BYPASS.LTC128B.128 [R41+0x6100], [R22.64], !P4 ;  /* 0x0610000016298fae */ /* 0x0005e8000e101d56 */
[----:B------:R-:W-:Y:S04]  /*1b70*/  SHFL.IDX PT, R7, R3, 0x1, 0x181f ;  /* 0x00381f0003077f89 */ /* 0x000fe800000e0000 */
[----:B------:R-:W-:Y:S04]  /*1b80*/  STL [R1+0x10], R33 ;  /* 0x0000102101007387 */ /* 0x000fe80000100800 */
[----:B------:R-:W-:Y:S01]  /*1b90*/  STL [R1+0xc], R36 ;  /* 0x00000c2401007387 */ /* 0x000fe20000100800 */
[----:B-1----:R-:W-:-:S03]  /*1ba0*/  @!P0 IMAD.WIDE R4, R34, 0x2, R18 ;  /* 0x0000000222048825 */ /* 0x002fc600078e0212 */
[----:B------:R-:W-:Y:S01]  /*1bb0*/  SHFL.IDX PT, R18, R6, RZ, 0x181f ;  /* 0x00181fff06127589 */ /* 0x000fe200000e0000 */
[----:B--2---:R-:W-:-:S03]  /*1bc0*/  IMAD.WIDE.U32 R22, R36, c[0x0][0x208], RZ ;  /* 0x0000820024167a25 */ /* 0x004fc600078e00ff */
[----:B------:R-:W1:Y:S01]  /*1bd0*/  SHFL.IDX PT, R19, R3, RZ, 0x181f ;  /* 0x00181fff03137589 */ /* 0x000e6200000e0000 */
[----:B------:R-:W-:-:S03]  /*1be0*/  IMAD.IADD R17, R23, 0x1, R16 ;  /* 0x0000000117117824 */ /* 0x000fc600078e0210 */
[----:B------:R2:W-:Y:S01]  /*1bf0*/  @!P0 LDGSTS.E.BYPASS.LTC128B.128 [R41+0xa100], [R4.64], !P5 ;  /* 0x0a10000004298fae */ /* 0x0005e2000e901d56 */
[----:B------:R-:W-:-:S03]  /*1c00*/  IMAD.MOV.U32 R16, RZ, RZ, R22 ;  /* 0x000000ffff107224 */ /* 0x000fc600078e0016 */
[----:B------:R4:W-:Y:S01]  /*1c10*/  @!P0 LDGSTS.E.BYPASS.LTC128B.128 [R41+0xe100], [R26.64], !P6 ;  /* 0x0e1000001a298fae */ /* 0x0009e2000f101d56 */
[----:B------:R-:W-:Y:S01]  /*1c20*/  ISETP.GE.AND P6, PT, R9, c[0x0][0x1d4], PT ;  /* 0x0000750009007a0c */ /* 0x000fe20003fc6270 */
[----:B------:R-:W-:Y:S02]  /*1c30*/  IMAD.WIDE.U32 R16, R31, c[0x0][0x218], R16 ;  /* 0x000086001f107a25 */ /* 0x000fe400078e0010 */
[----:B------:R5:W-:Y:S01]  /*1c40*/  @!P2 LDGSTS.E.BYPASS.LTC128B.128 [R41+0x3100], [R24.64], !P3 ;  /* 0x031000001829afae */ /* 0x000be2000d901d56 */
[----:B------:R-:W-:-:S03]  /*1c50*/  ISETP.GE.AND P3, PT, R40, c[0x0][0x1d4], PT ;  /* 0x0000750028007a0c */ /* 0x000fc60003f66270 */
[----:B------:R-:W1:Y:S01]  /*1c60*/  SHFL.IDX PT, R6, R6, 0x1, 0x181f ;  /* 0x00381f0006067f89 */ /* 0x000e6200000e0000 */
[----:B--2---:R-:W-:Y:S01]  /*1c70*/  IADD3 R4, -R30, UR4, RZ ;  /* 0x000000041e047c10 */ /* 0x004fe2000fffe1ff */
[----:B------:R-:W-:Y:S02]  /*1c80*/  ULDC.64 UR4, c[0x0][0x210] ;  /* 0x0000840000047ab9 */ /* 0x000fe40000000a00 */
[----:B------:R-:W-:Y:S01]  /*1c90*/  UIMAD.WIDE.U32 UR14, UR11, UR4, URZ ;  /* 0x000000040b0e72a5 */ /* 0x000fe2000f8e003f */
[--C-:B----4-:R-:W-:Y:S01]  /*1ca0*/  @!P2 IMAD.WIDE R26, R35, 0x2, R20.reuse ;  /* 0x00000002231aa825 */ /* 0x110fe200078e0214 */
[C---:B------:R-:W-:Y:S01]  /*1cb0*/  ISETP.GE.AND P1, PT, R4.reuse, 0x1, PT ;  /* 0x000000010400780c */ /* 0x040fe20003f26270 */
[----:B------:R-:W-:Y:S01]  /*1cc0*/  UIMAD UR4, UR16, UR4, URZ ;  /* 0x00000004100472a4 */ /* 0x000fe2000f8e023f */
[----:B------:R-:W-:Y:S01]  /*1cd0*/  ISETP.GT.AND P0, PT, R4, 0x20, PT ;  /* 0x000000200400780c */ /* 0x000fe20003f04270 */
[--C-:B-----5:R-:W-:Y:S01]  /*1ce0*/  @!P2 IMAD.WIDE R24, R34, 0x2, R20.reuse ;  /* 0x000000022218a825 */ /* 0x120fe200078e0214 */
[----:B------:R2:W-:Y:S01]  /*1cf0*/  @!P2 LDGSTS.E.BYPASS.LTC128B.128 [R41+0x7100], [R26.64], !P4 ;  /* 0x071000001a29afae */ /* 0x0005e2000e101d56 */
[----:B------:R-:W-:Y:S01]  /*1d00*/  ISETP.GE.AND P4, PT, R13, c[0x0][0x198], PT ;  /* 0x000066000d007a0c */ /* 0x000fe20003f86270 */
[----:B------:R-:W-:Y:S01]  /*1d10*/  UIMAD UR4, UR11, UR5, UR4 ;  /* 0x000000050b0472a4 */ /* 0x000fe2000f8e0204 */
[----:B------:R-:W-:Y:S01]  /*1d20*/  @!P2 IMAD.WIDE R20, R33, 0x2, R20 ;  /* 0x000000022114a825 */ /* 0x000fe200078e0214 */
[----:B------:R4:W-:Y:S01]  /*1d30*/  @!P2 LDGSTS.E.BYPASS.LTC128B.128 [R41+0xb100], [R24.64], !P5 ;  /* 0x0b1000001829afae */ /* 0x0009e2000e901d56 */
[----:B------:R-:W-:Y:S01]  /*1d40*/  ISETP.GE.AND P5, PT, R14, c[0x0][0x1d4], PT ;  /* 0x000075000e007a0c */ /* 0x000fe20003fa6270 */
[----:B------:R-:W-:-:S02]  /*1d50*/  UIADD3 UR16, UR15, UR4, URZ ;  /* 0x000000040f107290 */ /* 0x000fc4000fffe03f */
[----:B------:R-:W-:Y:S01]  /*1d60*/  UIADD3 UR4, UR24, -0x1, URZ ;  /* 0xffffffff18047890 */ /* 0x000fe2000fffe03f */
[----:B-1----:R-:W-:-:S05]  /*1d70*/  @P1 IMAD.WIDE R4, R35, 0x2, R18 ;  /* 0x0000000223041825 */ /* 0x002fca00078e0212 */
[----:B------:R1:W-:Y:S01]  /*1d80*/  @!P2 LDGSTS.E.BYPASS.LTC128B.128 [R41+0xf100], [R20.64], !P4 ;  /* 0x0f1000001429afae */ /* 0x0003e2000e101d56 */
[----:B------:R-:W-:-:S03]  /*1d90*/  ISETP.GE.AND P4, PT, R13, c[0x0][0x1d4], PT ;  /* 0x000075000d007a0c */ /* 0x000fc60003f86270 */
[----:B------:R-:W0:Y:S01]  /*1da0*/  LDGDEPBAR ;  /* 0x00000000000079af */ /* 0x000e220000000000 */
[----:B-1----:R-:W-:-:S05]  /*1db0*/  @P1 IMAD.WIDE R20, R40, 0x2, R18 ;  /* 0x0000000228141825 */ /* 0x002fca00078e0212 */
[----:B------:R1:W-:Y:S04]  /*1dc0*/  @P1 LDGSTS.E.BYPASS.LTC128B.128 [R41+0x10100], [R20.64], !P3 ;  /* 0x1010000014291fae */ /* 0x0003e8000d901d56 */
[----:B------:R5:W-:Y:S01]  /*1dd0*/  @P1 LDGSTS.E.BYPASS.LTC128B.128 [R41+0x11900], [R4.64], !P6 ;  /* 0x1190000004291fae */ /* 0x000be2000f101d56 */
[----:B-1----:R-:W-:-:S04]  /*1de0*/  @P1 IMAD.WIDE R20, R34, 0x2, R18 ;  /* 0x0000000222141825 */ /* 0x002fc800078e0212 */
[----:B------:R-:W-:Y:S01]  /*1df0*/  @P1 IMAD.WIDE R18, R33, 0x2, R18 ;  /* 0x0000000221121825 */ /* 0x000fe200078e0212 */
[----:B-----5:R-:W-:Y:S01]  /*1e00*/  LEA.HI R5, R2, R156, RZ, 0x4 ;  /* 0x0000009c02057211 */ /* 0x020fe200078f20ff */
[----:B------:R1:W-:Y:S04]  /*1e10*/  @P1 LDGSTS.E.BYPASS.LTC128B.128 [R41+0x13100], [R20.64], !P5 ;  /* 0x1310000014291fae */ /* 0x0003e8000e901d56 */
[----:B------:R5:W-:Y:S01]  /*1e20*/  @P1 LDGSTS.E.BYPASS.LTC128B.128 [R41+0x14900], [R18.64], !P4 ;  /* 0x1490000012291fae */ /* 0x000be2000e101d56 */
[----:B------:R-:W-:-:S04]  /*1e30*/  IADD3 R15, P1, R16, UR14, RZ ;  /* 0x0000000e100f7c10 */ /* 0x000fc8000ff3e0ff */
[----:B------:R-:W-:Y:S01]  /*1e40*/  IADD3.X R11, R17, UR16, R11, P1, !PT ;  /* 0x00000010110b7c10 */ /* 0x000fe20008ffe40b */
[----:B------:R-:W-:Y:S01]  /*1e50*/  @P0 IMAD.WIDE R16, R40, 0x2, R6 ;  /* 0x0000000228100825 */ /* 0x000fe200078e0206 */
[----:B------:R-:W-:-:S04]  /*1e60*/  LEA R8, P1, R15, c[0x0][0x1f8], 0x1 ;  /* 0x00007e000f087a11 */ /* 0x000fc800078208ff */
[----:B------:R2:W-:Y:S01]  /*1e70*/  @P0 LDGSTS.E.BYPASS.LTC128B.128 [R41+0x11100], [R16.64], !P3 ;  /* 0x1110000010290fae */ /* 0x0005e2000d901d56 */
[----:B------:R-:W-:Y:S02]  /*1e80*/  LEA.HI.X R11, R15, c[0x0][0x1fc], R11, 0x1, P1 ;  /* 0x00007f000f0b7a11 */ /* 0x000fe400008f0c0b */
[----:B-1----:R-:W-:Y:S02]  /*1e90*/  SHF.R.S32.HI R20, RZ, 0x4, R5 ;  /* 0x00000004ff147819 */ /* 0x002fe40000011405 */
[C---:B-----5:R-:W-:Y:S01]  /*1ea0*/  LOP3.LUT R18, R5.reuse, 0xfffffff0, RZ, 0xc0, !PT ;  /* 0xfffffff005127812 */ /* 0x060fe200078ec0ff */
[----:B------:R-:W-:Y:S01]  /*1eb0*/  IMAD.SHL.U32 R19, R10, 0x40, RZ ;  /* 0x000000400a137824 */ /* 0x000fe200078e00ff */
[----:B------:R-:W-:-:S03]  /*1ec0*/  LEA.HI R5, R5, R20, RZ, 0x1 ;  /* 0x0000001405057211 */ /* 0x000fc600078f08ff */
[----:B------:R-:W-:Y:S01]  /*1ed0*/  IMAD.IADD R18, R156, 0x1, -R18 ;  /* 0x000000019c127824 */ /* 0x000fe200078e0a12 */
[----:B------:R-:W-:Y:S02]  /*1ee0*/  LOP3.LUT R19, R19, 0x1c0, RZ, 0xc0, !PT ;  /* 0x000001c013137812 */ /* 0x000fe400078ec0ff */
[----:B------:R-:W-:Y:S02]  /*1ef0*/  LOP3.LUT R5, R5, 0xfffffffe, RZ, 0xc0, !PT ;  /* 0xfffffffe05057812 */ /* 0x000fe400078ec0ff */
[----:B------:R-:W-:Y:S01]  /*1f00*/  SHF.R.S32.HI R4, RZ, 0x1f, R18 ;  /* 0x0000001fff047819 */ /* 0x000fe20000011412 */
[----:B--2---:R-:W-:Y:S01]  /*1f10*/  @P0 IMAD.WIDE R16, R34, 0x2, R6 ;  /* 0x0000000222100825 */ /* 0x004fe200078e0206 */
[----:B------:R-:W-:Y:S02]  /*1f20*/  LOP3.LUT R0, R19, 0x8, R0, 0xf8, !PT ;  /* 0x0000000813007812 */ /* 0x000fe400078ef800 */
[----:B------:R-:W-:Y:S01]  /*1f30*/  LEA.HI R4, R4, R18, RZ, 0x3 ;  /* 0x0000001204047211 */ /* 0x000fe200078f18ff */
[----:B------:R-:W-:Y:S01]  /*1f40*/  IMAD.IADD R5, R20, 0x1, -R5 ;  /* 0x0000000114057824 */ /* 0x000fe200078e0a05 */
[----:B------:R-:W-:-:S02]  /*1f50*/  SHF.R.U32.HI R19, RZ, 0x3, R19 ;  /* 0x00000003ff137819 */ /* 0x000fc40000011613 */
[C---:B------:R-:W-:Y:S01]  /*1f60*/  LOP3.LUT R3, R4.reuse, 0xfffffff8, RZ, 0xc0, !PT ;  /* 0xfffffff804037812 */ /* 0x040fe200078ec0ff */
[----:B------:R-:W-:Y:S01]  /*1f70*/  IMAD.SHL.U32 R4, R4, 0x40, RZ ;  /* 0x0000004004047824 */ /* 0x000fe200078e00ff */
[----:B------:R-:W-:-:S03]  /*1f80*/  LOP3.LUT R0, R0, R19, RZ, 0x3c, !PT ;  /* 0x0000001300007212 */ /* 0x000fc600078e3cff */
[----:B------:R-:W-:Y:S02]  /*1f90*/  IMAD.IADD R3, R18, 0x1, -R3 ;  /* 0x0000000112037824 */ /* 0x000fe400078e0a03 */
[----:B------:R-:W-:-:S04]  /*1fa0*/  @P0 IMAD.WIDE R18, R35, 0x2, R6 ;  /* 0x0000000223120825 */ /* 0x000fc800078e0206 */
[----:B------:R-:W-:Y:S01]  /*1fb0*/  @P0 IMAD.WIDE R6, R33, 0x2, R6 ;  /* 0x0000000221060825 */ /* 0x000fe200078e0206 */
[----:B------:R1:W-:Y:S03]  /*1fc0*/  @P0 LDGSTS.E.BYPASS.LTC128B.128 [R41+0x12900], [R18.64], !P6 ;  /* 0x1290000012290fae */ /* 0x0003e6000f101d56 */
[----:B------:R-:W-:Y:S01]  /*1fd0*/  IMAD.SHL.U32 R15, R3, 0x40, RZ ;  /* 0x00000040030f7824 */ /* 0x000fe200078e00ff */
[----:B------:R2:W-:Y:S01]  /*1fe0*/  @P0 LDGSTS.E.BYPASS.LTC128B.128 [R41+0x14100], [R16.64], !P5 ;  /* 0x1410000010290fae */ /* 0x0005e2000e901d56 */
[C---:B------:R-:W-:Y:S02]  /*1ff0*/  IMAD R0, R5.reuse, 0x200, R0 ;  /* 0x0000020005007824 */ /* 0x040fe400078e0200 */
[----:B------:R-:W-:Y:S01]  /*2000*/  IMAD.SHL.U32 R5, R5, 0x8, RZ ;  /* 0x0000000805057824 */ /* 0x000fe200078e00ff */
[----:B------:R5:W-:Y:S01]  /*2010*/  @P0 LDGSTS.E.BYPASS.LTC128B.128 [R41+0x15900], [R6.64], !P4 ;  /* 0x1590000006290fae */ /* 0x000be2000e101d56 */
[----:B------:R-:W-:Y:S01]  /*2020*/  LOP3.LUT R15, R15, 0x1c0, RZ, 0xc0, !PT ;  /* 0x000001c00f0f7812 */ /* 0x000fe200078ec0ff */
[----:B------:R-:W-:Y:S01]  /*2030*/  IMAD.SHL.U32 R21, R0, 0x2, RZ ;  /* 0x0000000200157824 */ /* 0x000fe200078e00ff */
[----:B------:R-:W-:Y:S01]  /*2040*/  LOP3.LUT P0, RZ, R10, 0x2, RZ, 0xc0, !PT ;  /* 0x000000020aff7812 */ /* 0x000fe2000780c0ff */
[----:B------:R-:W0:Y:S01]  /*2050*/  LDGDEPBAR ;  /* 0x00000000000079af */ /* 0x000e220000000000 */
[----:B------:R-:W-:-:S02]  /*2060*/  LOP3.LUT R5, R15, 0x8, R5, 0xf8, !PT ;  /* 0x000000080f057812 */ /* 0x000fc400078ef805 */
[----:B------:R-:W-:Y:S01]  /*2070*/  SHF.R.U32.HI R15, RZ, 0x3, R15 ;  /* 0x00000003ff0f7819 */ /* 0x000fe2000001160f */
[----:B------:R-:W-:Y:S01]  /*2080*/  STL [R1+0x4], R21 ;  /* 0x0000041501007387 */ /* 0x000fe20000100800 */
[----:B------:R-:W-:Y:S01]  /*2090*/  R2P PR, R3, 0x6 ;  /* 0x0000000603007804 */ /* 0x000fe20000000000 */
[----:B------:R-:W-:Y:S01]  /*20a0*/  IMAD.MOV.U32 R3, RZ, RZ, 0x20 ;  /* 0x00000020ff037424 */ /* 0x000fe200078e00ff */
[----:B------:R-:W-:Y:S02]  /*20b0*/  LOP3.LUT R5, R5, R15, RZ, 0x3c, !PT ;  /* 0x0000000f05057212 */ /* 0x000fe400078e3cff */
[----:B------:R-:W-:Y:S02]  /*20c0*/  IADD3 R0, R21, 0x10100, RZ ;  /* 0x0001010015007810 */ /* 0x000fe40007ffe0ff */
[----:B------:R-:W-:Y:S01]  /*20d0*/  LOP3.LUT R5, R5, 0xfffffe00, R4, 0xf8, !PT ;  /* 0xfffffe0005057812 */ /* 0x000fe200078ef804 */
[----:B------:R-:W-:Y:S01]  /*20e0*/  IMAD.MOV.U32 R4, RZ, RZ, 0x10 ;  /* 0x00000010ff047424 */ /* 0x000fe200078e00ff */
[----:B------:R-:W-:Y:S01]  /*20f0*/  SEL R3, R3, 0xffffffe0, !P2 ;  /* 0xffffffe003037807 */ /* 0x000fe20005000000 */
[----:B-1----:R-:W-:Y:S01]  /*2100*/  SHFL.IDX PT, R18, R8, RZ, 0x181f ;  /* 0x00181fff08127589 */ /* 0x002fe200000e0000 */
[----:B----4-:R-:W-:-:S02]  /*2110*/  IADD3 R24, R21, 0x10120, RZ ;  /* 0x0001012015187810 */ /* 0x010fc40007ffe0ff */
[----:B------:R-:W-:Y:S01]  /*2120*/  SEL R4, R4, 0xfffffff0, !P1 ;  /* 0xfffffff004047807 */ /* 0x000fe20004800000 */
[----:B------:R-:W2:Y:S01]  /*2130*/  SHFL.IDX PT, R19, R11, RZ, 0x181f ;  /* 0x00181fff0b137589 */ /* 0x000ea200000e0000 */
[----:B------:R-:W-:Y:S02]  /*2140*/  @P0 IADD3 R24, R0, -0x20, RZ ;  /* 0xffffffe000180810 */ /* 0x000fe40007ffe0ff */
[----:B------:R-:W-:Y:S02]  /*2150*/  IADD3 R0, -R30, UR28, RZ ;  /* 0x0000001c1e007c10 */ /* 0x000fe4000fffe1ff */
[----:B-----5:R-:W-:Y:S01]  /*2160*/  LEA.HI R7, R2, R156, RZ, 0x5 ;  /* 0x0000009c02077211 */ /* 0x020fe200078f28ff */
[----:B------:R-:W-:-:S04]  /*2170*/  DEPBAR.LE SB0, 0x1 ;  /* 0x000080400000791a */ /* 0x000fc80000000000 */
[----:B------:R-:W-:Y:S01]  /*2180*/  SHF.R.S32.HI R6, RZ, 0x5, R7 ;  /* 0x00000005ff067819 */ /* 0x000fe20000011407 */
[----:B------:R-:W-:Y:S01]  /*2190*/  STL [R1], R24 ;  /* 0x0000001801007387 */ /* 0x000fe20000100800 */
[----:B------:R-:W-:Y:S02]  /*21a0*/  ISETP.GE.AND P3, PT, R40, c[0x0][0x1d4], PT ;  /* 0x0000750028007a0c */ /* 0x000fe40003f66270 */
[----:B------:R-:W-:Y:S01]  /*21b0*/  ISETP.GE.AND P1, PT, R9, c[0x0][0x1d4], PT ;  /* 0x0000750009007a0c */ /* 0x000fe20003f26270 */
[----:B------:R-:W-:Y:S01]  /*21c0*/  IMAD R220, R6, 0x400, R5 ;  /* 0x0000040006dc7824 */ /* 0x000fe200078e0205 */
[----:B------:R-:W-:Y:S01]  /*21d0*/  BAR.SYNC.DEFER_BLOCKING 0x0 ;  /* 0x0000000000007b1d */ /* 0x000fe20000010000 */
[----:B------:R-:W-:Y:S02]  /*21e0*/  ISETP.LT.OR P0, PT, R0, 0x1, P3 ;  /* 0x000000010000780c */ /* 0x000fe40001f01670 */
[----:B------:R-:W-:Y:S02]  /*21f0*/  ISETP.GE.AND P2, PT, R14, c[0x0][0x1d4], PT ;  /* 0x000075000e007a0c */ /* 0x000fe40003f46270 */
[C---:B------:R-:W-:Y:S01]  /*2200*/  LEA R228, R220.reuse, 0x100, 0x1 ;  /* 0x00000100dce47811 */ /* 0x040fe200078e08ff */
[----:B------:R-:W-:Y:S01]  /*2210*/  IMAD.SHL.U32 R220, R220, 0x2, RZ ;  /* 0x00000002dcdc7824 */ /* 0x000fe200078e00ff */
[----:B------:R-:W-:Y:S01]  /*2220*/  SHF.R.S32.HI R14, RZ, 0x1f, R35 ;  /* 0x0000001fff0e7819 */ /* 0x000fe20000011423 */
[----:B--2---:R-:W-:Y:S01]  /*2230*/  IMAD.WIDE R16, R40, 0x2, R18 ;  /* 0x0000000228107825 */ /* 0x004fe200078e0212 */
[----:B------:R1:W-:Y:S01]  /*2240*/  STL [R1+0x3c], R12 ;  /* 0x00003c0c01007387 */ /* 0x0003e20000100800 */
[----:B------:R-:W-:-:S02]  /*2250*/  IADD3 R247, R24, 0x800, RZ ;  /* 0x0000080018f77810 */ /* 0x000fc40007ffe0ff */
[--C-:B------:R-:W-:Y:S01]  /*2260*/  IMAD R224, R4, 0x2, R228.reuse ;  /* 0x0000000204e07824 */ /* 0x100fe200078e02e4 */
[----:B------:R2:W-:Y:S01]  /*2270*/  STL [R1+0x30], R14 ;  /* 0x0000300e01007387 */ /* 0x0005e20000100800 */
[C---:B------:R-:W-:Y:S01]  /*2280*/  IMAD R228, R3.reuse, 0x2, R228 ;  /* 0x0000000203e47824 */ /* 0x040fe200078e02e4 */
[----:B------:R-:W-:Y:S01]  /*2290*/  IADD3 R246, R24, 0x1000, RZ ;  /* 0x0000100018f67810 */ /* 0x000fe20007ffe0ff */
[----:B------:R-:W-:Y:S01]  /*22a0*/  IMAD R232, R3, 0x2, R224 ;  /* 0x0000000203e87824 */ /* 0x000fe200078e02e0 */
[----:B------:R-:W-:Y:S01]  /*22b0*/  ISETP.GT.AND P3, PT, R32, 0x2f, PT ;  /* 0x0000002f2000780c */ /* 0x000fe20003f64270 */
[----:B------:R2:W4:Y:S04]  /*22c0*/  LDSM.16.M88.4 R160, [R220+0x100] ;  /* 0x00010000dca0783b */ /* 0x0005280000000200 */
[----:B------:R2:W2:Y:S04]  /*22d0*/  LDSM.16.M88.4 R188, [R220+0x4100] ;  /* 0x00410000dcbc783b */ /* 0x0004a80000000200 */
[----:B------:R2:W2:Y:S01]  /*22e0*/  LDSM.16.M88.4 R204, [R220+0x8100] ;  /* 0x00810000dccc783b */ /* 0x0004a20000000200 */
[----:B-1----:R-:W-:-:S03]  /*22f0*/  SHF.R.S32.HI R12, RZ, 0x1f, R33 ;  /* 0x0000001fff0c7819 */ /* 0x002fc60000011421 */
[----:B------:R1:W1:Y:S04]  /*2300*/  LDSM.16.M88.4 R164, [R224] ;  /* 0x00000000e0a4783b */ /* 0x0002680000000200 */
[----:B------:R1:W1:Y:S04]  /*2310*/  LDSM.16.M88.4 R192, [R224+0x4000] ;  /* 0x00400000e0c0783b */ /* 0x0002680000000200 */
[----:B------:R1:W1:Y:S04]  /*2320*/  LDSM.16.M88.4 R208, [R224+0x8000] ;  /* 0x00800000e0d0783b */ /* 0x0002680000000200 */
[----:B------:R1:W1:Y:S04]  /*2330*/  LDSM.16.M88.4 R180, [R228] ;  /* 0x00000000e4b4783b */ /* 0x0002680000000200 */
[----:B------:R1:W1:Y:S04]  /*2340*/  LDSM.16.M88.4 R196, [R228+0x4000] ;  /* 0x00400000e4c4783b */ /* 0x0002680000000200 */
[----:B------:R1:W1:Y:S04]  /*2350*/  LDSM.16.M88.4 R212, [R228+0x8000] ;  /* 0x00800000e4d4783b */ /* 0x0002680000000200 */
[----:B------:R1:W1:Y:S04]  /*2360*/  LDSM.16.M88.4 R184, [R232] ;  /* 0x00000000e8b8783b */ /* 0x0002680000000200 */
[----:B------:R1:W1:Y:S04]  /*2370*/  LDSM.16.M88.4 R200, [R232+0x4000] ;  /* 0x00400000e8c8783b */ /* 0x0002680000000200 */
[----:B------:R1:W1:Y:S04]  /*2380*/  LDSM.16.M88.4 R216, [R232+0x8000] ;  /* 0x00800000e8d8783b */ /* 0x0002680000000200 */
[----:B------:R-:W1:Y:S04]  /*2390*/  LDSM.16.M88.4 R220, [R220+0xc100] ;  /* 0x00c10000dcdc783b */ /* 0x000e680000000200 */
[----:B------:R-:W1:Y:S04]  /*23a0*/  LDSM.16.M88.4 R224, [R224+0xc000] ;  /* 0x00c00000e0e0783b */ /* 0x000e680000000200 */
[----:B------:R-:W1:Y:S04]  /*23b0*/  LDSM.16.M88.4 R228, [R228+0xc000] ;  /* 0x00c00000e4e4783b */ /* 0x000e680000000200 */
[----:B------:R-:W1:Y:S04]  /*23c0*/  LDSM.16.M88.4 R232, [R232+0xc000] ;  /* 0x00c00000e8e8783b */ /* 0x000e680000000200 */
[----:B------:R-:W-:Y:S06]  /*23d0*/  BAR.SYNC.DEFER_BLOCKING 0x0 ;  /* 0x0000000000007b1d */ /* 0x000fec0000010000 */
[----:B------:R-:W-:-:S04]  /*23e0*/  DEPBAR.LE SB0, 0x0 ;  /* 0x000080000000791a */ /* 0x000fc80000000000 */
[----:B------:R-:W-:Y:S06]  /*23f0*/  BAR.SYNC.DEFER_BLOCKING 0x0 ;  /* 0x0000000000007b1d */ /* 0x000fec0000010000 */
[----:B------:R1:W1:Y:S04]  /*2400*/  LDSM.16.M88.4 R44, [R21+0x10100] ;  /* 0x01010000152c783b */ /* 0x0002680000000200 */
[----:B------:R1:W1:Y:S04]  /*2410*/  LDSM.16.M88.4 R36, [R21+0x10900] ;  /* 0x010900001524783b */ /* 0x0002680000000200 */
[----:B---3--:R3:W1:Y:S04]  /*2420*/  LDSM.16.M88.4 R28, [R21+0x11100] ;  /* 0x01110000151c783b */ /* 0x0086680000000200 */
[----:B------:R3:W1:Y:S04]  /*2430*/  LDSM.16.M88.4 R56, [R24] ;  /* 0x000000001838783b */ /* 0x0006680000000200 */
[----:B------:R3:W1:Y:S04]  /*2440*/  LDSM.16.M88.4 R20, [R24+0x800] ;  /* 0x000800001814783b */ /* 0x0006680000000200 */
[----:B------:R3:W1:Y:S04]  /*2450*/  LDSM.16.M88.4 R48, [R24+0x1000] ;  /* 0x001000001830783b */ /* 0x0006680000000200 */
[----:B------:R-:W-:Y:S01]  /*2460*/  @!PT LDS RZ, [RZ] ;  /* 0x00000000fffff984 */ /* 0x000fe20000000800 */
[----:B------:R-:W-:Y:S01]  /*2470*/  @!PT LDS RZ, [RZ] ;  /* 0x00000000fffff984 */ /* 0x000fe20000000800 */
[----:B------:R-:W-:Y:S01]  /*2480*/  @!PT LDS RZ, [RZ] ;  /* 0x00000000fffff984 */ /* 0x000fe20000000800 */
[----:B------:R5:W-:Y:S01]  /*2490*/  LDGSTS.E.BYPASS.LTC128B.128 [R41+0x100], [R16.64], !P0 ;  /* 0x0010000010297fae */ /* 0x000be2000c101d56 */
[----:B------:R-:W-:-:S02]  /*24a0*/  ISETP.LT.OR P0, PT, R0, 0x1, P1 ;  /* 0x000000010000780c */ /* 0x000fc40000f01670 */
[----:B------:R-:W-:Y:S02]  /*24b0*/  ISETP.GE.AND P1, PT, R13, c[0x0][0x1d4], PT ;  /* 0x000075000d007a0c */ /* 0x000fe40003f26270 */
[----:B------:R-:W-:-:S05]  /*24c0*/  SHF.R.S32.HI R13, RZ, 0x1f, R34 ;  /* 0x0000001fff0d7819 */ /* 0x000fca0000011422 */
[----:B------:R3:W-:Y:S04]  /*24d0*/  STL [R1+0x2c], R13 ;  /* 0x00002c0d01007387 */ /* 0x0007e80000100800 */
[----:B------:R3:W-:Y:S01]  /*24e0*/  STL [R1+0x28], R12 ;  /* 0x0000280c01007387 */ /* 0x0007e20000100800 */
[----:B-----5:R-:W-:-:S05]  /*24f0*/  IMAD.WIDE R16, R35, 0x2, R18 ;  /* 0x0000000223107825 */ /* 0x020fca00078e0212 */
[----:B------:R5:W-:Y:S01]  /*2500*/  LDGSTS.E.BYPASS.LTC128B.128 [R41+0x1900], [R16.64], !P0 ;  /* 0x0190000010297fae */ /* 0x000be2000c101d56 */
[----:B------:R-:W-:Y:S01]  /*2510*/  ISETP.LT.OR P0, PT, R0, 0x1, P2 ;  /* 0x000000010000780c */ /* 0x000fe20001701670 */
[----:B-----5:R-:W-:-:S04]  /*2520*/  IMAD.WIDE R16, R34, 0x2, R18 ;  /* 0x0000000222107825 */ /* 0x020fc800078e0212 */
[----:B------:R-:W-:-:S08]  /*2530*/  IMAD.WIDE R18, R33, 0x2, R18 ;  /* 0x0000000221127825 */ /* 0x000fd000078e0212 */
[----:B------:R3:W-:Y:S01]  /*2540*/  LDGSTS.E.BYPASS.LTC128B.128 [R41+0x3100], [R16.64], !P0 ;  /* 0x0310000010297fae */ /* 0x0007e2000c101d56 */
[----:B------:R-:W-:-:S13]  /*2550*/  ISETP.LT.OR P0, PT, R0, 0x1, P1 ;  /* 0x000000010000780c */ /* 0x000fda0000f01670 */
[----:B------:R3:W-:Y:S01]  /*2560*/  LDGSTS.E.BYPASS.LTC128B.128 [R41+0x4900], [R18.64], !P0 ;  /* 0x0490000012297fae */ /* 0x0007e2000c101d56 */
[----:B------:R-:W-:-:S13]  /*2570*/  ISETP.GT.AND P0, PT, R156, 0x7f, PT ;  /* 0x0000007f9c00780c */ /* 0x000fda0003f04270 */
[----:B------:R-:W-:Y:S05]  /*2580*/  @P0 BRA `(.L_x_388) ;  /* 0x0000027000000947 */ /* 0x000fea0003800000 */
[----:B-12-4-:R-:W-:Y:S05]  /*2590*/  BRA.DIV ~URZ, `(.L_x_389) ;  /* 0x000116227f007947 */ /* 0x016fea000b800000 */
[----:B------:R-:W1:Y:S04]  /*25a0*/  SHFL.IDX PT, R11, R11, 0x1, 0x181f ;  /* 0x00381f000b0b7f89 */ /* 0x000e6800000e0000 */
[----:B------:R-:W2:Y:S02]  /*25b0*/  SHFL.IDX PT, R8, R8, 0x1, 0x181f ;  /* 0x00381f0008087f89 */ /* 0x000ea400000e0000 */
.L_x_445:
[----:B---3--:R-:W3:Y:S04]  /*25c0*/  LDL R16, [R1+0x14] ;  /* 0x0000140001107983 */ /* 0x008ee80000100800 */
[----:B------:R-:W4:Y:S04]  /*25d0*/  LDL R17, [R1+0x2c] ;  /* 0x00002c0001117983 */ /* 0x000f280000100800 */
[----:B------:R-:W5:Y:S04]  /*25e0*/  LDL R18, [R1+0x1c] ;  /* 0x00001c0001127983 */ /* 0x000f680000100800 */
[----:B--2---:R-:W2:Y:S04]  /*25f0*/  LDL R19, [R1+0x10] ;  /* 0x0000100001137983 */ /* 0x004ea80000100800 */
[----:B------:R-:W2:Y:S01]  /*2600*/  LDL R24, [R1+0x28] ;  /* 0x0000280001187983 */ /* 0x000ea20000100800 */
[----:B------:R-:W-:-:S02]  /*2610*/  SHF.R.S32.HI R12, RZ, 0x1f, R9 ;  /* 0x0000001fff0c7819 */ /* 0x000fc40000011409 */
[----:B------:R-:W-:Y:S02]  /*2620*/  SHF.R.S32.HI R13, RZ, 0x1f, R9 ;  /* 0x0000001fff0d7819 */ /* 0x000fe40000011409 */
[-C--:B------:R-:W-:Y:S02]  /*2630*/  LEA.HI R12, R12, R9.reuse, RZ, 0x3 ;  /* 0x000000090c0c7211 */ /* 0x080fe400078f18ff */
[----:B------:R-:W-:Y:S02]  /*2640*/  LEA.HI R13, R13, R9, RZ, 0x3 ;  /* 0x000000090d0d7211 */ /* 0x000fe400078f18ff */
[----:B------:R-:W-:Y:S02]  /*2650*/  LOP3.LUT R12, R12, 0xfffffff8, RZ, 0xc0, !PT ;  /* 0xfffffff80c0c7812 */ /* 0x000fe400078ec0ff */
[----:B------:R-:W-:Y:S02]  /*2660*/  LOP3.LUT R13, R13, 0xfffffff8, RZ, 0xc0, !PT ;  /* 0xfffffff80d0d7812 */ /* 0x000fe400078ec0ff */
[----:B------:R-:W-:-:S02]  /*2670*/  LEA R14, P0, R12, R8, 0x1 ;  /* 0x000000080c0e7211 */ /* 0x000fc400078008ff */
[----:B------:R-:W-:Y:S01]  /*2680*/  SHF.R.S32.HI R13, RZ, 0x1f, R13 ;  /* 0x0000001fff0d7819 */ /* 0x000fe2000001140d */
[C---:B------:R-:W-:Y:S02]  /*2690*/  IMAD.SHL.U32 R25, R10.reuse, 0x8, RZ ;  /* 0x000000080a197824 */ /* 0x040fe400078e00ff */
[----:B------:R-:W-:Y:S01]  /*26a0*/  IMAD.SHL.U32 R26, R10, 0x8, RZ ;  /* 0x000000080a1a7824 */ /* 0x000fe200078e00ff */
[----:B-1----:R-:W-:-:S04]  /*26b0*/  LEA.HI.X R15, R12, R11, R13, 0x1, P0 ;  /* 0x0000000b0c0f7211 */ /* 0x002fc800000f0c0d */
[----:B------:R-:W-:Y:S02]  /*26c0*/  SHF.R.S32.HI R26, RZ, 0x1f, R26 ;  /* 0x0000001fff1a7819 */ /* 0x000fe4000001141a */
[----:B---3--:R-:W-:-:S04]  /*26d0*/  LEA R12, P0, R16, R8, 0x1 ;  /* 0x00000008100c7211 */ /* 0x008fc800078008ff */
[----:B----4-:R-:W-:Y:S02]  /*26e0*/  LEA.HI.X R13, R16, R11, R17, 0x1, P0 ;  /* 0x0000000b100d7211 */ /* 0x010fe400000f0c11 */
[----:B------:R-:W-:-:S04]  /*26f0*/  LEA R16, P0, R25, R8, 0x1 ;  /* 0x0000000819107211 */ /* 0x000fc800078008ff */
[C---:B------:R-:W-:Y:S02]  /*2700*/  LEA.HI.X R17, R25.reuse, R11, R26, 0x1, P0 ;  /* 0x0000000b19117211 */ /* 0x040fe400000f0c1a */
[----:B------:R-:W-:-:S04]  /*2710*/  ISETP.GE.AND P0, PT, R25, c[0x0][0x1d4], PT ;  /* 0x0000750019007a0c */ /* 0x000fc80003f06270 */
[----:B------:R-:W-:-:S13]  /*2720*/  ISETP.LT.OR P0, PT, R0, 0x21, P0 ;  /* 0x000000210000780c */ /* 0x000fda0000701670 */
[----:B------:R-:W-:Y:S01]  /*2730*/  @!PT LDS RZ, [RZ] ;  /* 0x00000000fffff984 */ /* 0x000fe20000000800 */
[----:B------:R-:W-:Y:S01]  /*2740*/  @!PT LDS RZ, [RZ] ;  /* 0x00000000fffff984 */ /* 0x000fe20000000800 */
[----:B------:R-:W-:Y:S01]  /*2750*/  @!PT LDS RZ, [RZ] ;  /* 0x00000000fffff984 */ /* 0x000fe20000000800 */
[----:B-----5:R2:W-:Y:S02]  /*2760*/  LDGSTS.E.BYPASS.LTC128B.128 [R18+0x1100], [R16.64], !P0 ;  /* 0x0110000010127fae */ /* 0x0205e4000c101d56 */
[----:B--2---:R-:W-:-:S04]  /*2770*/  LEA R16, P0, R19, R8, 0x1 ;  /* 0x0000000813107211 */ /* 0x004fc800078008ff */
[----:B------:R-:W-:Y:S02]  /*2780*/  LEA.HI.X R17, R19, R11, R24, 0x1, P0 ;  /* 0x0000000b13117211 */ /* 0x000fe400000f0c18 */
[----:B------:R-:W-:-:S04]  /*2790*/  ISETP.GE.AND P0, PT, R9, c[0x0][0x1d4], PT ;  /* 0x0000750009007a0c */ /* 0x000fc80003f06270 */
[----:B------:R-:W-:-:S13]  /*27a0*/  ISETP.LT.OR P0, PT, R0, 0x21, P0 ;  /* 0x000000210000780c */ /* 0x000fda0000701670 */
[----:B------:R1:W-:Y:S01]  /*27b0*/  LDGSTS.E.BYPASS.LTC128B.128 [R18+0x2900], [R14.64], !P0 ;  /* 0x029000000e127fae */ /* 0x0003e2000c101d56 */
[----:B------:R-:W-:-:S13]  /*27c0*/  ISETP.LT.OR P0, PT, R0, 0x21, P2 ;  /* 0x000000210000780c */ /* 0x000fda0001701670 */
[----:B------:R1:W-:Y:S01]  /*27d0*/  LDGSTS.E.BYPASS.LTC128B.128 [R18+0x4100], [R12.64], !P0 ;  /* 0x041000000c127fae */ /* 0x0003e2000c101d56 */
[----:B------:R-:W-:-:S13]  /*27e0*/  ISETP.LT.OR P0, PT, R0, 0x21, P1 ;  /* 0x000000210000780c */ /* 0x000fda0000f01670 */
[----:B------:R1:W-:Y:S02]  /*27f0*/  LDGSTS.E.BYPASS.LTC128B.128 [R18+0x5900], [R16.64], !P0 ;  /* 0x0590000010127fae */ /* 0x0003e4000c101d56 */
.L_x_388:
[----:B-12-4-:R-:W-:Y:S05]  /*2800*/  BSYNC B0 ;  /* 0x0000000000007941 */ /* 0x016fea0003800000 */
.L_x_387:
[----:B------:R-:W2:Y:S04]  /*2810*/  LDL R61, [R1+0x4] ;  /* 0x00000400013d7983 */ /* 0x000ea80000100800 */
[----:B------:R-:W4:Y:S01]  /*2820*/  LDL R60, [R1] ;  /* 0x00000000013c7983 */ /* 0x000f220000100800 */
[----:B------:R-:W-:Y:S01]  /*2830*/  IMAD.MOV.U32 R0, RZ, RZ, 0x40 ;  /* 0x00000040ff007424 */ /* 0x000fe200078e00ff */
[----:B------:R-:W-:Y:S02]  /*2840*/  LOP3.LUT P0, RZ, R10, 0x4, RZ, 0xc0, !PT ;  /* 0x000000040aff7812 */ /* 0x000fe4000780c0ff */
[----:B------:R-:W0:Y:S01]  /*2850*/  LDGDEPBAR ;  /* 0x00000000000079af */ /* 0x000e220000000000 */
[----:B------:R-:W-:Y:S01]  /*2860*/  WARPSYNC 0xffffffff ;  /* 0xffffffff00007948 */ /* 0x000fe20003800000 */
[----:B------:R-:W-:Y:S01]  /*2870*/  SEL R0, R0, 0xffffffc0, !P0 ;  /* 0xffffffc000007807 */ /* 0x000fe20004000000 */
[----:B---3--:R-:W-:Y:S01]  /*2880*/  HMMA.16816.F32.BF16 R12, R160, R44, RZ ;  /* 0x0000002ca00c723c */ /* 0x008fe200000418ff */
[----:B------:R-:W-:-:S06]  /*2890*/  UISETP.GT.AND UP0, UPT, UR4, UR8, UPT ;  /* 0x000000080400728c */ /* 0x000fcc000bf04270 */
[----:B------:R-:W-:Y:S01]  /*28a0*/  PLOP3.LUT P0, PT, PT, PT, UP0, 0x40, 0x0 ;  /* 0x000000000000781c */ /* 0x000fe20003f0e808 */
[C---:B------:R-:W-:Y:S08]  /*28b0*/  HMMA.16816.F32.BF16 R44, R160.reuse, R46, RZ ;  /* 0x0000002ea02c723c */ /* 0x040ff000000418ff */
[----:B------:R-:W-:Y:S08]  /*28c0*/  HMMA.16816.F32.BF16 R40, R160, R36, RZ ;  /* 0x00000024a028723c */ /* 0x000ff000000418ff */
[C---:B------:R-:W-:Y:S08]  /*28d0*/  HMMA.16816.F32.BF16 R12, R164.reuse, R56, R12 ;  /* 0x00000038a40c723c */ /* 0x040ff0000004180c */
[----:B------:R-:W-:Y:S08]  /*28e0*/  HMMA.16816.F32.BF16 R44, R164, R58, R44 ;  /* 0x0000003aa42c723c */ /* 0x000ff0000004182c */
[C---:B------:R-:W-:Y:S08]  /*28f0*/  HMMA.16816.F32.BF16 R36, R160.reuse, R38, RZ ;  /* 0x00000026a024723c */ /* 0x040ff000000418ff */
[C---:B------:R-:W-:Y:S08]  /*2900*/  HMMA.16816.F32.BF16 R32, R160.reuse, R28, RZ ;  /* 0x0000001ca020723c */ /* 0x040ff000000418ff */
[----:B------:R-:W-:Y:S08]  /*2910*/  HMMA.16816.F32.BF16 R28, R160, R30, RZ ;  /* 0x0000001ea01c723c */ /* 0x000ff000000418ff */
[C---:B------:R-:W-:Y:S08]  /*2920*/  HMMA.16816.F32.BF16 R40, R164.reuse, R20, R40 ;  /* 0x00000014a428723c */ /* 0x040ff00000041828 */
[C---:B------:R-:W-:Y:S08]  /*2930*/  HMMA.16816.F32.BF16 R36, R164.reuse, R22, R36 ;  /* 0x00000016a424723c */ /* 0x040ff00000041824 */
[C---:B------:R-:W-:Y:S08]  /*2940*/  HMMA.16816.F32.BF16 R32, R164.reuse, R48, R32 ;  /* 0x00000030a420723c */ /* 0x040ff00000041820 */
[----:B------:R-:W-:Y:S01]  /*2950*/  HMMA.16816.F32.BF16 R28, R164, R50, R28 ;  /* 0x00000032a41c723c */ /* 0x000fe2000004181c */
[--C-:B--2---:R-:W-:Y:S01]  /*2960*/  IMAD.IADD R251, R61, 0x1, R0.reuse ;  /* 0x000000013dfb7824 */ /* 0x104fe200078e0200 */
[----:B------:R-:W-:Y:S01]  /*2970*/  LDSM.16.M88.4 R56, [R61+0x11900] ;  /* 0x011900003d38783b */ /* 0x000fe20000000200 */
[----:B----4-:R-:W-:-:S03]  /*2980*/  IMAD.IADD R245, R60, 0x1, R0 ;  /* 0x000000013cf57824 */ /* 0x010fc600078e0200 */
[----:B------:R-:W1:Y:S01]  /*2990*/  LDSM.16.M88.4 R52, [R251+0x10100] ;  /* 0x01010000fb34783b */ /* 0x000e620000000200 */
[C---:B------:R-:W-:Y:S02]  /*29a0*/  IADD3 R244, R60.reuse, 0x1800, RZ ;  /* 0x000018003cf47810 */ /* 0x040fe40007ffe0ff */
[C---:B------:R-:W-:Y:S01]  /*29b0*/  IADD3 R243, R60.reuse, 0x2000, RZ ;  /* 0x000020003cf37810 */ /* 0x040fe20007ffe0ff */
[----:B------:R-:W-:Y:S01]  /*29c0*/  LDSM.16.M88.4 R24, [R245] ;  /* 0x00000000f518783b */ /* 0x000fe20000000200 */
[C---:B------:R-:W-:Y:S02]  /*29d0*/  IADD3 R242, R60.reuse, 0x2800, RZ ;  /* 0x000028003cf27810 */ /* 0x040fe40007ffe0ff */
[C---:B------:R-:W-:Y:S01]  /*29e0*/  IADD3 R241, R60.reuse, 0x3000, RZ ;  /* 0x000030003cf17810 */ /* 0x040fe20007ffe0ff */
[----:B------:R-:W2:Y:S01]  /*29f0*/  LDSM.16.M88.4 R8, [R251+0x10900] ;  /* 0x01090000fb08783b */ /* 0x000ea20000000200 */
[C---:B------:R-:W-:Y:S02]  /*2a00*/  IADD3 R240, R60.reuse, 0x3800, RZ ;  /* 0x000038003cf07810 */ /* 0x040fe40007ffe0ff */
[C---:B------:R-:W-:Y:S01]  /*2a10*/  IADD3 R239, R60.reuse, 0x4000, RZ ;  /* 0x000040003cef7810 */ /* 0x040fe20007ffe0ff */
[----:B------:R-:W3:Y:S01]  /*2a20*/  LDSM.16.M88.4 R16, [R251+0x11100] ;  /* 0x01110000fb10783b */ /* 0x000ee20000000200 */
[----:B------:R-:W-:-:S02]  /*2a30*/  IADD3 R238, R60, 0x4800, RZ ;  /* 0x000048003cee7810 */ /* 0x000fc40007ffe0ff */
[C---:B------:R-:W-:Y:S01]  /*2a40*/  IADD3 R237, R60.reuse, 0x5000, RZ ;  /* 0x000050003ced7810 */ /* 0x040fe20007ffe0ff */
[----:B------:R-:W4:Y:S01]  /*2a50*/  LDSM.16.M88.4 R20, [R245+0x800] ;  /* 0x00080000f514783b */ /* 0x000f220000000200 */
[----:B------:R-:W-:-:S03]  /*2a60*/  IADD3 R236, R60, 0x5800, RZ ;  /* 0x000058003cec7810 */ /* 0x000fc60007ffe0ff */
[----:B------:R-:W5:Y:S01]  /*2a70*/  LDSM.16.M88.4 R48, [R245+0x1000] ;  /* 0x00100000f530783b */ /* 0x000f620000000200 */
[C---:B-1----:R-:W-:Y:S08]  /*2a80*/  HMMA.16816.F32.BF16 R12, R180.reuse, R52, R12 ;  /* 0x00000034b40c723c */ /* 0x042ff0000004180c */
[C---:B------:R-:W-:Y:S01]  /*2a90*/  HMMA.16816.F32.BF16 R44, R180.reuse, R54, R44 ;  /* 0x00000036b42c723c */ /* 0x040fe2000004182c */
[----:B------:R-:W1:Y:S07]  /*2aa0*/  LDSM.16.M88.4 R52, [R60+0x1800] ;  /* 0x001800003c34783b */ /* 0x000e6e0000000200 */
[----:B--2---:R-:W-:Y:S08]  /*2ab0*/  HMMA.16816.F32.BF16 R40, R180, R8, R40 ;  /* 0x00000008b428723c */ /* 0x004ff00000041828 */
[C---:B------:R-:W-:Y:S08]  /*2ac0*/  HMMA.16816.F32.BF16 R12, R184.reuse, R24, R12 ;  /* 0x00000018b80c723c */ /* 0x040ff0000004180c */
[----:B------:R-:W-:Y:S01]  /*2ad0*/  HMMA.16816.F32.BF16 R44, R184, R26, R44 ;  /* 0x0000001ab82c723c */ /* 0x000fe2000004182c */
[----:B------:R-:W-:Y:S07]  /*2ae0*/  LDSM.16.M88.4 R24, [R251+0x11900] ;  /* 0x01190000fb18783b */ /* 0x000fee0000000200 */
[C---:B------:R-:W-:Y:S01]  /*2af0*/  HMMA.16816.F32.BF16 R36, R180.reuse, R10, R36 ;  /* 0x0000000ab424723c */ /* 0x040fe20000041824 */
[----:B------:R-:W2:Y:S07]  /*2b00*/  LDSM.16.M88.4 R8, [R61+0x12100] ;  /* 0x012100003d08783b */ /* 0x000eae0000000200 */
[C---:B---3--:R-:W-:Y:S08]  /*2b10*/  HMMA.16816.F32.BF16 R32, R180.reuse, R16, R32 ;  /* 0x00000010b420723c */ /* 0x048ff00000041820 */
[----:B------:R-:W-:Y:S01]  /*2b20*/  HMMA.16816.F32.BF16 R28, R180, R18, R28 ;  /* 0x00000012b41c723c */ /* 0x000fe2000004181c */
[----:B------:R-:W3:Y:S07]  /*2b30*/  LDSM.16.M88.4 R16, [R61+0x12900] ;  /* 0x012900003d10783b */ /* 0x000eee0000000200 */
[C---:B------:R-:W-:Y:S08]  /*2b40*/  HMMA.16816.F32.BF16 R12, R188.reuse, R56, R12 ;  /* 0x00000038bc0c723c */ /* 0x040ff0000004180c */
[----:B------:R-:W-:Y:S01]  /*2b50*/  HMMA.16816.F32.BF16 R44, R188, R58, R44 ;  /* 0x0000003abc2c723c */ /* 0x000fe2000004182c */
[----:B------:R-:W-:Y:S07]  /*2b60*/  LDSM.16.M88.4 R56, [R245+0x1800] ;  /* 0x00180000f538783b */ /* 0x000fee0000000200 */
[C---:B----4-:R-:W-:Y:S08]  /*2b70*/  HMMA.16816.F32.BF16 R40, R184.reuse, R20, R40 ;  /* 0x00000014b828723c */ /* 0x050ff00000041828 */
[C---:B------:R-:W-:Y:S01]  /*2b80*/  HMMA.16816.F32.BF16 R36, R184.reuse, R22, R36 ;  /* 0x00000016b824723c */ /* 0x040fe20000041824 */
[----:B------:R-:W4:Y:S07]  /*2b90*/  LDSM.16.M88.4 R20, [R60+0x2000] ;  /* 0x002000003c14783b */ /* 0x000f2e0000000200 */
[C---:B-----5:R-:W-:Y:S08]  /*2ba0*/  HMMA.16816.F32.BF16 R32, R184.reuse, R48, R32 ;  /* 0x00000030b820723c */ /* 0x060ff00000041820 */
[----:B------:R-:W-:Y:S01]  /*2bb0*/  HMMA.16816.F32.BF16 R28, R184, R50, R28 ;  /* 0x00000032b81c723c */ /* 0x000fe2000004181c */
[----:B------:R-:W5:Y:S07]  /*2bc0*/  LDSM.16.M88.4 R48, [R60+0x2800] ;  /* 0x002800003c30783b */ /* 0x000f6e0000000200 */
[C---:B-1----:R-:W-:Y:S08]  /*2bd0*/  HMMA.16816.F32.BF16 R12, R192.reuse, R52, R12 ;  /* 0x00000034c00c723c */ /* 0x042ff0000004180c */
[----:B------:R-:W-:Y:S01]  /*2be0*/  HMMA.16816.F32.BF16 R44, R192, R54, R44 ;  /* 0x00000036c02c723c */ /* 0x000fe2000004182c */
[----:B------:R-:W-:Y:S07]  /*2bf0*/  LDSM.16.M88.4 R52, [R61+0x13100] ;  /* 0x013100003d34783b */ /* 0x000fee0000000200 */
[C---:B--2---:R-:W-:Y:S08]  /*2c00*/  HMMA.16816.F32.BF16 R40, R188.reuse, R8, R40 ;  /* 0x00000008bc28723c */ /* 0x044ff00000041828 */
[C---:B------:R-:W-:Y:S01]  /*2c10*/  HMMA.16816.F32.BF16 R36, R188.reuse, R10, R36 ;  /* 0x0000000abc24723c */ /* 0x040fe20000041824 */
[----:B------:R-:W1:Y:S07]  /*2c20*/  LDSM.16.M88.4 R8, [R251+0x12100] ;  /* 0x01210000fb08783b */ /* 0x000e6e0000000200 */
[C---:B---3--:R-:W-:Y:S08]  /*2c30*/  HMMA.16816.F32.BF16 R32, R188.reuse, R16, R32 ;  /* 0x00000010bc20723c */ /* 0x048ff00000041820 */
[----:B------:R-:W-:Y:S01]  /*2c40*/  HMMA.16816.F32.BF16 R28, R188, R18, R28 ;  /* 0x00000012bc1c723c */ /* 0x000fe2000004181c */
[----:B------:R-:W2:Y:S07]  /*2c50*/  LDSM.16.M88.4 R16, [R251+0x12900] ;  /* 0x01290000fb10783b */ /* 0x000eae0000000200 */
[C---:B------:R-:W-:Y:S08]  /*2c60*/  HMMA.16816.F32.BF16 R12, R196.reuse, R24, R12 ;  /* 0x00000018c40c723c */ /* 0x040ff0000004180c */
[----:B------:R-:W-:Y:S01]  /*2c70*/  HMMA.16816.F32.BF16 R44, R196, R26, R44 ;  /* 0x0000001ac42c723c */ /* 0x000fe2000004182c */
[----:B------:R-:W-:Y:S07]  /*2c80*/  LDSM.16.M88.4 R24, [R60+0x3000] ;  /* 0x003000003c18783b */ /* 0x000fee0000000200 */
[C---:B----4-:R-:W-:Y:S08]  /*2c90*/  HMMA.16816.F32.BF16 R40, R192.reuse, R20, R40 ;  /* 0x00000014c028723c */ /* 0x050ff00000041828 */
[C---:B------:R-:W-:Y:S01]  /*2ca0*/  HMMA.16816.F32.BF16 R36, R192.reuse, R22, R36 ;  /* 0x00000016c024723c */ /* 0x040fe20000041824 */
[----:B------:R-:W3:Y:S07]  /*2cb0*/  LDSM.16.M88.4 R20, [R245+0x2000] ;  /* 0x00200000f514783b */ /* 0x000eee0000000200 */
[C---:B-----5:R-:W-:Y:S08]  /*2cc0*/  HMMA.16816.F32.BF16 R32, R192.reuse, R48, R32 ;  /* 0x00000030c020723c */ /* 0x060ff00000041820 */
[----:B------:R-:W-:Y:S01]  /*2cd0*/  HMMA.16816.F32.BF16 R28, R192, R50, R28 ;  /* 0x00000032c01c723c */ /* 0x000fe2000004181c */
[----:B------:R-:W4:Y:S07]  /*2ce0*/  LDSM.16.M88.4 R48, [R245+0x2800] ;  /* 0x00280000f530783b */ /* 0x000f2e0000000200 */
[C---:B------:R-:W-:Y:S08]  /*2cf0*/  HMMA.16816.F32.BF16 R12, R200.reuse, R56, R12 ;  /* 0x00000038c80c723c */ /* 0x040ff0000004180c */
[----:B------:R-:W-:Y:S01]  /*2d00*/  HMMA.16816.F32.BF16 R44, R200, R58, R44 ;  /* 0x0000003ac82c723c */ /* 0x000fe2000004182c */
[----:B------:R-:W-:Y:S07]  /*2d10*/  LDSM.16.M88.4 R56, [R251+0x13100] ;  /* 0x01310000fb38783b */ /* 0x000fee0000000200 */
[C---:B-1----:R-:W-:Y:S08]  /*2d20*/  HMMA.16816.F32.BF16 R40, R196.reuse, R8, R40 ;  /* 0x00000008c428723c */ /* 0x042ff00000041828 */
[C---:B------:R-:W-:Y:S01]  /*2d30*/  HMMA.16816.F32.BF16 R36, R196.reuse, R10, R36 ;  /* 0x0000000ac424723c */ /* 0x040fe20000041824 */
[----:B------:R-:W1:Y:S07]  /*2d40*/  LDSM.16.M88.4 R8, [R61+0x13900] ;  /* 0x013900003d08783b */ /* 0x000e6e0000000200 */
[C---:B--2---:R-:W-:Y:S08]  /*2d50*/  HMMA.16816.F32.BF16 R32, R196.reuse, R16, R32 ;  /* 0x00000010c420723c */ /* 0x044ff00000041820 */
[----:B------:R-:W-:Y:S01]  /*2d60*/  HMMA.16816.F32.BF16 R28, R196, R18, R28 ;  /* 0x00000012c41c723c */ /* 0x000fe2000004181c */
[----:B------:R-:W2:Y:S07]  /*2d70*/  LDSM.16.M88.4 R16, [R61+0x14100] ;  /* 0x014100003d10783b */ /* 0x000eae0000000200 */
[C---:B------:R-:W-:Y:S08]  /*2d80*/  HMMA.16816.F32.BF16 R12, R204.reuse, R52, R12 ;  /* 0x00000034cc0c723c */ /* 0x040ff0000004180c */
[----:B------:R-:W-:Y:S01]  /*2d90*/  HMMA.16816.F32.BF16 R44, R204, R54, R44 ;  /* 0x00000036cc2c723c */ /* 0x000fe2000004182c */
[----:B------:R-:W-:Y:S07]  /*2da0*/  LDSM.16.M88.4 R52, [R245+0x3000] ;  /* 0x00300000f534783b */ /* 0x000fee0000000200 */
[C---:B---3--:R-:W-:Y:S08]  /*2db0*/  HMMA.16816.F32.BF16 R40, R200.reuse, R20, R40 ;  /* 0x00000014c828723c */ /* 0x048ff00000041828 */
[C---:B------:R-:W-:Y:S01]  /*2dc0*/  HMMA.16816.F32.BF16 R36, R200.reuse, R22, R36 ;  /* 0x00000016c824723c */ /* 0x040fe20000041824 */
[----:B------:R-:W3:Y:S07]  /*2dd0*/  LDSM.16.M88.4 R20, [R60+0x3800] ;  /* 0x003800003c14783b */ /* 0x000eee0000000200 */
[C---:B----4-:R-:W-:Y:S08]  /*2de0*/  HMMA.16816.F32.BF16 R32, R200.reuse, R48, R32 ;  /* 0x00000030c820723c */ /* 0x050ff00000041820 */
        /* <DEDUP_REMOVED lines=29> */
[C---:B---3--:R-:W-:Y:S08]  /*2fc0*/  HMMA.16816.F32.BF16 R12, R220.reuse, R20, R12 ;  /* 0x00000014dc0c723c */ /* 0x048ff0000004180c */
[----:B------:R-:W-:Y:S01]  /*2fd0*/  HMMA.16816.F32.BF16 R44, R220, R22, R44 ;  /* 0x00000016dc2c723c */ /* 0x000fe2000004182c */
[----:B------:R-:W-:Y:S07]  /*2fe0*/  LDSM.16.M88.4 R20, [R251+0x15100] ;  /* 0x01510000fb14783b */ /* 0x000fee0000000200 */
[C---:B------:R-:W-:Y:S08]  /*2ff0*/  HMMA.16816.F32.BF16 R40, R216.reuse, R24, R40 ;  /* 0x00000018d828723c */ /* 0x040ff00000041828 */
[C---:B------:R-:W-:Y:S01]  /*3000*/  HMMA.16816.F32.BF16 R36, R216.reuse, R26, R36 ;  /* 0x0000001ad824723c */ /* 0x040fe20000041824 */
[----:B------:R-:W3:Y:S07]  /*3010*/  LDSM.16.M88.4 R24, [R251+0x14900] ;  /* 0x01490000fb18783b */ /* 0x000eee0000000200 */
[C---:B----4-:R-:W-:Y:S08]  /*3020*/  HMMA.16816.F32.BF16 R32, R216.reuse, R48, R32 ;  /* 0x00000030d820723c */ /* 0x050ff00000041820 */
[----:B------:R-:W-:Y:S01]  /*3030*/  HMMA.16816.F32.BF16 R28, R216, R50, R28 ;  /* 0x00000032d81c723c */ /* 0x000fe2000004181c */
[----:B------:R-:W4:Y:S07]  /*3040*/  LDSM.16.M88.4 R48, [R60+0x5800] ;  /* 0x005800003c30783b */ /* 0x000f2e0000000200 */
[C---:B------:R-:W-:Y:S08]  /*3050*/  HMMA.16816.F32.BF16 R12, R224.reuse, R56, R12 ;  /* 0x00000038e00c723c */ /* 0x040ff0000004180c */
[----:B------:R-:W-:Y:S08]  /*3060*/  HMMA.16816.F32.BF16 R44, R224, R58, R44 ;  /* 0x0000003ae02c723c */ /* 0x000ff0000004182c */
[C---:B-1----:R-:W-:Y:S08]  /*3070*/  HMMA.16816.F32.BF16 R40, R220.reuse, R8, R40 ;  /* 0x00000008dc28723c */ /* 0x042ff00000041828 */
[C---:B------:R-:W-:Y:S01]  /*3080*/  HMMA.16816.F32.BF16 R36, R220.reuse, R10, R36 ;  /* 0x0000000adc24723c */ /* 0x040fe20000041824 */
[----:B------:R-:W1:Y:S07]  /*3090*/  LDSM.16.M88.4 R8, [R245+0x4800] ;  /* 0x00480000f508783b */ /* 0x000e6e0000000200 */
[C---:B--2---:R-:W-:Y:S08]  /*30a0*/  HMMA.16816.F32.BF16 R32, R220.reuse, R16, R32 ;  /* 0x00000010dc20723c */ /* 0x044ff00000041820 */
[----:B------:R-:W-:Y:S01]  /*30b0*/  HMMA.16816.F32.BF16 R28, R220, R18, R28 ;  /* 0x00000012dc1c723c */ /* 0x000fe2000004181c */
[----:B------:R-:W2:Y:S07]  /*30c0*/  LDSM.16.M88.4 R16, [R251+0x15900] ;  /* 0x01590000fb10783b */ /* 0x000eae0000000200 */
[C---:B---3--:R-:W-:Y:S08]  /*30d0*/  HMMA.16816.F32.BF16 R12, R228.reuse, R24, R12 ;  /* 0x00000018e40c723c */ /* 0x048ff0000004180c */
[----:B------:R-:W-:Y:S08]  /*30e0*/  HMMA.16816.F32.BF16 R44, R228, R26, R44 ;  /* 0x0000001ae42c723c */ /* 0x000ff0000004182c */
[C---:B------:R-:W-:Y:S08]  /*30f0*/  HMMA.16816.F32.BF16 R40, R224.reuse, R52, R40 ;  /* 0x00000034e028723c */ /* 0x040ff00000041828 */
[C---:B------:R-:W-:Y:S08]  /*3100*/  HMMA.16816.F32.BF16 R36, R224.reuse, R54, R36 ;  /* 0x00000036e024723c */ /* 0x040ff00000041824 */
[C---:B----4-:R-:W-:Y:S01]  /*3110*/  HMMA.16816.F32.BF16 R52, R224.reuse, R48, R32 ;  /* 0x00000030e034723c */ /* 0x050fe20000041820 */
[----:B------:R-:W3:Y:S07]  /*3120*/  LDSM.16.M88.4 R32, [R245+0x5000] ;  /* 0x00500000f520783b */ /* 0x000eee0000000200 */
[----:B------:R-:W-:Y:S01]  /*3130*/  HMMA.16816.F32.BF16 R48, R224, R50, R28 ;  /* 0x00000032e030723c */ /* 0x000fe2000004181c */
[----:B------:R-:W4:Y:S01]  /*3140*/  LDSM.16.M88.4 R28, [R245+0x5800] ;  /* 0x00580000f51c783b */ /* 0x000f220000000200 */
[----:B------:R-:W-:-:S06]  /*3150*/  DEPBAR.LE SB0, 0x0 ;  /* 0x000080000000791a */ /* 0x000fcc0000000000 */
[C---:B-1----:R-:W-:Y:S08]  /*3160*/  HMMA.16816.F32.BF16 R12, R232.reuse, R8, R12 ;  /* 0x00000008e80c723c */ /* 0x042ff0000004180c */
[----:B------:R-:W-:Y:S08]  /*3170*/  HMMA.16816.F32.BF16 R44, R232, R10, R44 ;  /* 0x0000000ae82c723c */ /* 0x000ff0000004182c */
[C---:B------:R-:W-:Y:S08]  /*3180*/  HMMA.16816.F32.BF16 R40, R228.reuse, R20, R40 ;  /* 0x00000014e428723c */ /* 0x040ff00000041828 */
[----:B------:R-:W-:Y:S01]  /*3190*/  HMMA.16816.F32.BF16 R36, R228, R22, R36 ;  /* 0x00000016e424723c */ /* 0x000fe20000041824 */
[----:B------:R-:W-:-:S02]  /*31a0*/  FMUL.FTZ R0, R12, c[0x0][0x320] ;  /* 0x0000c8000c007a20 */ /* 0x000fc40000410000 */
[----:B------:R-:W-:Y:S02]  /*31b0*/  FMUL.FTZ R9, R14, c[0x0][0x320] ;  /* 0x0000c8000e097a20 */ /* 0x000fe40000410000 */
[----:B------:R-:W-:Y:S02]  /*31c0*/  FMUL.FTZ R15, R15, c[0x0][0x320] ;  /* 0x0000c8000f0f7a20 */ /* 0x000fe40000410000 */
[----:B------:R-:W-:Y:S01]  /*31d0*/  FMUL.FTZ R13, R13, c[0x0][0x320] ;  /* 0x0000c8000d0d7a20 */ /* 0x000fe20000410000 */
[C---:B--2---:R-:W-:Y:S01]  /*31e0*/  HMMA.16816.F32.BF16 R52, R228.reuse, R16, R52 ;  /* 0x00000010e434723c */ /* 0x044fe20000041834 */
[----:B------:R-:W1:Y:S06]  /*31f0*/  MUFU.TANH R0, R0 ;  /* 0x0000000000007308 */ /* 0x000e6c0000002400 */
[----:B------:R-:W-:Y:S01]  /*3200*/  FMUL.FTZ R17, R44, c[0x0][0x320] ;  /* 0x0000c8002c117a20 */ /* 0x000fe20000410000 */
[----:B------:R-:W-:Y:S01]  /*3210*/  HMMA.16816.F32.BF16 R48, R228, R18, R48 ;  /* 0x00000012e430723c */ /* 0x000fe20000041830 */
[----:B------:R-:W-:Y:S01]  /*3220*/  FMUL.FTZ R16, R45, c[0x0][0x320] ;  /* 0x0000c8002d107a20 */ /* 0x000fe20000410000 */
[----:B------:R2:W1:Y:S06]  /*3230*/  MUFU.TANH R18, R13 ;  /* 0x0000000d00127308 */ /* 0x00046c0000002400 */
[C---:B---3--:R-:W-:Y:S02]  /*3240*/  HMMA.16816.F32.BF16 R40, R232.reuse, R32, R40 ;  /* 0x00000020e828723c */ /* 0x048fe40000041828 */
[----:B------:R-:W3:Y:S06]  /*3250*/  MUFU.TANH R9, R9 ;  /* 0x0000000900097308 */ /* 0x000eec0000002400 */
[C---:B------:R-:W-:Y:S02]  /*3260*/  HMMA.16816.F32.BF16 R36, R232.reuse, R34, R36 ;  /* 0x00000022e824723c */ /* 0x040fe40000041824 */
[----:B------:R-:W1:Y:S06]  /*3270*/  MUFU.TANH R15, R15 ;  /* 0x0000000f000f7308 */ /* 0x000e6c0000002400 */
[C---:B----4-:R-:W-:Y:S02]  /*3280*/  HMMA.16816.F32.BF16 R52, R232.reuse, R28, R52 ;  /* 0x0000001ce834723c */ /* 0x050fe40000041834 */
[----:B------:R-:W4:Y:S06]  /*3290*/  MUFU.TANH R17, R17 ;  /* 0x0000001100117308 */ /* 0x000f2c0000002400 */
[----:B------:R-:W-:Y:S02]  /*32a0*/  HMMA.16816.F32.BF16 R48, R232, R30, R48 ;  /* 0x0000001ee830723c */ /* 0x000fe40000041830 */
[----:B------:R-:W1:Y:S01]  /*32b0*/  MUFU.TANH R16, R16 ;  /* 0x0000001000107308 */ /* 0x000e620000002400 */
[----:B------:R-:W-:Y:S06]  /*32c0*/  BAR.SYNC.DEFER_BLOCKING 0x0 ;  /* 0x0000000000007b1d */ /* 0x000fec0000010000 */
[----:B------:R-:W-:Y:S05]  /*32d0*/  @P0 BRA `(.L_x_390) ;  /* 0x000005e000000947 */ /* 0x000fea0003800000 */
[----:B--23--:R-:W2:Y:S01]  /*32e0*/  S2R R71, SR_TID.X ;  /* 0x0000000000477919 */ /* 0x00cea20000002100 */
[----:B------:R-:W-:-:S02]  /*32f0*/  IMAD.MOV.U32 R70, RZ, RZ, c[0x0][0x2b8] ;  /* 0x0000ae00ff467624 */ /* 0x000fc400078e00ff */
[----:B------:R-:W-:Y:S01]  /*3300*/  IMAD.U32 R8, RZ, RZ, UR10 ;  /* 0x0000000aff087e24 */ /* 0x000fe2000f8e00ff */
[----:B------:R-:W3:Y:S02]  /*3310*/  LDL R67, [R1+0x3c] ;  /* 0x00003c0001437983 */ /* 0x000ee40000100800 */
[----:B------:R-:W-:Y:S02]  /*3320*/  ISETP.NE.AND P1, PT, R70, 0x1, PT ;  /* 0x000000014600780c */ /* 0x000fe40003f25270 */
[----:B------:R4:W5:Y:S04]  /*3330*/  LDL R64, [R1+0x2c] ;  /* 0x00002c0001407983 */ /* 0x0009680000100800 */
[----:B------:R4:W5:Y:S04]  /*3340*/  LDL R65, [R1+0x18] ;  /* 0x0000180001417983 */ /* 0x0009680000100800 */
[----:B------:R4:W5:Y:S04]  /*3350*/  LDL R66, [R1+0x30] ;  /* 0x0000300001427983 */ /* 0x0009680000100800 */
[----:B------:R4:W5:Y:S01]  /*3360*/  LDL R60, [R1+0x1c] ;  /* 0x00001c00013c7983 */ /* 0x0009620000100800 */
[----:B--2---:R-:W-:-:S03]  /*3370*/  LEA.HI R68, R2, R71, RZ, 0x3 ;  /* 0x0000004702447211 */ /* 0x004fc600078f18ff */
[----:B------:R4:W5:Y:S01]  /*3380*/  LDL R61, [R1+0x10] ;  /* 0x00001000013d7983 */ /* 0x0009620000100800 */
[----:B------:R-:W-:Y:S02]  /*3390*/  LEA.HI R69, R2, R71, RZ, 0x3 ;  /* 0x0000004702457211 */ /* 0x000fe400078f18ff */
[----:B------:R-:W-:Y:S01]  /*33a0*/  LOP3.LUT R68, R68, 0xfffffff8, RZ, 0xc0, !PT ;  /* 0xfffffff844447812 */ /* 0x000fe200078ec0ff */
[----:B------:R4:W5:Y:S01]  /*33b0*/  LDL R62, [R1+0x28] ;  /* 0x00002800013e7983 */ /* 0x0009620000100800 */
[----:B------:R-:W-:-:S03]  /*33c0*/  SHF.R.S32.HI R69, RZ, 0x3, R69 ;  /* 0x00000003ff457819 */ /* 0x000fc60000011445 */
[----:B------:R-:W-:Y:S01]  /*33d0*/  IMAD.IADD R68, R71, 0x1, -R68 ;  /* 0x0000000147447824 */ /* 0x000fe200078e0a44 */
[----:B------:R4:W5:Y:S03]  /*33e0*/  LDL R63, [R1+0x14] ;  /* 0x00001400013f7983 */ /* 0x0009660000100800 */
[----:B------:R-:W-:-:S05]  /*33f0*/  IMAD R68, R68, 0x20, R69 ;  /* 0x0000002044447824 */ /* 0x000fca00078e0245 */
[----:B------:R-:W-:-:S04]  /*3400*/  IADD3 R8, R68, UR17, R8 ;  /* 0x0000001144087c10 */ /* 0x000fc8000fffe008 */
[----:B------:R-:W-:-:S05]  /*3410*/  IADD3 R8, R8, -0x30, RZ ;  /* 0xffffffd008087810 */ /* 0x000fca0007ffe0ff */
[----:B------:R-:W-:-:S04]  /*3420*/  @P1 IMAD.HI.U32 R11, R8, c[0x0][0x2bc], RZ ;  /* 0x0000af00080b1a27 */ /* 0x000fc800078e00ff */
[----:B------:R-:W-:Y:S01]  /*3430*/  IMAD.MOV.U32 R10, RZ, RZ, R8 ;  /* 0x000000ffff0a7224 */ /* 0x000fe200078e0008 */
[----:B------:R-:W-:-:S04]  /*3440*/  @P1 SHF.R.U32.HI R10, RZ, c[0x0][0x2c0], R11 ;  /* 0x0000b000ff0a1a19 */ /* 0x000fc8000001160b */
[----:B------:R-:W-:-:S04]  /*3450*/  @!P3 IADD3 R13, P0, R10, UR20, RZ ;  /* 0x000000140a0dbc10 */ /* 0x000fc8000ff1e0ff */
[----:B------:R-:W-:Y:S02]  /*3460*/  @!P3 LEA.HI.X.SX32 R11, R10, UR7, 0x1, P0 ;  /* 0x000000070a0bbc11 */ /* 0x000fe400080f0eff */
[----:B------:R-:W-:Y:S01]  /*3470*/  @!P3 LEA R12, P0, R13, c[0x0][0x2a0], 0x2 ;  /* 0x0000a8000d0cba11 */ /* 0x000fe200078010ff */
[----:B------:R-:W-:-:S03]  /*3480*/  IMAD.MOV.U32 R14, RZ, RZ, RZ ;  /* 0x000000ffff0e7224 */ /* 0x000fc600078e00ff */
[----:B------:R-:W-:-:S05]  /*3490*/  @!P3 LEA.HI.X R13, R13, c[0x0][0x2a4], R11, 0x2, P0 ;  /* 0x0000a9000d0dba11 */ /* 0x000fca00000f140b */
[----:B------:R2:W4:Y:S01]  /*34a0*/  @!P3 LDG.E R14, [R12.64] ;  /* 0x000000160c0eb981 */ /* 0x000522000c1e1900 */
[----:B------:R-:W-:-:S03]  /*34b0*/  IMAD.MOV R10, RZ, RZ, -R10 ;  /* 0x000000ffff0a7224 */ /* 0x000fc600078e0a0a */
[----:B------:R-:W1:Y:S01]  /*34c0*/  S2R R69, SR_TID.X ;  /* 0x0000000000457919 */ /* 0x000e620000002100 */
[----:B------:R-:W-:-:S05]  /*34d0*/  IMAD R19, R10, c[0x0][0x2b8], R8 ;  /* 0x0000ae000a137a24 */ /* 0x000fca00078e0208 */
[----:B------:R-:W-:-:S05]  /*34e0*/  SHF.R.S32.HI R8, RZ, 0x1f, R19 ;  /* 0x0000001fff087819 */ /* 0x000fca0000011413 */
[----:B------:R-:W-:-:S04]  /*34f0*/  IMAD R8, R8, c[0x0][0x1e0], RZ ;  /* 0x0000780008087a24 */ /* 0x000fc800078e02ff */
[C---:B------:R-:W-:Y:S02]  /*3500*/  IMAD R8, R19.reuse, c[0x0][0x1e4], R8 ;  /* 0x0000790013087a24 */ /* 0x040fe400078e0208 */
[----:B--2---:R-:W-:-:S04]  /*3510*/  IMAD.WIDE.U32 R12, R19, c[0x0][0x1e0], RZ ;  /* 0x00007800130c7a25 */ /* 0x004fc800078e00ff */
[----:B------:R-:W-:Y:S01]  /*3520*/  IMAD.IADD R13, R13, 0x1, R8 ;  /* 0x000000010d0d7824 */ /* 0x000fe200078e0208 */
[----:B------:R-:W-:Y:S01]  /*3530*/  STL [R1+0xc], R19 ;  /* 0x00000c1301007387 */ /* 0x000fe20000100800 */
[----:B------:R-:W-:Y:S01]  /*3540*/  BSSY B0, `(.L_x_391) ;  /* 0x0000024000007945 */ /* 0x000fe20003800000 */
[----:B---3--:R-:W-:Y:S01]  /*3550*/  IMAD.MOV.U32 R68, RZ, RZ, R67 ;  /* 0x000000ffff447224 */ /* 0x008fe200078e0043 */
[----:B-1----:R-:W-:-:S04]  /*3560*/  LEA.HI R67, R2, R69, RZ, 0x3 ;  /* 0x0000004502437211 */ /* 0x002fc800078f18ff */
[----:B------:R-:W-:-:S05]  /*3570*/  LOP3.LUT R67, R67, 0xfffffff8, RZ, 0xc0, !PT ;  /* 0xfffffff843437812 */ /* 0x000fca00078ec0ff */
[----:B------:R-:W-:-:S04]  /*3580*/  IMAD.IADD R67, R69, 0x1, -R67 ;  /* 0x0000000145437824 */ /* 0x000fc800078e0a43 */
[----:B------:R-:W-:-:S05]  /*3590*/  IMAD.SHL.U32 R67, R67, 0x8, RZ ;  /* 0x0000000843437824 */ /* 0x000fca00078e00ff */
[----:B------:R-:W-:Y:S02]  /*35a0*/  ISETP.GE.AND P1, PT, R67, c[0x0][0x1d4], PT ;  /* 0x0000750043007a0c */ /* 0x000fe40003f26270 */
[----:B----4-:R-:W-:Y:S01]  /*35b0*/  SHF.R.S32.HI R10, RZ, 0x1f, R14 ;  /* 0x0000001fff0a7819 */ /* 0x010fe2000001140e */
[----:B------:R-:W-:-:S04]  /*35c0*/  IMAD.WIDE.U32 R12, R14, c[0x0][0x1f0], R12 ;  /* 0x00007c000e0c7a25 */ /* 0x000fc800078e000c */
[----:B------:R-:W-:Y:S01]  /*35d0*/  IMAD R10, R10, c[0x0][0x1f0], RZ ;  /* 0x00007c000a0a7a24 */ /* 0x000fe200078e02ff */
[----:B------:R1:W-:Y:S03]  /*35e0*/  STL [R1+0x8], R14 ;  /* 0x0000080e01007387 */ /* 0x0003e60000100800 */
[----:B------:R-:W-:Y:S01]  /*35f0*/  IMAD R10, R14, c[0x0][0x1f4], R10 ;  /* 0x00007d000e0a7a24 */ /* 0x000fe200078e020a */
[----:B------:R-:W-:-:S04]  /*3600*/  IADD3 R8, P0, R12, UR18, RZ ;  /* 0x000000120c087c10 */ /* 0x000fc8000ff1e0ff */
[----:B------:R-:W-:Y:S02]  /*3610*/  IADD3.X R12, R13, UR6, R10, P0, !PT ;  /* 0x000000060d0c7c10 */ /* 0x000fe400087fe40a */
[----:B------:R-:W-:-:S04]  /*3620*/  LEA R10, P0, R8, c[0x0][0x1c8], 0x1 ;  /* 0x00007200080a7a11 */ /* 0x000fc800078008ff */
[----:B------:R-:W-:Y:S02]  /*3630*/  LEA.HI.X R8, R8, c[0x0][0x1cc], R12, 0x1, P0 ;  /* 0x0000730008087a11 */ /* 0x000fe400000f0c0c */
[----:B-1----:R-:W-:-:S04]  /*3640*/  LEA.HI R14, R2, R69, RZ, 0x3 ;  /* 0x00000045020e7211 */ /* 0x002fc800078f18ff */
[----:B------:R-:W-:-:S04]  /*3650*/  SHF.R.S32.HI R14, RZ, 0x3, R14 ;  /* 0x00000003ff0e7819 */ /* 0x000fc8000001140e */
[----:B------:R-:W-:-:S04]  /*3660*/  IADD3 R13, -R14, 0x30, RZ ;  /* 0x000000300e0d7810 */ /* 0x000fc80007ffe1ff */
[----:B------:R-:W-:Y:S01]  /*3670*/  ISETP.GE.AND P0, PT, R13, 0x1, PT ;  /* 0x000000010d00780c */ /* 0x000fe20003f06270 */
[----:B------:R1:W2:Y:S04]  /*3680*/  SHFL.IDX PT, R11, R10, RZ, 0x181f ;  /* 0x00181fff0a0b7589 */ /* 0x0002a800000e0000 */
[----:B------:R1:W3:Y:S08]  /*3690*/  SHFL.IDX PT, R12, R8, RZ, 0x181f ;  /* 0x00181fff080c7589 */ /* 0x0002f000000e0000 */
[----:B------:R-:W-:Y:S05]  /*36a0*/  @!P0 BRA `(.L_x_392) ;  /* 0x000000d000008947 */ /* 0x000fea0003800000 */
[----:B--2---:R-:W-:-:S04]  /*36b0*/  LEA R24, P0, R67, R11, 0x1 ;  /* 0x0000000b43187211 */ /* 0x004fc800078008ff */
[----:B---3--:R-:W-:Y:S02]  /*36c0*/  LEA.HI.X R25, R67, R12, R68, 0x1, P0 ;  /* 0x0000000c43197211 */ /* 0x008fe400000f0c44 */
[----:B-----5:R-:W-:-:S03]  /*36d0*/  LEA R22, P0, R65, R11, 0x1 ;  /* 0x0000000b41167211 */ /* 0x020fc600078008ff */
[----:B------:R-:W-:Y:S01]  /*36e0*/  @!PT LDS RZ, [RZ] ;  /* 0x00000000fffff984 */ /* 0x000fe20000000800 */
[----:B------:R2:W-:Y:S01]  /*36f0*/  LDGSTS.E.BYPASS.LTC128B.128 [R60+0x10100], [R24.64], !P1 ;  /* 0x10100000183c7fae */ /* 0x0005e2000c901d56 */
[----:B------:R-:W-:Y:S02]  /*3700*/  LEA.HI.X R23, R65, R12, R66, 0x1, P0 ;  /* 0x0000000c41177211 */ /* 0x000fe400000f0c42 */
[----:B------:R-:W-:-:S03]  /*3710*/  LEA R20, P0, R63, R11, 0x1 ;  /* 0x0000000b3f147211 */ /* 0x000fc600078008ff */
[----:B------:R2:W-:Y:S01]  /*3720*/  LDGSTS.E.BYPASS.LTC128B.128 [R60+0x11900], [R22.64], !P6 ;  /* 0x11900000163c7fae */ /* 0x0005e2000f101d56 */
[----:B------:R-:W-:Y:S02]  /*3730*/  LEA.HI.X R21, R63, R12, R64, 0x1, P0 ;  /* 0x0000000c3f157211 */ /* 0x000fe400000f0c40 */
[----:B------:R-:W-:-:S03]  /*3740*/  LEA R26, P0, R61, R11, 0x1 ;  /* 0x0000000b3d1a7211 */ /* 0x000fc600078008ff */
[----:B------:R2:W-:Y:S01]  /*3750*/  LDGSTS.E.BYPASS.LTC128B.128 [R60+0x13100], [R20.64], !P5 ;  /* 0x13100000143c7fae */ /* 0x0005e2000e901d56 */
[----:B------:R-:W-:-:S05]  /*3760*/  LEA.HI.X R27, R61, R12, R62, 0x1, P0 ;  /* 0x0000000c3d1b7211 */ /* 0x000fca00000f0c3e */
[----:B------:R2:W-:Y:S04]  /*3770*/  LDGSTS.E.BYPASS.LTC128B.128 [R60+0x14900], [R26.64], !P4 ;  /* 0x149000001a3c7fae */ /* 0x0005e8000e101d56 */
.L_x_392:
[----:B------:R-:W-:Y:S05]  /*3780*/  BSYNC B0 ;  /* 0x0000000000007941 */ /* 0x000fea0003800000 */
.L_x_391:
[----:B------:R-:W-:Y:S01]  /*3790*/  ISETP.GE.AND P0, PT, R13, 0x21, PT ;  /* 0x000000210d00780c */ /* 0x000fe20003f06270 */
[----:B-1----:R-:W1:Y:S01]  /*37a0*/  SHFL.IDX PT, R8, R8, 0x1, 0x181f ;  /* 0x00381f0008087f89 */ /* 0x002e6200000e0000 */
[----:B------:R-:W-:Y:S03]  /*37b0*/  BSSY B0, `(.L_x_390) ;  /* 0x0000010000007945 */ /* 0x000fe60003800000 */
[----:B------:R-:W4:Y:S08]  /*37c0*/  SHFL.IDX PT, R10, R10, 0x1, 0x181f ;  /* 0x00381f000a0a7f89 */ /* 0x000f3000000e0000 */
[----:B------:R-:W-:Y:S05]  /*37d0*/  @!P0 BRA `(.L_x_393) ;  /* 0x000000d000008947 */ /* 0x000fea0003800000 */
[----:B--2-4-:R-:W-:-:S04]  /*37e0*/  LEA R22, P0, R67, R10, 0x1 ;  /* 0x0000000a43167211 */ /* 0x014fc800078008ff */
[----:B-1----:R-:W-:Y:S02]  /*37f0*/  LEA.HI.X R23, R67, R8, R68, 0x1, P0 ;  /* 0x0000000843177211 */ /* 0x002fe400000f0c44 */
[----:B-----5:R-:W-:-:S03]  /*3800*/  LEA R20, P0, R65, R10, 0x1 ;  /* 0x0000000a41147211 */ /* 0x020fc600078008ff */
[----:B------:R-:W-:Y:S01]  /*3810*/  @!PT LDS RZ, [RZ] ;  /* 0x00000000fffff984 */ /* 0x000fe20000000800 */
[----:B------:R1:W-:Y:S01]  /*3820*/  LDGSTS.E.BYPASS.LTC128B.128 [R60+0x11100], [R22.64], !P1 ;  /* 0x11100000163c7fae */ /* 0x0003e2000c901d56 */
[----:B------:R-:W-:Y:S02]  /*3830*/  LEA.HI.X R21, R65, R8, R66, 0x1, P0 ;  /* 0x0000000841157211 */ /* 0x000fe400000f0c42 */
[----:B---3--:R-:W-:-:S03]  /*3840*/  LEA R12, P0, R63, R10, 0x1 ;  /* 0x0000000a3f0c7211 */ /* 0x008fc600078008ff */
[----:B------:R1:W-:Y:S01]  /*3850*/  LDGSTS.E.BYPASS.LTC128B.128 [R60+0x12900], [R20.64], !P6 ;  /* 0x12900000143c7fae */ /* 0x0003e2000f101d56 */
[----:B------:R-:W-:Y:S02]  /*3860*/  LEA.HI.X R13, R63, R8, R64, 0x1, P0 ;  /* 0x000000083f0d7211 */ /* 0x000fe400000f0c40 */
[----:B------:R-:W-:-:S03]  /*3870*/  LEA R10, P0, R61, R10, 0x1 ;  /* 0x0000000a3d0a7211 */ /* 0x000fc600078008ff */
[----:B------:R1:W-:Y:S01]  /*3880*/  LDGSTS.E.BYPASS.LTC128B.128 [R60+0x14100], [R12.64], !P5 ;  /* 0x141000000c3c7fae */ /* 0x0003e2000e901d56 */
[----:B------:R-:W-:-:S05]  /*3890*/  LEA.HI.X R11, R61, R8, R62, 0x1, P0 ;  /* 0x000000083d0b7211 */ /* 0x000fca00000f0c3e */
[----:B------:R1:W-:Y:S04]  /*38a0*/  LDGSTS.E.BYPASS.LTC128B.128 [R60+0x15900], [R10.64], !P4 ;  /* 0x159000000a3c7fae */ /* 0x0003e8000e101d56 */
.L_x_393:
[----:B------:R-:W-:Y:S05]  /*38b0*/  BSYNC B0 ;  /* 0x0000000000007941 */ /* 0x000fea0003800000 */
.L_x_390:
[----:B-123--:R-:W1:Y:S01]  /*38c0*/  S2R R12, SR_TID.X ;  /* 0x00000000000c7919 */ /* 0x00ee620000002100 */
[----:B------:R-:W-:Y:S01]  /*38d0*/  LOP3.LUT R7, R7, 0xffffffe0, RZ, 0xc0, !PT ;  /* 0xffffffe007077812 */ /* 0x000fe200078ec0ff */
[----:B------:R-:W-:Y:S01]  /*38e0*/  UISETP.NE.AND UP0, UPT, UR13, URZ, UPT ;  /* 0x0000003f0d00728c */ /* 0x000fe2000bf05270 */
[----:B------:R-:W-:Y:S01]  /*38f0*/  SHF.R.S32.HI R11, RZ, 0x1f, R6 ;  /* 0x0000001fff0b7819 */ /* 0x000fe20000011406 */
[----:B------:R-:W-:Y:S01]  /*3900*/  IMAD.U32 R13, RZ, RZ, UR28 ;  /* 0x0000001cff0d7e24 */ /* 0x000fe2000f8e00ff */
[----:B------:R-:W-:Y:S01]  /*3910*/  ULDC UR17, c[0x0][0x324] ;  /* 0x0000c90000117ab9 */ /* 0x000fe20000000800 */
[----:B------:R-:W-:Y:S01]  /*3920*/  FMUL.FTZ R14, R40, c[0x0][0x320] ;  /* 0x0000c800280e7a20 */ /* 0x000fe20000410000 */
[----:B------:R-:W-:Y:S01]  /*3930*/  LEA.HI R11, R11, R6, RZ, 0x3 ;  /* 0x000000060b0b7211 */ /* 0x000fe200078f18ff */
[----:B------:R-:W-:Y:S01]  /*3940*/  FMUL.FTZ R52, R52, c[0x0][0x320] ;  /* 0x0000c80034347a20 */ /* 0x000fe20000410000 */
[----:B------:R-:W-:Y:S01]  /*3950*/  PLOP3.LUT P0, PT, PT, PT, UP0, 0x80, 0x0 ;  /* 0x000000000000781c */ /* 0x000fe20003f0f008 */
[----:B------:R-:W-:Y:S01]  /*3960*/  FMUL.FTZ R53, R53, c[0x0][0x320] ;  /* 0x0000c80035357a20 */ /* 0x000fe20000410000 */
[----:B------:R-:W-:Y:S01]  /*3970*/  LOP3.LUT R11, R11, 0xffffff8, RZ, 0xc0, !PT ;  /* 0x0ffffff80b0b7812 */ /* 0x000fe200078ec0ff */
[----:B------:R-:W-:Y:S01]  /*3980*/  FMUL.FTZ R48, R48, c[0x0][0x320] ;  /* 0x0000c80030307a20 */ /* 0x000fe20000410000 */
[----:B------:R2:W3:Y:S01]  /*3990*/  MUFU.TANH R127, R52 ;  /* 0x00000034007f7308 */ /* 0x0004e20000002400 */
[----:B------:R-:W-:Y:S01]  /*39a0*/  FMUL.FTZ R49, R49, c[0x0][0x320] ;  /* 0x0000c80031317a20 */ /* 0x000fe20000410000 */
[----:B------:R-:W-:Y:S01]  /*39b0*/  ULDC UR5, c[0x0][0x2ac] ;  /* 0x0000ab0000057ab9 */ /* 0x000fe20000000800 */
[----:B------:R-:W-:Y:S01]  /*39c0*/  IMAD.IADD R11, R6, 0x1, -R11 ;  /* 0x00000001060b7824 */ /* 0x000fe200078e0a0b */
[----:B------:R-:W-:Y:S01]  /*39d0*/  ULDC UR4, c[0x0][0x1d0] ;  /* 0x0000740000047ab9 */ /* 0x000fe20000000800 */
[----:B------:R-:W0:Y:S01]  /*39e0*/  LDGDEPBAR ;  /* 0x00000000000079af */ /* 0x000e220000000000 */
[----:B------:R-:W-:-:S02]  /*39f0*/  ULOP3.LUT UR17, URZ, UR17, URZ, 0x33, !UPT ;  /* 0x000000113f117292 */ /* 0x000fc4000f8e333f */
[----:B------:R2:W4:Y:S01]  /*3a00*/  MUFU.TANH R126, R53 ;  /* 0x00000035007e7308 */ /* 0x0005220000002400 */
[----:B------:R-:W-:Y:S01]  /*3a10*/  UIMAD UR4, UR5, UR4, UR27 ;  /* 0x00000004050472a4 */ /* 0x000fe2000f8e021b */
[----:B-1----:R-:W-:Y:S01]  /*3a20*/  LEA.HI R8, R2, R12, RZ, 0x2 ;  /* 0x0000000c02087211 */ /* 0x002fe200078f10ff */
[----:B------:R-:W-:-:S03]  /*3a30*/  IMAD.IADD R7, R12, 0x1, -R7 ;  /* 0x000000010c077824 */ /* 0x000fc600078e0a07 */
[----:B------:R-:W-:Y:S02]  /*3a40*/  LOP3.LUT R8, R8, 0xfffffffc, RZ, 0xc0, !PT ;  /* 0xfffffffc08087812 */ /* 0x000fe400078ec0ff */
[----:B------:R2:W1:Y:S01]  /*3a50*/  MUFU.TANH R125, R48 ;  /* 0x00000030007d7308 */ /* 0x0004620000002400 */
[----:B----4-:R-:W-:Y:S02]  /*3a60*/  SHF.R.S32.HI R10, RZ, 0x1f, R7 ;  /* 0x0000001fff0a7819 */ /* 0x010fe40000011407 */
[----:B------:R-:W-:Y:S02]  /*3a70*/  IMAD.IADD R8, R12, 0x1, -R8 ;  /* 0x000000010c087824 */ /* 0x000fe400078e0a08 */
[----:B------:R-:W-:-:S03]  /*3a80*/  LEA.HI R10, R10, R7, RZ, 0x2 ;  /* 0x000000070a0a7211 */ /* 0x000fc600078f10ff */
[----:B------:R2:W4:Y:S01]  /*3a90*/  MUFU.TANH R124, R49 ;  /* 0x00000031007c7308 */ /* 0x0005220000002400 */
[----:B------:R-:W-:Y:S02]  /*3aa0*/  LEA.HI R2, R8, R8, RZ, 0x1 ;  /* 0x0000000808027211 */ /* 0x000fe400078f08ff */
[----:B------:R-:W-:Y:S02]  /*3ab0*/  LEA.HI.SX32 R6, R10, UR26, 0x1e ;  /* 0x0000001a0a067c11 */ /* 0x000fe4000f8ff2ff */
[----:B------:R-:W-:Y:S02]  /*3ac0*/  LOP3.LUT R2, R2, 0x1ffffffe, RZ, 0xc0, !PT ;  /* 0x1ffffffe02027812 */ /* 0x000fe400078ec0ff */
[----:B------:R-:W-:Y:S01]  /*3ad0*/  LOP3.LUT R10, R10, 0x7ffffffc, RZ, 0xc0, !PT ;  /* 0x7ffffffc0a0a7812 */ /* 0x000fe200078ec0ff */
[----:B------:R-:W-:Y:S01]  /*3ae0*/  IMAD R6, R11, 0x10, R6 ;  /* 0x000000100b067824 */ /* 0x000fe200078e0206 */
[----:B------:R-:W1:Y:S01]  /*3af0*/  MUFU.TANH R14, R14 ;  /* 0x0000000e000e7308 */ /* 0x000e620000002400 */
[----:B------:R-:W-:-:S02]  /*3b00*/  IMAD.IADD R2, R8, 0x1, -R2 ;  /* 0x0000000108027824 */ /* 0x000fc400078e0a02 */
[----:B------:R-:W-:Y:S02]  /*3b10*/  IMAD.IADD R7, R7, 0x1, -R10 ;  /* 0x0000000107077824 */ /* 0x000fe400078e0a0a */
[----:B------:R-:W-:Y:S02]  /*3b20*/  IMAD R12, R2, 0x8, R6 ;  /* 0x00000008020c7824 */ /* 0x000fe400078e0206 */
[----:B------:R-:W-:Y:S02]  /*3b30*/  IMAD.SHL.U32 R20, R7, 0x2, RZ ;  /* 0x0000000207147824 */ /* 0x000fe400078e00ff */
[----:B------:R-:W-:Y:S01]  /*3b40*/  @P0 IMAD.HI.U32 R6, R12, c[0x0][0x2c8], RZ ;  /* 0x0000b2000c060a27 */ /* 0x000fe200078e00ff */
[----:B------:R-:W-:Y:S01]  /*3b50*/  PLOP3.LUT P0, PT, PT, PT, UP0, 0x80, 0x0 ;  /* 0x000000000000781c */ /* 0x000fe20003f0f008 */
[----:B------:R-:W-:Y:S01]  /*3b60*/  UISETP.NE.AND UP0, UPT, UR12, URZ, UPT ;  /* 0x0000003f0c00728c */ /* 0x000fe2000bf05270 */
[----:B------:R1:W-:Y:S01]  /*3b70*/  STL [R1+0x34], R12 ;  /* 0x0000340c01007387 */ /* 0x0003e20000100800 */
[----:B------:R-:W-:Y:S01]  /*3b80*/  IMAD.MOV.U32 R2, RZ, RZ, R12 ;  /* 0x000000ffff027224 */ /* 0x000fe200078e000c */
[----:B------:R-:W-:Y:S01]  /*3b90*/  IADD3 R13, -R20, 0x1, R13 ;  /* 0x00000001140d7810 */ /* 0x000fe20007ffe10d */
[----:B------:R-:W-:Y:S01]  /*3ba0*/  FMUL.FTZ R11, R36, c[0x0][0x320] ;  /* 0x0000c800240b7a20 */ /* 0x000fe20000410000 */
[C---:B------:R-:W-:Y:S01]  /*3bb0*/  IADD3 R10, -R20.reuse, UR4, RZ ;  /* 0x00000004140a7c10 */ /* 0x040fe2000fffe1ff */
[----:B------:R-:W-:Y:S01]  /*3bc0*/  FMUL.FTZ R8, R37, c[0x0][0x320] ;  /* 0x0000c80025087a20 */ /* 0x000fe20000410000 */
[----:B------:R-:W-:Y:S01]  /*3bd0*/  IADD3 R13, R13, -c[0x0][0x168], RZ ;  /* 0x80005a000d0d7a10 */ /* 0x000fe20007ffe0ff */
[----:B------:R-:W-:Y:S01]  /*3be0*/  STL [R1+0x38], R20 ;  /* 0x0000381401007387 */ /* 0x000fe20000100800 */
[----:B------:R-:W-:Y:S01]  /*3bf0*/  IADD3 R7, -R20, UR27, RZ ;  /* 0x0000001b14077c10 */ /* 0x000fe2000fffe1ff */
[----:B------:R-:W1:Y:S02]  /*3c00*/  MUFU.TANH R11, R11 ;  /* 0x0000000b000b7308 */ /* 0x000e640000002400 */
[----:B------:R-:W-:-:S02]  /*3c10*/  @P0 SHF.R.U32.HI R2, RZ, c[0x0][0x2cc], R6 ;  /* 0x0000b300ff020a19 */ /* 0x000fc40000011606 */
[----:B------:R-:W-:Y:S02]  /*3c20*/  PLOP3.LUT P0, PT, PT, PT, UP0, 0x40, 0x0 ;  /* 0x000000000000781c */ /* 0x000fe40003f0e808 */
[C---:B------:R-:W-:Y:S01]  /*3c30*/  IADD3 R6, R13.reuse, c[0x0][0x328], RZ ;  /* 0x0000ca000d067a10 */ /* 0x040fe20007ffe0ff */
[----:B------:R-:W2:Y:S01]  /*3c40*/  SHFL.IDX PT, R19, R2, RZ, 0x1c1f ;  /* 0x001c1fff02137589 */ /* 0x000ea200000e0000 */
[----:B------:R-:W2:Y:S01]  /*3c50*/  MUFU.TANH R8, R8 ;  /* 0x0000000800087308 */ /* 0x000ea20000002400 */
[----:B------:R-:W-:Y:S01]  /*3c60*/  IADD3 R13, R13, UR17, RZ ;  /* 0x000000110d0d7c10 */ /* 0x000fe2000fffe0ff */
[----:B-1----:R-:W-:-:S06]  /*3c70*/  FMUL.FTZ R12, R41, c[0x0][0x320] ;  /* 0x0000c800290c7a20 */ /* 0x002fcc0000410000 */
[----:B------:R-:W1:Y:S01]  /*3c80*/  MUFU.TANH R12, R12 ;  /* 0x0000000c000c7308 */ /* 0x000e620000002400 */
[--C-:B--2---:R-:W-:Y:S02]  /*3c90*/  IMAD.IADD R21, R6, 0x1, R19.reuse ;  /* 0x0000000106157824 */ /* 0x104fe400078e0213 */
[----:B------:R-:W-:-:S03]  /*3ca0*/  IMAD.IADD R20, R13, 0x1, R19 ;  /* 0x000000010d147824 */ /* 0x000fc600078e0213 */
[----:B------:R-:W-:Y:S01]  /*3cb0*/  IMNMX R21, R21, R10, PT ;  /* 0x0000000a15157217 */ /* 0x000fe20003800200 */
[----:B------:R-:W-:Y:S05]  /*3cc0*/  @P0 BRA `(.L_x_394) ;  /* 0x0000015000000947 */ /* 0x000fea0003800000 */
[----:B---34-:R-:W-:Y:S01]  /*3cd0*/  IMAD.U32 R22, RZ, RZ, UR9 ;  /* 0x00000009ff167e24 */ /* 0x018fe2000f8e00ff */
[----:B------:R-:W-:Y:S04]  /*3ce0*/  BSSY B0, `(.L_x_395) ;  /* 0x000000f000007945 */ /* 0x000fe80003800000 */
[----:B------:R-:W-:-:S04]  /*3cf0*/  IADD3 R22, R22, -c[0x0][0x168], R19 ;  /* 0x80005a0016167a10 */ /* 0x000fc80007ffe013 */
[----:B------:R-:W-:-:S13]  /*3d00*/  ISETP.GT.AND P0, PT, R22, -0x1, PT ;  /* 0xffffffff1600780c */ /* 0x000fda0003f04270 */
[----:B------:R-:W-:Y:S05]  /*3d10*/  @P0 BRA `(.L_x_396) ;  /* 0x0000007000000947 */ /* 0x000fea0003800000 */
[----:B------:R-:W-:Y:S01]  /*3d20*/  IMAD.MOV.U32 R19, RZ, RZ, c[0x0][0x32c] ;  /* 0x0000cb00ff137624 */ /* 0x000fe200078e00ff */
[----:B------:R-:W-:-:S04]  /*3d30*/  LOP3.LUT R22, RZ, R22, RZ, 0x33, !PT ;  /* 0x00000016ff167212 */ /* 0x000fc800078e33ff */
[----:B------:R-:W-:-:S13]  /*3d40*/  ISETP.NE.AND P0, PT, R19, 0x1, PT ;  /* 0x000000011300780c */ /* 0x000fda0003f05270 */
[----:B------:R-:W-:-:S05]  /*3d50*/  @P0 IMAD.HI.U32 R19, R22, c[0x0][0x330], RZ ;  /* 0x0000cc0016130a27 */ /* 0x000fca00078e00ff */
[----:B------:R-:W-:-:S04]  /*3d60*/  @P0 SHF.R.U32.HI R22, RZ, c[0x0][0x334], R19 ;  /* 0x0000cd00ff160a19 */ /* 0x000fc80000011613 */
[----:B------:R-:W-:Y:S01]  /*3d70*/  LOP3.LUT R22, RZ, R22, RZ, 0x33, !PT ;  /* 0x00000016ff167212 */ /* 0x000fe200078e33ff */
[----:B------:R-:W-:Y:S05]  /*3d80*/  BRA `(.L_x_397) ;  /* 0x0000004000007947 */ /* 0x000fea0003800000 */
.L_x_396:
[----:B------:R-:W-:-:S04]  /*3d90*/  MOV R19, c[0x0][0x32c] ;  /* 0x0000cb0000137a02 */ /* 0x000fc80000000f00 */
[----:B------:R-:W-:-:S13]  /*3da0*/  ISETP.NE.AND P0, PT, R19, 0x1, PT ;  /* 0x000000011300780c */ /* 0x000fda0003f05270 */
[----:B------:R-:W-:-:S05]  /*3db0*/  @P0 IMAD.HI.U32 R19, R22, c[0x0][0x330], RZ ;  /* 0x0000cc0016130a27 */ /* 0x000fca00078e00ff */
[----:B------:R-:W-:Y:S02]  /*3dc0*/  @P0 SHF.R.U32.HI R22, RZ, c[0x0][0x334], R19 ;  /* 0x0000cd00ff160a19 */ /* 0x000fe40000011613 */
.L_x_397:
[----:B------:R-:W-:Y:S05]  /*3dd0*/  BSYNC B0 ;  /* 0x0000000000007941 */ /* 0x000fea0003800000 */
.L_x_395:
[----:B------:R-:W-:-:S05]  /*3de0*/  IMAD R22, R22, c[0x0][0x32c], R7 ;  /* 0x0000cb0016167a24 */ /* 0x000fca00078e0207 */
[----:B------:R-:W-:Y:S02]  /*3df0*/  IADD3 R19, R22, c[0x0][0x32c], RZ ;  /* 0x0000cb0016137a10 */ /* 0x000fe40007ffe0ff */
[----:B------:R-:W-:Y:S02]  /*3e00*/  IMNMX R20, R20, R22, !PT ;  /* 0x0000001614147217 */ /* 0x000fe40007800200 */
[----:B------:R-:W-:Y:S02]  /*3e10*/  IMNMX R21, R21, R19, PT ;  /* 0x0000001315157217 */ /* 0x000fe40003800200 */
.L_x_394:
[----:B---34-:R-:W-:Y:S01]  /*3e20*/  UISETP.GE.AND UP0, UPT, UR27, 0x1, UPT ;  /* 0x000000011b00788c */ /* 0x018fe2000bf06270 */
[----:B------:R-:W-:Y:S01]  /*3e30*/  FMUL.FTZ R22, R42, c[0x0][0x320] ;  /* 0x0000c8002a167a20 */ /* 0x000fe20000410000 */
[----:B------:R-:W-:Y:S01]  /*3e40*/  UISETP.GE.AND UP6, UPT, UR27, 0x12, UPT ;  /* 0x000000121b00788c */ /* 0x000fe2000bfc6270 */
[----:B------:R-:W-:Y:S01]  /*3e50*/  FMUL.FTZ R24, R46, c[0x0][0x320] ;  /* 0x0000c8002e187a20 */ /* 0x000fe20000410000 */
[----:B------:R-:W-:Y:S01]  /*3e60*/  UP2UR UR30, UPR, URZ, 0x1 ;  /* 0x000000013f1e7883 */ /* 0x000fe20008000000 */
[----:B------:R-:W-:Y:S01]  /*3e70*/  FMUL.FTZ R55, R55, c[0x0][0x320] ;  /* 0x0000c80037377a20 */ /* 0x000fe20000410000 */
[----:B------:R-:W-:Y:S01]  /*3e80*/  PLOP3.LUT P0, PT, PT, PT, UP0, 0x40, 0x0 ;  /* 0x000000000000781c */ /* 0x000fe20003f0e808 */
[----:B------:R-:W-:Y:S01]  /*3e90*/  UISETP.GE.AND UP0, UPT, UR27, 0x2, UPT ;  /* 0x000000021b00788c */ /* 0x000fe2000bf06270 */
[----:B------:R-:W-:Y:S01]  /*3ea0*/  FMUL.FTZ R50, R50, c[0x0][0x320] ;  /* 0x0000c80032327a20 */ /* 0x000fe20000410000 */
[----:B------:R-:W-:Y:S01]  /*3eb0*/  UISETP.GE.AND UP5, UPT, UR27, 0x19, UPT ;  /* 0x000000191b00788c */ /* 0x000fe2000bfa6270 */
[----:B------:R-:W-:Y:S01]  /*3ec0*/  ISETP.GT.AND P0, PT, R20, RZ, P0 ;  /* 0x000000ff1400720c */ /* 0x000fe20000704270 */
[----:B------:R-:W-:Y:S01]  /*3ed0*/  UP2UR UR29, UPR, URZ, 0x1 ;  /* 0x000000013f1d7883 */ /* 0x000fe20008000000 */
[----:B------:R-:W-:Y:S01]  /*3ee0*/  FMUL.FTZ R51, R51, c[0x0][0x320] ;  /* 0x0000c80033337a20 */ /* 0x000fe20000410000 */
[----:B------:R-:W-:Y:S01]  /*3ef0*/  UISETP.GE.AND UP4, UPT, UR27, 0x1a, UPT ;  /* 0x0000001a1b00788c */ /* 0x000fe2000bf86270 */
[----:B------:R-:W-:Y:S01]  /*3f00*/  ISETP.LT.OR P0, PT, R21, 0x1, P0 ;  /* 0x000000011500780c */ /* 0x000fe20000701670 */
[----:B------:R-:W-:Y:S01]  /*3f10*/  UISETP.GE.AND UP3, UPT, UR27, 0x21, UPT ;  /* 0x000000211b00788c */ /* 0x000fe2000bf66270 */
[----:B------:R-:W-:Y:S01]  /*3f20*/  FMUL.FTZ R43, R43, c[0x0][0x320] ;  /* 0x0000c8002b2b7a20 */ /* 0x000fe20000410000 */
[----:B------:R-:W-:Y:S01]  /*3f30*/  UISETP.GE.AND UP2, UPT, UR27, 0x22, UPT ;  /* 0x000000221b00788c */ /* 0x000fe2000bf46270 */
[----:B------:R-:W-:Y:S01]  /*3f40*/  FSEL R19, R0, -INF , !P0 ;  /* 0xff80000000137808 */ /* 0x000fe20004000000 */
[----:B------:R-:W-:Y:S01]  /*3f50*/  UISETP.GE.AND UP1, UPT, UR27, 0x29, UPT ;  /* 0x000000291b00788c */ /* 0x000fe2000bf26270 */
[----:B------:R-:W-:Y:S01]  /*3f60*/  PLOP3.LUT P0, PT, PT, PT, UP0, 0x40, 0x0 ;  /* 0x000000000000781c */ /* 0x000fe20003f0e808 */
[----:B------:R-:W-:Y:S01]  /*3f70*/  UISETP.GE.AND UP0, UPT, UR27, 0x9, UPT ;  /* 0x000000091b00788c */ /* 0x000fe2000bf06270 */
[----:B------:R-:W-:Y:S01]  /*3f80*/  FMUL.FTZ R0, R39, c[0x0][0x320] ;  /* 0x0000c80027007a20 */ /* 0x000fe20000410000 */
[----:B------:R-:W-:Y:S01]  /*3f90*/  UP2UR UR31, UPR, URZ, 0x40 ;  /* 0x000000403f1f7883 */ /* 0x000fe20008000000 */
[----:B------:R-:W-:Y:S01]  /*3fa0*/  ISETP.GT.AND P0, PT, R20, 0x1, P0 ;  /* 0x000000011400780c */ /* 0x000fe20000704270 */
[----:B------:R-:W-:Y:S01]  /*3fb0*/  UP2UR UR28, UPR, URZ, 0x1 ;  /* 0x000000013f1c7883 */ /* 0x000fe20008000000 */
[----:B------:R-:W-:Y:S01]  /*3fc0*/  FMUL.FTZ R54, R54, c[0x0][0x320] ;  /* 0x0000c80036367a20 */ /* 0x000fe20000410000 */
[----:B------:R2:W3:Y:S01]  /*3fd0*/  MUFU.TANH R159, R55 ;  /* 0x00000037009f7308 */ /* 0x0004e20000002400 */
[----:B------:R-:W-:Y:S01]  /*3fe0*/  ISETP.LT.OR P0, PT, R21, 0x2, P0 ;  /* 0x000000021500780c */ /* 0x000fe20000701670 */
[----:B------:R-:W-:-:S03]  /*3ff0*/  FMUL.FTZ R47, R47, c[0x0][0x320] ;  /* 0x0000c8002f2f7a20 */ /* 0x000fc60000410000 */
[----:B------:R-:W-:Y:S02]  /*4000*/  FSEL R18, R18, -INF , !P0 ;  /* 0xff80000012127808 */ /* 0x000fe40004000000 */
[----:B------:R-:W-:Y:S01]  /*4010*/  PLOP3.LUT P0, PT, PT, PT, UP0, 0x40, 0x0 ;  /* 0x000000000000781c */ /* 0x000fe20003f0e808 */
[----:B------:R-:W-:Y:S01]  /*4020*/  UISETP.GE.AND UP0, UPT, UR27, 0xa, UPT ;  /* 0x0000000a1b00788c */ /* 0x000fe2000bf06270 */
[----:B------:R-:W4:Y:S02]  /*4030*/  MUFU.TANH R0, R0 ;  /* 0x0000000000007308 */ /* 0x000f240000002400 */
[----:B------:R-:W-:Y:S01]  /*4040*/  ISETP.GT.AND P0, PT, R20, 0x8, P0 ;  /* 0x000000081400780c */ /* 0x000fe20000704270 */
[----:B------:R-:W-:-:S03]  /*4050*/  UP2UR UR5, UPR, URZ, 0x1 ;  /* 0x000000013f057883 */ /* 0x000fc60008000000 */
[----:B------:R-:W-:Y:S02]  /*4060*/  ISETP.LT.OR P0, PT, R21, 0x9, P0 ;  /* 0x000000091500780c */ /* 0x000fe40000701670 */
[----:B------:R2:W1:Y:S02]  /*4070*/  MUFU.TANH R158, R50 ;  /* 0x00000032009e7308 */ /* 0x0004640000002400 */
[----:B------:R-:W-:Y:S02]  /*4080*/  FSEL R17, R17, -INF , !P0 ;  /* 0xff80000011117808 */ /* 0x000fe40004000000 */
[----:B------:R-:W-:Y:S01]  /*4090*/  PLOP3.LUT P0, PT, PT, PT, UP0, 0x40, 0x0 ;  /* 0x000000000000781c */ /* 0x000fe20003f0e808 */
[----:B------:R-:W-:-:S03]  /*40a0*/  UISETP.GE.AND UP0, UPT, UR27, 0x11, UPT ;  /* 0x000000111b00788c */ /* 0x000fc6000bf06270 */
[----:B------:R-:W-:Y:S01]  /*40b0*/  ISETP.GT.AND P0, PT, R20, 0x9, P0 ;  /* 0x000000091400780c */ /* 0x000fe20000704270 */
[----:B------:R-:W-:Y:S01]  /*40c0*/  UP2UR UR4, UPR, URZ, 0x1 ;  /* 0x000000013f047883 */ /* 0x000fe20008000000 */
[----:B------:R2:W1:Y:S02]  /*40d0*/  MUFU.TANH R157, R51 ;  /* 0x00000033009d7308 */ /* 0x0004640000002400 */
[----:B------:R-:W-:-:S04]  /*40e0*/  ISETP.LT.OR P0, PT, R21, 0xa, P0 ;  /* 0x0000000a1500780c */ /* 0x000fc80000701670 */
[----:B------:R-:W-:Y:S02]  /*40f0*/  FSEL R16, R16, -INF , !P0 ;  /* 0xff80000010107808 */ /* 0x000fe40004000000 */
[----:B------:R-:W-:Y:S01]  /*4100*/  PLOP3.LUT P0, PT, PT, PT, UP0, 0x40, 0x0 ;  /* 0x000000000000781c */ /* 0x000fe20003f0e808 */
[----:B------:R-:W-:Y:S01]  /*4110*/  UISETP.GE.AND UP0, UPT, UR27, 0x2a, UPT ;  /* 0x0000002a1b00788c */ /* 0x000fe2000bf06270 */
[----:B------:R-:W1:Y:S02]  /*4120*/  MUFU.TANH R22, R22 ;  /* 0x0000001600167308 */ /* 0x000e640000002400 */
[----:B------:R-:W-:-:S04]  /*4130*/  ISETP.GT.AND P0, PT, R20, 0x10, P0 ;  /* 0x000000101400780c */ /* 0x000fc80000704270 */
[----:B------:R-:W-:Y:S02]  /*4140*/  ISETP.LT.OR P0, PT, R21, 0x11, P0 ;  /* 0x000000111500780c */ /* 0x000fe40000701670 */
[----:B------:R-:W1:Y:S02]  /*4150*/  MUFU.TANH R24, R24 ;  /* 0x0000001800187308 */ /* 0x000e640000002400 */
[----:B------:R-:W-:Y:S02]  /*4160*/  FSEL R14, R14, -INF , !P0 ;  /* 0xff8000000e0e7808 */ /* 0x000fe40004000000 */
[----:B------:R-:W-:Y:S01]  /*4170*/  PLOP3.LUT P0, PT, PT, PT, UP6, 0x40, 0x0 ;  /* 0x000000000000781c */ /* 0x000fe20003f0e868 */
[----:B------:R-:W-:-:S03]  /*4180*/  UISETP.NE.AND UP6, UPT, UR12, URZ, UPT ;  /* 0x0000003f0c00728c */ /* 0x000fc6000bfc5270 */
[----:B------:R-:W-:Y:S01]  /*4190*/  ISETP.GT.AND P0, PT, R20, 0x11, P0 ;  /* 0x000000111400780c */ /* 0x000fe20000704270 */
[----:B------:R2:W1:Y:S03]  /*41a0*/  MUFU.TANH R170, R43 ;  /* 0x0000002b00aa7308 */ /* 0x0004660000002400 */
[----:B------:R-:W-:-:S04]  /*41b0*/  ISETP.LT.OR P0, PT, R21, 0x12, P0 ;  /* 0x000000121500780c */ /* 0x000fc80000701670 */
[----:B-1----:R-:W-:Y:S01]  /*41c0*/  FSEL R12, R12, -INF , !P0 ;  /* 0xff8000000c0c7808 */ /* 0x002fe20004000000 */
[----:B------:R2:W1:Y:S01]  /*41d0*/  MUFU.TANH R168, R54 ;  /* 0x0000003600a87308 */ /* 0x0004620000002400 */
[----:B------:R-:W-:-:S04]  /*41e0*/  PLOP3.LUT P0, PT, PT, PT, UP5, 0x40, 0x0 ;  /* 0x000000000000781c */ /* 0x000fc80003f0e858 */
[----:B------:R-:W-:-:S04]  /*41f0*/  ISETP.GT.AND P0, PT, R20, 0x18, P0 ;  /* 0x000000181400780c */ /* 0x000fc80000704270 */
[----:B------:R-:W-:-:S04]  /*4200*/  ISETP.LT.OR P0, PT, R21, 0x19, P0 ;  /* 0x000000191500780c */ /* 0x000fc80000701670 */
[----:B------:R-:W-:Y:S02]  /*4210*/  FSEL R11, R11, -INF , !P0 ;  /* 0xff8000000b0b7808 */ /* 0x000fe40004000000 */
        /* <DEDUP_REMOVED lines=17> */
[----:B------:R-:W-:Y:S02]  /*4330*/  ISETP.GT.AND P0, PT, R20, 0x29, P0 ;  /* 0x000000291400780c */ /* 0x000fe40000704270 */
[----:B------:R-:W1:Y:S02]  /*4340*/  SHFL.IDX PT, R20, R2, 0x1, 0x1c1f ;  /* 0x003c1f0002147f89 */ /* 0x000e6400000e0000 */
[----:B------:R-:W-:Y:S01]  /*4350*/  ISETP.LT.OR P0, PT, R21, 0x2a, P0 ;  /* 0x0000002a1500780c */ /* 0x000fe20000701670 */
[----:B------:R-:W-:-:S03]  /*4360*/  FMUL.FTZ R21, R38, c[0x0][0x320] ;  /* 0x0000c80026157a20 */ /* 0x000fc60000410000 */
[----:B------:R-:W-:Y:S02]  /*4370*/  FSEL R124, R124, -INF , !P0 ;  /* 0xff8000007c7c7808 */ /* 0x000fe40004000000 */
[----:B------:R-:W-:Y:S01]  /*4380*/  PLOP3.LUT P0, PT, PT, PT, UP6, 0x40, 0x0 ;  /* 0x000000000000781c */ /* 0x000fe20003f0e868 */
[----:B------:R-:W2:Y:S01]  /*4390*/  MUFU.TANH R21, R21 ;  /* 0x0000001500157308 */ /* 0x000ea20000002400 */
[----:B------:R-:W-:Y:S01]  /*43a0*/  UISETP.NE.AND UP6, UPT, UR31, URZ, UPT ;  /* 0x0000003f1f00728c */ /* 0x000fe2000bfc5270 */
[----:B-1----:R-:W-:-:S06]  /*43b0*/  IMAD.IADD R2, R6, 0x1, R20 ;  /* 0x0000000106027824 */ /* 0x002fcc00078e0214 */
[----:B------:R1:W1:Y:S01]  /*43c0*/  MUFU.TANH R6, R47 ;  /* 0x0000002f00067308 */ /* 0x0002620000002400 */
[----:B------:R-:W-:Y:S01]  /*43d0*/  IMAD.IADD R23, R13, 0x1, R20 ;  /* 0x000000010d177824 */ /* 0x000fe200078e0214 */
[----:B------:R-:W-:Y:S02]  /*43e0*/  IMNMX R2, R2, R10, PT ;  /* 0x0000000a02027217 */ /* 0x000fe40003800200 */
[----:B------:R-:W-:Y:S05]  /*43f0*/  @P0 BRA `(.L_x_398) ;  /* 0x0000015000000947 */ /* 0x000fea0003800000 */
[----:B--234-:R-:W-:Y:S01]  /*4400*/  IMAD.U32 R10, RZ, RZ, UR9 ;  /* 0x00000009ff0a7e24 */ /* 0x01cfe2000f8e00ff */
        /* <DEDUP_REMOVED lines=11> */
.L_x_400:
[----:B------:R-:W-:-:S04]  /*44c0*/  MOV R10, c[0x0][0x32c] ;  /* 0x0000cb00000a7a02 */ /* 0x000fc80000000f00 */
[----:B------:R-:W-:-:S13]  /*44d0*/  ISETP.NE.AND P0, PT, R10, 0x1, PT ;  /* 0x000000010a00780c */ /* 0x000fda0003f05270 */
[----:B------:R-:W-:-:S05]  /*44e0*/  @P0 IMAD.HI.U32 R10, R20, c[0x0][0x330], RZ ;  /* 0x0000cc00140a0a27 */ /* 0x000fca00078e00ff */
[----:B------:R-:W-:Y:S02]  /*44f0*/  @P0 SHF.R.U32.HI R20, RZ, c[0x0][0x334], R10 ;  /* 0x0000cd00ff140a19 */ /* 0x000fe4000001160a */
.L_x_401:
[----:B------:R-:W-:Y:S05]  /*4500*/  BSYNC B0 ;  /* 0x0000000000007941 */ /* 0x000fea0003800000 */
.L_x_399:
[----:B------:R-:W-:-:S05]  /*4510*/  IMAD R20, R20, c[0x0][0x32c], R7 ;  /* 0x0000cb0014147a24 */ /* 0x000fca00078e0207 */
[----:B------:R-:W-:Y:S02]  /*4520*/  IADD3 R7, R20, c[0x0][0x32c], RZ ;  /* 0x0000cb0014077a10 */ /* 0x000fe40007ffe0ff */
[----:B------:R-:W-:Y:S02]  /*4530*/  IMNMX R23, R23, R20, !PT ;  /* 0x0000001417177217 */ /* 0x000fe40007800200 */
[----:B------:R-:W-:Y:S02]  /*4540*/  IMNMX R2, R2, R7, PT ;  /* 0x0000000702027217 */ /* 0x000fe40003800200 */
.L_x_398:
[----:B--234-:R-:W-:Y:S01]  /*4550*/  UP2UR UR27, UPR, URZ, 0x10 ;  /* 0x000000103f1b7883 */ /* 0x01cfe20008000000 */
[----:B------:R-:W-:Y:S01]  /*4560*/  IMAD.SHL.U32 R252, R5, 0x2, RZ ;  /* 0x0000000205fc7824 */ /* 0x000fe200078e00ff */
[----:B------:R-:W-:Y:S02]  /*4570*/  UISETP.NE.AND UP4, UPT, UR30, URZ, UPT ;  /* 0x0000003f1e00728c */ /* 0x000fe4000bf85270 */
[----:B------:R-:W-:Y:S01]  /*4580*/  UP2UR UR30, UPR, URZ, 0x8 ;  /* 0x000000083f1e7883 */ /* 0x000fe20008000000 */
[--C-:B------:R-:W-:Y:S01]  /*4590*/  IMAD R250, R4, 0x2, R252.reuse ;  /* 0x0000000204fa7824 */ /* 0x100fe200078e02fc */
[----:B------:R-:W-:Y:S01]  /*45a0*/  UISETP.NE.AND UP3, UPT, UR29, URZ, UPT ;  /* 0x0000003f1d00728c */ /* 0x000fe2000bf65270 */
[----:B------:R-:W-:Y:S01]  /*45b0*/  LDSM.16.MT88.4 R136, [R252+0x100] ;  /* 0x00010000fc88783b */ /* 0x000fe20000004200 */
[----:B------:R-:W-:Y:S01]  /*45c0*/  PLOP3.LUT P0, PT, PT, PT, UP4, 0x40, 0x0 ;  /* 0x000000000000781c */ /* 0x000fe20003f0e848 */
[----:B------:R-:W-:Y:S01]  /*45d0*/  UP2UR UR29, UPR, URZ, 0x4 ;  /* 0x000000043f1d7883 */ /* 0x000fe20008000000 */
[----:B------:R-:W-:Y:S01]  /*45e0*/  IMAD R249, R3, 0x2, R252 ;  /* 0x0000000203f97824 */ /* 0x000fe200078e02fc */
[----:B------:R-:W-:Y:S01]  /*45f0*/  UISETP.NE.AND UP2, UPT, UR28, URZ, UPT ;  /* 0x0000003f1c00728c */ /* 0x000fe2000bf45270 */
[----:B------:R-:W-:Y:S01]  /*4600*/  ISETP.GT.AND P0, PT, R23, RZ, P0 ;  /* 0x000000ff1700720c */ /* 0x000fe20000704270 */
[----:B------:R-:W-:Y:S01]  /*4610*/  UP2UR UR28, UPR, URZ, 0x2 ;  /* 0x000000023f1c7883 */ /* 0x000fe20008000000 */
[----:B------:R-:W-:Y:S01]  /*4620*/  IMAD R248, R3, 0x2, R250 ;  /* 0x0000000203f87824 */ /* 0x000fe200078e02fa */
[----:B------:R-:W-:Y:S01]  /*4630*/  UISETP.NE.AND UP1, UPT, UR5, URZ, UPT ;  /* 0x0000003f0500728c */ /* 0x000fe2000bf25270 */
[----:B------:R-:W-:Y:S01]  /*4640*/  ISETP.LT.OR P0, PT, R2, 0x1, P0 ;  /* 0x000000010200780c */ /* 0x000fe20000701670 */
[----:B------:R-:W-:Y:S01]  /*4650*/  UP2UR UR5, UPR, URZ, 0x1 ;  /* 0x000000013f057883 */ /* 0x000fe20008000000 */
[----:B------:R-:W-:Y:S01]  /*4660*/  LDSM.16.MT88.4 R40, [R252+0x1900] ;  /* 0x00190000fc28783b */ /* 0x000fe20000004200 */
[----:B------:R-:W-:Y:S01]  /*4670*/  UISETP.NE.AND UP0, UPT, UR4, URZ, UPT ;  /* 0x0000003f0400728c */ /* 0x000fe2000bf05270 */
[----:B------:R-:W-:Y:S01]  /*4680*/  FSEL R20, R9, -INF , !P0 ;  /* 0xff80000009147808 */ /* 0x000fe20004000000 */
[----:B------:R-:W-:Y:S01]  /*4690*/  UISETP.NE.AND UP4, UPT, UR27, URZ, UPT ;  /* 0x0000003f1b00728c */ /* 0x000fe2000bf85270 */
[----:B------:R-:W-:Y:S01]  /*46a0*/  PLOP3.LUT P0, PT, PT, PT, UP3, 0x40, 0x0 ;  /* 0x000000000000781c */ /* 0x000fe20003f0e838 */
[----:B------:R-:W-:Y:S01]  /*46b0*/  UISETP.NE.AND UP3, UPT, UR30, URZ, UPT ;  /* 0x0000003f1e00728c */ /* 0x000fe2000bf65270 */
[----:B------:R-:W-:Y:S01]  /*46c0*/  LDSM.16.MT88.4 R56, [R249+0x1900] ;  /* 0x00190000f938783b */ /* 0x000fe20000004200 */
[----:B------:R-:W-:Y:S01]  /*46d0*/  UIADD3 UR24, UR24, -0x2, URZ ;  /* 0xfffffffe18187890 */ /* 0x000fe2000fffe03f */
[----:B------:R-:W-:-:S02]  /*46e0*/  ISETP.GT.AND P0, PT, R23, 0x1, P0 ;  /* 0x000000011700780c */ /* 0x000fc40000704270 */
[----:B------:R-:W-:Y:S02]  /*46f0*/  LDSM.16.MT88.4 R48, [R250+0x1900] ;  /* 0x00190000fa30783b */ /* 0x000fe40000004200 */
[----:B------:R-:W-:Y:S02]  /*4700*/  ISETP.LT.OR P0, PT, R2, 0x2, P0 ;  /* 0x000000020200780c */ /* 0x000fe40000701670 */
[----:B------:R-:W-:Y:S02]  /*4710*/  LDSM.16.MT88.4 R88, [R249+0x3100] ;  /* 0x00310000f958783b */ /* 0x000fe40000004200 */
[----:B------:R-:W-:Y:S02]  /*4720*/  FSEL R15, R15, -INF , !P0 ;  /* 0xff8000000f0f7808 */ /* 0x000fe40004000000 */
[----:B------:R-:W-:Y:S01]  /*4730*/  PLOP3.LUT P0, PT, PT, PT, UP2, 0x40, 0x0 ;  /* 0x000000000000781c */ /* 0x000fe20003f0e828 */
[----:B------:R-:W-:Y:S01]  /*4740*/  UISETP.NE.AND UP2, UPT, UR29, URZ, UPT ;  /* 0x0000003f1d00728c */ /* 0x000fe2000bf45270 */
[----:B-----5:R-:W-:Y:S02]  /*4750*/  LDSM.16.MT88.4 R64, [R248+0x1900] ;  /* 0x00190000f840783b */ /* 0x020fe40000004200 */
[----:B------:R-:W-:-:S02]  /*4760*/  ISETP.GT.AND P0, PT, R23, 0x8, P0 ;  /* 0x000000081700780c */ /* 0x000fc40000704270 */
[----:B------:R-:W-:Y:S02]  /*4770*/  LDSM.16.MT88.4 R104, [R252+0x4900] ;  /* 0x00490000fc68783b */ /* 0x000fe40000004200 */
[----:B------:R-:W-:Y:S02]  /*4780*/  ISETP.LT.OR P0, PT, R2, 0x9, P0 ;  /* 0x000000090200780c */ /* 0x000fe40000701670 */
[----:B------:R-:W-:Y:S02]  /*4790*/  LDSM.16.MT88.4 R96, [R248+0x3100] ;  /* 0x00310000f860783b */ /* 0x000fe40000004200 */
[----:B------:R-:W-:Y:S02]  /*47a0*/  FSEL R13, R24, -INF , !P0 ;  /* 0xff800000180d7808 */ /* 0x000fe40004000000 */
[----:B------:R-:W-:Y:S01]  /*47b0*/  PLOP3.LUT P0, PT, PT, PT, UP1, 0x40, 0x0 ;  /* 0x000000000000781c */ /* 0x000fe20003f0e818 */
[----:B------:R-:W-:Y:S01]  /*47c0*/  UISETP.NE.AND UP1, UPT, UR28, URZ, UPT ;  /* 0x0000003f1c00728c */ /* 0x000fe2000bf25270 */
[----:B------:R-:W-:Y:S02]  /*47d0*/  LDSM.16.MT88.4 R112, [R250+0x4900] ;  /* 0x00490000fa70783b */ /* 0x000fe40000004200 */
[----:B------:R-:W-:-:S02]  /*47e0*/  ISETP.GT.AND P0, PT, R23, 0x9, P0 ;  /* 0x000000091700780c */ /* 0x000fc40000704270 */
[----:B------:R-:W-:Y:S02]  /*47f0*/  LDSM.16.MT88.4 R32, [R248+0x100] ;  /* 0x00010000f820783b */ /* 0x000fe40000004200 */
[----:B------:R-:W-:Y:S02]  /*4800*/  ISETP.LT.OR P0, PT, R2, 0xa, P0 ;  /* 0x0000000a0200780c */ /* 0x000fe40000701670 */
[----:B------:R-:W-:Y:S02]  /*4810*/  LDSM.16.MT88.4 R80, [R250+0x3100] ;  /* 0x00310000fa50783b */ /* 0x000fe40000004200 */
[----:B-1----:R-:W-:Y:S02]  /*4820*/  FSEL R10, R6, -INF , !P0 ;  /* 0xff800000060a7808 */ /* 0x002fe40004000000 */
[----:B------:R-:W-:Y:S01]  /*4830*/  PLOP3.LUT P0, PT, PT, PT, UP0, 0x40, 0x0 ;  /* 0x000000000000781c */ /* 0x000fe20003f0e808 */
[----:B------:R-:W-:Y:S01]  /*4840*/  UISETP.NE.AND UP0, UPT, UR5, URZ, UPT ;  /* 0x0000003f0500728c */ /* 0x000fe2000bf05270 */
[----:B------:R-:W-:Y:S02]  /*4850*/  LDSM.16.MT88.4 R152, [R249+0x100] ;  /* 0x00010000f998783b */ /* 0x000fe40000004200 */
[----:B------:R-:W-:Y:S01]  /*4860*/  ISETP.GT.AND P0, PT, R23, 0x10, P0 ;  /* 0x000000101700780c */ /* 0x000fe20000704270 */
[----:B------:R-:W-:Y:S01]  /*4870*/  ULDC.64 UR4, c[0x0][0x2c8] ;  /* 0x0000b20000047ab9 */ /* 0x000fe20000000a00 */
[----:B------:R-:W-:Y:S01]  /*4880*/  LDSM.16.MT88.4 R144, [R250+0x100] ;  /* 0x00010000fa90783b */ /* 0x000fe20000004200 */
[----:B------:R-:W-:Y:S01]  /*4890*/  UIMAD.WIDE.U32 UR28, UR26, UR4, URZ ;  /* 0x000000041a1c72a5 */ /* 0x000fe2000f8e003f */
[----:B------:R-:W-:-:S02]  /*48a0*/  ISETP.LT.OR P0, PT, R2, 0x11, P0 ;  /* 0x000000110200780c */ /* 0x000fc40000701670 */
[----:B------:R-:W-:Y:S02]  /*48b0*/  LDSM.16.MT88.4 R72, [R252+0x3100] ;  /* 0x00310000fc48783b */ /* 0x000fe40000004200 */
[----:B------:R-:W-:Y:S02]  /*48c0*/  FSEL R9, R22, -INF , !P0 ;  /* 0xff80000016097808 */ /* 0x000fe40004000000 */
[----:B------:R-:W-:Y:S01]  /*48d0*/  PLOP3.LUT P0, PT, PT, PT, UP6, 0x40, 0x0 ;  /* 0x000000000000781c */ /* 0x000fe20003f0e868 */
[----:B------:R-:W-:Y:S01]  /*48e0*/  LDSM.16.MT88.4 R24, [R250+0x900] ;  /* 0x00090000fa18783b */ /* 0x000fe20000004200 */
[----:B------:R-:W-:Y:S02]  /*48f0*/  UISETP.NE.AND UP6, UPT, UR12, URZ, UPT ;  /* 0x0000003f0c00728c */ /* 0x000fe4000bfc5270 */
[----:B------:R-:W-:-:S04]  /*4900*/  ISETP.GT.AND P0, PT, R23, 0x11, P0 ;  /* 0x000000111700780c */ /* 0x000fc80000704270 */
[----:B------:R-:W-:-:S04]  /*4910*/  ISETP.LT.OR P0, PT, R2, 0x12, P0 ;  /* 0x000000120200780c */ /* 0x000fc80000701670 */
[----:B------:R-:W-:Y:S02]  /*4920*/  FSEL R170, R170, -INF , !P0 ;  /* 0xff800000aaaa7808 */ /* 0x000fe40004000000 */
[----:B------:R-:W-:Y:S01]  /*4930*/  PLOP3.LUT P0, PT, PT, PT, UP5, 0x40, 0x0 ;  /* 0x000000000000781c */ /* 0x000fe20003f0e858 */
[----:B------:R-:W-:-:S03]  /*4940*/  UISETP.NE.AND UP5, UPT, UR13, URZ, UPT ;  /* 0x0000003f0d00728c */ /* 0x000fc6000bfa5270 */
[----:B------:R-:W-:-:S04]  /*4950*/  ISETP.GT.AND P0, PT, R23, 0x18, P0 ;  /* 0x000000181700780c */ /* 0x000fc80000704270 */
[----:B------:R-:W-:-:S04]  /*4960*/  ISETP.LT.OR P0, PT, R2, 0x19, P0 ;  /* 0x000000190200780c */ /* 0x000fc80000701670 */
[----:B------:R-:W-:Y:S01]  /*4970*/  FSEL R7, R21, -INF , !P0 ;  /* 0xff80000015077808 */ /* 0x000fe20004000000 */
[----:B------:R-:W-:Y:S01]  /*4980*/  @UP5 UMOV UR27, UR29 ;  /* 0x0000001d001b5c82 */ /* 0x000fe20008000000 */
[----:B------:R-:W-:Y:S01]  /*4990*/  PLOP3.LUT P0, PT, PT, PT, UP4, 0x40, 0x0 ;  /* 0x000000000000781c */ /* 0x000fe20003f0e848 */
[----:B------:R-:W-:Y:S01]  /*49a0*/  @UP5 USHF.R.U32.HI UR26, URZ, UR5, UR27 ;  /* 0x000000053f1a5299 */ /* 0x000fe2000801161b */
[----:B------:R-:W-:Y:S02]  /*49b0*/  FMNMX.FTZ R21, R20, R15, !PT ;  /* 0x0000000f14157209 */ /* 0x000fe40007810000 */
[----:B------:R-:W-:Y:S01]  /*49c0*/  ISETP.GT.AND P0, PT, R23, 0x19, P0 ;  /* 0x000000191700780c */ /* 0x000fe20000704270 */
[----:B------:R-:W-:Y:S01]  /*49d0*/  UIADD3 UR4, UR25, UR26, URZ ;  /* 0x0000001a19047290 */ /* 0x000fe2000fffe03f */
[----:B------:R-:W-:Y:S02]  /*49e0*/  FMNMX.FTZ R21, R13, R21, !PT ;  /* 0x000000150d157209 */ /* 0x000fe40007810000 */
[----:B------:R-:W-:Y:S01]  /*49f0*/  ISETP.LT.OR P0, PT, R2, 0x1a, P0 ;  /* 0x0000001a0200780c */ /* 0x000fe20000701670 */
[----:B------:R-:W-:Y:S01]  /*4a00*/  ULDC UR25, c[0x0][0x328] ;  /* 0x0000ca0000197ab9 */ /* 0x000fe20000000800 */
[----:B------:R-:W-:Y:S01]  /*4a10*/  FMNMX.FTZ R21, R10, R21, !PT ;  /* 0x000000150a157209 */ /* 0x000fe20007810000 */
[----:B------:R-:W-:Y:S01]  /*4a20*/  UIADD3 UR25, UR4, UR25, URZ ;  /* 0x0000001904197290 */ /* 0x000fe2000fffe03f */
[----:B------:R-:W-:-:S02]  /*4a30*/  FSEL R6, R0, -INF , !P0 ;  /* 0xff80000000067808 */ /* 0x000fc40004000000 */
[----:B------:R-:W-:Y:S02]  /*4a40*/  PLOP3.LUT P0, PT, PT, PT, UP3, 0x40, 0x0 ;  /* 0x000000000000781c */ /* 0x000fe40003f0e838 */
[----:B------:R-:W-:Y:S02]  /*4a50*/  FMNMX.FTZ R0, R19, R18, !PT ;  /* 0x0000001213007209 */ /* 0x000fe40007810000 */
[----:B------:R-:W-:Y:S02]  /*4a60*/  ISETP.GT.AND P0, PT, R23, 0x20, P0 ;  /* 0x000000201700780c */ /* 0x000fe40000704270 */
[----:B------:R-:W-:Y:S02]  /*4a70*/  FMNMX.FTZ R0, R17, R0, !PT ;  /* 0x0000000011007209 */ /* 0x000fe40007810000 */
[----:B------:R-:W-:Y:S02]  /*4a80*/  ISETP.LT.OR P0, PT, R2, 0x21, P0 ;  /* 0x000000210200780c */ /* 0x000fe40000701670 */
[----:B------:R-:W-:-:S02]  /*4a90*/  FMNMX.FTZ R0, R16, R0, !PT ;  /* 0x0000000010007209 */ /* 0x000fc40007810000 */
[----:B------:R-:W-:Y:S02]  /*4aa0*/  FSEL R168, R168, -INF , !P0 ;  /* 0xff800000a8a87808 */ /* 0x000fe40004000000 */
[----:B------:R-:W-:Y:S02]  /*4ab0*/  PLOP3.LUT P0, PT, PT, PT, UP2, 0x40, 0x0 ;  /* 0x000000000000781c */ /* 0x000fe40003f0e828 */
[----:B------:R-:W-:Y:S02]  /*4ac0*/  FMNMX.FTZ R0, R14, R0, !PT ;  /* 0x000000000e007209 */ /* 0x000fe40007810000 */
[----:B------:R-:W-:Y:S02]  /*4ad0*/  ISETP.GT.AND P0, PT, R23, 0x21, P0 ;  /* 0x000000211700780c */ /* 0x000fe40000704270 */
[----:B------:R-:W-:Y:S02]  /*4ae0*/  FMNMX.FTZ R0, R12, R0, !PT ;  /* 0x000000000c007209 */ /* 0x000fe40007810000 */
[----:B------:R-:W-:-:S02]  /*4af0*/  ISETP.LT.OR P0, PT, R2, 0x22, P0 ;  /* 0x000000220200780c */ /* 0x000fc40000701670 */
[----:B------:R-:W-:Y:S02]  /*4b00*/  FMNMX.FTZ R0, R11, R0, !PT ;  /* 0x000000000b007209 */ /* 0x000fe40007810000 */
[----:B------:R-:W-:Y:S02]  /*4b10*/  FSEL R159, R159, -INF , !P0 ;  /* 0xff8000009f9f7808 */ /* 0x000fe40004000000 */
[----:B------:R-:W-:Y:S02]  /*4b20*/  PLOP3.LUT P0, PT, PT, PT, UP1, 0x40, 0x0 ;  /* 0x000000000000781c */ /* 0x000fe40003f0e818 */
[----:B------:R-:W-:Y:S02]  /*4b30*/  FMNMX.FTZ R0, R8, R0, !PT ;  /* 0x0000000008007209 */ /* 0x000fe40007810000 */
[----:B------:R-:W-:Y:S02]  /*4b40*/  ISETP.GT.AND P0, PT, R23, 0x28, P0 ;  /* 0x000000281700780c */ /* 0x000fe40000704270 */
[----:B------:R-:W-:-:S02]  /*4b50*/  FMNMX.FTZ R0, R127, R0, !PT ;  /* 0x000000007f007209 */ /* 0x000fc40007810000 */
[----:B------:R-:W-:Y:S02]  /*4b60*/  ISETP.LT.OR P0, PT, R2, 0x29, P0 ;  /* 0x000000290200780c */ /* 0x000fe40000701670 */
[----:B------:R-:W-:Y:S02]  /*4b70*/  FMNMX.FTZ R0, R126, R0, !PT ;  /* 0x000000007e007209 */ /* 0x000fe40007810000 */
[----:B------:R-:W-:Y:S02]  /*4b80*/  FSEL R158, R158, -INF , !P0 ;  /* 0xff8000009e9e7808 */ /* 0x000fe40004000000 */
[----:B------:R-:W-:Y:S02]  /*4b90*/  PLOP3.LUT P0, PT, PT, PT, UP0, 0x40, 0x0 ;  /* 0x000000000000781c */ /* 0x000fe40003f0e808 */
[----:B------:R-:W-:Y:S02]  /*4ba0*/  FMNMX.FTZ R0, R125, R0, !PT ;  /* 0x000000007d007209 */ /* 0x000fe40007810000 */
[----:B------:R-:W-:-:S02]  /*4bb0*/  ISETP.GT.AND P0, PT, R23, 0x29, P0 ;  /* 0x000000291700780c */ /* 0x000fc40000704270 */
[----:B------:R-:W-:Y:S02]  /*4bc0*/  FMNMX.FTZ R0, R124, R0, !PT ;  /* 0x000000007c007209 */ /* 0x000fe40007810000 */
[----:B------:R-:W-:Y:S02]  /*4bd0*/  ISETP.LT.OR P0, PT, R2, 0x2a, P0 ;  /* 0x0000002a0200780c */ /* 0x000fe40000701670 */
[----:B------:R-:W-:Y:S01]  /*4be0*/  FMNMX.FTZ R21, R9, R21, !PT ;  /* 0x0000001509157209 */ /* 0x000fe20007810000 */
[----:B------:R-:W1:Y:S01]  /*4bf0*/  SHFL.BFLY PT, R2, R0, 0x2, 0x1f ;  /* 0x0c401f0000027f89 */ /* 0x000e6200000e0000 */
[----:B------:R-:W-:Y:S02]  /*4c00*/  FSEL R157, R157, -INF , !P0 ;  /* 0xff8000009d9d7808 */ /* 0x000fe40004000000 */
[----:B------:R-:W-:-:S04]  /*4c10*/  FMNMX.FTZ R21, R170, R21, !PT ;  /* 0x00000015aa157209 */ /* 0x000fc80007810000 */
[----:B------:R-:W-:-:S04]  /*4c20*/  FMNMX.FTZ R21, R7, R21, !PT ;  /* 0x0000001507157209 */ /* 0x000fc80007810000 */
[----:B------:R-:W-:-:S04]  /*4c30*/  FMNMX.FTZ R21, R6, R21, !PT ;  /* 0x0000001506157209 */ /* 0x000fc80007810000 */
[----:B------:R-:W-:-:S04]  /*4c40*/  FMNMX.FTZ R21, R168, R21, !PT ;  /* 0x00000015a8157209 */ /* 0x000fc80007810000 */
[----:B------:R-:W-:-:S04]  /*4c50*/  FMNMX.FTZ R21, R159, R21, !PT ;  /* 0x000000159f157209 */ /* 0x000fc80007810000 */
[----:B------:R-:W-:Y:S02]  /*4c60*/  FMNMX.FTZ R21, R158, R21, !PT ;  /* 0x000000159e157209 */ /* 0x000fe40007810000 */
[----:B-1----:R-:W-:Y:S02]  /*4c70*/  FMNMX.FTZ R0, R0, R2, !PT ;  /* 0x0000000200007209 */ /* 0x002fe40007810000 */
[----:B------:R-:W-:-:S03]  /*4c80*/  FMNMX.FTZ R21, R157, R21, !PT ;  /* 0x000000159d157209 */ /* 0x000fc60007810000 */
[----:B------:R-:W1:Y:S02]  /*4c90*/  SHFL.BFLY PT, R2, R0, 0x1, 0x1f ;  /* 0x0c201f0000027f89 */ /* 0x000e6400000e0000 */
[----:B-1----:R-:W-:Y:S02]  /*4ca0*/  FMNMX.FTZ R0, R0, R2, !PT ;  /* 0x0000000200007209 */ /* 0x002fe40007810000 */
[----:B------:R-:W1:Y:S02]  /*4cb0*/  SHFL.BFLY PT, R2, R21, 0x2, 0x1f ;  /* 0x0c401f0015027f89 */ /* 0x000e6400000e0000 */
[C---:B------:R-:W-:Y:S01]  /*4cc0*/  FSETP.NEU.FTZ.AND P0, PT, R0.reuse, -INF , PT ;  /* 0xff8000000000780b */ /* 0x040fe20003f1d000 */
[----:B------:R-:W-:-:S05]  /*4cd0*/  FMUL.FTZ R174, R0, c[0x0][0x2d0] ;  /* 0x0000b40000ae7a20 */ /* 0x000fca0000410000 */
[----:B------:R-:W-:-:S05]  /*4ce0*/  FSEL R174, R174, RZ, P0 ;  /* 0x000000ffaeae7208 */ /* 0x000fca0000000000 */
[--C-:B------:R-:W-:Y:S02]  /*4cf0*/  FFMA.FTZ R123, R19, c[0x0][0x2d0], -R174.reuse ;  /* 0x0000b400137b7a23 */ /* 0x100fe400000108ae */
[--C-:B------:R-:W-:Y:S02]  /*4d00*/  FFMA.FTZ R122, R18, c[0x0][0x2d0], -R174.reuse ;  /* 0x0000b400127a7a23 */ /* 0x100fe400000108ae */
[--C-:B------:R-:W-:Y:S02]  /*4d10*/  FFMA.FTZ R121, R17, c[0x0][0x2d0], -R174.reuse ;  /* 0x0000b40011797a23 */ /* 0x100fe400000108ae */
[--C-:B------:R-:W-:Y:S01]  /*4d20*/  FFMA.FTZ R120, R16, c[0x0][0x2d0], -R174.reuse ;  /* 0x0000b40010787a23 */ /* 0x100fe200000108ae */
[----:B------:R-:W-:Y:S01]  /*4d30*/  MUFU.EX2 R123, R123 ;  /* 0x0000007b007b7308 */ /* 0x000fe20000000800 */
[--C-:B------:R-:W-:Y:S01]  /*4d40*/  FFMA.FTZ R173, R11, c[0x0][0x2d0], -R174.reuse ;  /* 0x0000b4000bad7a23 */ /* 0x100fe200000108ae */
[----:B------:R-:W-:Y:S01]  /*4d50*/  LDSM.16.MT88.4 R16, [R248+0x900] ;  /* 0x00090000f810783b */ /* 0x000fe20000004200 */
[--C-:B------:R-:W-:Y:S01]  /*4d60*/  FFMA.FTZ R172, R8, c[0x0][0x2d0], -R174.reuse ;  /* 0x0000b40008ac7a23 */ /* 0x100fe200000108ae */
[----:B-1----:R-:W-:Y:S01]  /*4d70*/  FMNMX.FTZ R21, R21, R2, !PT ;  /* 0x0000000215157209 */ /* 0x002fe20007810000 */
[----:B------:R-:W-:-:S02]  /*4d80*/  FFMA.FTZ R119, R14, c[0x0][0x2d0], -R174 ;  /* 0x0000b4000e777a23 */ /* 0x000fc400000108ae */
[----:B------:R-:W-:Y:S01]  /*4d90*/  FFMA.FTZ R116, R12, c[0x0][0x2d0], -R174 ;  /* 0x0000b4000c747a23 */ /* 0x000fe200000108ae */
[----:B------:R-:W1:Y:S01]  /*4da0*/  MUFU.EX2 R122, R122 ;  /* 0x0000007a007a7308 */ /* 0x000e620000000800 */
[----:B------:R-:W2:Y:S07]  /*4db0*/  SHFL.BFLY PT, R2, R21, 0x1, 0x1f ;  /* 0x0c201f0015027f89 */ /* 0x000eae00000e0000 */
[----:B------:R-:W-:Y:S08]  /*4dc0*/  MUFU.EX2 R121, R121 ;  /* 0x0000007900797308 */ /* 0x000ff00000000800 */
[----:B------:R-:W3:Y:S01]  /*4dd0*/  MUFU.EX2 R120, R120 ;  /* 0x0000007800787308 */ /* 0x000ee20000000800 */
[----:B-1----:R-:W-:Y:S01]  /*4de0*/  F2FP.BF16.PACK_AB R128, R122, R123 ;  /* 0x0000007b7a80723e */ /* 0x002fe200000010ff */
[----:B------:R-:W-:-:S06]  /*4df0*/  FADD.FTZ R122, R123, R122 ;  /* 0x0000007a7b7a7221 */ /* 0x000fcc0000010000 */
[----:B------:R-:W-:Y:S01]  /*4e00*/  MUFU.EX2 R119, R119 ;  /* 0x0000007700777308 */ /* 0x000fe20000000800 */
[----:B--2---:R-:W-:-:S04]  /*4e10*/  FMNMX.FTZ R2, R2, R21, !PT ;  /* 0x0000001502027209 */ /* 0x004fc80007810000 */
[C---:B------:R-:W-:Y:S01]  /*4e20*/  FSETP.NEU.FTZ.AND P0, PT, R2.reuse, -INF , PT ;  /* 0xff8000000200780b */ /* 0x040fe20003f1d000 */
[----:B------:R-:W-:Y:S01]  /*4e30*/  FMUL.FTZ R169, R2, c[0x0][0x2d0] ;  /* 0x0000b40002a97a20 */ /* 0x000fe20000410000 */
[----:B---3--:R-:W-:Y:S01]  /*4e40*/  F2FP.BF16.PACK_AB R130, R120, R121 ;  /* 0x000000797882723e */ /* 0x008fe200000010ff */
[----:B------:R-:W1:Y:S01]  /*4e50*/  MUFU.EX2 R116, R116 ;  /* 0x0000007400747308 */ /* 0x000e620000000800 */
[----:B------:R-:W-:Y:S02]  /*4e60*/  FADD.FTZ R121, R121, R122 ;  /* 0x0000007a79797221 */ /* 0x000fe40000010000 */
[----:B------:R-:W-:Y:S02]  /*4e70*/  FSEL R169, R169, RZ, P0 ;  /* 0x000000ffa9a97208 */ /* 0x000fe40000000000 */
[----:B------:R-:W-:-:S03]  /*4e80*/  PLOP3.LUT P0, PT, PT, PT, UP6, 0x40, 0x0 ;  /* 0x000000000000781c */ /* 0x000fc60003f0e868 */
[--C-:B------:R-:W-:Y:S01]  /*4e90*/  FFMA.FTZ R118, R20, c[0x0][0x2d0], -R169.reuse ;  /* 0x0000b40014767a23 */ /* 0x100fe200000108a9 */
[----:B------:R-:W-:Y:S01]  /*4ea0*/  MUFU.EX2 R173, R173 ;  /* 0x000000ad00ad7308 */ /* 0x000fe20000000800 */
[--C-:B------:R-:W-:Y:S01]  /*4eb0*/  FFMA.FTZ R117, R15, c[0x0][0x2d0], -R169.reuse ;  /* 0x0000b4000f757a23 */ /* 0x100fe200000108a9 */
[----:B------:R-:W-:Y:S01]  /*4ec0*/  LDSM.16.MT88.4 R20, [R249+0x900] ;  /* 0x00090000f914783b */ /* 0x000fe20000004200 */
[--C-:B------:R-:W-:Y:S02]  /*4ed0*/  FFMA.FTZ R175, R13, c[0x0][0x2d0], -R169.reuse ;  /* 0x0000b4000daf7a23 */ /* 0x100fe400000108a9 */
[--C-:B------:R-:W-:Y:S01]  /*4ee0*/  FFMA.FTZ R176, R10, c[0x0][0x2d0], -R169.reuse ;  /* 0x0000b4000ab07a23 */ /* 0x100fe200000108a9 */
[----:B------:R-:W-:Y:S01]  /*4ef0*/  LDSM.16.MT88.4 R12, [R250+0x2100] ;  /* 0x00210000fa0c783b */ /* 0x000fe20000004200 */
[--C-:B------:R-:W-:Y:S01]  /*4f00*/  FFMA.FTZ R171, R9, c[0x0][0x2d0], -R169.reuse ;  /* 0x0000b40009ab7a23 */ /* 0x100fe200000108a9 */
[----:B------:R-:W-:Y:S01]  /*4f10*/  MUFU.EX2 R118, R118 ;  /* 0x0000007600767308 */ /* 0x000fe20000000800 */
[--C-:B------:R-:W-:Y:S01]  /*4f20*/  FFMA.FTZ R170, R170, c[0x0][0x2d0], -R169.reuse ;  /* 0x0000b400aaaa7a23 */ /* 0x100fe200000108a9 */
[----:B------:R-:W2:Y:S01]  /*4f30*/  LDSM.16.MT88.4 R8, [R252+0x900] ;  /* 0x00090000fc08783b */ /* 0x000ea20000004200 */
[--C-:B------:R-:W-:Y:S01]  /*4f40*/  FFMA.FTZ R156, R6, c[0x0][0x2d0], -R169.reuse ;  /* 0x0000b400069c7a23 */ /* 0x100fe200000108a9 */
[----:B-1----:R-:W-:Y:S01]  /*4f50*/  F2FP.BF16.PACK_AB R4, R116, R119 ;  /* 0x000000777404723e */ /* 0x002fe200000010ff */
[----:B------:R-:W-:-:S03]  /*4f60*/  FFMA.FTZ R7, R7, c[0x0][0x2d0], -R169 ;  /* 0x0000b40007077a23 */ /* 0x000fc600000108a9 */
[----:B------:R-:W1:Y:S08]  /*4f70*/  MUFU.EX2 R117, R117 ;  /* 0x0000007500757308 */ /* 0x000e700000000800 */
[----:B------:R-:W-:Y:S08]  /*4f80*/  MUFU.EX2 R175, R175 ;  /* 0x000000af00af7308 */ /* 0x000ff00000000800 */
[----:B------:R-:W3:Y:S01]  /*4f90*/  MUFU.EX2 R176, R176 ;  /* 0x000000b000b07308 */ /* 0x000ee20000000800 */
[----:B-1----:R-:W-:-:S07]  /*4fa0*/  F2FP.BF16.PACK_AB R129, R117, R118 ;  /* 0x000000767581723e */ /* 0x002fce00000010ff */
[----:B------:R-:W1:Y:S01]  /*4fb0*/  MUFU.EX2 R172, R172 ;  /* 0x000000ac00ac7308 */ /* 0x000e620000000800 */
[----:B---3--:R-:W-:-:S07]  /*4fc0*/  F2FP.BF16.PACK_AB R131, R176, R175 ;  /* 0x000000afb083723e */ /* 0x008fce00000010ff */
[----:B------:R-:W-:Y:S01]  /*4fd0*/  MUFU.EX2 R171, R171 ;  /* 0x000000ab00ab7308 */ /* 0x000fe20000000800 */
[----:B------:R-:W-:Y:S01]  /*4fe0*/  HMMA.16816.F32.BF16 R132, R128, R136, RZ ;  /* 0x000000888084723c */ /* 0x000fe200000418ff */
[----:B-1----:R-:W-:-:S06]  /*4ff0*/  F2FP.BF16.PACK_AB R6, R172, R173 ;  /* 0x000000adac06723e */ /* 0x002fcc00000010ff */
[----:B------:R-:W1:Y:S01]  /*5000*/  MUFU.EX2 R170, R170 ;  /* 0x000000aa00aa7308 */ /* 0x000e620000000800 */
[C---:B------:R-:W-:Y:S07]  /*5010*/  HMMA.16816.F32.BF16 R136, R128.reuse, R138, RZ ;  /* 0x0000008a8088723c */ /* 0x040fee00000418ff */
[----:B------:R-:W-:Y:S01]  /*5020*/  MUFU.EX2 R3, R7 ;  /* 0x0000000700037308 */ /* 0x000fe20000000800 */
[C---:B------:R-:W-:Y:S07]  /*5030*/  HMMA.16816.F32.BF16 R36, R128.reuse, R40, RZ ;  /* 0x000000288024723c */ /* 0x040fee00000418ff */
[----:B------:R-:W3:Y:S01]  /*5040*/  MUFU.EX2 R156, R156 ;  /* 0x0000009c009c7308 */ /* 0x000ee20000000800 */
[----:B-1----:R-:W-:Y:S01]  /*5050*/  F2FP.BF16.PACK_AB R5, R170, R171 ;  /* 0x000000abaa05723e */ /* 0x002fe200000010ff */
[C---:B------:R-:W-:Y:S08]  /*5060*/  HMMA.16816.F32.BF16 R40, R128.reuse, R42, RZ ;  /* 0x0000002a8028723c */ /* 0x040ff000000418ff */
[----:B------:R-:W-:Y:S01]  /*5070*/  HMMA.16816.F32.BF16 R52, R128, R56, RZ ;  /* 0x000000388034723c */ /* 0x000fe200000418ff */
[----:B---3--:R-:W-:-:S07]  /*5080*/  F2FP.BF16.PACK_AB R7, R156, R3 ;  /* 0x000000039c07723e */ /* 0x008fce00000010ff */
[----:B------:R-:W-:Y:S08]  /*5090*/  HMMA.16816.F32.BF16 R56, R128, R58, RZ ;  /* 0x0000003a8038723c */ /* 0x000ff000000418ff */
[C---:B--2---:R-:W-:Y:S08]  /*50a0*/  HMMA.16816.F32.BF16 R132, R4.reuse, R8, R132 ;  /* 0x000000080484723c */ /* 0x044ff00000041884 */
[----:B------:R-:W-:Y:S01]  /*50b0*/  HMMA.16816.F32.BF16 R136, R4, R10, R136 ;  /* 0x0000000a0488723c */ /* 0x000fe20000041888 */
[----:B------:R-:W1:Y:S07]  /*50c0*/  LDSM.16.MT88.4 R8, [R252+0x2100] ;  /* 0x00210000fc08783b */ /* 0x000e6e0000004200 */
[C---:B------:R-:W-:Y:S08]  /*50d0*/  HMMA.16816.F32.BF16 R44, R128.reuse, R48, RZ ;  /* 0x00000030802c723c */ /* 0x040ff000000418ff */
[C---:B------:R-:W-:Y:S08]  /*50e0*/  HMMA.16816.F32.BF16 R48, R128.reuse, R50, RZ ;  /* 0x000000328030723c */ /* 0x040ff000000418ff */
[----:B------:R-:W-:Y:S08]  /*50f0*/  HMMA.16816.F32.BF16 R84, R128, R88, RZ ;  /* 0x000000588054723c */ /* 0x000ff000000418ff */
[C---:B------:R-:W-:Y:S08]  /*5100*/  HMMA.16816.F32.BF16 R44, R4.reuse, R12, R44 ;  /* 0x0000000c042c723c */ /* 0x040ff0000004182c */
[C---:B------:R-:W-:Y:S01]  /*5110*/  HMMA.16816.F32.BF16 R48, R4.reuse, R14, R48 ;  /* 0x0000000e0430723c */ /* 0x040fe20000041830 */
[----:B------:R-:W2:Y:S07]  /*5120*/  LDSM.16.MT88.4 R12, [R248+0x2100] ;  /* 0x00210000f80c783b */ /* 0x000eae0000004200 */
[C---:B-1----:R-:W-:Y:S08]  /*5130*/  HMMA.16816.F32.BF16 R36, R4.reuse, R8, R36 ;  /* 0x000000080424723c */ /* 0x042ff00000041824 */
[----:B------:R-:W-:Y:S01]  /*5140*/  HMMA.16816.F32.BF16 R40, R4, R10, R40 ;  /* 0x0000000a0428723c */ /* 0x000fe20000041828 */
[----:B------:R-:W1:Y:S07]  /*5150*/  LDSM.16.MT88.4 R8, [R249+0x2100] ;  /* 0x00210000f908783b */ /* 0x000e6e0000004200 */
[C---:B------:R-:W-:Y:S08]  /*5160*/  HMMA.16816.F32.BF16 R88, R128.reuse, R90, RZ ;  /* 0x0000005a8058723c */ /* 0x040ff000000418ff */
[C---:B------:R-:W-:Y:S08]  /*5170*/  HMMA.16816.F32.BF16 R60, R128.reuse, R64, RZ ;  /* 0x00000040803c723c */ /* 0x040ff000000418ff */
[C---:B------:R-:W-:Y:S08]  /*5180*/  HMMA.16816.F32.BF16 R64, R128.reuse, R66, RZ ;  /* 0x000000428040723c */ /* 0x040ff000000418ff */
[----:B------:R-:W-:Y:S08]  /*5190*/  HMMA.16816.F32.BF16 R100, R128, R104, RZ ;  /* 0x000000688064723c */ /* 0x000ff000000418ff */
[C---:B--2---:R-:W-:Y:S08]  /*51a0*/  HMMA.16816.F32.BF16 R60, R4.reuse, R12, R60 ;  /* 0x0000000c043c723c */ /* 0x044ff0000004183c */
[C---:B-1----:R-:W-:Y:S08]  /*51b0*/  HMMA.16816.F32.BF16 R52, R4.reuse, R8, R52 ;  /* 0x000000080434723c */ /* 0x042ff00000041834 */
[C---:B------:R-:W-:Y:S01]  /*51c0*/  HMMA.16816.F32.BF16 R56, R4.reuse, R10, R56 ;  /* 0x0000000a0438723c */ /* 0x040fe20000041838 */
[----:B------:R-:W1:Y:S07]  /*51d0*/  LDSM.16.MT88.4 R8, [R249+0x3900] ;  /* 0x00390000f908783b */ /* 0x000e6e0000004200 */
[----:B------:R-:W-:Y:S01]  /*51e0*/  HMMA.16816.F32.BF16 R64, R4, R14, R64 ;  /* 0x0000000e0440723c */ /* 0x000fe20000041840 */
[----:B------:R-:W2:Y:S07]  /*51f0*/  LDSM.16.MT88.4 R12, [R248+0x3900] ;  /* 0x00390000f80c783b */ /* 0x000eae0000004200 */
[C---:B------:R-:W-:Y:S08]  /*5200*/  HMMA.16816.F32.BF16 R104, R128.reuse, R106, RZ ;  /* 0x0000006a8068723c */ /* 0x040ff000000418ff */
[C---:B------:R-:W-:Y:S08]  /*5210*/  HMMA.16816.F32.BF16 R92, R128.reuse, R96, RZ ;  /* 0x00000060805c723c */ /* 0x040ff000000418ff */
[C---:B------:R-:W-:Y:S08]  /*5220*/  HMMA.16816.F32.BF16 R96, R128.reuse, R98, RZ ;  /* 0x000000628060723c */ /* 0x040ff000000418ff */
[----:B------:R-:W-:Y:S08]  /*5230*/  HMMA.16816.F32.BF16 R108, R128, R112, RZ ;  /* 0x00000070806c723c */ /* 0x000ff000000418ff */
[C---:B-1----:R-:W-:Y:S08]  /*5240*/  HMMA.16816.F32.BF16 R84, R4.reuse, R8, R84 ;  /* 0x000000080454723c */ /* 0x042ff00000041854 */
[C---:B------:R-:W-:Y:S01]  /*5250*/  HMMA.16816.F32.BF16 R88, R4.reuse, R10, R88 ;  /* 0x0000000a0458723c */ /* 0x040fe20000041858 */
[----:B------:R-:W1:Y:S07]  /*5260*/  LDSM.16.MT88.4 R8, [R252+0x5100] ;  /* 0x00510000fc08783b */ /* 0x000e6e0000004200 */
[----:B--2---:R-:W-:Y:S07]  /*5270*/  HMMA.16816.F32.BF16 R96, R4, R14, R96 ;  /* 0x0000000e0460723c */ /* 0x004fee0000041860 */
[----:B------:R-:W-:Y:S01]  /*5280*/  FADD.FTZ R14, R120, R121 ;  /* 0x00000079780e7221 */ /* 0x000fe20000010000 */
[----:B------:R-:W-:Y:S01]  /*5290*/  HMMA.16816.F32.BF16 R112, R128, R114, RZ ;  /* 0x000000728070723c */ /* 0x000fe200000418ff */
[----:B------:R-:W2:Y:S02]  /*52a0*/  LDSM.16.MT88.4 R120, [R249+0x4900] ;  /* 0x00490000f978783b */ /* 0x000ea40000004200 */
[----:B------:R-:W-:-:S04]  /*52b0*/  FADD.FTZ R14, R119, R14 ;  /* 0x0000000e770e7221 */ /* 0x000fc80000010000 */
[----:B------:R-:W-:Y:S01]  /*52c0*/  FADD.FTZ R14, R116, R14 ;  /* 0x0000000e740e7221 */ /* 0x000fe20000010000 */
[----:B------:R-:W-:Y:S03]  /*52d0*/  HMMA.16816.F32.BF16 R28, R128, R32, RZ ;  /* 0x00000020801c723c */ /* 0x000fe600000418ff */
[----:B------:R-:W-:-:S04]  /*52e0*/  FADD.FTZ R173, R173, R14 ;  /* 0x0000000eadad7221 */ /* 0x000fc80000010000 */
[----:B------:R-:W-:Y:S01]  /*52f0*/  FADD.FTZ R173, R172, R173 ;  /* 0x000000adacad7221 */ /* 0x000fe20000010000 */
[----:B------:R-:W-:Y:S07]  /*5300*/  HMMA.16816.F32.BF16 R92, R4, R12, R92 ;  /* 0x0000000c045c723c */ /* 0x000fee000004185c */
[----:B------:R-:W-:Y:S01]  /*5310*/  FADD.FTZ R12, R118, R117 ;  /* 0x00000075760c7221 */ /* 0x000fe20000010000 */
[----:B------:R-:W-:Y:S01]  /*5320*/  HMMA.16816.F32.BF16 R32, R128, R34, RZ ;  /* 0x000000228020723c */ /* 0x000fe200000418ff */
[----:B------:R-:W-:-:S02]  /*5330*/  FFMA.FTZ R13, R126, c[0x0][0x2d0], -R174 ;  /* 0x0000b4007e0d7a23 */ /* 0x000fc400000108ae */
[----:B------:R-:W-:Y:S02]  /*5340*/  FADD.FTZ R175, R175, R12 ;  /* 0x0000000cafaf7221 */ /* 0x000fe40000010000 */
[----:B------:R-:W-:Y:S02]  /*5350*/  FFMA.FTZ R12, R127, c[0x0][0x2d0], -R174 ;  /* 0x0000b4007f0c7a23 */ /* 0x000fe400000108ae */
[----:B------:R-:W-:Y:S01]  /*5360*/  FADD.FTZ R176, R176, R175 ;  /* 0x000000afb0b07221 */ /* 0x000fe20000010000 */
[----:B-1----:R-:W-:Y:S03]  /*5370*/  HMMA.16816.F32.BF16 R100, R4, R8, R100 ;  /* 0x000000080464723c */ /* 0x002fe60000041864 */
[----:B------:R-:W-:-:S04]  /*5380*/  FADD.FTZ R176, R171, R176 ;  /* 0x000000b0abb07221 */ /* 0x000fc80000010000 */
[----:B------:R-:W-:Y:S01]  /*5390*/  FADD.FTZ R170, R170, R176 ;  /* 0x000000b0aaaa7221 */ /* 0x000fe20000010000 */
[----:B------:R-:W-:Y:S01]  /*53a0*/  HMMA.16816.F32.BF16 R104, R4, R10, R104 ;  /* 0x0000000a0468723c */ /* 0x000fe20000041868 */
[----:B------:R-:W1:Y:S02]  /*53b0*/  LDSM.16.MT88.4 R8, [R250+0x5100] ;  /* 0x00510000fa08783b */ /* 0x000e640000004200 */
[----:B------:R-:W-:-:S04]  /*53c0*/  FADD.FTZ R170, R3, R170 ;  /* 0x000000aa03aa7221 */ /* 0x000fc80000010000 */
[----:B------:R-:W-:Y:S01]  /*53d0*/  FADD.FTZ R156, R156, R170 ;  /* 0x000000aa9c9c7221 */ /* 0x000fe20000010000 */
[C---:B--2---:R-:W-:Y:S08]  /*53e0*/  HMMA.16816.F32.BF16 R116, R128.reuse, R120, RZ ;  /* 0x000000788074723c */ /* 0x044ff000000418ff */
        /* <DEDUP_REMOVED lines=8> */
[C---:B------:R-:W-:Y:S08]  /*5470*/  HMMA.16816.F32.BF16 R148, R128.reuse, R152, RZ ;  /* 0x000000988094723c */ /* 0x040ff000000418ff */
[----:B------:R-:W-:Y:S08]  /*5480*/  HMMA.16816.F32.BF16 R152, R128, R154, RZ ;  /* 0x0000009a8098723c */ /* 0x000ff000000418ff */
[----:B--2---:R-:W-:Y:S07]  /*5490*/  HMMA.16816.F32.BF16 R76, R4, R16, R76 ;  /* 0x00000010044c723c */ /* 0x004fee000004184c */
[--C-:B------:R-:W-:Y:S01]  /*54a0*/  FFMA.FTZ R17, R125, c[0x0][0x2d0], -R174.reuse ;  /* 0x0000b4007d117a23 */ /* 0x100fe200000108ae */
[----:B------:R-:W-:Y:S01]  /*54b0*/  HMMA.16816.F32.BF16 R140, R128, R144, RZ ;  /* 0x00000090808c723c */ /* 0x000fe200000418ff */
[----:B------:R-:W-:-:S04]  /*54c0*/  FFMA.FTZ R16, R124, c[0x0][0x2d0], -R174 ;  /* 0x0000b4007c107a23 */ /* 0x000fc800000108ae */
[----:B------:R-:W-:Y:S03]  /*54d0*/  MUFU.EX2 R17, R17 ;  /* 0x0000001100117308 */ /* 0x000fe60000000800 */
[----:B------:R-:W-:Y:S05]  /*54e0*/  HMMA.16816.F32.BF16 R68, R128, R72, RZ ;  /* 0x000000488044723c */ /* 0x000fea00000418ff */
[----:B------:R-:W-:Y:S03]  /*54f0*/  MUFU.EX2 R16, R16 ;  /* 0x0000001000107308 */ /* 0x000fe60000000800 */
[C---:B-1----:R-:W-:Y:S08]  /*5500*/  HMMA.16816.F32.BF16 R116, R4.reuse, R8, R116 ;  /* 0x000000080474723c */ /* 0x042ff00000041874 */
[----:B------:R-:W-:Y:S01]  /*5510*/  HMMA.16816.F32.BF16 R120, R4, R10, R120 ;  /* 0x0000000a0478723c */ /* 0x000fe20000041878 */
[----:B------:R-:W1:Y:S07]  /*5520*/  LDSM.16.MT88.4 R8, [R248+0x4900] ;  /* 0x00490000f808783b */ /* 0x000e6e0000004200 */
[C---:B------:R-:W-:Y:S08]  /*5530*/  HMMA.16816.F32.BF16 R144, R128.reuse, R146, RZ ;  /* 0x000000928090723c */ /* 0x040ff000000418ff */
[C---:B------:R-:W-:Y:S08]  /*5540*/  HMMA.16816.F32.BF16 R72, R128.reuse, R74, RZ ;  /* 0x0000004a8048723c */ /* 0x040ff000000418ff */
[----:B------:R-:W-:Y:S08]  /*5550*/  HMMA.16816.F32.BF16 R80, R128, R82, RZ ;  /* 0x000000528050723c */ /* 0x000ff000000418ff */
[C---:B------:R-:W-:Y:S08]  /*5560*/  HMMA.16816.F32.BF16 R148, R4.reuse, R20, R148 ;  /* 0x000000140494723c */ /* 0x040ff00000041894 */
[----:B------:R-:W-:Y:S01]  /*5570*/  HMMA.16816.F32.BF16 R152, R4, R22, R152 ;  /* 0x000000160498723c */ /* 0x000fe20000041898 */
[----:B------:R-:W2:Y:S07]  /*5580*/  LDSM.16.MT88.4 R20, [R252+0x3900] ;  /* 0x00390000fc14783b */ /* 0x000eae0000004200 */
[C---:B-1----:R-:W-:Y:S08]  /*5590*/  HMMA.16816.F32.BF16 R124, R128.reuse, R8, RZ ;  /* 0x00000008807c723c */ /* 0x042ff000000418ff */
[----:B------:R-:W-:Y:S01]  /*55a0*/  HMMA.16816.F32.BF16 R128, R128, R10, RZ ;  /* 0x0000000a8080723c */ /* 0x000fe200000418ff */
[----:B------:R-:W1:Y:S07]  /*55b0*/  LDSM.16.MT88.4 R8, [R248+0x5100] ;  /* 0x00510000f808783b */ /* 0x000e6e0000004200 */
[C---:B------:R-:W-:Y:S08]  /*55c0*/  HMMA.16816.F32.BF16 R140, R4.reuse, R24, R140 ;  /* 0x00000018048c723c */ /* 0x040ff0000004188c */
[C---:B------:R-:W-:Y:S08]  /*55d0*/  HMMA.16816.F32.BF16 R144, R4.reuse, R26, R144 ;  /* 0x0000001a0490723c */ /* 0x040ff00000041890 */
[C---:B------:R-:W-:Y:S07]  /*55e0*/  HMMA.16816.F32.BF16 R80, R4.reuse, R18, R80 ;  /* 0x000000120450723c */ /* 0x040fee0000041850 */
[--C-:B------:R-:W-:Y:S01]  /*55f0*/  FFMA.FTZ R18, R168, c[0x0][0x2d0], -R169.reuse ;  /* 0x0000b400a8127a23 */ /* 0x100fe200000108a9 */
[----:B--2---:R-:W-:Y:S01]  /*5600*/  HMMA.16816.F32.BF16 R68, R4, R20, R68 ;  /* 0x000000140444723c */ /* 0x004fe20000041844 */
[----:B------:R-:W-:-:S04]  /*5610*/  FFMA.FTZ R19, R159, c[0x0][0x2d0], -R169 ;  /* 0x0000b4009f137a23 */ /* 0x000fc800000108a9 */
[----:B------:R-:W2:Y:S02]  /*5620*/  MUFU.EX2 R18, R18 ;  /* 0x0000001200127308 */ /* 0x000ea40000000800 */
[--C-:B------:R-:W-:Y:S01]  /*5630*/  FFMA.FTZ R21, R158, c[0x0][0x2d0], -R169.reuse ;  /* 0x0000b4009e157a23 */ /* 0x100fe200000108a9 */
[----:B------:R-:W-:Y:S01]  /*5640*/  HMMA.16816.F32.BF16 R72, R4, R22, R72 ;  /* 0x000000160448723c */ /* 0x000fe20000041848 */
[----:B------:R-:W-:-:S04]  /*5650*/  FFMA.FTZ R20, R157, c[0x0][0x2d0], -R169 ;  /* 0x0000b4009d147a23 */ /* 0x000fc800000108a9 */
[----:B------:R-:W3:Y:S03]  /*5660*/  MUFU.EX2 R19, R19 ;  /* 0x0000001300137308 */ /* 0x000ee60000000800 */
[C---:B-1----:R-:W-:Y:S05]  /*5670*/  HMMA.16816.F32.BF16 R124, R4.reuse, R8, R124 ;  /* 0x00000008047c723c */ /* 0x042fea000004187c */
[----:B------:R-:W-:Y:S01]  /*5680*/  MUFU.EX2 R21, R21 ;  /* 0x0000001500157308 */ /* 0x000fe20000000800 */
[----:B--2---:R-:W-:Y:S02]  /*5690*/  FADD.FTZ R156, R18, R156 ;  /* 0x0000009c129c7221 */ /* 0x004fe40000010000 */
[----:B------:R-:W-:Y:S01]  /*56a0*/  HMMA.16816.F32.BF16 R128, R4, R10, R128 ;  /* 0x0000000a0480723c */ /* 0x000fe20000041880 */
[----:B------:R-:W1:Y:S04]  /*56b0*/  LDSM.16.MT88.4 R8, [R250+0x1100] ;  /* 0x00110000fa08783b */ /* 0x000e680000004200 */
[----:B------:R-:W2:Y:S01]  /*56c0*/  MUFU.EX2 R4, R12 ;  /* 0x0000000c00047308 */ /* 0x000ea20000000800 */
[----:B---3--:R-:W-:Y:S01]  /*56d0*/  FADD.FTZ R156, R19, R156 ;  /* 0x0000009c139c7221 */ /* 0x008fe20000010000 */
[----:B------:R-:W-:-:S06]  /*56e0*/  F2FP.BF16.PACK_AB R6, R16, R17 ;  /* 0x000000111006723e */ /* 0x000fcc00000010ff */
[----:B------:R3:W4:Y:S08]  /*56f0*/  MUFU.EX2 R5, R13 ;  /* 0x0000000d00057308 */ /* 0x0007300000000800 */
[----:B------:R-:W1:Y:S01]  /*5700*/  MUFU.EX2 R20, R20 ;  /* 0x0000001400147308 */ /* 0x000e620000000800 */
[----:B--2---:R-:W-:Y:S01]  /*5710*/  FADD.FTZ R3, R4, R173 ;  /* 0x000000ad04037221 */ /* 0x004fe20000010000 */
[----:B---3--:R-:W2:Y:S03]  /*5720*/  LDSM.16.MT88.4 R12, [R252+0x1100] ;  /* 0x00110000fc0c783b */ /* 0x008ea60000004200 */
[C---:B----4-:R-:W-:Y:S01]  /*5730*/  FADD.FTZ R3, R5.reuse, R3 ;  /* 0x0000000305037221 */ /* 0x050fe20000010000 */
[----:B------:R-:W-:-:S02]  /*5740*/  F2FP.BF16.PACK_AB R4, R5, R4 ;  /* 0x000000040504723e */ /* 0x000fc400000010ff */
[----:B------:R-:W-:Y:S01]  /*5750*/  F2FP.BF16.PACK_AB R5, R19, R18 ;  /* 0x000000121305723e */ /* 0x000fe200000010ff */
[----:B------:R-:W-:Y:S01]  /*5760*/  FADD.FTZ R3, R17, R3 ;  /* 0x0000000311037221 */ /* 0x000fe20000010000 */
[----:B-1----:R-:W-:Y:S01]  /*5770*/  F2FP.BF16.PACK_AB R7, R20, R21 ;  /* 0x000000151407723e */ /* 0x002fe200000010ff */
[----:B------:R-:W-:-:S06]  /*5780*/  FADD.FTZ R21, R21, R156 ;  /* 0x0000009c15157221 */ /* 0x000fcc0000010000 */
[C---:B------:R-:W-:Y:S08]  /*5790*/  HMMA.16816.F32.BF16 R140, R4.reuse, R8, R140 ;  /* 0x00000008048c723c */ /* 0x040ff0000004188c */
        /* <DEDUP_REMOVED lines=43> */
[C---:B--2---:R-:W-:Y:S08]  /*5a50*/  HMMA.16816.F32.BF16 R116, R4.reuse, R12, R116 ;  /* 0x0000000c0474723c */ /* 0x044ff00000041874 */
[----:B------:R-:W-:Y:S07]  /*5a60*/  HMMA.16816.F32.BF16 R120, R4, R14, R120 ;  /* 0x0000000e0478723c */ /* 0x000fee0000041878 */
[----:B------:R-:W-:-:S02]  /*5a70*/  FADD.FTZ R4, R16, R3 ;  /* 0x0000000310047221 */ /* 0x000fc40000010000 */
[----:B------:R-:W-:-:S03]  /*5a80*/  FADD.FTZ R3, R20, R21 ;  /* 0x0000001514037221 */ /* 0x000fc60000010000 */
[----:B------:R1:W-:Y:S04]  /*5a90*/  STL [R1+0x44], R4 ;  /* 0x0000440401007387 */ /* 0x0003e80000100800 */
[----:B------:R1:W-:Y:S01]  /*5aa0*/  STL [R1+0x40], R3 ;  /* 0x0000400301007387 */ /* 0x0003e20000100800 */
[----:B------:R-:W-:Y:S05]  /*5ab0*/  @P0 BRA `(.L_x_402) ;  /* 0x0000018000000947 */ /* 0x000fea0003800000 */
[----:B------:R-:W-:Y:S01]  /*5ac0*/  ISETP.LT.AND P0, PT, RZ, UR4, PT ;  /* 0x00000004ff007c0c */ /* 0x000fe2000bf01270 */
[----:B------:R-:W-:-:S12]  /*5ad0*/  UIADD3 UR26, UR4, -0x1, URZ ;  /* 0xffffffff041a7890 */ /* 0x000fd8000fffe03f */
[----:B------:R-:W-:Y:S05]  /*5ae0*/  @P0 BRA `(.L_x_403) ;  /* 0x000000a000000947 */ /* 0x000fea0003800000 */
[----:B------:R-:W-:Y:S02]  /*5af0*/  UMOV UR26, 0x1 ;  /* 0x00000001001a7882 */ /* 0x000fe40000000000 */
        /* <DEDUP_REMOVED lines=9> */
.L_x_403:
[----:B------:R-:W-:Y:S02]  /*5b90*/  UMOV UR5, 0x1 ;  /* 0x0000000100057882 */ /* 0x000fe40000000000 */
[----:B------:R-:W-:Y:S02]  /*5ba0*/  ULDC UR4, c[0x0][0x32c] ;  /* 0x0000cb0000047ab9 */ /* 0x000fe40000000800 */
[----:B------:R-:W-:-:S03]  /*5bb0*/  UISETP.NE.AND UP0, UPT, UR5, UR4, UPT ;  /* 0x000000040500728c */ /* 0x000fc6000bf05270 */
[----:B------:R-:W-:Y:S02]  /*5bc0*/  ULDC.64 UR4, c[0x0][0x330] ;  /* 0x0000cc0000047ab9 */ /* 0x000fe40000000a00 */
[----:B------:R-:W-:-:S07]  /*5bd0*/  UIMAD.WIDE.U32 UR28, UR26, UR4, URZ ;  /* 0x000000041a1c72a5 */ /* 0x000fce000f8e003f */
[----:B------:R-:W-:Y:S02]  /*5be0*/  @UP0 UMOV UR27, UR29 ;  /* 0x0000001d001b0c82 */ /* 0x000fe40008000000 */
[----:B------:R-:W-:Y:S02]  /*5bf0*/  @UP0 USHF.R.U32.HI UR26, URZ, UR5, UR27 ;  /* 0x000000053f1a0299 */ /* 0x000fe4000801161b */
.L_x_404:
[----:B------:R-:W-:Y:S02]  /*5c00*/  ULDC UR4, c[0x0][0x32c] ;  /* 0x0000cb0000047ab9 */ /* 0x000fe40000000800 */
[----:B------:R-:W-:-:S04]  /*5c10*/  UIMAD UR4, UR26, UR4, UR4 ;  /* 0x000000041a0472a4 */ /* 0x000fc8000f8e0204 */
[----:B------:R-:W-:-:S04]  /*5c20*/  UISETP.LT.AND UP0, UPT, UR25, UR4, UPT ;  /* 0x000000041900728c */ /* 0x000fc8000bf01270 */
[----:B------:R-:W-:-:S04]  /*5c30*/  USEL UR25, UR25, UR4, UP0 ;  /* 0x0000000419197287 */ /* 0x000fc80008000000 */
.L_x_402:
[----:B------:R-:W-:-:S04]  /*5c40*/  UIMAD.WIDE UR4, UR25, 0x2aaaaaab, URZ ;  /* 0x2aaaaaab190478a5 */ /* 0x000fc8000f8e023f */
[----:B------:R-:W-:-:S04]  /*5c50*/  USHF.R.U32.HI UR4, URZ, 0x1f, UR5 ;  /* 0x0000001f3f047899 */ /* 0x000fc80008011605 */
[----:B------:R-:W-:-:S04]  /*5c60*/  ULEA.HI.SX32 UR4, UR5, UR4, 0x1d ;  /* 0x0000000405047291 */ /* 0x000fc8000f8fea3f */
[----:B------:R-:W-:-:S04]  /*5c70*/  UISETP.LT.AND UP0, UPT, UR8, UR4, UPT ;  /* 0x000000040800728c */ /* 0x000fc8000bf01270 */
[----:B------:R-:W-:-:S04]  /*5c80*/  USEL UR4, UR8, UR4, !UP0 ;  /* 0x0000000408047287 */ /* 0x000fc8000c000000 */
[----:B------:R-:W-:-:S06]  /*5c90*/  UISETP.GE.AND UP0, UPT, UR24, UR4, UPT ;  /* 0x000000041800728c */ /* 0x000fcc000bf06270 */
[----:B------:R-:W-:-:S13]  /*5ca0*/  PLOP3.LUT P0, PT, PT, PT, UP0, 0x40, 0x0 ;  /* 0x000000000000781c */ /* 0x000fda0003f0e808 */
[----:B------:R-:W-:Y:S05]  /*5cb0*/  @P0 BRA `(.L_x_405) ;  /* 0x00003f8000000947 */ /* 0x000fea0003800000 */
[----:B------:R-:W2:Y:S04]  /*5cc0*/  LDL R5, [R1+0x24] ;  /* 0x0000240001057983 */ /* 0x000ea80000100800 */
[----:B-1----:R-:W3:Y:S04]  /*5cd0*/  LDL R4, [R1+0x30] ;  /* 0x0000300001047983 */ /* 0x002ee80000100800 */
[----:B------:R-:W4:Y:S04]  /*5ce0*/  LDL R3, [R1+0x18] ;  /* 0x0000180001037983 */ /* 0x000f280000100800 */
[----:B------:R-:W5:Y:S01]  /*5cf0*/  LDL R7, [R1+0x3c] ;  /* 0x00003c0001077983 */ /* 0x000f620000100800 */
[----:B------:R-:W-:Y:S01]  /*5d00*/  MOV R156, R2 ;  /* 0x00000002009c7202 */ /* 0x000fe20000000f00 */
[----:B------:R-:W-:Y:S01]  /*5d10*/  UMOV UR5, UR24 ;  /* 0x0000001800057c82 */ /* 0x000fe20008000000 */
[----:B--2---:R-:W-:Y:S01]  /*5d20*/  IMAD.MOV.U32 R6, RZ, RZ, R5 ;  /* 0x000000ffff067224 */ /* 0x004fe200078e0005 */
[----:B---3--:R-:W-:Y:S01]  /*5d30*/  MOV R5, R4 ;  /* 0x0000000400057202 */ /* 0x008fe20000000f00 */
[----:B----4-:R-:W-:-:S02]  /*5d40*/  IMAD.MOV.U32 R4, RZ, RZ, R3 ;  /* 0x000000ffff047224 */ /* 0x010fc400078e0003 */
[----:B------:R-:W-:Y:S01]  /*5d50*/  IMAD.MOV.U32 R3, RZ, RZ, R0 ;  /* 0x000000ffff037224 */ /* 0x000fe200078e0000 */
[C---:B-----5:R-:W-:Y:S02]  /*5d60*/  SHF.L.U64.HI R0, R6.reuse, 0x1, R7 ;  /* 0x0000000106007819 */ /* 0x060fe40000010207 */
[----:B------:R-:W-:Y:S02]  /*5d70*/  SHF.L.U32 R6, R6, 0x1, RZ ;  /* 0x0000000106067819 */ /* 0x000fe400000006ff */
[C---:B------:R-:W-:Y:S01]  /*5d80*/  SHF.L.U64.HI R2, R4.reuse, 0x1, R5 ;  /* 0x0000000104027819 */ /* 0x040fe20000010205 */
[----:B------:R1:W-:Y:S04]  /*5d90*/  STL [R1+0x48], R0 ;  /* 0x0000480001007387 */ /* 0x0003e80000100800 */
[----:B------:R2:W-:Y:S04]  /*5da0*/  STL [R1+0x4c], R6 ;  /* 0x00004c0601007387 */ /* 0x0005e80000100800 */
[----:B------:R2:W-:Y:S01]  /*5db0*/  STL [R1+0x50], R2 ;  /* 0x0000500201007387 */ /* 0x0005e20000100800 */
[----:B-1----:R-:W-:-:S05]  /*5dc0*/  IMAD.SHL.U32 R0, R4, 0x2, RZ ;  /* 0x0000000204007824 */ /* 0x002fca00078e00ff */
[----:B------:R2:W-:Y:S02]  /*5dd0*/  STL [R1+0x54], R0 ;  /* 0x0000540001007387 */ /* 0x0005e40000100800 */
.L_x_418:
[----:B--2---:R-:W2:Y:S01]  /*5de0*/  LDL R2, [R1+0x4] ;  /* 0x0000040001027983 */ /* 0x004ea20000100800 */
[----:B------:R-:W-:Y:S04]  /*5df0*/  DEPBAR.LE SB0, 0x0 ;  /* 0x000080000000791a */ /* 0x000fe80000000000 */
[----:B------:R-:W3:Y:S01]  /*5e00*/  LDL R0, [R1] ;  /* 0x0000000001007983 */ /* 0x000ee20000100800 */
[----:B------:R-:W-:Y:S03]  /*5e10*/  UISETP.GT.AND UP0, UPT, UR8, UR5, UPT ;  /* 0x000000050800728c */ /* 0x000fe6000bf04270 */
[----:B------:R-:W-:Y:S03]  /*5e20*/  BAR.SYNC.DEFER_BLOCKING 0x0 ;  /* 0x0000000000007b1d */ /* 0x000fe60000010000 */
[----:B------:R-:W-:Y:S03]  /*5e30*/  PLOP3.LUT P0, PT, PT, PT, UP0, 0x80, 0x0 ;  /* 0x000000000000781c */ /* 0x000fe60003f0f008 */
[----:B------:R1:W4:Y:S04]  /*5e40*/  LDSM.16.M88.4 R172, [R247] ;  /* 0x00000000f7ac783b */ /* 0x0003280000000200 */
[----:B------:R1:W1:Y:S04]  /*5e50*/  LDSM.16.M88.4 R176, [R246] ;  /* 0x00000000f6b0783b */ /* 0x0002680000000200 */
[----:B--2---:R2:W1:Y:S04]  /*5e60*/  LDSM.16.M88.4 R8, [R2+0x10100] ;  /* 0x010100000208783b */ /* 0x0044680000000200 */
[----:B------:R2:W1:Y:S04]  /*5e70*/  LDSM.16.M88.4 R16, [R2+0x10900] ;  /* 0x010900000210783b */ /* 0x0004680000000200 */
[----:B------:R2:W1:Y:S04]  /*5e80*/  LDSM.16.M88.4 R24, [R2+0x11100] ;  /* 0x011100000218783b */ /* 0x0004680000000200 */
[----:B---3--:R2:W3:Y:S01]  /*5e90*/  LDSM.16.M88.4 R168, [R0] ;  /* 0x0000000000a8783b */ /* 0x0084e20000000200 */
[----:B------:R-:W-:-:S05]  /*5ea0*/  @P0 BRA `(.L_x_406) ;  /* 0x000004b000000947 */ /* 0x000fca0003800000 */
[----:B--2-4-:R-:W2:Y:S01]  /*5eb0*/  LDL R0, [R1+0xc] ;  /* 0x00000c0001007983 */ /* 0x014ea20000100800 */
[----:B------:R-:W-:Y:S03]  /*5ec0*/  BSSY B0, `(.L_x_406) ;  /* 0x0000049000007945 */ /* 0x000fe60003800000 */
[----:B------:R-:W4:Y:S04]  /*5ed0*/  LDL R12, [R1+0x8] ;  /* 0x00000800010c7983 */ /* 0x000f280000100800 */
[----:B------:R-:W5:Y:S04]  /*5ee0*/  LDL R7, [R1+0x24] ;  /* 0x0000240001077983 */ /* 0x000f680000100800 */
[----:B---3--:R-:W3:Y:S04]  /*5ef0*/  LDL R158, [R1+0x4c] ;  /* 0x00004c00019e7983 */ /* 0x008ee80000100800 */
        /* <DEDUP_REMOVED lines=8> */
[----:B--2---:R-:W-:Y:S01]  /*5f80*/  IMAD.WIDE.U32 R4, R0, c[0x0][0x208], RZ ;  /* 0x0000820000047a25 */ /* 0x004fe200078e00ff */
[----:B------:R-:W-:Y:S05]  /*5f90*/  SHF.R.S32.HI R2, RZ, 0x1f, R0 ;  /* 0x0000001fff027819 */ /* 0x000fea0000011400 */
[----:B------:R-:W-:Y:S01]  /*5fa0*/  IMAD R2, R2, c[0x0][0x208], RZ ;  /* 0x0000820002027a24 */ /* 0x000fe200078e02ff */
[----:B-----5:R-:W-:Y:S03]  /*5fb0*/  ISETP.GE.AND P1, PT, R7, c[0x0][0x1d4], PT ;  /* 0x0000750007007a0c */ /* 0x020fe60003f26270 */
[----:B------:R-:W-:Y:S01]  /*5fc0*/  IMAD R2, R0, c[0x0][0x20c], R2 ;  /* 0x0000830000027a24 */ /* 0x000fe200078e0202 */
[----:B----4-:R-:W-:Y:S03]  /*5fd0*/  SHF.R.S32.HI R0, RZ, 0x1f, R12 ;  /* 0x0000001fff007819 */ /* 0x010fe6000001140c */
[----:B------:R-:W-:Y:S02]  /*5fe0*/  IMAD.IADD R5, R5, 0x1, R2 ;  /* 0x0000000105057824 */ /* 0x000fe400078e0202 */
[----:B------:R-:W-:Y:S02]  /*5ff0*/  IMAD R0, R0, c[0x0][0x218], RZ ;  /* 0x0000860000007a24 */ /* 0x000fe400078e02ff */
[C---:B------:R-:W-:Y:S04]  /*6000*/  IMAD.WIDE.U32 R4, R12.reuse, c[0x0][0x218], R4 ;  /* 0x000086000c047a25 */ /* 0x040fe800078e0004 */
[----:B------:R-:W-:Y:S01]  /*6010*/  IMAD R0, R12, c[0x0][0x21c], R0 ;  /* 0x000087000c007a24 */ /* 0x000fe200078e0200 */
[----:B------:R-:W-:Y:S04]  /*6020*/  IADD3 R15, P0, R4, UR14, RZ ;  /* 0x0000000e040f7c10 */ /* 0x000fe8000ff1e0ff */
[----:B------:R-:W-:Y:S02]  /*6030*/  IADD3.X R4, R5, UR16, R0, P0, !PT ;  /* 0x0000001005047c10 */ /* 0x000fe400087fe400 */
[C---:B------:R-:W-:Y:S04]  /*6040*/  LEA R0, P0, R15.reuse, c[0x0][0x1f8], 0x1 ;  /* 0x00007e000f007a11 */ /* 0x040fe800078008ff */
[----:B------:R-:W-:Y:S01]  /*6050*/  LEA.HI.X R15, R15, c[0x0][0x1fc], R4, 0x1, P0 ;  /* 0x00007f000f0f7a11 */ /* 0x000fe200000f0c04 */
[----:B------:R-:W2:Y:S01]  /*6060*/  SHFL.IDX PT, R12, R0, RZ, 0x181f ;  /* 0x00181fff000c7589 */ /* 0x000ea200000e0000 */
[----:B---3--:R-:W-:Y:S03]  /*6070*/  SHF.L.U64.HI R2, R6, 0x1, R20 ;  /* 0x0000000106027819 */ /* 0x008fe60000010214 */
[----:B------:R-:W3:Y:S01]  /*6080*/  SHFL.IDX PT, R7, R15, RZ, 0x181f ;  /* 0x00181fff0f077589 */ /* 0x000ee200000e0000 */
[C---:B--2---:R-:W-:Y:S05]  /*6090*/  IADD3 R4, P0, R12.reuse, R158, RZ ;  /* 0x0000009e0c047210 */ /* 0x044fea0007f1e0ff */
[C---:B---3--:R-:W-:Y:S05]  /*60a0*/  IMAD.X R5, R7.reuse, 0x1, R157, P0 ;  /* 0x0000000107057824 */ /* 0x048fea00000e069d */
[----:B------:R-:W-:Y:S01]  /*60b0*/  @!PT LDS RZ, [RZ] ;  /* 0x00000000fffff984 */ /* 0x000fe20000000800 */
[----:B------:R2:W-:Y:S02]  /*60c0*/  LDGSTS.E.BYPASS.LTC128B.128 [R14+0x100], [R4.64], !P1 ;  /* 0x00100000040e7fae */ /* 0x0005e4000c901d56 */
[----:B--2---:R-:W-:Y:S02]  /*60d0*/  IADD3 R4, P0, R12, R22, RZ ;  /* 0x000000160c047210 */ /* 0x004fe40007f1e0ff */
[----:B------:R-:W2:Y:S03]  /*60e0*/  S2R R22, SR_TID.X ;  /* 0x0000000000167919 */ /* 0x000ea60000002100 */
[----:B------:R-:W-:Y:S05]  /*60f0*/  IMAD.X R5, R7, 0x1, R21, P0 ;  /* 0x0000000107057824 */ /* 0x000fea00000e0615 */
[----:B------:R3:W-:Y:S01]  /*6100*/  LDGSTS.E.BYPASS.LTC128B.128 [R14+0x1900], [R4.64], !P6 ;  /* 0x01900000040e7fae */ /* 0x0007e2000f101d56 */
[----:B--2---:R-:W-:Y:S01]  /*6110*/  ISETP.GT.AND P1, PT, R22, 0x7f, PT ;  /* 0x0000007f1600780c */ /* 0x004fe20003f24270 */
[----:B---3--:R-:W-:Y:S01]  /*6120*/  IMAD.SHL.U32 R4, R6, 0x2, RZ ;  /* 0x0000000206047824 */ /* 0x008fe200078e00ff */
[C---:B------:R-:W-:Y:S01]  /*6130*/  SHF.L.U64.HI R5, R13.reuse, 0x1, R23 ;  /* 0x000000010d057819 */ /* 0x040fe20000010217 */
[----:B------:R-:W-:Y:S03]  /*6140*/  IMAD.SHL.U32 R6, R13, 0x2, RZ ;  /* 0x000000020d067824 */ /* 0x000fe600078e00ff */
[C---:B------:R-:W-:Y:S05]  /*6150*/  IADD3 R20, P0, R12.reuse, R4, RZ ;  /* 0x000000040c147210 */ /* 0x040fea0007f1e0ff */
[C---:B------:R-:W-:Y:S01]  /*6160*/  IMAD.X R21, R7.reuse, 0x1, R2, P0 ;  /* 0x0000000107157824 */ /* 0x040fe200000e0602 */
[----:B------:R-:W-:Y:S04]  /*6170*/  IADD3 R12, P0, R12, R6, RZ ;  /* 0x000000060c0c7210 */ /* 0x000fe80007f1e0ff */
[----:B------:R2:W-:Y:S01]  /*6180*/  LDGSTS.E.BYPASS.LTC128B.128 [R14+0x3100], [R20.64], !P5 ;  /* 0x03100000140e7fae */ /* 0x0005e2000e901d56 */
[----:B------:R-:W-:Y:S05]  /*6190*/  IMAD.X R13, R7, 0x1, R5, P0 ;  /* 0x00000001070d7824 */ /* 0x000fea00000e0605 */
[----:B------:R2:W-:Y:S01]  /*61a0*/  LDGSTS.E.BYPASS.LTC128B.128 [R14+0x4900], [R12.64], !P4 ;  /* 0x049000000c0e7fae */ /* 0x0005e2000e101d56 */
[----:B------:R-:W-:-:S05]  /*61b0*/  @P1 BRA `(.L_x_407) ;  /* 0x0000019000001947 */ /* 0x000fca0003800000 */
[----:B------:R-:W-:-:S05]  /*61c0*/  BRA.DIV ~URZ, `(.L_x_408) ;  /* 0x0000dac27f007947 */ /* 0x000fca000b800000 */
[----:B------:R3:W4:Y:S04]  /*61d0*/  SHFL.IDX PT, R7, R15, 0x1, 0x181f ;  /* 0x00381f000f077f89 */ /* 0x00072800000e0000 */
[----:B--2---:R3:W2:Y:S02]  /*61e0*/  SHFL.IDX PT, R13, R0, 0x1, 0x181f ;  /* 0x00381f00000d7f89 */ /* 0x0046a400000e0000 */
.L_x_446:
[----:B---3--:R-:W3:Y:S04]  /*61f0*/  LDL R15, [R1+0x24] ;  /* 0x00002400010f7983 */ /* 0x008ee80000100800 */
[----:B------:R-:W5:Y:S04]  /*6200*/  LDL R14, [R1+0x4c] ;  /* 0x00004c00010e7983 */ /* 0x000f680000100800 */
[----:B----4-:R-:W4:Y:S04]  /*6210*/  LDL R21, [R1+0x48] ;  /* 0x0000480001157983 */ /* 0x010f280000100800 */
[----:B--2---:R-:W2:Y:S04]  /*6220*/  LDL R0, [R1+0x1c] ;  /* 0x00001c0001007983 */ /* 0x004ea80000100800 */
[----:B------:R-:W2:Y:S04]  /*6230*/  LDL R20, [R1+0x54] ;  /* 0x0000540001147983 */ /* 0x000ea80000100800 */
[----:B------:R-:W2:Y:S01]  /*6240*/  LDL R12, [R1+0x50] ;  /* 0x00005000010c7983 */ /* 0x000ea20000100800 */
[----:B---3--:R-:W-:Y:S02]  /*6250*/  ISETP.GE.AND P1, PT, R15, c[0x0][0x1d4], PT ;  /* 0x000075000f007a0c */ /* 0x008fe40003f26270 */
[----:B-----5:R-:W-:Y:S05]  /*6260*/  IADD3 R14, P0, R13, R14, RZ ;  /* 0x0000000e0d0e7210 */ /* 0x020fea0007f1e0ff */
[----:B----4-:R-:W-:Y:S06]  /*6270*/  IMAD.X R15, R7, 0x1, R21, P0 ;  /* 0x00000001070f7824 */ /* 0x010fec00000e0615 */
[----:B------:R-:W-:Y:S01]  /*6280*/  @!PT LDS RZ, [RZ] ;  /* 0x00000000fffff984 */ /* 0x000fe20000000800 */
[----:B------:R-:W-:Y:S01]  /*6290*/  @!PT LDS RZ, [RZ] ;  /* 0x00000000fffff984 */ /* 0x000fe20000000800 */
[----:B------:R-:W-:Y:S01]  /*62a0*/  @!PT LDS RZ, [RZ] ;  /* 0x00000000fffff984 */ /* 0x000fe20000000800 */
[----:B--2---:R2:W-:Y:S02]  /*62b0*/  LDGSTS.E.BYPASS.LTC128B.128 [R0+0x1100], [R14.64], !P1 ;  /* 0x011000000e007fae */ /* 0x0045e4000c901d56 */
[----:B--2---:R-:W-:Y:S05]  /*62c0*/  IADD3 R14, P0, R13, R20, RZ ;  /* 0x000000140d0e7210 */ /* 0x004fea0007f1e0ff */
[----:B------:R-:W-:Y:S01]  /*62d0*/  IMAD.X R15, R7, 0x1, R12, P0 ;  /* 0x00000001070f7824 */ /* 0x000fe200000e060c */
[----:B------:R-:W-:Y:S04]  /*62e0*/  IADD3 R20, P0, R13, R4, RZ ;  /* 0x000000040d147210 */ /* 0x000fe80007f1e0ff */
[----:B------:R2:W-:Y:S01]  /*62f0*/  LDGSTS.E.BYPASS.LTC128B.128 [R0+0x2900], [R14.64], !P6 ;  /* 0x029000000e007fae */ /* 0x0005e2000f101d56 */
[----:B------:R-:W-:Y:S01]  /*6300*/  IMAD.X R21, R7, 0x1, R2, P0 ;  /* 0x0000000107157824 */ /* 0x000fe200000e0602 */
[----:B------:R-:W-:Y:S04]  /*6310*/  IADD3 R6, P0, R13, R6, RZ ;  /* 0x000000060d067210 */ /* 0x000fe80007f1e0ff */
[----:B------:R2:W-:Y:S01]  /*6320*/  LDGSTS.E.BYPASS.LTC128B.128 [R0+0x4100], [R20.64], !P5 ;  /* 0x0410000014007fae */ /* 0x0005e2000e901d56 */
[----:B------:R-:W-:Y:S05]  /*6330*/  IMAD.X R7, R7, 0x1, R5, P0 ;  /* 0x0000000107077824 */ /* 0x000fea00000e0605 */
[----:B------:R2:W-:Y:S03]  /*6340*/  LDGSTS.E.BYPASS.LTC128B.128 [R0+0x5900], [R6.64], !P4 ;  /* 0x0590000006007fae */ /* 0x0005e6000e101d56 */
.L_x_407:
[----:B------:R-:W-:Y:S05]  /*6350*/  BSYNC B0 ;  /* 0x0000000000007941 */ /* 0x000fea0003800000 */
.L_x_406:
[----:B--2-4-:R-:W2:Y:S04]  /*6360*/  LDL R0, [R1+0x4] ;  /* 0x0000040001007983 */ /* 0x014ea80000100800 */
[----:B------:R-:W0:Y:S01]  /*6370*/  LDGDEPBAR ;  /* 0x00000000000079af */ /* 0x000e220000000000 */
[----:B------:R-:W-:Y:S01]  /*6380*/  WARPSYNC 0xffffffff ;  /* 0xffffffff00007948 */ /* 0x000fe20003800000 */
[C---:B-1----:R-:W-:Y:S01]  /*6390*/  HMMA.16816.F32.BF16 R4, R160.reuse, R8, RZ ;  /* 0x00000008a004723c */ /* 0x042fe200000418ff */
[----:B------:R-:W-:Y:S06]  /*63a0*/  UISETP.GT.AND UP0, UPT, UR5, UR8, UPT ;  /* 0x000000080500728c */ /* 0x000fec000bf04270 */
[----:B------:R-:W-:Y:S01]  /*63b0*/  PLOP3.LUT P0, PT, PT, PT, UP0, 0x40, 0x0 ;  /* 0x000000000000781c */ /* 0x000fe20003f0e808 */
[C---:B------:R-:W-:Y:S08]  /*63c0*/  HMMA.16816.F32.BF16 R8, R160.reuse, R10, RZ ;  /* 0x0000000aa008723c */ /* 0x040ff000000418ff */
[C---:B------:R-:W-:Y:S08]  /*63d0*/  HMMA.16816.F32.BF16 R12, R160.reuse, R16, RZ ;  /* 0x00000010a00c723c */ /* 0x040ff000000418ff */
[C---:B------:R-:W-:Y:S08]  /*63e0*/  HMMA.16816.F32.BF16 R16, R160.reuse, R18, RZ ;  /* 0x00000012a010723c */ /* 0x040ff000000418ff */
[C---:B------:R-:W-:Y:S08]  /*63f0*/  HMMA.16816.F32.BF16 R20, R160.reuse, R24, RZ ;  /* 0x00000018a014723c */ /* 0x040ff000000418ff */
[----:B------:R-:W-:Y:S08]  /*6400*/  HMMA.16816.F32.BF16 R24, R160, R26, RZ ;  /* 0x0000001aa018723c */ /* 0x000ff000000418ff */
[C---:B---3--:R-:W-:Y:S08]  /*6410*/  HMMA.16816.F32.BF16 R4, R164.reuse, R168, R4 ;  /* 0x000000a8a404723c */ /* 0x048ff00000041804 */
[C---:B------:R-:W-:Y:S01]  /*6420*/  HMMA.16816.F32.BF16 R8, R164.reuse, R170, R8 ;  /* 0x000000aaa408723c */ /* 0x040fe20000041808 */
[----:B------:R-:W1:Y:S07]  /*6430*/  LDSM.16.M88.4 R168, [R251+0x10100] ;  /* 0x01010000fba8783b */ /* 0x000e6e0000000200 */
[C---:B------:R-:W-:Y:S08]  /*6440*/  HMMA.16816.F32.BF16 R12, R164.reuse, R172, R12 ;  /* 0x000000aca40c723c */ /* 0x040ff0000004180c */
[C---:B------:R-:W-:Y:S01]  /*6450*/  HMMA.16816.F32.BF16 R16, R164.reuse, R174, R16 ;  /* 0x000000aea410723c */ /* 0x040fe20000041810 */
[----:B------:R-:W3:Y:S07]  /*6460*/  LDSM.16.M88.4 R172, [R251+0x10900] ;  /* 0x01090000fbac783b */ /* 0x000eee0000000200 */
[C---:B------:R-:W-:Y:S08]  /*6470*/  HMMA.16816.F32.BF16 R20, R164.reuse, R176, R20 ;  /* 0x000000b0a414723c */ /* 0x040ff00000041814 */
[----:B------:R-:W-:Y:S08]  /*6480*/  HMMA.16816.F32.BF16 R24, R164, R178, R24 ;  /* 0x000000b2a418723c */ /* 0x000ff00000041818 */
[C---:B-1----:R-:W-:Y:S08]  /*6490*/  HMMA.16816.F32.BF16 R4, R180.reuse, R168, R4 ;  /* 0x000000a8b404723c */ /* 0x042ff00000041804 */
[C---:B------:R-:W-:Y:S01]  /*64a0*/  HMMA.16816.F32.BF16 R8, R180.reuse, R170, R8 ;  /* 0x000000aab408723c */ /* 0x040fe20000041808 */
[----:B------:R-:W1:Y:S07]  /*64b0*/  LDSM.16.M88.4 R168, [R251+0x11100] ;  /* 0x01110000fba8783b */ /* 0x000e6e0000000200 */
[C---:B---3--:R-:W-:Y:S08]  /*64c0*/  HMMA.16816.F32.BF16 R12, R180.reuse, R172, R12 ;  /* 0x000000acb40c723c */ /* 0x048ff0000004180c */
[C---:B------:R-:W-:Y:S01]  /*64d0*/  HMMA.16816.F32.BF16 R16, R180.reuse, R174, R16 ;  /* 0x000000aeb410723c */ /* 0x040fe20000041810 */
[----:B------:R-:W3:Y:S07]  /*64e0*/  LDSM.16.M88.4 R172, [R245] ;  /* 0x00000000f5ac783b */ /* 0x000eee0000000200 */
[C---:B-1----:R-:W-:Y:S08]  /*64f0*/  HMMA.16816.F32.BF16 R20, R180.reuse, R168, R20 ;  /* 0x000000a8b414723c */ /* 0x042ff00000041814 */
[----:B------:R-:W-:Y:S01]  /*6500*/  HMMA.16816.F32.BF16 R24, R180, R170, R24 ;  /* 0x000000aab418723c */ /* 0x000fe20000041818 */
[----:B------:R-:W1:Y:S07]  /*6510*/  LDSM.16.M88.4 R168, [R245+0x800] ;  /* 0x00080000f5a8783b */ /* 0x000e6e0000000200 */
[C---:B---3--:R-:W-:Y:S08]  /*6520*/  HMMA.16816.F32.BF16 R4, R184.reuse, R172, R4 ;  /* 0x000000acb804723c */ /* 0x048ff00000041804 */
[C---:B------:R-:W-:Y:S01]  /*6530*/  HMMA.16816.F32.BF16 R8, R184.reuse, R174, R8 ;  /* 0x000000aeb808723c */ /* 0x040fe20000041808 */
[----:B------:R-:W3:Y:S07]  /*6540*/  LDSM.16.M88.4 R172, [R245+0x1000] ;  /* 0x00100000f5ac783b */ /* 0x000eee0000000200 */
[C---:B-1----:R-:W-:Y:S08]  /*6550*/  HMMA.16816.F32.BF16 R12, R184.reuse, R168, R12 ;  /* 0x000000a8b80c723c */ /* 0x042ff0000004180c */
[C---:B------:R-:W-:Y:S08]  /*6560*/  HMMA.16816.F32.BF16 R16, R184.reuse, R170, R16 ;  /* 0x000000aab810723c */ /* 0x040ff00000041810 */
[C---:B---3--:R-:W-:Y:S08]  /*6570*/  HMMA.16816.F32.BF16 R20, R184.reuse, R172, R20 ;  /* 0x000000acb814723c */ /* 0x048ff00000041814 */
[----:B------:R-:W-:Y:S01]  /*6580*/  HMMA.16816.F32.BF16 R24, R184, R174, R24 ;  /* 0x000000aeb818723c */ /* 0x000fe20000041818 */
[----:B--2---:R-:W1:Y:S08]  /*6590*/  LDSM.16.M88.4 R168, [R0+0x11900] ;  /* 0x0119000000a8783b */ /* 0x004e700000000200 */
[----:B------:R-:W2:Y:S01]  /*65a0*/  LDSM.16.M88.4 R172, [R0+0x12100] ;  /* 0x0121000000ac783b */ /* 0x000ea20000000200 */
        /* <DEDUP_REMOVED lines=8> */
[----:B------:R-:W1:Y:S07]  /*6630*/  LDSM.16.M88.4 R168, [R243] ;  /* 0x00000000f3a8783b */ /* 0x000e6e0000000200 */
[C---:B--2---:R-:W-:Y:S08]  /*6640*/  HMMA.16816.F32.BF16 R4, R192.reuse, R172, R4 ;  /* 0x000000acc004723c */ /* 0x044ff00000041804 */
[C---:B------:R-:W-:Y:S01]  /*6650*/  HMMA.16816.F32.BF16 R8, R192.reuse, R174, R8 ;  /* 0x000000aec008723c */ /* 0x040fe20000041808 */
[----:B------:R-:W2:Y:S07]  /*6660*/  LDSM.16.M88.4 R172, [R242] ;  /* 0x00000000f2ac783b */ /* 0x000eae0000000200 */
        /* <DEDUP_REMOVED lines=88> */
[C---:B------:R-:W-:Y:S11]  /*6bf0*/  HMMA.16816.F32.BF16 R8, R232.reuse, R174, R8 ;  /* 0x000000aee808723c */ /* 0x040ff60000041808 */
[----:B------:R-:W-:Y:S05]  /*6c00*/  @!UPT UIADD3 URZ, URZ, URZ, URZ ;  /* 0x0000003f3f3ff290 */ /* 0x000fea000fffe03f */
[----:B------:R-:W-:Y:S02]  /*6c10*/  FMUL.FTZ R6, R6, c[0x0][0x320] ;  /* 0x0000c80006067a20 */ /* 0x000fe40000410000 */
[----:B------:R-:W-:Y:S02]  /*6c20*/  FMUL.FTZ R7, R7, c[0x0][0x320] ;  /* 0x0000c80007077a20 */ /* 0x000fe40000410000 */
[----:B------:R-:W2:Y:S01]  /*6c30*/  MUFU.TANH R158, R6 ;  /* 0x00000006009e7308 */ /* 0x000ea20000002400 */
[----:B------:R-:W-:Y:S02]  /*6c40*/  FMUL.FTZ R0, R4, c[0x0][0x320] ;  /* 0x0000c80004007a20 */ /* 0x000fe40000410000 */
[----:B------:R-:W-:Y:S02]  /*6c50*/  FMUL.FTZ R2, R5, c[0x0][0x320] ;  /* 0x0000c80005027a20 */ /* 0x000fe40000410000 */
[----:B------:R-:W-:Y:S01]  /*6c60*/  FMUL.FTZ R9, R9, c[0x0][0x320] ;  /* 0x0000c80009097a20 */ /* 0x000fe20000410000 */
[C---:B-1----:R-:W-:Y:S03]  /*6c70*/  HMMA.16816.F32.BF16 R12, R232.reuse, R168, R12 ;  /* 0x000000a8e80c723c */ /* 0x042fe6000004180c */
[----:B------:R-:W-:Y:S01]  /*6c80*/  FMUL.FTZ R11, R11, c[0x0][0x320] ;  /* 0x0000c8000b0b7a20 */ /* 0x000fe20000410000 */
[----:B------:R1:W3:Y:S01]  /*6c90*/  MUFU.TANH R157, R7 ;  /* 0x00000007009d7308 */ /* 0x0002e20000002400 */
[----:B------:R-:W-:Y:S02]  /*6ca0*/  FMUL.FTZ R8, R8, c[0x0][0x320] ;  /* 0x0000c80008087a20 */ /* 0x000fe40000410000 */
[----:B------:R-:W-:Y:S01]  /*6cb0*/  FMUL.FTZ R10, R10, c[0x0][0x320] ;  /* 0x0000c8000a0a7a20 */ /* 0x000fe20000410000 */
[C---:B------:R-:W-:Y:S06]  /*6cc0*/  HMMA.16816.F32.BF16 R16, R232.reuse, R170, R16 ;  /* 0x000000aae810723c */ /* 0x040fec0000041810 */
[----:B------:R4:W2:Y:S10]  /*6cd0*/  MUFU.TANH R159, R9 ;  /* 0x00000009009f7308 */ /* 0x0008b40000002400 */
[----:B------:R5:W2:Y:S01]  /*6ce0*/  MUFU.TANH R169, R11 ;  /* 0x0000000b00a97308 */ /* 0x000aa20000002400 */
[----:B------:R-:W-:Y:S01]  /*6cf0*/  FMUL.FTZ R15, R15, c[0x0][0x320] ;  /* 0x0000c8000f0f7a20 */ /* 0x000fe20000410000 */
[----:B-1----:R-:W1:Y:S01]  /*6d00*/  LDSM.16.M88.4 R4, [R245+0x5800] ;  /* 0x00580000f504783b */ /* 0x002e620000000200 */
[----:B------:R-:W-:Y:S05]  /*6d10*/  DEPBAR.LE SB0, 0x0 ;  /* 0x000080000000791a */ /* 0x000fea0000000000 */
[----:B------:R-:W-:Y:S02]  /*6d20*/  FMUL.FTZ R18, R18, c[0x0][0x320] ;  /* 0x0000c80012127a20 */ /* 0x000fe40000410000 */
[----:B------:R-:W1:Y:S01]  /*6d30*/  MUFU.TANH R0, R0 ;  /* 0x0000000000007308 */ /* 0x000e620000002400 */
[----:B------:R-:W-:Y:S01]  /*6d40*/  FMUL.FTZ R19, R19, c[0x0][0x320] ;  /* 0x0000c80013137a20 */ /* 0x000fe20000410000 */
[----:B------:R-:W-:Y:S01]  /*6d50*/  BAR.SYNC.DEFER_BLOCKING 0x0 ;  /* 0x0000000000007b1d */ /* 0x000fe20000010000 */
[----:B----4-:R-:W-:Y:S02]  /*6d60*/  FMUL.FTZ R9, R14, c[0x0][0x320] ;  /* 0x0000c8000e097a20 */ /* 0x010fe40000410000 */
[----:B------:R-:W-:Y:S05]  /*6d70*/  FMUL.FTZ R14, R17, c[0x0][0x320] ;  /* 0x0000c800110e7a20 */ /* 0x000fea0000410000 */
[----:B------:R-:W4:Y:S01]  /*6d80*/  MUFU.TANH R2, R2 ;  /* 0x0000000200027308 */ /* 0x000f220000002400 */
[----:B-----5:R-:W-:Y:S02]  /*6d90*/  FMUL.FTZ R11, R12, c[0x0][0x320] ;  /* 0x0000c8000c0b7a20 */ /* 0x020fe40000410000 */
[----:B------:R-:W-:Y:S02]  /*6da0*/  FMUL.FTZ R12, R13, c[0x0][0x320] ;  /* 0x0000c8000d0c7a20 */ /* 0x000fe40000410000 */
[----:B------:R-:W-:Y:S05]  /*6db0*/  FMUL.FTZ R13, R16, c[0x0][0x320] ;  /* 0x0000c800100d7a20 */ /* 0x000fea0000410000 */
[----:B------:R-:W2:Y:S10]  /*6dc0*/  MUFU.TANH R8, R8 ;  /* 0x0000000800087308 */ /* 0x000eb40000002400 */
[----:B------:R-:W2:Y:S01]  /*6dd0*/  MUFU.TANH R10, R10 ;  /* 0x0000000a000a7308 */ /* 0x000ea20000002400 */
[C---:B-1----:R-:W-:Y:S09]  /*6de0*/  HMMA.16816.F32.BF16 R20, R232.reuse, R4, R20 ;  /* 0x00000004e814723c */ /* 0x042ff20000041814 */
[----:B------:R-:W1:Y:S01]  /*6df0*/  MUFU.TANH R11, R11 ;  /* 0x0000000b000b7308 */ /* 0x000e620000002400 */
[----:B------:R-:W-:Y:S09]  /*6e00*/  HMMA.16816.F32.BF16 R24, R232, R6, R24 ;  /* 0x00000006e818723c */ /* 0x000ff20000041818 */
[----:B------:R-:W1:Y:S05]  /*6e10*/  MUFU.TANH R12, R12 ;  /* 0x0000000c000c7308 */ /* 0x000e6a0000002400 */
[----:B------:R-:W-:Y:S05]  /*6e20*/  FMUL.FTZ R5, R22, c[0x0][0x320] ;  /* 0x0000c80016057a20 */ /* 0x000fea0000410000 */
[----:B------:R-:W1:Y:S01]  /*6e30*/  MUFU.TANH R9, R9 ;  /* 0x0000000900097308 */ /* 0x000e620000002400 */
[----:B------:R-:W-:Y:S02]  /*6e40*/  FMUL.FTZ R4, R23, c[0x0][0x320] ;  /* 0x0000c80017047a20 */ /* 0x000fe40000410000 */
[----:B------:R-:W-:Y:S02]  /*6e50*/  FMUL.FTZ R20, R20, c[0x0][0x320] ;  /* 0x0000c80014147a20 */ /* 0x000fe40000410000 */
[----:B------:R-:W-:Y:S02]  /*6e60*/  FMUL.FTZ R21, R21, c[0x0][0x320] ;  /* 0x0000c80015157a20 */ /* 0x000fe40000410000 */
[----:B------:R-:W-:Y:S02]  /*6e70*/  FMUL.FTZ R16, R25, c[0x0][0x320] ;  /* 0x0000c80019107a20 */ /* 0x000fe40000410000 */
[----:B------:R-:W-:Y:S01]  /*6e80*/  FMUL.FTZ R7, R26, c[0x0][0x320] ;  /* 0x0000c8001a077a20 */ /* 0x000fe20000410000 */
[----:B------:R1:W1:Y:S01]  /*6e90*/  MUFU.TANH R179, R15 ;  /* 0x0000000f00b37308 */ /* 0x0002620000002400 */
[----:B------:R-:W-:Y:S02]  /*6ea0*/  FMUL.FTZ R6, R27, c[0x0][0x320] ;  /* 0x0000c8001b067a20 */ /* 0x000fe40000410000 */
[----:B------:R-:W-:Y:S07]  /*6eb0*/  FMUL.FTZ R24, R24, c[0x0][0x320] ;  /* 0x0000c80018187a20 */ /* 0x000fee0000410000 */
[----:B------:R-:W1:Y:S10]  /*6ec0*/  MUFU.TANH R13, R13 ;  /* 0x0000000d000d7308 */ /* 0x000e740000002400 */
[----:B------:R-:W1:Y:S10]  /*6ed0*/  MUFU.TANH R14, R14 ;  /* 0x0000000e000e7308 */ /* 0x000e740000002400 */
[----:B------:R1:W1:Y:S10]  /*6ee0*/  MUFU.TANH R178, R18 ;  /* 0x0000001200b27308 */ /* 0x0002740000002400 */
[----:B------:R1:W1:Y:S10]  /*6ef0*/  MUFU.TANH R176, R19 ;  /* 0x0000001300b07308 */ /* 0x0002740000002400 */
[----:B------:R1:W1:Y:S10]  /*6f00*/  MUFU.TANH R175, R20 ;  /* 0x0000001400af7308 */ /* 0x0002740000002400 */
[----:B------:R1:W1:Y:S10]  /*6f10*/  MUFU.TANH R174, R21 ;  /* 0x0000001500ae7308 */ /* 0x0002740000002400 */
[----:B------:R-:W1:Y:S10]  /*6f20*/  MUFU.TANH R5, R5 ;  /* 0x0000000500057308 */ /* 0x000e740000002400 */
[----:B------:R-:W1:Y:S10]  /*6f30*/  MUFU.TANH R4, R4 ;  /* 0x0000000400047308 */ /* 0x000e740000002400 */
[----:B------:R1:W1:Y:S10]  /*6f40*/  MUFU.TANH R173, R24 ;  /* 0x0000001800ad7308 */ /* 0x0002740000002400 */
[----:B------:R-:W1:Y:S10]  /*6f50*/  MUFU.TANH R16, R16 ;  /* 0x0000001000107308 */ /* 0x000e740000002400 */
[----:B------:R-:W1:Y:S10]  /*6f60*/  MUFU.TANH R7, R7 ;  /* 0x0000000700077308 */ /* 0x000e740000002400 */
[----:B------:R-:W1:Y:S01]  /*6f70*/  MUFU.TANH R6, R6 ;  /* 0x0000000600067308 */ /* 0x000e620000002400 */
[----:B------:R-:W-:-:S05]  /*6f80*/  @P0 BRA `(.L_x_409) ;  /* 0x0000051000000947 */ /* 0x000fca0003800000 */
[----:B--234-:R-:W2:Y:S01]  /*6f90*/  LDL R177, [R1+0x20] ;  /* 0x0000200001b17983 */ /* 0x01cea20000100800 */
[----:B------:R-:W-:Y:S01]  /*6fa0*/  IMAD.MOV.U32 R172, RZ, RZ, c[0x0][0x2b8] ;  /* 0x0000ae00ffac7624 */ /* 0x000fe200078e00ff */
[----:B------:R-:W-:Y:S01]  /*6fb0*/  UIMAD UR24, UR5, 0x30, UR10 ;  /* 0x00000030051878a4 */ /* 0x000fe2000f8e020a */
[----:B-1----:R-:W-:Y:S01]  /*6fc0*/  IMAD.MOV.U32 R21, RZ, RZ, RZ ;  /* 0x000000ffff157224 */ /* 0x002fe200078e00ff */
[----:B------:R1:W-:Y:S02]  /*6fd0*/  STL [R1+0x58], R0 ;  /* 0x0000580001007387 */ /* 0x0003e40000100800 */
[----:B------:R-:W-:Y:S02]  /*6fe0*/  ISETP.NE.AND P1, PT, R172, 0x1, PT ;  /* 0x00000001ac00780c */ /* 0x000fe40003f25270 */
[----:B------:R-:W3:Y:S01]  /*6ff0*/  LDL R22, [R1+0x24] ;  /* 0x0000240001167983 */ /* 0x000ee20000100800 */
[----:B------:R-:W-:Y:S03]  /*7000*/  IMAD.U32 R15, RZ, RZ, UR24 ;  /* 0x00000018ff0f7e24 */ /* 0x000fe6000f8e00ff */
[----:B------:R-:W4:Y:S04]  /*7010*/  LDL R170, [R1+0x48] ;  /* 0x0000480001aa7983 */ /* 0x000f280000100800 */
[----:B------:R-:W4:Y:S04]  /*7020*/  LDL R171, [R1+0x54] ;  /* 0x0000540001ab7983 */ /* 0x000f280000100800 */
[----:B------:R-:W4:Y:S04]  /*7030*/  LDL R172, [R1+0x50] ;  /* 0x0000500001ac7983 */ /* 0x000f280000100800 */
[----:B------:R-:W2:Y:S04]  /*7040*/  S2R R24, SR_TID.X ;  /* 0x0000000000187919 */ /* 0x000ea80000002100 */
[----:B-1----:R-:W4:Y:S01]  /*7050*/  LDL R0, [R1+0x4c] ;  /* 0x00004c0001007983 */ /* 0x002f220000100800 */
[----:B--2---:R-:W-:Y:S03]  /*7060*/  IADD3 R15, R15, -0x30, R177 ;  /* 0xffffffd00f0f7810 */ /* 0x004fe60007ffe0b1 */
[----:B------:R-:W2:Y:S02]  /*7070*/  LDL R177, [R1+0x1c] ;  /* 0x00001c0001b17983 */ /* 0x000ea40000100800 */
[----:B------:R-:W-:Y:S01]  /*7080*/  @P1 IMAD.HI.U32 R18, R15, c[0x0][0x2bc], RZ ;  /* 0x0000af000f121a27 */ /* 0x000fe200078e00ff */
[----:B---3--:R-:W-:Y:S03]  /*7090*/  ISETP.GE.AND P2, PT, R22, c[0x0][0x1d4], PT ;  /* 0x0000750016007a0c */ /* 0x008fe60003f46270 */
        /* <DEDUP_REMOVED lines=8> */
[----:B------:R1:W-:Y:S01]  /*7120*/  STL [R1+0xc], R23 ;  /* 0x00000c1701007387 */ /* 0x0003e20000100800 */
[----:B------:R-:W-:Y:S03]  /*7130*/  SHF.R.S32.HI R15, RZ, 0x1f, R23 ;  /* 0x0000001fff0f7819 */ /* 0x000fe60000011417 */
[----:B------:R3:W2:Y:S02]  /*7140*/  @!P3 LDG.E R21, [R18.64] ;  /* 0x000000161215b981 */ /* 0x0006a4000c1e1900 */
[----:B------:R-:W-:Y:S04]  /*7150*/  IMAD R15, R15, c[0x0][0x1e0], RZ ;  /* 0x000078000f0f7a24 */ /* 0x000fe800078e02ff */
[C---:B------:R-:W-:Y:S02]  /*7160*/  IMAD R15, R23.reuse, c[0x0][0x1e4], R15 ;  /* 0x00007900170f7a24 */ /* 0x040fe400078e020f */
[----:B---3--:R-:W-:Y:S01]  /*7170*/  IMAD.WIDE.U32 R18, R23, c[0x0][0x1e0], RZ ;  /* 0x0000780017127a25 */ /* 0x008fe200078e00ff */
[----:B-1----:R-:W-:Y:S03]  /*7180*/  SHF.R.S32.HI R23, RZ, 0x1f, R24 ;  /* 0x0000001fff177819 */ /* 0x002fe60000011418 */
[----:B------:R-:W-:Y:S01]  /*7190*/  IMAD.IADD R19, R19, 0x1, R15 ;  /* 0x0000000113137824 */ /* 0x000fe200078e020f */
[----:B------:R-:W-:Y:S04]  /*71a0*/  LEA.HI R23, R23, R24, RZ, 0x3 ;  /* 0x0000001817177211 */ /* 0x000fe800078f18ff */
[----:B------:R-:W-:Y:S01]  /*71b0*/  SHF.R.S32.HI R23, RZ, 0x3, R23 ;  /* 0x00000003ff177819 */ /* 0x000fe20000011417 */
[----:B--2---:R1:W-:Y:S01]  /*71c0*/  STL [R1+0x8], R21 ;  /* 0x0000081501007387 */ /* 0x0043e20000100800 */
[----:B------:R-:W-:Y:S01]  /*71d0*/  SHF.R.S32.HI R15, RZ, 0x1f, R21 ;  /* 0x0000001fff0f7819 */ /* 0x000fe20000011415 */
[----:B------:R-:W-:Y:S02]  /*71e0*/  IMAD.WIDE.U32 R18, R21, c[0x0][0x1f0], R18 ;  /* 0x00007c0015127a25 */ /* 0x000fe400078e0012 */
[----:B------:R-:W2:Y:S02]  /*71f0*/  LDL R168, [R1+0x2c] ;  /* 0x00002c0001a87983 */ /* 0x000ea40000100800 */
[----:B------:R-:W-:Y:S01]  /*7200*/  IMAD R15, R15, c[0x0][0x1f0], RZ ;  /* 0x00007c000f0f7a24 */ /* 0x000fe200078e02ff */
[----:B------:R-:W-:Y:S01]  /*7210*/  IADD3 R18, P0, R18, UR18, RZ ;  /* 0x0000001212127c10 */ /* 0x000fe2000ff1e0ff */
[----:B------:R-:W3:Y:S02]  /*7220*/  LDL R26, [R1+0x10] ;  /* 0x00001000011a7983 */ /* 0x000ee40000100800 */
[----:B------:R-:W-:Y:S02]  /*7230*/  IMAD R15, R21, c[0x0][0x1f4], R15 ;  /* 0x00007d00150f7a24 */ /* 0x000fe400078e020f */
[----:B------:R-:W2:Y:S03]  /*7240*/  LDL R27, [R1+0x28] ;  /* 0x00002800011b7983 */ /* 0x000ea60000100800 */
[----:B------:R-:W-:Y:S02]  /*7250*/  IADD3.X R15, R19, UR6, R15, P0, !PT ;  /* 0x00000006130f7c10 */ /* 0x000fe400087fe40f */
[C---:B------:R-:W-:Y:S04]  /*7260*/  LEA R17, P0, R18.reuse, c[0x0][0x1c8], 0x1 ;  /* 0x0000720012117a11 */ /* 0x040fe800078008ff */
[----:B------:R-:W-:Y:S01]  /*7270*/  LEA.HI.X R15, R18, c[0x0][0x1cc], R15, 0x1, P0 ;  /* 0x00007300120f7a11 */ /* 0x000fe200000f0c0f */
[----:B------:R-:W4:Y:S01]  /*7280*/  SHFL.IDX PT, R19, R17, RZ, 0x181f ;  /* 0x00181fff11137589 */ /* 0x000f2200000e0000 */
[----:B------:R-:W-:Y:S03]  /*7290*/  IADD3 R18, -R23, 0x30, RZ ;  /* 0x0000003017127810 */ /* 0x000fe60007ffe1ff */
[----:B-1----:R-:W2:Y:S01]  /*72a0*/  LDL R21, [R1+0x14] ;  /* 0x0000140001157983 */ /* 0x002ea20000100800 */
[----:B------:R-:W-:Y:S03]  /*72b0*/  ISETP.GE.AND P0, PT, R18, 0x1, PT ;  /* 0x000000011200780c */ /* 0x000fe60003f06270 */
[----:B------:R-:W1:Y:S04]  /*72c0*/  SHFL.IDX PT, R20, R15, RZ, 0x181f ;  /* 0x00181fff0f147589 */ /* 0x000e6800000e0000 */
[----:B------:R-:W2:Y:S04]  /*72d0*/  SHFL.IDX PT, R17, R17, 0x1, 0x181f ;  /* 0x00381f0011117f89 */ /* 0x000ea800000e0000 */
[----:B------:R-:W2:Y:S02]  /*72e0*/  SHFL.IDX PT, R15, R15, 0x1, 0x181f ;  /* 0x00381f000f0f7f89 */ /* 0x000ea400000e0000 */
[C---:B----4-:R-:W-:Y:S05]  /*72f0*/  @P0 IADD3 R22, P1, R19.reuse, R0, RZ ;  /* 0x0000000013160210 */ /* 0x050fea0007f3e0ff */
[C---:B-1----:R-:W-:Y:S05]  /*7300*/  @P0 IMAD.X R23, R20.reuse, 0x1, R170, P1 ;  /* 0x0000000114170824 */ /* 0x042fea00008e06aa */
[----:B------:R1:W-:Y:S02]  /*7310*/  @P0 LDGSTS.E.BYPASS.LTC128B.128 [R177+0x10100], [R22.64], !P2 ;  /* 0x1010000016b10fae */ /* 0x0003e4000d101d56 */
[----:B-1----:R-:W-:Y:S05]  /*7320*/  @P0 IADD3 R22, P1, R19, R171, RZ ;  /* 0x000000ab13160210 */ /* 0x002fea0007f3e0ff */
[----:B------:R-:W-:Y:S05]  /*7330*/  @P0 IMAD.X R23, R20, 0x1, R172, P1 ;  /* 0x0000000114170824 */ /* 0x000fea00008e06ac */
[----:B------:R2:W-:Y:S02]  /*7340*/  @P0 LDGSTS.E.BYPASS.LTC128B.128 [R177+0x11900], [R22.64], !P6 ;  /* 0x1190000016b10fae */ /* 0x0005e4000f101d56 */
[CC--:B--2---:R-:W-:Y:S04]  /*7350*/  @P0 LEA R22, P1, R21.reuse, R19.reuse, 0x1 ;  /* 0x0000001315160211 */ /* 0x0c4fe800078208ff */
[-C--:B------:R-:W-:Y:S02]  /*7360*/  @P0 LEA.HI.X R23, R21, R20.reuse, R168, 0x1, P1 ;  /* 0x0000001415170211 */ /* 0x080fe400008f0ca8 */
[C---:B---3--:R-:W-:Y:S03]  /*7370*/  @P0 LEA R24, P1, R26.reuse, R19, 0x1 ;  /* 0x000000131a180211 */ /* 0x048fe600078208ff */
[----:B------:R1:W-:Y:S01]  /*7380*/  @P0 LDGSTS.E.BYPASS.LTC128B.128 [R177+0x13100], [R22.64], !P5 ;  /* 0x1310000016b10fae */ /* 0x0003e2000e901d56 */
[--C-:B------:R-:W-:Y:S05]  /*7390*/  @P0 LEA.HI.X R25, R26, R20, R27.reuse, 0x1, P1 ;  /* 0x000000141a190211 */ /* 0x100fea00008f0c1b */
[----:B------:R1:W-:Y:S01]  /*73a0*/  @P0 LDGSTS.E.BYPASS.LTC128B.128 [R177+0x14900], [R24.64], !P4 ;  /* 0x1490000018b10fae */ /* 0x0003e2000e101d56 */
[----:B------:R-:W-:Y:S11]  /*73b0*/  ISETP.GE.AND P0, PT, R18, 0x21, PT ;  /* 0x000000211200780c */ /* 0x000ff60003f06270 */
[----:B------:R-:W-:Y:S02]  /*73c0*/  @!UPT UIADD3 URZ, URZ, URZ, URZ ;  /* 0x0000003f3f3ff290 */ /* 0x000fe4000fffe03f */
[----:B------:R-:W-:Y:S02]  /*73d0*/  @P0 IADD3 R18, P1, R17, R0, RZ ;  /* 0x0000000011120210 */ /* 0x000fe40007f3e0ff */
[----:B------:R1:W5:Y:S03]  /*73e0*/  LDL.LU R0, [R1+0x58] ;  /* 0x0000580001007983 */ /* 0x0003660000300800 */
[----:B------:R-:W-:Y:S05]  /*73f0*/  @P0 IMAD.X R19, R15, 0x1, R170, P1 ;  /* 0x000000010f130824 */ /* 0x000fea00008e06aa */
[----:B------:R2:W-:Y:S02]  /*7400*/  @P0 LDGSTS.E.BYPASS.LTC128B.128 [R177+0x11100], [R18.64], !P2 ;  /* 0x1110000012b10fae */ /* 0x0005e4000d101d56 */
[----:B--2---:R-:W-:Y:S05]  /*7410*/  @P0 IADD3 R18, P1, R17, R171, RZ ;  /* 0x000000ab11120210 */ /* 0x004fea0007f3e0ff */
[----:B------:R-:W-:Y:S05]  /*7420*/  @P0 IMAD.X R19, R15, 0x1, R172, P1 ;  /* 0x000000010f130824 */ /* 0x000fea00008e06ac */
[----:B------:R2:W-:Y:S02]  /*7430*/  @P0 LDGSTS.E.BYPASS.LTC128B.128 [R177+0x12900], [R18.64], !P6 ;  /* 0x1290000012b10fae */ /* 0x0005e4000f101d56 */
[C---:B--2---:R-:W-:Y:S04]  /*7440*/  @P0 LEA R18, P1, R21.reuse, R17, 0x1 ;  /* 0x0000001115120211 */ /* 0x044fe800078208ff */
[----:B------:R-:W-:Y:S02]  /*7450*/  @P0 LEA.HI.X R19, R21, R15, R168, 0x1, P1 ;  /* 0x0000000f15130211 */ /* 0x000fe400008f0ca8 */
[C---:B------:R-:W-:Y:S03]  /*7460*/  @P0 LEA R20, P1, R26.reuse, R17, 0x1 ;  /* 0x000000111a140211 */ /* 0x040fe600078208ff */
[----:B------:R1:W-:Y:S01]  /*7470*/  @P0 LDGSTS.E.BYPASS.LTC128B.128 [R177+0x14100], [R18.64], !P5 ;  /* 0x1410000012b10fae */ /* 0x0003e2000e901d56 */
[----:B------:R-:W-:Y:S05]  /*7480*/  @P0 LEA.HI.X R21, R26, R15, R27, 0x1, P1 ;  /* 0x0000000f1a150211 */ /* 0x000fea00008f0c1b */
[----:B------:R1:W-:Y:S04]  /*7490*/  @P0 LDGSTS.E.BYPASS.LTC128B.128 [R177+0x15900], [R20.64], !P4 ;  /* 0x1590000014b10fae */ /* 0x0003e8000e101d56 */
.L_x_409:
[----:B--234-:R-:W2:Y:S01]  /*74a0*/  LDL R17, [R1+0x34] ;  /* 0x0000340001117983 */ /* 0x01cea20000100800 */
[----:B------:R-:W-:Y:S02]  /*74b0*/  UISETP.NE.AND UP1, UPT, UR13, URZ, UPT ;  /* 0x0000003f0d00728c */ /* 0x000fe4000bf25270 */
[----:B------:R-:W-:Y:S01]  /*74c0*/  UIMAD UR24, UR5, -0x30, URZ ;  /* 0xffffffd0051878a4 */ /* 0x000fe2000f8e023f */
[----:B------:R-:W3:Y:S01]  /*74d0*/  LDL R26, [R1+0x38] ;  /* 0x00003800011a7983 */ /* 0x000ee20000100800 */
[----:B------:R-:W-:Y:S02]  /*74e0*/  UISETP.NE.AND UP0, UPT, UR12, URZ, UPT ;  /* 0x0000003f0c00728c */ /* 0x000fe4000bf05270 */
[----:B------:R-:W-:Y:S01]  /*74f0*/  PLOP3.LUT P0, PT, PT, PT, UP1, 0x80, 0x0 ;  /* 0x000000000000781c */ /* 0x000fe20003f0f018 */
[----:B------:R-:W0:Y:S11]  /*7500*/  LDGDEPBAR ;  /* 0x00000000000079af */ /* 0x000e360000000000 */
[----:B------:R-:W-:Y:S01]  /*7510*/  @!UPT UIADD3 URZ, URZ, URZ, URZ ;  /* 0x0000003f3f3ff290 */ /* 0x000fe2000fffe03f */
[----:B-12---:R-:W-:Y:S01]  /*7520*/  @P0 IMAD.HI.U32 R15, R17, c[0x0][0x2c8], RZ ;  /* 0x0000b200110f0a27 */ /* 0x006fe200078e00ff */
[----:B------:R-:W-:Y:S03]  /*7530*/  PLOP3.LUT P0, PT, PT, PT, UP1, 0x80, 0x0 ;  /* 0x000000000000781c */ /* 0x000fe60003f0f018 */
[----:B------:R-:W-:Y:S02]  /*7540*/  IMAD.MOV.U32 R23, RZ, RZ, R17 ;  /* 0x000000ffff177224 */ /* 0x000fe400078e0011 */
[----:B------:R-:W-:Y:S08]  /*7550*/  IMAD.MOV.U32 R17, RZ, RZ, c[0x0][0x2ac] ;  /* 0x0000ab00ff117624 */ /* 0x000ff000078e00ff */
[----:B------:R-:W-:Y:S01]  /*7560*/  @P0 SHF.R.U32.HI R23, RZ, c[0x0][0x2cc], R15 ;  /* 0x0000b300ff170a19 */ /* 0x000fe2000001160f */
[----:B------:R-:W-:Y:S01]  /*7570*/  IMAD.U32 R15, RZ, RZ, UR24 ;  /* 0x00000018ff0f7e24 */ /* 0x000fe2000f8e00ff */
[----:B------:R-:W-:Y:S03]  /*7580*/  PLOP3.LUT P0, PT, PT, PT, UP0, 0x40, 0x0 ;  /* 0x000000000000781c */ /* 0x000fe60003f0e808 */
[----:B------:R-:W1:Y:S01]  /*7590*/  SHFL.IDX PT, R18, R23, RZ, 0x1c1f ;  /* 0x001c1fff17127589 */ /* 0x000e6200000e0000 */
[----:B---3--:R-:W-:Y:S05]  /*75a0*/  IADD3 R15, -R26, 0x1, R15 ;  /* 0x000000011a0f7810 */ /* 0x008fea0007ffe10f */
[----:B------:R-:W-:Y:S05]  /*75b0*/  IMAD R15, R17, c[0x0][0x1d0], R15 ;  /* 0x00007400110f7a24 */ /* 0x000fea00078e020f */
[----:B------:R-:W-:Y:S04]  /*75c0*/  IADD3 R15, R15, -c[0x0][0x168], RZ ;  /* 0x80005a000f0f7a10 */ /* 0x000fe80007ffe0ff */
[C---:B------:R-:W-:Y:S02]  /*75d0*/  IADD3 R22, R15.reuse, c[0x0][0x328], RZ ;  /* 0x0000ca000f167a10 */ /* 0x040fe40007ffe0ff */
[----:B------:R-:W-:Y:S03]  /*75e0*/  IADD3 R15, R15, UR17, RZ ;  /* 0x000000110f0f7c10 */ /* 0x000fe6000fffe0ff */
[--C-:B-1----:R-:W-:Y:S02]  /*75f0*/  IMAD.IADD R25, R22, 0x1, R18.reuse ;  /* 0x0000000116197824 */ /* 0x102fe400078e0212 */
[----:B------:R-:W-:Y:S01]  /*7600*/  IMAD.IADD R24, R15, 0x1, R18 ;  /* 0x000000010f187824 */ /* 0x000fe200078e0212 */
[----:B------:R-:W-:-:S05]  /*7610*/  @P0 BRA `(.L_x_410) ;  /* 0x000001a000000947 */ /* 0x000fca0003800000 */
[----:B------:R-:W-:Y:S01]  /*7620*/  MOV R17, c[0x0][0x2ac] ;  /* 0x0000ab0000117a02 */ /* 0x000fe20000000f00 */
[----:B------:R-:W-:Y:S04]  /*7630*/  BSSY B0, `(.L_x_411) ;  /* 0x0000013000007945 */ /* 0x000fe80003800000 */
[----:B------:R-:W-:Y:S05]  /*7640*/  IMAD R18, R17, c[0x0][0x1d0], R18 ;  /* 0x0000740011127a24 */ /* 0x000fea00078e0212 */
[----:B------:R-:W-:Y:S04]  /*7650*/  IADD3 R18, R18, -c[0x0][0x168], RZ ;  /* 0x80005a0012127a10 */ /* 0x000fe80007ffe0ff */
[----:B------:R-:W-:Y:S11]  /*7660*/  ISETP.GT.AND P0, PT, R18, -0x1, PT ;  /* 0xffffffff1200780c */ /* 0x000ff60003f04270 */
[----:B------:R-:W-:Y:S02]  /*7670*/  @!UPT UIADD3 URZ, URZ, URZ, URZ ;  /* 0x0000003f3f3ff290 */ /* 0x000fe4000fffe03f */
[----:B------:R-:W-:-:S05]  /*7680*/  @P0 BRA `(.L_x_412) ;  /* 0x0000008000000947 */ /* 0x000fca0003800000 */
[----:B------:R-:W-:Y:S01]  /*7690*/  LOP3.LUT R18, RZ, R18, RZ, 0x33, !PT ;  /* 0x00000012ff127212 */ /* 0x000fe200078e33ff */
[----:B------:R-:W-:Y:S05]  /*76a0*/  IMAD.MOV.U32 R17, RZ, RZ, c[0x0][0x32c] ;  /* 0x0000cb00ff117624 */ /* 0x000fea00078e00ff */
[----:B------:R-:W-:Y:S11]  /*76b0*/  ISETP.NE.AND P0, PT, R17, 0x1, PT ;  /* 0x000000011100780c */ /* 0x000ff60003f05270 */
[----:B------:R-:W-:Y:S02]  /*76c0*/  @!UPT UIADD3 URZ, URZ, URZ, URZ ;  /* 0x0000003f3f3ff290 */ /* 0x000fe4000fffe03f */
[----:B------:R-:W-:Y:S05]  /*76d0*/  @P0 IMAD.HI.U32 R17, R18, c[0x0][0x330], RZ ;  /* 0x0000cc0012110a27 */ /* 0x000fea00078e00ff */
[----:B------:R-:W-:Y:S04]  /*76e0*/  @P0 SHF.R.U32.HI R18, RZ, c[0x0][0x334], R17 ;  /* 0x0000cd00ff120a19 */ /* 0x000fe80000011611 */
[----:B------:R-:W-:Y:S01]  /*76f0*/  LOP3.LUT R18, RZ, R18, RZ, 0x33, !PT ;  /* 0x00000012ff127212 */ /* 0x000fe200078e33ff */
[----:B------:R-:W-:-:S05]  /*7700*/  BRA `(.L_x_413) ;  /* 0x0000005000007947 */ /* 0x000fca0003800000 */
.L_x_412:
[----:B------:R-:W-:Y:S04]  /*7710*/  MOV R17, c[0x0][0x32c] ;  /* 0x0000cb0000117a02 */ /* 0x000fe80000000f00 */
[----:B------:R-:W-:Y:S11]  /*7720*/  ISETP.NE.AND P0, PT, R17, 0x1, PT ;  /* 0x000000011100780c */ /* 0x000ff60003f05270 */
[----:B------:R-:W-:Y:S02]  /*7730*/  @!UPT UIADD3 URZ, URZ, URZ, URZ ;  /* 0x0000003f3f3ff290 */ /* 0x000fe4000fffe03f */
[----:B------:R-:W-:Y:S05]  /*7740*/  @P0 IMAD.HI.U32 R17, R18, c[0x0][0x330], RZ ;  /* 0x0000cc0012110a27 */ /* 0x000fea00078e00ff */
[----:B------:R-:W-:Y:S02]  /*7750*/  @P0 SHF.R.U32.HI R18, RZ, c[0x0][0x334], R17 ;  /* 0x0000cd00ff120a19 */ /* 0x000fe40000011611 */
.L_x_413:
[----:B------:R-:W-:Y:S05]  /*7760*/  BSYNC B0 ;  /* 0x0000000000007941 */ /* 0x000fea0003800000 */
.L_x_411:
[----:B------:R-:W-:Y:S05]  /*7770*/  IADD3 R17, -R26, UR24, RZ ;  /* 0x000000181a117c10 */ /* 0x000fea000fffe1ff */
[----:B------:R-:W-:Y:S05]  /*7780*/  IMAD R17, R18, c[0x0][0x32c], R17 ;  /* 0x0000cb0012117a24 */ /* 0x000fea00078e0211 */
[----:B------:R-:W-:Y:S02]  /*7790*/  IMNMX R24, R24, R17, !PT ;  /* 0x0000001118187217 */ /* 0x000fe40007800200 */
[----:B------:R-:W-:Y:S04]  /*77a0*/  IADD3 R17, R17, c[0x0][0x32c], RZ ;  /* 0x0000cb0011117a10 */ /* 0x000fe80007ffe0ff */
[----:B------:R-:W-:Y:S02]  /*77b0*/  IMNMX R25, R25, R17, PT ;  /* 0x0000001119197217 */ /* 0x000fe40003800200 */
.L_x_410:
[----:B------:R-:W-:Y:S02]  /*77c0*/  UISETP.GE.AND UP0, UPT, UR24, 0x1, UPT ;  /* 0x000000011800788c */ /* 0x000fe4000bf06270 */
[----:B------:R-:W-:Y:S02]  /*77d0*/  UISETP.GE.AND UP6, UPT, UR24, 0x12, UPT ;  /* 0x000000121800788c */ /* 0x000fe4000bfc6270 */
[----:B------:R-:W-:Y:S02]  /*77e0*/  UP2UR UR29, UPR, URZ, 0x1 ;  /* 0x000000013f1d7883 */ /* 0x000fe40008000000 */
[----:B------:R-:W-:Y:S01]  /*77f0*/  PLOP3.LUT P0, PT, PT, PT, UP0, 0x40, 0x0 ;  /* 0x000000000000781c */ /* 0x000fe20003f0e808 */
[----:B------:R-:W-:Y:S02]  /*7800*/  UISETP.GE.AND UP0, UPT, UR24, 0x2, UPT ;  /* 0x000000021800788c */ /* 0x000fe4000bf06270 */
[----:B------:R-:W-:Y:S01]  /*7810*/  UISETP.GE.AND UP5, UPT, UR24, 0x19, UPT ;  /* 0x000000191800788c */ /* 0x000fe2000bfa6270 */
[----:B------:R-:W-:Y:S01]  /*7820*/  ISETP.GT.AND P0, PT, R24, RZ, P0 ;  /* 0x000000ff1800720c */ /* 0x000fe20000704270 */
[----:B------:R-:W-:Y:S02]  /*7830*/  UP2UR UR28, UPR, URZ, 0x1 ;  /* 0x000000013f1c7883 */ /* 0x000fe40008000000 */
[----:B------:R-:W-:Y:S01]  /*7840*/  UISETP.GE.AND UP4, UPT, UR24, 0x1a, UPT ;  /* 0x0000001a1800788c */ /* 0x000fe2000bf86270 */
[C---:B------:R-:W-:Y:S01]  /*7850*/  ISETP.LT.OR P0, PT, R25.reuse, 0x1, P0 ;  /* 0x000000011900780c */ /* 0x040fe20000701670 */
[----:B------:R-:W-:Y:S02]  /*7860*/  UISETP.GE.AND UP3, UPT, UR24, 0x21, UPT ;  /* 0x000000211800788c */ /* 0x000fe4000bf66270 */
[----:B------:R-:W-:Y:S01]  /*7870*/  UISETP.GE.AND UP2, UPT, UR24, 0x22, UPT ;  /* 0x000000221800788c */ /* 0x000fe2000bf46270 */
[----:B-----5:R-:W-:Y:S01]  /*7880*/  FSEL R17, R0, -INF , !P0 ;  /* 0xff80000000117808 */ /* 0x020fe20004000000 */
[----:B------:R-:W-:Y:S01]  /*7890*/  UISETP.GE.AND UP1, UPT, UR24, 0x29, UPT ;  /* 0x000000291800788c */ /* 0x000fe2000bf26270 */
[----:B------:R-:W-:Y:S01]  /*78a0*/  PLOP3.LUT P0, PT, PT, PT, UP0, 0x40, 0x0 ;  /* 0x000000000000781c */ /* 0x000fe20003f0e808 */
[----:B------:R-:W-:Y:S01]  /*78b0*/  UISETP.GE.AND UP0, UPT, UR24, 0x9, UPT ;  /* 0x000000091800788c */ /* 0x000fe2000bf06270 */
[----:B------:R-:W1:Y:S01]  /*78c0*/  SHFL.IDX PT, R0, R23, 0x1, 0x1c1f ;  /* 0x003c1f0017007f89 */ /* 0x000e6200000e0000 */
[----:B------:R-:W-:Y:S01]  /*78d0*/  UP2UR UR30, UPR, URZ, 0x40 ;  /* 0x000000403f1e7883 */ /* 0x000fe20008000000 */
[----:B------:R-:W-:Y:S01]  /*78e0*/  ISETP.GT.AND P0, PT, R24, 0x1, P0 ;  /* 0x000000011800780c */ /* 0x000fe20000704270 */
[----:B------:R-:W-:Y:S03]  /*78f0*/  UP2UR UR27, UPR, URZ, 0x1 ;  /* 0x000000013f1b7883 */ /* 0x000fe60008000000 */
[C---:B------:R-:W-:Y:S04]  /*7900*/  ISETP.LT.OR P0, PT, R25.reuse, 0x2, P0 ;  /* 0x000000021900780c */ /* 0x040fe80000701670 */
[----:B------:R-:W-:Y:S02]  /*7910*/  FSEL R21, R2, -INF , !P0 ;  /* 0xff80000002157808 */ /* 0x000fe40004000000 */
[----:B------:R-:W-:Y:S01]  /*7920*/  PLOP3.LUT P0, PT, PT, PT, UP0, 0x40, 0x0 ;  /* 0x000000000000781c */ /* 0x000fe20003f0e808 */
[----:B------:R-:W-:Y:S03]  /*7930*/  UISETP.GE.AND UP0, UPT, UR24, 0xa, UPT ;  /* 0x0000000a1800788c */ /* 0x000fe6000bf06270 */
[----:B------:R-:W-:Y:S01]  /*7940*/  ISETP.GT.AND P0, PT, R24, 0x8, P0 ;  /* 0x000000081800780c */ /* 0x000fe20000704270 */
[----:B------:R-:W-:Y:S03]  /*7950*/  UP2UR UR26, UPR, URZ, 0x1 ;  /* 0x000000013f1a7883 */ /* 0x000fe60008000000 */
[----:B------:R-:W-:Y:S04]  /*7960*/  ISETP.LT.OR P0, PT, R25, 0x9, P0 ;  /* 0x000000091900780c */ /* 0x000fe80000701670 */
[----:B------:R-:W-:Y:S01]  /*7970*/  FSEL R8, R8, -INF , !P0 ;  /* 0xff80000008087808 */ /* 0x000fe20004000000 */
[--C-:B-1----:R-:W-:Y:S01]  /*7980*/  IMAD.IADD R15, R15, 0x1, R0.reuse ;  /* 0x000000010f0f7824 */ /* 0x102fe200078e0200 */
[----:B------:R-:W-:Y:S01]  /*7990*/  PLOP3.LUT P0, PT, PT, PT, UP0, 0x40, 0x0 ;  /* 0x000000000000781c */ /* 0x000fe20003f0e808 */
[----:B------:R-:W-:Y:S03]  /*79a0*/  UISETP.GE.AND UP0, UPT, UR24, 0x11, UPT ;  /* 0x000000111800788c */ /* 0x000fe6000bf06270 */
[C---:B------:R-:W-:Y:S01]  /*79b0*/  ISETP.GT.AND P0, PT, R24.reuse, 0x9, P0 ;  /* 0x000000091800780c */ /* 0x040fe20000704270 */
[----:B------:R-:W-:Y:S03]  /*79c0*/  UP2UR UR25, UPR, URZ, 0x1 ;  /* 0x000000013f197883 */ /* 0x000fe60008000000 */
[----:B------:R-:W-:Y:S04]  /*79d0*/  ISETP.LT.OR P0, PT, R25, 0xa, P0 ;  /* 0x0000000a1900780c */ /* 0x000fe80000701670 */
[----:B------:R-:W-:Y:S02]  /*79e0*/  FSEL R159, R159, -INF , !P0 ;  /* 0xff8000009f9f7808 */ /* 0x000fe40004000000 */
[----:B------:R-:W-:Y:S01]  /*79f0*/  PLOP3.LUT P0, PT, PT, PT, UP0, 0x40, 0x0 ;  /* 0x000000000000781c */ /* 0x000fe20003f0e808 */
[----:B------:R-:W-:Y:S03]  /*7a00*/  UISETP.GE.AND UP0, UPT, UR24, 0x2a, UPT ;  /* 0x0000002a1800788c */ /* 0x000fe6000bf06270 */
[C---:B------:R-:W-:Y:S04]  /*7a10*/  ISETP.GT.AND P0, PT, R24.reuse, 0x10, P0 ;  /* 0x000000101800780c */ /* 0x040fe80000704270 */
[----:B------:R-:W-:Y:S04]  /*7a20*/  ISETP.LT.OR P0, PT, R25, 0x11, P0 ;  /* 0x000000111900780c */ /* 0x000fe80000701670 */
[----:B------:R-:W-:Y:S02]  /*7a30*/  FSEL R20, R11, -INF , !P0 ;  /* 0xff8000000b147808 */ /* 0x000fe40004000000 */
[----:B------:R-:W-:Y:S01]  /*7a40*/  PLOP3.LUT P0, PT, PT, PT, UP6, 0x40, 0x0 ;  /* 0x000000000000781c */ /* 0x000fe20003f0e868 */
[----:B------:R-:W-:Y:S03]  /*7a50*/  UISETP.NE.AND UP6, UPT, UR12, URZ, UPT ;  /* 0x0000003f0c00728c */ /* 0x000fe6000bfc5270 */
[----:B------:R-:W-:Y:S04]  /*7a60*/  ISETP.GT.AND P0, PT, R24, 0x11, P0 ;  /* 0x000000111800780c */ /* 0x000fe80000704270 */
[C---:B------:R-:W-:Y:S04]  /*7a70*/  ISETP.LT.OR P0, PT, R25.reuse, 0x12, P0 ;  /* 0x000000121900780c */ /* 0x040fe80000701670 */
[----:B------:R-:W-:Y:S02]  /*7a80*/  FSEL R19, R12, -INF , !P0 ;  /* 0xff8000000c137808 */ /* 0x000fe40004000000 */
[----:B------:R-:W-:Y:S04]  /*7a90*/  PLOP3.LUT P0, PT, PT, PT, UP5, 0x40, 0x0 ;  /* 0x000000000000781c */ /* 0x000fe80003f0e858 */
[C---:B------:R-:W-:Y:S04]  /*7aa0*/  ISETP.GT.AND P0, PT, R24.reuse, 0x18, P0 ;  /* 0x000000181800780c */ /* 0x040fe80000704270 */
[----:B------:R-:W-:Y:S04]  /*7ab0*/  ISETP.LT.OR P0, PT, R25, 0x19, P0 ;  /* 0x000000191900780c */ /* 0x000fe80000701670 */
[----:B------:R-:W-:Y:S02]  /*7ac0*/  FSEL R18, R13, -INF , !P0 ;  /* 0xff8000000d127808 */ /* 0x000fe40004000000 */
[----:B------:R-:W-:Y:S04]  /*7ad0*/  PLOP3.LUT P0, PT, PT, PT, UP4, 0x40, 0x0 ;  /* 0x000000000000781c */ /* 0x000fe80003f0e848 */
        /* <DEDUP_REMOVED lines=17> */
[----:B------:R-:W-:Y:S04]  /*7bf0*/  ISETP.LT.OR P0, PT, R25, 0x2a, P0 ;  /* 0x0000002a1900780c */ /* 0x000fe80000701670 */
[----:B------:R-:W-:Y:S01]  /*7c00*/  FSEL R11, R16, -INF , !P0 ;  /* 0xff800000100b7808 */ /* 0x000fe20004000000 */
[----:B------:R-:W-:Y:S01]  /*7c10*/  IMAD.IADD R16, R22, 0x1, R0 ;  /* 0x0000000116107824 */ /* 0x000fe200078e0200 */
[----:B------:R-:W-:Y:S01]  /*7c20*/  PLOP3.LUT P0, PT, PT, PT, UP6, 0x40, 0x0 ;  /* 0x000000000000781c */ /* 0x000fe20003f0e868 */
[----:B------:R-:W-:Y:S11]  /*7c30*/  UISETP.NE.AND UP6, UPT, UR30, URZ, UPT ;  /* 0x0000003f1e00728c */ /* 0x000ff6000bfc5270 */
[----:B------:R-:W-:Y:S01]  /*7c40*/  @!UPT UIADD3 URZ, URZ, URZ, URZ ;  /* 0x0000003f3f3ff290 */ /* 0x000fe2000fffe03f */
        /* <DEDUP_REMOVED lines=9> */
[----:B------:R-:W-:Y:S05]  /*7ce0*/  IMAD.MOV.U32 R0, RZ, RZ, 0x1 ;  /* 0x00000001ff007424 */ /* 0x000fea00078e00ff */
[----:B------:R-:W-:Y:S11]  /*7cf0*/  ISETP.NE.AND P0, PT, R0, c[0x0][0x32c], PT ;  /* 0x0000cb0000007a0c */ /* 0x000ff60003f05270 */
[----:B------:R-:W-:Y:S02]  /*7d00*/  @!UPT UIADD3 URZ, URZ, URZ, URZ ;  /* 0x0000003f3f3ff290 */ /* 0x000fe4000fffe03f */
[----:B------:R-:W-:Y:S05]  /*7d10*/  @P0 IMAD.HI.U32 R0, R2, c[0x0][0x330], RZ ;  /* 0x0000cc0002000a27 */ /* 0x000fea00078e00ff */
[----:B------:R-:W-:Y:S04]  /*7d20*/  @P0 SHF.R.U32.HI R2, RZ, c[0x0][0x334], R0 ;  /* 0x0000cd00ff020a19 */ /* 0x000fe80000011600 */
[----:B------:R-:W-:Y:S01]  /*7d30*/  LOP3.LUT R2, RZ, R2, RZ, 0x33, !PT ;  /* 0x00000002ff027212 */ /* 0x000fe200078e33ff */
[----:B------:R-:W-:-:S05]  /*7d40*/  BRA `(.L_x_417) ;  /* 0x0000005000007947 */ /* 0x000fca0003800000 */
.L_x_416:
[----:B------:R-:W-:Y:S04]  /*7d50*/  MOV R0, 0x1 ;  /* 0x0000000100007802 */ /* 0x000fe80000000f00 */
[----:B------:R-:W-:Y:S11]  /*7d60*/  ISETP.NE.AND P0, PT, R0, c[0x0][0x32c], PT ;  /* 0x0000cb0000007a0c */ /* 0x000ff60003f05270 */
[----:B------:R-:W-:Y:S02]  /*7d70*/  @!UPT UIADD3 URZ, URZ, URZ, URZ ;  /* 0x0000003f3f3ff290 */ /* 0x000fe4000fffe03f */
[----:B------:R-:W-:Y:S05]  /*7d80*/  @P0 IMAD.HI.U32 R0, R2, c[0x0][0x330], RZ ;  /* 0x0000cc0002000a27 */ /* 0x000fea00078e00ff */
[----:B------:R-:W-:Y:S02]  /*7d90*/  @P0 SHF.R.U32.HI R2, RZ, c[0x0][0x334], R0 ;  /* 0x0000cd00ff020a19 */ /* 0x000fe40000011600 */
.L_x_417:
[----:B------:R-:W-:Y:S05]  /*7da0*/  BSYNC B0 ;  /* 0x0000000000007941 */ /* 0x000fea0003800000 */
.L_x_415:
[----:B------:R-:W-:Y:S05]  /*7db0*/  IADD3 R0, -R26, UR24, RZ ;  /* 0x000000181a007c10 */ /* 0x000fea000fffe1ff */
[----:B------:R-:W-:Y:S05]  /*7dc0*/  IMAD R0, R2, c[0x0][0x32c], R0 ;  /* 0x0000cb0002007a24 */ /* 0x000fea00078e0200 */
[----:B------:R-:W-:Y:S02]  /*7dd0*/  IMNMX R15, R15, R0, !PT ;  /* 0x000000000f0f7217 */ /* 0x000fe40007800200 */
[----:B------:R-:W-:Y:S04]  /*7de0*/  IADD3 R0, R0, c[0x0][0x32c], RZ ;  /* 0x0000cb0000007a10 */ /* 0x000fe80007ffe0ff */
[----:B------:R-:W-:Y:S02]  /*7df0*/  IMNMX R16, R16, R0, PT ;  /* 0x0000000010107217 */ /* 0x000fe40003800200 */
.L_x_414:
[----:B------:R-:W-:Y:S01]  /*7e00*/  FMNMX.FTZ R0, R17, R3, !PT ;  /* 0x0000000311007209 */ /* 0x000fe20007810000 */
[----:B------:R-:W-:Y:S01]  /*7e10*/  UP2UR UR24, UPR, URZ, 0x10 ;  /* 0x000000103f187883 */ /* 0x000fe20008000000 */
[----:B------:R-:W2:Y:S01]  /*7e20*/  LDL.LU R26, [R1+0x44] ;  /* 0x00004400011a7983 */ /* 0x000ea20000300800 */
[----:B------:R-:W-:Y:S01]  /*7e30*/  UISETP.NE.AND UP4, UPT, UR29, URZ, UPT ;  /* 0x0000003f1d00728c */ /* 0x000fe2000bf85270 */
[----:B------:R-:W-:Y:S01]  /*7e40*/  FMNMX.FTZ R0, R21, R0, !PT ;  /* 0x0000000015007209 */ /* 0x000fe20007810000 */
[----:B------:R-:W-:Y:S02]  /*7e50*/  UP2UR UR29, UPR, URZ, 0x8 ;  /* 0x000000083f1d7883 */ /* 0x000fe40008000000 */
        /* <DEDUP_REMOVED lines=20> */
[----:B-1----:R-:W-:Y:S04]  /*7fa0*/  FMNMX.FTZ R0, R0, R2, !PT ;  /* 0x0000000200007209 */ /* 0x002fe80007810000 */
[C---:B------:R-:W-:Y:S01]  /*7fb0*/  FSETP.NEU.FTZ.AND P0, PT, R0.reuse, -INF , PT ;  /* 0xff8000000000780b */ /* 0x040fe20003f1d000 */
[C---:B------:R-:W-:Y:S03]  /*7fc0*/  FMUL.FTZ R172, R0.reuse, c[0x0][0x2d0] ;  /* 0x0000b40000ac7a20 */ /* 0x040fe60000410000 */
[----:B------:R-:W-:Y:S02]  /*7fd0*/  FSEL R2, R0, RZ, P0 ;  /* 0x000000ff00027208 */ /* 0x000fe40000000000 */
[----:B------:R-:W-:Y:S02]  /*7fe0*/  FSEL R172, R172, RZ, P0 ;  /* 0x000000ffacac7208 */ /* 0x000fe40000000000 */
[----:B------:R-:W-:Y:S01]  /*7ff0*/  PLOP3.LUT P0, PT, PT, PT, UP4, 0x40, 0x0 ;  /* 0x000000000000781c */ /* 0x000fe20003f0e848 */
[----:B------:R-:W-:Y:S01]  /*8000*/  UISETP.NE.AND UP4, UPT, UR24, URZ, UPT ;  /* 0x0000003f1800728c */ /* 0x000fe2000bf85270 */
[----:B------:R-:W-:Y:S01]  /*8010*/  FADD.FTZ R2, -R2, R3 ;  /* 0x0000000302027221 */ /* 0x000fe20000010100 */
[----:B------:R-:W-:Y:S01]  /*8020*/  UIADD3 UR24, UR5, -0x1, URZ ;  /* 0xffffffff05187890 */ /* 0x000fe2000fffe03f */
[----:B------:R-:W-:Y:S01]  /*8030*/  ISETP.GT.AND P0, PT, R15, RZ, P0 ;  /* 0x000000ff0f00720c */ /* 0x000fe20000704270 */
[--C-:B------:R-:W-:Y:S02]  /*8040*/  FFMA.FTZ R23, R14, c[0x0][0x2d0], -R172.reuse ;  /* 0x0000b4000e177a23 */ /* 0x100fe400000108ac */
[--C-:B------:R-:W-:Y:S01]  /*8050*/  FFMA.FTZ R171, R20, c[0x0][0x2d0], -R172.reuse ;  /* 0x0000b40014ab7a23 */ /* 0x100fe200000108ac */
[----:B------:R-:W-:Y:S01]  /*8060*/  ISETP.LT.OR P0, PT, R16, 0x1, P0 ;  /* 0x000000011000780c */ /* 0x000fe20000701670 */
[--C-:B------:R-:W-:Y:S02]  /*8070*/  FFMA.FTZ R25, R19, c[0x0][0x2d0], -R172.reuse ;  /* 0x0000b40013197a23 */ /* 0x100fe400000108ac */
[--C-:B------:R-:W-:Y:S01]  /*8080*/  FFMA.FTZ R24, R18, c[0x0][0x2d0], -R172.reuse ;  /* 0x0000b40012187a23 */ /* 0x100fe200000108ac */
[----:B------:R-:W-:Y:S01]  /*8090*/  FSEL R14, R158, -INF , !P0 ;  /* 0xff8000009e0e7808 */ /* 0x000fe20004000000 */
[--C-:B------:R-:W-:Y:S01]  /*80a0*/  FFMA.FTZ R13, R21, c[0x0][0x2d0], -R172.reuse ;  /* 0x0000b400150d7a23 */ /* 0x100fe200000108ac */
[----:B------:R-:W-:Y:S01]  /*80b0*/  PLOP3.LUT P0, PT, PT, PT, UP3, 0x40, 0x0 ;  /* 0x000000000000781c */ /* 0x000fe20003f0e838 */
[--C-:B------:R-:W-:Y:S01]  /*80c0*/  FFMA.FTZ R17, R17, c[0x0][0x2d0], -R172.reuse ;  /* 0x0000b40011117a23 */ /* 0x100fe200000108ac */
[----:B------:R-:W-:Y:S01]  /*80d0*/  UISETP.NE.AND UP3, UPT, UR29, URZ, UPT ;  /* 0x0000003f1d00728c */ /* 0x000fe2000bf65270 */
[--C-:B------:R-:W-:Y:S01]  /*80e0*/  FFMA.FTZ R12, R8, c[0x0][0x2d0], -R172.reuse ;  /* 0x0000b400080c7a23 */ /* 0x100fe200000108ac */
[----:B------:R-:W-:Y:S01]  /*80f0*/  ISETP.GT.AND P0, PT, R15, 0x1, P0 ;  /* 0x000000010f00780c */ /* 0x000fe20000704270 */
[--C-:B------:R-:W-:Y:S01]  /*8100*/  FFMA.FTZ R8, R159, c[0x0][0x2d0], -R172.reuse ;  /* 0x0000b4009f087a23 */ /* 0x100fe200000108ac */
[----:B------:R-:W-:Y:S01]  /*8110*/  MUFU.EX2 R13, R13 ;  /* 0x0000000d000d7308 */ /* 0x000fe20000000800 */
[--C-:B------:R-:W-:Y:S01]  /*8120*/  FFMA.FTZ R175, R175, c[0x0][0x2d0], -R172.reuse ;  /* 0x0000b400afaf7a23 */ /* 0x100fe200000108ac */
[----:B------:R-:W-:Y:S01]  /*8130*/  ISETP.LT.OR P0, PT, R16, 0x2, P0 ;  /* 0x000000021000780c */ /* 0x000fe20000701670 */
[--C-:B------:R-:W-:Y:S02]  /*8140*/  FFMA.FTZ R174, R174, c[0x0][0x2d0], -R172.reuse ;  /* 0x0000b400aeae7a23 */ /* 0x100fe400000108ac */
[--C-:B------:R-:W-:Y:S02]  /*8150*/  FFMA.FTZ R173, R173, c[0x0][0x2d0], -R172.reuse ;  /* 0x0000b400adad7a23 */ /* 0x100fe400000108ac */
[----:B------:R-:W-:Y:S01]  /*8160*/  FFMA.FTZ R172, R11, c[0x0][0x2d0], -R172 ;  /* 0x0000b4000bac7a23 */ /* 0x000fe200000108ac */
[----:B------:R-:W-:Y:S01]  /*8170*/  FSEL R11, R157, -INF , !P0 ;  /* 0xff8000009d0b7808 */ /* 0x000fe20004000000 */
[----:B------:R-:W-:Y:S01]  /*8180*/  FMUL.FTZ R2, R2, c[0x0][0x2d0] ;  /* 0x0000b40002027a20 */ /* 0x000fe20000410000 */
[----:B------:R-:W-:Y:S01]  /*8190*/  PLOP3.LUT P0, PT, PT, PT, UP2, 0x40, 0x0 ;  /* 0x000000000000781c */ /* 0x000fe20003f0e828 */
[----:B------:R-:W-:Y:S01]  /*81a0*/  UISETP.NE.AND UP2, UPT, UR28, URZ, UPT ;  /* 0x0000003f1c00728c */ /* 0x000fe2000bf45270 */
[----:B------:R-:W1:Y:S02]  /*81b0*/  MUFU.EX2 R17, R17 ;  /* 0x0000001100117308 */ /* 0x000e640000000800 */
[C---:B------:R-:W-:Y:S04]  /*81c0*/  ISETP.GT.AND P0, PT, R15.reuse, 0x8, P0 ;  /* 0x000000080f00780c */ /* 0x040fe80000704270 */
[----:B------:R-:W-:Y:S04]  /*81d0*/  ISETP.LT.OR P0, PT, R16, 0x9, P0 ;  /* 0x000000091000780c */ /* 0x000fe80000701670 */
[----:B------:R-:W-:Y:S01]  /*81e0*/  FSEL R10, R10, -INF , !P0 ;  /* 0xff8000000a0a7808 */ /* 0x000fe20004000000 */
[----:B------:R-:W-:Y:S01]  /*81f0*/  MUFU.EX2 R12, R12 ;  /* 0x0000000c000c7308 */ /* 0x000fe20000000800 */
[----:B------:R-:W-:Y:S01]  /*8200*/  PLOP3.LUT P0, PT, PT, PT, UP1, 0x40, 0x0 ;  /* 0x000000000000781c */ /* 0x000fe20003f0e818 */
[----:B------:R-:W-:Y:S03]  /*8210*/  UISETP.NE.AND UP1, UPT, UR27, URZ, UPT ;  /* 0x0000003f1b00728c */ /* 0x000fe6000bf25270 */
[----:B------:R-:W-:Y:S04]  /*8220*/  ISETP.GT.AND P0, PT, R15, 0x9, P0 ;  /* 0x000000090f00780c */ /* 0x000fe80000704270 */
[C---:B------:R-:W-:Y:S01]  /*8230*/  ISETP.LT.OR P0, PT, R16.reuse, 0xa, P0 ;  /* 0x0000000a1000780c */ /* 0x040fe20000701670 */
[----:B------:R-:W3:Y:S03]  /*8240*/  MUFU.EX2 R8, R8 ;  /* 0x0000000800087308 */ /* 0x000ee60000000800 */
[----:B------:R-:W-:Y:S02]  /*8250*/  FSEL R169, R169, -INF , !P0 ;  /* 0xff800000a9a97808 */ /* 0x000fe40004000000 */
[----:B------:R-:W-:Y:S01]  /*8260*/  PLOP3.LUT P0, PT, PT, PT, UP0, 0x40, 0x0 ;  /* 0x000000000000781c */ /* 0x000fe20003f0e808 */
[----:B------:R-:W-:Y:S01]  /*8270*/  UISETP.NE.AND UP0, UPT, UR26, URZ, UPT ;  /* 0x0000003f1a00728c */ /* 0x000fe2000bf05270 */
[----:B-1----:R-:W-:Y:S02]  /*8280*/  F2FP.BF16.PACK_AB R168, R13, R17 ;  /* 0x000000110da8723e */ /* 0x002fe400000010ff */
[----:B------:R-:W-:Y:S01]  /*8290*/  ISETP.GT.AND P0, PT, R15, 0x10, P0 ;  /* 0x000000100f00780c */ /* 0x000fe20000704270 */
[----:B------:R-:W-:Y:S03]  /*82a0*/  MUFU.EX2 R172, R172 ;  /* 0x000000ac00ac7308 */ /* 0x000fe60000000800 */
[----:B------:R-:W-:Y:S04]  /*82b0*/  ISETP.LT.OR P0, PT, R16, 0x11, P0 ;  /* 0x000000111000780c */ /* 0x000fe80000701670 */
[----:B------:R-:W-:Y:S02]  /*82c0*/  FSEL R22, R9, -INF , !P0 ;  /* 0xff80000009167808 */ /* 0x000fe40004000000 */
[----:B------:R-:W-:Y:S01]  /*82d0*/  PLOP3.LUT P0, PT, PT, PT, UP6, 0x40, 0x0 ;  /* 0x000000000000781c */ /* 0x000fe20003f0e868 */
[----:B------:R-:W-:Y:S03]  /*82e0*/  MUFU.EX2 R175, R175 ;  /* 0x000000af00af7308 */ /* 0x000fe60000000800 */
[----:B------:R-:W-:Y:S02]  /*82f0*/  ISETP.GT.AND P0, PT, R15, 0x11, P0 ;  /* 0x000000110f00780c */ /* 0x000fe40000704270 */
[----:B---3--:R-:W-:Y:S02]  /*8300*/  F2FP.BF16.PACK_AB R170, R8, R12 ;  /* 0x0000000c08aa723e */ /* 0x008fe400000010ff */
[C---:B------:R-:W-:Y:S03]  /*8310*/  ISETP.LT.OR P0, PT, R16.reuse, 0x12, P0 ;  /* 0x000000121000780c */ /* 0x040fe60000701670 */
[----:B------:R-:W-:Y:S01]  /*8320*/  MUFU.EX2 R174, R174 ;  /* 0x000000ae00ae7308 */ /* 0x000fe20000000800 */
[----:B------:R-:W-:Y:S02]  /*8330*/  FSEL R179, R179, -INF , !P0 ;  /* 0xff800000b3b37808 */ /* 0x000fe40004000000 */
[----:B------:R-:W-:Y:S04]  /*8340*/  PLOP3.LUT P0, PT, PT, PT, UP5, 0x40, 0x0 ;  /* 0x000000000000781c */ /* 0x000fe80003f0e858 */
[C---:B------:R-:W-:Y:S03]  /*8350*/  ISETP.GT.AND P0, PT, R15.reuse, 0x18, P0 ;  /* 0x000000180f00780c */ /* 0x040fe60000704270 */
[----:B------:R-:W-:Y:S01]  /*8360*/  MUFU.EX2 R173, R173 ;  /* 0x000000ad00ad7308 */ /* 0x000fe20000000800 */
[----:B------:R-:W-:Y:S04]  /*8370*/  ISETP.LT.OR P0, PT, R16, 0x19, P0 ;  /* 0x000000191000780c */ /* 0x000fe80000701670 */
        /* <DEDUP_REMOVED lines=17> */
[----:B------:R-:W-:Y:S01]  /*8490*/  PLOP3.LUT P0, PT, PT, PT, UP0, 0x40, 0x0 ;  /* 0x000000000000781c */ /* 0x000fe20003f0e808 */
[----:B------:R-:W-:Y:S03]  /*84a0*/  UISETP.GT.AND UP0, UPT, UR5, UR4, UPT ;  /* 0x000000040500728c */ /* 0x000fe6000bf04270 */
[----:B------:R-:W-:Y:S01]  /*84b0*/  ISETP.GT.AND P0, PT, R15, 0x29, P0 ;  /* 0x000000290f00780c */ /* 0x000fe20000704270 */
[----:B------:R-:W-:Y:S03]  /*84c0*/  UMOV UR5, UR24 ;  /* 0x0000001800057c82 */ /* 0x000fe60008000000 */
[----:B------:R-:W-:Y:S04]  /*84d0*/  ISETP.LT.OR P0, PT, R16, 0x2a, P0 ;  /* 0x0000002a1000780c */ /* 0x000fe80000701670 */
[----:B------:R-:W-:Y:S02]  /*84e0*/  FSEL R3, R6, -INF , !P0 ;  /* 0xff80000006037808 */ /* 0x000fe40004000000 */
[----:B------:R-:W1:Y:S02]  /*84f0*/  MUFU.EX2 R6, R2 ;  /* 0x0000000200067308 */ /* 0x000e640000000800 */
[----:B-1----:R-:W-:Y:S01]  /*8500*/  FMUL.FTZ R20, R6, R148 ;  /* 0x0000009406147220 */ /* 0x002fe20000410000 */
[----:B------:R-:W-:Y:S01]  /*8510*/  FMNMX.FTZ R2, R14, R156, !PT ;  /* 0x0000009c0e027209 */ /* 0x000fe20007810000 */
[----:B------:R-:W3:Y:S01]  /*8520*/  LDL.LU R148, [R1+0x40] ;  /* 0x0000400001947983 */ /* 0x000ee20000300800 */
[C---:B--2---:R-:W-:Y:S02]  /*8530*/  FFMA.FTZ R5, R6.reuse, R26, R17 ;  /* 0x0000001a06057223 */ /* 0x044fe40000010011 */
[----:B------:R-:W-:Y:S01]  /*8540*/  FMNMX.FTZ R2, R11, R2, !PT ;  /* 0x000000020b027209 */ /* 0x000fe20007810000 */
[----:B------:R-:W-:Y:S01]  /*8550*/  FMUL.FTZ R9, R6, R137 ;  /* 0x0000008906097220 */ /* 0x000fe20000410000 */
[----:B------:R-:W-:Y:S01]  /*8560*/  MOV R137, R22 ;  /* 0x0000001600897202 */ /* 0x000fe20000000f00 */
[----:B------:R-:W-:Y:S01]  /*8570*/  FADD.FTZ R5, R13, R5 ;  /* 0x000000050d057221 */ /* 0x000fe20000010000 */
[----:B------:R-:W-:Y:S01]  /*8580*/  FMNMX.FTZ R2, R10, R2, !PT ;  /* 0x000000020a027209 */ /* 0x000fe20007810000 */
[----:B------:R-:W-:Y:S02]  /*8590*/  FMUL.FTZ R13, R6, R141 ;  /* 0x0000008d060d7220 */ /* 0x000fe40000410000 */
[----:B------:R-:W-:Y:S01]  /*85a0*/  FADD.FTZ R5, R12, R5 ;  /* 0x000000050c057221 */ /* 0x000fe20000010000 */
[----:B------:R-:W-:Y:S01]  /*85b0*/  FMNMX.FTZ R2, R169, R2, !PT ;  /* 0x00000002a9027209 */ /* 0x000fe20007810000 */
[----:B------:R-:W-:Y:S01]  /*85c0*/  FMUL.FTZ R12, R6, R140 ;  /* 0x0000008c060c7220 */ /* 0x000fe20000410000 */
[----:B------:R-:W-:Y:S01]  /*85d0*/  MOV R140, R24 ;  /* 0x00000018008c7202 */ /* 0x000fe20000000f00 */
[----:B------:R-:W-:Y:S01]  /*85e0*/  FADD.FTZ R177, R8, R5 ;  /* 0x0000000508b17221 */ /* 0x000fe20000010000 */
[----:B------:R-:W-:Y:S01]  /*85f0*/  FMNMX.FTZ R2, R22, R2, !PT ;  /* 0x0000000216027209 */ /* 0x000fe20007810000 */
[C---:B------:R-:W-:Y:S02]  /*8600*/  FMUL.FTZ R8, R6.reuse, R136 ;  /* 0x0000008806087220 */ /* 0x040fe40000410000 */
[C---:B------:R-:W-:Y:S01]  /*8610*/  FMUL.FTZ R5, R6.reuse, R133 ;  /* 0x0000008506057220 */ /* 0x040fe20000410000 */
[----:B------:R-:W-:Y:S01]  /*8620*/  FMNMX.FTZ R2, R179, R2, !PT ;  /* 0x00000002b3027209 */ /* 0x000fe20007810000 */
[C---:B------:R-:W-:Y:S01]  /*8630*/  FMUL.FTZ R16, R6.reuse, R144 ;  /* 0x0000009006107220 */ /* 0x040fe20000410000 */
[----:B------:R-:W-:Y:S01]  /*8640*/  MOV R133, R25 ;  /* 0x0000001900857202 */ /* 0x000fe20000000f00 */
[----:B------:R-:W-:Y:S01]  /*8650*/  FMUL.FTZ R25, R6, R153 ;  /* 0x0000009906197220 */ /* 0x000fe20000410000 */
[----:B------:R-:W-:Y:S01]  /*8660*/  FMNMX.FTZ R2, R178, R2, !PT ;  /* 0x00000002b2027209 */ /* 0x000fe20007810000 */
[C---:B------:R-:W-:Y:S01]  /*8670*/  FMUL.FTZ R17, R6.reuse, R145 ;  /* 0x0000009106117220 */ /* 0x040fe20000410000 */
[----:B------:R-:W-:Y:S01]  /*8680*/  MOV R145, R23 ;  /* 0x0000001700917202 */ /* 0x000fe20000000f00 */
[----:B------:R-:W-:Y:S01]  /*8690*/  FMUL.FTZ R21, R6, R149 ;  /* 0x0000009506157220 */ /* 0x000fe20000410000 */
[----:B------:R-:W-:Y:S01]  /*86a0*/  FMNMX.FTZ R2, R176, R2, !PT ;  /* 0x00000002b0027209 */ /* 0x000fe20007810000 */
[C---:B------:R-:W-:Y:S01]  /*86b0*/  FMUL.FTZ R24, R6.reuse, R152 ;  /* 0x0000009806187220 */ /* 0x040fe20000410000 */
[----:B------:R-:W-:Y:S01]  /*86c0*/  MOV R149, R133 ;  /* 0x0000008500957202 */ /* 0x000fe20000000f00 */
[C---:B------:R-:W-:Y:S01]  /*86d0*/  FMUL.FTZ R28, R6.reuse, R28 ;  /* 0x0000001c061c7220 */ /* 0x040fe20000410000 */
[----:B------:R-:W-:Y:S01]  /*86e0*/  FMNMX.FTZ R2, R159, R2, !PT ;  /* 0x000000029f027209 */ /* 0x000fe20007810000 */
[C---:B------:R-:W-:Y:S01]  /*86f0*/  FMUL.FTZ R29, R6.reuse, R29 ;  /* 0x0000001d061d7220 */ /* 0x040fe20000410000 */
[----:B------:R-:W-:Y:S01]  /*8700*/  MOV R152, R171 ;  /* 0x000000ab00987202 */ /* 0x000fe20000000f00 */
[----:B------:R-:W-:Y:S01]  /*8710*/  FMUL.FTZ R32, R6, R32 ;  /* 0x0000002006207220 */ /* 0x000fe20000410000 */
[----:B------:R-:W-:Y:S01]  /*8720*/  FMNMX.FTZ R2, R158, R2, !PT ;  /* 0x000000029e027209 */ /* 0x000fe20007810000 */
[C---:B------:R-:W-:Y:S02]  /*8730*/  FMUL.FTZ R33, R6.reuse, R33 ;  /* 0x0000002106217220 */ /* 0x040fe40000410000 */
[C---:B------:R-:W-:Y:S01]  /*8740*/  FMUL.FTZ R36, R6.reuse, R36 ;  /* 0x0000002406247220 */ /* 0x040fe20000410000 */
[----:B------:R-:W-:Y:S01]  /*8750*/  FMNMX.FTZ R2, R157, R2, !PT ;  /* 0x000000029d027209 */ /* 0x000fe20007810000 */
[C---:B------:R-:W-:Y:S02]  /*8760*/  FMUL.FTZ R37, R6.reuse, R37 ;  /* 0x0000002506257220 */ /* 0x040fe40000410000 */
[C---:B------:R-:W-:Y:S01]  /*8770*/  FMUL.FTZ R40, R6.reuse, R40 ;  /* 0x0000002806287220 */ /* 0x040fe20000410000 */
[----:B------:R-:W-:Y:S01]  /*8780*/  FMNMX.FTZ R2, R3, R2, !PT ;  /* 0x0000000203027209 */ /* 0x000fe20007810000 */
[C---:B------:R-:W-:Y:S02]  /*8790*/  FMUL.FTZ R41, R6.reuse, R41 ;  /* 0x0000002906297220 */ /* 0x040fe40000410000 */
[C---:B------:R-:W-:Y:S02]  /*87a0*/  FMUL.FTZ R44, R6.reuse, R44 ;  /* 0x0000002c062c7220 */ /* 0x040fe40000410000 */
[----:B------:R-:W1:Y:S01]  /*87b0*/  SHFL.BFLY PT, R4, R2, 0x2, 0x1f ;  /* 0x0c401f0002047f89 */ /* 0x000e6200000e0000 */
        /* <DEDUP_REMOVED lines=11> */
[----:B------:R-:W-:Y:S01]  /*8870*/  FMUL.FTZ R68, R6, R68 ;  /* 0x0000004406447220 */ /* 0x000fe20000410000 */
[----:B-1----:R-:W-:Y:S01]  /*8880*/  FMNMX.FTZ R4, R2, R4, !PT ;  /* 0x0000000402047209 */ /* 0x002fe20007810000 */
        /* <DEDUP_REMOVED lines=17> */
[----:B------:R-:W-:Y:S01]  /*89a0*/  FMUL.FTZ R97, R6, R97 ;  /* 0x0000006106617220 */ /* 0x000fe20000410000 */
[----:B------:R-:W-:Y:S01]  /*89b0*/  FSETP.NEU.FTZ.AND P0, PT, R2, -INF , PT ;  /* 0xff8000000200780b */ /* 0x000fe20003f1d000 */
[C---:B------:R-:W-:Y:S02]  /*89c0*/  FMUL.FTZ R100, R6.reuse, R100 ;  /* 0x0000006406647220 */ /* 0x040fe40000410000 */
[----:B------:R-:W-:Y:S01]  /*89d0*/  FMUL.FTZ R101, R6, R101 ;  /* 0x0000006506657220 */ /* 0x000fe20000410000 */
[----:B------:R-:W-:Y:S01]  /*89e0*/  FSEL R7, R2, RZ, P0 ;  /* 0x000000ff02077208 */ /* 0x000fe20000000000 */
[C---:B------:R-:W-:Y:S02]  /*89f0*/  FMUL.FTZ R104, R6.reuse, R104 ;  /* 0x0000006806687220 */ /* 0x040fe40000410000 */
[----:B------:R-:W-:Y:S02]  /*8a00*/  FMUL.FTZ R105, R6, R105 ;  /* 0x0000006906697220 */ /* 0x000fe40000410000 */
[----:B------:R-:W-:Y:S02]  /*8a10*/  FADD.FTZ R7, -R7, R156 ;  /* 0x0000009c07077221 */ /* 0x000fe40000010100 */
[----:B------:R-:W-:Y:S02]  /*8a20*/  FMUL.FTZ R156, R2, c[0x0][0x2d0] ;  /* 0x0000b400029c7a20 */ /* 0x000fe40000410000 */
[----:B------:R-:W-:Y:S02]  /*8a30*/  FMUL.FTZ R7, R7, c[0x0][0x2d0] ;  /* 0x0000b40007077a20 */ /* 0x000fe40000410000 */
[----:B------:R-:W-:Y:S01]  /*8a40*/  FMUL.FTZ R108, R6, R108 ;  /* 0x0000006c066c7220 */ /* 0x000fe20000410000 */
[----:B------:R-:W-:Y:S01]  /*8a50*/  FSEL R156, R156, RZ, P0 ;  /* 0x000000ff9c9c7208 */ /* 0x000fe20000000000 */
[----:B------:R-:W1:Y:S01]  /*8a60*/  MUFU.EX2 R132, R7 ;  /* 0x0000000700847308 */ /* 0x000e620000000800 */
[C---:B------:R-:W-:Y:S01]  /*8a70*/  FMUL.FTZ R109, R6.reuse, R109 ;  /* 0x0000006d066d7220 */ /* 0x040fe20000410000 */
[----:B------:R-:W-:Y:S01]  /*8a80*/  PLOP3.LUT P0, PT, PT, PT, UP0, 0x80, 0x0 ;  /* 0x000000000000781c */ /* 0x000fe20003f0f008 */
[----:B------:R-:W-:Y:S02]  /*8a90*/  FMUL.FTZ R112, R6, R112 ;  /* 0x0000007006707220 */ /* 0x000fe40000410000 */
[--C-:B------:R-:W-:Y:S02]  /*8aa0*/  FFMA.FTZ R136, R14, c[0x0][0x2d0], -R156.reuse ;  /* 0x0000b4000e887a23 */ /* 0x100fe4000001089c */
[C---:B------:R-:W-:Y:S02]  /*8ab0*/  FMUL.FTZ R113, R6.reuse, R113 ;  /* 0x0000007106717220 */ /* 0x040fe40000410000 */
[C---:B------:R-:W-:Y:S02]  /*8ac0*/  FMUL.FTZ R116, R6.reuse, R116 ;  /* 0x0000007406747220 */ /* 0x040fe40000410000 */
[----:B------:R-:W-:Y:S01]  /*8ad0*/  MUFU.EX2 R136, R136 ;  /* 0x0000008800887308 */ /* 0x000fe20000000800 */
[C---:B------:R-:W-:Y:S02]  /*8ae0*/  FMUL.FTZ R117, R6.reuse, R117 ;  /* 0x0000007506757220 */ /* 0x040fe40000410000 */
[C---:B------:R-:W-:Y:S02]  /*8af0*/  FMUL.FTZ R120, R6.reuse, R120 ;  /* 0x0000007806787220 */ /* 0x040fe40000410000 */
[C---:B------:R-:W-:Y:S02]  /*8b00*/  FMUL.FTZ R121, R6.reuse, R121 ;  /* 0x0000007906797220 */ /* 0x040fe40000410000 */
[C---:B------:R-:W-:Y:S02]  /*8b10*/  FMUL.FTZ R124, R6.reuse, R124 ;  /* 0x0000007c067c7220 */ /* 0x040fe40000410000 */
[----:B------:R-:W-:Y:S02]  /*8b20*/  FMUL.FTZ R125, R6, R125 ;  /* 0x0000007d067d7220 */ /* 0x000fe40000410000 */
[--C-:B------:R-:W-:Y:S02]  /*8b30*/  FFMA.FTZ R144, R11, c[0x0][0x2d0], -R156.reuse ;  /* 0x0000b4000b907a23 */ /* 0x100fe4000001089c */
[C---:B-1----:R-:W-:Y:S02]  /*8b40*/  FMUL.FTZ R7, R132.reuse, R135 ;  /* 0x0000008784077220 */ /* 0x042fe40000410000 */
        /* <DEDUP_REMOVED lines=14> */
[----:B------:R1:W2:Y:S01]  /*8c30*/  MUFU.EX2 R150, R152 ;  /* 0x0000009800967308 */ /* 0x0002a20000000800 */
        /* <DEDUP_REMOVED lines=11> */
[C---:B------:R-:W-:Y:S01]  /*8cf0*/  FMUL.FTZ R58, R132.reuse, R58 ;  /* 0x0000003a843a7220 */ /* 0x040fe20000410000 */
[----:B-1----:R-:W-:Y:S01]  /*8d00*/  LDSM.16.MT88.4 R152, [R249+0x1100] ;  /* 0x00110000f998783b */ /* 0x002fe20000004200 */
        /* <DEDUP_REMOVED lines=36> */
[----:B------:R-:W-:Y:S02]  /*8f50*/  FMUL.FTZ R131, R132, R131 ;  /* 0x0000008384837220 */ /* 0x000fe40000410000 */
[C---:B------:R-:W-:Y:S02]  /*8f60*/  FMUL.FTZ R128, R6.reuse, R128 ;  /* 0x0000008006807220 */ /* 0x040fe40000410000 */
[----:B------:R-:W-:Y:S02]  /*8f70*/  FMUL.FTZ R129, R6, R129 ;  /* 0x0000008106817220 */ /* 0x000fe40000410000 */
[----:B------:R-:W-:Y:S02]  /*8f80*/  FMUL.FTZ R6, R132, R134 ;  /* 0x0000008684067220 */ /* 0x000fe40000410000 */
[--C-:B------:R-:W-:Y:S02]  /*8f90*/  FFMA.FTZ R141, R10, c[0x0][0x2d0], -R156.reuse ;  /* 0x0000b4000a8d7a23 */ /* 0x100fe4000001089c */
[----:B------:R-:W-:Y:S02]  /*8fa0*/  FMUL.FTZ R10, R132, R138 ;  /* 0x0000008a840a7220 */ /* 0x000fe40000410000 */
[--C-:B------:R-:W-:Y:S02]  /*8fb0*/  FFMA.FTZ R147, R179, c[0x0][0x2d0], -R156.reuse ;  /* 0x0000b400b3937a23 */ /* 0x100fe4000001089c */
[----:B------:R-:W1:Y:S01]  /*8fc0*/  MUFU.EX2 R141, R141 ;  /* 0x0000008d008d7308 */ /* 0x000e620000000800 */
[----:B------:R-:W-:Y:S02]  /*8fd0*/  FFMA.FTZ R149, R178, c[0x0][0x2d0], -R156 ;  /* 0x0000b400b2957a23 */ /* 0x000fe4000001089c */
[----:B--2---:R-:W-:Y:S07]  /*8fe0*/  FADD.FTZ R177, R150, R177 ;  /* 0x000000b196b17221 */ /* 0x004fee0000010000 */
[----:B------:R-:W-:Y:S01]  /*8ff0*/  MUFU.EX2 R147, R147 ;  /* 0x0000009300937308 */ /* 0x000fe20000000800 */
[----:B---3--:R-:W-:Y:S01]  /*9000*/  FFMA.FTZ R142, R132, R148, R136 ;  /* 0x00000094848e7223 */ /* 0x008fe20000010088 */
[----:B------:R-:W-:Y:S01]  /*9010*/  MOV R148, R145 ;  /* 0x0000009100947202 */ /* 0x000fe20000000f00 */
[----:B------:R-:W2:Y:S01]  /*9020*/  LDSM.16.MT88.4 R132, [R252+0x100] ;  /* 0x00010000fc84783b */ /* 0x000ea20000004200 */
[----:B------:R-:W-:Y:S01]  /*9030*/  MOV R145, R140 ;  /* 0x0000008c00917202 */ /* 0x000fe20000000f00 */
[----:B------:R-:W-:Y:S01]  /*9040*/  FFMA.FTZ R140, R169, c[0x0][0x2d0], -R156 ;  /* 0x0000b400a98c7a23 */ /* 0x000fe2000001089c */
[C---:B------:R-:W-:Y:S04]  /*9050*/  F2FP.BF16.PACK_AB R169, R144.reuse, R136 ;  /* 0x0000008890a9723e */ /* 0x040fe800000010ff */
[----:B------:R3:W-:Y:S01]  /*9060*/  MUFU.EX2 R146, R148 ;  /* 0x0000009400927308 */ /* 0x0007e20000000800 */
[----:B------:R-:W-:Y:S02]  /*9070*/  FADD.FTZ R142, R144, R142 ;  /* 0x0000008e908e7221 */ /* 0x000fe40000010000 */
[----:B------:R-:W-:Y:S02]  /*9080*/  FADD.FTZ R144, R143, R177 ;  /* 0x000000b18f907221 */ /* 0x000fe40000010000 */
[----:B-1----:R-:W-:Y:S05]  /*9090*/  FADD.FTZ R142, R141, R142 ;  /* 0x0000008e8d8e7221 */ /* 0x002fea0000010000 */
[----:B------:R-:W1:Y:S10]  /*90a0*/  MUFU.EX2 R140, R140 ;  /* 0x0000008c008c7308 */ /* 0x000e740000000800 */
[----:B------:R-:W4:Y:S01]  /*90b0*/  MUFU.EX2 R145, R145 ;  /* 0x0000009100917308 */ /* 0x000f220000000800 */
[----:B---3--:R-:W-:Y:S02]  /*90c0*/  FFMA.FTZ R148, R137, c[0x0][0x2d0], -R156 ;  /* 0x0000b40089947a23 */ /* 0x008fe4000001089c */
[----:B------:R-:W-:Y:S07]  /*90d0*/  LDSM.16.MT88.4 R136, [R252+0x900] ;  /* 0x00090000fc88783b */ /* 0x000fee0000004200 */
[----:B------:R-:W3:Y:S01]  /*90e0*/  MUFU.EX2 R148, R148 ;  /* 0x0000009400947308 */ /* 0x000ee20000000800 */
[C---:B-1----:R-:W-:Y:S09]  /*90f0*/  F2FP.BF16.PACK_AB R171, R140.reuse, R141 ;  /* 0x0000008d8cab723e */ /* 0x042ff200000010ff */
[----:B------:R-:W1:Y:S01]  /*9100*/  MUFU.EX2 R149, R149 ;  /* 0x0000009500957308 */ /* 0x000e620000000800 */
[C---:B--2---:R-:W-:Y:S05]  /*9110*/  HMMA.16816.F32.BF16 R4, R168.reuse, R132, R4 ;  /* 0x00000084a804723c */ /* 0x044fea0000041804 */
[----:B----4-:R-:W-:Y:S03]  /*9120*/  FADD.FTZ R144, R145, R144 ;  /* 0x0000009091907221 */ /* 0x010fe60000010000 */
[C---:B------:R-:W-:Y:S01]  /*9130*/  HMMA.16816.F32.BF16 R8, R168.reuse, R134, R8 ;  /* 0x00000086a808723c */ /* 0x040fe20000041808 */
[----:B------:R-:W2:Y:S07]  /*9140*/  LDSM.16.MT88.4 R132, [R250+0x100] ;  /* 0x00010000fa84783b */ /* 0x000eae0000004200 */
[C---:B--2---:R-:W-:Y:S08]  /*9150*/  HMMA.16816.F32.BF16 R12, R168.reuse, R132, R12 ;  /* 0x00000084a80c723c */ /* 0x044ff0000004180c */
        /* <DEDUP_REMOVED lines=41> */
[C---:B--2---:R-:W-:Y:S07]  /*93f0*/  HMMA.16816.F32.BF16 R124, R168.reuse, R132, R124 ;  /* 0x00000084a87c723c */ /* 0x044fee000004187c */
[----:B------:R-:W-:Y:S01]  /*9400*/  F2FP.BF16.PACK_AB R132, R143, R150 ;  /* 0x000000968f84723e */ /* 0x000fe200000010ff */
[----:B------:R-:W-:Y:S04]  /*9410*/  HMMA.16816.F32.BF16 R128, R168, R134, R128 ;  /* 0x00000086a880723c */ /* 0x000fe80000041880 */
[----:B---3--:R-:W-:Y:S01]  /*9420*/  F2FP.BF16.PACK_AB R133, R147, R148 ;  /* 0x000000949385723e */ /* 0x008fe200000010ff */
[----:B------:R-:W-:Y:S02]  /*9430*/  FADD.FTZ R150, R140, R142 ;  /* 0x0000008e8c967221 */ /* 0x000fe40000010000 */
[----:B------:R-:W-:Y:S01]  /*9440*/  FFMA.FTZ R168, R176, c[0x0][0x2d0], -R156 ;  /* 0x0000b400b0a87a23 */ /* 0x000fe2000001089c */
[C---:B------:R-:W-:Y:S01]  /*9450*/  F2FP.BF16.PACK_AB R134, R146.reuse, R145 ;  /* 0x000000919286723e */ /* 0x040fe200000010ff */
[----:B------:R-:W-:Y:S03]  /*9460*/  LDSM.16.MT88.4 R140, [R248+0x5100] ;  /* 0x00510000f88c783b */ /* 0x000fe60000004200 */
[----:B------:R-:W-:Y:S01]  /*9470*/  FADD.FTZ R176, R146, R144 ;  /* 0x0000009092b07221 */ /* 0x000fe20000010000 */
[----:B------:R-:W2:Y:S01]  /*9480*/  MUFU.EX2 R168, R168 ;  /* 0x000000a800a87308 */ /* 0x000ea20000000800 */
[----:B------:R-:W-:Y:S02]  /*9490*/  FADD.FTZ R148, R148, R150 ;  /* 0x0000009694947221 */ /* 0x000fe40000010000 */
[----:B------:R-:W-:Y:S02]  /*94a0*/  FFMA.FTZ R169, R159, c[0x0][0x2d0], -R156 ;  /* 0x0000b4009fa97a23 */ /* 0x000fe4000001089c */
[----:B------:R-:W-:Y:S02]  /*94b0*/  FADD.FTZ R148, R147, R148 ;  /* 0x0000009493947221 */ /* 0x000fe40000010000 */
[----:B------:R-:W-:Y:S01]  /*94c0*/  LDSM.16.MT88.4 R144, [R250+0x1100] ;  /* 0x00110000fa90783b */ /* 0x000fe20000004200 */
[--C-:B------:R-:W-:Y:S01]  /*94d0*/  FFMA.FTZ R170, R158, c[0x0][0x2d0], -R156.reuse ;  /* 0x0000b4009eaa7a23 */ /* 0x100fe2000001089c */
[----:B------:R-:W-:Y:S01]  /*94e0*/  F2FP.BF16.PACK_AB R158, R172, R173 ;  /* 0x000000adac9e723e */ /* 0x000fe200000010ff */
[--C-:B------:R-:W-:Y:S01]  /*94f0*/  FFMA.FTZ R171, R157, c[0x0][0x2d0], -R156.reuse ;  /* 0x0000b4009dab7a23 */ /* 0x100fe2000001089c */
[----:B------:R-:W3:Y:S01]  /*9500*/  MUFU.EX2 R169, R169 ;  /* 0x000000a900a97308 */ /* 0x000ee20000000800 */
[----:B------:R-:W-:Y:S02]  /*9510*/  FFMA.FTZ R156, R3, c[0x0][0x2d0], -R156 ;  /* 0x0000b400039c7a23 */ /* 0x000fe4000001089c */
[----:B-1----:R-:W-:Y:S02]  /*9520*/  FADD.FTZ R177, R149, R148 ;  /* 0x0000009495b17221 */ /* 0x002fe40000010000 */
[----:B------:R-:W-:Y:S04]  /*9530*/  FADD.FTZ R176, R175, R176 ;  /* 0x000000b0afb07221 */ /* 0x000fe80000010000 */
[----:B------:R-:W-:Y:S01]  /*9540*/  FADD.FTZ R176, R174, R176 ;  /* 0x000000b0aeb07221 */ /* 0x000fe20000010000 */
[----:B------:R1:W-:Y:S01]  /*9550*/  MUFU.EX2 R3, R156 ;  /* 0x0000009c00037308 */ /* 0x0003e20000000800 */
[C---:B--2---:R-:W-:Y:S02]  /*9560*/  F2FP.BF16.PACK_AB R135, R168.reuse, R149 ;  /* 0x00000095a887723e */ /* 0x044fe400000010ff */
[----:B------:R-:W-:Y:S02]  /*9570*/  FADD.FTZ R173, R173, R176 ;  /* 0x000000b0adad7221 */ /* 0x000fe40000010000 */
[----:B------:R-:W-:Y:S03]  /*9580*/  FADD.FTZ R177, R168, R177 ;  /* 0x000000b1a8b17221 */ /* 0x000fe60000010000 */
[C---:B------:R-:W-:Y:S02]  /*9590*/  HMMA.16816.F32.BF16 R4, R132.reuse, R136, R4 ;  /* 0x000000888404723c */ /* 0x040fe40000041804 */
[----:B------:R-:W2:Y:S03]  /*95a0*/  MUFU.EX2 R170, R170 ;  /* 0x000000aa00aa7308 */ /* 0x000ea60000000800 */
[----:B---3--:R-:W-:Y:S03]  /*95b0*/  FADD.FTZ R177, R169, R177 ;  /* 0x000000b1a9b17221 */ /* 0x008fe60000010000 */
[C---:B------:R-:W-:Y:S01]  /*95c0*/  HMMA.16816.F32.BF16 R8, R132.reuse, R138, R8 ;  /* 0x0000008a8408723c */ /* 0x040fe20000041808 */
[----:B------:R-:W3:Y:S03]  /*95d0*/  LDSM.16.MT88.4 R136, [R250+0x900] ;  /* 0x00090000fa88783b */ /* 0x000ee60000004200 */
[----:B------:R-:W4:Y:S01]  /*95e0*/  MUFU.EX2 R171, R171 ;  /* 0x000000ab00ab7308 */ /* 0x000f220000000800 */
[----:B-1----:R-:W-:Y:S02]  /*95f0*/  F2FP.BF16.PACK_AB R156, R174, R175 ;  /* 0x000000afae9c723e */ /* 0x002fe400000010ff */
[C---:B--2---:R-:W-:Y:S01]  /*9600*/  F2FP.BF16.PACK_AB R157, R170.reuse, R169 ;  /* 0x000000a9aa9d723e */ /* 0x044fe200000010ff */
[----:B------:R-:W-:Y:S01]  /*9610*/  FADD.FTZ R170, R170, R177 ;  /* 0x000000b1aaaa7221 */ /* 0x000fe20000010000 */
[----:B----4-:R-:W-:Y:S03]  /*9620*/  F2FP.BF16.PACK_AB R159, R3, R171 ;  /* 0x000000ab039f723e */ /* 0x010fe600000010ff */
[----:B------:R-:W-:Y:S01]  /*9630*/  FADD.FTZ R170, R171, R170 ;  /* 0x000000aaabaa7221 */ /* 0x000fe20000010000 */
[C---:B---3--:R-:W-:Y:S08]  /*9640*/  HMMA.16816.F32.BF16 R12, R132.reuse, R136, R12 ;  /* 0x00000088840c723c */ /* 0x048ff0000004180c */
        /* <DEDUP_REMOVED lines=41> */
[C---:B------:R-:W-:Y:S08]  /*98e0*/  HMMA.16816.F32.BF16 R124, R132.reuse, R140, R124 ;  /* 0x0000008c847c723c */ /* 0x040ff0000004187c */
[----:B------:R-:W-:Y:S08]  /*98f0*/  HMMA.16816.F32.BF16 R128, R132, R142, R128 ;  /* 0x0000008e8480723c */ /* 0x000ff00000041880 */
[C---:B-1----:R-:W-:Y:S01]  /*9900*/  HMMA.16816.F32.BF16 R132, R156.reuse, R136, R4 ;  /* 0x000000889c84723c */ /* 0x042fe20000041804 */
[----:B------:R-:W1:Y:S07]  /*9910*/  LDSM.16.MT88.4 R4, [R248+0x1100] ;  /* 0x00110000f804783b */ /* 0x000e6e0000004200 */
[C---:B------:R-:W-:Y:S01]  /*9920*/  HMMA.16816.F32.BF16 R136, R156.reuse, R138, R8 ;  /* 0x0000008a9c88723c */ /* 0x040fe20000041808 */
[----:B------:R-:W2:Y:S07]  /*9930*/  LDSM.16.MT88.4 R8, [R252+0x2900] ;  /* 0x00290000fc08783b */ /* 0x000eae0000004200 */
[C---:B------:R-:W-:Y:S01]  /*9940*/  HMMA.16816.F32.BF16 R140, R156.reuse, R144, R12 ;  /* 0x000000909c8c723c */ /* 0x040fe2000004180c */
[----:B------:R-:W3:Y:S07]  /*9950*/  LDSM.16.MT88.4 R12, [R250+0x2900] ;  /* 0x00290000fa0c783b */ /* 0x000eee0000004200 */
[C---:B------:R-:W-:Y:S08]  /*9960*/  HMMA.16816.F32.BF16 R144, R156.reuse, R146, R16 ;  /* 0x000000929c90723c */ /* 0x040ff00000041810 */
[C---:B------:R-:W-:Y:S08]  /*9970*/  HMMA.16816.F32.BF16 R148, R156.reuse, R152, R20 ;  /* 0x000000989c94723c */ /* 0x040ff00000041814 */
[C---:B------:R-:W-:Y:S08]  /*9980*/  HMMA.16816.F32.BF16 R152, R156.reuse, R154, R24 ;  /* 0x0000009a9c98723c */ /* 0x040ff00000041818 */
        /* <DEDUP_REMOVED lines=31> */
[C---:B------:R-:W-:Y:S08]  /*9b80*/  HMMA.16816.F32.BF16 R112, R156.reuse, R10, R112 ;  /* 0x0000000a9c70723c */ /* 0x040ff00000041870 */
[C---:B---3--:R-:W-:Y:S08]  /*9b90*/  HMMA.16816.F32.BF16 R116, R156.reuse, R12, R116 ;  /* 0x0000000c9c74723c */ /* 0x048ff00000041874 */
[C---:B------:R-:W-:Y:S08]  /*9ba0*/  HMMA.16816.F32.BF16 R120, R156.reuse, R14, R120 ;  /* 0x0000000e9c78723c */ /* 0x040ff00000041878 */
[C---:B-1----:R-:W-:Y:S07]  /*9bb0*/  HMMA.16816.F32.BF16 R124, R156.reuse, R4, R124 ;  /* 0x000000049c7c723c */ /* 0x042fee000004187c */
[----:B------:R-:W-:Y:S01]  /*9bc0*/  FADD.FTZ R5, R172, R173 ;  /* 0x000000adac057221 */ /* 0x000fe20000010000 */
[----:B------:R-:W-:Y:S04]  /*9bd0*/  HMMA.16816.F32.BF16 R128, R156, R6, R128 ;  /* 0x000000069c80723c */ /* 0x000fe80000041880 */
[----:B------:R1:W-:Y:S01]  /*9be0*/  STL [R1+0x44], R5 ;  /* 0x0000440501007387 */ /* 0x0003e20000100800 */
[----:B------:R-:W-:Y:S01]  /*9bf0*/  FADD.FTZ R4, R3, R170 ;  /* 0x000000aa03047221 */ /* 0x000fe20000010000 */
[----:B------:R-:W-:Y:S02]  /*9c00*/  MOV R3, R0 ;  /* 0x0000000000037202 */ /* 0x000fe40000000f00 */
[----:B------:R-:W-:Y:S02]  /*9c10*/  MOV R156, R2 ;  /* 0x00000002009c7202 */ /* 0x000fe40000000f00 */
[----:B------:R1:W-:Y:S02]  /*9c20*/  STL [R1+0x40], R4 ;  /* 0x0000400401007387 */ /* 0x0003e40000100800 */
[----:B-1----:R-:W-:-:S05]  /*9c30*/  @P0 BRA `(.L_x_418) ;  /* 0xffffc1a000000947 */ /* 0x002fca000383ffff */
.L_x_405:
[----:B------:R-:W2:Y:S01]  /*9c40*/  S2UR UR28, SR_CTAID.X ;  /* 0x00000000001c79c3 */ /* 0x000ea20000002500 */
[----:B------:R-:W-:-:S02]  /*9c50*/  UISETP.NE.AND UP1, UPT, UR13, URZ, UPT ;  /* 0x0000003f0d00728c */ /* 0x000fc4000bf25270 */
[----:B------:R-:W-:Y:S02]  /*9c60*/  UISETP.NE.AND UP0, UPT, UR12, URZ, UPT ;  /* 0x0000003f0c00728c */ /* 0x000fe4000bf05270 */
[----:B------:R-:W-:Y:S02]  /*9c70*/  UMOV UR27, 0x1 ;  /* 0x00000001001b7882 */ /* 0x000fe40000000000 */
[----:B------:R-:W-:Y:S02]  /*9c80*/  ULDC UR25, c[0x0][0x168] ;  /* 0x00005a0000197ab9 */ /* 0x000fe40000000800 */
[----:B------:R-:W-:Y:S01]  /*9c90*/  ULDC.64 UR4, c[0x0][0x2c8] ;  /* 0x0000b20000047ab9 */ /* 0x000fe20000000a00 */
[----:B------:R-:W-:Y:S01]  /*9ca0*/  PLOP3.LUT P0, PT, PT, PT, UP0, 0x40, 0x0 ;  /* 0x000000000000781c */ /* 0x000fe20003f0e808 */
[----:B------:R-:W-:Y:S02]  /*9cb0*/  UIADD3 UR25, UR27, -UR25, URZ ;  /* 0x800000191b197290 */ /* 0x000fe4000fffe03f */
[----:B------:R-:W-:-:S02]  /*9cc0*/  ULDC UR26, c[0x0][0x2ac] ;  /* 0x0000ab00001a7ab9 */ /* 0x000fc40000000800 */
[----:B--2---:R-:W-:-:S04]  /*9cd0*/  ULEA UR28, UR28, 0x7f, 0x7 ;  /* 0x0000007f1c1c7891 */ /* 0x004fc8000f8e383f */
[----:B------:R-:W-:-:S03]  /*9ce0*/  UIMAD.WIDE.U32 UR30, UR28, UR4, URZ ;  /* 0x000000041c1e72a5 */ /* 0x000fc6000f8e003f */
[----:B------:R-:W-:Y:S02]  /*9cf0*/  ULDC UR4, c[0x0][0x1d0] ;  /* 0x0000740000047ab9 */ /* 0x000fe40000000800 */
[----:B------:R-:W-:Y:S02]  /*9d00*/  UIMAD UR4, UR26, UR4, UR25 ;  /* 0x000000041a0472a4 */ /* 0x000fe4000f8e0219 */
[----:B------:R-:W-:Y:S02]  /*9d10*/  @UP1 USHF.R.U32.HI UR28, URZ, UR5, UR31 ;  /* 0x000000053f1c1299 */ /* 0x000fe4000801161f */
[----:B------:R-:W-:Y:S02]  /*9d20*/  ULDC UR25, c[0x0][0x324] ;  /* 0x0000c90000197ab9 */ /* 0x000fe40000000800 */
[----:B------:R-:W-:-:S04]  /*9d30*/  UIADD3 UR26, UR4, UR28, URZ ;  /* 0x0000001c041a7290 */ /* 0x000fc8000fffe03f */
[----:B------:R-:W-:Y:S01]  /*9d40*/  UIADD3 UR25, UR26, -UR25, URZ ;  /* 0x800000191a197290 */ /* 0x000fe2000fffe03f */
[----:B------:R-:W-:Y:S05]  /*9d50*/  @P0 BRA `(.L_x_419) ;  /* 0x0000016000000947 */ /* 0x000fea0003800000 */
[----:B------:R-:W-:-:S06]  /*9d60*/  UISETP.GT.AND UP0, UPT, UR26, -0x1, UPT ;  /* 0xffffffff1a00788c */ /* 0x000fcc000bf04270 */
[----:B------:R-:W-:-:S13]  /*9d70*/  PLOP3.LUT P0, PT, PT, PT, UP0, 0x80, 0x0 ;  /* 0x000000000000781c */ /* 0x000fda0003f0f008 */
[----:B------:R-:W-:Y:S05]  /*9d80*/  @P0 BRA `(.L_x_420) ;  /* 0x0000009000000947 */ /* 0x000fea0003800000 */
[----:B------:R-:W-:Y:S02]  /*9d90*/  ULDC UR4, c[0x0][0x32c] ;  /* 0x0000cb0000047ab9 */ /* 0x000fe40000000800 */
[----:B------:R-:W-:Y:S02]  /*9da0*/  UISETP.NE.AND UP0, UPT, UR27, UR4, UPT ;  /* 0x000000041b00728c */ /* 0x000fe4000bf05270 */
[----:B------:R-:W-:Y:S02]  /*9db0*/  ULOP3.LUT UR26, URZ, UR26, URZ, 0x33, !UPT ;  /* 0x0000001a3f1a7292 */ /* 0x000fe4000f8e333f */
[----:B------:R-:W-:Y:S02]  /*9dc0*/  ULDC.64 UR4, c[0x0][0x330] ;  /* 0x0000cc0000047ab9 */ /* 0x000fe40000000a00 */
[----:B------:R-:W-:-:S07]  /*9dd0*/  UIMAD.WIDE.U32 UR28, UR26, UR4, URZ ;  /* 0x000000041a1c72a5 */ /* 0x000fce000f8e003f */
[----:B------:R-:W-:Y:S02]  /*9de0*/  @UP0 UMOV UR27, UR29 ;  /* 0x0000001d001b0c82 */ /* 0x000fe40008000000 */
[----:B------:R-:W-:-:S04]  /*9df0*/  @UP0 USHF.R.U32.HI UR26, URZ, UR5, UR27 ;  /* 0x000000053f1a0299 */ /* 0x000fc8000801161b */
[----:B------:R-:W-:Y:S01]  /*9e00*/  ULOP3.LUT UR26, URZ, UR26, URZ, 0x33, !UPT ;  /* 0x0000001a3f1a7292 */ /* 0x000fe2000f8e333f */
[----:B------:R-:W-:Y:S05]  /*9e10*/  BRA `(.L_x_421) ;  /* 0x0000006000007947 */ /* 0x000fea0003800000 */
.L_x_420:
[----:B------:R-:W-:Y:S02]  /*9e20*/  ULDC UR4, c[0x0][0x32c] ;  /* 0x0000cb0000047ab9 */ /* 0x000fe40000000800 */
[----:B------:R-:W-:-:S03]  /*9e30*/  UISETP.NE.AND UP0, UPT, UR27, UR4, UPT ;  /* 0x000000041b00728c */ /* 0x000fc6000bf05270 */
[----:B------:R-:W-:Y:S02]  /*9e40*/  ULDC.64 UR4, c[0x0][0x330] ;  /* 0x0000cc0000047ab9 */ /* 0x000fe40000000a00 */
[----:B------:R-:W-:-:S07]  /*9e50*/  UIMAD.WIDE.U32 UR28, UR26, UR4, URZ ;  /* 0x000000041a1c72a5 */ /* 0x000fce000f8e003f */
[----:B------:R-:W-:Y:S02]  /*9e60*/  @UP0 UMOV UR27, UR29 ;  /* 0x0000001d001b0c82 */ /* 0x000fe40008000000 */
[----:B------:R-:W-:Y:S02]  /*9e70*/  @UP0 USHF.R.U32.HI UR26, URZ, UR5, UR27 ;  /* 0x000000053f1a0299 */ /* 0x000fe4000801161b */
.L_x_421:
[----:B------:R-:W-:Y:S02]  /*9e80*/  ULDC UR4, c[0x0][0x32c] ;  /* 0x0000cb0000047ab9 */ /* 0x000fe40000000800 */
[----:B------:R-:W-:-:S04]  /*9e90*/  UIMAD UR4, UR26, UR4, URZ ;  /* 0x000000041a0472a4 */ /* 0x000fc8000f8e023f */
[----:B------:R-:W-:-:S04]  /*9ea0*/  UISETP.LT.AND UP0, UPT, UR25, UR4, UPT ;  /* 0x000000041900728c */ /* 0x000fc8000bf01270 */
[----:B------:R-:W-:-:S04]  /*9eb0*/  USEL UR25, UR25, UR4, !UP0 ;  /* 0x0000000419197287 */ /* 0x000fc8000c000000 */
.L_x_419:
[----:B------:R-:W-:-:S04]  /*9ec0*/  UIADD3 UR25, UR25, 0x2f, URZ ;  /* 0x0000002f19197890 */ /* 0x000fc8000fffe03f */
        /* <DEDUP_REMOVED lines=9> */
[----:B------:R-:W2:Y:S04]  /*9f60*/  LDL R5, [R1+0x24] ;  /* 0x0000240001057983 */ /* 0x000ea80000100800 */
[----:B-1----:R-:W3:Y:S04]  /*9f70*/  LDL R4, [R1+0x30] ;  /* 0x0000300001047983 */ /* 0x002ee80000100800 */
[----:B------:R-:W3:Y:S01]  /*9f80*/  LDL R3, [R1+0x18] ;  /* 0x0000180001037983 */ /* 0x000ee20000100800 */
[C---:B--2---:R-:W-:Y:S01]  /*9f90*/  SHF.L.U64.HI R179, R5.reuse, 0x1, R6 ;  /* 0x0000000105b37819 */ /* 0x044fe20000010206 */
[----:B------:R-:W-:Y:S01]  /*9fa0*/  IMAD.SHL.U32 R178, R5, 0x2, RZ ;  /* 0x0000000205b27824 */ /* 0x000fe200078e00ff */
[C---:B---3--:R-:W-:Y:S01]  /*9fb0*/  SHF.L.U64.HI R177, R3.reuse, 0x1, R4 ;  /* 0x0000000103b17819 */ /* 0x048fe20000010204 */
[----:B------:R-:W-:-:S02]  /*9fc0*/  IMAD.SHL.U32 R176, R3, 0x2, RZ ;  /* 0x0000000203b07824 */ /* 0x000fc400078e00ff */
.L_x_427:
[----:B------:R-:W2:Y:S01]  /*9fd0*/  LDL R4, [R1+0x4] ;  /* 0x0000040001047983 */ /* 0x000ea20000100800 */
[----:B------:R-:W-:Y:S04]  /*9fe0*/  DEPBAR.LE SB0, 0x0 ;  /* 0x000080000000791a */ /* 0x000fe80000000000 */
[----:B------:R-:W3:Y:S01]  /*9ff0*/  LDL R3, [R1] ;  /* 0x0000000001037983 */ /* 0x000ee20000100800 */
[----:B------:R-:W-:Y:S03]  /*a000*/  UISETP.GT.AND UP0, UPT, UR8, UR24, UPT ;  /* 0x000000180800728c */ /* 0x000fe6000bf04270 */
[----:B------:R-:W-:Y:S03]  /*a010*/  BAR.SYNC.DEFER_BLOCKING 0x0 ;  /* 0x0000000000007b1d */ /* 0x000fe60000010000 */
[----:B------:R-:W-:Y:S03]  /*a020*/  PLOP3.LUT P0, PT, PT, PT, UP0, 0x80, 0x0 ;  /* 0x000000000000781c */ /* 0x000fe60003f0f008 */
[----:B------:R-:W1:Y:S04]  /*a030*/  LDSM.16.M88.4 R168, [R247] ;  /* 0x00000000f7a8783b */ /* 0x000e680000000200 */
[----:B------:R-:W4:Y:S04]  /*a040*/  LDSM.16.M88.4 R172, [R246] ;  /* 0x00000000f6ac783b */ /* 0x000f280000000200 */
[----:B--2---:R-:W2:Y:S04]  /*a050*/  LDSM.16.M88.4 R8, [R4+0x10100] ;  /* 0x010100000408783b */ /* 0x004ea80000000200 */
[----:B------:R-:W1:Y:S04]  /*a060*/  LDSM.16.M88.4 R16, [R4+0x10900] ;  /* 0x010900000410783b */ /* 0x000e680000000200 */
[----:B------:R-:W1:Y:S04]  /*a070*/  LDSM.16.M88.4 R24, [R4+0x11100] ;  /* 0x011100000418783b */ /* 0x000e680000000200 */
[----:B---3--:R3:W1:Y:S02]  /*a080*/  LDSM.16.M88.4 R156, [R3] ;  /* 0x00000000039c783b */ /* 0x0086640000000200 */
[----:B---3--:R-:W-:Y:S01]  /*a090*/  MOV R3, R0 ;  /* 0x0000000000037202 */ /* 0x008fe20000000f00 */
[----:B------:R-:W-:-:S05]  /*a0a0*/  @P0 BRA `(.L_x_423) ;  /* 0x0000043000000947 */ /* 0x000fca0003800000 */
[----:B----4-:R-:W3:Y:S01]  /*a0b0*/  LDL R4, [R1+0xc] ;  /* 0x00000c0001047983 */ /* 0x010ee20000100800 */
[----:B------:R-:W-:Y:S03]  /*a0c0*/  BSSY B0, `(.L_x_423) ;  /* 0x0000041000007945 */ /* 0x000fe60003800000 */
[----:B------:R-:W4:Y:S04]  /*a0d0*/  LDL R14, [R1+0x8] ;  /* 0x00000800010e7983 */ /* 0x000f280000100800 */
[----:B------:R-:W5:Y:S04]  /*a0e0*/  LDL R12, [R1+0x24] ;  /* 0x00002400010c7983 */ /* 0x000f680000100800 */
[----:B--2---:R-:W2:Y:S04]  /*a0f0*/  LDL R13, [R1+0x1c] ;  /* 0x00001c00010d7983 */ /* 0x004ea80000100800 */
[----:B------:R-:W2:Y:S04]  /*a100*/  LDL R21, [R1+0x10] ;  /* 0x0000100001157983 */ /* 0x000ea80000100800 */
[----:B------:R-:W2:Y:S01]  /*a110*/  LDL R23, [R1+0x28] ;  /* 0x0000280001177983 */ /* 0x000ea20000100800 */
[----:B---3--:R-:W-:Y:S01]  /*a120*/  SHF.R.S32.HI R5, RZ, 0x1f, R4 ;  /* 0x0000001fff057819 */ /* 0x008fe20000011404 */
[----:B------:R-:W-:Y:S04]  /*a130*/  IMAD.WIDE.U32 R6, R4, c[0x0][0x208], RZ ;  /* 0x0000820004067a25 */ /* 0x000fe800078e00ff */
        /* <DEDUP_REMOVED lines=8> */
[----:B------:R-:W-:Y:S01]  /*a1c0*/  IADD3 R15, P0, R6, UR14, RZ ;  /* 0x0000000e060f7c10 */ /* 0x000fe2000ff1e0ff */
[----:B------:R-:W3:Y:S03]  /*a1d0*/  LDL R14, [R1+0x14] ;  /* 0x00001400010e7983 */ /* 0x000ee60000100800 */
[----:B------:R-:W-:Y:S02]  /*a1e0*/  IADD3.X R4, R7, UR16, R4, P0, !PT ;  /* 0x0000001007047c10 */ /* 0x000fe400087fe404 */
[C---:B------:R-:W-:Y:S04]  /*a1f0*/  LEA R20, P0, R15.reuse, c[0x0][0x1f8], 0x1 ;  /* 0x00007e000f147a11 */ /* 0x040fe800078008ff */
[----:B------:R-:W-:Y:S01]  /*a200*/  LEA.HI.X R15, R15, c[0x0][0x1fc], R4, 0x1, P0 ;  /* 0x00007f000f0f7a11 */ /* 0x000fe200000f0c04 */
[----:B------:R-:W4:Y:S04]  /*a210*/  SHFL.IDX PT, R22, R20, RZ, 0x181f ;  /* 0x00181fff14167589 */ /* 0x000f2800000e0000 */
[----:B------:R-:W5:Y:S01]  /*a220*/  SHFL.IDX PT, R12, R15, RZ, 0x181f ;  /* 0x00181fff0f0c7589 */ /* 0x000f6200000e0000 */
[----:B----4-:R-:W-:Y:S05]  /*a230*/  IADD3 R6, P0, R22, R178, RZ ;  /* 0x000000b216067210 */ /* 0x010fea0007f1e0ff */
[----:B-----5:R-:W-:Y:S01]  /*a240*/  IMAD.X R7, R12, 0x1, R179, P0 ;  /* 0x000000010c077824 */ /* 0x020fe200000e06b3 */
[----:B------:R-:W-:Y:S04]  /*a250*/  IADD3 R4, P0, R22, R176, RZ ;  /* 0x000000b016047210 */ /* 0x000fe80007f1e0ff */
[----:B------:R-:W-:Y:S01]  /*a260*/  @!PT LDS RZ, [RZ] ;  /* 0x00000000fffff984 */ /* 0x000fe20000000800 */
[----:B--2---:R2:W-:Y:S01]  /*a270*/  LDGSTS.E.BYPASS.LTC128B.128 [R13+0x100], [R6.64], !P1 ;  /* 0x00100000060d7fae */ /* 0x0045e2000c901d56 */
[----:B------:R-:W-:Y:S05]  /*a280*/  IMAD.X R5, R12, 0x1, R177, P0 ;  /* 0x000000010c057824 */ /* 0x000fea00000e06b1 */
[----:B------:R4:W-:Y:S04]  /*a290*/  LDGSTS.E.BYPASS.LTC128B.128 [R13+0x1900], [R4.64], !P6 ;  /* 0x01900000040d7fae */ /* 0x0009e8000f101d56 */
[----:B--2---:R-:W2:Y:S01]  /*a2a0*/  LDL R7, [R1+0x2c] ;  /* 0x00002c0001077983 */ /* 0x004ea20000100800 */
[----:B---3--:R-:W-:Y:S05]  /*a2b0*/  IMAD.SHL.U32 R6, R14, 0x2, RZ ;  /* 0x000000020e067824 */ /* 0x008fea00078e00ff */
[----:B----4-:R-:W-:Y:S02]  /*a2c0*/  IADD3 R4, P0, R22, R6, RZ ;  /* 0x0000000616047210 */ /* 0x010fe40007f1e0ff */
[----:B--2---:R-:W-:Y:S02]  /*a2d0*/  SHF.L.U64.HI R7, R14, 0x1, R7 ;  /* 0x000000010e077819 */ /* 0x004fe40000010207 */
[----:B------:R-:W2:Y:S03]  /*a2e0*/  S2R R14, SR_TID.X ;  /* 0x00000000000e7919 */ /* 0x000ea60000002100 */
[----:B------:R-:W-:Y:S05]  /*a2f0*/  IMAD.X R5, R12, 0x1, R7, P0 ;  /* 0x000000010c057824 */ /* 0x000fea00000e0607 */
[----:B------:R3:W-:Y:S01]  /*a300*/  LDGSTS.E.BYPASS.LTC128B.128 [R13+0x3100], [R4.64], !P5 ;  /* 0x03100000040d7fae */ /* 0x0007e2000e901d56 */
[----:B--2---:R-:W-:Y:S01]  /*a310*/  ISETP.GT.AND P1, PT, R14, 0x7f, PT ;  /* 0x0000007f0e00780c */ /* 0x004fe20003f24270 */
[C---:B---3--:R-:W-:Y:S01]  /*a320*/  IMAD.SHL.U32 R4, R21.reuse, 0x2, RZ ;  /* 0x0000000215047824 */ /* 0x048fe200078e00ff */
[----:B------:R-:W-:Y:S04]  /*a330*/  SHF.L.U64.HI R5, R21, 0x1, R23 ;  /* 0x0000000115057819 */ /* 0x000fe80000010217 */
[----:B------:R-:W-:Y:S05]  /*a340*/  IADD3 R22, P0, R22, R4, RZ ;  /* 0x0000000416167210 */ /* 0x000fea0007f1e0ff */
[----:B------:R-:W-:Y:S05]  /*a350*/  IMAD.X R23, R12, 0x1, R5, P0 ;  /* 0x000000010c177824 */ /* 0x000fea00000e0605 */
[----:B------:R2:W-:Y:S01]  /*a360*/  LDGSTS.E.BYPASS.LTC128B.128 [R13+0x4900], [R22.64], !P4 ;  /* 0x04900000160d7fae */ /* 0x0005e2000e101d56 */
[----:B------:R-:W-:-:S05]  /*a370*/  @P1 BRA `(.L_x_424) ;  /* 0x0000015000001947 */ /* 0x000fca0003800000 */
[----:B------:R-:W-:-:S05]  /*a380*/  BRA.DIV ~URZ, `(.L_x_425) ;  /* 0x000099b27f007947 */ /* 0x000fca000b800000 */
[----:B------:R3:W4:Y:S04]  /*a390*/  SHFL.IDX PT, R21, R15, 0x1, 0x181f ;  /* 0x00381f000f157f89 */ /* 0x00072800000e0000 */
[----:B--2---:R3:W2:Y:S02]  /*a3a0*/  SHFL.IDX PT, R13, R20, 0x1, 0x181f ;  /* 0x00381f00140d7f89 */ /* 0x0046a400000e0000 */
.L_x_447:
[----:B------:R-:W5:Y:S04]  /*a3b0*/  LDL R14, [R1+0x24] ;  /* 0x00002400010e7983 */ /* 0x000f680000100800 */
[----:B---3--:R-:W3:Y:S01]  /*a3c0*/  LDL R12, [R1+0x1c] ;  /* 0x00001c00010c7983 */ /* 0x008ee20000100800 */
[----:B-----5:R-:W-:Y:S02]  /*a3d0*/  ISETP.GE.AND P1, PT, R14, c[0x0][0x1d4], PT ;  /* 0x000075000e007a0c */ /* 0x020fe40003f26270 */
[----:B--2---:R-:W-:Y:S05]  /*a3e0*/  IADD3 R14, P0, R13, R178, RZ ;  /* 0x000000b20d0e7210 */ /* 0x004fea0007f1e0ff */
[----:B----4-:R-:W-:Y:S06]  /*a3f0*/  IMAD.X R15, R21, 0x1, R179, P0 ;  /* 0x00000001150f7824 */ /* 0x010fec00000e06b3 */
[----:B------:R-:W-:Y:S01]  /*a400*/  @!PT LDS RZ, [RZ] ;  /* 0x00000000fffff984 */ /* 0x000fe20000000800 */
[----:B------:R-:W-:Y:S01]  /*a410*/  @!PT LDS RZ, [RZ] ;  /* 0x00000000fffff984 */ /* 0x000fe20000000800 */
[----:B------:R-:W-:Y:S01]  /*a420*/  @!PT LDS RZ, [RZ] ;  /* 0x00000000fffff984 */ /* 0x000fe20000000800 */
[----:B---3--:R2:W-:Y:S02]  /*a430*/  LDGSTS.E.BYPASS.LTC128B.128 [R12+0x1100], [R14.64], !P1 ;  /* 0x011000000e0c7fae */ /* 0x0085e4000c901d56 */
        /* <DEDUP_REMOVED lines=9> */
.L_x_424:
[----:B------:R-:W-:Y:S05]  /*a4d0*/  BSYNC B0 ;  /* 0x0000000000007941 */ /* 0x000fea0003800000 */
.L_x_423:
[----:B----4-:R-:W0:Y:S01]  /*a4e0*/  LDGDEPBAR ;  /* 0x00000000000079af */ /* 0x010e220000000000 */
[----:B------:R-:W-:Y:S01]  /*a4f0*/  WARPSYNC 0xffffffff ;  /* 0xffffffff00007948 */ /* 0x000fe20003800000 */
[C---:B--2---:R-:W-:Y:S01]  /*a500*/  HMMA.16816.F32.BF16 R4, R160.reuse, R8, RZ ;  /* 0x00000008a004723c */ /* 0x044fe200000418ff */
[----:B------:R-:W-:Y:S06]  /*a510*/  UISETP.GT.AND UP0, UPT, UR24, UR8, UPT ;  /* 0x000000081800728c */ /* 0x000fec000bf04270 */
[----:B------:R-:W-:Y:S01]  /*a520*/  PLOP3.LUT P0, PT, PT, PT, UP0, 0x40, 0x0 ;  /* 0x000000000000781c */ /* 0x000fe20003f0e808 */
[C---:B------:R-:W-:Y:S08]  /*a530*/  HMMA.16816.F32.BF16 R8, R160.reuse, R10, RZ ;  /* 0x0000000aa008723c */ /* 0x040ff000000418ff */
[C---:B-1----:R-:W-:Y:S08]  /*a540*/  HMMA.16816.F32.BF16 R12, R160.reuse, R16, RZ ;  /* 0x00000010a00c723c */ /* 0x042ff000000418ff */
[C---:B------:R-:W-:Y:S08]  /*a550*/  HMMA.16816.F32.BF16 R16, R160.reuse, R18, RZ ;  /* 0x00000012a010723c */ /* 0x040ff000000418ff */
[C---:B------:R-:W-:Y:S08]  /*a560*/  HMMA.16816.F32.BF16 R20, R160.reuse, R24, RZ ;  /* 0x00000018a014723c */ /* 0x040ff000000418ff */
[----:B------:R-:W-:Y:S08]  /*a570*/  HMMA.16816.F32.BF16 R24, R160, R26, RZ ;  /* 0x0000001aa018723c */ /* 0x000ff000000418ff */
[C---:B------:R-:W-:Y:S08]  /*a580*/  HMMA.16816.F32.BF16 R4, R164.reuse, R156, R4 ;  /* 0x0000009ca404723c */ /* 0x040ff00000041804 */
[C---:B------:R-:W-:Y:S01]  /*a590*/  HMMA.16816.F32.BF16 R8, R164.reuse, R158, R8 ;  /* 0x0000009ea408723c */ /* 0x040fe20000041808 */
[----:B------:R-:W1:Y:S07]  /*a5a0*/  LDSM.16.M88.4 R156, [R251+0x10100] ;  /* 0x01010000fb9c783b */ /* 0x000e6e0000000200 */
[C---:B------:R-:W-:Y:S08]  /*a5b0*/  HMMA.16816.F32.BF16 R12, R164.reuse, R168, R12 ;  /* 0x000000a8a40c723c */ /* 0x040ff0000004180c */
[C---:B------:R-:W-:Y:S01]  /*a5c0*/  HMMA.16816.F32.BF16 R16, R164.reuse, R170, R16 ;  /* 0x000000aaa410723c */ /* 0x040fe20000041810 */
[----:B------:R-:W2:Y:S07]  /*a5d0*/  LDSM.16.M88.4 R168, [R251+0x10900] ;  /* 0x01090000fba8783b */ /* 0x000eae0000000200 */
[C---:B------:R-:W-:Y:S01]  /*a5e0*/  HMMA.16816.F32.BF16 R20, R164.reuse, R172, R20 ;  /* 0x000000aca414723c */ /* 0x040fe20000041814 */
[----:B------:R-:W3:Y:S07]  /*a5f0*/  LDL R173, [R1+0x4] ;  /* 0x0000040001ad7983 */ /* 0x000eee0000100800 */
[----:B------:R-:W-:Y:S08]  /*a600*/  HMMA.16816.F32.BF16 R24, R164, R174, R24 ;  /* 0x000000aea418723c */ /* 0x000ff00000041818 */
        /* <DEDUP_REMOVED lines=13> */
[C---:B------:R-:W-:Y:S08]  /*a6e0*/  HMMA.16816.F32.BF16 R16, R184.reuse, R158, R16 ;  /* 0x0000009eb810723c */ /* 0x040ff00000041810 */
[C---:B--2---:R-:W-:Y:S08]  /*a6f0*/  HMMA.16816.F32.BF16 R20, R184.reuse, R168, R20 ;  /* 0x000000a8b814723c */ /* 0x044ff00000041814 */
[----:B------:R-:W-:Y:S01]  /*a700*/  HMMA.16816.F32.BF16 R24, R184, R170, R24 ;  /* 0x000000aab818723c */ /* 0x000fe20000041818 */
[----:B---3--:R-:W1:Y:S08]  /*a710*/  LDSM.16.M88.4 R156, [R173+0x11900] ;  /* 0x01190000ad9c783b */ /* 0x008e700000000200 */
        /* <DEDUP_REMOVED lines=107> */
[----:B------:R-:W-:Y:S01]  /*add0*/  FMUL.FTZ R7, R7, c[0x0][0x320] ;  /* 0x0000c80007077a20 */ /* 0x000fe20000410000 */
[C---:B-1----:R-:W-:Y:S03]  /*ade0*/  HMMA.16816.F32.BF16 R12, R232.reuse, R156, R12 ;  /* 0x0000009ce80c723c */ /* 0x042fe6000004180c */
[----:B------:R-:W-:Y:S03]  /*adf0*/  FMUL.FTZ R8, R8, c[0x0][0x320] ;  /* 0x0000c80008087a20 */ /* 0x000fe60000410000 */
[----:B------:R-:W1:Y:S01]  /*ae00*/  MUFU.TANH R170, R5 ;  /* 0x0000000500aa7308 */ /* 0x000e620000002400 */
[----:B------:R-:W-:Y:S01]  /*ae10*/  FMUL.FTZ R9, R9, c[0x0][0x320] ;  /* 0x0000c80009097a20 */ /* 0x000fe20000410000 */
[C---:B------:R-:W-:Y:S08]  /*ae20*/  HMMA.16816.F32.BF16 R16, R232.reuse, R158, R16 ;  /* 0x0000009ee810723c */ /* 0x040ff00000041810 */
[----:B------:R-:W3:Y:S08]  /*ae30*/  MUFU.TANH R173, R6 ;  /* 0x0000000600ad7308 */ /* 0x000ef00000002400 */
[----:B------:R-:W-:Y:S02]  /*ae40*/  FMUL.FTZ R12, R12, c[0x0][0x320] ;  /* 0x0000c8000c0c7a20 */ /* 0x000fe40000410000 */
[----:B------:R4:W1:Y:S01]  /*ae50*/  MUFU.TANH R174, R7 ;  /* 0x0000000700ae7308 */ /* 0x0008620000002400 */
[----:B------:R-:W-:Y:S09]  /*ae60*/  FMUL.FTZ R13, R13, c[0x0][0x320] ;  /* 0x0000c8000d0d7a20 */ /* 0x000ff20000410000 */
[----:B------:R5:W1:Y:S10]  /*ae70*/  MUFU.TANH R171, R8 ;  /* 0x0000000800ab7308 */ /* 0x000a740000002400 */
[----:B------:R1:W1:Y:S01]  /*ae80*/  MUFU.TANH R156, R9 ;  /* 0x00000009009c7308 */ /* 0x0002620000002400 */
[----:B----4-:R-:W4:Y:S01]  /*ae90*/  LDSM.16.M88.4 R4, [R245+0x5800] ;  /* 0x00580000f504783b */ /* 0x010f220000000200 */
[----:B------:R-:W-:Y:S08]  /*aea0*/  DEPBAR.LE SB0, 0x0 ;  /* 0x000080000000791a */ /* 0x000ff00000000000 */
[----:B------:R2:W2:Y:S01]  /*aeb0*/  MUFU.TANH R158, R12 ;  /* 0x0000000c009e7308 */ /* 0x0004a20000002400 */
[----:B------:R-:W-:Y:S01]  /*aec0*/  BAR.SYNC.DEFER_BLOCKING 0x0 ;  /* 0x0000000000007b1d */ /* 0x000fe20000010000 */
[----:B-----5:R-:W-:Y:S02]  /*aed0*/  FMUL.FTZ R8, R11, c[0x0][0x320] ;  /* 0x0000c8000b087a20 */ /* 0x020fe40000410000 */
[----:B------:R-:W-:Y:S06]  /*aee0*/  FMUL.FTZ R11, R14, c[0x0][0x320] ;  /* 0x0000c8000e0b7a20 */ /* 0x000fec0000410000 */
[----:B------:R5:W3:Y:S01]  /*aef0*/  MUFU.TANH R157, R13 ;  /* 0x0000000d009d7308 */ /* 0x000ae20000002400 */
[----:B-1----:R-:W-:Y:S02]  /*af00*/  FMUL.FTZ R9, R10, c[0x0][0x320] ;  /* 0x0000c8000a097a20 */ /* 0x002fe40000410000 */
[----:B------:R-:W-:Y:S02]  /*af10*/  FMUL.FTZ R10, R15, c[0x0][0x320] ;  /* 0x0000c8000f0a7a20 */ /* 0x000fe40000410000 */
[----:B------:R-:W-:Y:S05]  /*af20*/  FMUL.FTZ R15, R16, c[0x0][0x320] ;  /* 0x0000c800100f7a20 */ /* 0x000fea0000410000 */
[----:B------:R-:W1:Y:S01]  /*af30*/  MUFU.TANH R9, R9 ;  /* 0x0000000900097308 */ /* 0x000e620000002400 */
[----:B------:R-:W-:Y:S02]  /*af40*/  FMUL.FTZ R16, R17, c[0x0][0x320] ;  /* 0x0000c80011107a20 */ /* 0x000fe40000410000 */
[----:B--2---:R-:W-:Y:S07]  /*af50*/  FMUL.FTZ R12, R19, c[0x0][0x320] ;  /* 0x0000c800130c7a20 */ /* 0x004fee0000410000 */
[----:B------:R-:W2:Y:S01]  /*af60*/  MUFU.TANH R8, R8 ;  /* 0x0000000800087308 */ /* 0x000ea20000002400 */
[C---:B----4-:R-:W-:Y:S05]  /*af70*/  HMMA.16816.F32.BF16 R20, R232.reuse, R4, R20 ;  /* 0x00000004e814723c */ /* 0x050fea0000041814 */
[----:B-----5:R-:W-:Y:S04]  /*af80*/  FMUL.FTZ R13, R18, c[0x0][0x320] ;  /* 0x0000c800120d7a20 */ /* 0x020fe80000410000 */
[----:B------:R-:W4:Y:S01]  /*af90*/  MUFU.TANH R11, R11 ;  /* 0x0000000b000b7308 */ /* 0x000f220000002400 */
        /* <DEDUP_REMOVED lines=9> */
[----:B------:R-:W1:Y:S01]  /*b030*/  MUFU.TANH R16, R16 ;  /* 0x0000001000107308 */ /* 0x000e620000002400 */
[----:B------:R-:W-:Y:S02]  /*b040*/  FMUL.FTZ R5, R26, c[0x0][0x320] ;  /* 0x0000c8001a057a20 */ /* 0x000fe40000410000 */
[----:B------:R-:W-:Y:S07]  /*b050*/  FMUL.FTZ R4, R27, c[0x0][0x320] ;  /* 0x0000c8001b047a20 */ /* 0x000fee0000410000 */
[----:B------:R-:W1:Y:S10]  /*b060*/  MUFU.TANH R13, R13 ;  /* 0x0000000d000d7308 */ /* 0x000e740000002400 */
[----:B------:R-:W1:Y:S10]  /*b070*/  MUFU.TANH R12, R12 ;  /* 0x0000000c000c7308 */ /* 0x000e740000002400 */
[----:B------:R1:W1:Y:S10]  /*b080*/  MUFU.TANH R172, R20 ;  /* 0x0000001400ac7308 */ /* 0x0002740000002400 */
[----:B------:R-:W1:Y:S10]  /*b090*/  MUFU.TANH R7, R7 ;  /* 0x0000000700077308 */ /* 0x000e740000002400 */
[----:B------:R1:W1:Y:S10]  /*b0a0*/  MUFU.TANH R175, R22 ;  /* 0x0000001600af7308 */ /* 0x0002740000002400 */
[----:B------:R-:W1:Y:S10]  /*b0b0*/  MUFU.TANH R14, R14 ;  /* 0x0000000e000e7308 */ /* 0x000e740000002400 */
[----:B------:R-:W1:Y:S10]  /*b0c0*/  MUFU.TANH R18, R18 ;  /* 0x0000001200127308 */ /* 0x000e740000002400 */
[----:B------:R-:W1:Y:S10]  /*b0d0*/  MUFU.TANH R17, R17 ;  /* 0x0000001100117308 */ /* 0x000e740000002400 */
[----:B------:R-:W1:Y:S10]  /*b0e0*/  MUFU.TANH R5, R5 ;  /* 0x0000000500057308 */ /* 0x000e740000002400 */
[----:B------:R-:W1:Y:S01]  /*b0f0*/  MUFU.TANH R4, R4 ;  /* 0x0000000400047308 */ /* 0x000e620000002400 */
[----:B------:R-:W-:-:S05]  /*b100*/  @P0 BRA `(.L_x_426) ;  /* 0x000004d000000947 */ /* 0x000fca0003800000 */
[----:B--234-:R-:W2:Y:S01]  /*b110*/  LDL R169, [R1+0x20] ;  /* 0x0000200001a97983 */ /* 0x01cea20000100800 */
[----:B------:R-:W-:Y:S01]  /*b120*/  IMAD.MOV.U32 R159, RZ, RZ, c[0x0][0x2b8] ;  /* 0x0000ae00ff9f7624 */ /* 0x000fe200078e00ff */
[----:B------:R-:W-:Y:S02]  /*b130*/  UIMAD UR5, UR24, 0x30, UR10 ;  /* 0x00000030180578a4 */ /* 0x000fe4000f8e020a */
[----:B------:R-:W3:Y:S02]  /*b140*/  S2R R26, SR_TID.X ;  /* 0x00000000001a7919 */ /* 0x000ee40000002100 */
[----:B------:R-:W-:Y:S02]  /*b150*/  ISETP.NE.AND P1, PT, R159, 0x1, PT ;  /* 0x000000019f00780c */ /* 0x000fe40003f25270 */
[----:B------:R4:W-:Y:S01]  /*b160*/  STL [R1+0x58], R0 ;  /* 0x0000580001007387 */ /* 0x0009e20000100800 */
[----:B------:R-:W-:Y:S03]  /*b170*/  IMAD.U32 R6, RZ, RZ, UR5 ;  /* 0x00000005ff067e24 */ /* 0x000fe6000f8e00ff */
[----:B------:R-:W2:Y:S01]  /*b180*/  LDL R24, [R1+0x24] ;  /* 0x0000240001187983 */ /* 0x000ea20000100800 */
[----:B----4-:R-:W-:Y:S01]  /*b190*/  IMAD.MOV.U32 R0, RZ, RZ, RZ ;  /* 0x000000ffff007224 */ /* 0x010fe200078e00ff */
[----:B--2---:R-:W-:Y:S02]  /*b1a0*/  ISETP.GE.AND P2, PT, R24, c[0x0][0x1d4], PT ;  /* 0x0000750018007a0c */ /* 0x004fe40003f46270 */
[----:B------:R-:W-:Y:S02]  /*b1b0*/  IADD3 R6, R6, -0x30, R169 ;  /* 0xffffffd006067810 */ /* 0x000fe40007ffe0a9 */
[----:B------:R-:W2:Y:S01]  /*b1c0*/  LDL R169, [R1+0x1c] ;  /* 0x00001c0001a97983 */ /* 0x000ea20000100800 */
[----:B---3--:R-:W-:Y:S02]  /*b1d0*/  SHF.R.S32.HI R25, RZ, 0x1f, R26 ;  /* 0x0000001fff197819 */ /* 0x008fe4000001141a */
[----:B-1----:R-:W-:Y:S02]  /*b1e0*/  @P1 IMAD.HI.U32 R20, R6, c[0x0][0x2bc], RZ ;  /* 0x0000af0006141a27 */ /* 0x002fe400078e00ff */
[----:B------:R-:W-:Y:S02]  /*b1f0*/  LEA.HI R25, R25, R26, RZ, 0x3 ;  /* 0x0000001a19197211 */ /* 0x000fe400078f18ff */
[----:B------:R-:W-:Y:S01]  /*b200*/  IMAD.MOV.U32 R19, RZ, RZ, R6 ;  /* 0x000000ffff137224 */ /* 0x000fe200078e0006 */
[----:B------:R-:W-:Y:S02]  /*b210*/  @P1 SHF.R.U32.HI R19, RZ, c[0x0][0x2c0], R20 ;  /* 0x0000b000ff131a19 */ /* 0x000fe40000011614 */
[----:B------:R-:W-:Y:S02]  /*b220*/  SHF.R.S32.HI R25, RZ, 0x3, R25 ;  /* 0x00000003ff197819 */ /* 0x000fe40000011419 */
        /* <DEDUP_REMOVED lines=8> */
[----:B------:R3:W4:Y:S02]  /*b2b0*/  @!P3 LDG.E R0, [R20.64] ;  /* 0x000000161400b981 */ /* 0x000724000c1e1900 */
[----:B------:R-:W-:Y:S04]  /*b2c0*/  IMAD R6, R6, c[0x0][0x1e0], RZ ;  /* 0x0000780006067a24 */ /* 0x000fe800078e02ff */
[C---:B------:R-:W-:Y:S02]  /*b2d0*/  IMAD R6, R23.reuse, c[0x0][0x1e4], R6 ;  /* 0x0000790017067a24 */ /* 0x040fe400078e0206 */
[----:B---3--:R-:W-:Y:S04]  /*b2e0*/  IMAD.WIDE.U32 R20, R23, c[0x0][0x1e0], RZ ;  /* 0x0000780017147a25 */ /* 0x008fe800078e00ff */
[----:B------:R-:W-:Y:S01]  /*b2f0*/  IMAD.IADD R21, R21, 0x1, R6 ;  /* 0x0000000115157824 */ /* 0x000fe200078e0206 */
[----:B----4-:R3:W-:Y:S01]  /*b300*/  STL [R1+0x8], R0 ;  /* 0x0000080001007387 */ /* 0x0107e20000100800 */
[----:B------:R-:W-:Y:S02]  /*b310*/  SHF.R.S32.HI R6, RZ, 0x1f, R0 ;  /* 0x0000001fff067819 */ /* 0x000fe40000011400 */
[----:B------:R-:W-:Y:S01]  /*b320*/  IMAD.WIDE.U32 R20, R0, c[0x0][0x1f0], R20 ;  /* 0x00007c0000147a25 */ /* 0x000fe200078e0014 */
[----:B-1----:R-:W4:Y:S03]  /*b330*/  LDL R23, [R1+0x14] ;  /* 0x0000140001177983 */ /* 0x002f260000100800 */
[----:B------:R-:W-:Y:S01]  /*b340*/  IMAD R6, R6, c[0x0][0x1f0], RZ ;  /* 0x00007c0006067a24 */ /* 0x000fe200078e02ff */
[----:B------:R-:W-:Y:S01]  /*b350*/  IADD3 R20, P0, R20, UR18, RZ ;  /* 0x0000001214147c10 */ /* 0x000fe2000ff1e0ff */
[----:B------:R-:W4:Y:S02]  /*b360*/  LDL R159, [R1+0x10] ;  /* 0x00001000019f7983 */ /* 0x000f240000100800 */
[----:B------:R-:W-:Y:S05]  /*b370*/  IMAD R6, R0, c[0x0][0x1f4], R6 ;  /* 0x00007d0000067a24 */ /* 0x000fea00078e0206 */
[----:B------:R-:W-:Y:S02]  /*b380*/  IADD3.X R6, R21, UR6, R6, P0, !PT ;  /* 0x0000000615067c10 */ /* 0x000fe400087fe406 */
[C---:B------:R-:W-:Y:S04]  /*b390*/  LEA R19, P0, R20.reuse, c[0x0][0x1c8], 0x1 ;  /* 0x0000720014137a11 */ /* 0x040fe800078008ff */
[----:B------:R-:W-:Y:S01]  /*b3a0*/  LEA.HI.X R6, R20, c[0x0][0x1cc], R6, 0x1, P0 ;  /* 0x0000730014067a11 */ /* 0x000fe200000f0c06 */
[----:B------:R-:W1:Y:S01]  /*b3b0*/  SHFL.IDX PT, R21, R19, RZ, 0x181f ;  /* 0x00181fff13157589 */ /* 0x000e6200000e0000 */
[----:B------:R-:W-:Y:S03]  /*b3c0*/  IADD3 R20, -R25, 0x30, RZ ;  /* 0x0000003019147810 */ /* 0x000fe60007ffe1ff */
[----:B---3--:R-:W3:Y:S01]  /*b3d0*/  LDL R0, [R1+0x2c] ;  /* 0x00002c0001007983 */ /* 0x008ee20000100800 */
[----:B------:R-:W-:Y:S03]  /*b3e0*/  ISETP.GE.AND P0, PT, R20, 0x1, PT ;  /* 0x000000011400780c */ /* 0x000fe60003f06270 */
[----:B------:R-:W2:Y:S04]  /*b3f0*/  SHFL.IDX PT, R22, R6, RZ, 0x181f ;  /* 0x00181fff06167589 */ /* 0x000ea800000e0000 */
[----:B------:R-:W3:Y:S04]  /*b400*/  SHFL.IDX PT, R19, R19, 0x1, 0x181f ;  /* 0x00381f0013137f89 */ /* 0x000ee800000e0000 */
[----:B------:R-:W3:Y:S02]  /*b410*/  SHFL.IDX PT, R6, R6, 0x1, 0x181f ;  /* 0x00381f0006067f89 */ /* 0x000ee400000e0000 */
[C---:B-1----:R-:W-:Y:S05]  /*b420*/  @P0 IADD3 R24, P1, R21.reuse, R178, RZ ;  /* 0x000000b215180210 */ /* 0x042fea0007f3e0ff */
[C---:B--2---:R-:W-:Y:S05]  /*b430*/  @P0 IMAD.X R25, R22.reuse, 0x1, R179, P1 ;  /* 0x0000000116190824 */ /* 0x044fea00008e06b3 */
[----:B------:R1:W-:Y:S02]  /*b440*/  @P0 LDGSTS.E.BYPASS.LTC128B.128 [R169+0x10100], [R24.64], !P2 ;  /* 0x1010000018a90fae */ /* 0x0003e4000d101d56 */
[----:B-1----:R-:W-:Y:S05]  /*b450*/  @P0 IADD3 R24, P1, R21, R176, RZ ;  /* 0x000000b015180210 */ /* 0x002fea0007f3e0ff */
[----:B------:R-:W-:Y:S05]  /*b460*/  @P0 IMAD.X R25, R22, 0x1, R177, P1 ;  /* 0x0000000116190824 */ /* 0x000fea00008e06b1 */
[----:B------:R4:W-:Y:S02]  /*b470*/  @P0 LDGSTS.E.BYPASS.LTC128B.128 [R169+0x11900], [R24.64], !P6 ;  /* 0x1190000018a90fae */ /* 0x0009e4000f101d56 */
[CC--:B----4-:R-:W-:Y:S04]  /*b480*/  @P0 LEA R24, P1, R23.reuse, R21.reuse, 0x1 ;  /* 0x0000001517180211 */ /* 0x0d0fe800078208ff */
[-CC-:B---3--:R-:W-:Y:S02]  /*b490*/  @P0 LEA.HI.X R25, R23, R22.reuse, R0.reuse, 0x1, P1 ;  /* 0x0000001617190211 */ /* 0x188fe400008f0c00 */
[C---:B------:R-:W-:Y:S03]  /*b4a0*/  @P0 LEA R26, P1, R159.reuse, R21, 0x1 ;  /* 0x000000159f1a0211 */ /* 0x040fe600078208ff */
[----:B------:R1:W-:Y:S04]  /*b4b0*/  @P0 LDGSTS.E.BYPASS.LTC128B.128 [R169+0x13100], [R24.64], !P5 ;  /* 0x1310000018a90fae */ /* 0x0003e8000e901d56 */
[----:B-1----:R-:W2:Y:S02]  /*b4c0*/  LDL R25, [R1+0x28] ;  /* 0x0000280001197983 */ /* 0x002ea40000100800 */
[----:B--2---:R-:W-:Y:S05]  /*b4d0*/  @P0 LEA.HI.X R27, R159, R22, R25, 0x1, P1 ;  /* 0x000000169f1b0211 */ /* 0x004fea00008f0c19 */
[----:B------:R1:W-:Y:S01]  /*b4e0*/  @P0 LDGSTS.E.BYPASS.LTC128B.128 [R169+0x14900], [R26.64], !P4 ;  /* 0x149000001aa90fae */ /* 0x0003e2000e101d56 */
[----:B------:R-:W-:Y:S11]  /*b4f0*/  ISETP.GE.AND P0, PT, R20, 0x21, PT ;  /* 0x000000211400780c */ /* 0x000ff60003f06270 */
[----:B------:R-:W-:Y:S02]  /*b500*/  @!UPT UIADD3 URZ, URZ, URZ, URZ ;  /* 0x0000003f3f3ff290 */ /* 0x000fe4000fffe03f */
[C---:B------:R-:W-:Y:S05]  /*b510*/  @P0 IADD3 R20, P1, R19.reuse, R178, RZ ;  /* 0x000000b213140210 */ /* 0x040fea0007f3e0ff */
[C---:B------:R-:W-:Y:S05]  /*b520*/  @P0 IMAD.X R21, R6.reuse, 0x1, R179, P1 ;  /* 0x0000000106150824 */ /* 0x040fea00008e06b3 */
[----:B------:R2:W-:Y:S02]  /*b530*/  @P0 LDGSTS.E.BYPASS.LTC128B.128 [R169+0x11100], [R20.64], !P2 ;  /* 0x1110000014a90fae */ /* 0x0005e4000d101d56 */
[----:B--2---:R-:W-:Y:S05]  /*b540*/  @P0 IADD3 R20, P1, R19, R176, RZ ;  /* 0x000000b013140210 */ /* 0x004fea0007f3e0ff */
[----:B------:R-:W-:Y:S05]  /*b550*/  @P0 IMAD.X R21, R6, 0x1, R177, P1 ;  /* 0x0000000106150824 */ /* 0x000fea00008e06b1 */
[----:B------:R2:W-:Y:S02]  /*b560*/  @P0 LDGSTS.E.BYPASS.LTC128B.128 [R169+0x12900], [R20.64], !P6 ;  /* 0x1290000014a90fae */ /* 0x0005e4000f101d56 */
[CC--:B--2---:R-:W-:Y:S04]  /*b570*/  @P0 LEA R20, P1, R23.reuse, R19.reuse, 0x1 ;  /* 0x0000001317140211 */ /* 0x0c4fe800078208ff */
[-C--:B------:R-:W-:Y:S02]  /*b580*/  @P0 LEA.HI.X R21, R23, R6.reuse, R0, 0x1, P1 ;  /* 0x0000000617150211 */ /* 0x080fe400008f0c00 */
[----:B------:R1:W5:Y:S01]  /*b590*/  LDL.LU R0, [R1+0x58] ;  /* 0x0000580001007983 */ /* 0x0003620000300800 */
[C---:B------:R-:W-:Y:S03]  /*b5a0*/  @P0 LEA R22, P1, R159.reuse, R19, 0x1 ;  /* 0x000000139f160211 */ /* 0x040fe600078208ff */
[----:B------:R1:W-:Y:S01]  /*b5b0*/  @P0 LDGSTS.E.BYPASS.LTC128B.128 [R169+0x14100], [R20.64], !P5 ;  /* 0x1410000014a90fae */ /* 0x0003e2000e901d56 */
[----:B------:R-:W-:Y:S05]  /*b5c0*/  @P0 LEA.HI.X R23, R159, R6, R25, 0x1, P1 ;  /* 0x000000069f170211 */ /* 0x000fea00008f0c19 */
[----:B------:R1:W-:Y:S04]  /*b5d0*/  @P0 LDGSTS.E.BYPASS.LTC128B.128 [R169+0x15900], [R22.64], !P4 ;  /* 0x1590000016a90fae */ /* 0x0003e8000e101d56 */
.L_x_426:
[----:B-1234-:R-:W2:Y:S01]  /*b5e0*/  LDL.LU R23, [R1+0x44] ;  /* 0x0000440001177983 */ /* 0x01eea20000300800 */
[----:B-----5:R-:W-:Y:S01]  /*b5f0*/  FMNMX.FTZ R0, R168, R0, !PT ;  /* 0x00000000a8007209 */ /* 0x020fe20007810000 */
[----:B------:R-:W-:Y:S02]  /*b600*/  UISETP.GT.AND UP0, UPT, UR24, UR4, UPT ;  /* 0x000000041800728c */ /* 0x000fe4000bf04270 */
[----:B------:R-:W0:Y:S01]  /*b610*/  LDGDEPBAR ;  /* 0x00000000000079af */ /* 0x000e220000000000 */
[----:B------:R-:W-:Y:S01]  /*b620*/  FMNMX.FTZ R0, R170, R0, !PT ;  /* 0x00000000aa007209 */ /* 0x000fe20007810000 */
[----:B------:R-:W-:Y:S02]  /*b630*/  UIADD3 UR5, UR24, -0x1, URZ ;  /* 0xffffffff18057890 */ /* 0x000fe4000fffe03f */
[----:B------:R-:W-:Y:S02]  /*b640*/  PLOP3.LUT P0, PT, PT, PT, UP0, 0x80, 0x0 ;  /* 0x000000000000781c */ /* 0x000fe40003f0f008 */
[----:B------:R-:W-:Y:S03]  /*b650*/  FMNMX.FTZ R0, R171, R0, !PT ;  /* 0x00000000ab007209 */ /* 0x000fe60007810000 */
[----:B------:R-:W-:Y:S01]  /*b660*/  UMOV UR24, UR5 ;  /* 0x0000000500187c82 */ /* 0x000fe20008000000 */
        /* <DEDUP_REMOVED lines=13> */
[C---:B------:R-:W-:Y:S02]  /*b740*/  FMUL.FTZ R169, R0.reuse, c[0x0][0x2d0] ;  /* 0x0000b40000a97a20 */ /* 0x040fe40000410000 */
[----:B------:R-:W-:Y:S02]  /*b750*/  FADD.FTZ R3, -R0, R3 ;  /* 0x0000000300037221 */ /* 0x000fe40000010100 */
[--C-:B------:R-:W-:Y:S02]  /*b760*/  FFMA.FTZ R168, R168, c[0x0][0x2d0], -R169.reuse ;  /* 0x0000b400a8a87a23 */ /* 0x100fe400000108a9 */
[--C-:B------:R-:W-:Y:S02]  /*b770*/  FFMA.FTZ R19, R170, c[0x0][0x2d0], -R169.reuse ;  /* 0x0000b400aa137a23 */ /* 0x100fe400000108a9 */
[--C-:B------:R-:W-:Y:S02]  /*b780*/  FFMA.FTZ R20, R171, c[0x0][0x2d0], -R169.reuse ;  /* 0x0000b400ab147a23 */ /* 0x100fe400000108a9 */
[--C-:B------:R-:W-:Y:S01]  /*b790*/  FFMA.FTZ R156, R156, c[0x0][0x2d0], -R169.reuse ;  /* 0x0000b4009c9c7a23 */ /* 0x100fe200000108a9 */
[----:B------:R-:W-:Y:S01]  /*b7a0*/  MUFU.EX2 R168, R168 ;  /* 0x000000a800a87308 */ /* 0x000fe20000000800 */
[--C-:B------:R-:W-:Y:S02]  /*b7b0*/  FFMA.FTZ R22, R158, c[0x0][0x2d0], -R169.reuse ;  /* 0x0000b4009e167a23 */ /* 0x100fe400000108a9 */
[--C-:B------:R-:W-:Y:S02]  /*b7c0*/  FFMA.FTZ R21, R157, c[0x0][0x2d0], -R169.reuse ;  /* 0x0000b4009d157a23 */ /* 0x100fe400000108a9 */
[--C-:B------:R-:W-:Y:S02]  /*b7d0*/  FFMA.FTZ R24, R15, c[0x0][0x2d0], -R169.reuse ;  /* 0x0000b4000f187a23 */ /* 0x100fe400000108a9 */
[--C-:B------:R-:W-:Y:S01]  /*b7e0*/  FFMA.FTZ R25, R16, c[0x0][0x2d0], -R169.reuse ;  /* 0x0000b40010197a23 */ /* 0x100fe200000108a9 */
[----:B------:R-:W-:Y:S01]  /*b7f0*/  MOV R16, R22 ;  /* 0x0000001600107202 */ /* 0x000fe20000000f00 */
[--C-:B------:R-:W-:Y:S01]  /*b800*/  FFMA.FTZ R172, R172, c[0x0][0x2d0], -R169.reuse ;  /* 0x0000b400acac7a23 */ /* 0x100fe200000108a9 */
[----:B------:R-:W-:Y:S01]  /*b810*/  MUFU.EX2 R19, R19 ;  /* 0x0000001300137308 */ /* 0x000fe20000000800 */
[--C-:B------:R-:W-:Y:S02]  /*b820*/  FFMA.FTZ R171, R7, c[0x0][0x2d0], -R169.reuse ;  /* 0x0000b40007ab7a23 */ /* 0x100fe400000108a9 */
[--C-:B------:R-:W-:Y:S02]  /*b830*/  FFMA.FTZ R170, R18, c[0x0][0x2d0], -R169.reuse ;  /* 0x0000b40012aa7a23 */ /* 0x100fe400000108a9 */
[----:B------:R-:W-:Y:S02]  /*b840*/  FFMA.FTZ R169, R17, c[0x0][0x2d0], -R169 ;  /* 0x0000b40011a97a23 */ /* 0x000fe400000108a9 */
[----:B------:R-:W3:Y:S01]  /*b850*/  LDL.LU R17, [R1+0x40] ;  /* 0x0000400001117983 */ /* 0x000ee20000300800 */
[----:B------:R-:W-:Y:S02]  /*b860*/  FMUL.FTZ R3, R3, c[0x0][0x2d0] ;  /* 0x0000b40003037a20 */ /* 0x000fe40000410000 */
[----:B------:R-:W-:Y:S10]  /*b870*/  MUFU.EX2 R20, R20 ;  /* 0x0000001400147308 */ /* 0x000ff40000000800 */
[----:B------:R-:W1:Y:S10]  /*b880*/  MUFU.EX2 R6, R3 ;  /* 0x0000000300067308 */ /* 0x000e740000000800 */
[----:B------:R4:W2:Y:S10]  /*b890*/  MUFU.EX2 R158, R156 ;  /* 0x0000009c009e7308 */ /* 0x0008b40000000800 */
[----:B------:R-:W-:Y:S01]  /*b8a0*/  MUFU.EX2 R169, R169 ;  /* 0x000000a900a97308 */ /* 0x000fe20000000800 */
[C---:B-1----:R-:W-:Y:S02]  /*b8b0*/  FMUL.FTZ R28, R6.reuse, R28 ;  /* 0x0000001c061c7220 */ /* 0x042fe40000410000 */
[C---:B------:R-:W-:Y:S02]  /*b8c0*/  FMUL.FTZ R29, R6.reuse, R29 ;  /* 0x0000001d061d7220 */ /* 0x040fe40000410000 */
[C---:B------:R-:W-:Y:S02]  /*b8d0*/  FMUL.FTZ R32, R6.reuse, R32 ;  /* 0x0000002006207220 */ /* 0x040fe40000410000 */
[C---:B------:R-:W-:Y:S03]  /*b8e0*/  FMUL.FTZ R33, R6.reuse, R33 ;  /* 0x0000002106217220 */ /* 0x040fe60000410000 */
[----:B------:R-:W-:Y:S01]  /*b8f0*/  MUFU.EX2 R171, R171 ;  /* 0x000000ab00ab7308 */ /* 0x000fe20000000800 */
[C---:B------:R-:W-:Y:S01]  /*b900*/  FMUL.FTZ R36, R6.reuse, R36 ;  /* 0x0000002406247220 */ /* 0x040fe20000410000 */
[C---:B----4-:R-:W-:Y:S01]  /*b910*/  F2FP.BF16.PACK_AB R156, R19.reuse, R168 ;  /* 0x000000a8139c723e */ /* 0x050fe200000010ff */
        /* <DEDUP_REMOVED lines=48> */
[----:B------:R-:W-:Y:S04]  /*bc20*/  FADD.FTZ R3, R19, R3 ;  /* 0x0000000313037221 */ /* 0x000fe80000010000 */
[----:B------:R-:W-:Y:S04]  /*bc30*/  FADD.FTZ R3, R20, R3 ;  /* 0x0000000314037221 */ /* 0x000fe80000010000 */
[C---:B------:R-:W-:Y:S01]  /*bc40*/  FADD.FTZ R22, R158.reuse, R3 ;  /* 0x000000039e167221 */ /* 0x040fe20000010000 */
[----:B------:R-:W-:Y:S02]  /*bc50*/  FMNMX.FTZ R3, R173, R2, !PT ;  /* 0x00000002ad037209 */ /* 0x000fe40007810000 */
[----:B------:R-:W-:Y:S01]  /*bc60*/  F2FP.BF16.PACK_AB R158, R158, R20 ;  /* 0x000000149e9e723e */ /* 0x000fe200000010ff */
[----:B------:R-:W-:Y:S01]  /*bc70*/  FMUL.FTZ R20, R6, R148 ;  /* 0x0000009406147220 */ /* 0x000fe20000410000 */
        /* <DEDUP_REMOVED lines=18> */
[----:B------:R-:W-:Y:S02]  /*bda0*/  FMUL.FTZ R2, R2, c[0x0][0x2d0] ;  /* 0x0000b40002027a20 */ /* 0x000fe40000410000 */
[--C-:B------:R-:W-:Y:S02]  /*bdb0*/  FFMA.FTZ R15, R174, c[0x0][0x2d0], -R168.reuse ;  /* 0x0000b400ae0f7a23 */ /* 0x100fe400000108a8 */
[----:B------:R-:W-:Y:S01]  /*bdc0*/  MUFU.EX2 R7, R7 ;  /* 0x0000000700077308 */ /* 0x000fe20000000800 */
[--C-:B------:R-:W-:Y:S02]  /*bdd0*/  FFMA.FTZ R18, R9, c[0x0][0x2d0], -R168.reuse ;  /* 0x0000b40009127a23 */ /* 0x100fe400000108a8 */
[--C-:B------:R-:W-:Y:S02]  /*bde0*/  FFMA.FTZ R159, R8, c[0x0][0x2d0], -R168.reuse ;  /* 0x0000b400089f7a23 */ /* 0x100fe400000108a8 */
[--C-:B------:R-:W-:Y:S02]  /*bdf0*/  FFMA.FTZ R19, R11, c[0x0][0x2d0], -R168.reuse ;  /* 0x0000b4000b137a23 */ /* 0x100fe400000108a8 */
[--C-:B------:R-:W-:Y:S02]  /*be00*/  FFMA.FTZ R27, R10, c[0x0][0x2d0], -R168.reuse ;  /* 0x0000b4000a1b7a23 */ /* 0x100fe400000108a8 */
[--C-:B------:R-:W-:Y:S01]  /*be10*/  FFMA.FTZ R26, R13, c[0x0][0x2d0], -R168.reuse ;  /* 0x0000b4000d1a7a23 */ /* 0x100fe200000108a8 */
[----:B------:R-:W3:Y:S01]  /*be20*/  MUFU.EX2 R2, R2 ;  /* 0x0000000200027308 */ /* 0x000ee20000000800 */
[--C-:B------:R-:W-:Y:S01]  /*be30*/  FFMA.FTZ R23, R12, c[0x0][0x2d0], -R168.reuse ;  /* 0x0000b4000c177a23 */ /* 0x100fe200000108a8 */
[----:B------:R-:W-:Y:S01]  /*be40*/  MOV R148, R19 ;  /* 0x0000001300947202 */ /* 0x000fe20000000f00 */
[--C-:B------:R-:W-:Y:S02]  /*be50*/  FFMA.FTZ R173, R5, c[0x0][0x2d0], -R168.reuse ;  /* 0x0000b40005ad7a23 */ /* 0x100fe400000108a8 */
[--C-:B------:R-:W-:Y:S02]  /*be60*/  FFMA.FTZ R175, R175, c[0x0][0x2d0], -R168.reuse ;  /* 0x0000b400afaf7a23 */ /* 0x100fe400000108a8 */
[--C-:B------:R-:W-:Y:S01]  /*be70*/  FFMA.FTZ R174, R14, c[0x0][0x2d0], -R168.reuse ;  /* 0x0000b4000eae7a23 */ /* 0x100fe200000108a8 */
[----:B------:R-:W-:Y:S01]  /*be80*/  MOV R14, R25 ;  /* 0x00000019000e7202 */ /* 0x000fe20000000f00 */
[----:B------:R-:W-:Y:S01]  /*be90*/  FFMA.FTZ R168, R4, c[0x0][0x2d0], -R168 ;  /* 0x0000b40004a87a23 */ /* 0x000fe200000108a8 */
[----:B------:R-:W1:Y:S01]  /*bea0*/  MUFU.EX2 R15, R15 ;  /* 0x0000000f000f7308 */ /* 0x000e620000000800 */
[C---:B------:R-:W-:Y:S02]  /*beb0*/  FMUL.FTZ R5, R6.reuse, R133 ;  /* 0x0000008506057220 */ /* 0x040fe40000410000 */
[C---:B------:R-:W-:Y:S01]  /*bec0*/  FMUL.FTZ R8, R6.reuse, R136 ;  /* 0x0000008806087220 */ /* 0x040fe20000410000 */
[----:B------:R-:W-:Y:S01]  /*bed0*/  MOV R136, R26 ;  /* 0x0000001a00887202 */ /* 0x000fe20000000f00 */
[C---:B------:R-:W-:Y:S01]  /*bee0*/  FMUL.FTZ R9, R6.reuse, R137 ;  /* 0x0000008906097220 */ /* 0x040fe20000410000 */
[----:B------:R-:W-:Y:S01]  /*bef0*/  MOV R137, R27 ;  /* 0x0000001b00897202 */ /* 0x000fe20000000f00 */
[C---:B------:R-:W-:Y:S02]  /*bf00*/  FMUL.FTZ R12, R6.reuse, R140 ;  /* 0x0000008c060c7220 */ /* 0x040fe40000410000 */
[C---:B------:R-:W-:Y:S01]  /*bf10*/  FMUL.FTZ R13, R6.reuse, R141 ;  /* 0x0000008d060d7220 */ /* 0x040fe20000410000 */
[----:B------:R-:W-:Y:S01]  /*bf20*/  MOV R141, R16 ;  /* 0x00000010008d7202 */ /* 0x000fe20000000f00 */
[C---:B------:R-:W-:Y:S01]  /*bf30*/  FMUL.FTZ R16, R6.reuse, R144 ;  /* 0x0000009006107220 */ /* 0x040fe20000410000 */
[----:B------:R-:W-:Y:S01]  /*bf40*/  MUFU.EX2 R168, R168 ;  /* 0x000000a800a87308 */ /* 0x000fe20000000800 */
[----:B------:R-:W-:Y:S01]  /*bf50*/  FMUL.FTZ R25, R6, R153 ;  /* 0x0000009906197220 */ /* 0x000fe20000410000 */
[----:B------:R-:W-:Y:S01]  /*bf60*/  MOV R153, R23 ;  /* 0x0000001700997202 */ /* 0x000fe20000000f00 */
[C---:B---3--:R-:W-:Y:S02]  /*bf70*/  FFMA.FTZ R4, R2.reuse, R17, R7 ;  /* 0x0000001102047223 */ /* 0x048fe40000010007 */
[C---:B------:R-:W-:Y:S02]  /*bf80*/  FMUL.FTZ R10, R2.reuse, R138 ;  /* 0x0000008a020a7220 */ /* 0x040fe40000410000 */
[C---:B------:R-:W-:Y:S02]  /*bf90*/  FMUL.FTZ R19, R2.reuse, R147 ;  /* 0x0000009302137220 */ /* 0x040fe40000410000 */
[C---:B------:R-:W-:Y:S01]  /*bfa0*/  FMUL.FTZ R26, R2.reuse, R154 ;  /* 0x0000009a021a7220 */ /* 0x040fe20000410000 */
[----:B------:R-:W2:Y:S01]  /*bfb0*/  MUFU.EX2 R141, R141 ;  /* 0x0000008d008d7308 */ /* 0x000ea20000000800 */
[----:B------:R-:W-:Y:S01]  /*bfc0*/  FMUL.FTZ R27, R2, R155 ;  /* 0x0000009b021b7220 */ /* 0x000fe20000410000 */
[C---:B-1----:R-:W-:Y:S01]  /*bfd0*/  F2FP.BF16.PACK_AB R157, R15.reuse, R7 ;  /* 0x000000070f9d723e */ /* 0x042fe200000010ff */
[----:B------:R-:W-:Y:S01]  /*bfe0*/  FADD.FTZ R11, R15, R4 ;  /* 0x000000040f0b7221 */ /* 0x000fe20000010000 */
[----:B------:R-:W-:Y:S01]  /*bff0*/  MOV R15, R24 ;  /* 0x00000018000f7202 */ /* 0x000fe20000000f00 */
[----:B------:R-:W-:Y:S01]  /*c000*/  FMUL.FTZ R4, R6, R132 ;  /* 0x0000008406047220 */ /* 0x000fe20000410000 */
[----:B------:R-:W-:Y:S01]  /*c010*/  MOV R132, R21 ;  /* 0x0000001500847202 */ /* 0x000fe20000000f00 */
[----:B------:R-:W-:Y:S01]  /*c020*/  FMUL.FTZ R7, R2, R135 ;  /* 0x0000008702077220 */ /* 0x000fe20000410000 */
[----:B------:R-:W-:Y:S01]  /*c030*/  MOV R140, R15 ;  /* 0x0000000f008c7202 */ /* 0x000fe20000000f00 */
[C---:B------:R-:W-:Y:S01]  /*c040*/  FMUL.FTZ R17, R6.reuse, R145 ;  /* 0x0000009106117220 */ /* 0x040fe20000410000 */
        /* <DEDUP_REMOVED lines=11> */
[C---:B------:R-:W-:Y:S02]  /*c100*/  FMUL.FTZ R15, R2.reuse, R143 ;  /* 0x0000008f020f7220 */ /* 0x040fe40000410000 */
[C---:B------:R-:W-:Y:S02]  /*c110*/  FMUL.FTZ R18, R2.reuse, R146 ;  /* 0x0000009202127220 */ /* 0x040fe40000410000 */
[C---:B------:R-:W-:Y:S02]  /*c120*/  FMUL.FTZ R22, R2.reuse, R150 ;  /* 0x0000009602167220 */ /* 0x040fe40000410000 */
[C---:B------:R-:W-:Y:S02]  /*c130*/  FMUL.FTZ R23, R2.reuse, R151 ;  /* 0x0000009702177220 */ /* 0x040fe40000410000 */
[C---:B------:R-:W-:Y:S01]  /*c140*/  FMUL.FTZ R30, R2.reuse, R30 ;  /* 0x0000001e021e7220 */ /* 0x040fe20000410000 */
[----:B------:R-:W1:Y:S01]  /*c150*/  MUFU.EX2 R143, R138 ;  /* 0x0000008a008f7308 */ /* 0x000e620000000800 */
        /* <DEDUP_REMOVED lines=17> */
[----:B------:R-:W3:Y:S01]  /*c270*/  MUFU.EX2 R140, R140 ;  /* 0x0000008c008c7308 */ /* 0x000ee20000000800 */
[C---:B------:R-:W-:Y:S02]  /*c280*/  FMUL.FTZ R62, R2.reuse, R62 ;  /* 0x0000003e023e7220 */ /* 0x040fe40000410000 */
[C---:B------:R-:W-:Y:S02]  /*c290*/  FMUL.FTZ R63, R2.reuse, R63 ;  /* 0x0000003f023f7220 */ /* 0x040fe40000410000 */
[C---:B------:R-:W-:Y:S02]  /*c2a0*/  FMUL.FTZ R66, R2.reuse, R66 ;  /* 0x0000004202427220 */ /* 0x040fe40000410000 */
[C---:B------:R-:W-:Y:S02]  /*c2b0*/  FMUL.FTZ R67, R2.reuse, R67 ;  /* 0x0000004302437220 */ /* 0x040fe40000410000 */
[C---:B------:R-:W-:Y:S01]  /*c2c0*/  FMUL.FTZ R70, R2.reuse, R70 ;  /* 0x0000004602467220 */ /* 0x040fe20000410000 */
[----:B------:R4:W-:Y:S01]  /*c2d0*/  MUFU.EX2 R150, R153 ;  /* 0x0000009900967308 */ /* 0x0009e20000000800 */
        /* <DEDUP_REMOVED lines=35> */
[----:B------:R3:W3:Y:S01]  /*c510*/  MUFU.EX2 R2, R132 ;  /* 0x0000008400027308 */ /* 0x0006e20000000800 */
[----:B--2---:R-:W-:Y:S02]  /*c520*/  FADD.FTZ R146, R141, R152 ;  /* 0x000000988d927221 */ /* 0x004fe40000010000 */
[----:B----4-:R-:W-:Y:S02]  /*c530*/  LDSM.16.MT88.4 R152, [R249+0x1100] ;  /* 0x00110000f998783b */ /* 0x010fe40000004200 */
[----:B-1----:R-:W-:Y:S04]  /*c540*/  FADD.FTZ R146, R143, R146 ;  /* 0x000000928f927221 */ /* 0x002fe80000010000 */
[----:B---3--:R-:W-:Y:S04]  /*c550*/  FADD.FTZ R146, R140, R146 ;  /* 0x000000928c927221 */ /* 0x008fe80000010000 */
[----:B------:R-:W-:Y:S01]  /*c560*/  FADD.FTZ R146, R142, R146 ;  /* 0x000000928e927221 */ /* 0x000fe20000010000 */
[----:B------:R-:W1:Y:S01]  /*c570*/  LDSM.16.MT88.4 R132, [R252+0x100] ;  /* 0x00010000fc84783b */ /* 0x000e620000004200 */
[----:B------:R-:W-:Y:S01]  /*c580*/  F2FP.BF16.PACK_AB R159, R145, R2 ;  /* 0x00000002919f723e */ /* 0x000fe200000010ff */
[----:B------:R-:W-:Y:S02]  /*c590*/  FADD.FTZ R144, R2, R144 ;  /* 0x0000009002907221 */ /* 0x000fe40000010000 */
[----:B------:R2:W3:Y:S04]  /*c5a0*/  MUFU.EX2 R2, R137 ;  /* 0x0000008900027308 */ /* 0x0004e80000000800 */
[----:B--2---:R-:W-:Y:S01]  /*c5b0*/  LDSM.16.MT88.4 R136, [R252+0x900] ;  /* 0x00090000fc88783b */ /* 0x004fe20000004200 */
        /* <DEDUP_REMOVED lines=48> */
[----:B------:R1:W2:Y:S03]  /*c8c0*/  MUFU.EX2 R156, R172 ;  /* 0x000000ac009c7308 */ /* 0x0002a60000000800 */
[----:B---3--:R-:W-:Y:S03]  /*c8d0*/  F2FP.BF16.PACK_AB R133, R2, R148 ;  /* 0x000000940285723e */ /* 0x008fe600000010ff */
[----:B------:R-:W-:Y:S02]  /*c8e0*/  F2FP.BF16.PACK_AB R134, R142, R140 ;  /* 0x0000008c8e86723e */ /* 0x000fe400000010ff */
[----:B------:R-:W3:Y:S02]  /*c8f0*/  LDSM.16.MT88.4 R140, [R250+0x900] ;  /* 0x00090000fa8c783b */ /* 0x000ee40000004200 */
[----:B------:R4:W2:Y:S01]  /*c900*/  MUFU.EX2 R158, R170 ;  /* 0x000000aa009e7308 */ /* 0x0008a20000000800 */
[----:B------:R-:W-:Y:S02]  /*c910*/  F2FP.BF16.PACK_AB R135, R150, R149 ;  /* 0x000000959687723e */ /* 0x000fe400000010ff */
[----:B------:R-:W-:Y:S02]  /*c920*/  F2FP.BF16.PACK_AB R157, R174, R175 ;  /* 0x000000afae9d723e */ /* 0x000fe400000010ff */
[----:B------:R-:W-:Y:S03]  /*c930*/  F2FP.BF16.PACK_AB R159, R168, R173 ;  /* 0x000000ada89f723e */ /* 0x000fe600000010ff */
[C---:B------:R-:W-:Y:S05]  /*c940*/  HMMA.16816.F32.BF16 R4, R132.reuse, R136, R4 ;  /* 0x000000888404723c */ /* 0x040fea0000041804 */
[----:B-1----:R-:W-:Y:S03]  /*c950*/  MOV R172, R150 ;  /* 0x0000009600ac7202 */ /* 0x002fe60000000f00 */
[C---:B------:R-:W-:Y:S01]  /*c960*/  HMMA.16816.F32.BF16 R8, R132.reuse, R138, R8 ;  /* 0x0000008a8408723c */ /* 0x040fe20000041808 */
[----:B------:R-:W1:Y:S03]  /*c970*/  LDSM.16.MT88.4 R136, [R249+0x900] ;  /* 0x00090000f988783b */ /* 0x000e660000004200 */
[----:B----4-:R-:W-:Y:S04]  /*c980*/  MOV R170, R149 ;  /* 0x0000009500aa7202 */ /* 0x010fe80000000f00 */
[C---:B---3--:R-:W-:Y:S08]  /*c990*/  HMMA.16816.F32.BF16 R12, R132.reuse, R140, R12 ;  /* 0x0000008c840c723c */ /* 0x048ff0000004180c */
[C---:B------:R-:W-:Y:S01]  /*c9a0*/  HMMA.16816.F32.BF16 R16, R132.reuse, R142, R16 ;  /* 0x0000008e8410723c */ /* 0x040fe20000041810 */
[----:B------:R-:W3:Y:S07]  /*c9b0*/  LDSM.16.MT88.4 R140, [R248+0x900] ;  /* 0x00090000f88c783b */ /* 0x000eee0000004200 */
[C---:B-1----:R-:W-:Y:S08]  /*c9c0*/  HMMA.16816.F32.BF16 R20, R132.reuse, R136, R20 ;  /* 0x000000888414723c */ /* 0x042ff00000041814 */
[C---:B------:R-:W-:Y:S01]  /*c9d0*/  HMMA.16816.F32.BF16 R24, R132.reuse, R138, R24 ;  /* 0x0000008a8418723c */ /* 0x040fe20000041818 */
[----:B------:R-:W1:Y:S07]  /*c9e0*/  LDSM.16.MT88.4 R136, [R252+0x2100] ;  /* 0x00210000fc88783b */ /* 0x000e6e0000004200 */
        /* <DEDUP_REMOVED lines=36> */
[C---:B---3--:R-:W-:Y:S07]  /*cc30*/  HMMA.16816.F32.BF16 R124, R132.reuse, R140, R124 ;  /* 0x0000008c847c723c */ /* 0x048fee000004187c */
[----:B--2---:R-:W-:Y:S01]  /*cc40*/  FADD.FTZ R141, R156, R146 ;  /* 0x000000929c8d7221 */ /* 0x004fe20000010000 */
[----:B------:R-:W-:Y:S04]  /*cc50*/  HMMA.16816.F32.BF16 R128, R132, R142, R128 ;  /* 0x0000008e8480723c */ /* 0x000fe80000041880 */
[C---:B------:R-:W-:Y:S01]  /*cc60*/  FADD.FTZ R141, R171.reuse, R141 ;  /* 0x0000008dab8d7221 */ /* 0x040fe20000010000 */
[----:B------:R-:W-:Y:S01]  /*cc70*/  F2FP.BF16.PACK_AB R156, R171, R156 ;  /* 0x0000009cab9c723e */ /* 0x000fe200000010ff */
[----:B------:R-:W-:Y:S02]  /*cc80*/  FADD.FTZ R140, R145, R144 ;  /* 0x00000090918c7221 */ /* 0x000fe40000010000 */
[----:B------:R-:W-:Y:S01]  /*cc90*/  FADD.FTZ R141, R158, R141 ;  /* 0x0000008d9e8d7221 */ /* 0x000fe20000010000 */
[----:B------:R-:W2:Y:S03]  /*cca0*/  LDSM.16.MT88.4 R144, [R250+0x1100] ;  /* 0x00110000fa90783b */ /* 0x000ea60000004200 */
[C---:B------:R-:W-:Y:S01]  /*ccb0*/  FADD.FTZ R132, R169.reuse, R141 ;  /* 0x0000008da9847221 */ /* 0x040fe20000010000 */
[----:B------:R-:W-:Y:S01]  /*ccc0*/  F2FP.BF16.PACK_AB R158, R169, R158 ;  /* 0x0000009ea99e723e */ /* 0x000fe200000010ff */
[----:B------:R-:W-:Y:S03]  /*ccd0*/  FADD.FTZ R169, R148, R140 ;  /* 0x0000008c94a97221 */ /* 0x000fe60000010000 */
[----:B------:R1:W-:Y:S01]  /*cce0*/  STL [R1+0x44], R132 ;  /* 0x0000448401007387 */ /* 0x0003e20000100800 */
[----:B------:R-:W-:Y:S04]  /*ccf0*/  FADD.FTZ R169, R2, R169 ;  /* 0x000000a902a97221 */ /* 0x000fe80000010000 */
[----:B------:R-:W-:Y:S04]  /*cd00*/  FADD.FTZ R2, R170, R169 ;  /* 0x000000a9aa027221 */ /* 0x000fe80000010000 */
[----:B------:R-:W-:Y:S04]  /*cd10*/  FADD.FTZ R2, R172, R2 ;  /* 0x00000002ac027221 */ /* 0x000fe80000010000 */
[----:B------:R-:W-:Y:S04]  /*cd20*/  FADD.FTZ R2, R175, R2 ;  /* 0x00000002af027221 */ /* 0x000fe80000010000 */
[----:B------:R-:W-:Y:S01]  /*cd30*/  FADD.FTZ R174, R174, R2 ;  /* 0x00000002aeae7221 */ /* 0x000fe20000010000 */
[----:B------:R-:W-:Y:S03]  /*cd40*/  MOV R2, R3 ;  /* 0x0000000300027202 */ /* 0x000fe60000000f00 */
[----:B------:R-:W-:Y:S01]  /*cd50*/  FADD.FTZ R174, R173, R174 ;  /* 0x000000aeadae7221 */ /* 0x000fe20000010000 */
[C---:B-1----:R-:W-:Y:S01]  /*cd60*/  HMMA.16816.F32.BF16 R132, R156.reuse, R136, R4 ;  /* 0x000000889c84723c */ /* 0x042fe20000041804 */
[----:B------:R-:W1:Y:S07]  /*cd70*/  LDSM.16.MT88.4 R4, [R248+0x1100] ;  /* 0x00110000f804783b */ /* 0x000e6e0000004200 */
[C---:B------:R-:W-:Y:S01]  /*cd80*/  HMMA.16816.F32.BF16 R136, R156.reuse, R138, R8 ;  /* 0x0000008a9c88723c */ /* 0x040fe20000041808 */
[----:B------:R-:W3:Y:S07]  /*cd90*/  LDSM.16.MT88.4 R8, [R252+0x2900] ;  /* 0x00290000fc08783b */ /* 0x000eee0000004200 */
[C---:B--2---:R-:W-:Y:S01]  /*cda0*/  HMMA.16816.F32.BF16 R140, R156.reuse, R144, R12 ;  /* 0x000000909c8c723c */ /* 0x044fe2000004180c */
[----:B------:R-:W2:Y:S07]  /*cdb0*/  LDSM.16.MT88.4 R12, [R250+0x2900] ;  /* 0x00290000fa0c783b */ /* 0x000eae0000004200 */
[C---:B------:R-:W-:Y:S08]  /*cdc0*/  HMMA.16816.F32.BF16 R144, R156.reuse, R146, R16 ;  /* 0x000000929c90723c */ /* 0x040ff00000041810 */
[C---:B------:R-:W-:Y:S08]  /*cdd0*/  HMMA.16816.F32.BF16 R148, R156.reuse, R152, R20 ;  /* 0x000000989c94723c */ /* 0x040ff00000041814 */
[C---:B------:R-:W-:Y:S08]  /*cde0*/  HMMA.16816.F32.BF16 R152, R156.reuse, R154, R24 ;  /* 0x0000009a9c98723c */ /* 0x040ff00000041818 */
[C---:B-1----:R-:W-:Y:S08]  /*cdf0*/  HMMA.16816.F32.BF16 R28, R156.reuse, R4, R28 ;  /* 0x000000049c1c723c */ /* 0x042ff0000004181c */
[C---:B------:R-:W-:Y:S01]  /*ce00*/  HMMA.16816.F32.BF16 R32, R156.reuse, R6, R32 ;  /* 0x000000069c20723c */ /* 0x040fe20000041820 */
[----:B------:R-:W1:Y:S07]  /*ce10*/  LDSM.16.MT88.4 R4, [R249+0x2900] ;  /* 0x00290000f904783b */ /* 0x000e6e0000004200 */
[C---:B---3--:R-:W-:Y:S08]  /*ce20*/  HMMA.16816.F32.BF16 R36, R156.reuse, R8, R36 ;  /* 0x000000089c24723c */ /* 0x048ff00000041824 */
[C---:B------:R-:W-:Y:S01]  /*ce30*/  HMMA.16816.F32.BF16 R40, R156.reuse, R10, R40 ;  /* 0x0000000a9c28723c */ /* 0x040fe20000041828 */
[----:B------:R-:W3:Y:S07]  /*ce40*/  LDSM.16.MT88.4 R8, [R248+0x2900] ;  /* 0x00290000f808783b */ /* 0x000eee0000004200 */
[C---:B--2---:R-:W-:Y:S08]  /*ce50*/  HMMA.16816.F32.BF16 R44, R156.reuse, R12, R44 ;  /* 0x0000000c9c2c723c */ /* 0x044ff0000004182c */
[C---:B------:R-:W-:Y:S01]  /*ce60*/  HMMA.16816.F32.BF16 R48, R156.reuse, R14, R48 ;  /* 0x0000000e9c30723c */ /* 0x040fe20000041830 */
[----:B------:R-:W2:Y:S07]  /*ce70*/  LDSM.16.MT88.4 R12, [R252+0x4100] ;  /* 0x00410000fc0c783b */ /* 0x000eae0000004200 */
        /* <DEDUP_REMOVED lines=22> */
[C---:B------:R-:W-:Y:S08]  /*cfe0*/  HMMA.16816.F32.BF16 R112, R156.reuse, R10, R112 ;  /* 0x0000000a9c70723c */ /* 0x040ff00000041870 */
[C---:B--2---:R-:W-:Y:S08]  /*cff0*/  HMMA.16816.F32.BF16 R116, R156.reuse, R12, R116 ;  /* 0x0000000c9c74723c */ /* 0x044ff00000041874 */
[C---:B------:R-:W-:Y:S08]  /*d000*/  HMMA.16816.F32.BF16 R120, R156.reuse, R14, R120 ;  /* 0x0000000e9c78723c */ /* 0x040ff00000041878 */
[C---:B-1----:R-:W-:Y:S07]  /*d010*/  HMMA.16816.F32.BF16 R124, R156.reuse, R4, R124 ;  /* 0x000000049c7c723c */ /* 0x042fee000004187c */
[----:B------:R-:W-:Y:S01]  /*d020*/  FADD.FTZ R4, R168, R174 ;  /* 0x000000aea8047221 */ /* 0x000fe20000010000 */
[----:B------:R-:W-:Y:S04]  /*d030*/  HMMA.16816.F32.BF16 R128, R156, R6, R128 ;  /* 0x000000069c80723c */ /* 0x000fe80000041880 */
[----:B------:R1:W-:Y:S04]  /*d040*/  STL [R1+0x40], R4 ;  /* 0x0000400401007387 */ /* 0x0003e80000100800 */
[----:B-1----:R-:W-:-:S05]  /*d050*/  @P0 BRA `(.L_x_427) ;  /* 0xffffcf7000000947 */ /* 0x002fca000383ffff */
.L_x_422:
[----:B------:R-:W-:-:S06]  /*d060*/  UISETP.GE.AND UP0, UPT, UR24, UR8, UPT ;  /* 0x000000081800728c */ /* 0x000fcc000bf06270 */
[----:B------:R-:W-:-:S13]  /*d070*/  PLOP3.LUT P0, PT, PT, PT, UP0, 0x40, 0x0 ;  /* 0x000000000000781c */ /* 0x000fda0003f0e808 */
[----:B------:R-:W-:Y:S05]  /*d080*/  @P0 BRA `(.L_x_428) ;  /* 0x00003ec000000947 */ /* 0x000fea0003800000 */
[----:B-1----:R-:W1:Y:S04]  /*d090*/  S2R R3, SR_TID.X ;  /* 0x0000000000037919 */ /* 0x002e680000002100 */
[----:B------:R-:W2:Y:S01]  /*d0a0*/  LDL.LU R4, [R1+0x3c] ;  /* 0x00003c0001047983 */ /* 0x000ea20000300800 */
[----:B-1----:R-:W-:-:S04]  /*d0b0*/  SHF.R.S32.HI R5, RZ, 0x1f, R3 ;  /* 0x0000001fff057819 */ /* 0x002fc80000011403 */
[----:B------:R-:W-:Y:S02]  /*d0c0*/  LEA.HI R5, R5, R3, RZ, 0x3 ;  /* 0x0000000305057211 */ /* 0x000fe400078f18ff */
[----:B------:R-:W2:Y:S02]  /*d0d0*/  LDL R3, [R1+0x24] ;  /* 0x0000240001037983 */ /* 0x000ea40000100800 */
[----:B------:R-:W-:-:S04]  /*d0e0*/  SHF.R.S32.HI R5, RZ, 0x3, R5 ;  /* 0x00000003ff057819 */ /* 0x000fc80000011405 */
[----:B------:R-:W-:Y:S01]  /*d0f0*/  IADD3 R6, -R5, 0x30, RZ ;  /* 0x0000003005067810 */ /* 0x000fe20007ffe1ff */
[----:B------:R-:W-:Y:S01]  /*d100*/  IMAD.MOV.U32 R156, RZ, RZ, R2 ;  /* 0x000000ffff9c7224 */ /* 0x000fe200078e0002 */
[C---:B--2---:R-:W-:Y:S01]  /*d110*/  SHF.L.U64.HI R5, R3.reuse, 0x1, R4 ;  /* 0x0000000103057819 */ /* 0x044fe20000010204 */
[----:B------:R-:W-:-:S04]  /*d120*/  IMAD.SHL.U32 R4, R3, 0x2, RZ ;  /* 0x0000000203047824 */ /* 0x000fc800078e00ff */
[----:B------:R1:W-:Y:S04]  /*d130*/  STL [R1+0x48], R5 ;  /* 0x0000480501007387 */ /* 0x0003e80000100800 */
[----:B------:R1:W-:Y:S01]  /*d140*/  STL [R1+0x3c], R4 ;  /* 0x00003c0401007387 */ /* 0x0003e20000100800 */
[----:B------:R-:W-:-:S03]  /*d150*/  IMAD.MOV.U32 R3, RZ, RZ, R0 ;  /* 0x000000ffff037224 */ /* 0x000fc600078e0000 */
.L_x_441:
[----:B------:R-:W2:Y:S01]  /*d160*/  LDL R0, [R1+0xc] ;  /* 0x00000c0001007983 */ /* 0x000ea20000100800 */
[----:B------:R-:W-:Y:S04]  /*d170*/  DEPBAR.LE SB0, 0x0 ;  /* 0x000080000000791a */ /* 0x000fe80000000000 */
[----:B------:R-:W3:Y:S01]  /*d180*/  LDL R9, [R1+0x3c] ;  /* 0x00003c0001097983 */ /* 0x000ee20000100800 */
[----:B------:R-:W-:Y:S03]  /*d190*/  BSSY B0, `(.L_x_429) ;  /* 0x0000055000007945 */ /* 0x000fe60003800000 */
[----:B------:R-:W4:Y:S04]  /*d1a0*/  LDL R6, [R1+0x8] ;  /* 0x0000080001067983 */ /* 0x000f280000100800 */
[----:B------:R-:W5:Y:S04]  /*d1b0*/  LDL R8, [R1+0x48] ;  /* 0x0000480001087983 */ /* 0x000f680000100800 */
[----:B------:R-:W2:Y:S04]  /*d1c0*/  LDL R157, [R1+0x24] ;  /* 0x00002400019d7983 */ /* 0x000ea80000100800 */
[----:B------:R-:W2:Y:S04]  /*d1d0*/  LDL R7, [R1+0x4] ;  /* 0x0000040001077983 */ /* 0x000ea80000100800 */
[----:B------:R-:W3:Y:S04]  /*d1e0*/  LDL R14, [R1+0x1c] ;  /* 0x00001c00010e7983 */ /* 0x000ee80000100800 */
[----:B------:R-:W3:Y:S04]  /*d1f0*/  LDL R23, [R1] ;  /* 0x0000000001177983 */ /* 0x000ee80000100800 */
[----:B------:R-:W5:Y:S04]  /*d200*/  LDL R21, [R1+0x18] ;  /* 0x0000180001157983 */ /* 0x000f680000100800 */
[----:B------:R-:W5:Y:S04]  /*d210*/  LDL R22, [R1+0x30] ;  /* 0x0000300001167983 */ /* 0x000f680000100800 */
[----:B------:R-:W5:Y:S04]  /*d220*/  LDL R20, [R1+0x2c] ;  /* 0x00002c0001147983 */ /* 0x000f680000100800 */
[----:B------:R-:W-:Y:S06]  /*d230*/  BAR.SYNC.DEFER_BLOCKING 0x0 ;  /* 0x0000000000007b1d */ /* 0x000fec0000010000 */
[----:B------:R-:W-:Y:S04]  /*d240*/  LDSM.16.M88.4 R172, [R247] ;  /* 0x00000000f7ac783b */ /* 0x000fe80000000200 */
[----:B------:R-:W-:Y:S04]  /*d250*/  LDSM.16.M88.4 R176, [R246] ;  /* 0x00000000f6b0783b */ /* 0x000fe80000000200 */
[----:B--2---:R-:W-:Y:S01]  /*d260*/  LDSM.16.M88.4 R16, [R7+0x10900] ;  /* 0x010900000710783b */ /* 0x004fe20000000200 */
[----:B------:R-:W-:Y:S01]  /*d270*/  SHF.R.S32.HI R2, RZ, 0x1f, R0 ;  /* 0x0000001fff027819 */ /* 0x000fe20000011400 */
[----:B-1----:R-:W-:Y:S01]  /*d280*/  IMAD.WIDE.U32 R4, R0, c[0x0][0x208], RZ ;  /* 0x0000820000047a25 */ /* 0x002fe200078e00ff */
[----:B------:R-:W-:Y:S01]  /*d290*/  ISETP.GE.AND P1, PT, R157, c[0x0][0x1d4], PT ;  /* 0x000075009d007a0c */ /* 0x000fe20003f26270 */
[----:B------:R-:W-:Y:S02]  /*d2a0*/  LDSM.16.M88.4 R24, [R7+0x11100] ;  /* 0x011100000718783b */ /* 0x000fe40000000200 */
[----:B------:R-:W-:Y:S02]  /*d2b0*/  IMAD R2, R2, c[0x0][0x208], RZ ;  /* 0x0000820002027a24 */ /* 0x000fe400078e02ff */
[----:B---3--:R-:W-:Y:S02]  /*d2c0*/  LDSM.16.M88.4 R168, [R23] ;  /* 0x0000000017a8783b */ /* 0x008fe40000000200 */
[----:B------:R-:W-:Y:S01]  /*d2d0*/  IMAD R2, R0, c[0x0][0x20c], R2 ;  /* 0x0000830000027a24 */ /* 0x000fe200078e0202 */
[----:B----4-:R-:W-:Y:S01]  /*d2e0*/  SHF.R.S32.HI R0, RZ, 0x1f, R6 ;  /* 0x0000001fff007819 */ /* 0x010fe20000011406 */
[----:B-----5:R-:W-:Y:S02]  /*d2f0*/  IMAD.SHL.U32 R159, R21, 0x2, RZ ;  /* 0x00000002159f7824 */ /* 0x020fe400078e00ff */
[----:B------:R-:W-:Y:S02]  /*d300*/  IMAD.IADD R5, R5, 0x1, R2 ;  /* 0x0000000105057824 */ /* 0x000fe400078e0202 */
[----:B------:R-:W2:Y:S01]  /*d310*/  LDL R2, [R1+0x10] ;  /* 0x0000100001027983 */ /* 0x000ea20000100800 */
[----:B------:R-:W-:Y:S01]  /*d320*/  IMAD R0, R0, c[0x0][0x218], RZ ;  /* 0x0000860000007a24 */ /* 0x000fe200078e02ff */
[----:B------:R-:W-:Y:S01]  /*d330*/  SHF.L.U64.HI R21, R21, 0x1, R22 ;  /* 0x0000000115157819 */ /* 0x000fe20000010216 */
[C---:B------:R-:W-:Y:S04]  /*d340*/  IMAD.WIDE.U32 R4, R6.reuse, c[0x0][0x218], R4 ;  /* 0x0000860006047a25 */ /* 0x040fe800078e0004 */
[----:B------:R-:W-:Y:S01]  /*d350*/  IMAD R0, R6, c[0x0][0x21c], R0 ;  /* 0x0000870006007a24 */ /* 0x000fe200078e0200 */
[----:B------:R-:W-:Y:S04]  /*d360*/  IADD3 R15, P0, R4, UR14, RZ ;  /* 0x0000000e040f7c10 */ /* 0x000fe8000ff1e0ff */
[----:B------:R-:W-:Y:S02]  /*d370*/  IADD3.X R0, R5, UR16, R0, P0, !PT ;  /* 0x0000001005007c10 */ /* 0x000fe400087fe400 */
[C---:B------:R-:W-:Y:S04]  /*d380*/  LEA R4, P0, R15.reuse, c[0x0][0x1f8], 0x1 ;  /* 0x00007e000f047a11 */ /* 0x040fe800078008ff */
[----:B------:R-:W-:Y:S01]  /*d390*/  LEA.HI.X R15, R15, c[0x0][0x1fc], R0, 0x1, P0 ;  /* 0x00007f000f0f7a11 */ /* 0x000fe200000f0c00 */
[----:B------:R-:W1:Y:S04]  /*d3a0*/  SHFL.IDX PT, R6, R4, RZ, 0x181f ;  /* 0x00181fff04067589 */ /* 0x000e6800000e0000 */
[----:B------:R-:W3:Y:S04]  /*d3b0*/  LDL R0, [R1+0x14] ;  /* 0x0000140001007983 */ /* 0x000ee80000100800 */
[----:B------:R-:W4:Y:S01]  /*d3c0*/  SHFL.IDX PT, R5, R15, RZ, 0x181f ;  /* 0x00181fff0f057589 */ /* 0x000f2200000e0000 */
[C---:B-1----:R-:W-:Y:S05]  /*d3d0*/  IADD3 R12, P0, R6.reuse, R9, RZ ;  /* 0x00000009060c7210 */ /* 0x042fea0007f1e0ff */
[C---:B----4-:R-:W-:Y:S02]  /*d3e0*/  IMAD.X R13, R5.reuse, 0x1, R8, P0 ;  /* 0x00000001050d7824 */ /* 0x050fe400000e0608 */
[----:B------:R1:W4:Y:S04]  /*d3f0*/  LDSM.16.M88.4 R8, [R7+0x10100] ;  /* 0x010100000708783b */ /* 0x0003280000000200 */
[----:B------:R-:W-:Y:S01]  /*d400*/  @!PT LDS RZ, [RZ] ;  /* 0x00000000fffff984 */ /* 0x000fe20000000800 */
[----:B------:R-:W-:Y:S01]  /*d410*/  @!PT LDS RZ, [RZ] ;  /* 0x00000000fffff984 */ /* 0x000fe20000000800 */
[----:B------:R-:W-:Y:S01]  /*d420*/  @!PT LDS RZ, [RZ] ;  /* 0x00000000fffff984 */ /* 0x000fe20000000800 */
[----:B------:R5:W-:Y:S04]  /*d430*/  LDGSTS.E.BYPASS.LTC128B.128 [R14+0x100], [R12.64], !P1 ;  /* 0x001000000c0e7fae */ /* 0x000be8000c901d56 */
[----:B-1----:R-:W4:Y:S04]  /*d440*/  LDL R7, [R1+0x28] ;  /* 0x0000280001077983 */ /* 0x002f280000100800 */
[----:B------:R1:W-:Y:S01]  /*d450*/  STL [R1+0x4c], R21 ;  /* 0x00004c1501007387 */ /* 0x0003e20000100800 */
[----:B-----5:R-:W-:Y:S05]  /*d460*/  IADD3 R12, P0, R6, R159, RZ ;  /* 0x0000009f060c7210 */ /* 0x020fea0007f1e0ff */
[C---:B------:R-:W-:Y:S05]  /*d470*/  IMAD.X R13, R5.reuse, 0x1, R21, P0 ;  /* 0x00000001050d7824 */ /* 0x040fea00000e0615 */
[----:B------:R5:W-:Y:S01]  /*d480*/  LDGSTS.E.BYPASS.LTC128B.128 [R14+0x1900], [R12.64], !P6 ;  /* 0x019000000c0e7fae */ /* 0x000be2000f101d56 */
[C---:B---3--:R-:W-:Y:S01]  /*d490*/  SHF.L.U64.HI R158, R0.reuse, 0x1, R20 ;  /* 0x00000001009e7819 */ /* 0x048fe20000010214 */
[----:B------:R-:W-:Y:S02]  /*d4a0*/  IMAD.SHL.U32 R157, R0, 0x2, RZ ;  /* 0x00000002009d7824 */ /* 0x000fe400078e00ff */
[----:B------:R-:W3:Y:S01]  /*d4b0*/  S2R R20, SR_TID.X ;  /* 0x0000000000147919 */ /* 0x000ee20000002100 */
[----:B--2---:R-:W-:Y:S02]  /*d4c0*/  IMAD.SHL.U32 R0, R2, 0x2, RZ ;  /* 0x0000000202007824 */ /* 0x004fe400078e00ff */
[C---:B-----5:R-:W-:Y:S05]  /*d4d0*/  IADD3 R12, P0, R6.reuse, R157, RZ ;  /* 0x0000009d060c7210 */ /* 0x060fea0007f1e0ff */
[C---:B------:R-:W-:Y:S01]  /*d4e0*/  IMAD.X R13, R5.reuse, 0x1, R158, P0 ;  /* 0x00000001050d7824 */ /* 0x040fe200000e069e */
[----:B------:R-:W-:Y:S04]  /*d4f0*/  IADD3 R6, P0, R6, R0, RZ ;  /* 0x0000000006067210 */ /* 0x000fe80007f1e0ff */
[----:B------:R1:W-:Y:S01]  /*d500*/  LDGSTS.E.BYPASS.LTC128B.128 [R14+0x3100], [R12.64], !P5 ;  /* 0x031000000c0e7fae */ /* 0x0003e2000e901d56 */
[----:B---3--:R-:W-:Y:S02]  /*d510*/  ISETP.GT.AND P1, PT, R20, 0x7f, PT ;  /* 0x0000007f1400780c */ /* 0x008fe40003f24270 */
[----:B----4-:R-:W-:Y:S05]  /*d520*/  SHF.L.U64.HI R2, R2, 0x1, R7 ;  /* 0x0000000102027819 */ /* 0x010fea0000010207 */
[----:B------:R-:W-:Y:S05]  /*d530*/  IMAD.X R7, R5, 0x1, R2, P0 ;  /* 0x0000000105077824 */ /* 0x000fea00000e0602 */
[----:B------:R1:W-:Y:S01]  /*d540*/  LDGSTS.E.BYPASS.LTC128B.128 [R14+0x4900], [R6.64], !P4 ;  /* 0x04900000060e7fae */ /* 0x0003e2000e101d56 */
[----:B------:R-:W-:-:S05]  /*d550*/  @P1 BRA `(.L_x_430) ;  /* 0x0000018000001947 */ /* 0x000fca0003800000 */
[----:B------:R-:W-:-:S05]  /*d560*/  BRA.DIV ~URZ, `(.L_x_431) ;  /* 0x000068827f007947 */ /* 0x000fca000b800000 */
[----:B------:R2:W3:Y:S04]  /*d570*/  SHFL.IDX PT, R5, R15, 0x1, 0x181f ;  /* 0x00381f000f057f89 */ /* 0x0004e800000e0000 */
[----:B-1----:R2:W1:Y:S02]  /*d580*/  SHFL.IDX PT, R13, R4, 0x1, 0x181f ;  /* 0x00381f00040d7f89 */ /* 0x00246400000e0000 */
.L_x_448:
[----:B------:R-:W4:Y:S04]  /*d590*/  LDL R7, [R1+0x24] ;  /* 0x0000240001077983 */ /* 0x000f280000100800 */
[----:B------:R-:W5:Y:S04]  /*d5a0*/  LDL R6, [R1+0x3c] ;  /* 0x00003c0001067983 */ /* 0x000f680000100800 */
[----:B--2---:R-:W2:Y:S04]  /*d5b0*/  LDL R14, [R1+0x48] ;  /* 0x00004800010e7983 */ /* 0x004ea80000100800 */
[----:B---3--:R-:W3:Y:S04]  /*d5c0*/  LDL R12, [R1+0x1c] ;  /* 0x00001c00010c7983 */ /* 0x008ee80000100800 */
[----:B------:R-:W3:Y:S01]  /*d5d0*/  LDL R4, [R1+0x4c] ;  /* 0x00004c0001047983 */ /* 0x000ee20000100800 */
[----:B----4-:R-:W-:Y:S02]  /*d5e0*/  ISETP.GE.AND P1, PT, R7, c[0x0][0x1d4], PT ;  /* 0x0000750007007a0c */ /* 0x010fe40003f26270 */
[----:B-1---5:R-:W-:Y:S05]  /*d5f0*/  IADD3 R6, P0, R13, R6, RZ ;  /* 0x000000060d067210 */ /* 0x022fea0007f1e0ff */
[----:B--2---:R-:W-:Y:S06]  /*d600*/  IMAD.X R7, R5, 0x1, R14, P0 ;  /* 0x0000000105077824 */ /* 0x004fec00000e060e */
[----:B------:R-:W-:Y:S01]  /*d610*/  @!PT LDS RZ, [RZ] ;  /* 0x00000000fffff984 */ /* 0x000fe20000000800 */
[----:B------:R-:W-:Y:S01]  /*d620*/  @!PT LDS RZ, [RZ] ;  /* 0x00000000fffff984 */ /* 0x000fe20000000800 */
[----:B------:R-:W-:Y:S01]  /*d630*/  @!PT LDS RZ, [RZ] ;  /* 0x00000000fffff984 */ /* 0x000fe20000000800 */
[----:B---3--:R1:W-:Y:S02]  /*d640*/  LDGSTS.E.BYPASS.LTC128B.128 [R12+0x1100], [R6.64], !P1 ;  /* 0x01100000060c7fae */ /* 0x0083e4000c901d56 */
[----:B-1----:R-:W-:Y:S05]  /*d650*/  IADD3 R6, P0, R13, R159, RZ ;  /* 0x0000009f0d067210 */ /* 0x002fea0007f1e0ff */
[----:B------:R-:W-:Y:S05]  /*d660*/  IMAD.X R7, R5, 0x1, R4, P0 ;  /* 0x0000000105077824 */ /* 0x000fea00000e0604 */
[----:B------:R1:W-:Y:S02]  /*d670*/  LDGSTS.E.BYPASS.LTC128B.128 [R12+0x2900], [R6.64], !P6 ;  /* 0x02900000060c7fae */ /* 0x0003e4000f101d56 */
[----:B-1----:R-:W-:Y:S05]  /*d680*/  IADD3 R6, P0, R13, R157, RZ ;  /* 0x0000009d0d067210 */ /* 0x002fea0007f1e0ff */
[----:B------:R-:W-:Y:S01]  /*d690*/  IMAD.X R7, R5, 0x1, R158, P0 ;  /* 0x0000000105077824 */ /* 0x000fe200000e069e */
[----:B------:R-:W-:Y:S04]  /*d6a0*/  IADD3 R4, P0, R13, R0, RZ ;  /* 0x000000000d047210 */ /* 0x000fe80007f1e0ff */
[----:B------:R1:W-:Y:S01]  /*d6b0*/  LDGSTS.E.BYPASS.LTC128B.128 [R12+0x4100], [R6.64], !P5 ;  /* 0x04100000060c7fae */ /* 0x0003e2000e901d56 */
[----:B------:R-:W-:Y:S05]  /*d6c0*/  IMAD.X R5, R5, 0x1, R2, P0 ;  /* 0x0000000105057824 */ /* 0x000fea00000e0602 */
[----:B------:R1:W-:Y:S03]  /*d6d0*/  LDGSTS.E.BYPASS.LTC128B.128 [R12+0x5900], [R4.64], !P4 ;  /* 0x05900000040c7fae */ /* 0x0003e6000e101d56 */
.L_x_430:
[----:B------:R-:W-:Y:S05]  /*d6e0*/  BSYNC B0 ;  /* 0x0000000000007941 */ /* 0x000fea0003800000 */
.L_x_429:
        /* <DEDUP_REMOVED lines=147> */
[----:B------:R-:W1:Y:S01]  /*e020*/  MUFU.TANH R173, R5 ;  /* 0x0000000500ad7308 */ /* 0x000e620000002400 */
[----:B------:R-:W-:Y:S02]  /*e030*/  FMUL.FTZ R8, R8, c[0x0][0x320] ;  /* 0x0000c80008087a20 */ /* 0x000fe40000410000 */
[----:B------:R-:W-:Y:S01]  /*e040*/  FMUL.FTZ R10, R10, c[0x0][0x320] ;  /* 0x0000c8000a0a7a20 */ /* 0x000fe20000410000 */
[C---:B------:R-:W-:Y:S06]  /*e050*/  HMMA.16816.F32.BF16 R16, R232.reuse, R170, R16 ;  /* 0x000000aae810723c */ /* 0x040fec0000041810 */
[----:B------:R-:W3:Y:S10]  /*e060*/  MUFU.TANH R177, R6 ;  /* 0x0000000600b17308 */ /* 0x000ef40000002400 */
[----:B------:R4:W1:Y:S01]  /*e070*/  MUFU.TANH R176, R7 ;  /* 0x0000000700b07308 */ /* 0x0008620000002400 */
[----:B------:R-:W-:Y:S07]  /*e080*/  FMUL.FTZ R15, R15, c[0x0][0x320] ;  /* 0x0000c8000f0f7a20 */ /* 0x000fee0000410000 */
[----:B------:R-:W-:Y:S02]  /*e090*/  FMUL.FTZ R18, R18, c[0x0][0x320] ;  /* 0x0000c80012127a20 */ /* 0x000fe40000410000 */
[----:B------:R5:W1:Y:S10]  /*e0a0*/  MUFU.TANH R168, R9 ;  /* 0x0000000900a87308 */ /* 0x000a740000002400 */
[----:B------:R1:W1:Y:S01]  /*e0b0*/  MUFU.TANH R169, R11 ;  /* 0x0000000b00a97308 */ /* 0x0002620000002400 */
[----:B----4-:R-:W4:Y:S01]  /*e0c0*/  LDSM.16.M88.4 R4, [R245+0x5800] ;  /* 0x00580000f504783b */ /* 0x010f220000000200 */
[----:B------:R-:W-:Y:S08]  /*e0d0*/  DEPBAR.LE SB0, 0x0 ;  /* 0x000080000000791a */ /* 0x000ff00000000000 */
[----:B------:R-:W2:Y:S01]  /*e0e0*/  MUFU.TANH R179, R15 ;  /* 0x0000000f00b37308 */ /* 0x000ea20000002400 */
[----:B------:R-:W-:Y:S01]  /*e0f0*/  BAR.SYNC.DEFER_BLOCKING 0x0 ;  /* 0x0000000000007b1d */ /* 0x000fe20000010000 */
[----:B-----5:R-:W-:Y:S02]  /*e100*/  FMUL.FTZ R9, R14, c[0x0][0x320] ;  /* 0x0000c8000e097a20 */ /* 0x020fe40000410000 */
[----:B------:R-:W-:Y:S06]  /*e110*/  FMUL.FTZ R14, R17, c[0x0][0x320] ;  /* 0x0000c800110e7a20 */ /* 0x000fec0000410000 */
[----:B------:R5:W2:Y:S01]  /*e120*/  MUFU.TANH R178, R18 ;  /* 0x0000001200b27308 */ /* 0x000aa20000002400 */
[----:B-1----:R-:W-:Y:S02]  /*e130*/  FMUL.FTZ R11, R12, c[0x0][0x320] ;  /* 0x0000c8000c0b7a20 */ /* 0x002fe40000410000 */
[----:B------:R-:W-:Y:S02]  /*e140*/  FMUL.FTZ R12, R13, c[0x0][0x320] ;  /* 0x0000c8000d0c7a20 */ /* 0x000fe40000410000 */
[----:B------:R-:W-:Y:S05]  /*e150*/  FMUL.FTZ R13, R16, c[0x0][0x320] ;  /* 0x0000c800100d7a20 */ /* 0x000fea0000410000 */
[----:B------:R-:W1:Y:S10]  /*e160*/  MUFU.TANH R8, R8 ;  /* 0x0000000800087308 */ /* 0x000e740000002400 */
[----:B------:R-:W1:Y:S01]  /*e170*/  MUFU.TANH R10, R10 ;  /* 0x0000000a000a7308 */ /* 0x000e620000002400 */
[C---:B----4-:R-:W-:Y:S09]  /*e180*/  HMMA.16816.F32.BF16 R20, R232.reuse, R4, R20 ;  /* 0x00000004e814723c */ /* 0x050ff20000041814 */
[----:B------:R-:W4:Y:S03]  /*e190*/  MUFU.TANH R11, R11 ;  /* 0x0000000b000b7308 */ /* 0x000f260000002400 */
[----:B------:R-:W-:Y:S01]  /*e1a0*/  FMUL.FTZ R4, R19, c[0x0][0x320] ;  /* 0x0000c80013047a20 */ /* 0x000fe20000410000 */
[----:B------:R-:W-:Y:S06]  /*e1b0*/  HMMA.16816.F32.BF16 R24, R232, R6, R24 ;  /* 0x00000006e818723c */ /* 0x000fec0000041818 */
[----:B------:R-:W1:Y:S06]  /*e1c0*/  MUFU.TANH R12, R12 ;  /* 0x0000000c000c7308 */ /* 0x000e6c0000002400 */
[----:B------:R-:W-:Y:S04]  /*e1d0*/  FMUL.FTZ R16, R20, c[0x0][0x320] ;  /* 0x0000c80014107a20 */ /* 0x000fe80000410000 */
[----:B------:R-:W1:Y:S01]  /*e1e0*/  MUFU.TANH R9, R9 ;  /* 0x0000000900097308 */ /* 0x000e620000002400 */
[----:B------:R-:W-:Y:S02]  /*e1f0*/  FMUL.FTZ R17, R21, c[0x0][0x320] ;  /* 0x0000c80015117a20 */ /* 0x000fe40000410000 */
[----:B------:R-:W-:Y:S02]  /*e200*/  FMUL.FTZ R6, R22, c[0x0][0x320] ;  /* 0x0000c80016067a20 */ /* 0x000fe40000410000 */
[----:B------:R-:W-:Y:S03]  /*e210*/  FMUL.FTZ R5, R23, c[0x0][0x320] ;  /* 0x0000c80017057a20 */ /* 0x000fe60000410000 */
[----:B-----5:R-:W-:Y:S02]  /*e220*/  FMUL.FTZ R18, R24, c[0x0][0x320] ;  /* 0x0000c80018127a20 */ /* 0x020fe40000410000 */
[----:B------:R-:W-:Y:S01]  /*e230*/  FMUL.FTZ R19, R25, c[0x0][0x320] ;  /* 0x0000c80019137a20 */ /* 0x000fe20000410000 */
[----:B------:R-:W1:Y:S01]  /*e240*/  MUFU.TANH R13, R13 ;  /* 0x0000000d000d7308 */ /* 0x000e620000002400 */
[----:B------:R-:W-:Y:S02]  /*e250*/  FMUL.FTZ R15, R26, c[0x0][0x320] ;  /* 0x0000c8001a0f7a20 */ /* 0x000fe40000410000 */
[----:B------:R-:W-:Y:S07]  /*e260*/  FMUL.FTZ R7, R27, c[0x0][0x320] ;  /* 0x0000c8001b077a20 */ /* 0x000fee0000410000 */
        /* <DEDUP_REMOVED lines=13> */
[----:B------:R-:W-:Y:S01]  /*e340*/  UIMAD UR4, UR24, 0x30, UR10 ;  /* 0x00000030180478a4 */ /* 0x000fe2000f8e020a */
[----:B------:R-:W-:Y:S01]  /*e350*/  IMAD.MOV.U32 R25, RZ, RZ, RZ ;  /* 0x000000ffff197224 */ /* 0x000fe200078e00ff */
[----:B------:R-:W3:Y:S02]  /*e360*/  LDL R171, [R1+0x24] ;  /* 0x0000240001ab7983 */ /* 0x000ee40000100800 */
[----:B------:R-:W-:Y:S02]  /*e370*/  ISETP.NE.AND P1, PT, R174, 0x1, PT ;  /* 0x00000001ae00780c */ /* 0x000fe40003f25270 */
[----:B------:R-:W4:Y:S01]  /*e380*/  LDL.LU R26, [R1+0x4c] ;  /* 0x00004c00011a7983 */ /* 0x000f220000300800 */
[----:B------:R-:W-:Y:S03]  /*e390*/  IMAD.U32 R20, RZ, RZ, UR4 ;  /* 0x00000004ff147e24 */ /* 0x000fe6000f8e00ff */
[----:B------:R-:W5:Y:S04]  /*e3a0*/  LDL R170, [R1+0x3c] ;  /* 0x00003c0001aa7983 */ /* 0x000f680000100800 */
[----:B------:R-:W4:Y:S01]  /*e3b0*/  LDL R174, [R1+0x48] ;  /* 0x0000480001ae7983 */ /* 0x000f220000100800 */
[----:B--2---:R-:W-:Y:S03]  /*e3c0*/  IADD3 R20, R20, -0x30, R175 ;  /* 0xffffffd014147810 */ /* 0x004fe60007ffe0af */
[----:B------:R-:W2:Y:S01]  /*e3d0*/  LDL R175, [R1+0x1c] ;  /* 0x00001c0001af7983 */ /* 0x000ea20000100800 */
[----:B---3--:R-:W-:Y:S01]  /*e3e0*/  ISETP.GE.AND P2, PT, R171, c[0x0][0x1d4], PT ;  /* 0x00007500ab007a0c */ /* 0x008fe20003f46270 */
        /* <DEDUP_REMOVED lines=14> */
[----:B---3--:R-:W-:Y:S04]  /*e4d0*/  IMAD.WIDE.U32 R22, R27, c[0x0][0x1e0], RZ ;  /* 0x000078001b167a25 */ /* 0x008fe800078e00ff */
[----:B------:R-:W-:Y:S01]  /*e4e0*/  IMAD.IADD R23, R23, 0x1, R20 ;  /* 0x0000000117177824 */ /* 0x000fe200078e0214 */
[----:B--2---:R2:W-:Y:S01]  /*e4f0*/  STL [R1+0x8], R25 ;  /* 0x0000081901007387 */ /* 0x0045e20000100800 */
[----:B------:R-:W-:Y:S02]  /*e500*/  SHF.R.S32.HI R20, RZ, 0x1f, R25 ;  /* 0x0000001fff147819 */ /* 0x000fe40000011419 */
[C---:B------:R-:W-:Y:S04]  /*e510*/  IMAD.WIDE.U32 R22, R25.reuse, c[0x0][0x1f0], R22 ;  /* 0x00007c0019167a25 */ /* 0x040fe800078e0016 */
[----:B------:R-:W-:Y:S01]  /*e520*/  IMAD R20, R20, c[0x0][0x1f0], RZ ;  /* 0x00007c0014147a24 */ /* 0x000fe200078e02ff */
[----:B------:R-:W-:Y:S03]  /*e530*/  IADD3 R22, P0, R22, UR18, RZ ;  /* 0x0000001216167c10 */ /* 0x000fe6000ff1e0ff */
[----:B------:R-:W-:Y:S05]  /*e540*/  IMAD R20, R25, c[0x0][0x1f4], R20 ;  /* 0x00007d0019147a24 */ /* 0x000fea00078e0214 */
[----:B------:R-:W-:Y:S02]  /*e550*/  IADD3.X R20, R23, UR6, R20, P0, !PT ;  /* 0x0000000617147c10 */ /* 0x000fe400087fe414 */
[C---:B------:R-:W-:Y:S04]  /*e560*/  LEA R21, P0, R22.reuse, c[0x0][0x1c8], 0x1 ;  /* 0x0000720016157a11 */ /* 0x040fe800078008ff */
[----:B------:R-:W-:Y:S02]  /*e570*/  LEA.HI.X R20, R22, c[0x0][0x1cc], R20, 0x1, P0 ;  /* 0x0000730016147a11 */ /* 0x000fe400000f0c14 */
[----:B------:R-:W5:Y:S04]  /*e580*/  SHFL.IDX PT, R22, R21, RZ, 0x181f ;  /* 0x00181fff15167589 */ /* 0x000f6800000e0000 */
[----:B--2---:R-:W2:Y:S04]  /*e590*/  S2R R25, SR_TID.X ;  /* 0x0000000000197919 */ /* 0x004ea80000002100 */
[----:B------:R-:W4:Y:S04]  /*e5a0*/  SHFL.IDX PT, R23, R20, RZ, 0x181f ;  /* 0x00181fff14177589 */ /* 0x000f2800000e0000 */
[----:B------:R-:W3:Y:S04]  /*e5b0*/  SHFL.IDX PT, R21, R21, 0x1, 0x181f ;  /* 0x00381f0015157f89 */ /* 0x000ee800000e0000 */
[----:B------:R-:W1:Y:S01]  /*e5c0*/  SHFL.IDX PT, R20, R20, 0x1, 0x181f ;  /* 0x00381f0014147f89 */ /* 0x000e6200000e0000 */
[----:B--2---:R-:W-:Y:S04]  /*e5d0*/  SHF.R.S32.HI R27, RZ, 0x1f, R25 ;  /* 0x0000001fff1b7819 */ /* 0x004fe80000011419 */
[----:B------:R-:W-:Y:S04]  /*e5e0*/  LEA.HI R27, R27, R25, RZ, 0x3 ;  /* 0x000000191b1b7211 */ /* 0x000fe800078f18ff */
[----:B------:R-:W-:Y:S04]  /*e5f0*/  SHF.R.S32.HI R27, RZ, 0x3, R27 ;  /* 0x00000003ff1b7819 */ /* 0x000fe8000001141b */
[----:B------:R-:W-:Y:S04]  /*e600*/  IADD3 R27, -R27, 0x30, RZ ;  /* 0x000000301b1b7810 */ /* 0x000fe80007ffe1ff */
[----:B------:R-:W-:Y:S11]  /*e610*/  ISETP.GE.AND P1, PT, R27, 0x1, PT ;  /* 0x000000011b00780c */ /* 0x000ff60003f26270 */
[----:B------:R-:W-:Y:S02]  /*e620*/  @!UPT UIADD3 URZ, URZ, URZ, URZ ;  /* 0x0000003f3f3ff290 */ /* 0x000fe4000fffe03f */
[C---:B-----5:R-:W-:Y:S05]  /*e630*/  @P1 IADD3 R24, P0, R22.reuse, R170, RZ ;  /* 0x000000aa16181210 */ /* 0x060fea0007f1e0ff */
[C---:B----4-:R-:W-:Y:S05]  /*e640*/  @P1 IMAD.X R25, R23.reuse, 0x1, R174, P0 ;  /* 0x0000000117191824 */ /* 0x050fea00000e06ae */
[----:B------:R2:W-:Y:S02]  /*e650*/  @P1 LDGSTS.E.BYPASS.LTC128B.128 [R175+0x10100], [R24.64], !P2 ;  /* 0x1010000018af1fae */ /* 0x0005e4000d101d56 */
[C---:B--2---:R-:W-:Y:S05]  /*e660*/  @P1 IADD3 R24, P0, R22.reuse, R159, RZ ;  /* 0x0000009f16181210 */ /* 0x044fea0007f1e0ff */
[C---:B------:R-:W-:Y:S05]  /*e670*/  @P1 IMAD.X R25, R23.reuse, 0x1, R26, P0 ;  /* 0x0000000117191824 */ /* 0x040fea00000e061a */
[----:B------:R2:W-:Y:S02]  /*e680*/  @P1 LDGSTS.E.BYPASS.LTC128B.128 [R175+0x11900], [R24.64], !P6 ;  /* 0x1190000018af1fae */ /* 0x0005e4000f101d56 */
[C---:B--2---:R-:W-:Y:S05]  /*e690*/  @P1 IADD3 R24, P0, R22.reuse, R157, RZ ;  /* 0x0000009d16181210 */ /* 0x044fea0007f1e0ff */
[C---:B------:R-:W-:Y:S01]  /*e6a0*/  @P1 IMAD.X R25, R23.reuse, 0x1, R158, P0 ;  /* 0x0000000117191824 */ /* 0x040fe200000e069e */
[----:B------:R-:W-:Y:S04]  /*e6b0*/  @P1 IADD3 R22, P0, R22, R0, RZ ;  /* 0x0000000016161210 */ /* 0x000fe80007f1e0ff */
[----:B------:R3:W-:Y:S01]  /*e6c0*/  @P1 LDGSTS.E.BYPASS.LTC128B.128 [R175+0x13100], [R24.64], !P5 ;  /* 0x1310000018af1fae */ /* 0x0007e2000e901d56 */
[----:B------:R-:W-:Y:S01]  /*e6d0*/  @P1 IMAD.X R23, R23, 0x1, R2, P0 ;  /* 0x0000000117171824 */ /* 0x000fe200000e0602 */
[----:B------:R-:W-:Y:S04]  /*e6e0*/  ISETP.GE.AND P0, PT, R27, 0x21, PT ;  /* 0x000000211b00780c */ /* 0x000fe80003f06270 */
[----:B------:R2:W-:Y:S09]  /*e6f0*/  @P1 LDGSTS.E.BYPASS.LTC128B.128 [R175+0x14900], [R22.64], !P4 ;  /* 0x1490000016af1fae */ /* 0x0005f2000e101d56 */
[C---:B---3--:R-:W-:Y:S05]  /*e700*/  @P0 IADD3 R24, P2, R21.reuse, R159, RZ ;  /* 0x0000009f15180210 */ /* 0x048fea0007f5e0ff */
[C---:B-1----:R-:W-:Y:S01]  /*e710*/  @P0 IMAD.X R25, R20.reuse, 0x1, R26, P2 ;  /* 0x0000000114190824 */ /* 0x042fe200010e061a */
[C---:B------:R-:W-:Y:S02]  /*e720*/  @P0 IADD3 R26, P2, R21.reuse, R157, RZ ;  /* 0x0000009d151a0210 */ /* 0x040fe40007f5e0ff */
[----:B--2---:R-:W-:Y:S03]  /*e730*/  @P0 IADD3 R22, P1, R21, R170, RZ ;  /* 0x000000aa15160210 */ /* 0x004fe60007f3e0ff */
[C---:B------:R-:W-:Y:S01]  /*e740*/  @P0 IMAD.X R27, R20.reuse, 0x1, R158, P2 ;  /* 0x00000001141b0824 */ /* 0x040fe200010e069e */
[----:B------:R-:W-:Y:S01]  /*e750*/  ISETP.GE.AND P2, PT, R171, c[0x0][0x1d4], PT ;  /* 0x00007500ab007a0c */ /* 0x000fe20003f46270 */
[C---:B------:R-:W-:Y:S01]  /*e760*/  @P0 IMAD.X R23, R20.reuse, 0x1, R174, P1 ;  /* 0x0000000114170824 */ /* 0x040fe200008e06ae */
[----:B------:R-:W-:Y:S05]  /*e770*/  @P0 IADD3 R158, P1, R21, R0, RZ ;  /* 0x00000000159e0210 */ /* 0x000fea0007f3e0ff */
[----:B------:R-:W-:Y:S06]  /*e780*/  @P0 IMAD.X R159, R20, 0x1, R2, P1 ;  /* 0x00000001149f0824 */ /* 0x000fec00008e0602 */
[----:B------:R1:W-:Y:S04]  /*e790*/  @P0 LDGSTS.E.BYPASS.LTC128B.128 [R175+0x11100], [R22.64], !P2 ;  /* 0x1110000016af0fae */ /* 0x0003e8000d101d56 */
[----:B------:R1:W-:Y:S04]  /*e7a0*/  @P0 LDGSTS.E.BYPASS.LTC128B.128 [R175+0x12900], [R24.64], !P6 ;  /* 0x1290000018af0fae */ /* 0x0003e8000f101d56 */
[----:B------:R1:W-:Y:S04]  /*e7b0*/  @P0 LDGSTS.E.BYPASS.LTC128B.128 [R175+0x14100], [R26.64], !P5 ;  /* 0x141000001aaf0fae */ /* 0x0003e8000e901d56 */
[----:B------:R1:W-:Y:S02]  /*e7c0*/  @P0 LDGSTS.E.BYPASS.LTC128B.128 [R175+0x15900], [R158.64], !P4 ;  /* 0x159000009eaf0fae */ /* 0x0003e4000e101d56 */
.L_x_432:
        /* <DEDUP_REMOVED lines=8> */
[----:B--2---:R-:W-:Y:S01]  /*e850*/  @P0 IMAD.HI.U32 R0, R2, c[0x0][0x2c8], RZ ;  /* 0x0000b20002000a27 */ /* 0x004fe200078e00ff */
[----:B------:R-:W-:Y:S03]  /*e860*/  PLOP3.LUT P0, PT, PT, PT, UP1, 0x80, 0x0 ;  /* 0x000000000000781c */ /* 0x000fe60003f0f018 */
[----:B-1----:R-:W-:Y:S02]  /*e870*/  IMAD.MOV.U32 R25, RZ, RZ, R2 ;  /* 0x000000ffff197224 */ /* 0x002fe400078e0002 */
[----:B------:R-:W-:Y:S05]  /*e880*/  IMAD.U32 R2, RZ, RZ, UR4 ;  /* 0x00000004ff027e24 */ /* 0x000fea000f8e00ff */
[----:B---3--:R-:W-:Y:S03]  /*e890*/  IADD3 R2, -R20, 0x1, R2 ;  /* 0x0000000114027810 */ /* 0x008fe60007ffe102 */
[----:B------:R-:W-:Y:S01]  /*e8a0*/  @P0 SHF.R.U32.HI R25, RZ, c[0x0][0x2cc], R0 ;  /* 0x0000b300ff190a19 */ /* 0x000fe20000011600 */
[----:B------:R-:W-:Y:S01]  /*e8b0*/  IMAD.U32 R0, RZ, RZ, UR9 ;  /* 0x00000009ff007e24 */ /* 0x000fe2000f8e00ff */
[----:B------:R-:W-:Y:S03]  /*e8c0*/  PLOP3.LUT P0, PT, PT, PT, UP0, 0x40, 0x0 ;  /* 0x000000000000781c */ /* 0x000fe60003f0e808 */
[----:B------:R-:W1:Y:S01]  /*e8d0*/  SHFL.IDX PT, R21, R25, RZ, 0x1c1f ;  /* 0x001c1fff19157589 */ /* 0x000e6200000e0000 */
[----:B------:R-:W-:Y:S04]  /*e8e0*/  IADD3 R0, R2, -c[0x0][0x168], R0 ;  /* 0x80005a0002007a10 */ /* 0x000fe80007ffe000 */
[C---:B------:R-:W-:Y:S02]  /*e8f0*/  IADD3 R24, R0.reuse, c[0x0][0x328], RZ ;  /* 0x0000ca0000187a10 */ /* 0x040fe40007ffe0ff */
[----:B------:R-:W-:Y:S02]  /*e900*/  IADD3 R2, R0, UR17, RZ ;  /* 0x0000001100027c10 */ /* 0x000fe4000fffe0ff */
[----:B------:R-:W-:Y:S01]  /*e910*/  IADD3 R0, -R20, UR4, RZ ;  /* 0x0000000414007c10 */ /* 0x000fe2000fffe1ff */
        /* <DEDUP_REMOVED lines=18> */
.L_x_435:
[----:B------:R-:W-:Y:S04]  /*ea40*/  MOV R20, c[0x0][0x32c] ;  /* 0x0000cb0000147a02 */ /* 0x000fe80000000f00 */
[----:B------:R-:W-:Y:S11]  /*ea50*/  ISETP.NE.AND P0, PT, R20, 0x1, PT ;  /* 0x000000011400780c */ /* 0x000ff60003f05270 */
[----:B------:R-:W-:Y:S02]  /*ea60*/  @!UPT UIADD3 URZ, URZ, URZ, URZ ;  /* 0x0000003f3f3ff290 */ /* 0x000fe4000fffe03f */
[----:B------:R-:W-:Y:S05]  /*ea70*/  @P0 IMAD.HI.U32 R20, R21, c[0x0][0x330], RZ ;  /* 0x0000cc0015140a27 */ /* 0x000fea00078e00ff */
[----:B------:R-:W-:Y:S02]  /*ea80*/  @P0 SHF.R.U32.HI R21, RZ, c[0x0][0x334], R20 ;  /* 0x0000cd00ff150a19 */ /* 0x000fe40000011614 */
.L_x_436:
[----:B------:R-:W-:Y:S05]  /*ea90*/  BSYNC B0 ;  /* 0x0000000000007941 */ /* 0x000fea0003800000 */
.L_x_434:
[----:B------:R-:W-:Y:S05]  /*eaa0*/  IMAD R20, R21, c[0x0][0x32c], R0 ;  /* 0x0000cb0015147a24 */ /* 0x000fea00078e0200 */
[----:B------:R-:W-:Y:S02]  /*eab0*/  IMNMX R26, R26, R20, !PT ;  /* 0x000000141a1a7217 */ /* 0x000fe40007800200 */
[----:B------:R-:W-:Y:S04]  /*eac0*/  IADD3 R20, R20, c[0x0][0x32c], RZ ;  /* 0x0000cb0014147a10 */ /* 0x000fe80007ffe0ff */
[----:B------:R-:W-:Y:S02]  /*ead0*/  IMNMX R27, R27, R20, PT ;  /* 0x000000141b1b7217 */ /* 0x000fe40003800200 */
.L_x_433:
        /* <DEDUP_REMOVED lines=12> */
[----:B------:R-:W-:Y:S01]  /*eba0*/  FSEL R23, R172, -INF , !P0 ;  /* 0xff800000ac177808 */ /* 0x000fe20004000000 */
[----:B------:R-:W-:Y:S01]  /*ebb0*/  UISETP.GE.AND UP1, UPT, UR4, 0x29, UPT ;  /* 0x000000290400788c */ /* 0x000fe2000bf26270 */
[----:B------:R-:W-:Y:S01]  /*ebc0*/  PLOP3.LUT P0, PT, PT, PT, UP0, 0x40, 0x0 ;  /* 0x000000000000781c */ /* 0x000fe20003f0e808 */
[----:B------:R-:W-:Y:S02]  /*ebd0*/  UISETP.GE.AND UP0, UPT, UR4, 0x9, UPT ;  /* 0x000000090400788c */ /* 0x000fe4000bf06270 */
[----:B------:R-:W-:Y:S01]  /*ebe0*/  UP2UR UR29, UPR, URZ, 0x40 ;  /* 0x000000403f1d7883 */ /* 0x000fe20008000000 */
[C---:B------:R-:W-:Y:S01]  /*ebf0*/  ISETP.GT.AND P0, PT, R26.reuse, 0x1, P0 ;  /* 0x000000011a00780c */ /* 0x040fe20000704270 */
[----:B------:R-:W-:Y:S03]  /*ec00*/  UP2UR UR26, UPR, URZ, 0x1 ;  /* 0x000000013f1a7883 */ /* 0x000fe60008000000 */
[----:B------:R-:W-:Y:S04]  /*ec10*/  ISETP.LT.OR P0, PT, R27, 0x2, P0 ;  /* 0x000000021b00780c */ /* 0x000fe80000701670 */
[----:B------:R-:W-:Y:S02]  /*ec20*/  FSEL R22, R173, -INF , !P0 ;  /* 0xff800000ad167808 */ /* 0x000fe40004000000 */
[----:B------:R-:W-:Y:S01]  /*ec30*/  PLOP3.LUT P0, PT, PT, PT, UP0, 0x40, 0x0 ;  /* 0x000000000000781c */ /* 0x000fe20003f0e808 */
[----:B------:R-:W-:Y:S03]  /*ec40*/  UISETP.GE.AND UP0, UPT, UR4, 0xa, UPT ;  /* 0x0000000a0400788c */ /* 0x000fe6000bf06270 */
        /* <DEDUP_REMOVED lines=20> */
[----:B------:R-:W-:Y:S01]  /*ed90*/  PLOP3.LUT P0, PT, PT, PT, UP5, 0x40, 0x0 ;  /* 0x000000000000781c */ /* 0x000fe20003f0e858 */
[----:B------:R-:W1:Y:S03]  /*eda0*/  SHFL.IDX PT, R12, R25, 0x1, 0x1c1f ;  /* 0x003c1f00190c7f89 */ /* 0x000e6600000e0000 */
        /* <DEDUP_REMOVED lines=8> */
[----:B------:R-:W-:Y:S04]  /*ee30*/  ISETP.GT.AND P0, PT, R26, 0x20, P0 ;  /* 0x000000201a00780c */ /* 0x000fe80000704270 */
[C---:B------:R-:W-:Y:S04]  /*ee40*/  ISETP.LT.OR P0, PT, R27.reuse, 0x21, P0 ;  /* 0x000000211b00780c */ /* 0x040fe80000701670 */
[----:B------:R-:W-:Y:S01]  /*ee50*/  FSEL R175, R16, -INF , !P0 ;  /* 0xff80000010af7808 */ /* 0x000fe20004000000 */
[--C-:B-1----:R-:W-:Y:S01]  /*ee60*/  IMAD.IADD R16, R2, 0x1, R12.reuse ;  /* 0x0000000102107824 */ /* 0x102fe200078e020c */
[----:B------:R-:W-:Y:S04]  /*ee70*/  PLOP3.LUT P0, PT, PT, PT, UP2, 0x40, 0x0 ;  /* 0x000000000000781c */ /* 0x000fe80003f0e828 */
[----:B------:R-:W-:Y:S04]  /*ee80*/  ISETP.GT.AND P0, PT, R26, 0x21, P0 ;  /* 0x000000211a00780c */ /* 0x000fe80000704270 */
[----:B------:R-:W-:Y:S04]  /*ee90*/  ISETP.LT.OR P0, PT, R27, 0x22, P0 ;  /* 0x000000221b00780c */ /* 0x000fe80000701670 */
[----:B------:R-:W-:Y:S01]  /*eea0*/  FSEL R174, R17, -INF , !P0 ;  /* 0xff80000011ae7808 */ /* 0x000fe20004000000 */
[----:B------:R-:W-:Y:S01]  /*eeb0*/  IMAD.IADD R17, R24, 0x1, R12 ;  /* 0x0000000118117824 */ /* 0x000fe200078e020c */
[----:B------:R-:W-:Y:S04]  /*eec0*/  PLOP3.LUT P0, PT, PT, PT, UP1, 0x40, 0x0 ;  /* 0x000000000000781c */ /* 0x000fe80003f0e818 */
[----:B------:R-:W-:Y:S04]  /*eed0*/  ISETP.GT.AND P0, PT, R26, 0x28, P0 ;  /* 0x000000281a00780c */ /* 0x000fe80000704270 */
[C---:B------:R-:W-:Y:S04]  /*eee0*/  ISETP.LT.OR P0, PT, R27.reuse, 0x29, P0 ;  /* 0x000000291b00780c */ /* 0x040fe80000701670 */
[----:B------:R-:W-:Y:S02]  /*eef0*/  FSEL R173, R18, -INF , !P0 ;  /* 0xff80000012ad7808 */ /* 0x000fe40004000000 */
[----:B------:R-:W-:Y:S04]  /*ef00*/  PLOP3.LUT P0, PT, PT, PT, UP0, 0x40, 0x0 ;  /* 0x000000000000781c */ /* 0x000fe80003f0e808 */
[----:B------:R-:W-:Y:S04]  /*ef10*/  ISETP.GT.AND P0, PT, R26, 0x29, P0 ;  /* 0x000000291a00780c */ /* 0x000fe80000704270 */
[----:B------:R-:W-:Y:S04]  /*ef20*/  ISETP.LT.OR P0, PT, R27, 0x2a, P0 ;  /* 0x0000002a1b00780c */ /* 0x000fe80000701670 */
[----:B------:R-:W-:Y:S02]  /*ef30*/  FSEL R19, R19, -INF , !P0 ;  /* 0xff80000013137808 */ /* 0x000fe40004000000 */
        /* <DEDUP_REMOVED lines=19> */
.L_x_439:
[----:B------:R-:W-:Y:S04]  /*f070*/  MOV R2, 0x1 ;  /* 0x0000000100027802 */ /* 0x000fe80000000f00 */
[----:B------:R-:W-:Y:S11]  /*f080*/  ISETP.NE.AND P0, PT, R2, c[0x0][0x32c], PT ;  /* 0x0000cb0002007a0c */ /* 0x000ff60003f05270 */
[----:B------:R-:W-:Y:S02]  /*f090*/  @!UPT UIADD3 URZ, URZ, URZ, URZ ;  /* 0x0000003f3f3ff290 */ /* 0x000fe4000fffe03f */
[----:B------:R-:W-:Y:S05]  /*f0a0*/  @P0 IMAD.HI.U32 R2, R12, c[0x0][0x330], RZ ;  /* 0x0000cc000c020a27 */ /* 0x000fea00078e00ff */
[----:B------:R-:W-:Y:S02]  /*f0b0*/  @P0 SHF.R.U32.HI R12, RZ, c[0x0][0x334], R2 ;  /* 0x0000cd00ff0c0a19 */ /* 0x000fe40000011602 */
.L_x_440:
[----:B------:R-:W-:Y:S05]  /*f0c0*/  BSYNC B0 ;  /* 0x0000000000007941 */ /* 0x000fea0003800000 */
.L_x_438:
[----:B------:R-:W-:Y:S05]  /*f0d0*/  IMAD R0, R12, c[0x0][0x32c], R0 ;  /* 0x0000cb000c007a24 */ /* 0x000fea00078e0200 */
[----:B------:R-:W-:Y:S02]  /*f0e0*/  IMNMX R16, R16, R0, !PT ;  /* 0x0000000010107217 */ /* 0x000fe40007800200 */
[----:B------:R-:W-:Y:S04]  /*f0f0*/  IADD3 R0, R0, c[0x0][0x32c], RZ ;  /* 0x0000cb0000007a10 */ /* 0x000fe80007ffe0ff */
[----:B------:R-:W-:Y:S02]  /*f100*/  IMNMX R17, R17, R0, PT ;  /* 0x0000000011117217 */ /* 0x000fe40003800200 */
.L_x_437:
        /* <DEDUP_REMOVED lines=39> */
[----:B------:R-:W-:Y:S02]  /*f380*/  FMUL.FTZ R2, R2, c[0x0][0x2d0] ;  /* 0x0000b40002027a20 */ /* 0x000fe40000410000 */
[--C-:B------:R-:W-:Y:S01]  /*f390*/  FFMA.FTZ R27, R20, c[0x0][0x2d0], -R172.reuse ;  /* 0x0000b400141b7a23 */ /* 0x100fe200000108ac */
[----:B------:R-:W-:Y:S01]  /*f3a0*/  FSEL R14, R177, -INF , !P0 ;  /* 0xff800000b10e7808 */ /* 0x000fe20004000000 */
[--C-:B------:R-:W-:Y:S01]  /*f3b0*/  FFMA.FTZ R18, R23, c[0x0][0x2d0], -R172.reuse ;  /* 0x0000b40017127a23 */ /* 0x100fe200000108ac */
[----:B------:R-:W-:Y:S01]  /*f3c0*/  PLOP3.LUT P0, PT, PT, PT, UP3, 0x40, 0x0 ;  /* 0x000000000000781c */ /* 0x000fe20003f0e838 */
[----:B------:R-:W-:Y:S01]  /*f3d0*/  UISETP.NE.AND UP3, UPT, UR28, URZ, UPT ;  /* 0x0000003f1c00728c */ /* 0x000fe2000bf65270 */
[--C-:B------:R-:W-:Y:S02]  /*f3e0*/  FFMA.FTZ R13, R22, c[0x0][0x2d0], -R172.reuse ;  /* 0x0000b400160d7a23 */ /* 0x100fe400000108ac */
[----:B------:R-:W-:Y:S01]  /*f3f0*/  ISETP.GT.AND P0, PT, R16, 0x1, P0 ;  /* 0x000000011000780c */ /* 0x000fe20000704270 */
[----:B------:R-:W-:Y:S01]  /*f400*/  MUFU.EX2 R18, R18 ;  /* 0x0000001200127308 */ /* 0x000fe20000000800 */
[--C-:B------:R-:W-:Y:S02]  /*f410*/  FFMA.FTZ R12, R8, c[0x0][0x2d0], -R172.reuse ;  /* 0x0000b400080c7a23 */ /* 0x100fe400000108ac */
[----:B------:R-:W-:Y:S01]  /*f420*/  ISETP.LT.OR P0, PT, R17, 0x2, P0 ;  /* 0x000000021100780c */ /* 0x000fe20000701670 */
[--C-:B------:R-:W-:Y:S02]  /*f430*/  FFMA.FTZ R8, R168, c[0x0][0x2d0], -R172.reuse ;  /* 0x0000b400a8087a23 */ /* 0x100fe400000108ac */
[--C-:B------:R-:W-:Y:S01]  /*f440*/  FFMA.FTZ R171, R21, c[0x0][0x2d0], -R172.reuse ;  /* 0x0000b40015ab7a23 */ /* 0x100fe200000108ac */
[----:B------:R-:W-:Y:S01]  /*f450*/  FSEL R11, R176, -INF , !P0 ;  /* 0xff800000b00b7808 */ /* 0x000fe20004000000 */
[--C-:B------:R-:W-:Y:S01]  /*f460*/  FFMA.FTZ R175, R175, c[0x0][0x2d0], -R172.reuse ;  /* 0x0000b400afaf7a23 */ /* 0x100fe200000108ac */
[----:B------:R-:W-:Y:S01]  /*f470*/  PLOP3.LUT P0, PT, PT, PT, UP2, 0x40, 0x0 ;  /* 0x000000000000781c */ /* 0x000fe20003f0e828 */
[----:B------:R-:W-:Y:S01]  /*f480*/  UISETP.NE.AND UP2, UPT, UR27, URZ, UPT ;  /* 0x0000003f1b00728c */ /* 0x000fe2000bf45270 */
[----:B------:R-:W1:Y:S01]  /*f490*/  MUFU.EX2 R13, R13 ;  /* 0x0000000d000d7308 */ /* 0x000e620000000800 */
[--C-:B------:R-:W-:Y:S01]  /*f4a0*/  FFMA.FTZ R174, R174, c[0x0][0x2d0], -R172.reuse ;  /* 0x0000b400aeae7a23 */ /* 0x100fe200000108ac */
[----:B------:R-:W-:Y:S01]  /*f4b0*/  ISETP.GT.AND P0, PT, R16, 0x8, P0 ;  /* 0x000000081000780c */ /* 0x000fe20000704270 */
[--C-:B------:R-:W-:Y:S02]  /*f4c0*/  FFMA.FTZ R173, R173, c[0x0][0x2d0], -R172.reuse ;  /* 0x0000b400adad7a23 */ /* 0x100fe400000108ac */
[----:B------:R-:W-:Y:S01]  /*f4d0*/  FFMA.FTZ R172, R19, c[0x0][0x2d0], -R172 ;  /* 0x0000b40013ac7a23 */ /* 0x000fe200000108ac */
[C---:B------:R-:W-:Y:S04]  /*f4e0*/  ISETP.LT.OR P0, PT, R17.reuse, 0x9, P0 ;  /* 0x000000091100780c */ /* 0x040fe80000701670 */
[----:B------:R-:W-:Y:S01]  /*f4f0*/  FSEL R10, R10, -INF , !P0 ;  /* 0xff8000000a0a7808 */ /* 0x000fe20004000000 */
[----:B------:R-:W-:Y:S01]  /*f500*/  MUFU.EX2 R12, R12 ;  /* 0x0000000c000c7308 */ /* 0x000fe20000000800 */
[----:B------:R-:W-:Y:S01]  /*f510*/  PLOP3.LUT P0, PT, PT, PT, UP1, 0x40, 0x0 ;  /* 0x000000000000781c */ /* 0x000fe20003f0e818 */
[----:B------:R-:W-:Y:S03]  /*f520*/  UISETP.NE.AND UP1, UPT, UR26, URZ, UPT ;  /* 0x0000003f1a00728c */ /* 0x000fe6000bf25270 */
[C---:B------:R-:W-:Y:S04]  /*f530*/  ISETP.GT.AND P0, PT, R16.reuse, 0x9, P0 ;  /* 0x000000091000780c */ /* 0x040fe80000704270 */
[----:B------:R-:W-:Y:S01]  /*f540*/  ISETP.LT.OR P0, PT, R17, 0xa, P0 ;  /* 0x0000000a1100780c */ /* 0x000fe20000701670 */
[----:B------:R-:W-:Y:S03]  /*f550*/  MUFU.EX2 R8, R8 ;  /* 0x0000000800087308 */ /* 0x000fe60000000800 */
[----:B------:R-:W-:Y:S02]  /*f560*/  FSEL R169, R169, -INF , !P0 ;  /* 0xff800000a9a97808 */ /* 0x000fe40004000000 */
[----:B------:R-:W-:Y:S01]  /*f570*/  PLOP3.LUT P0, PT, PT, PT, UP0, 0x40, 0x0 ;  /* 0x000000000000781c */ /* 0x000fe20003f0e808 */
[----:B------:R-:W-:Y:S01]  /*f580*/  UISETP.NE.AND UP0, UPT, UR25, URZ, UPT ;  /* 0x0000003f1900728c */ /* 0x000fe2000bf05270 */
[----:B-1----:R-:W-:Y:S02]  /*f590*/  F2FP.BF16.PACK_AB R168, R13, R18 ;  /* 0x000000120da8723e */ /* 0x002fe400000010ff */
[C---:B------:R-:W-:Y:S01]  /*f5a0*/  ISETP.GT.AND P0, PT, R16.reuse, 0x10, P0 ;  /* 0x000000101000780c */ /* 0x040fe20000704270 */
[----:B------:R-:W-:Y:S03]  /*f5b0*/  MUFU.EX2 R172, R172 ;  /* 0x000000ac00ac7308 */ /* 0x000fe60000000800 */
[----:B------:R-:W-:Y:S04]  /*f5c0*/  ISETP.LT.OR P0, PT, R17, 0x11, P0 ;  /* 0x000000111100780c */ /* 0x000fe80000701670 */
[----:B------:R-:W-:Y:S02]  /*f5d0*/  FSEL R24, R9, -INF , !P0 ;  /* 0xff80000009187808 */ /* 0x000fe40004000000 */
[----:B------:R-:W-:Y:S01]  /*f5e0*/  PLOP3.LUT P0, PT, PT, PT, UP6, 0x40, 0x0 ;  /* 0x000000000000781c */ /* 0x000fe20003f0e868 */
[----:B------:R-:W-:Y:S03]  /*f5f0*/  MUFU.EX2 R175, R175 ;  /* 0x000000af00af7308 */ /* 0x000fe60000000800 */
[C---:B------:R-:W-:Y:S04]  /*f600*/  ISETP.GT.AND P0, PT, R16.reuse, 0x11, P0 ;  /* 0x000000111000780c */ /* 0x040fe80000704270 */
[----:B------:R-:W-:Y:S03]  /*f610*/  ISETP.LT.OR P0, PT, R17, 0x12, P0 ;  /* 0x000000121100780c */ /* 0x000fe60000701670 */
[----:B------:R-:W-:Y:S01]  /*f620*/  MUFU.EX2 R174, R174 ;  /* 0x000000ae00ae7308 */ /* 0x000fe20000000800 */
[----:B------:R-:W-:Y:S02]  /*f630*/  FSEL R179, R179, -INF , !P0 ;  /* 0xff800000b3b37808 */ /* 0x000fe40004000000 */
[----:B------:R-:W-:Y:S04]  /*f640*/  PLOP3.LUT P0, PT, PT, PT, UP5, 0x40, 0x0 ;  /* 0x000000000000781c */ /* 0x000fe80003f0e858 */
[----:B------:R-:W-:Y:S03]  /*f650*/  ISETP.GT.AND P0, PT, R16, 0x18, P0 ;  /* 0x000000181000780c */ /* 0x000fe60000704270 */
[----:B------:R-:W-:Y:S01]  /*f660*/  MUFU.EX2 R173, R173 ;  /* 0x000000ad00ad7308 */ /* 0x000fe20000000800 */
[C---:B------:R-:W-:Y:S04]  /*f670*/  ISETP.LT.OR P0, PT, R17.reuse, 0x19, P0 ;  /* 0x000000191100780c */ /* 0x040fe80000701670 */
        /* <DEDUP_REMOVED lines=8> */
[----:B------:R-:W-:Y:S02]  /*f700*/  FSEL R159, R6, -INF , !P0 ;  /* 0xff800000069f7808 */ /* 0x000fe40004000000 */
[----:B------:R-:W1:Y:S01]  /*f710*/  MUFU.EX2 R6, R2 ;  /* 0x0000000200067308 */ /* 0x000e620000000800 */
[----:B------:R-:W-:Y:S04]  /*f720*/  PLOP3.LUT P0, PT, PT, PT, UP2, 0x40, 0x0 ;  /* 0x000000000000781c */ /* 0x000fe80003f0e828 */
[C---:B------:R-:W-:Y:S04]  /*f730*/  ISETP.GT.AND P0, PT, R16.reuse, 0x21, P0 ;  /* 0x000000211000780c */ /* 0x040fe80000704270 */
[----:B------:R-:W-:Y:S04]  /*f740*/  ISETP.LT.OR P0, PT, R17, 0x22, P0 ;  /* 0x000000221100780c */ /* 0x000fe80000701670 */
[----:B------:R-:W-:Y:S02]  /*f750*/  FSEL R158, R5, -INF , !P0 ;  /* 0xff800000059e7808 */ /* 0x000fe40004000000 */
[----:B------:R-:W-:Y:S04]  /*f760*/  PLOP3.LUT P0, PT, PT, PT, UP1, 0x40, 0x0 ;  /* 0x000000000000781c */ /* 0x000fe80003f0e818 */
[----:B------:R-:W-:Y:S04]  /*f770*/  ISETP.GT.AND P0, PT, R16, 0x28, P0 ;  /* 0x000000281000780c */ /* 0x000fe80000704270 */
[----:B------:R-:W-:Y:S01]  /*f780*/  ISETP.LT.OR P0, PT, R17, 0x29, P0 ;  /* 0x000000291100780c */ /* 0x000fe20000701670 */
[----:B-1----:R-:W-:Y:S01]  /*f790*/  FMUL.FTZ R20, R6, R148 ;  /* 0x0000009406147220 */ /* 0x002fe20000410000 */
[----:B------:R-:W-:Y:S01]  /*f7a0*/  FMNMX.FTZ R2, R14, R156, !PT ;  /* 0x0000009c0e027209 */ /* 0x000fe20007810000 */
[----:B------:R-:W3:Y:S01]  /*f7b0*/  LDL.LU R148, [R1+0x40] ;  /* 0x0000400001947983 */ /* 0x000ee20000300800 */
[----:B------:R-:W-:Y:S01]  /*f7c0*/  FSEL R157, R15, -INF , !P0 ;  /* 0xff8000000f9d7808 */ /* 0x000fe20004000000 */
[C---:B------:R-:W-:Y:S01]  /*f7d0*/  FMUL.FTZ R9, R6.reuse, R137 ;  /* 0x0000008906097220 */ /* 0x040fe20000410000 */
[----:B------:R-:W-:Y:S01]  /*f7e0*/  FMNMX.FTZ R2, R11, R2, !PT ;  /* 0x000000020b027209 */ /* 0x000fe20007810000 */
[C---:B------:R-:W-:Y:S01]  /*f7f0*/  FMUL.FTZ R21, R6.reuse, R149 ;  /* 0x0000009506157220 */ /* 0x040fe20000410000 */
[----:B------:R-:W-:Y:S01]  /*f800*/  PLOP3.LUT P0, PT, PT, PT, UP0, 0x40, 0x0 ;  /* 0x000000000000781c */ /* 0x000fe20003f0e808 */
[----:B------:R-:W-:Y:S01]  /*f810*/  FMUL.FTZ R28, R6, R28 ;  /* 0x0000001c061c7220 */ /* 0x000fe20000410000 */
[----:B------:R-:W-:Y:S01]  /*f820*/  FMNMX.FTZ R2, R10, R2, !PT ;  /* 0x000000020a027209 */ /* 0x000fe20007810000 */
[----:B------:R-:W-:Y:S01]  /*f830*/  FMUL.FTZ R29, R6, R29 ;  /* 0x0000001d061d7220 */ /* 0x000fe20000410000 */
[----:B------:R-:W-:Y:S01]  /*f840*/  ISETP.GT.AND P0, PT, R16, 0x29, P0 ;  /* 0x000000291000780c */ /* 0x000fe20000704270 */
[C---:B------:R-:W-:Y:S01]  /*f850*/  FMUL.FTZ R16, R6.reuse, R144 ;  /* 0x0000009006107220 */ /* 0x040fe20000410000 */
[----:B------:R-:W-:Y:S01]  /*f860*/  FMNMX.FTZ R2, R169, R2, !PT ;  /* 0x00000002a9027209 */ /* 0x000fe20007810000 */
[C---:B------:R-:W-:Y:S01]  /*f870*/  FMUL.FTZ R32, R6.reuse, R32 ;  /* 0x0000002006207220 */ /* 0x040fe20000410000 */
[----:B------:R-:W-:Y:S01]  /*f880*/  ISETP.LT.OR P0, PT, R17, 0x2a, P0 ;  /* 0x0000002a1100780c */ /* 0x000fe20000701670 */
[----:B------:R-:W-:Y:S01]  /*f890*/  FMUL.FTZ R17, R6, R145 ;  /* 0x0000009106117220 */ /* 0x000fe20000410000 */
[----:B------:R-:W-:Y:S01]  /*f8a0*/  FMNMX.FTZ R2, R24, R2, !PT ;  /* 0x0000000218027209 */ /* 0x000fe20007810000 */
[C---:B------:R-:W-:Y:S01]  /*f8b0*/  FMUL.FTZ R33, R6.reuse, R33 ;  /* 0x0000002106217220 */ /* 0x040fe20000410000 */
[----:B------:R-:W-:Y:S01]  /*f8c0*/  FSEL R3, R7, -INF , !P0 ;  /* 0xff80000007037808 */ /* 0x000fe20004000000 */
        /* <DEDUP_REMOVED lines=15> */
[----:B------:R-:W-:Y:S01]  /*f9c0*/  UISETP.GT.AND UP0, UPT, UR24, UR8, UPT ;  /* 0x000000081800728c */ /* 0x000fe2000bf04270 */
[----:B------:R-:W-:Y:S01]  /*f9d0*/  FMUL.FTZ R48, R6, R48 ;  /* 0x0000003006307220 */ /* 0x000fe20000410000 */
[----:B------:R-:W-:Y:S01]  /*f9e0*/  FMNMX.FTZ R2, R158, R2, !PT ;  /* 0x000000029e027209 */ /* 0x000fe20007810000 */
[----:B--2---:R-:W-:Y:S01]  /*f9f0*/  FFMA.FTZ R5, R6, R170, R18 ;  /* 0x000000aa06057223 */ /* 0x004fe20000010012 */
[----:B------:R-:W-:Y:S01]  /*fa00*/  F2FP.BF16.PACK_AB R170, R8, R12 ;  /* 0x0000000c08aa723e */ /* 0x000fe200000010ff */
[C---:B------:R-:W-:Y:S01]  /*fa10*/  FMUL.FTZ R49, R6.reuse, R49 ;  /* 0x0000003106317220 */ /* 0x040fe20000410000 */
[----:B------:R-:W-:Y:S01]  /*fa20*/  FMNMX.FTZ R2, R157, R2, !PT ;  /* 0x000000029d027209 */ /* 0x000fe20007810000 */
[----:B------:R-:W-:Y:S01]  /*fa30*/  FADD.FTZ R5, R13, R5 ;  /* 0x000000050d057221 */ /* 0x000fe20000010000 */
[----:B------:R-:W-:Y:S01]  /*fa40*/  UMOV UR24, UR4 ;  /* 0x0000000400187c82 */ /* 0x000fe20008000000 */
[----:B------:R-:W-:Y:S01]  /*fa50*/  FMUL.FTZ R13, R6, R141 ;  /* 0x0000008d060d7220 */ /* 0x000fe20000410000 */
[----:B------:R-:W-:Y:S01]  /*fa60*/  FMNMX.FTZ R2, R3, R2, !PT ;  /* 0x0000000203027209 */ /* 0x000fe20007810000 */
[----:B------:R-:W-:Y:S02]  /*fa70*/  FADD.FTZ R5, R12, R5 ;  /* 0x000000050c057221 */ /* 0x000fe40000010000 */
[----:B------:R-:W-:Y:S01]  /*fa80*/  FMUL.FTZ R12, R6, R140 ;  /* 0x0000008c060c7220 */ /* 0x000fe20000410000 */
[----:B------:R-:W-:Y:S01]  /*fa90*/  MOV R140, R26 ;  /* 0x0000001a008c7202 */ /* 0x000fe20000000f00 */
[----:B------:R-:W1:Y:S01]  /*faa0*/  SHFL.BFLY PT, R4, R2, 0x2, 0x1f ;  /* 0x0c401f0002047f89 */ /* 0x000e6200000e0000 */
[----:B------:R-:W-:Y:S02]  /*fab0*/  FADD.FTZ R177, R8, R5 ;  /* 0x0000000508b17221 */ /* 0x000fe40000010000 */
[C---:B------:R-:W-:Y:S02]  /*fac0*/  FMUL.FTZ R8, R6.reuse, R136 ;  /* 0x0000008806087220 */ /* 0x040fe40000410000 */
[C---:B------:R-:W-:Y:S01]  /*fad0*/  FMUL.FTZ R5, R6.reuse, R133 ;  /* 0x0000008506057220 */ /* 0x040fe20000410000 */
[----:B------:R-:W-:Y:S01]  /*fae0*/  MOV R133, R27 ;  /* 0x0000001b00857202 */ /* 0x000fe20000000f00 */
[C---:B------:R-:W-:Y:S02]  /*faf0*/  FMUL.FTZ R52, R6.reuse, R52 ;  /* 0x0000003406347220 */ /* 0x040fe40000410000 */
[C---:B------:R-:W-:Y:S01]  /*fb00*/  FMUL.FTZ R53, R6.reuse, R53 ;  /* 0x0000003506357220 */ /* 0x040fe20000410000 */
[----:B------:R-:W-:Y:S01]  /*fb10*/  MOV R149, R133 ;  /* 0x0000008500957202 */ /* 0x000fe20000000f00 */
        /* <DEDUP_REMOVED lines=323> */
.L_x_428:
[----:B------:R-:W2:Y:S04]  /*10f50*/  LDL.LU R6, [R1+0x44] ;  /* 0x0000440001067983 */ /* 0x000ea80000300800 */
[----:B-1----:R-:W3:Y:S01]  /*10f60*/  LDL.LU R4, [R1+0x40] ;  /* 0x0000400001047983 */ /* 0x002ee20000300800 */
[----:B------:R-:W-:-:S03]  /*10f70*/  PLOP3.LUT P2, PT, PT, PT, PT, 0x8, 0x0 ;  /* 0x000000000000781c */ /* 0x000fc60003f4e170 */
        /* <DEDUP_REMOVED lines=13> */
[----:B------:R-:W-:-:S03]  /*11050*/  @P1 MOV R8, 0x3f317218 ;  /* 0x3f31721800081802 */ /* 0x000fc60000000f00 */
[----:B------:R-:W-:Y:S02]  /*11060*/  @P0 MOV R10, 0x3f317218 ;  /* 0x3f317218000a0802 */ /* 0x000fe40000000f00 */
[----:B------:R-:W-:Y:S02]  /*11070*/  @P1 FMUL.FTZ R8, R8, c[0x0][0x2d0] ;  /* 0x0000b40008081a20 */ /* 0x000fe40000410000 */
[----:B------:R-:W2:Y:S08]  /*11080*/  @P0 MUFU.LG2 R7, R4 ;  /* 0x0000000400070308 */ /* 0x000eb00000000c00 */
[----:B------:R-:W3:Y:S01]  /*11090*/  @P1 MUFU.LG2 R5, R5 ;  /* 0x0000000500051308 */ /* 0x000ee20000000c00 */
[----:B-1----:R-:W-:-:S02]  /*110a0*/  FMUL.FTZ R132, R6, R132 ;  /* 0x0000008406847220 */ /* 0x002fc40000410000 */
[C---:B------:R-:W-:Y:S02]  /*110b0*/  FMUL.FTZ R133, R6.reuse, R133 ;  /* 0x0000008506857220 */ /* 0x040fe40000410000 */
[C---:B------:R-:W-:Y:S02]  /*110c0*/  FMUL.FTZ R136, R6.reuse, R136 ;  /* 0x0000008806887220 */ /* 0x040fe40000410000 */
[----:B------:R-:W-:Y:S01]  /*110d0*/  FMUL.FTZ R137, R6, R137 ;  /* 0x0000008906897220 */ /* 0x000fe20000410000 */
[----:B------:R1:W4:Y:S01]  /*110e0*/  @P0 MUFU.RCP R3, R4 ;  /* 0x0000000400030308 */ /* 0x0003220000001000 */
[----:B--2---:R-:W-:Y:S02]  /*110f0*/  @P0 FMUL.FTZ R9, R7, 0.69314718246459960938 ;  /* 0x3f31721807090820 */ /* 0x004fe40000410000 */
[----:B------:R-:W-:Y:S02]  /*11100*/  @P0 FMUL.FTZ R7, R10, c[0x0][0x2d0] ;  /* 0x0000b4000a070a20 */ /* 0x000fe40000410000 */
[----:B------:R-:W-:-:S02]  /*11110*/  FMUL.FTZ R140, R6, R140 ;  /* 0x0000008c068c7220 */ /* 0x000fc40000410000 */
[C---:B------:R-:W-:Y:S02]  /*11120*/  FMUL.FTZ R141, R6.reuse, R141 ;  /* 0x0000008d068d7220 */ /* 0x040fe40000410000 */
[----:B---3--:R-:W-:Y:S02]  /*11130*/  @P1 FMUL.FTZ R5, R5, 0.69314718246459960938 ;  /* 0x3f31721805051820 */ /* 0x008fe40000410000 */
[C---:B------:R-:W-:Y:S02]  /*11140*/  FMUL.FTZ R144, R6.reuse, R144 ;  /* 0x0000009006907220 */ /* 0x040fe40000410000 */
[C---:B------:R-:W-:Y:S02]  /*11150*/  FMUL.FTZ R145, R6.reuse, R145 ;  /* 0x0000009106917220 */ /* 0x040fe40000410000 */
[C---:B------:R-:W-:Y:S01]  /*11160*/  FMUL.FTZ R148, R6.reuse, R148 ;  /* 0x0000009406947220 */ /* 0x040fe20000410000 */
[----:B-1----:R-:W-:Y:S01]  /*11170*/  MOV R4, 0xff800000 ;  /* 0xff80000000047802 */ /* 0x002fe20000000f00 */
        /* <DEDUP_REMOVED lines=54> */
[----:B------:R-:W-:Y:S01]  /*114e0*/  FMUL.FTZ R129, R6, R129 ;  /* 0x0000008106817220 */ /* 0x000fe20000410000 */
[----:B------:R-:W-:Y:S01]  /*114f0*/  MOV R6, 0xff800000 ;  /* 0xff80000000067802 */ /* 0x000fe20000000f00 */
[----:B----4-:R-:W-:-:S02]  /*11500*/  FMUL.FTZ R134, R3, R134 ;  /* 0x0000008603867220 */ /* 0x010fc40000410000 */
        /* <DEDUP_REMOVED lines=62> */
[----:B------:R-:W-:Y:S02]  /*118f0*/  FMUL.FTZ R131, R3, R131 ;  /* 0x0000008303837220 */ /* 0x000fe40000410000 */
[----:B------:R-:W-:Y:S02]  /*11900*/  @P1 FFMA.FTZ R4, R8, R0, R5 ;  /* 0x0000000008041223 */ /* 0x000fe40000010005 */
[----:B------:R-:W-:Y:S02]  /*11910*/  @P0 FFMA.FTZ R6, R7, R2, R9 ;  /* 0x0000000207060223 */ /* 0x000fe40000010009 */
.L_x_386:
[----:B------:R-:W-:Y:S05]  /*11920*/  @P2 BRA `(.L_x_442) ;  /* 0x00001f7000002947 */ /* 0x000fea0003800000 */
[----:B------:R-:W3:Y:S01]  /*11930*/  S2R R3, SR_TID.X ;  /* 0x0000000000037919 */ /* 0x000ee20000002100 */
[----:B------:R-:W-:Y:S01]  /*11940*/  IMAD R7, RZ, RZ, -UR11 ;  /* 0x8000000bff077e24 */ /* 0x000fe2000f8e02ff */
[----:B------:R-:W-:Y:S01]  /*11950*/  USHF.R.S32.HI UR6, URZ, 0x1f, UR11 ;  /* 0x0000001f3f067899 */ /* 0x000fe2000801140b */
[----:B------:R-:W-:Y:S01]  /*11960*/  IMAD.MOV.U32 R11, RZ, RZ, c[0x0][0x4e8] ;  /* 0x00013a00ff0b7624 */ /* 0x000fe200078e00ff */
[----:B------:R-:W4:Y:S01]  /*11970*/  S2R R0, SR_CTAID.Y ;  /* 0x0000000000007919 */ /* 0x000f220000002600 */
[----:B------:R-:W-:Y:S01]  /*11980*/  ULDC.64 UR4, c[0x0][0x4d0] ;  /* 0x0001340000047ab9 */ /* 0x000fe20000000a00 */
[----:B------:R-:W-:Y:S01]  /*11990*/  BSSY B0, `(.L_x_443) ;  /* 0x000012d000007945 */ /* 0x000fe20003800000 */
[----:B------:R-:W-:Y:S01]  /*119a0*/  UIMAD UR7, UR6, UR4, URZ ;  /* 0x00000004060772a4 */ /* 0x000fe2000f8e023f */
[----:B------:R-:W5:Y:S01]  /*119b0*/  S2R R9, SR_CTAID.Z ;  /* 0x0000000000097919 */ /* 0x000f620000002700 */
[----:B------:R-:W-:Y:S01]  /*119c0*/  UIMAD.WIDE.U32 UR8, UR11, UR4, URZ ;  /* 0x000000040b0872a5 */ /* 0x000fe2000f8e003f */
[C---:B------:R-:W-:Y:S01]  /*119d0*/  ISETP.NE.AND P1, PT, R11.reuse, 0x1, PT ;  /* 0x000000010b00780c */ /* 0x040fe20003f25270 */
[----:B------:R-:W-:Y:S01]  /*119e0*/  UIMAD UR7, UR11, UR5, UR7 ;  /* 0x000000050b0772a4 */ /* 0x000fe2000f8e0207 */
[----:B------:R-:W1:Y:S01]  /*119f0*/  S2R R10, SR_CTAID.X ;  /* 0x00000000000a7919 */ /* 0x000e620000002500 */
[----:B------:R-:W-:Y:S01]  /*11a00*/  IMAD R11, R11, c[0x0][0x388], RZ ;  /* 0x0000e2000b0b7a24 */ /* 0x000fe200078e02ff */
[----:B------:R-:W-:Y:S01]  /*11a10*/  ULDC.64 UR4, c[0x0][0x438] ;  /* 0x00010e0000047ab9 */ /* 0x000fe20000000a00 */
[----:B------:R-:W-:Y:S01]  /*11a20*/  MOV R17, UR9 ;  /* 0x0000000900117c02 */ /* 0x000fe20008000f00 */
[----:B------:R-:W-:Y:S01]  /*11a30*/  UIMAD.WIDE.U32 UR12, UR11, UR4, URZ ;  /* 0x000000040b0c72a5 */ /* 0x000fe2000f8e003f */
[----:B------:R-:W-:Y:S01]  /*11a40*/  IMAD.U32 R16, RZ, RZ, UR8 ;  /* 0x00000008ff107e24 */ /* 0x000fe2000f8e00ff */
[----:B------:R-:W-:-:S02]  /*11a50*/  UIMAD UR4, UR6, UR4, URZ ;  /* 0x00000004060472a4 */ /* 0x000fc4000f8e023f */
[----:B------:R-:W-:Y:S02]  /*11a60*/  UIADD3 UR7, UR9, UR7, URZ ;  /* 0x0000000709077290 */ /* 0x000fe4000fffe03f */
[----:B------:R-:W-:Y:S01]  /*11a70*/  UIMAD UR4, UR11, UR5, UR4 ;  /* 0x000000050b0472a4 */ /* 0x000fe2000f8e0204 */
[----:B------:R-:W-:Y:S01]  /*11a80*/  MOV R14, UR12 ;  /* 0x0000000c000e7c02 */ /* 0x000fe20008000f00 */
[----:B------:R-:W-:Y:S01]  /*11a90*/  IMAD.U32 R15, RZ, RZ, UR13 ;  /* 0x0000000dff0f7e24 */ /* 0x000fe2000f8e00ff */
[----:B-1-3--:R-:W-:Y:S01]  /*11aa0*/  SHF.R.S32.HI R2, RZ, 0x1f, R3 ;  /* 0x0000001fff027819 */ /* 0x00afe20000011403 */
[----:B------:R-:W-:Y:S01]  /*11ab0*/  UIADD3 UR4, UR13, UR4, URZ ;  /* 0x000000040d047290 */ /* 0x000fe2000fffe03f */
[----:B------:R-:W-:Y:S02]  /*11ac0*/  IMAD.U32 R17, RZ, RZ, UR7 ;  /* 0x00000007ff117e24 */ /* 0x000fe4000f8e00ff */
[----:B----4-:R-:W-:Y:S01]  /*11ad0*/  IMAD R7, R7, c[0x0][0x550], R0 ;  /* 0x0001540007077a24 */ /* 0x010fe200078e0200 */
[----:B------:R-:W-:-:S02]  /*11ae0*/  LEA.HI R0, R2, R3, RZ, 0x5 ;  /* 0x0000000302007211 */ /* 0x000fc400078f28ff */
[----:B------:R-:W-:Y:S01]  /*11af0*/  LEA.HI R2, R2, R3, RZ, 0x2 ;  /* 0x0000000302027211 */ /* 0x000fe200078f10ff */
[----:B------:R-:W-:Y:S01]  /*11b00*/  IMAD.U32 R15, RZ, RZ, UR4 ;  /* 0x00000004ff0f7e24 */ /* 0x000fe2000f8e00ff */
[----:B------:R-:W-:Y:S01]  /*11b10*/  LOP3.LUT R5, R0, 0xffffffe0, RZ, 0xc0, !PT ;  /* 0xffffffe000057812 */ /* 0x000fe200078ec0ff */
[----:B-----5:R-:W-:Y:S01]  /*11b20*/  IMAD.WIDE.U32 R16, R9, c[0x0][0x4d8], R16 ;  /* 0x0001360009107a25 */ /* 0x020fe200078e0010 */
[--C-:B------:R-:W-:Y:S02]  /*11b30*/  SHF.R.S32.HI R13, RZ, 0x5, R0.reuse ;  /* 0x00000005ff0d7819 */ /* 0x100fe40000011400 */
[----:B------:R-:W-:Y:S01]  /*11b40*/  SHF.R.S32.HI R0, RZ, 0x1f, R0 ;  /* 0x0000001fff007819 */ /* 0x000fe20000011400 */
[----:B------:R-:W-:Y:S01]  /*11b50*/  IMAD.IADD R5, R3, 0x1, -R5 ;  /* 0x0000000103057824 */ /* 0x000fe200078e0a05 */
[----:B------:R-:W-:Y:S01]  /*11b60*/  LOP3.LUT R2, R2, 0xfffffffc, RZ, 0xc0, !PT ;  /* 0xfffffffc02027812 */ /* 0x000fe200078ec0ff */
[----:B------:R-:W-:Y:S01]  /*11b70*/  IMAD.WIDE.U32 R14, R9, c[0x0][0x440], R14 ;  /* 0x00011000090e7a25 */ /* 0x000fe200078e000e */
[----:B------:R-:W-:-:S02]  /*11b80*/  LEA.HI R0, R0, R13, RZ, 0x3 ;  /* 0x0000000d00007211 */ /* 0x000fc400078f18ff */
[----:B------:R-:W-:Y:S02]  /*11b90*/  IADD3 R2, -R2, R3, RZ ;  /* 0x0000000302027210 */ /* 0x000fe40007ffe1ff */
[----:B------:R-:W-:Y:S02]  /*11ba0*/  LOP3.LUT R0, R0, 0xffffff8, RZ, 0xc0, !PT ;  /* 0x0ffffff800007812 */ /* 0x000fe400078ec0ff */
[----:B------:R-:W-:Y:S02]  /*11bb0*/  SHF.R.S32.HI R3, RZ, 0x1f, R5 ;  /* 0x0000001fff037819 */ /* 0x000fe40000011405 */
[----:B------:R-:W-:Y:S01]  /*11bc0*/  SHF.R.S32.HI R8, RZ, 0x1f, R9 ;  /* 0x0000001fff087819 */ /* 0x000fe20000011409 */
[----:B------:R-:W-:Y:S01]  /*11bd0*/  IMAD.IADD R13, R13, 0x1, -R0 ;  /* 0x000000010d0d7824 */ /* 0x000fe200078e0a00 */
[----:B------:R-:W-:Y:S02]  /*11be0*/  LEA.HI R0, R2, R2, RZ, 0x1 ;  /* 0x0000000202007211 */ /* 0x000fe400078f08ff */
[----:B------:R-:W-:-:S02]  /*11bf0*/  LEA.HI R3, R3, R5, RZ, 0x2 ;  /* 0x0000000503037211 */ /* 0x000fc400078f10ff */
[----:B------:R-:W-:Y:S02]  /*11c00*/  LOP3.LUT R0, R0, 0x1ffffffe, RZ, 0xc0, !PT ;  /* 0x1ffffffe00007812 */ /* 0x000fe400078ec0ff */
[----:B------:R-:W-:Y:S02]  /*11c10*/  SHF.R.S32.HI R12, RZ, 0x2, R3 ;  /* 0x00000002ff0c7819 */ /* 0x000fe40000011403 */
[----:B------:R-:W-:Y:S01]  /*11c20*/  IADD3 R0, R2, -R0, RZ ;  /* 0x8000000002007210 */ /* 0x000fe20007ffe0ff */
[C---:B------:R-:W-:Y:S01]  /*11c30*/  IMAD R2, R8.reuse, c[0x0][0x4d8], RZ ;  /* 0x0001360008027a24 */ /* 0x040fe200078e02ff */
[----:B------:R-:W-:Y:S01]  /*11c40*/  LOP3.LUT R3, R3, 0x7ffffffc, RZ, 0xc0, !PT ;  /* 0x7ffffffc03037812 */ /* 0x000fe200078ec0ff */
[----:B------:R-:W-:Y:S02]  /*11c50*/  IMAD R12, R13, 0x10, R12 ;  /* 0x000000100d0c7824 */ /* 0x000fe400078e020c */
[----:B------:R-:W-:Y:S02]  /*11c60*/  IMAD R8, R8, c[0x0][0x440], RZ ;  /* 0x0001100008087a24 */ /* 0x000fe400078e02ff */
[----:B------:R-:W-:-:S02]  /*11c70*/  IMAD R0, R0, 0x8, R12 ;  /* 0x0000000800007824 */ /* 0x000fc400078e020c */
[C---:B------:R-:W-:Y:S02]  /*11c80*/  IMAD R2, R9.reuse, c[0x0][0x4dc], R2 ;  /* 0x0001370009027a24 */ /* 0x040fe400078e0202 */
[----:B------:R-:W-:Y:S01]  /*11c90*/  IMAD R8, R9, c[0x0][0x444], R8 ;  /* 0x0001110009087a24 */ /* 0x000fe200078e0208 */
[----:B------:R-:W-:Y:S01]  /*11ca0*/  LEA R0, R10, R0, 0x7 ;  /* 0x000000000a007211 */ /* 0x000fe200078e38ff */
[----:B------:R-:W-:Y:S01]  /*11cb0*/  IMAD.IADD R17, R17, 0x1, R2 ;  /* 0x0000000111117824 */ /* 0x000fe200078e0202 */
[----:B------:R-:W-:Y:S01]  /*11cc0*/  SHF.R.S32.HI R2, RZ, 0x1f, R7 ;  /* 0x0000001fff027819 */ /* 0x000fe20000011407 */
[----:B------:R-:W-:Y:S01]  /*11cd0*/  IMAD.IADD R15, R15, 0x1, R8 ;  /* 0x000000010f0f7824 */ /* 0x000fe200078e0208 */
[----:B------:R-:W-:Y:S01]  /*11ce0*/  MOV R9, R0 ;  /* 0x0000000000097202 */ /* 0x000fe20000000f00 */
[----:B------:R-:W-:Y:S01]  /*11cf0*/  @P1 IMAD.HI.U32 R8, R0, c[0x0][0x4ec], RZ ;  /* 0x00013b0000081a27 */ /* 0x000fe200078e00ff */
[----:B------:R-:W-:-:S03]  /*11d00*/  LEA R10, R10, R12, 0x7 ;  /* 0x0000000c0a0a7211 */ /* 0x000fc600078e38ff */
[C---:B------:R-:W-:Y:S01]  /*11d10*/  IMAD R13, R2.reuse, c[0x0][0x4e0], RZ ;  /* 0x00013800020d7a24 */ /* 0x040fe200078e02ff */
[----:B------:R-:W-:Y:S01]  /*11d20*/  @P1 SHF.R.U32.HI R9, RZ, c[0x0][0x4f0], R8 ;  /* 0x00013c00ff091a19 */ /* 0x000fe20000011608 */
[----:B------:R-:W-:Y:S02]  /*11d30*/  IMAD R2, R2, c[0x0][0x448], RZ ;  /* 0x0001120002027a24 */ /* 0x000fe400078e02ff */
[C---:B------:R-:W-:Y:S02]  /*11d40*/  IMAD R13, R7.reuse, c[0x0][0x4e4], R13 ;  /* 0x00013900070d7a24 */ /* 0x040fe400078e020d */
[C---:B------:R-:W-:Y:S02]  /*11d50*/  IMAD R8, R7.reuse, c[0x0][0x44c], R2 ;  /* 0x0001130007087a24 */ /* 0x040fe400078e0202 */
[----:B------:R-:W-:Y:S02]  /*11d60*/  IMAD.MOV R2, RZ, RZ, -R9 ;  /* 0x000000ffff027224 */ /* 0x000fe400078e0a09 */
[----:B------:R-:W-:-:S04]  /*11d70*/  IMAD.WIDE.U32 R14, R7, c[0x0][0x448], R14 ;  /* 0x00011200070e7a25 */ /* 0x000fc800078e000e */
[----:B------:R-:W-:Y:S01]  /*11d80*/  IMAD.WIDE.U32 R18, R7, c[0x0][0x4e0], R16 ;  /* 0x0001380007127a25 */ /* 0x000fe200078e0010 */
[----:B------:R-:W-:Y:S02]  /*11d90*/  IADD3 R15, R15, R8, RZ ;  /* 0x000000080f0f7210 */ /* 0x000fe40007ffe0ff */
[----:B------:R-:W-:Y:S01]  /*11da0*/  SHF.R.S32.HI R8, RZ, 0x1f, R9 ;  /* 0x0000001fff087819 */ /* 0x000fe20000011409 */
[----:B------:R-:W-:Y:S01]  /*11db0*/  @P1 IMAD.HI.U32 R7, R0, c[0x0][0x4ec], RZ ;  /* 0x00013b0000071a27 */ /* 0x000fe200078e00ff */
[----:B------:R-:W-:Y:S01]  /*11dc0*/  BAR.SYNC.DEFER_BLOCKING 0x1, 0x100 ;  /* 0x0044000000007b1d */ /* 0x000fe20000010000 */
[----:B------:R-:W-:Y:S02]  /*11dd0*/  IADD3 R18, P0, R9, R18, RZ ;  /* 0x0000001209127210 */ /* 0x000fe40007f1e0ff */
[--C-:B------:R-:W-:Y:S02]  /*11de0*/  IMAD R2, R2, c[0x0][0x4e8], R0.reuse ;  /* 0x00013a0002027a24 */ /* 0x100fe400078e0200 */
[----:B------:R-:W-:Y:S01]  /*11df0*/  IMAD.MOV.U32 R16, RZ, RZ, R0 ;  /* 0x000000ffff107224 */ /* 0x000fe200078e0000 */
[----:B------:R-:W-:-:S02]  /*11e00*/  @P1 SHF.R.U32.HI R16, RZ, c[0x0][0x4f0], R7 ;  /* 0x00013c00ff101a19 */ /* 0x000fc40000011607 */
[----:B------:R-:W-:Y:S02]  /*11e10*/  SHF.R.S32.HI R7, RZ, 0x1f, R2 ;  /* 0x0000001fff077819 */ /* 0x000fe40000011402 */
[----:B------:R-:W-:Y:S01]  /*11e20*/  IADD3.X R19, R8, R19, R13, P0, !PT ;  /* 0x0000001308137210 */ /* 0x000fe200007fe40d */
[--C-:B------:R-:W-:Y:S01]  /*11e30*/  IMAD.MOV R8, RZ, RZ, -R16.reuse ;  /* 0x000000ffff087224 */ /* 0x100fe200078e0a10 */
[----:B------:R-:W-:Y:S01]  /*11e40*/  SHF.R.S32.HI R9, RZ, 0x1f, R16 ;  /* 0x0000001fff097819 */ /* 0x000fe20000011410 */
[----:B------:R-:W-:Y:S02]  /*11e50*/  IMAD R7, R7, c[0x0][0x4c8], RZ ;  /* 0x0001320007077a24 */ /* 0x000fe400078e02ff */
[----:B------:R-:W-:-:S04]  /*11e60*/  IMAD.WIDE.U32 R18, R2, c[0x0][0x4c8], R18 ;  /* 0x0001320002127a25 */ /* 0x000fc800078e0012 */
[----:B------:R-:W-:Y:S02]  /*11e70*/  IMAD R7, R2, c[0x0][0x4cc], R7 ;  /* 0x0001330002077a24 */ /* 0x000fe400078e0207 */
[----:B------:R-:W-:Y:S01]  /*11e80*/  IMAD R8, R8, c[0x0][0x4e8], R0 ;  /* 0x00013a0008087a24 */ /* 0x000fe200078e0200 */
[----:B------:R-:W-:Y:S01]  /*11e90*/  LEA R0, P0, R18, c[0x0][0x4a8], 0x2 ;  /* 0x00012a0012007a11 */ /* 0x000fe200078010ff */
[----:B------:R-:W-:Y:S02]  /*11ea0*/  IMAD.IADD R7, R19, 0x1, R7 ;  /* 0x0000000113077824 */ /* 0x000fe400078e0207 */
[----:B------:R-:W-:Y:S01]  /*11eb0*/  IMAD R9, R9, c[0x0][0x430], RZ ;  /* 0x00010c0009097a24 */ /* 0x000fe200078e02ff */
[----:B------:R-:W-:Y:S01]  /*11ec0*/  SHF.R.S32.HI R2, RZ, 0x1f, R8 ;  /* 0x0000001fff027819 */ /* 0x000fe20000011408 */
[----:B------:R-:W-:Y:S01]  /*11ed0*/  IMAD.WIDE.U32 R14, R16, c[0x0][0x430], R14 ;  /* 0x00010c00100e7a25 */ /* 0x000fe200078e000e */
[----:B------:R-:W-:Y:S01]  /*11ee0*/  LEA.HI.X R7, R18, c[0x0][0x4ac], R7, 0x2, P0 ;  /* 0x00012b0012077a11 */ /* 0x000fe200000f1407 */
[----:B------:R-:W-:Y:S01]  /*11ef0*/  SHFL.IDX PT, R12, R0, RZ, 0x1c1f ;  /* 0x001c1fff000c7589 */ /* 0x000fe200000e0000 */
[----:B------:R-:W-:Y:S01]  /*11f00*/  LOP3.LUT P0, RZ, R5, 0x3, RZ, 0xc0, !PT ;  /* 0x0000000305ff7812 */ /* 0x000fe2000780c0ff */
[----:B------:R-:W-:-:S02]  /*11f10*/  IMAD R9, R16, c[0x0][0x434], R9 ;  /* 0x00010d0010097a24 */ /* 0x000fc400078e0209 */
[----:B------:R-:W1:Y:S01]  /*11f20*/  SHFL.IDX PT, R13, R7, RZ, 0x1c1f ;  /* 0x001c1fff070d7589 */ /* 0x000e6200000e0000 */
[----:B------:R-:W-:Y:S01]  /*11f30*/  ISETP.GE.OR P2, PT, R10, R11, P0 ;  /* 0x0000000b0a00720c */ /* 0x000fe20000746670 */
[----:B------:R-:W-:Y:S02]  /*11f40*/  IMAD R2, R2, c[0x0][0x428], RZ ;  /* 0x00010a0002027a24 */ /* 0x000fe400078e02ff */
[----:B------:R3:W-:Y:S01]  /*11f50*/  SHFL.IDX PT, R16, R0, 0x1, 0x1c1f ;  /* 0x003c1f0000107f89 */ /* 0x0007e200000e0000 */
[----:B------:R-:W-:Y:S02]  /*11f60*/  IMAD.IADD R15, R15, 0x1, R9 ;  /* 0x000000010f0f7824 */ /* 0x000fe400078e0209 */
[C---:B------:R-:W-:Y:S01]  /*11f70*/  IMAD R2, R8.reuse, c[0x0][0x42c], R2 ;  /* 0x00010b0008027a24 */ /* 0x040fe200078e0202 */
[----:B------:R4:W5:Y:S01]  /*11f80*/  SHFL.IDX PT, R17, R7, 0x1, 0x1c1f ;  /* 0x003c1f0007117f89 */ /* 0x00096200000e0000 */
[----:B------:R-:W-:-:S05]  /*11f90*/  IMAD.WIDE.U32 R8, R8, c[0x0][0x428], R14 ;  /* 0x00010a0008087a25 */ /* 0x000fca00078e000e */
[----:B-1----:R1:W-:Y:S01]  /*11fa0*/  @!P2 ST.E [R12.64], R4 ;  /* 0x000000040c00a985 */ /* 0x0023e2000c101916 */
[----:B---3--:R-:W-:-:S04]  /*11fb0*/  IADD3 R0, R10, 0x8, RZ ;  /* 0x000000080a007810 */ /* 0x008fc80007ffe0ff */
[----:B------:R-:W-:Y:S02]  /*11fc0*/  ISETP.GE.OR P0, PT, R0, R11, P0 ;  /* 0x0000000b0000720c */ /* 0x000fe40000706670 */
[----:B----4-:R-:W-:Y:S02]  /*11fd0*/  IADD3 R7, R9, R2, RZ ;  /* 0x0000000209077210 */ /* 0x010fe40007ffe0ff */
[----:B------:R-:W-:-:S04]  /*11fe0*/  LEA R2, P1, R8, c[0x0][0x400], 0x2 ;  /* 0x0001000008027a11 */ /* 0x000fc800078210ff */
[----:B------:R-:W-:Y:S02]  /*11ff0*/  LEA.HI.X R7, R8, c[0x0][0x404], R7, 0x2, P1 ;  /* 0x0001010008077a11 */ /* 0x000fe400008f1407 */
[-C--:B------:R-:W-:Y:S01]  /*12000*/  ISETP.GE.AND P1, PT, R0, R11.reuse, PT ;  /* 0x0000000b0000720c */ /* 0x080fe20003f26270 */
[----:B------:R-:W-:Y:S01]  /*12010*/  IMAD.IADD R0, R5, 0x1, -R3 ;  /* 0x0000000105007824 */ /* 0x000fe200078e0a03 */
[----:B------:R1:W3:Y:S02]  /*12020*/  SHFL.IDX PT, R8, R2, RZ, 0x1c1f ;  /* 0x001c1fff02087589 */ /* 0x0002e400000e0000 */
[----:B------:R-:W-:Y:S02]  /*12030*/  P2R R5, PR, RZ, 0x2 ;  /* 0x00000002ff057803 */ /* 0x000fe40000000000 */
[----:B-----5:R1:W-:Y:S01]  /*12040*/  @!P0 ST.E [R16.64], R6 ;  /* 0x0000000610008985 */ /* 0x0203e2000c101916 */
[----:B------:R-:W-:Y:S02]  /*12050*/  ISETP.GE.AND P0, PT, R10, R11, PT ;  /* 0x0000000b0a00720c */ /* 0x000fe40003f06270 */
[----:B------:R-:W-:Y:S01]  /*12060*/  SHF.L.U32 R0, R0, 0x1, RZ ;  /* 0x0000000100007819 */ /* 0x000fe200000006ff */
[----:B------:R1:W4:Y:S10]  /*12070*/  SHFL.IDX PT, R9, R7, RZ, 0x1c1f ;  /* 0x001c1fff07097589 */ /* 0x00033400000e0000 */
[----:B------:R-:W-:Y:S05]  /*12080*/  @P0 BRA `(.L_x_444) ;  /* 0x00000bd000000947 */ /* 0x000fea0003800000 */
[C---:B------:R-:W-:Y:S02]  /*12090*/  ISETP.GE.AND P0, PT, R0.reuse, c[0x0][0x3c8], PT ;  /* 0x0000f20000007a0c */ /* 0x040fe40003f06270 */
[----:B------:R-:W-:-:S02]  /*120a0*/  IADD3 R3, R0, 0x10, RZ ;  /* 0x0000001000037810 */ /* 0x000fc40007ffe0ff */
[----:B-1----:R-:W-:Y:S02]  /*120b0*/  IADD3 R4, R0, 0x8, RZ ;  /* 0x0000000800047810 */ /* 0x002fe40007ffe0ff */
[----:B------:R-:W-:Y:S02]  /*120c0*/  ISETP.GE.AND P4, PT, R3, c[0x0][0x3c8], PT ;  /* 0x0000f20003007a0c */ /* 0x000fe40003f86270 */
[----:B------:R-:W-:Y:S02]  /*120d0*/  ISETP.GE.AND P5, PT, R4, c[0x0][0x3c8], PT ;  /* 0x0000f20004007a0c */ /* 0x000fe40003fa6270 */
[----:B------:R-:W-:-:S03]  /*120e0*/  IADD3 R6, R0, 0x28, RZ ;  /* 0x0000002800067810 */ /* 0x000fc60007ffe0ff */
[----:B---34-:R-:W-:Y:S01]  /*120f0*/  @!P0 IMAD.WIDE R10, R0, 0x4, R8 ;  /* 0x00000004000a8825 */ /* 0x018fe200078e0208 */
[----:B------:R-:W-:-:S04]  /*12100*/  ISETP.GE.AND P1, PT, R6, c[0x0][0x3c8], PT ;  /* 0x0000f20006007a0c */ /* 0x000fc80003f26270 */
[----:B------:R1:W-:Y:S01]  /*12110*/  @!P0 ST.E.64 [R10.64], R132 ;  /* 0x000000840a008985 */ /* 0x0003e2000c101b16 */
[----:B------:R-:W-:Y:S02]  /*12120*/  @!P4 LEA.HI R12, R3, R3, RZ, 0x1 ;  /* 0x00000003030cc211 */ /* 0x000fe400078f08ff */
[----:B------:R-:W-:Y:S02]  /*12130*/  IADD3 R3, R0, 0x30, RZ ;  /* 0x0000003000037810 */ /* 0x000fe40007ffe0ff */
[----:B------:R-:W-:Y:S02]  /*12140*/  @!P5 LEA.HI R4, R4, R4, RZ, 0x1 ;  /* 0x000000040404d211 */ /* 0x000fe400078f08ff */
[----:B------:R-:W-:Y:S02]  /*12150*/  ISETP.GE.AND P0, PT, R3, c[0x0][0x3c8], PT ;  /* 0x0000f20003007a0c */ /* 0x000fe40003f06270 */
[----:B------:R-:W-:Y:S02]  /*12160*/  @!P5 LOP3.LUT R4, R4, 0xfffffffe, RZ, 0xc0, !PT ;  /* 0xfffffffe0404d812 */ /* 0x000fe400078ec0ff */
[----:B------:R-:W-:-:S02]  /*12170*/  @!P4 LOP3.LUT R12, R12, 0xfffffffe, RZ, 0xc0, !PT ;  /* 0xfffffffe0c0cc812 */ /* 0x000fc400078ec0ff */
[----:B------:R-:W-:Y:S01]  /*12180*/  @!P1 LEA.HI R6, R6, R6, RZ, 0x1 ;  /* 0x0000000606069211 */ /* 0x000fe200078f08ff */
[--C-:B------:R-:W-:Y:S01]  /*12190*/  @!P5 IMAD.WIDE R14, R4, 0x4, R8.reuse ;  /* 0x00000004040ed825 */ /* 0x100fe200078e0208 */
[----:B------:R-:W-:Y:S02]  /*121a0*/  IADD3 R4, R0, 0x38, RZ ;  /* 0x0000003800047810 */ /* 0x000fe40007ffe0ff */
[----:B------:R-:W-:Y:S01]  /*121b0*/  @!P1 LOP3.LUT R6, R6, 0xfffffffe, RZ, 0xc0, !PT ;  /* 0xfffffffe06069812 */ /* 0x000fe200078ec0ff */
[--C-:B------:R-:W-:Y:S01]  /*121c0*/  @!P4 IMAD.WIDE R12, R12, 0x4, R8.reuse ;  /* 0x000000040c0cc825 */ /* 0x100fe200078e0208 */
[----:B------:R-:W-:Y:S01]  /*121d0*/  @!P5 ST.E.64 [R14.64], R136 ;  /* 0x000000880e00d985 */ /* 0x000fe2000c101b16 */
[----:B------:R-:W-:Y:S02]  /*121e0*/  @!P0 LEA.HI R3, R3, R3, RZ, 0x1 ;  /* 0x0000000303038211 */ /* 0x000fe400078f08ff */
[----:B------:R-:W-:Y:S01]  /*121f0*/  ISETP.GE.AND P5, PT, R4, c[0x0][0x3c8], PT ;  /* 0x0000f20004007a0c */ /* 0x000fe20003fa6270 */
[----:B------:R3:W-:Y:S01]  /*12200*/  @!P4 ST.E.64 [R12.64], R140 ;  /* 0x0000008c0c00c985 */ /* 0x0007e2000c101b16 */
[----:B------:R-:W-:Y:S01]  /*12210*/  @!P0 LOP3.LUT R3, R3, 0xfffffffe, RZ, 0xc0, !PT ;  /* 0xfffffffe03038812 */ /* 0x000fe200078ec0ff */
[----:B------:R-:W-:Y:S01]  /*12220*/  @!P1 IMAD.WIDE R16, R6, 0x4, R8 ;  /* 0x0000000406109825 */ /* 0x000fe200078e0208 */
[----:B------:R-:W-:-:S02]  /*12230*/  IADD3 R6, R0, 0x50, RZ ;  /* 0x0000005000067810 */ /* 0x000fc40007ffe0ff */
[C---:B-1----:R-:W-:Y:S01]  /*12240*/  IADD3 R11, R0.reuse, 0x18, RZ ;  /* 0x00000018000b7810 */ /* 0x042fe20007ffe0ff */
[----:B------:R-:W-:Y:S01]  /*12250*/  @!P0 IMAD.WIDE R18, R3, 0x4, R8 ;  /* 0x0000000403128825 */ /* 0x000fe200078e0208 */
[----:B------:R-:W-:Y:S02]  /*12260*/  IADD3 R10, R0, 0x20, RZ ;  /* 0x00000020000a7810 */ /* 0x000fe40007ffe0ff */
[----:B------:R-:W-:Y:S02]  /*12270*/  ISETP.GE.AND P3, PT, R11, c[0x0][0x3c8], PT ;  /* 0x0000f2000b007a0c */ /* 0x000fe40003f66270 */
[----:B------:R-:W-:Y:S02]  /*12280*/  ISETP.GE.AND P2, PT, R10, c[0x0][0x3c8], PT ;  /* 0x0000f2000a007a0c */ /* 0x000fe40003f46270 */
[----:B------:R-:W-:Y:S02]  /*12290*/  IADD3 R3, R0, 0x58, RZ ;  /* 0x0000005800037810 */ /* 0x000fe40007ffe0ff */
[----:B------:R-:W-:-:S04]  /*122a0*/  @!P5 LEA.HI R4, R4, R4, RZ, 0x1 ;  /* 0x000000040404d211 */ /* 0x000fc800078f08ff */
[----:B------:R-:W-:-:S03]  /*122b0*/  @!P5 LOP3.LUT R4, R4, 0xfffffffe, RZ, 0xc0, !PT ;  /* 0xfffffffe0404d812 */ /* 0x000fc600078ec0ff */
[----:B------:R-:W-:Y:S02]  /*122c0*/  @!P3 LEA.HI R11, R11, R11, RZ, 0x1 ;  /* 0x0000000b0b0bb211 */ /* 0x000fe400078f08ff */
[----:B------:R-:W-:Y:S02]  /*122d0*/  @!P2 LEA.HI R10, R10, R10, RZ, 0x1 ;  /* 0x0000000a0a0aa211 */ /* 0x000fe400078f08ff */
[----:B------:R-:W-:Y:S02]  /*122e0*/  @!P3 LOP3.LUT R11, R11, 0xfffffffe, RZ, 0xc0, !PT ;  /* 0xfffffffe0b0bb812 */ /* 0x000fe400078ec0ff */
[----:B------:R-:W-:Y:S02]  /*122f0*/  @!P2 LOP3.LUT R10, R10, 0xfffffffe, RZ, 0xc0, !PT ;  /* 0xfffffffe0a0aa812 */ /* 0x000fe400078ec0ff */
[----:B---3--:R-:W-:Y:S01]  /*12300*/  IADD3 R12, R0, 0x40, RZ ;  /* 0x00000040000c7810 */ /* 0x008fe20007ffe0ff */
[----:B------:R-:W-:-:S03]  /*12310*/  @!P3 IMAD.WIDE R14, R11, 0x4, R8 ;  /* 0x000000040b0eb825 */ /* 0x000fc600078e0208 */
[----:B------:R-:W-:Y:S01]  /*12320*/  ISETP.GE.AND P4, PT, R12, c[0x0][0x3c8], PT ;  /* 0x0000f2000c007a0c */ /* 0x000fe20003f86270 */
[----:B------:R-:W-:Y:S01]  /*12330*/  @!P2 IMAD.WIDE R10, R10, 0x4, R8 ;  /* 0x000000040a0aa825 */ /* 0x000fe200078e0208 */
[----:B------:R1:W-:Y:S04]  /*12340*/  @!P3 ST.E.64 [R14.64], R144 ;  /* 0x000000900e00b985 */ /* 0x0003e8000c101b16 */
[----:B------:R3:W-:Y:S01]  /*12350*/  @!P2 ST.E.64 [R10.64], R148 ;  /* 0x000000940a00a985 */ /* 0x0007e2000c101b16 */
[----:B------:R-:W-:-:S03]  /*12360*/  ISETP.GE.AND P2, PT, R6, c[0x0][0x3c8], PT ;  /* 0x0000f20006007a0c */ /* 0x000fc60003f46270 */
[----:B------:R4:W-:Y:S01]  /*12370*/  @!P1 ST.E.64 [R16.64], R152 ;  /* 0x0000009810009985 */ /* 0x0009e2000c101b16 */
[----:B------:R-:W-:Y:S02]  /*12380*/  ISETP.GE.AND P1, PT, R3, c[0x0][0x3c8], PT ;  /* 0x0000f20003007a0c */ /* 0x000fe40003f26270 */
[----:B------:R-:W-:Y:S01]  /*12390*/  @!P4 LEA.HI R12, R12, R12, RZ, 0x1 ;  /* 0x0000000c0c0cc211 */ /* 0x000fe200078f08ff */
[----:B------:R5:W-:Y:S03]  /*123a0*/  @!P0 ST.E.64 [R18.64], R28 ;  /* 0x0000001c12008985 */ /* 0x000be6000c101b16 */
[----:B------:R-:W-:-:S03]  /*123b0*/  @!P4 LOP3.LUT R12, R12, 0xfffffffe, RZ, 0xc0, !PT ;  /* 0xfffffffe0c0cc812 */ /* 0x000fc600078ec0ff */
[----:B------:R-:W-:Y:S02]  /*123c0*/  @!P2 LEA.HI R6, R6, R6, RZ, 0x1 ;  /* 0x000000060606a211 */ /* 0x000fe400078f08ff */
[--C-:B------:R-:W-:Y:S02]  /*123d0*/  @!P4 IMAD.WIDE R12, R12, 0x4, R8.reuse ;  /* 0x000000040c0cc825 */ /* 0x100fe400078e0208 */
[----:B------:R-:W-:Y:S02]  /*123e0*/  @!P1 LEA.HI R3, R3, R3, RZ, 0x1 ;  /* 0x0000000303039211 */ /* 0x000fe400078f08ff */
[----:B------:R-:W-:Y:S02]  /*123f0*/  @!P2 LOP3.LUT R6, R6, 0xfffffffe, RZ, 0xc0, !PT ;  /* 0xfffffffe0606a812 */ /* 0x000fe400078ec0ff */
[----:B------:R-:W-:Y:S01]  /*12400*/  @!P1 LOP3.LUT R3, R3, 0xfffffffe, RZ, 0xc0, !PT ;  /* 0xfffffffe03039812 */ /* 0x000fe200078ec0ff */
[----:B-1----:R-:W-:Y:S01]  /*12410*/  @!P5 IMAD.WIDE R14, R4, 0x4, R8 ;  /* 0x00000004040ed825 */ /* 0x002fe200078e0208 */
[----:B------:R-:W-:-:S02]  /*12420*/  IADD3 R4, R0, 0x68, RZ ;  /* 0x0000006800047810 */ /* 0x000fc40007ffe0ff */
[C---:B---3--:R-:W-:Y:S02]  /*12430*/  IADD3 R10, R0.reuse, 0x48, RZ ;  /* 0x00000048000a7810 */ /* 0x048fe40007ffe0ff */
[----:B------:R1:W-:Y:S01]  /*12440*/  @!P5 ST.E.64 [R14.64], R32 ;  /* 0x000000200e00d985 */ /* 0x0003e2000c101b16 */
[----:B------:R-:W-:Y:S02]  /*12450*/  IADD3 R11, R0, 0x60, RZ ;  /* 0x00000060000b7810 */ /* 0x000fe40007ffe0ff */
[----:B------:R-:W-:Y:S01]  /*12460*/  ISETP.GE.AND P3, PT, R10, c[0x0][0x3c8], PT ;  /* 0x0000f2000a007a0c */ /* 0x000fe20003f66270 */
[--C-:B----4-:R-:W-:Y:S01]  /*12470*/  @!P2 IMAD.WIDE R16, R6, 0x4, R8.reuse ;  /* 0x000000040610a825 */ /* 0x110fe200078e0208 */
[----:B------:R-:W-:Y:S01]  /*12480*/  ISETP.GE.AND P0, PT, R11, c[0x0][0x3c8], PT ;  /* 0x0000f2000b007a0c */ /* 0x000fe20003f06270 */
[----:B------:R3:W-:Y:S01]  /*12490*/  @!P4 ST.E.64 [R12.64], R36 ;  /* 0x000000240c00c985 */ /* 0x0007e2000c101b16 */
[----:B------:R-:W-:Y:S01]  /*124a0*/  ISETP.GE.AND P5, PT, R4, c[0x0][0x3c8], PT ;  /* 0x0000f20004007a0c */ /* 0x000fe20003fa6270 */
[----:B-----5:R-:W-:Y:S01]  /*124b0*/  @!P1 IMAD.WIDE R18, R3, 0x4, R8 ;  /* 0x0000000403129825 */ /* 0x020fe200078e0208 */
[----:B------:R-:W-:-:S02]  /*124c0*/  IADD3 R6, R0, 0x88, RZ ;  /* 0x0000008800067810 */ /* 0x000fc40007ffe0ff */
[----:B------:R-:W-:-:S05]  /*124d0*/  IADD3 R3, R0, 0x90, RZ ;  /* 0x0000009000037810 */ /* 0x000fca0007ffe0ff */
[----:B------:R-:W-:Y:S02]  /*124e0*/  @!P3 LEA.HI R10, R10, R10, RZ, 0x1 ;  /* 0x0000000a0a0ab211 */ /* 0x000fe400078f08ff */
[----:B------:R-:W-:Y:S02]  /*124f0*/  @!P0 LEA.HI R11, R11, R11, RZ, 0x1 ;  /* 0x0000000b0b0b8211 */ /* 0x000fe400078f08ff */
[----:B------:R-:W-:Y:S02]  /*12500*/  @!P3 LOP3.LUT R10, R10, 0xfffffffe, RZ, 0xc0, !PT ;  /* 0xfffffffe0a0ab812 */ /* 0x000fe400078ec0ff */
[----:B------:R-:W-:Y:S02]  /*12510*/  @!P0 LOP3.LUT R11, R11, 0xfffffffe, RZ, 0xc0, !PT ;  /* 0xfffffffe0b0b8812 */ /* 0x000fe400078ec0ff */
[----:B------:R-:W-:-:S04]  /*12520*/  @!P5 LEA.HI R4, R4, R4, RZ, 0x1 ;  /* 0x000000040404d211 */ /* 0x000fc800078f08ff */
[----:B------:R-:W-:Y:S01]  /*12530*/  @!P5 LOP3.LUT R4, R4, 0xfffffffe, RZ, 0xc0, !PT ;  /* 0xfffffffe0404d812 */ /* 0x000fe200078ec0ff */
[----:B-1----:R-:W-:-:S04]  /*12540*/  @!P3 IMAD.WIDE R14, R10, 0x4, R8 ;  /* 0x000000040a0eb825 */ /* 0x002fc800078e0208 */
[----:B------:R-:W-:Y:S01]  /*12550*/  @!P0 IMAD.WIDE R10, R11, 0x4, R8 ;  /* 0x000000040b0a8825 */ /* 0x000fe200078e0208 */
[----:B------:R1:W-:Y:S01]  /*12560*/  @!P3 ST.E.64 [R14.64], R40 ;  /* 0x000000280e00b985 */ /* 0x0003e2000c101b16 */
[----:B---3--:R-:W-:-:S03]  /*12570*/  IADD3 R12, R0, 0x70, RZ ;  /* 0x00000070000c7810 */ /* 0x008fc60007ffe0ff */
[----:B------:R3:W-:Y:S01]  /*12580*/  @!P2 ST.E.64 [R16.64], R44 ;  /* 0x0000002c1000a985 */ /* 0x0007e2000c101b16 */
[----:B------:R-:W-:-:S03]  /*12590*/  ISETP.GE.AND P4, PT, R12, c[0x0][0x3c8], PT ;  /* 0x0000f2000c007a0c */ /* 0x000fc60003f86270 */
[----:B------:R-:W-:Y:S01]  /*125a0*/  @!P1 ST.E.64 [R18.64], R48 ;  /* 0x0000003012009985 */ /* 0x000fe2000c101b16 */
[----:B------:R-:W-:-:S03]  /*125b0*/  ISETP.GE.AND P1, PT, R6, c[0x0][0x3c8], PT ;  /* 0x0000f20006007a0c */ /* 0x000fc60003f26270 */
[----:B------:R4:W-:Y:S01]  /*125c0*/  @!P0 ST.E.64 [R10.64], R52 ;  /* 0x000000340a008985 */ /* 0x0009e2000c101b16 */
[----:B------:R-:W-:-:S05]  /*125d0*/  ISETP.GE.AND P0, PT, R3, c[0x0][0x3c8], PT ;  /* 0x0000f20003007a0c */ /* 0x000fca0003f06270 */
[----:B------:R-:W-:-:S04]  /*125e0*/  @!P4 LEA.HI R12, R12, R12, RZ, 0x1 ;  /* 0x0000000c0c0cc211 */ /* 0x000fc800078f08ff */
[----:B------:R-:W-:Y:S02]  /*125f0*/  @!P4 LOP3.LUT R12, R12, 0xfffffffe, RZ, 0xc0, !PT ;  /* 0xfffffffe0c0cc812 */ /* 0x000fe400078ec0ff */
[----:B------:R-:W-:Y:S02]  /*12600*/  @!P1 LEA.HI R6, R6, R6, RZ, 0x1 ;  /* 0x0000000606069211 */ /* 0x000fe400078f08ff */
[----:B------:R-:W-:Y:S01]  /*12610*/  @!P0 LEA.HI R3, R3, R3, RZ, 0x1 ;  /* 0x0000000303038211 */ /* 0x000fe200078f08ff */
[----:B------:R-:W-:-:S03]  /*12620*/  @!P4 IMAD.WIDE R12, R12, 0x4, R8 ;  /* 0x000000040c0cc825 */ /* 0x000fc600078e0208 */
[----:B------:R-:W-:Y:S01]  /*12630*/  @!P0 LOP3.LUT R3, R3, 0xfffffffe, RZ, 0xc0, !PT ;  /* 0xfffffffe03038812 */ /* 0x000fe200078ec0ff */
[----:B-1----:R-:W-:Y:S01]  /*12640*/  @!P5 IMAD.WIDE R14, R4, 0x4, R8 ;  /* 0x00000004040ed825 */ /* 0x002fe200078e0208 */
[----:B------:R-:W-:-:S03]  /*12650*/  IADD3 R4, R0, 0x98, RZ ;  /* 0x0000009800047810 */ /* 0x000fc60007ffe0ff */
[----:B---3--:R-:W-:Y:S01]  /*12660*/  @!P0 IMAD.WIDE R16, R3, 0x4, R8 ;  /* 0x0000000403108825 */ /* 0x008fe200078e0208 */
[----:B------:R1:W-:Y:S01]  /*12670*/  @!P5 ST.E.64 [R14.64], R56 ;  /* 0x000000380e00d985 */ /* 0x0003e2000c101b16 */
[----:B------:R-:W-:Y:S02]  /*12680*/  ISETP.GE.AND P5, PT, R4, c[0x0][0x3c8], PT ;  /* 0x0000f20004007a0c */ /* 0x000fe40003fa6270 */
[C---:B------:R-:W-:Y:S01]  /*12690*/  IADD3 R3, R0.reuse, 0xb8, RZ ;  /* 0x000000b800037810 */ /* 0x040fe20007ffe0ff */
[----:B------:R3:W-:Y:S01]  /*126a0*/  @!P4 ST.E.64 [R12.64], R60 ;  /* 0x0000003c0c00c985 */ /* 0x0007e2000c101b16 */
[C---:B----4-:R-:W-:Y:S02]  /*126b0*/  IADD3 R11, R0.reuse, 0x78, RZ ;  /* 0x00000078000b7810 */ /* 0x050fe40007ffe0ff */
[----:B------:R-:W-:Y:S02]  /*126c0*/  IADD3 R10, R0, 0x80, RZ ;  /* 0x00000080000a7810 */ /* 0x000fe40007ffe0ff */
[----:B------:R-:W-:-:S02]  /*126d0*/  ISETP.GE.AND P3, PT, R11, c[0x0][0x3c8], PT ;  /* 0x0000f2000b007a0c */ /* 0x000fc40003f66270 */
[----:B------:R-:W-:-:S03]  /*126e0*/  ISETP.GE.AND P2, PT, R10, c[0x0][0x3c8], PT ;  /* 0x0000f2000a007a0c */ /* 0x000fc60003f46270 */
[----:B------:R-:W-:-:S08]  /*126f0*/  @!P5 LEA.HI R4, R4, R4, RZ, 0x1 ;  /* 0x000000040404d211 */ /* 0x000fd000078f08ff */
[----:B------:R-:W-:Y:S02]  /*12700*/  @!P3 LEA.HI R11, R11, R11, RZ, 0x1 ;  /* 0x0000000b0b0bb211 */ /* 0x000fe400078f08ff */
[----:B------:R-:W-:Y:S02]  /*12710*/  @!P2 LEA.HI R10, R10, R10, RZ, 0x1 ;  /* 0x0000000a0a0aa211 */ /* 0x000fe400078f08ff */
[----:B------:R-:W-:Y:S02]  /*12720*/  @!P3 LOP3.LUT R11, R11, 0xfffffffe, RZ, 0xc0, !PT ;  /* 0xfffffffe0b0bb812 */ /* 0x000fe400078ec0ff */
[----:B------:R-:W-:-:S03]  /*12730*/  @!P2 LOP3.LUT R10, R10, 0xfffffffe, RZ, 0xc0, !PT ;  /* 0xfffffffe0a0aa812 */ /* 0x000fc600078ec0ff */
[--C-:B-1----:R-:W-:Y:S01]  /*12740*/  @!P3 IMAD.WIDE R14, R11, 0x4, R8.reuse ;  /* 0x000000040b0eb825 */ /* 0x102fe200078e0208 */
[----:B---3--:R-:W-:Y:S02]  /*12750*/  @!P1 LOP3.LUT R12, R6, 0xfffffffe, RZ, 0xc0, !PT ;  /* 0xfffffffe060c9812 */ /* 0x008fe400078ec0ff */
[----:B------:R-:W-:Y:S01]  /*12760*/  IADD3 R6, R0, 0xa0, RZ ;  /* 0x000000a000067810 */ /* 0x000fe20007ffe0ff */
[--C-:B------:R-:W-:Y:S01]  /*12770*/  @!P2 IMAD.WIDE R10, R10, 0x4, R8.reuse ;  /* 0x000000040a0aa825 */ /* 0x100fe200078e0208 */
[----:B------:R-:W-:Y:S02]  /*12780*/  @!P3 ST.E.64 [R14.64], R64 ;  /* 0x000000400e00b985 */ /* 0x000fe4000c101b16 */
[----:B------:R-:W-:Y:S01]  /*12790*/  ISETP.GE.AND P6, PT, R6, c[0x0][0x3c8], PT ;  /* 0x0000f20006007a0c */ /* 0x000fe20003fc6270 */
[----:B------:R-:W-:Y:S01]  /*127a0*/  @!P1 IMAD.WIDE R12, R12, 0x4, R8 ;  /* 0x000000040c0c9825 */ /* 0x000fe200078e0208 */
[----:B------:R1:W-:Y:S01]  /*127b0*/  @!P2 ST.E.64 [R10.64], R68 ;  /* 0x000000440a00a985 */ /* 0x0003e2000c101b16 */
[----:B------:R-:W-:-:S03]  /*127c0*/  ISETP.GE.AND P2, PT, R3, c[0x0][0x3c8], PT ;  /* 0x0000f20003007a0c */ /* 0x000fc60003f46270 */
[----:B------:R3:W-:Y:S04]  /*127d0*/  @!P1 ST.E.64 [R12.64], R72 ;  /* 0x000000480c009985 */ /* 0x0007e8000c101b16 */
[----:B------:R4:W-:Y:S03]  /*127e0*/  @!P0 ST.E.64 [R16.64], R76 ;  /* 0x0000004c10008985 */ /* 0x0009e6000c101b16 */
[----:B------:R-:W-:-:S03]  /*127f0*/  @!P6 LEA.HI R6, R6, R6, RZ, 0x1 ;  /* 0x000000060606e211 */ /* 0x000fc600078f08ff */
[----:B------:R-:W-:Y:S02]  /*12800*/  @!P2 LEA.HI R3, R3, R3, RZ, 0x1 ;  /* 0x000000030303a211 */ /* 0x000fe400078f08ff */
[----:B------:R-:W-:Y:S02]  /*12810*/  @!P6 LOP3.LUT R6, R6, 0xfffffffe, RZ, 0xc0, !PT ;  /* 0xfffffffe0606e812 */ /* 0x000fe400078ec0ff */
[----:B------:R-:W-:Y:S02]  /*12820*/  @!P2 LOP3.LUT R3, R3, 0xfffffffe, RZ, 0xc0, !PT ;  /* 0xfffffffe0303a812 */ /* 0x000fe400078ec0ff */
[C---:B-1----:R-:W-:Y:S02]  /*12830*/  IADD3 R11, R0.reuse, 0xa8, RZ ;  /* 0x000000a8000b7810 */ /* 0x042fe40007ffe0ff */
[----:B------:R-:W-:Y:S02]  /*12840*/  IADD3 R10, R0, 0xb0, RZ ;  /* 0x000000b0000a7810 */ /* 0x000fe40007ffe0ff */
[----:B------:R-:W-:-:S02]  /*12850*/  ISETP.GE.AND P4, PT, R11, c[0x0][0x3c8], PT ;  /* 0x0000f2000b007a0c */ /* 0x000fc40003f86270 */
[----:B------:R-:W-:Y:S02]  /*12860*/  ISETP.GE.AND P3, PT, R10, c[0x0][0x3c8], PT ;  /* 0x0000f2000a007a0c */ /* 0x000fe40003f66270 */
[----:B---3--:R-:W-:Y:S01]  /*12870*/  @!P5 LOP3.LUT R13, R4, 0xfffffffe, RZ, 0xc0, !PT ;  /* 0xfffffffe040dd812 */ /* 0x008fe200078ec0ff */
[--C-:B----4-:R-:W-:Y:S01]  /*12880*/  @!P2 IMAD.WIDE R16, R3, 0x4, R8.reuse ;  /* 0x000000040310a825 */ /* 0x110fe200078e0208 */
[C---:B------:R-:W-:Y:S02]  /*12890*/  IADD3 R12, R0.reuse, 0xc0, RZ ;  /* 0x000000c0000c7810 */ /* 0x040fe40007ffe0ff */
[----:B------:R-:W-:Y:S01]  /*128a0*/  IADD3 R4, R0, 0xc8, RZ ;  /* 0x000000c800047810 */ /* 0x000fe20007ffe0ff */
[----:B------:R-:W-:Y:S01]  /*128b0*/  @!P5 IMAD.WIDE R14, R13, 0x4, R8 ;  /* 0x000000040d0ed825 */ /* 0x000fe200078e0208 */
[----:B------:R-:W-:Y:S02]  /*128c0*/  ISETP.GE.AND P1, PT, R12, c[0x0][0x3c8], PT ;  /* 0x0000f2000c007a0c */ /* 0x000fe40003f26270 */
[----:B------:R-:W-:-:S02]  /*128d0*/  ISETP.GE.AND P0, PT, R4, c[0x0][0x3c8], PT ;  /* 0x0000f20004007a0c */ /* 0x000fc40003f06270 */
[----:B------:R-:W-:Y:S01]  /*128e0*/  @!P4 LEA.HI R11, R11, R11, RZ, 0x1 ;  /* 0x0000000b0b0bc211 */ /* 0x000fe200078f08ff */
[----:B------:R1:W-:Y:S01]  /*128f0*/  @!P5 ST.E.64 [R14.64], R80 ;  /* 0x000000500e00d985 */ /* 0x0003e2000c101b16 */
[----:B------:R-:W-:Y:S02]  /*12900*/  @!P3 LEA.HI R10, R10, R10, RZ, 0x1 ;  /* 0x0000000a0a0ab211 */ /* 0x000fe400078f08ff */
[----:B------:R-:W-:Y:S02]  /*12910*/  @!P4 LOP3.LUT R11, R11, 0xfffffffe, RZ, 0xc0, !PT ;  /* 0xfffffffe0b0bc812 */ /* 0x000fe400078ec0ff */
[----:B------:R-:W-:Y:S02]  /*12920*/  @!P3 LOP3.LUT R10, R10, 0xfffffffe, RZ, 0xc0, !PT ;  /* 0xfffffffe0a0ab812 */ /* 0x000fe400078ec0ff */
[----:B------:R-:W-:Y:S02]  /*12930*/  IADD3 R3, R0, 0xd0, RZ ;  /* 0x000000d000037810 */ /* 0x000fe40007ffe0ff */
[----:B------:R-:W-:-:S02]  /*12940*/  @!P1 LEA.HI R12, R12, R12, RZ, 0x1 ;  /* 0x0000000c0c0c9211 */ /* 0x000fc400078f08ff */
[----:B------:R-:W-:Y:S02]  /*12950*/  @!P0 LEA.HI R4, R4, R4, RZ, 0x1 ;  /* 0x0000000404048211 */ /* 0x000fe400078f08ff */
[----:B------:R-:W-:Y:S02]  /*12960*/  @!P1 LOP3.LUT R12, R12, 0xfffffffe, RZ, 0xc0, !PT ;  /* 0xfffffffe0c0c9812 */ /* 0x000fe400078ec0ff */
[----:B------:R-:W-:Y:S02]  /*12970*/  @!P0 LOP3.LUT R4, R4, 0xfffffffe, RZ, 0xc0, !PT ;  /* 0xfffffffe04048812 */ /* 0x000fe400078ec0ff */
[----:B------:R-:W-:Y:S01]  /*12980*/  ISETP.GE.AND P5, PT, R3, c[0x0][0x3c8], PT ;  /* 0x0000f20003007a0c */ /* 0x000fe20003fa6270 */
[----:B------:R-:W-:-:S04]  /*12990*/  @!P1 IMAD.WIDE R12, R12, 0x4, R8 ;  /* 0x000000040c0c9825 */ /* 0x000fc800078e0208 */
[----:B-1----:R-:W-:Y:S01]  /*129a0*/  @!P6 IMAD.WIDE R14, R6, 0x4, R8 ;  /* 0x00000004060ee825 */ /* 0x002fe200078e0208 */
[----:B------:R-:W-:-:S07]  /*129b0*/  IADD3 R6, R0, 0xf8, RZ ;  /* 0x000000f800067810 */ /* 0x000fce0007ffe0ff */
[----:B------:R-:W-:Y:S01]  /*129c0*/  @!P5 LEA.HI R3, R3, R3, RZ, 0x1 ;  /* 0x000000030303d211 */ /* 0x000fe200078f08ff */
[----:B------:R1:W-:Y:S03]  /*129d0*/  @!P6 ST.E.64 [R14.64], R84 ;  /* 0x000000540e00e985 */ /* 0x0003e6000c101b16 */
[----:B------:R-:W-:Y:S01]  /*129e0*/  @!P5 LOP3.LUT R3, R3, 0xfffffffe, RZ, 0xc0, !PT ;  /* 0xfffffffe0303d812 */ /* 0x000fe200078ec0ff */
[----:B-1----:R-:W-:-:S04]  /*129f0*/  @!P4 IMAD.WIDE R14, R11, 0x4, R8 ;  /* 0x000000040b0ec825 */ /* 0x002fc800078e0208 */
[--C-:B------:R-:W-:Y:S01]  /*12a00*/  @!P3 IMAD.WIDE R10, R10, 0x4, R8.reuse ;  /* 0x000000040a0ab825 */ /* 0x100fe200078e0208 */
[----:B------:R1:W-:Y:S04]  /*12a10*/  @!P4 ST.E.64 [R14.64], R88 ;  /* 0x000000580e00c985 */ /* 0x0003e8000c101b16 */
[----:B------:R3:W-:Y:S04]  /*12a20*/  @!P3 ST.E.64 [R10.64], R92 ;  /* 0x0000005c0a00b985 */ /* 0x0007e8000c101b16 */
[----:B------:R-:W-:Y:S04]  /*12a30*/  @!P2 ST.E.64 [R16.64], R96 ;  /* 0x000000601000a985 */ /* 0x000fe8000c101b16 */
[----:B------:R4:W-:Y:S01]  /*12a40*/  @!P1 ST.E.64 [R12.64], R100 ;  /* 0x000000640c009985 */ /* 0x0009e2000c101b16 */
[----:B-1----:R-:W-:-:S04]  /*12a50*/  @!P5 IMAD.WIDE R14, R3, 0x4, R8 ;  /* 0x00000004030ed825 */ /* 0x002fc800078e0208 */
[----:B---3--:R-:W-:Y:S01]  /*12a60*/  @!P0 IMAD.WIDE R10, R4, 0x4, R8 ;  /* 0x00000004040a8825 */ /* 0x008fe200078e0208 */
[----:B------:R-:W-:-:S04]  /*12a70*/  IADD3 R4, R0, 0xd8, RZ ;  /* 0x000000d800047810 */ /* 0x000fc80007ffe0ff */
[----:B------:R1:W-:Y:S01]  /*12a80*/  @!P0 ST.E.64 [R10.64], R104 ;  /* 0x000000680a008985 */ /* 0x0003e2000c101b16 */
[----:B------:R-:W-:Y:S02]  /*12a90*/  ISETP.GE.AND P4, PT, R4, c[0x0][0x3c8], PT ;  /* 0x0000f20004007a0c */ /* 0x000fe40003f86270 */
[----:B----4-:R-:W-:Y:S01]  /*12aa0*/  IADD3 R12, R0, 0xe0, RZ ;  /* 0x000000e0000c7810 */ /* 0x010fe20007ffe0ff */
[----:B------:R3:W-:Y:S01]  /*12ab0*/  @!P5 ST.E.64 [R14.64], R108 ;  /* 0x0000006c0e00d985 */ /* 0x0007e2000c101b16 */
[----:B------:R-:W-:Y:S02]  /*12ac0*/  ISETP.GE.AND P0, PT, R6, c[0x0][0x3c8], PT ;  /* 0x0000f20006007a0c */ /* 0x000fe40003f06270 */
[----:B------:R-:W-:-:S07]  /*12ad0*/  ISETP.GE.AND P3, PT, R12, c[0x0][0x3c8], PT ;  /* 0x0000f2000c007a0c */ /* 0x000fce0003f66270 */
[----:B------:R-:W-:-:S04]  /*12ae0*/  @!P4 LEA.HI R4, R4, R4, RZ, 0x1 ;  /* 0x000000040404c211 */ /* 0x000fc800078f08ff */
[----:B------:R-:W-:Y:S02]  /*12af0*/  @!P0 LEA.HI R6, R6, R6, RZ, 0x1 ;  /* 0x0000000606068211 */ /* 0x000fe400078f08ff */
[----:B------:R-:W-:Y:S02]  /*12b00*/  @!P3 LEA.HI R12, R12, R12, RZ, 0x1 ;  /* 0x0000000c0c0cb211 */ /* 0x000fe400078f08ff */
[----:B------:R-:W-:Y:S02]  /*12b10*/  @!P4 LOP3.LUT R4, R4, 0xfffffffe, RZ, 0xc0, !PT ;  /* 0xfffffffe0404c812 */ /* 0x000fe400078ec0ff */
[----:B------:R-:W-:Y:S02]  /*12b20*/  @!P3 LOP3.LUT R12, R12, 0xfffffffe, RZ, 0xc0, !PT ;  /* 0xfffffffe0c0cb812 */ /* 0x000fe400078ec0ff */
[----:B------:R-:W-:Y:S01]  /*12b30*/  @!P0 LOP3.LUT R6, R6, 0xfffffffe, RZ, 0xc0, !PT ;  /* 0xfffffffe06068812 */ /* 0x000fe200078ec0ff */
[----:B------:R-:W-:Y:S01]  /*12b40*/  @!P4 IMAD.WIDE R16, R4, 0x4, R8 ;  /* 0x000000040410c825 */ /* 0x000fe200078e0208 */
[----:B-1----:R-:W-:-:S02]  /*12b50*/  IADD3 R11, R0, 0xe8, RZ ;  /* 0x000000e8000b7810 */ /* 0x002fc40007ffe0ff */
[----:B------:R-:W-:Y:S01]  /*12b60*/  IADD3 R10, R0, 0xf0, RZ ;  /* 0x000000f0000a7810 */ /* 0x000fe20007ffe0ff */
[----:B------:R-:W-:Y:S01]  /*12b70*/  @!P3 IMAD.WIDE R12, R12, 0x4, R8 ;  /* 0x000000040c0cb825 */ /* 0x000fe200078e0208 */
[----:B------:R-:W-:Y:S01]  /*12b80*/  ISETP.GE.AND P2, PT, R11, c[0x0][0x3c8], PT ;  /* 0x0000f2000b007a0c */ /* 0x000fe20003f46270 */
[----:B------:R3:W-:Y:S01]  /*12b90*/  @!P4 ST.E.64 [R16.64], R112 ;  /* 0x000000701000c985 */ /* 0x0007e2000c101b16 */
[----:B------:R-:W-:-:S03]  /*12ba0*/  ISETP.GE.AND P1, PT, R10, c[0x0][0x3c8], PT ;  /* 0x0000f2000a007a0c */ /* 0x000fc60003f26270 */
[----:B------:R3:W-:Y:S08]  /*12bb0*/  @!P3 ST.E.64 [R12.64], R116 ;  /* 0x000000740c00b985 */ /* 0x0007f0000c101b16 */
[----:B------:R-:W-:Y:S02]  /*12bc0*/  @!P2 LEA.HI R11, R11, R11, RZ, 0x1 ;  /* 0x0000000b0b0ba211 */ /* 0x000fe400078f08ff */
[----:B------:R-:W-:-:S02]  /*12bd0*/  @!P1 LEA.HI R10, R10, R10, RZ, 0x1 ;  /* 0x0000000a0a0a9211 */ /* 0x000fc400078f08ff */
[----:B------:R-:W-:Y:S02]  /*12be0*/  @!P2 LOP3.LUT R11, R11, 0xfffffffe, RZ, 0xc0, !PT ;  /* 0xfffffffe0b0ba812 */ /* 0x000fe400078ec0ff */
[----:B------:R-:W-:-:S03]  /*12bf0*/  @!P1 LOP3.LUT R10, R10, 0xfffffffe, RZ, 0xc0, !PT ;  /* 0xfffffffe0a0a9812 */ /* 0x000fc600078ec0ff */
[----:B------:R-:W-:-:S04]  /*12c00*/  @!P2 IMAD.WIDE R18, R11, 0x4, R8 ;  /* 0x000000040b12a825 */ /* 0x000fc800078e0208 */
[--C-:B------:R-:W-:Y:S01]  /*12c10*/  @!P1 IMAD.WIDE R10, R10, 0x4, R8.reuse ;  /* 0x000000040a0a9825 */ /* 0x100fe200078e0208 */
[----:B------:R3:W-:Y:S03]  /*12c20*/  @!P2 ST.E.64 [R18.64], R120 ;  /* 0x000000781200a985 */ /* 0x0007e6000c101b16 */
[----:B------:R-:W-:Y:S01]  /*12c30*/  @!P0 IMAD.WIDE R8, R6, 0x4, R8 ;  /* 0x0000000406088825 */ /* 0x000fe200078e0208 */
[----:B------:R3:W-:Y:S04]  /*12c40*/  @!P1 ST.E.64 [R10.64], R124 ;  /* 0x0000007c0a009985 */ /* 0x0007e8000c101b16 */
[----:B------:R3:W-:Y:S02]  /*12c50*/  @!P0 ST.E.64 [R8.64], R128 ;  /* 0x0000008008008985 */ /* 0x0007e4000c101b16 */
.L_x_444:
[----:B------:R-:W-:Y:S05]  /*12c60*/  BSYNC B0 ;  /* 0x0000000000007941 */ /* 0x000fea0003800000 */
.L_x_443:
[----:B------:R-:W-:Y:S01]  /*12c70*/  ISETP.NE.AND P0, PT, R5, RZ, PT ;  /* 0x000000ff0500720c */ /* 0x000fe20003f05270 */
[----:B-1----:R-:W1:Y:S04]  /*12c80*/  SHFL.IDX PT, R7, R7, 0x1, 0x1c1f ;  /* 0x003c1f0007077f89 */ /* 0x002e6800000e0000 */
[----:B------:R4:W3:Y:S08]  /*12c90*/  SHFL.IDX PT, R6, R2, 0x1, 0x1c1f ;  /* 0x003c1f0002067f89 */ /* 0x0008f000000e0000 */
[----:B------:R-:W-:Y:S05]  /*12ca0*/  @P0 EXIT ;  /* 0x000000000000094d */ /* 0x000fea0003800000 */
[C---:B------:R-:W-:Y:S02]  /*12cb0*/  IADD3 R5, R0.reuse, 0x8, RZ ;  /* 0x0000000800057810 */ /* 0x040fe40007ffe0ff */
[----:B------:R-:W-:-:S02]  /*12cc0*/  IADD3 R4, R0, 0x10, RZ ;  /* 0x0000001000047810 */ /* 0x000fc40007ffe0ff */
[----:B------:R-:W-:Y:S02]  /*12cd0*/  ISETP.GE.AND P1, PT, R5, c[0x0][0x3c8], PT ;  /* 0x0000f20005007a0c */ /* 0x000fe40003f26270 */
[----:B------:R-:W-:Y:S02]  /*12ce0*/  ISETP.GE.AND P0, PT, R4, c[0x0][0x3c8], PT ;  /* 0x0000f20004007a0c */ /* 0x000fe40003f06270 */
[C---:B------:R-:W-:Y:S02]  /*12cf0*/  ISETP.GE.AND P2, PT, R0.reuse, c[0x0][0x3c8], PT ;  /* 0x0000f20000007a0c */ /* 0x040fe40003f46270 */
[C---:B------:R-:W-:Y:S02]  /*12d00*/  IADD3 R3, R0.reuse, 0x18, RZ ;  /* 0x0000001800037810 */ /* 0x040fe40007ffe0ff */
[----:B----4-:R-:W-:Y:S02]  /*12d10*/  IADD3 R2, R0, 0x20, RZ ;  /* 0x0000002000027810 */ /* 0x010fe40007ffe0ff */
[----:B------:R-:W-:-:S02]  /*12d20*/  ISETP.GE.AND P6, PT, R3, c[0x0][0x3c8], PT ;  /* 0x0000f20003007a0c */ /* 0x000fc40003fc6270 */
[----:B------:R-:W-:Y:S02]  /*12d30*/  ISETP.GE.AND P5, PT, R2, c[0x0][0x3c8], PT ;  /* 0x0000f20002007a0c */ /* 0x000fe40003fa6270 */
[----:B------:R-:W-:Y:S02]  /*12d40*/  @!P1 LEA.HI R5, R5, R5, RZ, 0x1 ;  /* 0x0000000505059211 */ /* 0x000fe400078f08ff */
[----:B------:R-:W-:Y:S01]  /*12d50*/  @!P0 LEA.HI R4, R4, R4, RZ, 0x1 ;  /* 0x0000000404048211 */ /* 0x000fe200078f08ff */
[--C-:B-1-3--:R-:W-:Y:S01]  /*12d60*/  @!P2 IMAD.WIDE R8, R0, 0x4, R6.reuse ;  /* 0x000000040008a825 */ /* 0x10afe200078e0206 */
[----:B------:R-:W-:Y:S02]  /*12d70*/  @!P1 LOP3.LUT R5, R5, 0xfffffffe, RZ, 0xc0, !PT ;  /* 0xfffffffe05059812 */ /* 0x000fe400078ec0ff */
[----:B------:R-:W-:Y:S02]  /*12d80*/  @!P0 LOP3.LUT R4, R4, 0xfffffffe, RZ, 0xc0, !PT ;  /* 0xfffffffe04048812 */ /* 0x000fe400078ec0ff */
[----:B------:R1:W-:Y:S01]  /*12d90*/  @!P2 ST.E.64 [R8.64], R134 ;  /* 0x000000860800a985 */ /* 0x0003e2000c101b16 */
[----:B------:R-:W-:Y:S01]  /*12da0*/  @!P1 IMAD.WIDE R10, R5, 0x4, R6 ;  /* 0x00000004050a9825 */ /* 0x000fe200078e0206 */
[----:B------:R-:W-:-:S02]  /*12db0*/  @!P6 LEA.HI R3, R3, R3, RZ, 0x1 ;  /* 0x000000030303e211 */ /* 0x000fc400078f08ff */
[----:B------:R-:W-:Y:S01]  /*12dc0*/  @!P5 LEA.HI R2, R2, R2, RZ, 0x1 ;  /* 0x000000020202d211 */ /* 0x000fe200078f08ff */
[--C-:B------:R-:W-:Y:S01]  /*12dd0*/  @!P0 IMAD.WIDE R4, R4, 0x4, R6.reuse ;  /* 0x0000000404048825 */ /* 0x100fe200078e0206 */
[----:B------:R3:W-:Y:S01]  /*12de0*/  @!P1 ST.E.64 [R10.64], R138 ;  /* 0x0000008a0a009985 */ /* 0x0007e2000c101b16 */
[----:B------:R-:W-:Y:S02]  /*12df0*/  @!P6 LOP3.LUT R3, R3, 0xfffffffe, RZ, 0xc0, !PT ;  /* 0xfffffffe0303e812 */ /* 0x000fe400078ec0ff */
[----:B------:R-:W-:Y:S01]  /*12e00*/  @!P5 LOP3.LUT R2, R2, 0xfffffffe, RZ, 0xc0, !PT ;  /* 0xfffffffe0202d812 */ /* 0x000fe200078ec0ff */
[----:B------:R4:W-:Y:S02]  /*12e10*/  @!P0 ST.E.64 [R4.64], R142 ;  /* 0x0000008e04008985 */ /* 0x0009e4000c101b16 */
[----:B------:R-:W-:Y:S01]  /*12e20*/  @!P6 IMAD.WIDE R12, R3, 0x4, R6 ;  /* 0x00000004030ce825 */ /* 0x000fe200078e0206 */
[----:B------:R-:W-:-:S03]  /*12e30*/  IADD3 R3, R0, 0x50, RZ ;  /* 0x0000005000037810 */ /* 0x000fc60007ffe0ff */
[----:B------:R-:W-:Y:S01]  /*12e40*/  @!P5 IMAD.WIDE R14, R2, 0x4, R6 ;  /* 0x00000004020ed825 */ /* 0x000fe200078e0206 */
[----:B------:R5:W-:Y:S01]  /*12e50*/  @!P6 ST.E.64 [R12.64], R146 ;  /* 0x000000920c00e985 */ /* 0x000be2000c101b16 */
[----:B------:R-:W-:Y:S02]  /*12e60*/  IADD3 R2, R0, 0x58, RZ ;  /* 0x0000005800027810 */ /* 0x000fe40007ffe0ff */
[----:B------:R-:W-:Y:S01]  /*12e70*/  ISETP.GE.AND P6, PT, R3, c[0x0][0x3c8], PT ;  /* 0x0000f20003007a0c */ /* 0x000fe20003fc6270 */
[----:B------:R2:W-:Y:S01]  /*12e80*/  @!P5 ST.E.64 [R14.64], R150 ;  /* 0x000000960e00d985 */ /* 0x0005e2000c101b16 */
[----:B------:R-:W-:Y:S02]  /*12e90*/  ISETP.GE.AND P5, PT, R2, c[0x0][0x3c8], PT ;  /* 0x0000f20002007a0c */ /* 0x000fe40003fa6270 */
[C---:B-1----:R-:W-:Y:S02]  /*12ea0*/  IADD3 R9, R0.reuse, 0x30, RZ ;  /* 0x0000003000097810 */ /* 0x042fe40007ffe0ff */
[----:B------:R-:W-:-:S02]  /*12eb0*/  IADD3 R8, R0, 0x38, RZ ;  /* 0x0000003800087810 */ /* 0x000fc40007ffe0ff */
[----:B------:R-:W-:Y:S02]  /*12ec0*/  ISETP.GE.AND P3, PT, R9, c[0x0][0x3c8], PT ;  /* 0x0000f20009007a0c */ /* 0x000fe40003f66270 */
[----:B---3--:R-:W-:Y:S02]  /*12ed0*/  IADD3 R10, R0, 0x28, RZ ;  /* 0x00000028000a7810 */ /* 0x008fe40007ffe0ff */
[----:B------:R-:W-:Y:S02]  /*12ee0*/  ISETP.GE.AND P2, PT, R8, c[0x0][0x3c8], PT ;  /* 0x0000f20008007a0c */ /* 0x000fe40003f46270 */
[C---:B----4-:R-:W-:Y:S02]  /*12ef0*/  IADD3 R5, R0.reuse, 0x40, RZ ;  /* 0x0000004000057810 */ /* 0x050fe40007ffe0ff */
[----:B------:R-:W-:Y:S02]  /*12f00*/  IADD3 R4, R0, 0x48, RZ ;  /* 0x0000004800047810 */ /* 0x000fe40007ffe0ff */
[----:B------:R-:W-:-:S02]  /*12f10*/  ISETP.GE.AND P4, PT, R10, c[0x0][0x3c8], PT ;  /* 0x0000f2000a007a0c */ /* 0x000fc40003f86270 */
[----:B------:R-:W-:Y:S02]  /*12f20*/  ISETP.GE.AND P1, PT, R5, c[0x0][0x3c8], PT ;  /* 0x0000f20005007a0c */ /* 0x000fe40003f26270 */
[----:B------:R-:W-:Y:S02]  /*12f30*/  ISETP.GE.AND P0, PT, R4, c[0x0][0x3c8], PT ;  /* 0x0000f20004007a0c */ /* 0x000fe40003f06270 */
[----:B------:R-:W-:Y:S02]  /*12f40*/  @!P3 LEA.HI R9, R9, R9, RZ, 0x1 ;  /* 0x000000090909b211 */ /* 0x000fe400078f08ff */
[----:B------:R-:W-:Y:S02]  /*12f50*/  @!P2 LEA.HI R8, R8, R8, RZ, 0x1 ;  /* 0x000000080808a211 */ /* 0x000fe400078f08ff */
[----:B------:R-:W-:Y:S02]  /*12f60*/  @!P3 LOP3.LUT R9, R9, 0xfffffffe, RZ, 0xc0, !PT ;  /* 0xfffffffe0909b812 */ /* 0x000fe400078ec0ff */
[----:B------:R-:W-:-:S02]  /*12f70*/  @!P2 LOP3.LUT R8, R8, 0xfffffffe, RZ, 0xc0, !PT ;  /* 0xfffffffe0808a812 */ /* 0x000fc400078ec0ff */
[----:B------:R-:W-:Y:S01]  /*12f80*/  @!P4 LEA.HI R10, R10, R10, RZ, 0x1 ;  /* 0x0000000a0a0ac211 */ /* 0x000fe200078f08ff */
[--C-:B-----5:R-:W-:Y:S01]  /*12f90*/  @!P3 IMAD.WIDE R12, R9, 0x4, R6.reuse ;  /* 0x00000004090cb825 */ /* 0x120fe200078e0206 */
[----:B------:R-:W-:Y:S02]  /*12fa0*/  @!P1 LEA.HI R5, R5, R5, RZ, 0x1 ;  /* 0x0000000505059211 */ /* 0x000fe400078f08ff */
[----:B------:R-:W-:Y:S01]  /*12fb0*/  @!P0 LEA.HI R4, R4, R4, RZ, 0x1 ;  /* 0x0000000404048211 */ /* 0x000fe200078f08ff */
[--C-:B------:R-:W-:Y:S01]  /*12fc0*/  @!P2 IMAD.WIDE R8, R8, 0x4, R6.reuse ;  /* 0x000000040808a825 */ /* 0x100fe200078e0206 */
[----:B------:R-:W-:Y:S02]  /*12fd0*/  @!P4 LOP3.LUT R10, R10, 0xfffffffe, RZ, 0xc0, !PT ;  /* 0xfffffffe0a0ac812 */ /* 0x000fe400078ec0ff */
[----:B------:R-:W-:Y:S02]  /*12fe0*/  @!P1 LOP3.LUT R5, R5, 0xfffffffe, RZ, 0xc0, !PT ;  /* 0xfffffffe05059812 */ /* 0x000fe400078ec0ff */
[----:B------:R-:W-:Y:S01]  /*12ff0*/  @!P0 LOP3.LUT R4, R4, 0xfffffffe, RZ, 0xc0, !PT ;  /* 0xfffffffe04048812 */ /* 0x000fe200078ec0ff */
[----:B------:R-:W-:Y:S01]  /*13000*/  @!P4 IMAD.WIDE R10, R10, 0x4, R6 ;  /* 0x000000040a0ac825 */ /* 0x000fe200078e0206 */
[----:B------:R-:W-:-:S02]  /*13010*/  @!P6 LEA.HI R3, R3, R3, RZ, 0x1 ;  /* 0x000000030303e211 */ /* 0x000fc400078f08ff */
[----:B------:R-:W-:Y:S01]  /*13020*/  @!P5 LEA.HI R2, R2, R2, RZ, 0x1 ;  /* 0x000000020202d211 */ /* 0x000fe200078f08ff */
[--C-:B--2---:R-:W-:Y:S01]  /*13030*/  @!P1 IMAD.WIDE R14, R5, 0x4, R6.reuse ;  /* 0x00000004050e9825 */ /* 0x104fe200078e0206 */
[----:B------:R1:W-:Y:S01]  /*13040*/  @!P4 ST.E.64 [R10.64], R154 ;  /* 0x0000009a0a00c985 */ /* 0x0003e2000c101b16 */
[----:B------:R-:W-:Y:S02]  /*13050*/  @!P6 LOP3.LUT R3, R3, 0xfffffffe, RZ, 0xc0, !PT ;  /* 0xfffffffe0303e812 */ /* 0x000fe400078ec0ff */
[----:B------:R-:W-:Y:S01]  /*13060*/  @!P0 IMAD.WIDE R4, R4, 0x4, R6 ;  /* 0x0000000404048825 */ /* 0x000fe200078e0206 */
[----:B------:R2:W-:Y:S01]  /*13070*/  @!P3 ST.E.64 [R12.64], R30 ;  /* 0x0000001e0c00b985 */ /* 0x0005e2000c101b16 */
[----:B------:R-:W-:-:S03]  /*13080*/  @!P5 LOP3.LUT R2, R2, 0xfffffffe, RZ, 0xc0, !PT ;  /* 0xfffffffe0202d812 */ /* 0x000fc600078ec0ff */
[----:B------:R3:W-:Y:S04]  /*13090*/  @!P2 ST.E.64 [R8.64], R34 ;  /* 0x000000220800a985 */ /* 0x0007e8000c101b16 */
[----:B------:R4:W-:Y:S04]  /*130a0*/  @!P1 ST.E.64 [R14.64], R38 ;  /* 0x000000260e009985 */ /* 0x0009e8000c101b16 */
[----:B------:R5:W-:Y:S01]  /*130b0*/  @!P0 ST.E.64 [R4.64], R42 ;  /* 0x0000002a04008985 */ /* 0x000be2000c101b16 */
[----:B-1----:R-:W-:-:S04]  /*130c0*/  IADD3 R10, R0, 0x60, RZ ;  /* 0x00000060000a7810 */ /* 0x002fc80007ffe0ff */
[----:B------:R-:W-:Y:S01]  /*130d0*/  ISETP.GE.AND P4, PT, R10, c[0x0][0x3c8], PT ;  /* 0x0000f2000a007a0c */ /* 0x000fe20003f86270 */
[--C-:B--2---:R-:W-:Y:S01]  /*130e0*/  @!P6 IMAD.WIDE R12, R3, 0x4, R6.reuse ;  /* 0x00000004030ce825 */ /* 0x104fe200078e0206 */
[C---:B------:R-:W-:Y:S02]  /*130f0*/  IADD3 R3, R0.reuse, 0x88, RZ ;  /* 0x0000008800037810 */ /* 0x040fe40007ffe0ff */
[C---:B---3--:R-:W-:Y:S02]  /*13100*/  IADD3 R9, R0.reuse, 0x68, RZ ;  /* 0x0000006800097810 */ /* 0x048fe40007ffe0ff */
[----:B------:R-:W-:Y:S01]  /*13110*/  IADD3 R8, R0, 0x70, RZ ;  /* 0x0000007000087810 */ /* 0x000fe20007ffe0ff */
[----:B------:R1:W-:Y:S01]  /*13120*/  @!P6 ST.E.64 [R12.64], R46 ;  /* 0x0000002e0c00e985 */ /* 0x0003e2000c101b16 */
[----:B------:R-:W-:Y:S01]  /*13130*/  ISETP.GE.AND P3, PT, R9, c[0x0][0x3c8], PT ;  /* 0x0000f20009007a0c */ /* 0x000fe20003f66270 */
[----:B----4-:R-:W-:Y:S01]  /*13140*/  @!P5 IMAD.WIDE R14, R2, 0x4, R6 ;  /* 0x00000004020ed825 */ /* 0x010fe200078e0206 */
[----:B------:R-:W-:-:S02]  /*13150*/  ISETP.GE.AND P2, PT, R8, c[0x0][0x3c8], PT ;  /* 0x0000f20008007a0c */ /* 0x000fc40003f46270 */
[C---:B-----5:R-:W-:Y:S02]  /*13160*/  IADD3 R5, R0.reuse, 0x78, RZ ;  /* 0x0000007800057810 */ /* 0x060fe40007ffe0ff */
[----:B------:R-:W-:Y:S01]  /*13170*/  IADD3 R4, R0, 0x80, RZ ;  /* 0x0000008000047810 */ /* 0x000fe20007ffe0ff */
[----:B------:R2:W-:Y:S01]  /*13180*/  @!P5 ST.E.64 [R14.64], R50 ;  /* 0x000000320e00d985 */ /* 0x0005e2000c101b16 */
[----:B------:R-:W-:Y:S02]  /*13190*/  ISETP.GE.AND P1, PT, R5, c[0x0][0x3c8], PT ;  /* 0x0000f20005007a0c */ /* 0x000fe40003f26270 */
[----:B------:R-:W-:Y:S02]  /*131a0*/  ISETP.GE.AND P0, PT, R4, c[0x0][0x3c8], PT ;  /* 0x0000f20004007a0c */ /* 0x000fe40003f06270 */
[----:B------:R-:W-:Y:S02]  /*131b0*/  @!P4 LEA.HI R10, R10, R10, RZ, 0x1 ;  /* 0x0000000a0a0ac211 */ /* 0x000fe400078f08ff */
[----:B------:R-:W-:-:S02]  /*131c0*/  @!P3 LEA.HI R9, R9, R9, RZ, 0x1 ;  /* 0x000000090909b211 */ /* 0x000fc400078f08ff */
[----:B------:R-:W-:Y:S02]  /*131d0*/  @!P2 LEA.HI R8, R8, R8, RZ, 0x1 ;  /* 0x000000080808a211 */ /* 0x000fe400078f08ff */
[----:B------:R-:W-:Y:S02]  /*131e0*/  @!P4 LOP3.LUT R10, R10, 0xfffffffe, RZ, 0xc0, !PT ;  /* 0xfffffffe0a0ac812 */ /* 0x000fe400078ec0ff */
[----:B------:R-:W-:Y:S02]  /*131f0*/  @!P3 LOP3.LUT R9, R9, 0xfffffffe, RZ, 0xc0, !PT ;  /* 0xfffffffe0909b812 */ /* 0x000fe400078ec0ff */
[----:B------:R-:W-:Y:S01]  /*13200*/  @!P1 LEA.HI R5, R5, R5, RZ, 0x1 ;  /* 0x0000000505059211 */ /* 0x000fe200078f08ff */
[----:B------:R-:W-:Y:S01]  /*13210*/  @!P4 IMAD.WIDE R10, R10, 0x4, R6 ;  /* 0x000000040a0ac825 */ /* 0x000fe200078e0206 */
[----:B------:R-:W-:Y:S02]  /*13220*/  @!P0 LEA.HI R4, R4, R4, RZ, 0x1 ;  /* 0x0000000404048211 */ /* 0x000fe400078f08ff */
[----:B------:R-:W-:-:S02]  /*13230*/  @!P2 LOP3.LUT R8, R8, 0xfffffffe, RZ, 0xc0, !PT ;  /* 0xfffffffe0808a812 */ /* 0x000fc400078ec0ff */
[----:B------:R-:W-:Y:S01]  /*13240*/  @!P1 LOP3.LUT R5, R5, 0xfffffffe, RZ, 0xc0, !PT ;  /* 0xfffffffe05059812 */ /* 0x000fe200078ec0ff */
[--C-:B-1----:R-:W-:Y:S01]  /*13250*/  @!P3 IMAD.WIDE R12, R9, 0x4, R6.reuse ;  /* 0x00000004090cb825 */ /* 0x102fe200078e0206 */
[----:B------:R-:W-:Y:S01]  /*13260*/  @!P0 LOP3.LUT R4, R4, 0xfffffffe, RZ, 0xc0, !PT ;  /* 0xfffffffe04048812 */ /* 0x000fe200078ec0ff */
[----:B------:R1:W-:Y:S01]  /*13270*/  @!P4 ST.E.64 [R10.64], R54 ;  /* 0x000000360a00c985 */ /* 0x0003e2000c101b16 */
[----:B------:R-:W-:Y:S01]  /*13280*/  IADD3 R2, R0, 0x90, RZ ;  /* 0x0000009000027810 */ /* 0x000fe20007ffe0ff */
[--C-:B------:R-:W-:Y:S01]  /*13290*/  @!P2 IMAD.WIDE R8, R8, 0x4, R6.reuse ;  /* 0x000000040808a825 */ /* 0x100fe200078e0206 */
[----:B------:R-:W-:Y:S01]  /*132a0*/  ISETP.GE.AND P6, PT, R3, c[0x0][0x3c8], PT ;  /* 0x0000f20003007a0c */ /* 0x000fe20003fc6270 */
[----:B------:R3:W-:Y:S01]  /*132b0*/  @!P3 ST.E.64 [R12.64], R58 ;  /* 0x0000003a0c00b985 */ /* 0x0007e2000c101b16 */
[----:B------:R-:W-:Y:S01]  /*132c0*/  ISETP.GE.AND P5, PT, R2, c[0x0][0x3c8], PT ;  /* 0x0000f20002007a0c */ /* 0x000fe20003fa6270 */
[--C-:B--2---:R-:W-:Y:S02]  /*132d0*/  @!P1 IMAD.WIDE R14, R5, 0x4, R6.reuse ;  /* 0x00000004050e9825 */ /* 0x104fe400078e0206 */
[----:B------:R2:W-:Y:S02]  /*132e0*/  @!P2 ST.E.64 [R8.64], R62 ;  /* 0x0000003e0800a985 */ /* 0x0005e4000c101b16 */
[----:B------:R-:W-:-:S02]  /*132f0*/  @!P0 IMAD.WIDE R4, R4, 0x4, R6 ;  /* 0x0000000404048825 */ /* 0x000fc400078e0206 */
[----:B------:R4:W-:Y:S04]  /*13300*/  @!P1 ST.E.64 [R14.64], R66 ;  /* 0x000000420e009985 */ /* 0x0009e8000c101b16 */
[----:B------:R5:W-:Y:S01]  /*13310*/  @!P0 ST.E.64 [R4.64], R70 ;  /* 0x0000004604008985 */ /* 0x000be2000c101b16 */
[----:B------:R-:W-:Y:S02]  /*13320*/  @!P6 LEA.HI R3, R3, R3, RZ, 0x1 ;  /* 0x000000030303e211 */ /* 0x000fe400078f08ff */
[----:B------:R-:W-:Y:S02]  /*13330*/  @!P5 LEA.HI R2, R2, R2, RZ, 0x1 ;  /* 0x000000020202d211 */ /* 0x000fe400078f08ff */
[----:B------:R-:W-:Y:S02]  /*13340*/  @!P6 LOP3.LUT R3, R3, 0xfffffffe, RZ, 0xc0, !PT ;  /* 0xfffffffe0303e812 */ /* 0x000fe400078ec0ff */
[----:B------:R-:W-:-:S02]  /*13350*/  @!P5 LOP3.LUT R2, R2, 0xfffffffe, RZ, 0xc0, !PT ;  /* 0xfffffffe0202d812 */ /* 0x000fc400078ec0ff */
[----:B-1----:R-:W-:-:S04]  /*13360*/  IADD3 R10, R0, 0x98, RZ ;  /* 0x00000098000a7810 */ /* 0x002fc80007ffe0ff */
[----:B------:R-:W-:Y:S01]  /*13370*/  ISETP.GE.AND P4, PT, R10, c[0x0][0x3c8], PT ;  /* 0x0000f2000a007a0c */ /* 0x000fe20003f86270 */
[--C-:B---3--:R-:W-:Y:S01]  /*13380*/  @!P6 IMAD.WIDE R12, R3, 0x4, R6.reuse ;  /* 0x00000004030ce825 */ /* 0x108fe200078e0206 */
[C---:B------:R-:W-:Y:S02]  /*13390*/  IADD3 R3, R0.reuse, 0xc0, RZ ;  /* 0x000000c000037810 */ /* 0x040fe40007ffe0ff */
[C---:B--2---:R-:W-:Y:S02]  /*133a0*/  IADD3 R9, R0.reuse, 0xa0, RZ ;  /* 0x000000a000097810 */ /* 0x044fe40007ffe0ff */
        /* <DEDUP_REMOVED lines=31> */
[----:B------:R-:W-:Y:S04]  /*135a0*/  @!P1 ST.E.64 [R14.64], R94 ;  /* 0x0000005e0e009985 */ /* 0x000fe8000c101b16 */
[----:B------:R4:W-:Y:S01]  /*135b0*/  @!P0 ST.E.64 [R4.64], R98 ;  /* 0x0000006204008985 */ /* 0x0009e2000c101b16 */
[----:B------:R-:W-:Y:S02]  /*135c0*/  @!P6 LEA.HI R3, R3, R3, RZ, 0x1 ;  /* 0x000000030303e211 */ /* 0x000fe400078f08ff */
[----:B------:R-:W-:Y:S02]  /*135d0*/  @!P5 LEA.HI R2, R2, R2, RZ, 0x1 ;  /* 0x000000020202d211 */ /* 0x000fe400078f08ff */
[----:B------:R-:W-:Y:S02]  /*135e0*/  @!P6 LOP3.LUT R3, R3, 0xfffffffe, RZ, 0xc0, !PT ;  /* 0xfffffffe0303e812 */ /* 0x000fe400078ec0ff */
[----:B------:R-:W-:-:S02]  /*135f0*/  @!P5 LOP3.LUT R2, R2, 0xfffffffe, RZ, 0xc0, !PT ;  /* 0xfffffffe0202d812 */ /* 0x000fc400078ec0ff */
[----:B-1----:R-:W-:-:S04]  /*13600*/  IADD3 R10, R0, 0xd0, RZ ;  /* 0x000000d0000a7810 */ /* 0x002fc80007ffe0ff */
[----:B------:R-:W-:Y:S01]  /*13610*/  ISETP.GE.AND P4, PT, R10, c[0x0][0x3c8], PT ;  /* 0x0000f2000a007a0c */ /* 0x000fe20003f86270 */
[----:B---3--:R-:W-:Y:S01]  /*13620*/  @!P6 IMAD.WIDE R12, R3, 0x4, R6 ;  /* 0x00000004030ce825 */ /* 0x008fe200078e0206 */
[----:B--2---:R-:W-:-:S03]  /*13630*/  IADD3 R9, R0, 0xd8, RZ ;  /* 0x000000d800097810 */ /* 0x004fc60007ffe0ff */
[----:B------:R-:W-:Y:S01]  /*13640*/  @!P5 IMAD.WIDE R2, R2, 0x4, R6 ;  /* 0x000000040202d825 */ /* 0x000fe200078e0206 */
[----:B------:R-:W-:Y:S01]  /*13650*/  IADD3 R8, R0, 0xe0, RZ ;  /* 0x000000e000087810 */ /* 0x000fe20007ffe0ff */
[----:B------:R-:W-:Y:S01]  /*13660*/  @!P6 ST.E.64 [R12.64], R102 ;  /* 0x000000660c00e985 */ /* 0x000fe2000c101b16 */
[----:B------:R-:W-:Y:S02]  /*13670*/  ISETP.GE.AND P3, PT, R9, c[0x0][0x3c8], PT ;  /* 0x0000f20009007a0c */ /* 0x000fe40003f66270 */
[----:B------:R-:W-:Y:S01]  /*13680*/  ISETP.GE.AND P2, PT, R8, c[0x0][0x3c8], PT ;  /* 0x0000f20008007a0c */ /* 0x000fe20003f46270 */
[----:B------:R1:W-:Y:S01]  /*13690*/  @!P5 ST.E.64 [R2.64], R106 ;  /* 0x0000006a0200d985 */ /* 0x0003e2000c101b16 */
[C---:B----4-:R-:W-:Y:S02]  /*136a0*/  IADD3 R5, R0.reuse, 0xe8, RZ ;  /* 0x000000e800057810 */ /* 0x050fe40007ffe0ff */
[----:B------:R-:W-:Y:S02]  /*136b0*/  IADD3 R4, R0, 0xf0, RZ ;  /* 0x000000f000047810 */ /* 0x000fe40007ffe0ff */
[----:B------:R-:W-:-:S02]  /*136c0*/  ISETP.GE.AND P1, PT, R5, c[0x0][0x3c8], PT ;  /* 0x0000f20005007a0c */ /* 0x000fc40003f26270 */
[----:B------:R-:W-:Y:S02]  /*136d0*/  ISETP.GE.AND P0, PT, R4, c[0x0][0x3c8], PT ;  /* 0x0000f20004007a0c */ /* 0x000fe40003f06270 */
[----:B------:R-:W-:Y:S02]  /*136e0*/  @!P4 LEA.HI R10, R10, R10, RZ, 0x1 ;  /* 0x0000000a0a0ac211 */ /* 0x000fe400078f08ff */
[----:B------:R-:W-:Y:S02]  /*136f0*/  @!P3 LEA.HI R9, R9, R9, RZ, 0x1 ;  /* 0x000000090909b211 */ /* 0x000fe400078f08ff */
[----:B------:R-:W-:Y:S02]  /*13700*/  @!P2 LEA.HI R8, R8, R8, RZ, 0x1 ;  /* 0x000000080808a211 */ /* 0x000fe400078f08ff */
[----:B------:R-:W-:Y:S02]  /*13710*/  @!P4 LOP3.LUT R10, R10, 0xfffffffe, RZ, 0xc0, !PT ;  /* 0xfffffffe0a0ac812 */ /* 0x000fe400078ec0ff */
[----:B------:R-:W-:-:S02]  /*13720*/  @!P3 LOP3.LUT R9, R9, 0xfffffffe, RZ, 0xc0, !PT ;  /* 0xfffffffe0909b812 */ /* 0x000fc400078ec0ff */
[----:B------:R-:W-:Y:S01]  /*13730*/  @!P1 LEA.HI R5, R5, R5, RZ, 0x1 ;  /* 0x0000000505059211 */ /* 0x000fe200078f08ff */
[--C-:B------:R-:W-:Y:S01]  /*13740*/  @!P4 IMAD.WIDE R10, R10, 0x4, R6.reuse ;  /* 0x000000040a0ac825 */ /* 0x100fe200078e0206 */
[----:B------:R-:W-:Y:S02]  /*13750*/  @!P0 LEA.HI R4, R4, R4, RZ, 0x1 ;  /* 0x0000000404048211 */ /* 0x000fe400078f08ff */
[----:B------:R-:W-:Y:S02]  /*13760*/  @!P2 LOP3.LUT R8, R8, 0xfffffffe, RZ, 0xc0, !PT ;  /* 0xfffffffe0808a812 */ /* 0x000fe400078ec0ff */
[----:B------:R-:W-:Y:S01]  /*13770*/  @!P1 LOP3.LUT R5, R5, 0xfffffffe, RZ, 0xc0, !PT ;  /* 0xfffffffe05059812 */ /* 0x000fe200078ec0ff */
[----:B------:R2:W-:Y:S01]  /*13780*/  @!P4 ST.E.64 [R10.64], R110 ;  /* 0x0000006e0a00c985 */ /* 0x0005e2000c101b16 */
[----:B------:R-:W-:Y:S01]  /*13790*/  @!P0 LOP3.LUT R4, R4, 0xfffffffe, RZ, 0xc0, !PT ;  /* 0xfffffffe04048812 */ /* 0x000fe200078ec0ff */
[----:B-1----:R-:W-:Y:S01]  /*137a0*/  @!P3 IMAD.WIDE R2, R9, 0x4, R6 ;  /* 0x000000040902b825 */ /* 0x002fe200078e0206 */
[----:B------:R-:W-:-:S03]  /*137b0*/  IADD3 R0, R0, 0xf8, RZ ;  /* 0x000000f800007810 */ /* 0x000fc60007ffe0ff */
        /* <DEDUP_REMOVED lines=14> */
.L_x_442:
[----:B------:R-:W3:Y:S02]  /*138a0*/  S2R R3, SR_TID.X ;  /* 0x0000000000037919 */ /* 0x000ee40000002100 */
[----:B---3--:R-:W-:-:S13]  /*138b0*/  ISETP.GT.AND P0, PT, R3, 0x7f, PT ;  /* 0x0000007f0300780c */ /* 0x008fda0003f04270 */
[----:B------:R-:W-:Y:S05]  /*138c0*/  @P0 EXIT ;  /* 0x000000000000094d */ /* 0x000fea0003800000 */
[----:B------:R-:W3:Y:S01]  /*138d0*/  S2R R7, SR_CTAID.X ;  /* 0x0000000000077919 */ /* 0x000ee20000002500 */
[----:B------:R-:W-:-:S05]  /*138e0*/  MOV R0, c[0x0][0x4e8] ;  /* 0x00013a0000007a02 */ /* 0x000fca0000000f00 */
[----:B-1----:R-:W-:Y:S01]  /*138f0*/  IMAD R2, R0, c[0x0][0x388], RZ ;  /* 0x0000e20000027a24 */ /* 0x002fe200078e02ff */
[----:B---3--:R-:W-:-:S04]  /*13900*/  LEA R7, R7, R3, 0x7 ;  /* 0x0000000307077211 */ /* 0x008fc800078e38ff */
[----:B------:R-:W-:-:S13]  /*13910*/  ISETP.GE.AND P0, PT, R7, R2, PT ;  /* 0x000000020700720c */ /* 0x000fda0003f06270 */
[----:B------:R-:W-:Y:S05]  /*13920*/  @P0 EXIT ;  /* 0x000000000000094d */ /* 0x000fea0003800000 */
[----:B------:R-:W1:Y:S01]  /*13930*/  S2R R4, SR_CTAID.Z ;  /* 0x0000000000047919 */ /* 0x000e620000002700 */
[----:B------:R-:W-:Y:S01]  /*13940*/  USHF.R.S32.HI UR6, URZ, 0x1f, UR11 ;  /* 0x0000001f3f067899 */ /* 0x000fe2000801140b */
[----:B------:R-:W-:Y:S01]  /*13950*/  ISETP.NE.AND P0, PT, R0, 0x1, PT ;  /* 0x000000010000780c */ /* 0x000fe20003f05270 */
[----:B------:R-:W-:Y:S01]  /*13960*/  ULDC.64 UR4, c[0x0][0x4d0] ;  /* 0x0001340000047ab9 */ /* 0x000fe20000000a00 */
[----:B------:R-:W3:Y:S01]  /*13970*/  S2R R3, SR_CTAID.Y ;  /* 0x0000000000037919 */ /* 0x000ee20000002600 */
        /* <DEDUP_REMOVED lines=14> */
[----:B---3--:R-:W-:Y:S02]  /*13a60*/  IMAD R2, R2, c[0x0][0x550], R3 ;  /* 0x0001540002027a24 */ /* 0x008fe400078e0203 */
[----:B------:R-:W-:Y:S01]  /*13a70*/  IMAD R0, R4, c[0x0][0x4dc], R0 ;  /* 0x0001370004007a24 */ /* 0x000fe200078e0200 */
[----:B------:R-:W-:Y:S02]  /*13a80*/  IADD3 R4, -R6, RZ, RZ ;  /* 0x000000ff06047210 */ /* 0x000fe40007ffe1ff */
[----:B------:R-:W-:Y:S01]  /*13a90*/  SHF.R.S32.HI R3, RZ, 0x1f, R2 ;  /* 0x0000001fff037819 */ /* 0x000fe20000011402 */
[----:B------:R-:W-:Y:S01]  /*13aa0*/  IMAD.IADD R9, R0, 0x1, R9 ;  /* 0x0000000100097824 */ /* 0x000fe200078e0209 */
[----:B------:R-:W-:Y:S01]  /*13ab0*/  SHF.R.S32.HI R0, RZ, 0x1f, R6 ;  /* 0x0000001fff007819 */ /* 0x000fe20000011406 */
[----:B------:R-:W-:-:S02]  /*13ac0*/  IMAD R4, R4, c[0x0][0x4e8], R7 ;  /* 0x00013a0004047a24 */ /* 0x000fc400078e0207 */
[----:B------:R-:W-:Y:S02]  /*13ad0*/  IMAD R3, R3, c[0x0][0x4e0], RZ ;  /* 0x0001380003037a24 */ /* 0x000fe400078e02ff */
[----:B------:R-:W-:-:S04]  /*13ae0*/  IMAD.WIDE.U32 R8, R2, c[0x0][0x4e0], R8 ;  /* 0x0001380002087a25 */ /* 0x000fc800078e0008 */
[----:B------:R-:W-:Y:S01]  /*13af0*/  IMAD R3, R2, c[0x0][0x4e4], R3 ;  /* 0x0001390002037a24 */ /* 0x000fe200078e0203 */
[----:B------:R-:W-:Y:S02]  /*13b00*/  SHF.R.S32.HI R2, RZ, 0x1f, R4 ;  /* 0x0000001fff027819 */ /* 0x000fe40000011404 */
[----:B------:R-:W-:-:S03]  /*13b10*/  IADD3 R6, P0, R6, R8, RZ ;  /* 0x0000000806067210 */ /* 0x000fc60007f1e0ff */
[----:B------:R-:W-:Y:S01]  /*13b20*/  IMAD R2, R2, c[0x0][0x4c8], RZ ;  /* 0x0001320002027a24 */ /* 0x000fe200078e02ff */
[----:B------:R-:W-:Y:S02]  /*13b30*/  IADD3.X R7, R0, R9, R3, P0, !PT ;  /* 0x0000000900077210 */ /* 0x000fe400007fe403 */
[----:B------:R-:W-:Y:S01]  /*13b40*/  MOV R0, 0xff800000 ;  /* 0xff80000000007802 */ /* 0x000fe20000000f00 */
[C---:B------:R-:W-:Y:S02]  /*13b50*/  IMAD R2, R4.reuse, c[0x0][0x4cc], R2 ;  /* 0x0001330004027a24 */ /* 0x040fe400078e0202 */
[----:B------:R-:W-:-:S05]  /*13b60*/  IMAD.WIDE.U32 R6, R4, c[0x0][0x4c8], R6 ;  /* 0x0001320004067a25 */ /* 0x000fca00078e0006 */
[----:B------:R-:W-:Y:S02]  /*13b70*/  IADD3 R2, R7, R2, RZ ;  /* 0x0000000207027210 */ /* 0x000fe40007ffe0ff */
[----:B------:R-:W-:-:S04]  /*13b80*/  LEA R4, P0, R6, c[0x0][0x4a8], 0x2 ;  /* 0x00012a0006047a11 */ /* 0x000fc800078010ff */
[----:B------:R-:W-:-:S05]  /*13b90*/  LEA.HI.X R5, R6, c[0x0][0x4ac], R2, 0x2, P0 ;  /* 0x00012b0006057a11 */ /* 0x000fca00000f1402 */
[----:B------:R-:W-:Y:S01]  /*13ba0*/  STG.E [R4.64], R0 ;  /* 0x0000000004007986 */ /* 0x000fe2000c101916 */
[----:B------:R-:W-:Y:S05]  /*13bb0*/  EXIT ;  /* 0x000000000000794d */ /* 0x000fea0003800000 */
.L_x_389:
[----:B------:R-:W-:Y:S01]  /*13bc0*/  IMAD.MOV.U32 R15, RZ, RZ, R11 ;  /* 0x000000ffff0f7224 */ /* 0x000fe200078e000b */
[----:B------:R-:W-:Y:S01]  /*13bd0*/  MOV R14, 0x1 ;  /* 0x00000001000e7802 */ /* 0x000fe20000000f00 */
[----:B---3--:R-:W-:Y:S01]  /*13be0*/  IMAD.MOV.U32 R13, RZ, RZ, 0x181f ;  /* 0x0000181fff0d7424 */ /* 0x008fe200078e00ff */
[----:B------:R-:W-:Y:S02]  /*13bf0*/  MOV R12, 0x13c10 ;  /* 0x00013c10000c7802 */ /* 0x000fe40000000f00 */
[----:B------:R-:W-:Y:S05]  /*13c00*/  CALL.REL.NOINC `($__internal_8_$__cuda_sm70_shflsync_idx_p) ;  /* 0x0000029000007944 */ /* 0x000fea0003c00000 */
[----:B------:R-:W-:Y:S01]  /*13c10*/  IMAD.MOV.U32 R11, RZ, RZ, R13 ;  /* 0x000000ffff0b7224 */ /* 0x000fe200078e000d */
[----:B------:R-:W-:Y:S01]  /*13c20*/  MOV R14, 0x1 ;  /* 0x00000001000e7802 */ /* 0x000fe20000000f00 */
[----:B------:R-:W-:Y:S01]  /*13c30*/  IMAD.MOV.U32 R15, RZ, RZ, R8 ;  /* 0x000000ffff0f7224 */ /* 0x000fe200078e0008 */
[----:B------:R-:W-:Y:S02]  /*13c40*/  MOV R13, 0x181f ;  /* 0x0000181f000d7802 */ /* 0x000fe40000000f00 */
[----:B------:R-:W-:Y:S02]  /*13c50*/  MOV R12, 0x13c70 ;  /* 0x00013c70000c7802 */ /* 0x000fe40000000f00 */
[----:B-1---5:R-:W-:Y:S05]  /*13c60*/  CALL.REL.NOINC `($__internal_8_$__cuda_sm70_shflsync_idx_p) ;  /* 0x0000023000007944 */ /* 0x022fea0003c00000 */
[----:B------:R-:W-:Y:S01]  /*13c70*/  MOV R8, R13 ;  /* 0x0000000d00087202 */ /* 0x000fe20000000f00 */
[----:B-1---5:R-:W-:Y:S05]  /*13c80*/  BRA `(.L_x_445) ;  /* 0xfffee93000007947 */ /* 0x022fea000383ffff */
.L_x_408:
[----:B--2---:R-:W-:Y:S01]  /*13c90*/  MOV R13, 0x181f ;  /* 0x0000181f000d7802 */ /* 0x004fe20000000f00 */
[----:B------:R-:W-:Y:S01]  /*13ca0*/  IMAD.MOV.U32 R14, RZ, RZ, 0x1 ;  /* 0x00000001ff0e7424 */ /* 0x000fe200078e00ff */
[----:B------:R-:W-:Y:S02]  /*13cb0*/  MOV R12, 0x13cd0 ;  /* 0x00013cd0000c7802 */ /* 0x000fe40000000f00 */
[----:B-1----:R-:W-:Y:S05]  /*13cc0*/  CALL.REL.NOINC `($__internal_8_$__cuda_sm70_shflsync_idx_p) ;  /* 0x000001d000007944 */ /* 0x002fea0003c00000 */
[----:B------:R-:W-:Y:S01]  /*13cd0*/  MOV R14, 0x1 ;  /* 0x00000001000e7802 */ /* 0x000fe20000000f00 */
[----:B------:R-:W-:Y:S01]  /*13ce0*/  IMAD.MOV.U32 R7, RZ, RZ, R13 ;  /* 0x000000ffff077224 */ /* 0x000fe200078e000d */
[----:B------:R-:W-:Y:S01]  /*13cf0*/  MOV R13, 0x181f ;  /* 0x0000181f000d7802 */ /* 0x000fe20000000f00 */
[----:B-----5:R-:W-:Y:S01]  /*13d00*/  IMAD.MOV.U32 R15, RZ, RZ, R0 ;  /* 0x000000ffff0f7224 */ /* 0x020fe200078e0000 */
[----:B------:R-:W-:Y:S02]  /*13d10*/  MOV R12, 0x13d30 ;  /* 0x00013d30000c7802 */ /* 0x000fe40000000f00 */
[----:B-1----:R-:W-:Y:S05]  /*13d20*/  CALL.REL.NOINC `($__internal_8_$__cuda_sm70_shflsync_idx_p) ;  /* 0x0000017000007944 */ /* 0x002fea0003c00000 */
[----:B-1---5:R-:W-:-:S05]  /*13d30*/  BRA `(.L_x_446) ;  /* 0xffff24b000007947 */ /* 0x022fca000383ffff */
.L_x_425:
[----:B--2---:R-:W-:Y:S01]  /*13d40*/  MOV R13, 0x181f ;  /* 0x0000181f000d7802 */ /* 0x004fe20000000f00 */
[----:B------:R-:W-:Y:S01]  /*13d50*/  IMAD.MOV.U32 R14, RZ, RZ, 0x1 ;  /* 0x00000001ff0e7424 */ /* 0x000fe200078e00ff */
[----:B------:R-:W-:Y:S02]  /*13d60*/  MOV R12, 0x13d80 ;  /* 0x00013d80000c7802 */ /* 0x000fe40000000f00 */
[----:B-1----:R-:W-:Y:S05]  /*13d70*/  CALL.REL.NOINC `($__internal_8_$__cuda_sm70_shflsync_idx_p) ;  /* 0x0000012000007944 */ /* 0x002fea0003c00000 */
[----:B------:R-:W-:Y:S01]  /*13d80*/  MOV R14, 0x1 ;  /* 0x00000001000e7802 */ /* 0x000fe20000000f00 */
[----:B------:R-:W-:Y:S01]  /*13d90*/  IMAD.MOV.U32 R21, RZ, RZ, R13 ;  /* 0x000000ffff157224 */ /* 0x000fe200078e000d */
[----:B------:R-:W-:Y:S01]  /*13da0*/  MOV R13, 0x181f ;  /* 0x0000181f000d7802 */ /* 0x000fe20000000f00 */
[----:B------:R-:W-:Y:S01]  /*13db0*/  IMAD.MOV.U32 R15, RZ, RZ, R20 ;  /* 0x000000ffff0f7224 */ /* 0x000fe200078e0014 */
[----:B------:R-:W-:Y:S02]  /*13dc0*/  MOV R12, 0x13de0 ;  /* 0x00013de0000c7802 */ /* 0x000fe40000000f00 */
[----:B-1---5:R-:W-:Y:S05]  /*13dd0*/  CALL.REL.NOINC `($__internal_8_$__cuda_sm70_shflsync_idx_p) ;  /* 0x000000c000007944 */ /* 0x022fea0003c00000 */
[----:B-1---5:R-:W-:-:S05]  /*13de0*/  BRA `(.L_x_447) ;  /* 0xffff65c000007947 */ /* 0x022fca000383ffff */
.L_x_431:
[----:B-1----:R-:W-:Y:S01]  /*13df0*/  MOV R13, 0x181f ;  /* 0x0000181f000d7802 */ /* 0x002fe20000000f00 */
[----:B------:R-:W-:Y:S01]  /*13e00*/  IMAD.MOV.U32 R14, RZ, RZ, 0x1 ;  /* 0x00000001ff0e7424 */ /* 0x000fe200078e00ff */
[----:B------:R-:W-:Y:S02]  /*13e10*/  MOV R12, 0x13e30 ;  /* 0x00013e30000c7802 */ /* 0x000fe40000000f00 */
[----:B------:R-:W-:Y:S05]  /*13e20*/  CALL.REL.NOINC `($__internal_8_$__cuda_sm70_shflsync_idx_p) ;  /* 0x0000007000007944 */ /* 0x000fea0003c00000 */
[----:B------:R-:W-:Y:S01]  /*13e30*/  MOV R14, 0x1 ;  /* 0x00000001000e7802 */ /* 0x000fe20000000f00 */
[----:B------:R-:W-:Y:S01]  /*13e40*/  IMAD.MOV.U32 R5, RZ, RZ, R13 ;  /* 0x000000ffff057224 */ /* 0x000fe200078e000d */
[----:B------:R-:W-:Y:S01]  /*13e50*/  MOV R13, 0x181f ;  /* 0x0000181f000d7802 */ /* 0x000fe20000000f00 */
[----:B------:R-:W-:Y:S01]  /*13e60*/  IMAD.MOV.U32 R15, RZ, RZ, R4 ;  /* 0x000000ffff0f7224 */ /* 0x000fe200078e0004 */
[----:B------:R-:W-:Y:S02]  /*13e70*/  MOV R12, 0x13e90 ;  /* 0x00013e90000c7802 */ /* 0x000fe40000000f00 */
[----:B-1---5:R-:W-:Y:S05]  /*13e80*/  CALL.REL.NOINC `($__internal_8_$__cuda_sm70_shflsync_idx_p) ;  /* 0x0000001000007944 */ /* 0x022fea0003c00000 */
[----:B-1---5:R-:W-:-:S05]  /*13e90*/  BRA `(.L_x_448) ;  /* 0xffff96f000007947 */ /* 0x022fca000383ffff */
        .weak           $__internal_8_$__cuda_sm70_shflsync_idx_p
        .type           $__internal_8_$__cuda_sm70_shflsync_idx_p,@function
        .size           $__internal_8_$__cuda_sm70_shflsync_idx_p,(.L_x_3239 - $__internal_8_$__cuda_sm70_shflsync_idx_p)
$__internal_8_$__cuda_sm70_shflsync_idx_p:
[----:B------:R1:W-:Y:S02]  /*13ea0*/  STL [R1+0x58], R0 ;  /* 0x0000580001007387 */ /* 0x0003e40000100800 */
[----:B-1----:R-:W-:-:S04]  /*13eb0*/  MOV R0, 0xffffffff ;  /* 0xffffffff00007802 */ /* 0x002fc80000000f00 */
[----:B------:R-:W-:Y:S04]  /*13ec0*/  WARPSYNC R0 ;  /* 0x0000000000007348 */ /* 0x000fe80003800000 */
[----:B------:R1:W2:Y:S04]  /*13ed0*/  SHFL.IDX PT, R13, R15, R14, R13 ;  /* 0x0000000e0f0d7389 */ /* 0x0002a800000e000d */
[----:B-1----:R1:W5:Y:S01]  /*13ee0*/  LDL.LU R0, [R1+0x58] ;  /* 0x0000580001007983 */ /* 0x0023620000300800 */
[----:B------:R-:W-:Y:S02]  /*13ef0*/  MOV R14, R12 ;  /* 0x0000000c000e7202 */ /* 0x000fe40000000f00 */
[----:B------:R-:W-:-:S04]  /*13f00*/  MOV R15, 0x0 ;  /* 0x00000000000f7802 */ /* 0x000fc80000000f00 */
[----:B--2---:R-:W-:Y:S05]  /*13f10*/  RET.REL.NODEC R14 `(_ZN7cutlass13device_kernelIN5flash19enable_sm80_to_sm89INS1_16FlashAttnFwdSm80INS1_25CollectiveMainloopFwdSm80ILi8ELi1ELb1EN4cute5tupleIJNS5_1CILi128EEENS7_ILi48EEENS7_ILi256EEEEEELi256ENS_10bfloat16_tEfNS_4arch4Sm80ELb0ELb1ELb1ELb0ELb1ELb0ELb1ELb1EEENS1_21CollectiveEpilogueFwdINS6_IJS8_SA_S9_EEENS6_IJNS7_ILi1EEESI_SI_EEESC_SE_Li256ELb0ELb1ELb1ELb0EEENS1_19SingleTileSchedulerILb0ELb1ELb1ELi128EEEEEEEEEvNT_6ParamsE) ;  /* 0xfffec0e00e007950 */ /* 0x004fea0003c3ffff */
.L_x_449:
        /* <DEDUP_REMOVED lines=14> */
.L_x_3239:


//--------------------- .text._ZN7cutlass13device_kernelIN5flash19enable_sm80_to_sm89INS1_16FlashAttnFwdSm80INS1_25CollectiveMainloopFwdSm80ILi8ELi1ELb1EN4cute5tupleIJNS5_1CILi128EEENS7_ILi48EEENS7_ILi256EEEEEELi256ENS_10bfloat16_tEfNS_4arch4Sm80ELb0ELb1ELb1ELb1ELb1ELb0ELb1ELb1EEENS1_21CollectiveEpilogueFwdINS6_IJS8_SA_S9_EEENS6_IJNS7_ILi1EEESI_SI_EEESC_SE_Li256ELb1ELb1ELb1ELb0EEENS1_36VarlenDynamicPersistentTileSchedulerILi128ELi48ELi256ELi256ELb1ELb1ELb0ELb1ELb0ELb1EEEEEEEEEvNT_6ParamsE --------------------------
	.section	.text._ZN7cutlass13device_kernelIN5flash19enable_sm80_to_sm89INS1_16FlashAttnFwdSm80INS1_25CollectiveMainloopFwdSm80ILi8ELi1ELb1EN4cute5tupleIJNS5_1CILi128EEENS7_ILi48EEENS7_ILi256EEEEEELi256ENS_10bfloat16_tEfNS_4arch4Sm80ELb0ELb1ELb1ELb1ELb1ELb0ELb1ELb1EEENS1_21CollectiveEpilogueFwdINS6_IJS8_SA_S9_EEENS6_IJNS7_ILi1EEESI_SI_EEESC_SE_Li256ELb1ELb1ELb1ELb0EEENS1_36VarlenDynamicPersistentTileSchedulerILi128ELi48ELi256ELi256ELb1ELb1ELb0ELb1ELb0ELb1EEEEEEEEEvNT_6ParamsE,"ax",@progbits
	.sectioninfo	@"SHI_REGISTERS=255"
	.align	128
.text._ZN7cutlass13device_kernelIN5flash19enable_sm80_to_sm89INS1_16FlashAttnFwdSm80INS1_25CollectiveMainloopFwdSm80ILi8ELi1ELb1EN4cute5tupleIJNS5_1CILi128EEENS7_ILi48EEENS7_ILi256EEEEEELi256ENS_10bfloat16_tEfNS_4arch4Sm80ELb0ELb1ELb1ELb1ELb1ELb0ELb1ELb1EEENS1_21CollectiveEpilogueFwdINS6_IJS8_SA_S9_EEENS6_IJNS7_ILi1EEESI_SI_EEESC_SE_Li256ELb1ELb1ELb1ELb0EEENS1_36VarlenDynamicPersistentTileSchedulerILi128ELi48ELi256ELi256ELb1ELb1ELb0ELb1ELb0ELb1EEEEEEEEEvNT_6ParamsE:
        .type           _ZN7cutlass13device_kernelIN5flash19enable_sm80_to_sm89INS1_16FlashAttnFwdSm80INS1_25CollectiveMainloopFwdSm80ILi8ELi1ELb1EN4cute5tupleIJNS5_1CILi128EEENS7_ILi48EEENS7_ILi256EEEEEELi256ENS_10bfloat16_tEfNS_4arch4Sm80ELb0ELb1ELb1ELb1ELb1ELb0ELb1ELb1EEENS1_21CollectiveEpilogueFwdINS6_IJS8_SA_S9_EEENS6_IJNS7_ILi1EEESI_SI_EEESC_SE_Li256ELb1ELb1ELb1ELb0EEENS1_36VarlenDynamicPersistentTileSchedulerILi128ELi48ELi256ELi256ELb1ELb1ELb0ELb1ELb0ELb1EEEEEEEEEvNT_6ParamsE,@function
        .size           _ZN7cutlass13device_kernelIN5flash19enable_sm80_to_sm89INS1_16FlashAttnFwdSm80INS1_25CollectiveMainloopFwdSm80ILi8ELi1ELb1EN4cute5tupleIJNS5_1CILi128EEENS7_ILi48EEENS7_ILi256EEEEEELi256ENS_10bfloat16_tEfNS_4arch4Sm80ELb0ELb1ELb1ELb1ELb1ELb0ELb1ELb1EEENS1_21CollectiveEpilogueFwdINS6_IJS8_SA_S9_EEENS6_IJNS7_ILi1EEESI_SI_EEESC_SE_Li256ELb1ELb1ELb1ELb0EEENS1_36VarlenDynamicPersistentTileSchedulerILi128ELi48ELi256ELi256ELb1ELb1ELb0ELb1ELb0ELb1EEEEEEEEEvNT_6ParamsE,(.L_x_3241 - _ZN7cutlass13device_kernelIN5flash19enable_sm80_to_sm89INS1_16FlashAttnFwdSm80INS1_25CollectiveMainloopFwdSm80ILi8ELi1ELb1EN4cute5tupleIJNS5_1CILi128EEENS7_ILi48EEENS7_ILi256EEEEEELi256ENS_10bfloat16_tEfNS_4arch4Sm80ELb0ELb1ELb1ELb1ELb1ELb0ELb1ELb1EEENS1_21CollectiveEpilogueFwdINS6_IJS8_SA_S9_EEENS6_IJNS7_ILi1EEESI_SI_EEESC_SE_Li256ELb1ELb1ELb1ELb0EEENS1_36VarlenDynamicPersistentTileSchedulerILi128ELi48ELi256ELi256ELb1ELb1ELb0ELb1ELb0ELb1EEEEEEEEEvNT_6ParamsE)
        .other          _ZN7cutlass13device_kernelIN5flash19enable_sm80_to_sm89INS1_16FlashAttnFwdSm80INS1_25CollectiveMainloopFwdSm80ILi8ELi1ELb1EN4cute5tupleIJNS5_1CILi128EEENS7_ILi48EEENS7_ILi256EEEEEELi256ENS_10bfloat16_tEfNS_4arch4Sm80ELb0ELb1ELb1ELb1ELb1ELb0ELb1ELb1EEENS1_21CollectiveEpilogueFwdINS6_IJS8_SA_S9_EEENS6_IJNS7_ILi1EEESI_SI_EEESC_SE_Li256ELb1ELb1ELb1ELb0EEENS1_36VarlenDynamicPersistentTileSchedulerILi128ELi48ELi256ELi256ELb1ELb1ELb0ELb1ELb0ELb1EEEEEEEEEvNT_6ParamsE,@"STO_CUDA_ENTRY STV_DEFAULT"
_ZN7cutlass13device_kernelIN5flash19enable_sm80_to_sm89INS1_16FlashAttnFwdSm80INS1_25CollectiveMainloopFwdSm80ILi8ELi1ELb1EN4cute5tupleIJNS5_1CILi128EEENS7_ILi48EEENS7_ILi256EEEEEELi256ENS_10bfloat16_tEfNS_4arch4Sm80ELb0ELb1ELb1ELb1ELb1ELb0ELb1ELb1EEENS1_21CollectiveEpilogueFwdINS6_IJS8_SA_S9_EEENS6_IJNS7_ILi1EEESI_SI_EEESC_SE_Li256ELb1ELb1ELb1ELb0EEENS1_36VarlenDynamicPersistentTileSchedulerILi128ELi48ELi256ELi256ELb1ELb1ELb0ELb1ELb0ELb1EEEEEEEEEvNT_6ParamsE:
        /* <DEDUP_REMOVED lines=15> */
[----:B------:R-:W-:-:S03]  /*00f0*/  CS2R R8, SRZ ;  /* 0x0000000000087805 */ /* 0x000fc6000001ff00 */
[----:B------:R-:W-:-:S04]  /*0100*/  ISETP.NE.AND P6, PT, R13, 0x1f, PT ;  /* 0x0000001f0d00780c */ /* 0x000fc80003fc5270 */
[----:B------:R-:W-:-:S13]  /*0110*/  ISETP.GE.OR P0, PT, R13, c[0x0][0x53c], !P6 ;  /* 0x00014f000d007a0c */ /* 0x000fda0007706670 */
[----:B-1----:R-:W-:Y:S02]  /*0120*/  @!P0 IMAD.MOV.U32 R4, RZ, RZ, 0x4 ;  /* 0x00000004ff048424 */ /* 0x002fe400078e00ff */
[----:B------:R-:W-:Y:S02]  /*0130*/  @!P0 IMAD.MOV.U32 R2, RZ, RZ, 0x4 ;  /* 0x00000004ff028424 */ /* 0x000fe400078e00ff */
[----:B------:R-:W-:-:S04]  /*0140*/  @!P0 IMAD.WIDE.U32 R4, R13, R4, c[0x0][0x580] ;  /* 0x000160000d048625 */ /* 0x000fc800078e0004 */
[C---:B------:R-:W-:Y:S01]  /*0150*/  @!P0 IMAD.WIDE.U32 R2, R13.reuse, R2, c[0x0][0x578] ;  /* 0x00015e000d028625 */ /* 0x040fe200078e0002 */
[----:B------:R-:W2:Y:S04]  /*0160*/  @!P0 LDG.E R9, [R4.64] ;  /* 0x0000000604098981 */ /* 0x000ea8000c1e1900 */
[----:B------:R-:W2:Y:S01]  /*0170*/  @!P0 LDG.E R8, [R2.64] ;  /* 0x0000000602088981 */ /* 0x000ea2000c1e1900 */
[C---:B------:R-:W-:Y:S01]  /*0180*/  ISETP.NE.AND P5, PT, R13.reuse, RZ, PT ;  /* 0x000000ff0d00720c */ /* 0x040fe20003fa5270 */
[----:B------:R-:W1:Y:S01]  /*0190*/  S2UR UR4, SR_CTAID.X ;  /* 0x00000000000479c3 */ /* 0x000e620000002500 */
[C---:B------:R-:W-:Y:S01]  /*01a0*/  ISETP.GE.U32.AND P4, PT, R13.reuse, 0x2, PT ;  /* 0x000000020d00780c */ /* 0x040fe20003f86070 */
[----:B------:R-:W-:Y:S01]  /*01b0*/  IMAD.MOV.U32 R7, RZ, RZ, RZ ;  /* 0x000000ffff077224 */ /* 0x000fe200078e00ff */
        /* <DEDUP_REMOVED lines=26> */
.L_x_455:
[----:B------:R-:W-:-:S04]  /*0360*/  IADD3 R0, R7, 0x1f, RZ ;  /* 0x0000001f07007810 */ /* 0x000fc80007ffe0ff */
[----:B------:R-:W-:-:S13]  /*0370*/  ISETP.GE.AND P0, PT, R0, c[0x0][0x53c], PT ;  /* 0x00014f0000007a0c */ /* 0x000fda0003f06270 */
[----:B------:R-:W-:Y:S05]  /*0380*/  @P0 BRA `(.L_x_452) ;  /* 0x00000c4000000947 */ /* 0x000fea0003800000 */
[----:B------:R-:W-:Y:S01]  /*0390*/  MOV R7, R0 ;  /* 0x0000000000077202 */ /* 0x000fe20000000f00 */
[----:B------:R-:W-:-:S03]  /*03a0*/  CS2R R8, SRZ ;  /* 0x0000000000087805 */ /* 0x000fc6000001ff00 */
[----:B------:R-:W-:-:S04]  /*03b0*/  IADD3 R0, R13, R7, RZ ;  /* 0x000000070d007210 */ /* 0x000fc80007ffe0ff */
[----:B------:R-:W-:-:S13]  /*03c0*/  ISETP.GE.OR P0, PT, R0, c[0x0][0x53c], !P6 ;  /* 0x00014f0000007a0c */ /* 0x000fda0007706670 */
[----:B------:R-:W-:Y:S02]  /*03d0*/  @!P0 MOV R2, 0x4 ;  /* 0x0000000400028802 */ /* 0x000fe40000000f00 */
[----:B------:R-:W-:-:S03]  /*03e0*/  @!P0 MOV R3, 0x4 ;  /* 0x0000000400038802 */ /* 0x000fc60000000f00 */
[----:B------:R-:W-:-:S04]  /*03f0*/  @!P0 IMAD.WIDE R4, R0, R2, c[0x0][0x580] ;  /* 0x0001600000048625 */ /* 0x000fc800078e0202 */
[----:B------:R-:W-:Y:S01]  /*0400*/  @!P0 IMAD.WIDE R2, R0, R3, c[0x0][0x578] ;  /* 0x00015e0000028625 */ /* 0x000fe200078e0203 */
[----:B------:R-:W2:Y:S04]  /*0410*/  @!P0 LDG.E R9, [R4.64] ;  /* 0x0000000604098981 */ /* 0x000ea8000c1e1900 */
[----:B------:R-:W2:Y:S02]  /*0420*/  @!P0 LDG.E R8, [R2.64] ;  /* 0x0000000602088981 */ /* 0x000ea4000c1e1900 */
[----:B--2---:R-:W-:Y:S01]  /*0430*/  IMAD R5, R9, R8, RZ ;  /* 0x0000000809057224 */ /* 0x004fe200078e02ff */
[----:B------:R-:W-:Y:S05]  /*0440*/  BRA.DIV ~URZ, `(.L_x_453) ;  /* 0x000198727f007947 */ /* 0x000fea000b800000 */
[----:B------:R1:W2:Y:S02]  /*0450*/  SHFL.UP PT, R0, R5, 0x1, RZ ;  /* 0x0420000005007989 */ /* 0x0002a400000e00ff */
.L_x_633:
        /* <DEDUP_REMOVED lines=16> */
.L_x_634:
[----:B--2---:R-:W-:-:S05]  /*0560*/  IMAD R0, R0, c[0x0][0x538], RZ ;  /* 0x00014e0000007a24 */ /* 0x004fca00078e02ff */
[----:B------:R-:W-:-:S04]  /*0570*/  IADD3 R6, R0, R6, RZ ;  /* 0x0000000600067210 */ /* 0x000fc80007ffe0ff */
[----:B------:R-:W-:-:S13]  /*0580*/  ISETP.GT.AND P0, PT, R6, UR4, PT ;  /* 0x0000000406007c0c */ /* 0x000fda000bf04270 */
[----:B-1----:R-:W-:Y:S05]  /*0590*/  @!P0 BRA `(.L_x_455) ;  /* 0xfffffdc000008947 */ /* 0x002fea000383ffff */
.L_x_451:
[----:B------:R-:W-:-:S05]  /*05a0*/  IADD3 R10, -R0, R6, RZ ;  /* 0x00000006000a7210 */ /* 0x000fca0007ffe1ff */
[----:B------:R-:W-:-:S05]  /*05b0*/  IMAD R0, R4, c[0x0][0x538], R10 ;  /* 0x00014e0004007a24 */ /* 0x000fca00078e020a */
[----:B------:R-:W-:Y:S01]  /*05c0*/  ISETP.GT.AND P0, PT, R0, UR4, PT ;  /* 0x0000000400007c0c */ /* 0x000fe2000bf04270 */
[----:B------:R-:W-:-:S12]  /*05d0*/  BRA.DIV ~URZ, `(.L_x_456) ;  /* 0x000199227f007947 */ /* 0x000fd8000b800000 */
[----:B------:R-:W-:-:S04]  /*05e0*/  VOTE.ANY R6, PT, !P0 ;  /* 0x0000000000067806 */ /* 0x000fc800040e0100 */
.L_x_635:
[----:B------:R-:W1:Y:S02]  /*05f0*/  POPC R0, R6 ;  /* 0x0000000600007309 */ /* 0x000e640000000000 */
[----:B-1----:R-:W-:-:S05]  /*0600*/  IADD3 R2, R0, R7, RZ ;  /* 0x0000000700027210 */ /* 0x002fca0007ffe0ff */
[----:B------:R1:W-:Y:S01]  /*0610*/  STL [R1+0xcc], R2 ;  /* 0x0000cc0201007387 */ /* 0x0003e20000100800 */
[----:B------:R-:W-:Y:S05]  /*0620*/  BRA.DIV ~URZ, `(.L_x_457) ;  /* 0x000199227f007947 */ /* 0x000fea000b800000 */
[----:B------:R2:W3:Y:S01]  /*0630*/  SHFL.IDX PT, R12, R9, R0, 0x1f ;  /* 0x00001f00090c7589 */ /* 0x0004e200000e0000 */
[----:B------:R-:W-:-:S03]  /*0640*/  MOV R5, RZ ;  /* 0x000000ff00057202 */ /* 0x000fc60000000f00 */
[----:B------:R2:W4:Y:S04]  /*0650*/  SHFL.IDX PT, R9, R8, R0, 0x1f ;  /* 0x00001f0008097589 */ /* 0x00052800000e0000 */
.L_x_636:
[----:B------:R-:W-:Y:S01]  /*0660*/  ISETP.NE.AND P0, PT, R6, RZ, PT ;  /* 0x000000ff0600720c */ /* 0x000fe20003f05270 */
[----:B------:R-:W-:-:S12]  /*0670*/  BSSY B0, `(.L_x_458) ;  /* 0x0000005000007945 */ /* 0x000fd80003800000 */
[----:B------:R-:W-:Y:S05]  /*0680*/  @!P0 BRA `(.L_x_459) ;  /* 0x0000003000008947 */ /* 0x000fea0003800000 */
[----:B--2---:R-:W-:Y:S01]  /*0690*/  IADD3 R0, R0, -0x1, RZ ;  /* 0xffffffff00007810 */ /* 0x004fe20007ffe0ff */
[----:B------:R-:W-:Y:S05]  /*06a0*/  BRA.DIV ~URZ, `(.L_x_460) ;  /* 0x000199c27f007947 */ /* 0x000fea000b800000 */
[----:B------:R2:W1:Y:S02]  /*06b0*/  SHFL.IDX PT, R5, R4, R0, 0x1f ;  /* 0x00001f0004057589 */ /* 0x00046400000e0000 */
.L_x_459:
[----:B------:R-:W-:Y:S05]  /*06c0*/  BSYNC B0 ;  /* 0x0000000000007941 */ /* 0x000fea0003800000 */
.L_x_458:
[----:B-12---:R-:W-:Y:S01]  /*06d0*/  IMAD R0, R5, c[0x0][0x538], R10 ;  /* 0x00014e0005007a24 */ /* 0x006fe200078e020a */
[----:B----4-:R-:W-:Y:S01]  /*06e0*/  ISETP.NE.AND P0, PT, R9, 0x1, PT ;  /* 0x000000010900780c */ /* 0x010fe20003f05270 */
[----:B------:R-:W-:Y:S03]  /*06f0*/  BSSY B0, `(.L_x_461) ;  /* 0x0000089000007945 */ /* 0x000fe60003800000 */
[----:B------:R1:W-:Y:S01]  /*0700*/  STL [R1+0xc0], R0 ;  /* 0x0000c00001007387 */ /* 0x0003e20000100800 */
[----:B------:R-:W-:-:S08]  /*0710*/  IADD3 R11, -R0, UR4, RZ ;  /* 0x00000004000b7c10 */ /* 0x000fd0000fffe1ff */
[----:B------:R-:W-:Y:S05]  /*0720*/  @!P0 BRA `(.L_x_462) ;  /* 0x000003f000008947 */ /* 0x000fea0003800000 */
[-C--:B-1-3--:R-:W-:Y:S02]  /*0730*/  IABS R0, R12.reuse ;  /* 0x0000000c00007213 */ /* 0x08afe40000000000 */
[----:B------:R-:W-:-:S03]  /*0740*/  IABS R6, R12 ;  /* 0x0000000c00067213 */ /* 0x000fc60000000000 */
[----:B------:R-:W-:Y:S01]  /*0750*/  IMAD.MOV.U32 R5, RZ, RZ, R0 ;  /* 0x000000ffff057224 */ /* 0x000fe200078e0000 */
[----:B------:R-:W-:-:S03]  /*0760*/  IABS R0, R9 ;  /* 0x0000000900007213 */ /* 0x000fc60000000000 */
[----:B------:R-:W1:Y:S02]  /*0770*/  I2F.RP R2, R5 ;  /* 0x0000000500027306 */ /* 0x000e640000209400 */
[----:B------:R-:W-:Y:S01]  /*0780*/  IMAD.MOV.U32 R8, RZ, RZ, R0 ;  /* 0x000000ffff087224 */ /* 0x000fe200078e0000 */
[----:B------:R-:W-:-:S05]  /*0790*/  IABS R0, R11 ;  /* 0x0000000b00007213 */ /* 0x000fca0000000000 */
[----:B------:R-:W-:Y:S08]  /*07a0*/  I2F.RP R7, R8 ;  /* 0x0000000800077306 */ /* 0x000ff00000209400 */
[----:B-1----:R-:W1:Y:S02]  /*07b0*/  MUFU.RCP R2, R2 ;  /* 0x0000000200027308 */ /* 0x002e640000001000 */
[----:B-1----:R-:W-:-:S06]  /*07c0*/  IADD3 R2, R2, 0xffffffe, RZ ;  /* 0x0ffffffe02027810 */ /* 0x002fcc0007ffe0ff */
[----:B------:R-:W1:Y:S02]  /*07d0*/  F2I.FTZ.U32.TRUNC.NTZ R3, R2 ;  /* 0x0000000200037305 */ /* 0x000e64000021f000 */
[----:B-1----:R-:W-:-:S04]  /*07e0*/  IMAD.MOV R2, RZ, RZ, -R3 ;  /* 0x000000ffff027224 */ /* 0x002fc800078e0a03 */
[----:B------:R-:W-:Y:S02]  /*07f0*/  IMAD R4, R2, R5, RZ ;  /* 0x0000000502047224 */ /* 0x000fe400078e02ff */
[----:B------:R-:W-:-:S04]  /*0800*/  IMAD.MOV.U32 R2, RZ, RZ, RZ ;  /* 0x000000ffff027224 */ /* 0x000fc800078e00ff */
[----:B------:R-:W-:Y:S01]  /*0810*/  IMAD.HI.U32 R2, R3, R4, R2 ;  /* 0x0000000403027227 */ /* 0x000fe200078e0002 */
[----:B------:R-:W-:-:S03]  /*0820*/  MOV R3, R0 ;  /* 0x0000000000037202 */ /* 0x000fc60000000f00 */
[----:B------:R-:W-:Y:S02]  /*0830*/  IMAD.MOV R0, RZ, RZ, -R6 ;  /* 0x000000ffff007224 */ /* 0x000fe400078e0a06 */
        /* <DEDUP_REMOVED lines=28> */
[----:B------:R-:W-:-:S03]  /*0a00*/  IMAD.MOV R5, RZ, RZ, -R4 ;  /* 0x000000ffff057224 */ /* 0x000fc600078e0a04 */
        /* <DEDUP_REMOVED lines=10> */
[----:B------:R-:W-:-:S04]  /*0ab0*/  IMAD.MOV R2, RZ, RZ, -R0 ;  /* 0x000000ffff027224 */ /* 0x000fc800078e0a00 */
[C---:B------:R-:W-:Y:S01]  /*0ac0*/  IMAD R3, R9.reuse, R2, R4 ;  /* 0x0000000209037224 */ /* 0x040fe200078e0204 */
[----:B------:R-:W-:Y:S01]  /*0ad0*/  LEA R2, R9, R0, 0x18 ;  /* 0x0000000009027211 */ /* 0x000fe200078ec0ff */
[----:B------:R-:W-:-:S04]  /*0ae0*/  IMAD R0, R12, R5, R11 ;  /* 0x000000050c007224 */ /* 0x000fc800078e020b */
[----:B------:R-:W-:-:S05]  /*0af0*/  IMAD R2, R3, 0x10000, R2 ;  /* 0x0001000003027824 */ /* 0x000fca00078e0202 */
[----:B------:R1:W-:Y:S01]  /*0b00*/  STL [R1+0xc8], R2 ;  /* 0x0000c80201007387 */ /* 0x0003e20000100800 */
[----:B------:R-:W-:Y:S05]  /*0b10*/  BRA `(.L_x_463) ;  /* 0x0000046000007947 */ /* 0x000fea0003800000 */
.L_x_462:
[----:B------:R-:W2:Y:S01]  /*0b20*/  LDL R3, [R1+0xcc] ;  /* 0x0000cc0001037983 */ /* 0x000ea20000100800 */
[----:B------:R-:W-:-:S04]  /*0b30*/  IMAD.MOV.U32 R2, RZ, RZ, 0x4 ;  /* 0x00000004ff027424 */ /* 0x000fc800078e00ff */
[----:B--2---:R-:W-:-:S05]  /*0b40*/  IMAD.WIDE R2, R3, R2, c[0x0][0x590] ;  /* 0x0001640003027625 */ /* 0x004fca00078e0202 */
[----:B------:R-:W2:Y:S02]  /*0b50*/  LDG.E R7, [R2.64] ;  /* 0x0000000602077981 */ /* 0x000ea4000c1e1900 */
[----:B--23--:R-:W-:-:S05]  /*0b60*/  IMAD R9, R7, R12, RZ ;  /* 0x0000000c07097224 */ /* 0x00cfca00078e02ff */
[-C--:B-1----:R-:W-:Y:S02]  /*0b70*/  IABS R0, R9.reuse ;  /* 0x0000000900007213 */ /* 0x082fe40000000000 */
[----:B------:R-:W-:-:S03]  /*0b80*/  IABS R8, R9 ;  /* 0x0000000900087213 */ /* 0x000fc60000000000 */
[----:B------:R-:W-:-:S04]  /*0b90*/  IMAD.MOV.U32 R6, RZ, RZ, R0 ;  /* 0x000000ffff067224 */ /* 0x000fc800078e0000 */
[----:B------:R-:W1:Y:S08]  /*0ba0*/  I2F.RP R2, R6 ;  /* 0x0000000600027306 */ /* 0x000e700000209400 */
[----:B-1----:R-:W1:Y:S02]  /*0bb0*/  MUFU.RCP R2, R2 ;  /* 0x0000000200027308 */ /* 0x002e640000001000 */
[----:B-1----:R-:W-:-:S06]  /*0bc0*/  IADD3 R2, R2, 0xffffffe, RZ ;  /* 0x0ffffffe02027810 */ /* 0x002fcc0007ffe0ff */
[----:B------:R-:W1:Y:S02]  /*0bd0*/  F2I.FTZ.U32.TRUNC.NTZ R3, R2 ;  /* 0x0000000200037305 */ /* 0x000e64000021f000 */
[----:B-1----:R-:W-:-:S04]  /*0be0*/  IMAD.MOV R0, RZ, RZ, -R3 ;  /* 0x000000ffff007224 */ /* 0x002fc800078e0a03 */
[----:B------:R-:W-:Y:S01]  /*0bf0*/  IMAD.MOV.U32 R2, RZ, RZ, R0 ;  /* 0x000000ffff027224 */ /* 0x000fe200078e0000 */
[----:B------:R-:W-:-:S03]  /*0c00*/  IABS R0, R11 ;  /* 0x0000000b00007213 */ /* 0x000fc60000000000 */
[----:B------:R-:W-:Y:S01]  /*0c10*/  IMAD R4, R2, R6, RZ ;  /* 0x0000000602047224 */ /* 0x000fe200078e02ff */
[----:B------:R-:W-:Y:S01]  /*0c20*/  MOV R5, R0 ;  /* 0x0000000000057202 */ /* 0x000fe20000000f00 */
[----:B------:R-:W-:-:S04]  /*0c30*/  IMAD.MOV.U32 R2, RZ, RZ, RZ ;  /* 0x000000ffff027224 */ /* 0x000fc800078e00ff */
[----:B------:R-:W-:-:S04]  /*0c40*/  IMAD.HI.U32 R0, R3, R4, R2 ;  /* 0x0000000403007227 */ /* 0x000fc800078e0002 */
[----:B------:R-:W-:Y:S02]  /*0c50*/  IMAD.MOV R2, RZ, RZ, -R8 ;  /* 0x000000ffff027224 */ /* 0x000fe400078e0a08 */
        /* <DEDUP_REMOVED lines=9> */
[----:B------:R-:W-:-:S04]  /*0cf0*/  @P2 IADD3 R0, R0, 0x1, RZ ;  /* 0x0000000100002810 */ /* 0x000fc80007ffe0ff */
[----:B------:R-:W-:-:S05]  /*0d00*/  MOV R4, R0 ;  /* 0x0000000000047202 */ /* 0x000fca0000000f00 */
[----:B------:R-:W-:Y:S01]  /*0d10*/  @!P1 IMAD.MOV R4, RZ, RZ, -R4 ;  /* 0x000000ffff049224 */ /* 0x000fe200078e0a04 */
[----:B------:R-:W-:-:S05]  /*0d20*/  @!P0 LOP3.LUT R4, RZ, R9, RZ, 0x33, !PT ;  /* 0x00000009ff048212 */ /* 0x000fca00078e33ff */
[----:B------:R-:W-:-:S05]  /*0d30*/  IMAD R10, R7, R4, RZ ;  /* 0x00000004070a7224 */ /* 0x000fca00078e02ff */
[----:B------:R-:W-:-:S04]  /*0d40*/  IADD3 R0, -R10, c[0x0][0x538], RZ ;  /* 0x00014e000a007a10 */ /* 0x000fc80007ffe1ff */
[----:B------:R-:W-:-:S04]  /*0d50*/  IMNMX R6, R7, R0, PT ;  /* 0x0000000007067217 */ /* 0x000fc80003800200 */
[----:B------:R-:W-:-:S05]  /*0d60*/  IABS R0, R6 ;  /* 0x0000000600007213 */ /* 0x000fca0000000000 */
[----:B------:R-:W-:-:S04]  /*0d70*/  IMAD.MOV.U32 R5, RZ, RZ, R0 ;  /* 0x000000ffff057224 */ /* 0x000fc800078e0000 */
[----:B------:R-:W1:Y:S08]  /*0d80*/  I2F.RP R2, R5 ;  /* 0x0000000500027306 */ /* 0x000e700000209400 */
[----:B-1----:R-:W1:Y:S02]  /*0d90*/  MUFU.RCP R2, R2 ;  /* 0x0000000200027308 */ /* 0x002e640000001000 */
[----:B-1----:R-:W-:-:S06]  /*0da0*/  IADD3 R2, R2, 0xffffffe, RZ ;  /* 0x0ffffffe02027810 */ /* 0x002fcc0007ffe0ff */
[----:B------:R1:W2:Y:S02]  /*0db0*/  F2I.FTZ.U32.TRUNC.NTZ R3, R2 ;  /* 0x0000000200037305 */ /* 0x0002a4000021f000 */
[----:B-1----:R-:W-:Y:S01]  /*0dc0*/  IMAD.MOV R2, RZ, RZ, -R4 ;  /* 0x000000ffff027224 */ /* 0x002fe200078e0a04 */
[----:B--2---:R-:W-:-:S03]  /*0dd0*/  IADD3 R0, RZ, -R3, RZ ;  /* 0x80000003ff007210 */ /* 0x004fc60007ffe0ff */
[----:B------:R-:W-:Y:S01]  /*0de0*/  IMAD R8, R9, R2, R11 ;  /* 0x0000000209087224 */ /* 0x000fe200078e020b */
[----:B------:R-:W-:Y:S01]  /*0df0*/  IABS R9, R6 ;  /* 0x0000000600097213 */ /* 0x000fe20000000000 */
[----:B------:R-:W-:-:S03]  /*0e00*/  IMAD.MOV.U32 R2, RZ, RZ, R0 ;  /* 0x000000ffff027224 */ /* 0x000fc600078e0000 */
[----:B------:R-:W-:Y:S01]  /*0e10*/  IABS R0, R8 ;  /* 0x0000000800007213 */ /* 0x000fe20000000000 */
[----:B------:R-:W-:Y:S02]  /*0e20*/  IMAD R7, R2, R5, RZ ;  /* 0x0000000502077224 */ /* 0x000fe400078e02ff */
[----:B------:R-:W-:Y:S02]  /*0e30*/  IMAD.MOV.U32 R2, RZ, RZ, RZ ;  /* 0x000000ffff027224 */ /* 0x000fe400078e00ff */
[----:B------:R-:W-:Y:S01]  /*0e40*/  IMAD.MOV.U32 R4, RZ, RZ, R0 ;  /* 0x000000ffff047224 */ /* 0x000fe200078e0000 */
[----:B------:R-:W-:Y:S01]  /*0e50*/  IADD3 R0, RZ, -R9, RZ ;  /* 0x80000009ff007210 */ /* 0x000fe20007ffe0ff */
[----:B------:R-:W-:-:S04]  /*0e60*/  IMAD.HI.U32 R3, R3, R7, R2 ;  /* 0x0000000703037227 */ /* 0x000fc800078e0002 */
[----:B------:R-:W-:Y:S02]  /*0e70*/  IMAD.MOV.U32 R2, RZ, RZ, R0 ;  /* 0x000000ffff027224 */ /* 0x000fe400078e0000 */
[----:B------:R-:W-:Y:S01]  /*0e80*/  IMAD.HI.U32 R0, R3, R4, RZ ;  /* 0x0000000403007227 */ /* 0x000fe200078e00ff */
[----:B------:R-:W-:-:S03]  /*0e90*/  IADD3 R3, R10, 0x1000000, R8 ;  /* 0x010000000a037810 */ /* 0x000fc60007ffe008 */
[----:B------:R-:W-:-:S05]  /*0ea0*/  IMAD R2, R0, R2, R4 ;  /* 0x0000000200027224 */ /* 0x000fca00078e0204 */
[----:B------:R-:W-:-:S13]  /*0eb0*/  ISETP.GT.U32.AND P0, PT, R5, R2, PT ;  /* 0x000000020500720c */ /* 0x000fda0003f04070 */
[----:B------:R-:W-:Y:S01]  /*0ec0*/  @!P0 IMAD.IADD R2, R2, 0x1, -R5 ;  /* 0x0000000102028824 */ /* 0x000fe200078e0a05 */
[----:B------:R-:W-:Y:S02]  /*0ed0*/  @!P0 IADD3 R0, R0, 0x1, RZ ;  /* 0x0000000100008810 */ /* 0x000fe40007ffe0ff */
[----:B------:R-:W-:Y:S02]  /*0ee0*/  ISETP.NE.AND P0, PT, R6, RZ, PT ;  /* 0x000000ff0600720c */ /* 0x000fe40003f05270 */
[----:B------:R-:W-:Y:S02]  /*0ef0*/  ISETP.GE.U32.AND P2, PT, R2, R5, PT ;  /* 0x000000050200720c */ /* 0x000fe40003f46070 */
[----:B------:R-:W-:-:S04]  /*0f00*/  LOP3.LUT R2, R8, R6, RZ, 0x3c, !PT ;  /* 0x0000000608027212 */ /* 0x000fc800078e3cff */
[----:B------:R-:W-:Y:S01]  /*0f10*/  ISETP.GE.AND P1, PT, R2, RZ, PT ;  /* 0x000000ff0200720c */ /* 0x000fe20003f26270 */
[----:B------:R-:W-:-:S06]  /*0f20*/  IMAD.MOV R2, RZ, RZ, -R6 ;  /* 0x000000ffff027224 */ /* 0x000fcc00078e0a06 */
[----:B------:R-:W-:-:S06]  /*0f30*/  @P2 IADD3 R0, R0, 0x1, RZ ;  /* 0x0000000100002810 */ /* 0x000fcc0007ffe0ff */
[----:B------:R-:W-:Y:S02]  /*0f40*/  @!P1 IADD3 R0, -R0, RZ, RZ ;  /* 0x000000ff00009210 */ /* 0x000fe40007ffe1ff */
[----:B------:R-:W-:-:S05]  /*0f50*/  @!P0 LOP3.LUT R0, RZ, R6, RZ, 0x33, !PT ;  /* 0x00000006ff008212 */ /* 0x000fca00078e33ff */
[----:B------:R-:W-:-:S05]  /*0f60*/  IMAD R2, R0, R2, R3 ;  /* 0x0000000200027224 */ /* 0x000fca00078e0203 */
[----:B------:R1:W-:Y:S02]  /*0f70*/  STL [R1+0xc8], R2 ;  /* 0x0000c80201007387 */ /* 0x0003e40000100800 */
.L_x_463:
[----:B------:R-:W-:Y:S05]  /*0f80*/  BSYNC B0 ;  /* 0x0000000000007941 */ /* 0x000fea0003800000 */
.L_x_461:
[----:B------:R-:W-:-:S04]  /*0f90*/  LOP3.LUT R0, RZ, R0, RZ, 0x33, !PT ;  /* 0x00000000ff007212 */ /* 0x000fc800078e33ff */
[----:B------:R-:W-:-:S05]  /*0fa0*/  IADD3 R0, R0, R12, RZ ;  /* 0x0000000c00007210 */ /* 0x000fca0007ffe0ff */
[----:B------:R2:W-:Y:S01]  /*0fb0*/  STL [R1+0xc4], R0 ;  /* 0x0000c40001007387 */ /* 0x0005e20000100800 */
[----:B------:R-:W-:Y:S05]  /*0fc0*/  BRA `(.L_x_464) ;  /* 0x0000006000007947 */ /* 0x000fea0003800000 */
.L_x_452:
[----:B------:R-:W-:Y:S01]  /*0fd0*/  MOV R0, UR4 ;  /* 0x0000000400007c02 */ /* 0x000fe20008000f00 */
[----:B------:R-:W-:Y:S04]  /*0fe0*/  STL [R1+0xc4], RZ ;  /* 0x0000c4ff01007387 */ /* 0x000fe80000100800 */
[----:B------:R-:W-:Y:S04]  /*0ff0*/  STL [R1+0xc8], RZ ;  /* 0x0000c8ff01007387 */ /* 0x000fe80000100800 */
[----:B------:R1:W-:Y:S02]  /*1000*/  STL [R1+0xc0], R0 ;  /* 0x0000c00001007387 */ /* 0x0003e40000100800 */
[----:B-1----:R-:W-:-:S05]  /*1010*/  MOV R0, c[0x0][0x53c] ;  /* 0x00014f0000007a02 */ /* 0x002fca0000000f00 */
[----:B------:R1:W-:Y:S02]  /*1020*/  STL [R1+0xcc], R0 ;  /* 0x0000cc0001007387 */ /* 0x0003e40000100800 */
.L_x_464:
[----:B------:R-:W3:Y:S04]  /*1030*/  LDL R4, [R1+0xc0] ;  /* 0x0000c00001047983 */ /* 0x000ee80000100800 */
[----:B------:R-:W3:Y:S04]  /*1040*/  LDL R5, [R1+0xc4] ;  /* 0x0000c40001057983 */ /* 0x000ee80000100800 */
[----:B------:R-:W3:Y:S04]  /*1050*/  LDL R6, [R1+0xc8] ;  /* 0x0000c80001067983 */ /* 0x000ee80000100800 */
[----:B------:R-:W3:Y:S01]  /*1060*/  LDL R7, [R1+0xcc] ;  /* 0x0000cc0001077983 */ /* 0x000ee20000100800 */
[----:B------:R-:W-:Y:S01]  /*1070*/  ISETP.NE.AND P0, PT, R13, RZ, PT ;  /* 0x000000ff0d00720c */ /* 0x000fe20003f05270 */
[----:B------:R-:W-:-:S12]  /*1080*/  WARPSYNC 0xffffffff ;  /* 0xffffffff00007948 */ /* 0x000fd80003800000 */
[----:B---3--:R3:W-:Y:S04]  /*1090*/  @!P0 STS.128 [0x1a080], R4 ;  /* 0x01a08004ff008388 */ /* 0x0087e80000000c00 */
[----:B------:R-:W-:Y:S06]  /*10a0*/  BAR.ARV 0x5, 0x100 ;  /* 0x0144000000007b1d */ /* 0x000fec0000002000 */
.L_x_450:
[----:B-12---:R-:W2:Y:S02]  /*10b0*/  LDL R0, [R1+0xcc] ;  /* 0x0000cc0001007983 */ /* 0x006ea40000100800 */
[----:B--2---:R-:W-:-:S13]  /*10c0*/  ISETP.GE.AND P0, PT, R0, c[0x0][0x53c], PT ;  /* 0x00014f0000007a0c */ /* 0x004fda0003f06270 */
[----:B------:R-:W-:Y:S05]  /*10d0*/  @P0 EXIT ;  /* 0x000000000000094d */ /* 0x000fea0003800000 */
[----:B------:R-:W1:Y:S01]  /*10e0*/  S2R R16, SR_TID.X ;  /* 0x0000000000107919 */ /* 0x000e620000002100 */
[----:B------:R-:W-:Y:S02]  /*10f0*/  ULDC UR5, c[0x0][0x2ac] ;  /* 0x0000ab0000057ab9 */ /* 0x000fe40000000800 */
[----:B------:R-:W-:Y:S02]  /*1100*/  ULDC UR4, c[0x0][0x1d0] ;  /* 0x0000740000047ab9 */ /* 0x000fe40000000800 */
[----:B------:R-:W-:Y:S01]  /*1110*/  UIMAD UR5, UR5, UR4, URZ ;  /* 0x00000004050572a4 */ /* 0x000fe2000f8e023f */
[----:B-1-3--:R-:W-:-:S04]  /*1120*/  SHF.R.S32.HI R7, RZ, 0x1f, R16 ;  /* 0x0000001fff077819 */ /* 0x00afc80000011410 */
        /* <DEDUP_REMOVED lines=17> */
[----:B------:R-:W-:Y:S01]  /*1240*/  LEA.HI R7, R7, R16, RZ, 0x6 ;  /* 0x0000001007077211 */ /* 0x000fe200078f30ff */
[----:B------:R-:W-:Y:S01]  /*1250*/  IMAD.IADD R20, R16, 0x1, -R4 ;  /* 0x0000000110147824 */ /* 0x000fe200078e0a04 */
[----:B------:R-:W-:Y:S01]  /*1260*/  SHF.R.S32.HI R4, RZ, 0x1f, R2 ;  /* 0x0000001fff047819 */ /* 0x000fe20000011402 */
[----:B------:R-:W-:Y:S01]  /*1270*/  IMAD.IADD R8, R8, 0x1, -R0 ;  /* 0x0000000108087824 */ /* 0x000fe200078e0a00 */
[----:B------:R-:W-:Y:S01]  /*1280*/  LOP3.LUT R0, R3, 0x1c0, RZ, 0xc0, !PT ;  /* 0x000001c003007812 */ /* 0x000fe200078ec0ff */
[----:B------:R-:W-:Y:S01]  /*1290*/  IMAD.SHL.U32 R19, R20, 0x8, RZ ;  /* 0x0000000814137824 */ /* 0x000fe200078e00ff */
[----:B------:R-:W-:Y:S01]  /*12a0*/  LEA.HI R14, R4, R2, RZ, 0x3 ;  /* 0x00000002040e7211 */ /* 0x000fe200078f18ff */
[----:B------:R-:W-:Y:S01]  /*12b0*/  IMAD.SHL.U32 R6, R20, 0x40, RZ ;  /* 0x0000004014067824 */ /* 0x000fe200078e00ff */
[----:B------:R-:W-:Y:S01]  /*12c0*/  SHF.R.U32.HI R5, RZ, 0x3, R0 ;  /* 0x00000003ff057819 */ /* 0x000fe20000011600 */
[----:B------:R-:W-:Y:S01]  /*12d0*/  IMAD.SHL.U32 R7, R7, 0x8, RZ ;  /* 0x0000000807077824 */ /* 0x000fe200078e00ff */
[----:B------:R-:W-:Y:S01]  /*12e0*/  LOP3.LUT R3, R0, 0x38, R19, 0xf8, !PT ;  /* 0x0000003800037812 */ /* 0x000fe200078ef813 */
[----:B------:R-:W-:Y:S01]  /*12f0*/  STL [R1+0x40], R19 ;  /* 0x0000401301007387 */ /* 0x000fe20000100800 */
[----:B------:R-:W-:-:S02]  /*1300*/  LOP3.LUT R4, R14, 0xfffffff8, RZ, 0xc0, !PT ;  /* 0xfffffff80e047812 */ /* 0x000fc400078ec0ff */
[----:B------:R-:W-:Y:S02]  /*1310*/  LOP3.LUT R12, R3, R5, RZ, 0x3c, !PT ;  /* 0x00000005030c7212 */ /* 0x000fe400078e3cff */
[----:B------:R-:W-:Y:S01]  /*1320*/  LOP3.LUT R3, R10, 0xffffffe0, RZ, 0xc0, !PT ;  /* 0xffffffe00a037812 */ /* 0x000fe200078ec0ff */
[----:B------:R-:W-:Y:S01]  /*1330*/  IMAD.IADD R5, R2, 0x1, -R4 ;  /* 0x0000000102057824 */ /* 0x000fe200078e0a04 */
[----:B------:R-:W-:Y:S02]  /*1340*/  LOP3.LUT R0, R6, 0x1c0, RZ, 0xc0, !PT ;  /* 0x000001c006007812 */ /* 0x000fe400078ec0ff */
[----:B------:R-:W-:Y:S01]  /*1350*/  LOP3.LUT R6, R8, 0x1, RZ, 0xc0, !PT ;  /* 0x0000000108067812 */ /* 0x000fe200078ec0ff */
[----:B------:R-:W-:Y:S01]  /*1360*/  IMAD.IADD R18, R16, 0x1, -R3 ;  /* 0x0000000110127824 */ /* 0x000fe200078e0a03 */
[----:B------:R-:W-:Y:S02]  /*1370*/  LOP3.LUT R4, R0, 0x8, R9, 0xf8, !PT ;  /* 0x0000000800047812 */ /* 0x000fe400078ef809 */
[----:B------:R-:W-:-:S02]  /*1380*/  SHF.R.U32.HI R2, RZ, 0x3, R0 ;  /* 0x00000003ff027819 */ /* 0x000fc40000011600 */
[--C-:B------:R-:W-:Y:S02]  /*1390*/  SHF.R.S32.HI R9, RZ, 0x5, R10.reuse ;  /* 0x00000005ff097819 */ /* 0x100fe4000001140a */
[----:B------:R-:W-:Y:S02]  /*13a0*/  SHF.R.S32.HI R0, RZ, 0x1f, R10 ;  /* 0x0000001fff007819 */ /* 0x000fe4000001140a */
[----:B------:R-:W-:Y:S02]  /*13b0*/  SHF.R.S32.HI R11, RZ, 0x1f, R18 ;  /* 0x0000001fff0b7819 */ /* 0x000fe40000011412 */
[----:B------:R-:W-:Y:S02]  /*13c0*/  LEA.HI R0, R0, R9, RZ, 0x3 ;  /* 0x0000000900007211 */ /* 0x000fe400078f18ff */
[----:B------:R-:W-:Y:S01]  /*13d0*/  LOP3.LUT R3, R15, 0xfffffffc, RZ, 0xc0, !PT ;  /* 0xfffffffc0f037812 */ /* 0x000fe200078ec0ff */
[----:B------:R-:W-:Y:S01]  /*13e0*/  IMAD.MOV.U32 R15, RZ, RZ, 0x20 ;  /* 0x00000020ff0f7424 */ /* 0x000fe200078e00ff */
[----:B------:R-:W-:-:S02]  /*13f0*/  LOP3.LUT R0, R0, 0xffffff8, RZ, 0xc0, !PT ;  /* 0x0ffffff800007812 */ /* 0x000fc400078ec0ff */
[----:B------:R-:W-:Y:S01]  /*1400*/  LEA.HI R11, R11, R18, RZ, 0x2 ;  /* 0x000000120b0b7211 */ /* 0x000fe200078f10ff */
[----:B------:R-:W-:Y:S01]  /*1410*/  IMAD.IADD R3, R16, 0x1, -R3 ;  /* 0x0000000110037824 */ /* 0x000fe200078e0a03 */
[----:B------:R-:W-:Y:S01]  /*1420*/  LOP3.LUT R10, R4, R2, RZ, 0x3c, !PT ;  /* 0x00000002040a7212 */ /* 0x000fe200078e3cff */
[----:B------:R-:W-:Y:S01]  /*1430*/  IMAD.IADD R4, R9, 0x1, -R0 ;  /* 0x0000000109047824 */ /* 0x000fe200078e0a00 */
[----:B------:R-:W-:Y:S01]  /*1440*/  SHF.R.S32.HI R2, RZ, 0x2, R11 ;  /* 0x00000002ff027819 */ /* 0x000fe2000001140b */
[----:B------:R-:W-:Y:S01]  /*1450*/  IMAD.MOV.U32 R16, RZ, RZ, 0x10 ;  /* 0x00000010ff107424 */ /* 0x000fe200078e00ff */
[----:B------:R-:W-:Y:S02]  /*1460*/  ISETP.NE.U32.AND P4, PT, R6, 0x1, PT ;  /* 0x000000010600780c */ /* 0x000fe40003f85070 */
[----:B------:R-:W-:Y:S01]  /*1470*/  LEA.HI R0, R3, R3, RZ, 0x1 ;  /* 0x0000000303007211 */ /* 0x000fe200078f08ff */
[----:B------:R-:W-:Y:S01]  /*1480*/  IMAD R17, R4, 0x10, R2 ;  /* 0x0000001004117824 */ /* 0x000fe200078e0202 */
[----:B------:R-:W-:Y:S01]  /*1490*/  R2P PR, R8, 0x6 ;  /* 0x0000000608007804 */ /* 0x000fe20000000000 */
[C---:B------:R-:W-:Y:S01]  /*14a0*/  IMAD.SHL.U32 R2, R5.reuse, 0x40, RZ ;  /* 0x0000004005027824 */ /* 0x040fe200078e00ff */
[----:B------:R-:W-:Y:S01]  /*14b0*/  LOP3.LUT R6, R0, 0x1ffffffe, RZ, 0xc0, !PT ;  /* 0x1ffffffe00067812 */ /* 0x000fe200078ec0ff */
[----:B------:R-:W-:Y:S01]  /*14c0*/  IMAD.SHL.U32 R4, R8, 0x40, RZ ;  /* 0x0000004008047824 */ /* 0x000fe200078e00ff */
[C---:B------:R-:W-:Y:S01]  /*14d0*/  LOP3.LUT P3, RZ, R5.reuse, 0x2, RZ, 0xc0, !PT ;  /* 0x0000000205ff7812 */ /* 0x040fe2000786c0ff */
[----:B------:R-:W-:Y:S01]  /*14e0*/  STL [R1+0x1fc], R17 ;  /* 0x0001fc1101007387 */ /* 0x000fe20000100800 */
[----:B------:R-:W-:Y:S01]  /*14f0*/  LOP3.LUT P0, RZ, R5, 0x4, RZ, 0xc0, !PT ;  /* 0x0000000405ff7812 */ /* 0x000fe2000780c0ff */
[----:B------:R-:W-:Y:S01]  /*1500*/  IMAD.SHL.U32 R5, R13, 0x8, RZ ;  /* 0x000000080d057824 */ /* 0x000fe200078e00ff */
[----:B------:R-:W-:Y:S01]  /*1510*/  LOP3.LUT R2, R2, 0x1c0, RZ, 0xc0, !PT ;  /* 0x000001c002027812 */ /* 0x000fe200078ec0ff */
[----:B------:R-:W-:Y:S01]  /*1520*/  IMAD.IADD R8, R3, 0x1, -R6 ;  /* 0x0000000103087824 */ /* 0x000fe200078e0a06 */
[----:B------:R-:W-:Y:S01]  /*1530*/  LOP3.LUT R4, R4, 0x1c0, RZ, 0xc0, !PT ;  /* 0x000001c004047812 */ /* 0x000fe200078ec0ff */
[----:B------:R-:W-:Y:S01]  /*1540*/  IMAD R0, R13, 0x200, R10 ;  /* 0x000002000d007824 */ /* 0x000fe200078e020a */
[----:B------:R-:W-:Y:S01]  /*1550*/  LOP3.LUT R12, R12, 0x7ffffe00, R7, 0xf8, !PT ;  /* 0x7ffffe000c0c7812 */ /* 0x000fe200078ef807 */
[----:B------:R-:W-:Y:S01]  /*1560*/  IMAD R7, R9, 0x200, R3 ;  /* 0x0000020009077824 */ /* 0x000fe200078e0203 */
[----:B------:R-:W-:Y:S01]  /*1570*/  LOP3.LUT R6, R2, 0x8, R5, 0xf8, !PT ;  /* 0x0000000802067812 */ /* 0x000fe200078ef805 */
[----:B------:R-:W-:Y:S01]  /*1580*/  IMAD R8, R8, 0x8, R17 ;  /* 0x0000000808087824 */ /* 0x000fe200078e0211 */
[----:B------:R-:W-:Y:S01]  /*1590*/  SHF.R.U32.HI R3, RZ, 0x3, R2 ;  /* 0x00000003ff037819 */ /* 0x000fe20000011602 */
[----:B------:R-:W-:Y:S01]  /*15a0*/  IMAD.SHL.U32 R12, R12, 0x2, RZ ;  /* 0x000000020c0c7824 */ /* 0x000fe200078e00ff */
[----:B------:R-:W-:Y:S01]  /*15b0*/  LEA.HI R2, R4, R4, RZ, 0x1d ;  /* 0x0000000404027211 */ /* 0x000fe200078fe8ff */
[----:B------:R-:W-:Y:S01]  /*15c0*/  IMAD.MOV.U32 R10, RZ, RZ, 0x40 ;  /* 0x00000040ff0a7424 */ /* 0x000fe200078e00ff */
[----:B------:R-:W-:Y:S01]  /*15d0*/  LOP3.LUT R3, R6, R3, RZ, 0x3c, !PT ;  /* 0x0000000306037212 */ /* 0x000fe200078e3cff */
[----:B------:R-:W-:Y:S01]  /*15e0*/  IMAD.SHL.U32 R6, R14, 0x40, RZ ;  /* 0x000000400e067824 */ /* 0x000fe200078e00ff */
[----:B------:R-:W-:Y:S01]  /*15f0*/  SEL R5, R16, 0xfffffff0, !P3 ;  /* 0xfffffff010057807 */ /* 0x000fe20005800000 */
[----:B------:R-:W-:Y:S01]  /*1600*/  IMAD.U32 R7, R7, 0x2, R2 ;  /* 0x0000000207077824 */ /* 0x000fe200078e0002 */
[----:B------:R-:W-:Y:S01]  /*1610*/  SEL R4, R15, 0xffffffe0, !P0 ;  /* 0xffffffe00f047807 */ /* 0x000fe20004000000 */
[----:B------:R-:W-:Y:S01]  /*1620*/  IMAD R2, R20, 0x20, R21 ;  /* 0x0000002014027824 */ /* 0x000fe200078e0215 */
[----:B------:R-:W-:-:S02]  /*1630*/  IADD3 R13, R19, 0x40, RZ ;  /* 0x00000040130d7810 */ /* 0x000fc40007ffe0ff */
[----:B------:R-:W-:Y:S01]  /*1640*/  LOP3.LUT R3, R3, 0x7ffffe00, R6, 0xf8, !PT ;  /* 0x7ffffe0003037812 */ /* 0x000fe200078ef806 */
[----:B------:R-:W-:Y:S01]  /*1650*/  IMAD.IADD R4, R5, 0x1, R4 ;  /* 0x0000000105047824 */ /* 0x000fe200078e0204 */
[----:B------:R1:W-:Y:S01]  /*1660*/  STL [R1+0x178], R2 ;  /* 0x0001780201007387 */ /* 0x0003e20000100800 */
[----:B------:R-:W-:Y:S02]  /*1670*/  SHF.R.S32.HI R14, RZ, 0x1f, R19 ;  /* 0x0000001fff0e7819 */ /* 0x000fe40000011413 */
[C---:B------:R-:W-:Y:S01]  /*1680*/  IADD3 R6, R19.reuse, 0x80, RZ ;  /* 0x0000008013067810 */ /* 0x040fe20007ffe0ff */
[----:B------:R-:W-:Y:S01]  /*1690*/  STL [R1+0x68], R13 ;  /* 0x0000680d01007387 */ /* 0x000fe20000100800 */
[----:B------:R-:W-:Y:S02]  /*16a0*/  IADD3 R5, R19, 0xc0, RZ ;  /* 0x000000c013057810 */ /* 0x000fe40007ffe0ff */
[----:B------:R-:W-:Y:S01]  /*16b0*/  LEA R236, R0, 0x14080, 0x1 ;  /* 0x0001408000ec7811 */ /* 0x000fe200078e08ff */
[----:B------:R-:W-:Y:S01]  /*16c0*/  STL [R1+0x20c], R14 ;  /* 0x00020c0e01007387 */ /* 0x000fe20000100800 */
[----:B------:R-:W-:-:S02]  /*16d0*/  SEL R0, R10, 0xffffffc0, !P0 ;  /* 0xffffffc00a007807 */ /* 0x000fc40004000000 */
[----:B------:R-:W-:Y:S01]  /*16e0*/  LEA R239, R3, 0x4080, 0x1 ;  /* 0x0000408003ef7811 */ /* 0x000fe200078e08ff */
[----:B------:R2:W-:Y:S04]  /*16f0*/  STL [R1+0x64], R6 ;  /* 0x0000640601007387 */ /* 0x0005e80000100800 */
[----:B------:R3:W-:Y:S01]  /*1700*/  STL [R1+0x6c], R5 ;  /* 0x00006c0501007387 */ /* 0x0007e20000100800 */
[----:B------:R-:W-:Y:S01]  /*1710*/  IMAD.IADD R240, R239, 0x1, R0 ;  /* 0x00000001eff07824 */ /* 0x000fe200078e0200 */
[----:B-1----:R-:W-:Y:S02]  /*1720*/  LOP3.LUT R2, R11, 0x7ffffffc, RZ, 0xc0, !PT ;  /* 0x7ffffffc0b027812 */ /* 0x002fe400078ec0ff */
[----:B------:R-:W-:-:S03]  /*1730*/  SHF.R.S32.HI R11, RZ, 0x1f, R13 ;  /* 0x0000001fff0b7819 */ /* 0x000fc6000001140d */
[----:B------:R-:W-:Y:S02]  /*1740*/  IMAD.IADD R2, R18, 0x1, -R2 ;  /* 0x0000000112027824 */ /* 0x000fe400078e0a02 */
[----:B------:R1:W-:Y:S01]  /*1750*/  STL [R1+0x208], R11 ;  /* 0x0002080b01007387 */ /* 0x0003e20000100800 */
[----:B--2---:R-:W-:Y:S02]  /*1760*/  SHF.R.S32.HI R6, RZ, 0x1f, R6 ;  /* 0x0000001fff067819 */ /* 0x004fe40000011406 */
[----:B---3--:R-:W-:-:S03]  /*1770*/  SHF.R.S32.HI R5, RZ, 0x1f, R5 ;  /* 0x0000001fff057819 */ /* 0x008fc60000011405 */
[----:B------:R-:W-:Y:S04]  /*1780*/  STL [R1+0x204], R6 ;  /* 0x0002040601007387 */ /* 0x000fe80000100800 */
[----:B------:R2:W-:Y:S04]  /*1790*/  STL [R1+0x200], R5 ;  /* 0x0002000501007387 */ /* 0x0005e80000100800 */
[----:B------:R3:W-:Y:S04]  /*17a0*/  STL [R1+0x1c], R12 ;  /* 0x00001c0c01007387 */ /* 0x0007e80000100800 */
[----:B------:R-:W-:Y:S01]  /*17b0*/  STL [R1+0xb4], R8 ;  /* 0x0000b40801007387 */ /* 0x000fe20000100800 */
[----:B-1----:R-:W-:Y:S01]  /*17c0*/  IMAD.SHL.U32 R11, R2, 0x2, RZ ;  /* 0x00000002020b7824 */ /* 0x002fe200078e00ff */
[----:B------:R-:W-:-:S04]  /*17d0*/  SEL R2, R15, 0xffffffe0, !P3 ;  /* 0xffffffe00f027807 */ /* 0x000fc80005800000 */
[C---:B------:R-:W-:Y:S01]  /*17e0*/  IADD3 R42, R11.reuse, 0x8, RZ ;  /* 0x000000080b2a7810 */ /* 0x040fe20007ffe0ff */
[----:B------:R1:W-:Y:S01]  /*17f0*/  STL [R1+0x7c], R11 ;  /* 0x00007c0b01007387 */ /* 0x0003e20000100800 */
[----:B------:R-:W-:Y:S01]  /*1800*/  IADD3 R41, R11, 0x10, RZ ;  /* 0x000000100b297810 */ /* 0x000fe20007ffe0ff */
[----:B------:R-:W-:Y:S01]  /*1810*/  IMAD.IADD R241, R239, 0x1, R2 ;  /* 0x00000001eff17824 */ /* 0x000fe200078e0202 */
[C---:B------:R-:W-:Y:S01]  /*1820*/  IADD3 R40, R11.reuse, 0x18, RZ ;  /* 0x000000180b287810 */ /* 0x040fe20007ffe0ff */
[----:B------:R-:W-:Y:S01]  /*1830*/  STL [R1+0x174], R42 ;  /* 0x0001742a01007387 */ /* 0x000fe20000100800 */
[C---:B------:R-:W-:Y:S02]  /*1840*/  IADD3 R39, R11.reuse, 0x20, RZ ;  /* 0x000000200b277810 */ /* 0x040fe40007ffe0ff */
        /* <DEDUP_REMOVED lines=36> */
[----:B--2---:R-:W-:Y:S01]  /*1a90*/  SEL R5, R10, 0xffffffc0, !P2 ;  /* 0xffffffc00a057807 */ /* 0x004fe20005000000 */
[----:B------:R-:W-:Y:S01]  /*1aa0*/  STL [R1+0x148], R29 ;  /* 0x0001481d01007387 */ /* 0x000fe20000100800 */
[----:B------:R-:W-:-:S02]  /*1ab0*/  IADD3 R13, R11, 0xe8, RZ ;  /* 0x000000e80b0d7810 */ /* 0x000fc40007ffe0ff */
[----:B---3--:R-:W-:Y:S01]  /*1ac0*/  IADD3 R12, R11, 0xf0, RZ ;  /* 0x000000f00b0c7810 */ /* 0x008fe20007ffe0ff */
[----:B------:R-:W-:Y:S01]  /*1ad0*/  STL [R1+0x144], R28 ;  /* 0x0001441c01007387 */ /* 0x000fe20000100800 */
[----:B------:R-:W-:Y:S02]  /*1ae0*/  LEA R10, R7, 0x80, 0x1 ;  /* 0x00000080070a7811 */ /* 0x000fe400078e08ff */
[----:B------:R-:W-:Y:S01]  /*1af0*/  SHF.R.S32.HI R7, RZ, 0x1f, R42 ;  /* 0x0000001fff077819 */ /* 0x000fe2000001142a */
[----:B------:R-:W-:Y:S01]  /*1b00*/  STL [R1+0x140], R27 ;  /* 0x0001401b01007387 */ /* 0x000fe20000100800 */
[----:B-1----:R-:W-:Y:S02]  /*1b10*/  IADD3 R11, R11, 0xf8, RZ ;  /* 0x000000f80b0b7810 */ /* 0x002fe40007ffe0ff */
[----:B------:R-:W-:Y:S01]  /*1b20*/  SHF.R.S32.HI R8, RZ, 0x1f, R41 ;  /* 0x0000001fff087819 */ /* 0x000fe20000011429 */
[----:B------:R-:W-:Y:S01]  /*1b30*/  STL [R1+0x13c], R26 ;  /* 0x00013c1a01007387 */ /* 0x000fe20000100800 */
[----:B------:R-:W-:-:S02]  /*1b40*/  SEL R6, R15, 0xffffffe0, !P1 ;  /* 0xffffffe00f067807 */ /* 0x000fc40004800000 */
[----:B------:R-:W-:Y:S01]  /*1b50*/  SHF.R.S32.HI R15, RZ, 0x1f, R39 ;  /* 0x0000001fff0f7819 */ /* 0x000fe20000011427 */
[----:B------:R-:W-:Y:S01]  /*1b60*/  STL [R1+0x138], R25 ;  /* 0x0001381901007387 */ /* 0x000fe20000100800 */
[----:B------:R-:W-:-:S03]  /*1b70*/  IADD3 R242, R0, R239, R2 ;  /* 0x000000ef00f27210 */ /* 0x000fc60007ffe002 */
[----:B------:R-:W-:Y:S04]  /*1b80*/  STL [R1+0x134], R24 ;  /* 0x0001341801007387 */ /* 0x000fe80000100800 */
        /* <DEDUP_REMOVED lines=8> */
[----:B------:R1:W-:Y:S04]  /*1c10*/  STL [R1+0x110], R14 ;  /* 0x0001100e01007387 */ /* 0x0003e80000100800 */
[----:B------:R-:W-:Y:S04]  /*1c20*/  STL [R1+0x10c], R13 ;  /* 0x00010c0d01007387 */ /* 0x000fe80000100800 */
[----:B------:R2:W-:Y:S04]  /*1c30*/  STL [R1+0x108], R12 ;  /* 0x0001080c01007387 */ /* 0x0005e80000100800 */
[----:B------:R3:W-:Y:S04]  /*1c40*/  STL [R1+0x1f4], R7 ;  /* 0x0001f40701007387 */ /* 0x0007e80000100800 */
[----:B------:R4:W-:Y:S04]  /*1c50*/  STL [R1+0x104], R11 ;  /* 0x0001040b01007387 */ /* 0x0009e80000100800 */
[----:B------:R5:W-:Y:S04]  /*1c60*/  STL [R1+0x1f0], R8 ;  /* 0x0001f00801007387 */ /* 0x000be80000100800 */
[----:B------:R-:W-:Y:S01]  /*1c70*/  STL [R1+0xd4], R10 ;  /* 0x0000d40a01007387 */ /* 0x000fe20000100800 */
[----:B-1----:R-:W-:-:S02]  /*1c80*/  SHF.R.S32.HI R14, RZ, 0x1f, R14 ;  /* 0x0000001fff0e7819 */ /* 0x002fc4000001140e */
[----:B--2---:R-:W-:Y:S02]  /*1c90*/  SHF.R.S32.HI R12, RZ, 0x1f, R12 ;  /* 0x0000001fff0c7819 */ /* 0x004fe4000001140c */
[----:B---3--:R-:W-:Y:S02]  /*1ca0*/  SHF.R.S32.HI R7, RZ, 0x1f, R40 ;  /* 0x0000001fff077819 */ /* 0x008fe40000011428 */
[----:B----4-:R-:W-:-:S03]  /*1cb0*/  SHF.R.S32.HI R11, RZ, 0x1f, R11 ;  /* 0x0000001fff0b7819 */ /* 0x010fc6000001140b */
[----:B------:R1:W-:Y:S01]  /*1cc0*/  STL [R1+0x1ec], R7 ;  /* 0x0001ec0701007387 */ /* 0x0003e20000100800 */
[----:B-----5:R-:W-:-:S03]  /*1cd0*/  SHF.R.S32.HI R8, RZ, 0x1f, R37 ;  /* 0x0000001fff087819 */ /* 0x020fc60000011425 */
[----:B------:R2:W-:Y:S01]  /*1ce0*/  STL [R1+0x1e8], R15 ;  /* 0x0001e80f01007387 */ /* 0x0005e20000100800 */
[----:B-1----:R-:W-:Y:S02]  /*1cf0*/  SHF.R.S32.HI R7, RZ, 0x1f, R38 ;  /* 0x0000001fff077819 */ /* 0x002fe40000011426 */
[----:B--2---:R-:W-:-:S03]  /*1d00*/  SHF.R.S32.HI R15, RZ, 0x1f, R36 ;  /* 0x0000001fff0f7819 */ /* 0x004fc60000011424 */
[----:B------:R1:W-:Y:S04]  /*1d10*/  STL [R1+0x1e4], R7 ;  /* 0x0001e40701007387 */ /* 0x0003e80000100800 */
[----:B------:R2:W-:Y:S04]  /*1d20*/  STL [R1+0x1e0], R8 ;  /* 0x0001e00801007387 */ /* 0x0005e80000100800 */
[----:B------:R3:W-:Y:S01]  /*1d30*/  STL [R1+0x1dc], R15 ;  /* 0x0001dc0f01007387 */ /* 0x0007e20000100800 */
[----:B-1----:R-:W-:Y:S02]  /*1d40*/  SHF.R.S32.HI R7, RZ, 0x1f, R35 ;  /* 0x0000001fff077819 */ /* 0x002fe40000011423 */
[----:B--2---:R-:W-:-:S03]  /*1d50*/  SHF.R.S32.HI R8, RZ, 0x1f, R34 ;  /* 0x0000001fff087819 */ /* 0x004fc60000011422 */
[----:B------:R1:W-:Y:S01]  /*1d60*/  STL [R1+0x1d8], R7 ;  /* 0x0001d80701007387 */ /* 0x0003e20000100800 */
[----:B---3--:R-:W-:-:S03]  /*1d70*/  SHF.R.S32.HI R15, RZ, 0x1f, R33 ;  /* 0x0000001fff0f7819 */ /* 0x008fc60000011421 */
        /* <DEDUP_REMOVED lines=31> */
[----:B------:R-:W-:Y:S01]  /*1f70*/  STL [R1+0x194], R15 ;  /* 0x0001940f01007387 */ /* 0x000fe20000100800 */
[----:B-1----:R-:W-:Y:S02]  /*1f80*/  SHF.R.S32.HI R7, RZ, 0x1f, R17 ;  /* 0x0000001fff077819 */ /* 0x002fe40000011411 */
[----:B--2---:R-:W-:-:S03]  /*1f90*/  SHF.R.S32.HI R8, RZ, 0x1f, R16 ;  /* 0x0000001fff087819 */ /* 0x004fc60000011410 */
[----:B------:R1:W-:Y:S04]  /*1fa0*/  STL [R1+0x190], R7 ;  /* 0x0001900701007387 */ /* 0x0003e80000100800 */
[----:B------:R2:W-:Y:S04]  /*1fb0*/  STL [R1+0x18c], R8 ;  /* 0x00018c0801007387 */ /* 0x0005e80000100800 */
[----:B------:R-:W-:Y:S01]  /*1fc0*/  STL [R1+0x188], R14 ;  /* 0x0001880e01007387 */ /* 0x000fe20000100800 */
[----:B-1----:R-:W-:Y:S02]  /*1fd0*/  SHF.R.S32.HI R7, RZ, 0x1f, R13 ;  /* 0x0000001fff077819 */ /* 0x002fe4000001140d */
[----:B--2---:R-:W-:-:S03]  /*1fe0*/  IADD3 R8, R10, -0x10, RZ ;  /* 0xfffffff00a087810 */ /* 0x004fc60007ffe0ff */
[----:B------:R1:W-:Y:S01]  /*1ff0*/  STL [R1+0x184], R7 ;  /* 0x0001840701007387 */ /* 0x0003e20000100800 */
[----:B------:R-:W-:-:S03]  /*2000*/  @P4 IADD3 R8, R10, 0x10, RZ ;  /* 0x000000100a084810 */ /* 0x000fc60007ffe0ff */
[----:B------:R-:W-:Y:S04]  /*2010*/  STL [R1+0x180], R12 ;  /* 0x0001800c01007387 */ /* 0x000fe80000100800 */
[----:B------:R-:W-:Y:S01]  /*2020*/  STL [R1+0x17c], R11 ;  /* 0x00017c0b01007387 */ /* 0x000fe20000100800 */
[C---:B-1----:R-:W-:Y:S02]  /*2030*/  IMAD.IADD R7, R10.reuse, 0x1, R6 ;  /* 0x000000010a077824 */ /* 0x042fe400078e0206 */
[--C-:B------:R-:W-:Y:S02]  /*2040*/  IMAD.IADD R10, R10, 0x1, R5.reuse ;  /* 0x000000010a0a7824 */ /* 0x100fe400078e0205 */
[----:B------:R-:W-:Y:S01]  /*2050*/  IMAD.IADD R3, R7, 0x1, R5 ;  /* 0x0000000107037824 */ /* 0x000fe200078e0205 */
[----:B------:R1:W-:Y:S04]  /*2060*/  STL [R1+0xe0], R7 ;  /* 0x0000e00701007387 */ /* 0x0003e80000100800 */
[----:B------:R-:W-:Y:S04]  /*2070*/  STL [R1+0xf0], R10 ;  /* 0x0000f00a01007387 */ /* 0x000fe80000100800 */
[----:B------:R2:W-:Y:S04]  /*2080*/  STL [R1+0xd8], R8 ;  /* 0x0000d80801007387 */ /* 0x0005e80000100800 */
[----:B------:R3:W-:Y:S01]  /*2090*/  STL [R1+0xec], R3 ;  /* 0x0000ec0301007387 */ /* 0x0007e20000100800 */
[----:B-1----:R-:W-:-:S02]  /*20a0*/  IMAD.IADD R7, R6, 0x1, R8 ;  /* 0x0000000106077824 */ /* 0x002fc400078e0208 */
[--C-:B------:R-:W-:Y:S02]  /*20b0*/  IMAD R6, R9, 0x800, R239.reuse ;  /* 0x0000080009067824 */ /* 0x100fe400078e02ef */
[----:B--2---:R-:W-:Y:S02]  /*20c0*/  IMAD.IADD R8, R5, 0x1, R8 ;  /* 0x0000000105087824 */ /* 0x004fe400078e0208 */
[----:B---3--:R-:W-:-:S03]  /*20d0*/  IMAD R3, R4, 0x2, R239 ;  /* 0x0000000204037824 */ /* 0x008fc600078e02ef */
[----:B------:R-:W-:Y:S01]  /*20e0*/  STL [R1+0xe8], R8 ;  /* 0x0000e80801007387 */ /* 0x000fe20000100800 */
[----:B------:R-:W-:-:S03]  /*20f0*/  IMAD.IADD R4, R7, 0x1, R5 ;  /* 0x0000000107047824 */ /* 0x000fc600078e0205 */
[----:B------:R-:W-:Y:S04]  /*2100*/  STL [R1+0xdc], R7 ;  /* 0x0000dc0701007387 */ /* 0x000fe80000100800 */
[----:B------:R1:W-:Y:S04]  /*2110*/  STL [R1], R3 ;  /* 0x0000000301007387 */ /* 0x0003e80000100800 */
[----:B------:R2:W-:Y:S01]  /*2120*/  STL [R1+0xe4], R4 ;  /* 0x0000e40401007387 */ /* 0x0005e20000100800 */
[--C-:B-1----:R-:W-:Y:S02]  /*2130*/  IMAD.IADD R3, R2, 0x1, R6.reuse ;  /* 0x0000000102037824 */ /* 0x102fe400078e0206 */
[----:B------:R-:W-:-:S02]  /*2140*/  IMAD.IADD R2, R0, 0x1, R6 ;  /* 0x0000000100027824 */ /* 0x000fc400078e0206 */
[----:B------:R-:W-:Y:S01]  /*2150*/  IMAD.IADD R0, R0, 0x1, R3 ;  /* 0x0000000100007824 */ /* 0x000fe200078e0203 */
[----:B------:R2:W-:Y:S04]  /*2160*/  STL [R1+0xc], R3 ;  /* 0x00000c0301007387 */ /* 0x0005e80000100800 */
[----:B------:R2:W-:Y:S04]  /*2170*/  STL [R1+0x14], R2 ;  /* 0x0000140201007387 */ /* 0x0005e80000100800 */
[----:B------:R2:W-:Y:S02]  /*2180*/  STL [R1+0x10], R0 ;  /* 0x0000100001007387 */ /* 0x0005e40000100800 */
.L_x_632:
[----:B------:R-:W3:Y:S01]  /*2190*/  LDL R107, [R1+0xcc] ;  /* 0x0000cc00016b7983 */ /* 0x000ee20000100800 */
[----:B------:R-:W-:Y:S01]  /*21a0*/  ISETP.NE.U32.AND P0, PT, RZ, c[0x0][0x370], PT ;  /* 0x0000dc00ff007a0c */ /* 0x000fe20003f05070 */
[----:B------:R-:W-:Y:S01]  /*21b0*/  IMAD.MOV.U32 R13, RZ, RZ, 0x4 ;  /* 0x00000004ff0d7424 */ /* 0x000fe200078e00ff */
[----:B------:R-:W-:Y:S01]  /*21c0*/  ISETP.NE.U32.AND P2, PT, RZ, c[0x0][0x360], PT ;  /* 0x0000d800ff007a0c */ /* 0x000fe20003f45070 */
[----:B------:R-:W-:Y:S01]  /*21d0*/  IMAD.MOV.U32 R17, RZ, RZ, RZ ;  /* 0x000000ffff117224 */ /* 0x000fe200078e00ff */
[----:B------:R-:W-:Y:S01]  /*21e0*/  ISETP.NE.AND.EX P1, PT, RZ, c[0x0][0x374], PT, P0 ;  /* 0x0000dd00ff007a0c */ /* 0x000fe20003f25300 */
[----:B------:R-:W-:Y:S01]  /*21f0*/  IMAD.MOV.U32 R12, RZ, RZ, RZ ;  /* 0x000000ffff0c7224 */ /* 0x000fe200078e00ff */
[----:B------:R-:W-:-:S02]  /*2200*/  ISETP.NE.AND.EX P0, PT, RZ, c[0x0][0x364], PT, P2 ;  /* 0x0000d900ff007a0c */ /* 0x000fc40003f05320 */
[----:B------:R-:W-:-:S04]  /*2210*/  ISETP.NE.U32.AND P3, PT, RZ, c[0x0][0x348], PT ;  /* 0x0000d200ff007a0c */ /* 0x000fc80003f65070 */
[----:B------:R-:W-:-:S05]  /*2220*/  ISETP.NE.AND.EX P3, PT, RZ, c[0x0][0x34c], PT, P3 ;  /* 0x0000d300ff007a0c */ /* 0x000fca0003f65330 */
[----:B---3--:R-:W-:-:S04]  /*2230*/  @P1 IMAD.WIDE R6, R107, R13, c[0x0][0x370] ;  /* 0x0000dc006b061625 */ /* 0x008fc800078e020d */
[CC--:B--2---:R-:W-:Y:S01]  /*2240*/  @P0 IMAD.WIDE R4, R107.reuse, R13.reuse, c[0x0][0x360] ;  /* 0x0000d8006b040625 */ /* 0x0c4fe200078e020d */
[----:B------:R-:W2:Y:S03]  /*2250*/  @P1 LDG.E R17, [R6.64] ;  /* 0x0000000606111981 */ /* 0x000ea6000c1e1900 */
[----:B------:R-:W-:Y:S01]  /*2260*/  IMAD.WIDE R2, R107, R13, c[0x0][0x348] ;  /* 0x0000d2006b027625 */ /* 0x000fe200078e020d */
[----:B------:R-:W3:Y:S04]  /*2270*/  @P0 LDG.E R0, [R4.64] ;  /* 0x0000000604000981 */ /* 0x000ee8000c1e1900 */
[----:B------:R1:W5:Y:S01]  /*2280*/  @P3 LDG.E R12, [R2.64] ;  /* 0x00000006020c3981 */ /* 0x000362000c1e1900 */
[----:B------:R-:W-:Y:S03]  /*2290*/  YIELD ;  /* 0x0000000000007946 */ /* 0x000fe60003800000 */
[----:B--2---:R1:W-:Y:S04]  /*22a0*/  STL [R1+0x84], R17 ;  /* 0x0000841101007387 */ /* 0x0043e80000100800 */
[----:B---3--:R1:W-:Y:S01]  /*22b0*/  @P0 STL [R1+0x74], R0 ;  /* 0x0000740001000387 */ /* 0x0083e20000100800 */
[----:B------:R-:W-:Y:S05]  /*22c0*/  @P0 BRA `(.L_x_465) ;  /* 0x0000007000000947 */ /* 0x000fea0003800000 */
[----:B-1----:R-:W-:-:S05]  /*22d0*/  MOV R0, c[0x0][0x168] ;  /* 0x00005a0000007a02 */ /* 0x002fca0000000f00 */
[----:B------:R1:W-:Y:S01]  /*22e0*/  STL [R1+0x74], R0 ;  /* 0x0000740001007387 */ /* 0x0003e20000100800 */
[----:B------:R-:W-:Y:S05]  /*22f0*/  @!P3 BRA `(.L_x_465) ;  /* 0x000000400000b947 */ /* 0x000fea0003800000 */
[----:B-1----:R1:W2:Y:S04]  /*2300*/  LDG.E R0, [R2.64] ;  /* 0x0000000602007981 */ /* 0x0022a8000c1e1900 */
[----:B-1----:R-:W2:Y:S02]  /*2310*/  LDG.E R2, [R2.64+0x4] ;  /* 0x0000040602027981 */ /* 0x002ea4000c1e1900 */
[----:B--2---:R-:W-:-:S05]  /*2320*/  IADD3 R0, -R0, R2, RZ ;  /* 0x0000000200007210 */ /* 0x004fca0007ffe1ff */
[----:B------:R1:W-:Y:S02]  /*2330*/  STL [R1+0x74], R0 ;  /* 0x0000740001007387 */ /* 0x0003e40000100800 */
.L_x_465:
[----:B------:R-:W-:-:S04]  /*2340*/  ISETP.NE.U32.AND P0, PT, RZ, c[0x0][0x368], PT ;  /* 0x0000da00ff007a0c */ /* 0x000fc80003f05070 */
[----:B------:R-:W-:-:S13]  /*2350*/  ISETP.NE.AND.EX P0, PT, RZ, c[0x0][0x36c], PT, P0 ;  /* 0x0000db00ff007a0c */ /* 0x000fda0003f05300 */
[----:B------:R-:W-:Y:S05]  /*2360*/  @!P0 BRA `(.L_x_466) ;  /* 0x0000003000008947 */ /* 0x000fea0003800000 */
[----:B-1----:R-:W-:-:S05]  /*2370*/  IMAD.WIDE R2, R107, R13, c[0x0][0x368] ;  /* 0x0000da006b027625 */ /* 0x002fca00078e020d */
[----:B------:R1:W5:Y:S01]  /*2380*/  LDG.E R0, [R2.64] ;  /* 0x0000000602007981 */ /* 0x000362000c1e1900 */
[----:B------:R-:W-:Y:S05]  /*2390*/  BRA `(.L_x_467) ;  /* 0x0000008000007947 */ /* 0x000fea0003800000 */
.L_x_466:
[----:B------:R-:W-:Y:S01]  /*23a0*/  ISETP.NE.U32.AND P0, PT, RZ, c[0x0][0x350], PT ;  /* 0x0000d400ff007a0c */ /* 0x000fe20003f05070 */
[----:B-1----:R-:W-:-:S03]  /*23b0*/  IMAD.U32 R0, RZ, RZ, UR5 ;  /* 0x00000005ff007e24 */ /* 0x002fc6000f8e00ff */
[----:B------:R-:W-:-:S13]  /*23c0*/  ISETP.NE.AND.EX P0, PT, RZ, c[0x0][0x354], PT, P0 ;  /* 0x0000d500ff007a0c */ /* 0x000fda0003f05300 */
[----:B------:R-:W-:Y:S05]  /*23d0*/  @!P0 BRA `(.L_x_467) ;  /* 0x0000004000008947 */ /* 0x000fea0003800000 */
[----:B------:R-:W-:-:S05]  /*23e0*/  IMAD.WIDE R2, R107, R13, c[0x0][0x350] ;  /* 0x0000d4006b027625 */ /* 0x000fca00078e020d */
[----:B------:R-:W2:Y:S04]  /*23f0*/  LDG.E R4, [R2.64] ;  /* 0x0000000602047981 */ /* 0x000ea8000c1e1900 */
[----:B------:R-:W2:Y:S02]  /*2400*/  LDG.E R0, [R2.64+0x4] ;  /* 0x0000040602007981 */ /* 0x000ea4000c1e1900 */
[----:B--2---:R-:W-:Y:S02]  /*2410*/  IADD3 R0, -R4, R0, RZ ;  /* 0x0000000004007210 */ /* 0x004fe40007ffe1ff */
.L_x_467:
[----:B-1----:R-:W2:Y:S04]  /*2420*/  LDL R3, [R1+0x74] ;  /* 0x0000740001037983 */ /* 0x002ea80000100800 */
[----:B------:R-:W3:Y:S04]  /*2430*/  LDL.LU R2, [R1+0xc4] ;  /* 0x0000c40001027983 */ /* 0x000ee80000300800 */
[----:B------:R-:W4:Y:S01]  /*2440*/  LDL.LU R106, [R1+0x18] ;  /* 0x00001800016a7983 */ /* 0x000f220000300800 */
[----:B------:R-:W-:-:S02]  /*2450*/  IMAD.MOV.U32 R6, RZ, RZ, c[0x0][0x32c] ;  /* 0x0000cb00ff067624 */ /* 0x000fc400078e00ff */
[----:B-----5:R-:W-:-:S03]  /*2460*/  IMAD.IADD R111, R0, 0x1, -R17 ;  /* 0x00000001006f7824 */ /* 0x020fc600078e0a11 */
[----:B------:R-:W-:Y:S01]  /*2470*/  ISETP.GE.AND P1, PT, R6, 0x1, PT ;  /* 0x000000010600780c */ /* 0x000fe20003f26270 */
[----:B--2---:R-:W-:Y:S02]  /*2480*/  IMAD.MOV.U32 R19, RZ, RZ, R3 ;  /* 0x000000ffff137224 */ /* 0x004fe400078e0003 */
[----:B------:R-:W-:Y:S02]  /*2490*/  IMAD.MOV.U32 R3, RZ, RZ, c[0x0][0x2c4] ;  /* 0x0000b100ff037624 */ /* 0x000fe400078e00ff */
[----:B---3--:R-:W-:-:S03]  /*24a0*/  IMAD.SHL.U32 R14, R2, 0x80, RZ ;  /* 0x00000080020e7824 */ /* 0x008fc600078e00ff */
[----:B------:R-:W-:Y:S02]  /*24b0*/  ISETP.NE.AND P4, PT, R3, 0x1, PT ;  /* 0x000000010300780c */ /* 0x000fe40003f85270 */
[----:B----4-:R-:W-:Y:S01]  /*24c0*/  LOP3.LUT R106, R106, 0xfffffeff, RZ, 0xc0, !PT ;  /* 0xfffffeff6a6a7812 */ /* 0x010fe200078ec0ff */
[----:B------:R1:W-:Y:S01]  /*24d0*/  STL [R1+0xb0], R14 ;  /* 0x0000b00e01007387 */ /* 0x0003e20000100800 */
[----:B------:R-:W-:-:S03]  /*24e0*/  IADD3 R2, R14, 0x7f, RZ ;  /* 0x0000007f0e027810 */ /* 0x000fc60007ffe0ff */
[----:B------:R1:W-:Y:S02]  /*24f0*/  STL [R1+0x78], R111 ;  /* 0x0000786f01007387 */ /* 0x0003e40000100800 */
[----:B------:R-:W-:-:S04]  /*2500*/  IMAD.MOV.U32 R0, RZ, RZ, R2 ;  /* 0x000000ffff007224 */ /* 0x000fc800078e0002 */
[----:B------:R-:W-:Y:S01]  /*2510*/  @P4 LOP3.LUT R106, R106, 0x100, RZ, 0xfc, !PT ;  /* 0x000001006a6a4812 */ /* 0x000fe200078efcff */
[----:B------:R-:W-:Y:S01]  /*2520*/  @P4 IMAD.HI.U32 R3, R2, c[0x0][0x2c8], RZ ;  /* 0x0000b20002034a27 */ /* 0x000fe200078e00ff */
[----:B------:R-:W-:Y:S02]  /*2530*/  IADD3 R2, R111, 0x1, -R19 ;  /* 0x000000016f027810 */ /* 0x000fe40007ffe813 */
[----:B------:R-:W-:Y:S02]  /*2540*/  LOP3.LUT R106, R106, 0xfffffdff, RZ, 0xc0, !PT ;  /* 0xfffffdff6a6a7812 */ /* 0x000fe400078ec0ff */
[----:B------:R-:W-:Y:S02]  /*2550*/  @P4 SHF.R.U32.HI R0, RZ, c[0x0][0x2cc], R3 ;  /* 0x0000b300ff004a19 */ /* 0x000fe40000011603 */
[----:B------:R-:W-:-:S03]  /*2560*/  @P1 LOP3.LUT R106, R106, 0x200, RZ, 0xfc, !PT ;  /* 0x000002006a6a1812 */ /* 0x000fc600078efcff */
[----:B------:R-:W-:Y:S02]  /*2570*/  IMAD.IADD R0, R2, 0x1, R0 ;  /* 0x0000000102007824 */ /* 0x000fe400078e0200 */
[----:B------:R1:W-:Y:S03]  /*2580*/  STL [R1+0x18], R106 ;  /* 0x0000186a01007387 */ /* 0x0003e60000100800 */
[----:B------:R-:W-:Y:S01]  /*2590*/  IADD3 R3, R0, c[0x0][0x328], RZ ;  /* 0x0000ca0000037a10 */ /* 0x000fe20007ffe0ff */
[----:B------:R-:W-:Y:S05]  /*25a0*/  @!P1 BRA `(.L_x_468) ;  /* 0x0000010000009947 */ /* 0x000fea0003800000 */
[C---:B------:R-:W-:Y:S01]  /*25b0*/  ISETP.GT.AND P0, PT, R0.reuse, RZ, PT ;  /* 0x000000ff0000720c */ /* 0x040fe20003f04270 */
[----:B------:R-:W-:Y:S01]  /*25c0*/  BSSY B0, `(.L_x_469) ;  /* 0x000000c000007945 */ /* 0x000fe20003800000 */
[----:B------:R-:W-:-:S11]  /*25d0*/  IADD3 R2, R0, -0x1, RZ ;  /* 0xffffffff00027810 */ /* 0x000fd60007ffe0ff */
[----:B------:R-:W-:Y:S05]  /*25e0*/  @P0 BRA `(.L_x_470) ;  /* 0x0000006000000947 */ /* 0x000fea0003800000 */
[----:B------:R-:W-:Y:S01]  /*25f0*/  ISETP.NE.AND P0, PT, R6, 0x1, PT ;  /* 0x000000010600780c */ /* 0x000fe20003f05270 */
[----:B------:R-:W-:-:S12]  /*2600*/  IMAD.MOV R0, RZ, RZ, -R0 ;  /* 0x000000ffff007224 */ /* 0x000fd800078e0a00 */
[----:B------:R-:W-:-:S05]  /*2610*/  @P0 IMAD.HI.U32 R2, R0, c[0x0][0x330], RZ ;  /* 0x0000cc0000020a27 */ /* 0x000fca00078e00ff */
[----:B------:R-:W-:-:S04]  /*2620*/  @P0 SHF.R.U32.HI R0, RZ, c[0x0][0x334], R2 ;  /* 0x0000cd00ff000a19 */ /* 0x000fc80000011602 */
[----:B------:R-:W-:Y:S01]  /*2630*/  LOP3.LUT R2, RZ, R0, RZ, 0x33, !PT ;  /* 0x00000000ff027212 */ /* 0x000fe200078e33ff */
[----:B------:R-:W-:Y:S05]  /*2640*/  BRA `(.L_x_471) ;  /* 0x0000003000007947 */ /* 0x000fea0003800000 */
.L_x_470:
[----:B------:R-:W-:-:S13]  /*2650*/  ISETP.NE.AND P0, PT, R6, 0x1, PT ;  /* 0x000000010600780c */ /* 0x000fda0003f05270 */
[----:B------:R-:W-:-:S05]  /*2660*/  @P0 IMAD.HI.U32 R0, R2, c[0x0][0x330], RZ ;  /* 0x0000cc0002000a27 */ /* 0x000fca00078e00ff */
[----:B------:R-:W-:Y:S02]  /*2670*/  @P0 SHF.R.U32.HI R2, RZ, c[0x0][0x334], R0 ;  /* 0x0000cd00ff020a19 */ /* 0x000fe40000011600 */
.L_x_471:
[----:B------:R-:W-:Y:S05]  /*2680*/  BSYNC B0 ;  /* 0x0000000000007941 */ /* 0x000fea0003800000 */
.L_x_469:
[----:B------:R-:W-:-:S05]  /*2690*/  IMAD R2, R2, R6, c[0x0][0x32c] ;  /* 0x0000cb0002027624 */ /* 0x000fca00078e0206 */
[----:B------:R-:W-:-:S03]  /*26a0*/  IMNMX R3, R3, R2, PT ;  /* 0x0000000203037217 */ /* 0x000fc60003800200 */
.L_x_468:
[----:B------:R-:W-:Y:S01]  /*26b0*/  IMAD.IADD R7, R111, 0x1, -R19 ;  /* 0x000000016f077824 */ /* 0x000fe200078e0a13 */
[----:B------:R-:W-:Y:S01]  /*26c0*/  IADD3 R3, R3, 0x2f, RZ ;  /* 0x0000002f03037810 */ /* 0x000fe20007ffe0ff */
[----:B------:R-:W-:Y:S01]  /*26d0*/  @P4 IMAD.HI.U32 R4, R14, c[0x0][0x2c8], RZ ;  /* 0x0000b2000e044a27 */ /* 0x000fe200078e00ff */
[----:B------:R-:W-:Y:S02]  /*26e0*/  IADD3 R2, R111, 0x2f, RZ ;  /* 0x0000002f6f027810 */ /* 0x000fe40007ffe0ff */
[----:B------:R2:W-:Y:S01]  /*26f0*/  STL [R1+0x24], R7 ;  /* 0x0000240701007387 */ /* 0x0005e20000100800 */
[----:B------:R-:W-:-:S04]  /*2700*/  IMAD.HI R5, R3, 0x2aaaaaab, RZ ;  /* 0x2aaaaaab03057827 */ /* 0x000fc800078e02ff */
[----:B------:R-:W-:-:S04]  /*2710*/  IMAD.HI R2, R2, 0x2aaaaaab, RZ ;  /* 0x2aaaaaab02027827 */ /* 0x000fc800078e02ff */
[----:B------:R-:W-:Y:S01]  /*2720*/  IMAD.MOV.U32 R0, RZ, RZ, R14 ;  /* 0x000000ffff007224 */ /* 0x000fe200078e000e */
[----:B------:R-:W-:Y:S02]  /*2730*/  @P4 SHF.R.U32.HI R0, RZ, c[0x0][0x2cc], R4 ;  /* 0x0000b300ff004a19 */ /* 0x000fe40000011604 */
[----:B------:R-:W-:Y:S02]  /*2740*/  SHF.R.U32.HI R4, RZ, 0x1f, R5 ;  /* 0x0000001fff047819 */ /* 0x000fe40000011605 */
[----:B------:R-:W-:Y:S01]  /*2750*/  SHF.R.U32.HI R3, RZ, 0x1f, R2 ;  /* 0x0000001fff037819 */ /* 0x000fe20000011602 */
[----:B------:R-:W-:Y:S01]  /*2760*/  IMAD.IADD R0, R7, 0x1, R0 ;  /* 0x0000000107007824 */ /* 0x000fe200078e0200 */
[----:B------:R-:W-:Y:S02]  /*2770*/  LEA.HI.SX32 R4, R5, R4, 0x1d ;  /* 0x0000000405047211 */ /* 0x000fe400078feaff */
[----:B------:R-:W-:Y:S02]  /*2780*/  LEA.HI.SX32 R3, R2, R3, 0x1d ;  /* 0x0000000302037211 */ /* 0x000fe400078feaff */
[----:B------:R-:W-:-:S02]  /*2790*/  IADD3 R2, R0, -c[0x0][0x324], RZ ;  /* 0x8000c90000027a10 */ /* 0x000fc40007ffe0ff */
[----:B------:R-:W-:Y:S01]  /*27a0*/  IMNMX R11, R3, R4, PT ;  /* 0x00000004030b7217 */ /* 0x000fe20003800200 */
[----:B------:R-:W-:Y:S05]  /*27b0*/  @!P1 BRA `(.L_x_472) ;  /* 0x000000f000009947 */ /* 0x000fea0003800000 */
[----:B------:R-:W-:Y:S01]  /*27c0*/  ISETP.GT.AND P0, PT, R0, -0x1, PT ;  /* 0xffffffff0000780c */ /* 0x000fe20003f04270 */
[----:B------:R-:W-:-:S12]  /*27d0*/  BSSY B0, `(.L_x_473) ;  /* 0x000000b000007945 */ /* 0x000fd80003800000 */
[----:B------:R-:W-:Y:S05]  /*27e0*/  @P0 BRA `(.L_x_474) ;  /* 0x0000006000000947 */ /* 0x000fea0003800000 */
[----:B------:R-:W-:Y:S02]  /*27f0*/  ISETP.NE.AND P0, PT, R6, 0x1, PT ;  /* 0x000000010600780c */ /* 0x000fe40003f05270 */
[----:B------:R-:W-:-:S11]  /*2800*/  LOP3.LUT R0, RZ, R0, RZ, 0x33, !PT ;  /* 0x00000000ff007212 */ /* 0x000fd600078e33ff */
[----:B------:R-:W-:-:S05]  /*2810*/  @P0 IMAD.HI.U32 R3, R0, c[0x0][0x330], RZ ;  /* 0x0000cc0000030a27 */ /* 0x000fca00078e00ff */
[----:B------:R-:W-:-:S04]  /*2820*/  @P0 SHF.R.U32.HI R0, RZ, c[0x0][0x334], R3 ;  /* 0x0000cd00ff000a19 */ /* 0x000fc80000011603 */
[----:B------:R-:W-:Y:S01]  /*2830*/  LOP3.LUT R0, RZ, R0, RZ, 0x33, !PT ;  /* 0x00000000ff007212 */ /* 0x000fe200078e33ff */
[----:B------:R-:W-:Y:S05]  /*2840*/  BRA `(.L_x_475) ;  /* 0x0000003000007947 */ /* 0x000fea0003800000 */
.L_x_474:
[----:B------:R-:W-:-:S13]  /*2850*/  ISETP.NE.AND P0, PT, R6, 0x1, PT ;  /* 0x000000010600780c */ /* 0x000fda0003f05270 */
[----:B------:R-:W-:-:S05]  /*2860*/  @P0 IMAD.HI.U32 R3, R0, c[0x0][0x330], RZ ;  /* 0x0000cc0000030a27 */ /* 0x000fca00078e00ff */
[----:B------:R-:W-:Y:S02]  /*2870*/  @P0 SHF.R.U32.HI R0, RZ, c[0x0][0x334], R3 ;  /* 0x0000cd00ff000a19 */ /* 0x000fe40000011603 */
.L_x_475:
[----:B------:R-:W-:Y:S05]  /*2880*/  BSYNC B0 ;  /* 0x0000000000007941 */ /* 0x000fea0003800000 */
.L_x_473:
[----:B------:R-:W-:-:S05]  /*2890*/  IMAD R0, R0, c[0x0][0x32c], RZ ;  /* 0x0000cb0000007a24 */ /* 0x000fca00078e02ff */
[----:B------:R-:W-:-:S04]  /*28a0*/  IMNMX R2, R2, R0, !PT ;  /* 0x0000000002027217 */ /* 0x000fc80007800200 */
.L_x_472:
[----:B------:R-:W3:Y:S01]  /*28b0*/  LDL R16, [R1+0xc8] ;  /* 0x0000c80001107983 */ /* 0x000ee20000100800 */
[----:B------:R-:W-:Y:S01]  /*28c0*/  IMAD.HI R2, R2, 0x2aaaaaab, RZ ;  /* 0x2aaaaaab02027827 */ /* 0x000fe200078e02ff */
[----:B------:R-:W-:Y:S04]  /*28d0*/  BSSY B0, `(.L_x_476) ;  /* 0x000002e000007945 */ /* 0x000fe80003800000 */
[----:B------:R-:W-:-:S04]  /*28e0*/  SHF.R.U32.HI R0, RZ, 0x1f, R2 ;  /* 0x0000001fff007819 */ /* 0x000fc80000011602 */
[----:B------:R-:W-:-:S04]  /*28f0*/  LEA.HI.SX32 R2, R2, R0, 0x1d ;  /* 0x0000000002027211 */ /* 0x000fc800078feaff */
[----:B------:R-:W-:Y:S01]  /*2900*/  IMNMX R6, RZ, R2, !PT ;  /* 0x00000002ff067217 */ /* 0x000fe20007800200 */
[----:B------:R-:W-:-:S03]  /*2910*/  IMAD.MOV.U32 R2, RZ, RZ, RZ ;  /* 0x000000ffff027224 */ /* 0x000fc600078e00ff */
[----:B------:R-:W-:Y:S02]  /*2920*/  ISETP.GT.AND P0, PT, R11, R6, PT ;  /* 0x000000060b00720c */ /* 0x000fe40003f04270 */
[C---:B---3--:R-:W-:Y:S02]  /*2930*/  LOP3.LUT R0, R16.reuse, 0xff000000, RZ, 0xc0, !PT ;  /* 0xff00000010007812 */ /* 0x048fe400078ec0ff */
        /* <DEDUP_REMOVED lines=8> */
[----:B------:R-:W-:-:S04]  /*29c0*/  ISETP.NE.AND P0, PT, R5, RZ, PT ;  /* 0x000000ff0500720c */ /* 0x000fc80003f05270 */
[----:B------:R-:W-:-:S04]  /*29d0*/  SEL R0, R5, c[0x0][0x338], P0 ;  /* 0x0000ce0005007a07 */ /* 0x000fc80000000000 */
[----:B------:R-:W-:Y:S02]  /*29e0*/  IABS R3, R0 ;  /* 0x0000000000037213 */ /* 0x000fe40000000000 */
[----:B--2---:R-:W-:Y:S02]  /*29f0*/  IADD3 R7, R0, -0x1, R11 ;  /* 0xffffffff00077810 */ /* 0x004fe40007ffe00b */
[----:B------:R-:W2:Y:S03]  /*2a00*/  I2F.RP R2, R3 ;  /* 0x0000000300027306 */ /* 0x000ea60000209400 */
[----:B------:R-:W-:-:S05]  /*2a10*/  IMAD.IADD R7, R7, 0x1, -R6 ;  /* 0x0000000107077824 */ /* 0x000fca00078e0a06 */
[----:B------:R-:W-:Y:S01]  /*2a20*/  IABS R10, R7 ;  /* 0x00000007000a7213 */ /* 0x000fe20000000000 */
[----:B--2---:R-:W2:Y:S02]  /*2a30*/  MUFU.RCP R2, R2 ;  /* 0x0000000200027308 */ /* 0x004ea40000001000 */
[----:B--2---:R-:W-:-:S06]  /*2a40*/  IADD3 R2, R2, 0xffffffe, RZ ;  /* 0x0ffffffe02027810 */ /* 0x004fcc0007ffe0ff */
[----:B---3--:R-:W2:Y:S02]  /*2a50*/  F2I.FTZ.U32.TRUNC.NTZ R5, R2 ;  /* 0x0000000200057305 */ /* 0x008ea4000021f000 */
[----:B--2---:R-:W-:-:S04]  /*2a60*/  IMAD.MOV R2, RZ, RZ, -R5 ;  /* 0x000000ffff027224 */ /* 0x004fc800078e0a05 */
        /* <DEDUP_REMOVED lines=20> */
.L_x_477:
[----:B------:R-:W-:Y:S05]  /*2bb0*/  BSYNC B0 ;  /* 0x0000000000007941 */ /* 0x000fea0003800000 */
.L_x_476:
[----:B------:R-:W-:Y:S01]  /*2bc0*/  IMAD R3, R15, R2, R6 ;  /* 0x000000020f037224 */ /* 0x000fe200078e0206 */
[----:B------:R-:W-:Y:S01]  /*2bd0*/  PRMT R0, RZ, 0x7610, R0 ;  /* 0x00007610ff007816 */ /* 0x000fe20000000000 */
[----:B---3--:R-:W-:Y:S01]  /*2be0*/  IMAD.MOV.U32 R15, RZ, RZ, RZ ;  /* 0x000000ffff0f7224 */ /* 0x008fe200078e00ff */
[----:B------:R-:W-:Y:S01]  /*2bf0*/  MOV R18, RZ ;  /* 0x000000ff00127202 */ /* 0x000fe20000000f00 */
        /* <DEDUP_REMOVED lines=10> */
[----:B------:R3:W-:Y:S01]  /*2ca0*/  STL [R1+0x20], R110 ;  /* 0x0000206e01007387 */ /* 0x0007e20000100800 */
        /* <DEDUP_REMOVED lines=59> */
[----:B---3--:R-:W-:-:S04]  /*3060*/  ISETP.NE.U32.AND P0, PT, RZ, c[0x0][0x340], PT ;  /* 0x0000d000ff007a0c */ /* 0x008fc80003f05070 */
[----:B------:R-:W-:-:S13]  /*3070*/  ISETP.NE.AND.EX P0, PT, RZ, c[0x0][0x344], PT, P0 ;  /* 0x0000d100ff007a0c */ /* 0x000fda0003f05300 */
[----:B------:R-:W-:-:S05]  /*3080*/  @P0 IMAD.WIDE R2, R107, R13, c[0x0][0x340] ;  /* 0x0000d0006b020625 */ /* 0x000fca00078e020d */
[----:B------:R3:W5:Y:S01]  /*3090*/  @P0 LDG.E R0, [R2.64] ;  /* 0x0000000602000981 */ /* 0x000762000c1e1900 */
[----:B------:R-:W-:Y:S01]  /*30a0*/  WARPSYNC 0xffffffff ;  /* 0xffffffff00007948 */ /* 0x000fe20003800000 */
[----:B--2---:R-:W-:Y:S02]  /*30b0*/  SEL R7, R107, RZ, !P3 ;  /* 0x000000ff6b077207 */ /* 0x004fe40005800000 */
[----:B---3--:R-:W-:-:S04]  /*30c0*/  SHF.R.S32.HI R2, RZ, 0x1f, R107 ;  /* 0x0000001fff027819 */ /* 0x008fc8000001146b */
[----:B------:R-:W-:Y:S01]  /*30d0*/  SEL R5, R2, RZ, !P3 ;  /* 0x000000ff02057207 */ /* 0x000fe20005800000 */
[----:B------:R-:W-:-:S03]  /*30e0*/  @!P0 IMAD.MOV.U32 R0, RZ, RZ, R107 ;  /* 0x000000ffff008224 */ /* 0x000fc600078e006b */
[----:B------:R-:W2:Y:S01]  /*30f0*/  LDL R107, [R1+0x178] ;  /* 0x00017800016b7983 */ /* 0x000ea20000100800 */
[----:B------:R-:W-:Y:S01]  /*3100*/  IMAD.MOV.U32 R23, RZ, RZ, 0x30 ;  /* 0x00000030ff177424 */ /* 0x000fe200078e00ff */
[----:B-----5:R-:W-:Y:S01]  /*3110*/  SHF.R.S32.HI R3, RZ, 0x1f, R0 ;  /* 0x0000001fff037819 */ /* 0x020fe20000011400 */
[----:B------:R-:W-:Y:S01]  /*3120*/  IMAD.MOV.U32 R2, RZ, RZ, c[0x0][0x2b8] ;  /* 0x0000ae00ff027624 */ /* 0x000fe200078e00ff */
[----:B-1----:R-:W-:Y:S01]  /*3130*/  LOP3.LUT R106, R106, 0xffffff7f, RZ, 0xc0, !PT ;  /* 0xffffff7f6a6a7812 */ /* 0x002fe200078ec0ff */
[----:B------:R-:W-:Y:S02]  /*3140*/  IMAD R57, R110, R23, -0x30 ;  /* 0xffffffd06e397424 */ /* 0x000fe400078e0217 */
[----:B------:R-:W-:Y:S01]  /*3150*/  IMAD.WIDE.U32 R8, R0, c[0x0][0x2b0], RZ ;  /* 0x0000ac0000087a25 */ /* 0x000fe200078e00ff */
[----:B------:R-:W-:-:S03]  /*3160*/  ISETP.NE.AND P1, PT, R2, 0x1, PT ;  /* 0x000000010200780c */ /* 0x000fc60003f25270 */
[----:B------:R-:W-:Y:S01]  /*3170*/  IMAD.MOV.U32 R27, RZ, RZ, RZ ;  /* 0x000000ffff1b7224 */ /* 0x000fe200078e00ff */
[----:B------:R-:W-:Y:S09]  /*3180*/  STL.64 [R1+0x98], R8 ;  /* 0x0000980801007387 */ /* 0x000ff20000100a00 */
[----:B------:R-:W-:-:S02]  /*3190*/  @P1 LOP3.LUT R106, R106, 0x80, RZ, 0xfc, !PT ;  /* 0x000000806a6a1812 */ /* 0x000fc400078efcff */
[----:B------:R-:W-:Y:S01]  /*31a0*/  LOP3.LUT R22, R16, 0xffff, RZ, 0xc0, !PT ;  /* 0x0000ffff10167812 */ /* 0x000fe200078ec0ff */
[----:B------:R-:W-:Y:S01]  /*31b0*/  IMAD R5, R5, c[0x0][0x1c0], RZ ;  /* 0x0000700005057a24 */ /* 0x000fe200078e02ff */
[----:B------:R-:W-:Y:S01]  /*31c0*/  BAR.SYNC.DEFER_BLOCKING 0x0 ;  /* 0x0000000000007b1d */ /* 0x000fe20000010000 */
[----:B--2---:R-:W-:-:S04]  /*31d0*/  IMAD.IADD R2, R107, 0x1, R57 ;  /* 0x000000016b027824 */ /* 0x004fc800078e0239 */
[C---:B------:R-:W-:Y:S01]  /*31e0*/  IMAD.IADD R21, R2.reuse, 0x1, R17 ;  /* 0x0000000102157824 */ /* 0x040fe200078e0211 */
[----:B------:R-:W-:Y:S01]  /*31f0*/  ISETP.GE.AND P0, PT, R2, R111, PT ;  /* 0x0000006f0200720c */ /* 0x000fe20003f06270 */
[----:B------:R-:W-:Y:S02]  /*3200*/  IMAD R2, R3, c[0x0][0x2b0], RZ ;  /* 0x0000ac0003027a24 */ /* 0x000fe400078e02ff */
[----:B------:R-:W-:Y:S01]  /*3210*/  @P1 IMAD.HI.U32 R3, R21, c[0x0][0x2bc], RZ ;  /* 0x0000af0015031a27 */ /* 0x000fe200078e00ff */
[----:B------:R-:W-:-:S03]  /*3220*/  ISETP.GT.OR P0, PT, R107, 0x2f, P0 ;  /* 0x0000002f6b00780c */ /* 0x000fc60000704670 */
[----:B------:R-:W-:Y:S02]  /*3230*/  IMAD R2, R0, c[0x0][0x2b4], R2 ;  /* 0x0000ad0000027a24 */ /* 0x000fe400078e0202 */
[----:B------:R-:W-:Y:S01]  /*3240*/  IMAD.MOV.U32 R20, RZ, RZ, R21 ;  /* 0x000000ffff147224 */ /* 0x000fe200078e0015 */
[----:B------:R-:W-:Y:S01]  /*3250*/  @P1 SHF.R.U32.HI R20, RZ, c[0x0][0x2c0], R3 ;  /* 0x0000b000ff141a19 */ /* 0x000fe20000011603 */
[----:B------:R-:W-:-:S05]  /*3260*/  IMAD.IADD R4, R9, 0x1, R2 ;  /* 0x0000000109047824 */ /* 0x000fca00078e0202 */
[----:B------:R1:W-:Y:S01]  /*3270*/  STL [R1+0xac], R4 ;  /* 0x0000ac0401007387 */ /* 0x0003e20000100800 */
[----:B------:R-:W-:-:S03]  /*3280*/  @!P0 IADD3 R0, P1, R20, R8, RZ ;  /* 0x0000000814008210 */ /* 0x000fc60007f3e0ff */
[----:B------:R-:W2:Y:S01]  /*3290*/  LDL R49, [R1+0x68] ;  /* 0x0000680001317983 */ /* 0x000ea20000100800 */
[----:B------:R-:W-:Y:S02]  /*32a0*/  @!P0 LEA.HI.X.SX32 R3, R20, R4, 0x1, P1 ;  /* 0x0000000414038211 */ /* 0x000fe400008f0eff */
[C---:B------:R-:W-:Y:S01]  /*32b0*/  @!P0 LEA R2, P1, R0.reuse, c[0x0][0x2a0], 0x2 ;  /* 0x0000a80000028a11 */ /* 0x040fe200078210ff */
[----:B------:R-:W3:Y:S03]  /*32c0*/  LDL R25, [R1+0x40] ;  /* 0x0000400001197983 */ /* 0x000ee60000100800 */
[----:B------:R-:W-:Y:S01]  /*32d0*/  @!P0 LEA.HI.X R3, R0, c[0x0][0x2a4], R3, 0x2, P1 ;  /* 0x0000a90000038a11 */ /* 0x000fe200008f1403 */
[----:B------:R-:W4:Y:S04]  /*32e0*/  LDL R50, [R1+0x208] ;  /* 0x0002080001327983 */ /* 0x000f280000100800 */
[----:B------:R-:W4:Y:S04]  /*32f0*/  LDL R35, [R1+0x64] ;  /* 0x0000640001237983 */ /* 0x000f280000100800 */
[----:B------:R-:W4:Y:S04]  /*3300*/  LDL R26, [R1+0x20c] ;  /* 0x00020c00011a7983 */ /* 0x000f280000100800 */
[----:B------:R-:W4:Y:S04]  /*3310*/  LDL R33, [R1+0x6c] ;  /* 0x00006c0001217983 */ /* 0x000f280000100800 */
[----:B------:R-:W4:Y:S04]  /*3320*/  LDL R48, [R1+0x204] ;  /* 0x0002040001307983 */ /* 0x000f280000100800 */
[----:B------:R-:W4:Y:S04]  /*3330*/  LDL R34, [R1+0x200] ;  /* 0x0002000001227983 */ /* 0x000f280000100800 */
[----:B------:R-:W4:Y:S04]  /*3340*/  LDL R32, [R1+0x1c] ;  /* 0x00001c0001207983 */ /* 0x000f280000100800 */
[----:B------:R1:W4:Y:S01]  /*3350*/  @!P0 LDG.E R27, [R2.64] ;  /* 0x00000006021b8981 */ /* 0x000322000c1e1900 */
[----:B------:R-:W-:-:S05]  /*3360*/  SHF.R.S32.HI R0, RZ, 0x1f, R12 ;  /* 0x0000001fff007819 */ /* 0x000fca000001140c */
[----:B------:R-:W-:-:S04]  /*3370*/  IMAD R0, R0, c[0x0][0x178], RZ ;  /* 0x00005e0000007a24 */ /* 0x000fc800078e02ff */
[----:B------:R-:W-:Y:S02]  /*3380*/  IMAD R0, R12, c[0x0][0x17c], R0 ;  /* 0x00005f000c007a24 */ /* 0x000fe400078e0200 */
[----:B-1----:R-:W-:-:S04]  /*3390*/  IMAD.IADD R4, R107, 0x1, R14 ;  /* 0x000000016b047824 */ /* 0x002fc800078e020e */
[----:B------:R-:W-:-:S04]  /*33a0*/  @P4 IMAD.HI.U32 R6, R4, c[0x0][0x2c8], RZ ;  /* 0x0000b20004064a27 */ /* 0x000fc800078e00ff */
[----:B------:R-:W-:-:S04]  /*33b0*/  IMAD.WIDE.U32 R2, R12, c[0x0][0x178], RZ ;  /* 0x00005e000c027a25 */ /* 0x000fc800078e00ff */
[----:B------:R-:W-:-:S04]  /*33c0*/  IMAD.IADD R3, R3, 0x1, R0 ;  /* 0x0000000103037824 */ /* 0x000fc800078e0200 */
[----:B------:R-:W-:-:S04]  /*33d0*/  IMAD.WIDE.U32 R2, R22, c[0x0][0x1b8], R2 ;  /* 0x00006e0016027a25 */ /* 0x000fc800078e0002 */
[----:B------:R-:W-:Y:S01]  /*33e0*/  IMAD.MOV.U32 R0, RZ, RZ, R4 ;  /* 0x000000ffff007224 */ /* 0x000fe200078e0004 */
[----:B------:R-:W-:Y:S01]  /*33f0*/  @P4 SHF.R.U32.HI R0, RZ, c[0x0][0x2cc], R6 ;  /* 0x0000b300ff004a19 */ /* 0x000fe20000011606 */
[----:B------:R-:W-:Y:S01]  /*3400*/  IMAD R3, R22, c[0x0][0x1bc], R3 ;  /* 0x00006f0016037a24 */ /* 0x000fe200078e0203 */
[----:B------:R-:W1:Y:S01]  /*3410*/  S2R R8, SR_TID.X ;  /* 0x0000000000087919 */ /* 0x000e620000002100 */
[C---:B------:R-:W-:Y:S02]  /*3420*/  IMAD R6, R7.reuse, c[0x0][0x1c4], R5 ;  /* 0x0000710007067a24 */ /* 0x040fe400078e0205 */
[----:B------:R-:W-:Y:S01]  /*3430*/  IMAD.WIDE.U32 R2, R7, c[0x0][0x1c0], R2 ;  /* 0x0000700007027a25 */ /* 0x000fe200078e0002 */
[----:B------:R-:W-:-:S03]  /*3440*/  SHF.R.S32.HI R7, RZ, 0x1f, R0 ;  /* 0x0000001fff077819 */ /* 0x000fc60000011400 */
        /* <DEDUP_REMOVED lines=10> */
[----:B------:R-:W-:Y:S01]  /*34f0*/  IMAD.WIDE.U32 R2, R4, c[0x0][0x1a8], R2 ;  /* 0x00006a0004027a25 */ /* 0x000fe200078e0002 */
[----:B-1----:R-:W-:-:S03]  /*3500*/  SHF.R.S32.HI R24, RZ, 0x1f, R8 ;  /* 0x0000001fff187819 */ /* 0x002fc60000011408 */
[----:B------:R-:W-:Y:S01]  /*3510*/  IMAD.IADD R0, R3, 0x1, R0 ;  /* 0x0000000103007824 */ /* 0x000fe200078e0200 */
[----:B------:R-:W-:Y:S02]  /*3520*/  LEA R17, P0, R2, c[0x0][0x160], 0x1 ;  /* 0x0000580002117a11 */ /* 0x000fe400078008ff */
[----:B------:R-:W-:Y:S02]  /*3530*/  LEA.HI R24, R24, R8, RZ, 0x3 ;  /* 0x0000000818187211 */ /* 0x000fe400078f18ff */
[----:B------:R-:W-:Y:S01]  /*3540*/  LEA.HI.X R16, R2, c[0x0][0x164], R0, 0x1, P0 ;  /* 0x0000590002107a11 */ /* 0x000fe200000f0c00 */
[----:B------:R-:W2:Y:S01]  /*3550*/  SHFL.IDX PT, R3, R17, RZ, 0x181f ;  /* 0x00181fff11037589 */ /* 0x000ea200000e0000 */
[----:B------:R-:W-:Y:S01]  /*3560*/  SHF.R.S32.HI R24, RZ, 0x3, R24 ;  /* 0x00000003ff187819 */ /* 0x000fe20000011418 */
[----:B------:R-:W-:Y:S02]  /*3570*/  IMAD R19, R19, c[0x0][0x2c4], RZ ;  /* 0x0000b10013137a24 */ /* 0x000fe400078e02ff */
[----:B------:R-:W4:Y:S02]  /*3580*/  SHFL.IDX PT, R4, R16, RZ, 0x181f ;  /* 0x00181fff10047589 */ /* 0x000f2400000e0000 */
[----:B------:R-:W-:-:S05]  /*3590*/  IMAD.IADD R18, R24, 0x1, R14 ;  /* 0x0000000118127824 */ /* 0x000fca00078e020e */
[C---:B------:R-:W-:Y:S01]  /*35a0*/  ISETP.GE.AND P0, PT, R18.reuse, R19, PT ;  /* 0x000000131200720c */ /* 0x040fe20003f06270 */
[----:B------:R-:W1:Y:S01]  /*35b0*/  SHFL.IDX PT, R0, R17, 0x1, 0x181f ;  /* 0x00381f0011007f89 */ /* 0x000e6200000e0000 */
[----:B------:R-:W-:-:S03]  /*35c0*/  IADD3 R5, R18, 0x20, RZ ;  /* 0x0000002012057810 */ /* 0x000fc60007ffe0ff */
[----:B------:R-:W1:Y:S01]  /*35d0*/  SHFL.IDX PT, R2, R16, 0x1, 0x181f ;  /* 0x00381f0010027f89 */ /* 0x000e6200000e0000 */
[----:B------:R-:W-:-:S04]  /*35e0*/  IMAD.WIDE.U32 R30, R22, c[0x0][0x1e8], RZ ;  /* 0x00007a00161e7a25 */ /* 0x000fc800078e00ff */
[----:B------:R-:W-:-:S03]  /*35f0*/  IMAD R28, R22, c[0x0][0x1ec], R31 ;  /* 0x00007b00161c7a24 */ /* 0x000fc600078e021f */
[CC--:B--2---:R-:W-:Y:S02]  /*3600*/  @!P0 LEA R10, P2, R49.reuse, R3.reuse, 0x1 ;  /* 0x00000003310a8211 */ /* 0x0c4fe400078408ff */
[----:B------:R-:W-:Y:S02]  /*3610*/  ISETP.GE.AND P3, PT, R49, c[0x0][0x198], PT ;  /* 0x0000660031007a0c */ /* 0x000fe40003f66270 */
[CC--:B---3--:R-:W-:Y:S02]  /*3620*/  @!P0 LEA R12, P1, R25.reuse, R3.reuse, 0x1 ;  /* 0x00000003190c8211 */ /* 0x0c8fe400078208ff */
[----:B------:R-:W-:Y:S02]  /*3630*/  ISETP.GE.AND P4, PT, R25, c[0x0][0x198], PT ;  /* 0x0000660019007a0c */ /* 0x000fe40003f86270 */
[----:B----4-:R-:W-:Y:S02]  /*3640*/  @!P0 LEA.HI.X R11, R49, R4, R50, 0x1, P2 ;  /* 0x00000004310b8211 */ /* 0x010fe400010f0c32 */
[----:B------:R-:W-:-:S02]  /*3650*/  @!P0 LEA R8, P2, R35, R3, 0x1 ;  /* 0x0000000323088211 */ /* 0x000fc400078408ff */
[----:B------:R-:W-:Y:S02]  /*3660*/  ISETP.GE.AND P5, PT, R35, c[0x0][0x198], PT ;  /* 0x0000660023007a0c */ /* 0x000fe40003fa6270 */
[-C--:B------:R-:W-:Y:S02]  /*3670*/  @!P0 LEA.HI.X R13, R25, R4.reuse, R26, 0x1, P1 ;  /* 0x00000004190d8211 */ /* 0x080fe400008f0c1a */
[----:B------:R-:W-:Y:S02]  /*3680*/  ISETP.GE.AND P1, PT, R5, R19, PT ;  /* 0x000000130500720c */ /* 0x000fe40003f26270 */
[----:B------:R-:W-:Y:S02]  /*3690*/  ISETP.GE.AND P6, PT, R33, c[0x0][0x198], PT ;  /* 0x0000660021007a0c */ /* 0x000fe40003fc6270 */
[----:B------:R-:W-:Y:S02]  /*36a0*/  @!P0 LEA.HI.X R9, R35, R4, R48, 0x1, P2 ;  /* 0x0000000423098211 */ /* 0x000fe400010f0c30 */
[----:B------:R-:W-:-:S04]  /*36b0*/  @!P0 LEA R6, P2, R33, R3, 0x1 ;  /* 0x0000000321068211 */ /* 0x000fc800078408ff */
[----:B------:R-:W-:Y:S01]  /*36c0*/  @!P0 LEA.HI.X R7, R33, R4, R34, 0x1, P2 ;  /* 0x0000000421078211 */ /* 0x000fe200010f0c22 */
[----:B------:R2:W-:Y:S04]  /*36d0*/  @!P0 LDGSTS.E.BYPASS.LTC128B.128 [R32+0x4080], [R12.64], !P4 ;  /* 0x040800000c208fae */ /* 0x0005e8000e101d46 */
[----:B------:R3:W-:Y:S04]  /*36e0*/  @!P0 LDGSTS.E.BYPASS.LTC128B.128 [R32+0x8080], [R10.64], !P3 ;  /* 0x080800000a208fae */ /* 0x0007e8000d901d46 */
[----:B------:R4:W-:Y:S04]  /*36f0*/  @!P0 LDGSTS.E.BYPASS.LTC128B.128 [R32+0xc080], [R8.64], !P5 ;  /* 0x0c08000008208fae */ /* 0x0009e8000e901d46 */
[----:B------:R2:W-:Y:S01]  /*3700*/  @!P0 LDGSTS.E.BYPASS.LTC128B.128 [R32+0x10080], [R6.64], !P6 ;  /* 0x1008000006208fae */ /* 0x0005e2000f101d46 */
[----:B-1----:R-:W-:-:S04]  /*3710*/  @!P1 LEA R14, P2, R25, R0, 0x1 ;  /* 0x00000000190e9211 */ /* 0x002fc800078408ff */
[----:B------:R-:W-:Y:S02]  /*3720*/  @!P1 LEA.HI.X R15, R25, R2, R26, 0x1, P2 ;  /* 0x00000002190f9211 */ /* 0x000fe400010f0c1a */
[----:B------:R-:W-:-:S03]  /*3730*/  IADD3 R3, R18, 0x40, RZ ;  /* 0x0000004012037810 */ /* 0x000fc60007ffe0ff */
[----:B------:R1:W-:Y:S01]  /*3740*/  @!P1 LDGSTS.E.BYPASS.LTC128B.128 [R32+0x5080], [R14.64], !P4 ;  /* 0x050800000e209fae */ /* 0x0003e2000e101d46 */
[----:B----4-:R-:W-:-:S04]  /*3750*/  @!P1 LEA R8, P0, R49, R0, 0x1 ;  /* 0x0000000031089211 */ /* 0x010fc800078008ff */
[----:B------:R-:W-:Y:S02]  /*3760*/  @!P1 LEA.HI.X R9, R49, R2, R50, 0x1, P0 ;  /* 0x0000000231099211 */ /* 0x000fe400000f0c32 */
[----:B--2---:R-:W-:-:S03]  /*3770*/  @!P1 LEA R6, P0, R35, R0, 0x1 ;  /* 0x0000000023069211 */ /* 0x004fc600078008ff */
[----:B------:R2:W-:Y:S01]  /*3780*/  @!P1 LDGSTS.E.BYPASS.LTC128B.128 [R32+0x9080], [R8.64], !P3 ;  /* 0x0908000008209fae */ /* 0x0005e2000d901d46 */
[----:B------:R-:W-:Y:S02]  /*3790*/  @!P1 LEA.HI.X R7, R35, R2, R48, 0x1, P0 ;  /* 0x0000000223079211 */ /* 0x000fe400000f0c30 */
[C---:B------:R-:W-:Y:S02]  /*37a0*/  @!P1 LEA R4, P0, R33.reuse, R0, 0x1 ;  /* 0x0000000021049211 */ /* 0x040fe400078008ff */
[----:B------:R-:W2:Y:S02]  /*37b0*/  SHFL.IDX PT, R0, R17, 0x2, 0x181f ;  /* 0x00581f0011007f89 */ /* 0x000ea400000e0000 */
[----:B------:R-:W-:Y:S02]  /*37c0*/  @!P1 LEA.HI.X R5, R33, R2, R34, 0x1, P0 ;  /* 0x0000000221059211 */ /* 0x000fe400000f0c22 */
[----:B------:R-:W4:Y:S01]  /*37d0*/  SHFL.IDX PT, R2, R16, 0x2, 0x181f ;  /* 0x00581f0010027f89 */ /* 0x000f2200000e0000 */
[----:B------:R-:W-:-:S03]  /*37e0*/  ISETP.GE.AND P0, PT, R3, R19, PT ;  /* 0x000000130300720c */ /* 0x000fc60003f06270 */
[----:B------:R1:W-:Y:S04]  /*37f0*/  @!P1 LDGSTS.E.BYPASS.LTC128B.128 [R32+0xd080], [R6.64], !P5 ;  /* 0x0d08000006209fae */ /* 0x0003e8000e901d46 */
[----:B------:R1:W-:Y:S04]  /*3800*/  @!P1 LDGSTS.E.BYPASS.LTC128B.128 [R32+0x11080], [R4.64], !P6 ;  /* 0x1108000004209fae */ /* 0x0003e8000f101d46 */
[----:B---3--:R-:W3:Y:S02]  /*3810*/  SHFL.IDX PT, R10, R17, 0x3, 0x181f ;  /* 0x00781f00110a7f89 */ /* 0x008ee400000e0000 */
[----:B--2---:R-:W-:-:S04]  /*3820*/  @!P0 LEA R8, P1, R49, R0, 0x1 ;  /* 0x0000000031088211 */ /* 0x004fc800078208ff */
[----:B----4-:R-:W-:Y:S01]  /*3830*/  @!P0 LEA.HI.X R9, R49, R2, R50, 0x1, P1 ;  /* 0x0000000231098211 */ /* 0x010fe200008f0c32 */
[----:B------:R-:W2:Y:S01]  /*3840*/  SHFL.IDX PT, R11, R16, 0x3, 0x181f ;  /* 0x00781f00100b7f89 */ /* 0x000ea200000e0000 */
[-C--:B------:R-:W-:Y:S02]  /*3850*/  @!P0 LEA R12, P2, R25, R0.reuse, 0x1 ;  /* 0x00000000190c8211 */ /* 0x080fe400078408ff */
[----:B-1----:R-:W-:-:S04]  /*3860*/  @!P0 LEA R6, P1, R35, R0, 0x1 ;  /* 0x0000000023068211 */ /* 0x002fc800078208ff */
[----:B------:R-:W-:Y:S02]  /*3870*/  @!P0 LEA.HI.X R7, R35, R2, R48, 0x1, P1 ;  /* 0x0000000223078211 */ /* 0x000fe400008f0c30 */
[----:B------:R-:W-:Y:S02]  /*3880*/  @!P0 LEA R4, P1, R33, R0, 0x1 ;  /* 0x0000000021048211 */ /* 0x000fe400078208ff */
[----:B------:R-:W-:Y:S02]  /*3890*/  IADD3 R0, R18, 0x60, RZ ;  /* 0x0000006012007810 */ /* 0x000fe40007ffe0ff */
[-C--:B------:R-:W-:Y:S02]  /*38a0*/  @!P0 LEA.HI.X R13, R25, R2.reuse, R26, 0x1, P2 ;  /* 0x00000002190d8211 */ /* 0x080fe400010f0c1a */
[----:B------:R-:W-:Y:S01]  /*38b0*/  ISETP.GE.AND P2, PT, R0, R19, PT ;  /* 0x000000130000720c */ /* 0x000fe20003f46270 */
[----:B------:R-:W-:Y:S01]  /*38c0*/  IMAD.MOV R0, RZ, RZ, -R20 ;  /* 0x000000ffff007224 */ /* 0x000fe200078e0a14 */
[----:B------:R-:W-:Y:S01]  /*38d0*/  @!P0 LEA.HI.X R5, R33, R2, R34, 0x1, P1 ;  /* 0x0000000221058211 */ /* 0x000fe200008f0c22 */
[----:B------:R1:W-:Y:S02]  /*38e0*/  @!P0 LDGSTS.E.BYPASS.LTC128B.128 [R32+0x6080], [R12.64], !P4 ;  /* 0x060800000c208fae */ /* 0x0003e4000e101d46 */
[----:B------:R-:W-:-:S02]  /*38f0*/  IMAD R21, R0, c[0x0][0x2b8], R21 ;  /* 0x0000ae0000157a24 */ /* 0x000fc400078e0215 */
[----:B------:R4:W-:Y:S04]  /*3900*/  @!P0 LDGSTS.E.BYPASS.LTC128B.128 [R32+0xa080], [R8.64], !P3 ;  /* 0x0a08000008208fae */ /* 0x0009e8000d901d46 */
[----:B------:R1:W-:Y:S02]  /*3910*/  @!P0 LDGSTS.E.BYPASS.LTC128B.128 [R32+0xe080], [R6.64], !P5 ;  /* 0x0e08000006208fae */ /* 0x0003e4000e901d46 */
[C---:B---3--:R-:W-:Y:S02]  /*3920*/  @!P2 LEA R2, P1, R25.reuse, R10, 0x1 ;  /* 0x0000000a1902a211 */ /* 0x048fe400078208ff */
[----:B------:R3:W-:Y:S02]  /*3930*/  @!P0 LDGSTS.E.BYPASS.LTC128B.128 [R32+0x12080], [R4.64], !P6 ;  /* 0x1208000004208fae */ /* 0x0007e4000f101d46 */
[----:B--2---:R-:W-:-:S05]  /*3940*/  @!P2 LEA.HI.X R3, R25, R11, R26, 0x1, P1 ;  /* 0x0000000b1903a211 */ /* 0x004fca00008f0c1a */
[----:B------:R2:W-:Y:S01]  /*3950*/  @!P2 LDGSTS.E.BYPASS.LTC128B.128 [R32+0x7080], [R2.64], !P4 ;  /* 0x070800000220afae */ /* 0x0005e2000e101d46 */
[----:B------:R-:W-:Y:S02]  /*3960*/  SHF.R.S32.HI R14, RZ, 0x1f, R27 ;  /* 0x0000001fff0e7819 */ /* 0x000fe4000001141b */
[----:B-1----:R-:W-:-:S05]  /*3970*/  SHF.R.S32.HI R7, RZ, 0x1f, R21 ;  /* 0x0000001fff077819 */ /* 0x002fca0000011415 */
[----:B------:R-:W-:Y:S01]  /*3980*/  IMAD R0, R7, c[0x0][0x1e0], RZ ;  /* 0x0000780007007a24 */ /* 0x000fe200078e02ff */
[----:B---3--:R-:W-:-:S03]  /*3990*/  @!P2 LEA R4, P0, R49, R10, 0x1 ;  /* 0x0000000a3104a211 */ /* 0x008fc600078008ff */
[C---:B------:R-:W-:Y:S02]  /*39a0*/  IMAD R0, R21.reuse, c[0x0][0x1e4], R0 ;  /* 0x0000790015007a24 */ /* 0x040fe400078e0200 */
[----:B--2---:R-:W-:Y:S01]  /*39b0*/  IMAD.WIDE.U32 R2, R21, c[0x0][0x1e0], RZ ;  /* 0x0000780015027a25 */ /* 0x004fe200078e00ff */
[----:B------:R-:W-:-:S03]  /*39c0*/  @!P2 LEA.HI.X R5, R49, R11, R50, 0x1, P0 ;  /* 0x0000000b3105a211 */ /* 0x000fc600000f0c32 */
[----:B------:R-:W-:Y:S02]  /*39d0*/  IMAD.IADD R3, R3, 0x1, R0 ;  /* 0x0000000103037824 */ /* 0x000fe400078e0200 */
[----:B------:R-:W-:Y:S01]  /*39e0*/  IMAD R0, R14, c[0x0][0x1f0], RZ ;  /* 0x00007c000e007a24 */ /* 0x000fe200078e02ff */
[----:B------:R1:W-:Y:S01]  /*39f0*/  @!P2 LDGSTS.E.BYPASS.LTC128B.128 [R32+0xb080], [R4.64], !P3 ;  /* 0x0b0800000420afae */ /* 0x0003e2000d901d46 */
[----:B------:R-:W-:-:S04]  /*3a00*/  IMAD.WIDE.U32 R2, R27, c[0x0][0x1f0], R2 ;  /* 0x00007c001b027a25 */ /* 0x000fc800078e0002 */
[----:B------:R-:W-:-:S04]  /*3a10*/  IMAD R12, R110, -0x30, R23 ;  /* 0xffffffd06e0c7824 */ /* 0x000fc800078e0217 */
[----:B------:R-:W-:Y:S02]  /*3a20*/  IMAD.IADD R56, R111, 0x1, R12 ;  /* 0x000000016f387824 */ /* 0x000fe400078e020c */
[----:B-1----:R-:W-:Y:S01]  /*3a30*/  IMAD R4, R27, c[0x0][0x1f4], R0 ;  /* 0x00007d001b047a24 */ /* 0x002fe200078e0200 */
[----:B------:R-:W-:-:S04]  /*3a40*/  IADD3 R0, P0, R2, R30, RZ ;  /* 0x0000001e02007210 */ /* 0x000fc80007f1e0ff */
[----:B------:R-:W-:Y:S02]  /*3a50*/  IADD3.X R2, R28, R3, R4, P0, !PT ;  /* 0x000000031c027210 */ /* 0x000fe400007fe404 */
[----:B------:R-:W-:Y:S02]  /*3a60*/  LEA R6, P0, R0, c[0x0][0x1c8], 0x1 ;  /* 0x0000720000067a11 */ /* 0x000fe400078008ff */
[----:B------:R-:W-:Y:S02]  /*3a70*/  IMNMX R3, R56, 0x30, PT ;  /* 0x0000003038037817 */ /* 0x000fe40003800200 */
[----:B------:R-:W-:Y:S02]  /*3a80*/  LEA.HI.X R15, R0, c[0x0][0x1cc], R2, 0x1, P0 ;  /* 0x00007300000f7a11 */ /* 0x000fe400000f0c02 */
[----:B------:R-:W1:Y:S01]  /*3a90*/  SHFL.IDX PT, R0, R6, RZ, 0x181f ;  /* 0x00181fff06007589 */ /* 0x000e6200000e0000 */
[----:B------:R-:W-:Y:S01]  /*3aa0*/  @!P2 LEA R2, P0, R35, R10, 0x1 ;  /* 0x0000000a2302a211 */ /* 0x000fe200078008ff */
[----:B------:R-:W-:-:S02]  /*3ab0*/  IMAD.IADD R13, R3, 0x1, -R24 ;  /* 0x00000001030d7824 */ /* 0x000fc400078e0a18 */
[----:B----4-:R-:W2:Y:S01]  /*3ac0*/  SHFL.IDX PT, R8, R15, RZ, 0x181f ;  /* 0x00181fff0f087589 */ /* 0x010ea200000e0000 */
[----:B------:R-:W-:Y:S02]  /*3ad0*/  @!P2 LEA.HI.X R3, R35, R11, R48, 0x1, P0 ;  /* 0x0000000b2303a211 */ /* 0x000fe400000f0c30 */
[----:B------:R-:W-:-:S03]  /*3ae0*/  ISETP.GE.AND P1, PT, R13, 0x1, PT ;  /* 0x000000010d00780c */ /* 0x000fc60003f26270 */
[----:B------:R3:W-:Y:S02]  /*3af0*/  @!P2 LDGSTS.E.BYPASS.LTC128B.128 [R32+0xf080], [R2.64], !P5 ;  /* 0x0f0800000220afae */ /* 0x0007e4000e901d46 */
[----:B---3--:R-:W-:-:S04]  /*3b00*/  @!P2 LEA R2, P0, R33, R10, 0x1 ;  /* 0x0000000a2102a211 */ /* 0x008fc800078008ff */
[----:B------:R-:W-:-:S05]  /*3b10*/  @!P2 LEA.HI.X R3, R33, R11, R34, 0x1, P0 ;  /* 0x0000000b2103a211 */ /* 0x000fca00000f0c22 */
[----:B------:R1:W-:Y:S01]  /*3b20*/  @!P2 LDGSTS.E.BYPASS.LTC128B.128 [R32+0x13080], [R2.64], !P6 ;  /* 0x130800000220afae */ /* 0x0003e2000f101d46 */
[----:B------:R-:W-:Y:S02]  /*3b30*/  @P1 ISETP.GE.AND P2, PT, R25, c[0x0][0x1d4], PT ;  /* 0x0000750019001a0c */ /* 0x000fe40003f46270 */
[----:B------:R-:W-:Y:S01]  /*3b40*/  @P1 ISETP.GE.AND P3, PT, R49, c[0x0][0x1d4], PT ;  /* 0x0000750031001a0c */ /* 0x000fe20003f66270 */
[----:B------:R-:W0:Y:S01]  /*3b50*/  LDGDEPBAR ;  /* 0x00000000000079af */ /* 0x000e220000000000 */
[----:B------:R-:W-:Y:S01]  /*3b60*/  IMAD.WIDE.U32 R16, R22, c[0x0][0x210], RZ ;  /* 0x0000840016107a25 */ /* 0x000fe200078e00ff */
[----:B-1----:R-:W-:-:S04]  /*3b70*/  @P1 LEA R2, P0, R25, R0, 0x1 ;  /* 0x0000000019021211 */ /* 0x002fc800078008ff */
[----:B--2---:R-:W-:Y:S02]  /*3b80*/  @P1 LEA.HI.X R3, R25, R8, R26, 0x1, P0 ;  /* 0x0000000819031211 */ /* 0x004fe400000f0c1a */
[----:B------:R-:W-:-:S03]  /*3b90*/  @P1 LEA R4, P0, R49, R0, 0x1 ;  /* 0x0000000031041211 */ /* 0x000fc600078008ff */
[----:B------:R1:W-:Y:S01]  /*3ba0*/  @P1 LDGSTS.E.BYPASS.LTC128B.128 [R32+0x14080], [R2.64], !P2 ;  /* 0x1408000002201fae */ /* 0x0003e2000d101d46 */
[----:B------:R-:W-:Y:S02]  /*3bb0*/  @P1 ISETP.GE.AND P2, PT, R35, c[0x0][0x1d4], PT ;  /* 0x0000750023001a0c */ /* 0x000fe40003f46270 */
[----:B------:R-:W-:Y:S01]  /*3bc0*/  @P1 LEA.HI.X R5, R49, R8, R50, 0x1, P0 ;  /* 0x0000000831051211 */ /* 0x000fe200000f0c32 */
[----:B------:R-:W-:Y:S01]  /*3bd0*/  STL [R1+0x28], R27 ;  /* 0x0000281b01007387 */ /* 0x000fe20000100800 */
[----:B------:R-:W-:-:S03]  /*3be0*/  IMAD R11, R22, c[0x0][0x214], R17 ;  /* 0x00008500160b7a24 */ /* 0x000fc600078e0211 */
[----:B------:R2:W-:Y:S04]  /*3bf0*/  @P1 LDGSTS.E.BYPASS.LTC128B.128 [R32+0x15880], [R4.64], !P3 ;  /* 0x1588000004201fae */ /* 0x0005e8000d901d46 */
[----:B------:R-:W-:Y:S04]  /*3c00*/  STL [R1+0x38], R21 ;  /* 0x0000381501007387 */ /* 0x000fe80000100800 */
[----:B------:R-:W-:Y:S01]  /*3c10*/  STL.64 [R1+0x90], R30 ;  /* 0x0000901e01007387 */ /* 0x000fe20000100a00 */
[----:B-1----:R-:W-:-:S04]  /*3c20*/  @P1 LEA R2, P0, R35, R0, 0x1 ;  /* 0x0000000023021211 */ /* 0x002fc800078008ff */
[----:B------:R-:W-:Y:S01]  /*3c30*/  @P1 LEA.HI.X R3, R35, R8, R48, 0x1, P0 ;  /* 0x0000000823031211 */ /* 0x000fe200000f0c30 */
[----:B--2---:R-:W-:Y:S01]  /*3c40*/  IMAD R4, R7, c[0x0][0x208], RZ ;  /* 0x0000820007047a24 */ /* 0x004fe200078e02ff */
[----:B------:R-:W-:Y:S01]  /*3c50*/  STL [R1+0x88], R28 ;  /* 0x0000881c01007387 */ /* 0x000fe20000100800 */
[----:B------:R-:W-:Y:S02]  /*3c60*/  ISETP.GE.AND P0, PT, R13, 0x21, PT ;  /* 0x000000210d00780c */ /* 0x000fe40003f06270 */
[----:B------:R-:W-:Y:S01]  /*3c70*/  IMAD R5, R21, c[0x0][0x20c], R4 ;  /* 0x0000830015057a24 */ /* 0x000fe200078e0204 */
[----:B------:R1:W-:Y:S01]  /*3c80*/  @P1 LDGSTS.E.BYPASS.LTC128B.128 [R32+0x17080], [R2.64], !P2 ;  /* 0x1708000002201fae */ /* 0x0003e2000d101d46 */
[C---:B------:R-:W-:Y:S01]  /*3c90*/  @P1 LEA R4, P2, R33.reuse, R0, 0x1 ;  /* 0x0000000021041211 */ /* 0x040fe200078408ff */
[----:B------:R-:W-:Y:S02]  /*3ca0*/  IMAD R0, R14, c[0x0][0x218], RZ ;  /* 0x000086000e007a24 */ /* 0x000fe400078e02ff */
[----:B------:R-:W-:Y:S04]  /*3cb0*/  STL.64 [R1+0xa0], R16 ;  /* 0x0000a01001007387 */ /* 0x000fe80000100a00 */
[----:B------:R2:W-:Y:S04]  /*3cc0*/  SHFL.IDX PT, R10, R15, 0x1, 0x181f ;  /* 0x00381f000f0a7f89 */ /* 0x0005e800000e0000 */
[----:B------:R-:W-:Y:S04]  /*3cd0*/  STL [R1+0xa8], R11 ;  /* 0x0000a80b01007387 */ /* 0x000fe80000100800 */
[----:B------:R-:W3:Y:S04]  /*3ce0*/  LDL R14, [R1+0x14] ;  /* 0x00001400010e7983 */ /* 0x000ee80000100800 */
[----:B------:R-:W4:Y:S04]  /*3cf0*/  LDL R13, [R1+0x10] ;  /* 0x00001000010d7983 */ /* 0x000f280000100800 */
[----:B--2---:R-:W2:Y:S04]  /*3d00*/  LDL R15, [R1+0xc] ;  /* 0x00000c00010f7983 */ /* 0x004ea80000100800 */
[----:B------:R1:W1:Y:S01]  /*3d10*/  SHFL.IDX PT, R9, R6, 0x1, 0x181f ;  /* 0x00381f0006097f89 */ /* 0x00026200000e0000 */
[----:B------:R-:W-:Y:S01]  /*3d20*/  @P1 ISETP.GE.AND P3, PT, R33, c[0x0][0x1d4], PT ;  /* 0x0000750021001a0c */ /* 0x000fe20003f66270 */
[----:B-1----:R-:W-:-:S04]  /*3d30*/  IMAD.WIDE.U32 R6, R21, c[0x0][0x208], RZ ;  /* 0x0000820015067a25 */ /* 0x002fc800078e00ff */
[----:B------:R-:W-:Y:S01]  /*3d40*/  IMAD.IADD R3, R7, 0x1, R5 ;  /* 0x0000000107037824 */ /* 0x000fe200078e0205 */
[----:B------:R-:W-:Y:S01]  /*3d50*/  @P1 LEA.HI.X R5, R33, R8, R34, 0x1, P2 ;  /* 0x0000000821051211 */ /* 0x000fe200010f0c22 */
[----:B------:R-:W-:-:S06]  /*3d60*/  IMAD.MOV.U32 R2, RZ, RZ, R6 ;  /* 0x000000ffff027224 */ /* 0x000fcc00078e0006 */
[----:B------:R1:W-:Y:S01]  /*3d70*/  @P1 LDGSTS.E.BYPASS.LTC128B.128 [R32+0x18880], [R4.64], !P3 ;  /* 0x1888000004201fae */ /* 0x0003e2000d901d46 */
[----:B------:R-:W-:Y:S01]  /*3d80*/  IMAD.WIDE.U32 R2, R27, c[0x0][0x218], R2 ;  /* 0x000086001b027a25 */ /* 0x000fe200078e0002 */
[----:B------:R-:W-:Y:S02]  /*3d90*/  @P0 ISETP.GE.AND P3, PT, R25, c[0x0][0x1d4], PT ;  /* 0x0000750019000a0c */ /* 0x000fe40003f66270 */
[----:B------:R-:W-:Y:S01]  /*3da0*/  @P0 LEA R6, P2, R49, R9, 0x1 ;  /* 0x0000000931060211 */ /* 0x000fe200078408ff */
[----:B------:R-:W-:-:S03]  /*3db0*/  IMAD R8, R27, c[0x0][0x21c], R0 ;  /* 0x000087001b087a24 */ /* 0x000fc600078e0200 */
[C---:B------:R-:W-:Y:S02]  /*3dc0*/  @P0 LEA.HI.X R7, R49.reuse, R10, R50, 0x1, P2 ;  /* 0x0000000a31070211 */ /* 0x040fe400010f0c32 */
[----:B------:R-:W-:Y:S02]  /*3dd0*/  @P0 ISETP.GE.AND P2, PT, R49, c[0x0][0x1d4], PT ;  /* 0x0000750031000a0c */ /* 0x000fe40003f46270 */
[----:B-1----:R-:W-:-:S04]  /*3de0*/  @P0 LEA R4, P1, R25, R9, 0x1 ;  /* 0x0000000919040211 */ /* 0x002fc800078208ff */
[----:B------:R-:W-:Y:S02]  /*3df0*/  @P0 LEA.HI.X R5, R25, R10, R26, 0x1, P1 ;  /* 0x0000000a19050211 */ /* 0x000fe400008f0c1a */
[----:B------:R-:W-:-:S03]  /*3e00*/  IADD3 R0, P1, R2, R16, RZ ;  /* 0x0000001002007210 */ /* 0x000fc60007f3e0ff */
[----:B------:R1:W-:Y:S01]  /*3e10*/  @P0 LDGSTS.E.BYPASS.LTC128B.128 [R32+0x15080], [R4.64], !P3 ;  /* 0x1508000004200fae */ /* 0x0003e2000d901d46 */
[----:B------:R-:W-:Y:S02]  /*3e20*/  IADD3.X R2, R11, R3, R8, P1, !PT ;  /* 0x000000030b027210 */ /* 0x000fe40000ffe408 */
[C---:B------:R-:W-:Y:S01]  /*3e30*/  LEA R11, P1, R0.reuse, c[0x0][0x1f8], 0x1 ;  /* 0x00007e00000b7a11 */ /* 0x040fe200078208ff */
[----:B------:R-:W1:Y:S03]  /*3e40*/  S2R R17, SR_TID.X ;  /* 0x0000000000117919 */ /* 0x000e660000002100 */
[----:B------:R-:W-:Y:S01]  /*3e50*/  LEA.HI.X R8, R0, c[0x0][0x1fc], R2, 0x1, P1 ;  /* 0x00007f0000087a11 */ /* 0x000fe200008f0c02 */
[----:B------:R1:W-:Y:S01]  /*3e60*/  @P0 LDGSTS.E.BYPASS.LTC128B.128 [R32+0x16880], [R6.64], !P2 ;  /* 0x1688000006200fae */ /* 0x0003e2000d101d46 */
[----:B------:R-:W-:Y:S02]  /*3e70*/  @P0 ISETP.GE.AND P3, PT, R35, c[0x0][0x1d4], PT ;  /* 0x0000750023000a0c */ /* 0x000fe40003f66270 */
[----:B------:R-:W-:-:S02]  /*3e80*/  @P0 LEA R2, P2, R33, R9, 0x1 ;  /* 0x0000000921020211 */ /* 0x000fc400078408ff */
[----:B-1----:R-:W-:-:S04]  /*3e90*/  @P0 LEA R4, P1, R35, R9, 0x1 ;  /* 0x0000000923040211 */ /* 0x002fc800078208ff */
[-C--:B------:R-:W-:Y:S02]  /*3ea0*/  @P0 LEA.HI.X R5, R35, R10.reuse, R48, 0x1, P1 ;  /* 0x0000000a23050211 */ /* 0x080fe400008f0c30 */
[C---:B------:R-:W-:Y:S02]  /*3eb0*/  @P0 ISETP.GE.AND P1, PT, R33.reuse, c[0x0][0x1d4], PT ;  /* 0x0000750021000a0c */ /* 0x040fe40003f26270 */
[----:B------:R-:W-:Y:S01]  /*3ec0*/  @P0 LEA.HI.X R3, R33, R10, R34, 0x1, P2 ;  /* 0x0000000a21030211 */ /* 0x000fe200010f0c22 */
[----:B------:R1:W-:Y:S10]  /*3ed0*/  @P0 LDGSTS.E.BYPASS.LTC128B.128 [R32+0x18080], [R4.64], !P3 ;  /* 0x1808000004200fae */ /* 0x0003f4000d901d46 */
[----:B------:R1:W-:Y:S04]  /*3ee0*/  @P0 LDGSTS.E.BYPASS.LTC128B.128 [R32+0x19880], [R2.64], !P1 ;  /* 0x1988000002200fae */ /* 0x0003e8000c901d46 */
[----:B------:R-:W0:Y:S01]  /*3ef0*/  LDGDEPBAR ;  /* 0x00000000000079af */ /* 0x000e220000000000 */
[----:B------:R-:W-:-:S04]  /*3f00*/  SHF.R.S32.HI R16, RZ, 0x1f, R17 ;  /* 0x0000001fff107819 */ /* 0x000fc80000011411 */
[----:B------:R-:W-:-:S04]  /*3f10*/  LEA.HI R16, R16, R17, RZ, 0x3 ;  /* 0x0000001110107211 */ /* 0x000fc800078f18ff */
[----:B------:R-:W-:-:S05]  /*3f20*/  LOP3.LUT R16, R16, 0xfffffff8, RZ, 0xc0, !PT ;  /* 0xfffffff810107812 */ /* 0x000fca00078ec0ff */
[----:B------:R-:W-:Y:S01]  /*3f30*/  IMAD.IADD R16, R17, 0x1, -R16 ;  /* 0x0000000111107824 */ /* 0x000fe200078e0a10 */
[----:B------:R-:W-:-:S04]  /*3f40*/  DEPBAR.LE SB0, 0x1 ;  /* 0x000080400000791a */ /* 0x000fc80000000000 */
[----:B------:R-:W-:Y:S01]  /*3f50*/  BAR.SYNC.DEFER_BLOCKING 0x0 ;  /* 0x0000000000007b1d */ /* 0x000fe20000010000 */
[----:B------:R-:W-:Y:S02]  /*3f60*/  LOP3.LUT P1, RZ, R16, 0x2, RZ, 0xc0, !PT ;  /* 0x0000000210ff7812 */ /* 0x000fe4000782c0ff */
[----:B------:R-:W-:-:S04]  /*3f70*/  SHF.R.S32.HI R16, RZ, 0x1f, R17 ;  /* 0x0000001fff107819 */ /* 0x000fc80000011411 */
[----:B------:R-:W-:-:S04]  /*3f80*/  LEA.HI R16, R16, R17, RZ, 0x5 ;  /* 0x0000001110107211 */ /* 0x000fc800078f28ff */
[----:B------:R-:W-:-:S05]  /*3f90*/  SHF.R.S32.HI R16, RZ, 0x5, R16 ;  /* 0x00000005ff107819 */ /* 0x000fca0000011410 */
[----:B------:R-:W-:-:S05]  /*3fa0*/  IMAD R16, R16, 0x800, R239 ;  /* 0x0000080010107824 */ /* 0x000fca00078e02ef */
[----:B------:R-:W-:Y:S04]  /*3fb0*/  LDSM.16.M88.4 R160, [R16] ;  /* 0x0000000010a0783b */ /* 0x000fe80000000200 */
[----:B------:R-:W-:Y:S04]  /*3fc0*/  LDSM.16.M88.4 R188, [R16+0x4000] ;  /* 0x0040000010bc783b */ /* 0x000fe80000000200 */
[----:B------:R-:W-:Y:S04]  /*3fd0*/  LDSM.16.M88.4 R204, [R16+0x8000] ;  /* 0x0080000010cc783b */ /* 0x000fe80000000200 */
[----:B------:R-:W-:Y:S04]  /*3fe0*/  LDSM.16.M88.4 R220, [R16+0xc000] ;  /* 0x00c0000010dc783b */ /* 0x000fe80000000200 */
[----:B------:R-:W1:Y:S04]  /*3ff0*/  SHFL.IDX PT, R7, R11, RZ, 0x181f ;  /* 0x00181fff0b077589 */ /* 0x000e6800000e0000 */
[----:B------:R-:W1:Y:S01]  /*4000*/  SHFL.IDX PT, R6, R8, RZ, 0x181f ;  /* 0x00181fff08067589 */ /* 0x000e6200000e0000 */
[C---:B------:R-:W-:Y:S01]  /*4010*/  IMAD.SHL.U32 R0, R25.reuse, 0x2, RZ ;  /* 0x0000000219007824 */ /* 0x040fe200078e00ff */
[----:B-1----:R-:W-:-:S02]  /*4020*/  SHF.L.U64.HI R4, R25, 0x1, R26 ;  /* 0x0000000119047819 */ /* 0x002fc4000001021a */
[----:B------:R-:W-:Y:S02]  /*4030*/  ISETP.GE.AND P3, PT, R25, c[0x0][0x1d4], PT ;  /* 0x0000750019007a0c */ /* 0x000fe40003f66270 */
[----:B------:R1:W-:Y:S01]  /*4040*/  STL [R1+0xc4], R0 ;  /* 0x0000c40001007387 */ /* 0x0003e20000100800 */
[----:B------:R-:W-:Y:S02]  /*4050*/  IADD3 R243, R236, 0x20, RZ ;  /* 0x00000020ecf37810 */ /* 0x000fe40007ffe0ff */
[----:B------:R-:W-:-:S05]  /*4060*/  IADD3 R2, P0, R7, R0, RZ ;  /* 0x0000000007027210 */ /* 0x000fca0007f1e0ff */
[----:B------:R-:W-:Y:S02]  /*4070*/  IMAD.X R3, R6, 0x1, R4, P0 ;  /* 0x0000000106037824 */ /* 0x000fe400000e0604 */
[----:B-1----:R-:W-:-:S05]  /*4080*/  IMAD.IADD R0, R56, 0x1, -R24 ;  /* 0x0000000138007824 */ /* 0x002fca00078e0a18 */
[----:B------:R-:W-:Y:S01]  /*4090*/  ISETP.LT.OR P0, PT, R0, 0x1, P3 ;  /* 0x000000010000780c */ /* 0x000fe20001f01670 */
[----:B------:R1:W-:Y:S01]  /*40a0*/  STL [R1+0x44], R4 ;  /* 0x0000440401007387 */ /* 0x0003e20000100800 */
[C---:B------:R-:W-:Y:S02]  /*40b0*/  ISETP.GE.AND P4, PT, R49.reuse, c[0x0][0x1d4], PT ;  /* 0x0000750031007a0c */ /* 0x040fe40003f86270 */
[----:B------:R-:W-:Y:S01]  /*40c0*/  @P1 IADD3 R243, R236, -0x20, RZ ;  /* 0xffffffe0ecf31810 */ /* 0x000fe20007ffe0ff */
[----:B---3--:R-:W3:Y:S04]  /*40d0*/  LDSM.16.M88.4 R180, [R14] ;  /* 0x000000000eb4783b */ /* 0x008ee80000000200 */
[----:B----4-:R-:W4:Y:S04]  /*40e0*/  LDSM.16.M88.4 R184, [R13] ;  /* 0x000000000db8783b */ /* 0x010f280000000200 */
[----:B------:R-:W1:Y:S04]  /*40f0*/  LDSM.16.M88.4 R196, [R14+0x4000] ;  /* 0x004000000ec4783b */ /* 0x000e680000000200 */
[----:B------:R-:W3:Y:S04]  /*4100*/  LDSM.16.M88.4 R200, [R13+0x4000] ;  /* 0x004000000dc8783b */ /* 0x000ee80000000200 */
[----:B--2---:R-:W2:Y:S04]  /*4110*/  LDSM.16.M88.4 R164, [R15] ;  /* 0x000000000fa4783b */ /* 0x004ea80000000200 */
[----:B------:R-:W2:Y:S04]  /*4120*/  LDSM.16.M88.4 R192, [R15+0x4000] ;  /* 0x004000000fc0783b */ /* 0x000ea80000000200 */
[----:B------:R-:W2:Y:S04]  /*4130*/  LDSM.16.M88.4 R208, [R15+0x8000] ;  /* 0x008000000fd0783b */ /* 0x000ea80000000200 */
[----:B------:R-:W2:Y:S04]  /*4140*/  LDSM.16.M88.4 R212, [R14+0x8000] ;  /* 0x008000000ed4783b */ /* 0x000ea80000000200 */
[----:B------:R-:W2:Y:S04]  /*4150*/  LDSM.16.M88.4 R216, [R13+0x8000] ;  /* 0x008000000dd8783b */ /* 0x000ea80000000200 */
[----:B------:R-:W2:Y:S04]  /*4160*/  LDSM.16.M88.4 R224, [R15+0xc000] ;  /* 0x00c000000fe0783b */ /* 0x000ea80000000200 */
[----:B------:R-:W2:Y:S04]  /*4170*/  LDSM.16.M88.4 R228, [R14+0xc000] ;  /* 0x00c000000ee4783b */ /* 0x000ea80000000200 */
[----:B------:R-:W2:Y:S04]  /*4180*/  LDSM.16.M88.4 R232, [R13+0xc000] ;  /* 0x00c000000de8783b */ /* 0x000ea80000000200 */
[----:B------:R-:W-:Y:S01]  /*4190*/  BAR.SYNC.DEFER_BLOCKING 0x0 ;  /* 0x0000000000007b1d */ /* 0x000fe20000010000 */
[----:B-1----:R-:W-:-:S05]  /*41a0*/  IMAD.SHL.U32 R4, R49, 0x2, RZ ;  /* 0x0000000231047824 */ /* 0x002fca00078e00ff */
[----:B------:R-:W-:-:S04]  /*41b0*/  DEPBAR.LE SB0, 0x0 ;  /* 0x000080000000791a */ /* 0x000fc80000000000 */
[----:B------:R-:W-:Y:S01]  /*41c0*/  BAR.SYNC.DEFER_BLOCKING 0x0 ;  /* 0x0000000000007b1d */ /* 0x000fe20000010000 */
[----:B------:R-:W-:Y:S02]  /*41d0*/  ISETP.LT.OR P1, PT, R0, 0x1, P4 ;  /* 0x000000010000780c */ /* 0x000fe40002721670 */
[----:B------:R-:W-:-:S03]  /*41e0*/  SHF.L.U64.HI R5, R49, 0x1, R50 ;  /* 0x0000000131057819 */ /* 0x000fc60000010232 */
[----:B------:R1:W-:Y:S01]  /*41f0*/  STL [R1+0xd0], R4 ;  /* 0x0000d00401007387 */ /* 0x0003e20000100800 */
[----:B------:R-:W-:-:S03]  /*4200*/  SHF.L.U64.HI R9, R35, 0x1, R48 ;  /* 0x0000000123097819 */ /* 0x000fc60000010230 */
[----:B------:R-:W-:Y:S04]  /*4210*/  STL [R1+0x48], R5 ;  /* 0x0000480501007387 */ /* 0x000fe80000100800 */
[----:B------:R-:W1:Y:S04]  /*4220*/  LDSM.16.M88.4 R16, [R236] ;  /* 0x00000000ec10783b */ /* 0x000e680000000200 */
[----:B------:R-:W1:Y:S04]  /*4230*/  LDSM.16.M88.4 R28, [R236+0x800] ;  /* 0x00080000ec1c783b */ /* 0x000e680000000200 */
[----:B------:R-:W1:Y:S04]  /*4240*/  LDSM.16.M88.4 R40, [R236+0x1000] ;  /* 0x00100000ec28783b */ /* 0x000e680000000200 */
[----:B------:R-:W1:Y:S04]  /*4250*/  LDSM.16.M88.4 R24, [R243] ;  /* 0x00000000f318783b */ /* 0x000e680000000200 */
[----:B------:R-:W2:Y:S04]  /*4260*/  LDSM.16.M88.4 R36, [R243+0x800] ;  /* 0x00080000f324783b */ /* 0x000ea80000000200 */
[----:B------:R-:W2:Y:S04]  /*4270*/  LDSM.16.M88.4 R44, [R243+0x1000] ;  /* 0x00100000f32c783b */ /* 0x000ea80000000200 */
[----:B------:R-:W-:Y:S01]  /*4280*/  @!PT LDS RZ, [RZ] ;  /* 0x00000000fffff984 */ /* 0x000fe20000000800 */
[----:B------:R-:W-:Y:S01]  /*4290*/  @!PT LDS RZ, [RZ] ;  /* 0x00000000fffff984 */ /* 0x000fe20000000800 */
[----:B------:R-:W-:Y:S01]  /*42a0*/  @!PT LDS RZ, [RZ] ;  /* 0x00000000fffff984 */ /* 0x000fe20000000800 */
[----:B------:R3:W-:Y:S02]  /*42b0*/  LDGSTS.E.BYPASS.LTC128B.128 [R32+0x4080], [R2.64], !P0 ;  /* 0x0408000002207fae */ /* 0x0007e4000c101d46 */
[----:B---3--:R-:W-:Y:S01]  /*42c0*/  IADD3 R2, P0, R7, R4, RZ ;  /* 0x0000000407027210 */ /* 0x008fe20007f1e0ff */
[----:B-1----:R-:W-:-:S04]  /*42d0*/  IMAD.SHL.U32 R4, R35, 0x2, RZ ;  /* 0x0000000223047824 */ /* 0x002fc800078e00ff */
[----:B------:R-:W-:Y:S01]  /*42e0*/  IMAD.X R3, R6, 0x1, R5, P0 ;  /* 0x0000000106037824 */ /* 0x000fe200000e0605 */
[----:B------:R1:W-:Y:S04]  /*42f0*/  STL [R1+0xbc], R4 ;  /* 0x0000bc0401007387 */ /* 0x0003e80000100800 */
[----:B------:R3:W-:Y:S01]  /*4300*/  LDGSTS.E.BYPASS.LTC128B.128 [R32+0x5880], [R2.64], !P1 ;  /* 0x0588000002207fae */ /* 0x0007e2000c901d46 */
[----:B------:R-:W-:Y:S02]  /*4310*/  ISETP.GE.AND P1, PT, R35, c[0x0][0x1d4], PT ;  /* 0x0000750023007a0c */ /* 0x000fe40003f26270 */
[----:B-1----:R-:W-:-:S05]  /*4320*/  IADD3 R4, P0, R7, R4, RZ ;  /* 0x0000000407047210 */ /* 0x002fca0007f1e0ff */
[----:B------:R-:W-:Y:S01]  /*4330*/  IMAD.X R5, R6, 0x1, R9, P0 ;  /* 0x0000000106057824 */ /* 0x000fe200000e0609 */
[----:B------:R-:W-:Y:S01]  /*4340*/  ISETP.LT.OR P0, PT, R0, 0x1, P1 ;  /* 0x000000010000780c */ /* 0x000fe20000f01670 */
[C---:B---3--:R-:W-:Y:S01]  /*4350*/  IMAD.SHL.U32 R2, R33.reuse, 0x2, RZ ;  /* 0x0000000221027824 */ /* 0x048fe200078e00ff */
[----:B------:R1:W-:Y:S04]  /*4360*/  STL [R1+0x4c], R9 ;  /* 0x00004c0901007387 */ /* 0x0003e80000100800 */
[----:B------:R3:W-:Y:S07]  /*4370*/  STL [R1+0xb8], R2 ;  /* 0x0000b80201007387 */ /* 0x0007ee0000100800 */
[----:B------:R2:W-:Y:S01]  /*4380*/  LDGSTS.E.BYPASS.LTC128B.128 [R32+0x7080], [R4.64], !P0 ;  /* 0x0708000004207fae */ /* 0x0005e2000c101d46 */
[----:B------:R-:W-:-:S02]  /*4390*/  ISETP.GE.AND P2, PT, R33, c[0x0][0x1d4], PT ;  /* 0x0000750021007a0c */ /* 0x000fc40003f46270 */
[----:B-1----:R-:W-:Y:S02]  /*43a0*/  SHF.L.U64.HI R9, R33, 0x1, R34 ;  /* 0x0000000121097819 */ /* 0x002fe40000010222 */
[----:B---3--:R-:W-:-:S03]  /*43b0*/  IADD3 R2, P0, R7, R2, RZ ;  /* 0x0000000207027210 */ /* 0x008fc60007f1e0ff */
[----:B------:R1:W-:Y:S02]  /*43c0*/  STL [R1+0x50], R9 ;  /* 0x0000500901007387 */ /* 0x0003e40000100800 */
[----:B------:R-:W-:Y:S01]  /*43d0*/  IMAD.X R3, R6, 0x1, R9, P0 ;  /* 0x0000000106037824 */ /* 0x000fe200000e0609 */
[----:B------:R-:W-:Y:S02]  /*43e0*/  ISETP.LT.OR P0, PT, R0, 0x1, P2 ;  /* 0x000000010000780c */ /* 0x000fe40001701670 */
[----:B------:R-:W-:Y:S02]  /*43f0*/  ISETP.GT.AND P5, PT, R107, 0x2f, PT ;  /* 0x0000002f6b00780c */ /* 0x000fe40003fa4270 */
[----:B------:R-:W-:-:S09]  /*4400*/  LOP3.LUT R106, R106, 0xfffffbff, RZ, 0xc0, !PT ;  /* 0xfffffbff6a6a7812 */ /* 0x000fd200078ec0ff */
[----:B------:R3:W-:Y:S04]  /*4410*/  LDGSTS.E.BYPASS.LTC128B.128 [R32+0x8880], [R2.64], !P0 ;  /* 0x0888000002207fae */ /* 0x0007e8000c101d46 */
[----:B-1----:R-:W1:Y:S01]  /*4420*/  S2R R9, SR_TID.X ;  /* 0x0000000000097919 */ /* 0x002e620000002100 */
[----:B------:R-:W-:-:S04]  /*4430*/  LOP3.LUT R106, R106, 0xffffffbf, RZ, 0xc0, !PT ;  /* 0xffffffbf6a6a7812 */ /* 0x000fc800078ec0ff */
[----:B------:R-:W-:Y:S02]  /*4440*/  @P5 LOP3.LUT R106, R106, 0x40, RZ, 0xfc, !PT ;  /* 0x000000406a6a5812 */ /* 0x000fe400078efcff */
[----:B-1----:R-:W-:Y:S02]  /*4450*/  ISETP.GT.AND P0, PT, R9, 0x7f, PT ;  /* 0x0000007f0900780c */ /* 0x002fe40003f04270 */
[C---:B---3--:R-:W-:Y:S02]  /*4460*/  IADD3 R3, R243.reuse, 0x1000, RZ ;  /* 0x00001000f3037810 */ /* 0x048fe40007ffe0ff */
[----:B------:R-:W-:-:S03]  /*4470*/  IADD3 R2, R243, 0x800, RZ ;  /* 0x00000800f3027810 */ /* 0x000fc60007ffe0ff */
[----:B------:R1:W-:Y:S06]  /*4480*/  STL [R1+0x8], R3 ;  /* 0x0000080301007387 */ /* 0x0003ec0000100800 */
[----:B------:R-:W-:Y:S01]  /*4490*/  @P0 LOP3.LUT R106, R106, 0x400, RZ, 0xfc, !PT ;  /* 0x000004006a6a0812 */ /* 0x000fe200078efcff */
[----:B------:R1:W-:Y:S04]  /*44a0*/  STL [R1+0x4], R2 ;  /* 0x0000040201007387 */ /* 0x0003e80000100800 */
[----:B------:R1:W-:Y:S01]  /*44b0*/  STL [R1+0x18], R106 ;  /* 0x0000186a01007387 */ /* 0x0003e20000100800 */
[----:B------:R-:W-:Y:S01]  /*44c0*/  BSSY B0, `(.L_x_479) ;  /* 0x0000022000007945 */ /* 0x000fe20003800000 */
[----:B------:R-:W-:Y:S01]  /*44d0*/  IADD3 R58, R110, -0x1, RZ ;  /* 0xffffffff6e3a7810 */ /* 0x000fe20007ffe0ff */
[----:B------:R-:W-:Y:S05]  /*44e0*/  @P0 BRA `(.L_x_480) ;  /* 0x000001f000000947 */ /* 0x000fea0003800000 */
[----:B--2-4-:R-:W-:Y:S05]  /*44f0*/  BRA.DIV ~URZ, `(.L_x_481) ;  /* 0x00015c027f007947 */ /* 0x014fea000b800000 */
[----:B------:R2:W3:Y:S04]  /*4500*/  SHFL.IDX PT, R4, R8, 0x1, 0x181f ;  /* 0x00381f0008047f89 */ /* 0x0004e800000e0000 */
[----:B-1----:R2:W1:Y:S02]  /*4510*/  SHFL.IDX PT, R2, R11, 0x1, 0x181f ;  /* 0x00381f000b027f89 */ /* 0x00246400000e0000 */
.L_x_637:
[----:B------:R-:W4:Y:S04]  /*4520*/  LDL R6, [R1+0xc4] ;  /* 0x0000c40001067983 */ /* 0x000f280000100800 */
[----:B------:R-:W5:Y:S04]  /*4530*/  LDL R14, [R1+0x44] ;  /* 0x00004400010e7983 */ /* 0x000f680000100800 */
[----:B--2---:R-:W2:Y:S04]  /*4540*/  LDL R5, [R1+0x1c] ;  /* 0x00001c0001057983 */ /* 0x004ea80000100800 */
[----:B---3--:R-:W3:Y:S04]  /*4550*/  LDL R13, [R1+0xd0] ;  /* 0x0000d000010d7983 */ /* 0x008ee80000100800 */
[----:B------:R-:W2:Y:S04]  /*4560*/  LDL R11, [R1+0x48] ;  /* 0x00004800010b7983 */ /* 0x000ea80000100800 */
[----:B------:R-:W3:Y:S04]  /*4570*/  LDL R10, [R1+0xbc] ;  /* 0x0000bc00010a7983 */ /* 0x000ee80000100800 */
[----:B------:R-:W3:Y:S04]  /*4580*/  LDL R9, [R1+0x4c] ;  /* 0x00004c0001097983 */ /* 0x000ee80000100800 */
[----:B------:R-:W3:Y:S04]  /*4590*/  LDL R3, [R1+0xb8] ;  /* 0x0000b80001037983 */ /* 0x000ee80000100800 */
[----:B------:R-:W3:Y:S01]  /*45a0*/  LDL R8, [R1+0x50] ;  /* 0x0000500001087983 */ /* 0x000ee20000100800 */
[----:B------:R-:W-:-:S02]  /*45b0*/  ISETP.LT.OR P1, PT, R0, 0x21, P1 ;  /* 0x000000210000780c */ /* 0x000fc40000f21670 */
[----:B-1--4-:R-:W-:-:S05]  /*45c0*/  IADD3 R6, P0, R2, R6, RZ ;  /* 0x0000000602067210 */ /* 0x012fca0007f1e0ff */
[----:B-----5:R-:W-:Y:S01]  /*45d0*/  IMAD.X R7, R4, 0x1, R14, P0 ;  /* 0x0000000104077824 */ /* 0x020fe200000e060e */
[----:B------:R-:W-:-:S13]  /*45e0*/  ISETP.LT.OR P0, PT, R0, 0x21, P3 ;  /* 0x000000210000780c */ /* 0x000fda0001f01670 */
[----:B------:R-:W-:Y:S01]  /*45f0*/  @!PT LDS RZ, [RZ] ;  /* 0x00000000fffff984 */ /* 0x000fe20000000800 */
[----:B------:R-:W-:Y:S01]  /*4600*/  @!PT LDS RZ, [RZ] ;  /* 0x00000000fffff984 */ /* 0x000fe20000000800 */
[----:B------:R-:W-:Y:S01]  /*4610*/  @!PT LDS RZ, [RZ] ;  /* 0x00000000fffff984 */ /* 0x000fe20000000800 */
[----:B--2---:R3:W-:Y:S02]  /*4620*/  LDGSTS.E.BYPASS.LTC128B.128 [R5+0x5080], [R6.64], !P0 ;  /* 0x0508000006057fae */ /* 0x0047e4000c101d46 */
[----:B---3--:R-:W-:-:S05]  /*4630*/  IADD3 R6, P0, R2, R13, RZ ;  /* 0x0000000d02067210 */ /* 0x008fca0007f1e0ff */
[----:B------:R-:W-:Y:S01]  /*4640*/  IMAD.X R7, R4, 0x1, R11, P0 ;  /* 0x0000000104077824 */ /* 0x000fe200000e060b */
[----:B------:R-:W-:-:S13]  /*4650*/  ISETP.LT.OR P0, PT, R0, 0x21, P4 ;  /* 0x000000210000780c */ /* 0x000fda0002701670 */
[----:B------:R1:W-:Y:S02]  /*4660*/  LDGSTS.E.BYPASS.LTC128B.128 [R5+0x6880], [R6.64], !P0 ;  /* 0x0688000006057fae */ /* 0x0003e4000c101d46 */
[----:B-1----:R-:W-:-:S05]  /*4670*/  IADD3 R6, P0, R2, R10, RZ ;  /* 0x0000000a02067210 */ /* 0x002fca0007f1e0ff */
[----:B------:R-:W-:Y:S01]  /*4680*/  IMAD.X R7, R4, 0x1, R9, P0 ;  /* 0x0000000104077824 */ /* 0x000fe200000e0609 */
[----:B------:R-:W-:-:S04]  /*4690*/  IADD3 R2, P0, R2, R3, RZ ;  /* 0x0000000302027210 */ /* 0x000fc80007f1e0ff */
[----:B------:R1:W-:Y:S01]  /*46a0*/  LDGSTS.E.BYPASS.LTC128B.128 [R5+0x8080], [R6.64], !P1 ;  /* 0x0808000006057fae */ /* 0x0003e2000c901d46 */
[----:B------:R-:W-:Y:S01]  /*46b0*/  IMAD.X R3, R4, 0x1, R8, P0 ;  /* 0x0000000104037824 */ /* 0x000fe200000e0608 */
[----:B------:R-:W-:-:S13]  /*46c0*/  ISETP.LT.OR P0, PT, R0, 0x21, P2 ;  /* 0x000000210000780c */ /* 0x000fda0001701670 */
[----:B------:R1:W-:Y:S02]  /*46d0*/  LDGSTS.E.BYPASS.LTC128B.128 [R5+0x9880], [R2.64], !P0 ;  /* 0x0988000002057fae */ /* 0x0003e4000c101d46 */
.L_x_480:
[----:B--2-4-:R-:W-:Y:S05]  /*46e0*/  BSYNC B0 ;  /* 0x0000000000007941 */ /* 0x014fea0003800000 */
.L_x_479:
[----:B-1----:R-:W1:Y:S04]  /*46f0*/  S2R R2, SR_TID.X ;  /* 0x0000000000027919 */ /* 0x002e680000002100 */
[----:B------:R-:W0:Y:S01]  /*4700*/  LDGDEPBAR ;  /* 0x00000000000079af */ /* 0x000e220000000000 */
[----:B-1----:R-:W-:-:S04]  /*4710*/  SHF.R.S32.HI R0, RZ, 0x1f, R2 ;  /* 0x0000001fff007819 */ /* 0x002fc80000011402 */
[----:B------:R-:W-:-:S04]  /*4720*/  LEA.HI R0, R0, R2, RZ, 0x3 ;  /* 0x0000000200007211 */ /* 0x000fc800078f18ff */
[----:B------:R-:W-:-:S04]  /*4730*/  LOP3.LUT R0, R0, 0xfffffff8, RZ, 0xc0, !PT ;  /* 0xfffffff800007812 */ /* 0x000fc800078ec0ff */
[----:B------:R-:W-:Y:S01]  /*4740*/  IADD3 R0, -R0, R2, RZ ;  /* 0x0000000200007210 */ /* 0x000fe20007ffe1ff */
[----:B------:R-:W-:Y:S01]  /*4750*/  WARPSYNC 0xffffffff ;  /* 0xffffffff00007948 */ /* 0x000fe20003800000 */
[----:B------:R-:W2:Y:S02]  /*4760*/  LDL R2, [R1+0x70] ;  /* 0x0000700001027983 */ /* 0x000ea40000100800 */
[----:B------:R-:W-:Y:S02]  /*4770*/  LOP3.LUT P0, RZ, R0, 0x4, RZ, 0xc0, !PT ;  /* 0x0000000400ff7812 */ /* 0x000fe4000780c0ff */
[----:B------:R-:W-:Y:S01]  /*4780*/  MOV R0, 0x40 ;  /* 0x0000004000007802 */ /* 0x000fe20000000f00 */
[----:B------:R-:W-:Y:S03]  /*4790*/  HMMA.16816.F32.BF16 R4, R160, R16, RZ ;  /* 0x00000010a004723c */ /* 0x000fe600000418ff */
[----:B------:R-:W-:-:S04]  /*47a0*/  SEL R0, R0, 0xffffffc0, !P0 ;  /* 0xffffffc000007807 */ /* 0x000fc80004000000 */
[-C--:B------:R-:W-:Y:S01]  /*47b0*/  IADD3 R238, R236, R0.reuse, RZ ;  /* 0x00000000ecee7210 */ /* 0x080fe20007ffe0ff */
[----:B------:R-:W-:Y:S04]  /*47c0*/  HMMA.16816.F32.BF16 R8, R160, R18, RZ ;  /* 0x00000012a008723c */ /* 0x000fe800000418ff */
[----:B------:R-:W1:Y:S11]  /*47d0*/  LDSM.16.M88.4 R20, [R238] ;  /* 0x00000000ee14783b */ /* 0x000e760000000200 */
[----:B------:R-:W-:Y:S01]  /*47e0*/  @!UPT UIADD3 URZ, URZ, URZ, URZ ;  /* 0x0000003f3f3ff290 */ /* 0x000fe2000fffe03f */
[C---:B------:R-:W-:Y:S08]  /*47f0*/  HMMA.16816.F32.BF16 R4, R164.reuse, R24, R4 ;  /* 0x00000018a404723c */ /* 0x040ff00000041804 */
[----:B------:R-:W-:Y:S08]  /*4800*/  HMMA.16816.F32.BF16 R8, R164, R26, R8 ;  /* 0x0000001aa408723c */ /* 0x000ff00000041808 */
[----:B------:R-:W-:Y:S08]  /*4810*/  HMMA.16816.F32.BF16 R16, R160, R30, RZ ;  /* 0x0000001ea010723c */ /* 0x000ff000000418ff */
[----:B-1----:R-:W-:Y:S08]  /*4820*/  HMMA.16816.F32.BF16 R24, R180, R20, R4 ;  /* 0x00000014b418723c */ /* 0x002ff00000041804 */
[----:B------:R-:W-:Y:S08]  /*4830*/  HMMA.16816.F32.BF16 R4, R160, R28, RZ ;  /* 0x0000001ca004723c */ /* 0x000ff000000418ff */
[----:B------:R-:W-:Y:S01]  /*4840*/  HMMA.16816.F32.BF16 R32, R180, R22, R8 ;  /* 0x00000016b420723c */ /* 0x000fe20000041808 */
[----:B------:R-:W1:Y:S11]  /*4850*/  LDSM.16.M88.4 R20, [R238+0x800] ;  /* 0x00080000ee14783b */ /* 0x000e760000000200 */
[----:B------:R-:W-:Y:S04]  /*4860*/  @!UPT UIADD3 URZ, URZ, URZ, URZ ;  /* 0x0000003f3f3ff290 */ /* 0x000fe8000fffe03f */
[C---:B------:R-:W-:Y:S08]  /*4870*/  HMMA.16816.F32.BF16 R8, R164.reuse, R36, R4 ;  /* 0x00000024a408723c */ /* 0x040ff00000041804 */
[----:B------:R-:W-:Y:S08]  /*4880*/  HMMA.16816.F32.BF16 R4, R164, R38, R16 ;  /* 0x00000026a404723c */ /* 0x000ff00000041810 */
[----:B------:R-:W-:Y:S08]  /*4890*/  HMMA.16816.F32.BF16 R16, R160, R40, RZ ;  /* 0x00000028a010723c */ /* 0x000ff000000418ff */
[C---:B-1----:R-:W-:Y:S08]  /*48a0*/  HMMA.16816.F32.BF16 R48, R180.reuse, R20, R8 ;  /* 0x00000014b430723c */ /* 0x042ff00000041808 */
[----:B------:R-:W-:Y:S08]  /*48b0*/  HMMA.16816.F32.BF16 R36, R180, R22, R4 ;  /* 0x00000016b424723c */ /* 0x000ff00000041804 */
[----:B------:R-:W-:Y:S08]  /*48c0*/  HMMA.16816.F32.BF16 R4, R160, R42, RZ ;  /* 0x0000002aa004723c */ /* 0x000ff000000418ff */
[C---:B------:R-:W-:Y:S01]  /*48d0*/  HMMA.16816.F32.BF16 R8, R164.reuse, R44, R16 ;  /* 0x0000002ca408723c */ /* 0x040fe20000041810 */
[----:B------:R-:W1:Y:S11]  /*48e0*/  LDSM.16.M88.4 R16, [R238+0x1000] ;  /* 0x00100000ee10783b */ /* 0x000e760000000200 */
[----:B------:R-:W-:Y:S04]  /*48f0*/  @!UPT UIADD3 URZ, URZ, URZ, URZ ;  /* 0x0000003f3f3ff290 */ /* 0x000fe8000fffe03f */
[----:B------:R-:W-:Y:S01]  /*4900*/  HMMA.16816.F32.BF16 R4, R164, R46, R4 ;  /* 0x0000002ea404723c */ /* 0x000fe20000041804 */
[----:B------:R-:W-:-:S05]  /*4910*/  IADD3 R237, R243, R0, RZ ;  /* 0x00000000f3ed7210 */ /* 0x000fca0007ffe0ff */
[----:B------:R-:W3:Y:S02]  /*4920*/  LDSM.16.M88.4 R20, [R237] ;  /* 0x00000000ed14783b */ /* 0x000ee40000000200 */
[C---:B-1----:R-:W-:Y:S11]  /*4930*/  HMMA.16816.F32.BF16 R28, R180.reuse, R16, R8 ;  /* 0x00000010b41c723c */ /* 0x042ff60000041808 */
[----:B------:R-:W-:Y:S05]  /*4940*/  @!UPT UIADD3 URZ, URZ, URZ, URZ ;  /* 0x0000003f3f3ff290 */ /* 0x000fea000fffe03f */
[----:B------:R-:W-:Y:S01]  /*4950*/  HMMA.16816.F32.BF16 R8, R180, R18, R4 ;  /* 0x00000012b408723c */ /* 0x000fe20000041804 */
[----:B------:R-:W1:Y:S04]  /*4960*/  LDSM.16.M88.4 R4, [R237+0x800] ;  /* 0x00080000ed04783b */ /* 0x000e680000000200 */
[----:B------:R-:W4:Y:S03]  /*4970*/  LDSM.16.M88.4 R16, [R237+0x1000] ;  /* 0x00100000ed10783b */ /* 0x000f260000000200 */
[C---:B---3--:R-:W-:Y:S08]  /*4980*/  HMMA.16816.F32.BF16 R24, R184.reuse, R20, R24 ;  /* 0x00000014b818723c */ /* 0x048ff00000041818 */
[C---:B-1----:R-:W-:Y:S08]  /*4990*/  HMMA.16816.F32.BF16 R48, R184.reuse, R4, R48 ;  /* 0x00000004b830723c */ /* 0x042ff00000041830 */
[C---:B------:R-:W-:Y:S01]  /*49a0*/  HMMA.16816.F32.BF16 R36, R184.reuse, R6, R36 ;  /* 0x00000006b824723c */ /* 0x040fe20000041824 */
[----:B------:R-:W1:Y:S07]  /*49b0*/  LDSM.16.M88.4 R4, [R236+0x1800] ;  /* 0x00180000ec04783b */ /* 0x000e6e0000000200 */
[C---:B----4-:R-:W-:Y:S08]  /*49c0*/  HMMA.16816.F32.BF16 R40, R184.reuse, R16, R28 ;  /* 0x00000010b828723c */ /* 0x050ff0000004181c */
[C---:B------:R-:W-:Y:S01]  /*49d0*/  HMMA.16816.F32.BF16 R28, R184.reuse, R18, R8 ;  /* 0x00000012b81c723c */ /* 0x040fe20000041808 */
[----:B------:R-:W3:Y:S04]  /*49e0*/  LDSM.16.M88.4 R8, [R236+0x2000] ;  /* 0x00200000ec08783b */ /* 0x000ee80000000200 */
[----:B------:R-:W4:Y:S03]  /*49f0*/  LDSM.16.M88.4 R16, [R236+0x2800] ;  /* 0x00280000ec10783b */ /* 0x000f260000000200 */
[----:B------:R-:W-:Y:S08]  /*4a00*/  HMMA.16816.F32.BF16 R20, R184, R22, R32 ;  /* 0x00000016b814723c */ /* 0x000ff00000041820 */
[C---:B-1----:R-:W-:Y:S08]  /*4a10*/  HMMA.16816.F32.BF16 R32, R188.reuse, R4, R24 ;  /* 0x00000004bc20723c */ /* 0x042ff00000041818 */
[C---:B---3--:R-:W-:Y:S08]  /*4a20*/  HMMA.16816.F32.BF16 R48, R188.reuse, R8, R48 ;  /* 0x00000008bc30723c */ /* 0x048ff00000041830 */
[C---:B------:R-:W-:Y:S01]  /*4a30*/  HMMA.16816.F32.BF16 R24, R188.reuse, R10, R36 ;  /* 0x0000000abc18723c */ /* 0x040fe20000041824 */
[----:B------:R-:W1:Y:S07]  /*4a40*/  LDSM.16.M88.4 R8, [R243+0x1800] ;  /* 0x00180000f308783b */ /* 0x000e6e0000000200 */
[C---:B------:R-:W-:Y:S01]  /*4a50*/  HMMA.16816.F32.BF16 R4, R188.reuse, R6, R20 ;  /* 0x00000006bc04723c */ /* 0x040fe20000041814 */
[----:B------:R-:W-:Y:S07]  /*4a60*/  LDSM.16.M88.4 R20, [R243+0x2000] ;  /* 0x00200000f314783b */ /* 0x000fee0000000200 */
[C---:B----4-:R-:W-:Y:S08]  /*4a70*/  HMMA.16816.F32.BF16 R36, R188.reuse, R16, R40 ;  /* 0x00000010bc24723c */ /* 0x050ff00000041828 */
[----:B------:R-:W-:Y:S01]  /*4a80*/  HMMA.16816.F32.BF16 R28, R188, R18, R28 ;  /* 0x00000012bc1c723c */ /* 0x000fe2000004181c */
[----:B------:R-:W3:Y:S07]  /*4a90*/  LDSM.16.M88.4 R16, [R243+0x2800] ;  /* 0x00280000f310783b */ /* 0x000eee0000000200 */
[C---:B-1----:R-:W-:Y:S08]  /*4aa0*/  HMMA.16816.F32.BF16 R32, R192.reuse, R8, R32 ;  /* 0x00000008c020723c */ /* 0x042ff00000041820 */
[C---:B------:R-:W-:Y:S01]  /*4ab0*/  HMMA.16816.F32.BF16 R4, R192.reuse, R10, R4 ;  /* 0x0000000ac004723c */ /* 0x040fe20000041804 */
[----:B------:R-:W1:Y:S07]  /*4ac0*/  LDSM.16.M88.4 R8, [R238+0x1800] ;  /* 0x00180000ee08783b */ /* 0x000e6e0000000200 */
[C---:B---3--:R-:W-:Y:S08]  /*4ad0*/  HMMA.16816.F32.BF16 R36, R192.reuse, R16, R36 ;  /* 0x00000010c024723c */ /* 0x048ff00000041824 */
[----:B------:R-:W-:Y:S01]  /*4ae0*/  HMMA.16816.F32.BF16 R28, R192, R18, R28 ;  /* 0x00000012c01c723c */ /* 0x000fe2000004181c */
[----:B------:R-:W3:Y:S07]  /*4af0*/  LDSM.16.M88.4 R16, [R238+0x2800] ;  /* 0x00280000ee10783b */ /* 0x000eee0000000200 */
[C---:B-1----:R-:W-:Y:S08]  /*4b00*/  HMMA.16816.F32.BF16 R32, R196.reuse, R8, R32 ;  /* 0x00000008c420723c */ /* 0x042ff00000041820 */
[----:B------:R-:W-:Y:S01]  /*4b10*/  HMMA.16816.F32.BF16 R4, R196, R10, R4 ;  /* 0x0000000ac404723c */ /* 0x000fe20000041804 */
[----:B------:R-:W1:Y:S07]  /*4b20*/  LDSM.16.M88.4 R8, [R237+0x1800] ;  /* 0x00180000ed08783b */ /* 0x000e6e0000000200 */
[C---:B------:R-:W-:Y:S08]  /*4b30*/  HMMA.16816.F32.BF16 R48, R192.reuse, R20, R48 ;  /* 0x00000014c030723c */ /* 0x040ff00000041830 */
[----:B------:R-:W-:Y:S01]  /*4b40*/  HMMA.16816.F32.BF16 R24, R192, R22, R24 ;  /* 0x00000016c018723c */ /* 0x000fe20000041818 */
[----:B------:R-:W4:Y:S07]  /*4b50*/  LDSM.16.M88.4 R20, [R238+0x2000] ;  /* 0x00200000ee14783b */ /* 0x000f2e0000000200 */
[C---:B---3--:R-:W-:Y:S08]  /*4b60*/  HMMA.16816.F32.BF16 R36, R196.reuse, R16, R36 ;  /* 0x00000010c424723c */ /* 0x048ff00000041824 */
[----:B------:R-:W-:Y:S01]  /*4b70*/  HMMA.16816.F32.BF16 R28, R196, R18, R28 ;  /* 0x00000012c41c723c */ /* 0x000fe2000004181c */
[----:B------:R-:W3:Y:S07]  /*4b80*/  LDSM.16.M88.4 R16, [R237+0x2800] ;  /* 0x00280000ed10783b */ /* 0x000eee0000000200 */
[C---:B-1----:R-:W-:Y:S08]  /*4b90*/  HMMA.16816.F32.BF16 R32, R200.reuse, R8, R32 ;  /* 0x00000008c820723c */ /* 0x042ff00000041820 */
[----:B------:R-:W-:Y:S01]  /*4ba0*/  HMMA.16816.F32.BF16 R4, R200, R10, R4 ;  /* 0x0000000ac804723c */ /* 0x000fe20000041804 */
[----:B------:R-:W1:Y:S07]  /*4bb0*/  LDSM.16.M88.4 R8, [R236+0x3000] ;  /* 0x00300000ec08783b */ /* 0x000e6e0000000200 */
[C---:B----4-:R-:W-:Y:S08]  /*4bc0*/  HMMA.16816.F32.BF16 R48, R196.reuse, R20, R48 ;  /* 0x00000014c430723c */ /* 0x050ff00000041830 */
        /* <DEDUP_REMOVED lines=18> */
[----:B------:R-:W-:Y:S11]  /*4cf0*/  HMMA.16816.F32.BF16 R20, R204, R22, R24 ;  /* 0x00000016cc14723c */ /* 0x000ff60000041818 */
[----:B------:R-:W-:Y:S05]  /*4d00*/  @!UPT UIADD3 URZ, URZ, URZ, URZ ;  /* 0x0000003f3f3ff290 */ /* 0x000fea000fffe03f */
[C---:B---3--:R-:W-:Y:S08]  /*4d10*/  HMMA.16816.F32.BF16 R48, R208.reuse, R16, R48 ;  /* 0x00000010d030723c */ /* 0x048ff00000041830 */
[C---:B------:R-:W-:Y:S01]  /*4d20*/  HMMA.16816.F32.BF16 R20, R208.reuse, R18, R20 ;  /* 0x00000012d014723c */ /* 0x040fe20000041814 */
[----:B------:R-:W3:Y:S07]  /*4d30*/  LDSM.16.M88.4 R16, [R238+0x3000] ;  /* 0x00300000ee10783b */ /* 0x000eee0000000200 */
[C---:B-1----:R-:W-:Y:S08]  /*4d40*/  HMMA.16816.F32.BF16 R36, R208.reuse, R8, R36 ;  /* 0x00000008d024723c */ /* 0x042ff00000041824 */
[----:B------:R-:W-:Y:S01]  /*4d50*/  HMMA.16816.F32.BF16 R28, R208, R10, R28 ;  /* 0x0000000ad01c723c */ /* 0x000fe2000004181c */
[----:B------:R-:W1:Y:S07]  /*4d60*/  LDSM.16.M88.4 R8, [R238+0x3800] ;  /* 0x00380000ee08783b */ /* 0x000e6e0000000200 */
[C---:B---3--:R-:W-:Y:S01]  /*4d70*/  HMMA.16816.F32.BF16 R24, R212.reuse, R18, R4 ;  /* 0x00000012d418723c */ /* 0x048fe20000041804 */
[----:B------:R-:W3:Y:S07]  /*4d80*/  LDSM.16.M88.4 R4, [R238+0x4000] ;  /* 0x00400000ee04783b */ /* 0x000eee0000000200 */
[C---:B------:R-:W-:Y:S01]  /*4d90*/  HMMA.16816.F32.BF16 R32, R212.reuse, R16, R32 ;  /* 0x00000010d420723c */ /* 0x040fe20000041820 */
[----:B------:R-:W4:Y:S07]  /*4da0*/  LDSM.16.M88.4 R16, [R237+0x3000] ;  /* 0x00300000ed10783b */ /* 0x000f2e0000000200 */
[C---:B-1----:R-:W-:Y:S08]  /*4db0*/  HMMA.16816.F32.BF16 R48, R212.reuse, R8, R48 ;  /* 0x00000008d430723c */ /* 0x042ff00000041830 */
[C---:B------:R-:W-:Y:S01]  /*4dc0*/  HMMA.16816.F32.BF16 R20, R212.reuse, R10, R20 ;  /* 0x0000000ad414723c */ /* 0x040fe20000041814 */
[----:B------:R-:W1:Y:S07]  /*4dd0*/  LDSM.16.M88.4 R8, [R237+0x3800] ;  /* 0x00380000ed08783b */ /* 0x000e6e0000000200 */
[C---:B---3--:R-:W-:Y:S08]  /*4de0*/  HMMA.16816.F32.BF16 R44, R212.reuse, R4, R36 ;  /* 0x00000004d42c723c */ /* 0x048ff00000041824 */
[----:B------:R-:W-:Y:S01]  /*4df0*/  HMMA.16816.F32.BF16 R36, R212, R6, R28 ;  /* 0x00000006d424723c */ /* 0x000fe2000004181c */
[----:B------:R-:W3:Y:S07]  /*4e00*/  LDSM.16.M88.4 R4, [R237+0x4000] ;  /* 0x00400000ed04783b */ /* 0x000eee0000000200 */
[C---:B----4-:R-:W-:Y:S08]  /*4e10*/  HMMA.16816.F32.BF16 R40, R216.reuse, R16, R32 ;  /* 0x00000010d828723c */ /* 0x050ff00000041820 */
[C---:B------:R-:W-:Y:S01]  /*4e20*/  HMMA.16816.F32.BF16 R28, R216.reuse, R18, R24 ;  /* 0x00000012d81c723c */ /* 0x040fe20000041818 */
[----:B------:R-:W-:Y:S07]  /*4e30*/  LDSM.16.M88.4 R16, [R236+0x5000] ;  /* 0x00500000ec10783b */ /* 0x000fee0000000200 */
[C---:B-1----:R-:W-:Y:S08]  /*4e40*/  HMMA.16816.F32.BF16 R32, R216.reuse, R8, R48 ;  /* 0x00000008d820723c */ /* 0x042ff00000041830 */
[C---:B------:R-:W-:Y:S01]  /*4e50*/  HMMA.16816.F32.BF16 R24, R216.reuse, R10, R20 ;  /* 0x0000000ad818723c */ /* 0x040fe20000041814 */
[----:B------:R-:W1:Y:S07]  /*4e60*/  LDSM.16.M88.4 R8, [R236+0x4800] ;  /* 0x00480000ec08783b */ /* 0x000e6e0000000200 */
[----:B---3--:R-:W-:Y:S08]  /*4e70*/  HMMA.16816.F32.BF16 R20, R216, R4, R44 ;  /* 0x00000004d814723c */ /* 0x008ff0000004182c */
[C---:B-1----:R-:W-:Y:S08]  /*4e80*/  HMMA.16816.F32.BF16 R48, R220.reuse, R8, R40 ;  /* 0x00000008dc30723c */ /* 0x042ff00000041828 */
[C---:B------:R-:W-:Y:S01]  /*4e90*/  HMMA.16816.F32.BF16 R44, R220.reuse, R10, R28 ;  /* 0x0000000adc2c723c */ /* 0x040fe2000004181c */
[----:B------:R-:W1:Y:S07]  /*4ea0*/  LDSM.16.M88.4 R8, [R236+0x5800] ;  /* 0x00580000ec08783b */ /* 0x000e6e0000000200 */
[----:B------:R-:W-:Y:S01]  /*4eb0*/  HMMA.16816.F32.BF16 R40, R220, R16, R32 ;  /* 0x00000010dc28723c */ /* 0x000fe20000041820 */
[----:B------:R-:W3:Y:S07]  /*4ec0*/  LDSM.16.M88.4 R32, [R243+0x4800] ;  /* 0x00480000f320783b */ /* 0x000eee0000000200 */
[----:B------:R-:W-:Y:S08]  /*4ed0*/  HMMA.16816.F32.BF16 R4, R216, R6, R36 ;  /* 0x00000006d804723c */ /* 0x000ff00000041824 */
[C---:B------:R-:W-:Y:S01]  /*4ee0*/  HMMA.16816.F32.BF16 R36, R220.reuse, R18, R24 ;  /* 0x00000012dc24723c */ /* 0x040fe20000041818 */
[----:B------:R-:W-:Y:S04]  /*4ef0*/  LDSM.16.M88.4 R16, [R243+0x5800] ;  /* 0x00580000f310783b */ /* 0x000fe80000000200 */
[----:B------:R-:W-:Y:S03]  /*4f00*/  LDSM.16.M88.4 R24, [R238+0x4800] ;  /* 0x00480000ee18783b */ /* 0x000fe60000000200 */
[C---:B-1----:R-:W-:Y:S01]  /*4f10*/  HMMA.16816.F32.BF16 R28, R220.reuse, R8, R20 ;  /* 0x00000008dc1c723c */ /* 0x042fe20000041814 */
[----:B------:R-:W1:Y:S07]  /*4f20*/  LDSM.16.M88.4 R20, [R243+0x5000] ;  /* 0x00500000f314783b */ /* 0x000e6e0000000200 */
[----:B------:R-:W-:Y:S08]  /*4f30*/  HMMA.16816.F32.BF16 R8, R220, R10, R4 ;  /* 0x0000000adc08723c */ /* 0x000ff00000041804 */
[C---:B---3--:R-:W-:Y:S08]  /*4f40*/  HMMA.16816.F32.BF16 R4, R224.reuse, R32, R48 ;  /* 0x00000020e004723c */ /* 0x048ff00000041830 */
[C---:B------:R-:W-:Y:S08]  /*4f50*/  HMMA.16816.F32.BF16 R32, R224.reuse, R34, R44 ;  /* 0x00000022e020723c */ /* 0x040ff0000004182c */
[C---:B-1----:R-:W-:Y:S08]  /*4f60*/  HMMA.16816.F32.BF16 R52, R224.reuse, R20, R40 ;  /* 0x00000014e034723c */ /* 0x042ff00000041828 */
[C---:B------:R-:W-:Y:S01]  /*4f70*/  HMMA.16816.F32.BF16 R48, R224.reuse, R22, R36 ;  /* 0x00000016e030723c */ /* 0x040fe20000041824 */
[----:B------:R-:W1:Y:S04]  /*4f80*/  LDSM.16.M88.4 R20, [R237+0x4800] ;  /* 0x00480000ed14783b */ /* 0x000e680000000200 */
[----:B------:R-:W-:Y:S03]  /*4f90*/  LDSM.16.M88.4 R36, [R238+0x5800] ;  /* 0x00580000ee24783b */ /* 0x000fe60000000200 */
[C---:B------:R-:W-:Y:S08]  /*4fa0*/  HMMA.16816.F32.BF16 R40, R224.reuse, R16, R28 ;  /* 0x00000010e028723c */ /* 0x040ff0000004181c */
[----:B------:R-:W-:Y:S01]  /*4fb0*/  HMMA.16816.F32.BF16 R44, R224, R18, R8 ;  /* 0x00000012e02c723c */ /* 0x000fe20000041808 */
[----:B------:R-:W3:Y:S07]  /*4fc0*/  LDSM.16.M88.4 R16, [R238+0x5000] ;  /* 0x00500000ee10783b */ /* 0x000eee0000000200 */
[C---:B------:R-:W-:Y:S08]  /*4fd0*/  HMMA.16816.F32.BF16 R4, R228.reuse, R24, R4 ;  /* 0x00000018e404723c */ /* 0x040ff00000041804 */
[----:B------:R-:W-:Y:S01]  /*4fe0*/  HMMA.16816.F32.BF16 R28, R228, R26, R32 ;  /* 0x0000001ae41c723c */ /* 0x000fe20000041820 */
[----:B------:R-:W4:Y:S11]  /*4ff0*/  LDSM.16.M88.4 R32, [R237+0x5000] ;  /* 0x00500000ed20783b */ /* 0x000f360000000200 */
[----:B------:R-:W-:Y:S04]  /*5000*/  @!UPT UIADD3 URZ, URZ, URZ, URZ ;  /* 0x0000003f3f3ff290 */ /* 0x000fe8000fffe03f */
[----:B-1----:R-:W-:Y:S08]  /*5010*/  HMMA.16816.F32.BF16 R24, R232, R20, R4 ;  /* 0x00000014e818723c */ /* 0x002ff00000041804 */
[----:B---3--:R-:W-:Y:S08]  /*5020*/  HMMA.16816.F32.BF16 R8, R228, R16, R52 ;  /* 0x00000010e408723c */ /* 0x008ff00000041834 */
[----:B------:R-:W-:Y:S08]  /*5030*/  HMMA.16816.F32.BF16 R20, R232, R22, R28 ;  /* 0x00000016e814723c */ /* 0x000ff0000004181c */
[----:B------:R-:W-:Y:S01]  /*5040*/  FMUL.FTZ R0, R24, c[0x0][0x320] ;  /* 0x0000c80018007a20 */ /* 0x000fe20000410000 */
[C---:B------:R-:W-:Y:S08]  /*5050*/  HMMA.16816.F32.BF16 R40, R228.reuse, R36, R40 ;  /* 0x00000024e428723c */ /* 0x040ff00000041828 */
[C---:B------:R-:W-:Y:S01]  /*5060*/  HMMA.16816.F32.BF16 R36, R228.reuse, R38, R44 ;  /* 0x00000026e424723c */ /* 0x040fe2000004182c */
[----:B------:R1:W3:Y:S07]  /*5070*/  MUFU.TANH R45, R0 ;  /* 0x00000000002d7308 */ /* 0x0002ee0000002400 */
[----:B------:R-:W-:Y:S01]  /*5080*/  HMMA.16816.F32.BF16 R4, R228, R18, R48 ;  /* 0x00000012e404723c */ /* 0x000fe20000041830 */
[----:B-1----:R-:W-:-:S04]  /*5090*/  FMUL.FTZ R0, R25, c[0x0][0x320] ;  /* 0x0000c80019007a20 */ /* 0x002fc80000410000 */
[----:B------:R1:W1:Y:S03]  /*50a0*/  MUFU.TANH R15, R0 ;  /* 0x00000000000f7308 */ /* 0x0002660000002400 */
[----:B----4-:R-:W-:Y:S01]  /*50b0*/  HMMA.16816.F32.BF16 R16, R232, R32, R8 ;  /* 0x00000020e810723c */ /* 0x010fe20000041808 */
[----:B------:R-:W4:Y:S01]  /*50c0*/  LDSM.16.M88.4 R8, [R237+0x5800] ;  /* 0x00580000ed08783b */ /* 0x000f220000000200 */
[----:B--2---:R-:W-:Y:S01]  /*50d0*/  ISETP.GT.AND P0, PT, R58, R2, PT ;  /* 0x000000023a00720c */ /* 0x004fe20003f04270 */
[----:B------:R-:W-:-:S04]  /*50e0*/  DEPBAR.LE SB0, 0x0 ;  /* 0x000080000000791a */ /* 0x000fc80000000000 */
[----:B-1----:R-:W-:-:S04]  /*50f0*/  FMUL.FTZ R0, R26, c[0x0][0x320] ;  /* 0x0000c8001a007a20 */ /* 0x002fc80000410000 */
[----:B------:R1:W2:Y:S02]  /*5100*/  MUFU.TANH R46, R0 ;  /* 0x00000000002e7308 */ /* 0x0002a40000002400 */
[----:B-1----:R-:W-:-:S06]  /*5110*/  FMUL.FTZ R0, R27, c[0x0][0x320] ;  /* 0x0000c8001b007a20 */ /* 0x002fcc0000410000 */
[----:B------:R1:W1:Y:S01]  /*5120*/  MUFU.TANH R44, R0 ;  /* 0x00000000002c7308 */ /* 0x0002620000002400 */
[----:B------:R-:W-:Y:S01]  /*5130*/  HMMA.16816.F32.BF16 R4, R232, R34, R4 ;  /* 0x00000022e804723c */ /* 0x000fe20000041804 */
        /* <DEDUP_REMOVED lines=14> */
[----:B-1----:R-:W-:Y:S02]  /*5220*/  FMUL.FTZ R0, R19, c[0x0][0x320] ;  /* 0x0000c80013007a20 */ /* 0x002fe40000410000 */
[----:B----4-:R-:W-:Y:S04]  /*5230*/  HMMA.16816.F32.BF16 R16, R232, R8, R40 ;  /* 0x00000008e810723c */ /* 0x010fe80000041828 */
[----:B------:R1:W4:Y:S02]  /*5240*/  MUFU.TANH R32, R0 ;  /* 0x0000000000207308 */ /* 0x0003240000002400 */
[----:B-1----:R-:W-:-:S06]  /*5250*/  FMUL.FTZ R0, R4, c[0x0][0x320] ;  /* 0x0000c80004007a20 */ /* 0x002fcc0000410000 */
        /* <DEDUP_REMOVED lines=22> */
[----:B------:R-:W-:Y:S01]  /*53c0*/  BSSY B1, `(.L_x_482) ;  /* 0x0000085000017945 */ /* 0x000fe20003800000 */
[----:B-1----:R-:W-:-:S06]  /*53d0*/  FMUL.FTZ R0, R7, c[0x0][0x320] ;  /* 0x0000c80007007a20 */ /* 0x002fcc0000410000 */
[----:B------:R1:W1:Y:S01]  /*53e0*/  MUFU.TANH R25, R0 ;  /* 0x0000000000197308 */ /* 0x0002620000002400 */
[C---:B------:R-:W-:Y:S02]  /*53f0*/  IADD3 R252, R243.reuse, 0x4800, RZ ;  /* 0x00004800f3fc7810 */ /* 0x040fe40007ffe0ff */
[C---:B------:R-:W-:Y:S02]  /*5400*/  IADD3 R251, R243.reuse, 0x5800, RZ ;  /* 0x00005800f3fb7810 */ /* 0x040fe40007ffe0ff */
[C---:B------:R-:W-:Y:S02]  /*5410*/  IADD3 R250, R243.reuse, 0x5000, RZ ;  /* 0x00005000f3fa7810 */ /* 0x040fe40007ffe0ff */
[C---:B------:R-:W-:Y:S02]  /*5420*/  IADD3 R249, R243.reuse, 0x3000, RZ ;  /* 0x00003000f3f97810 */ /* 0x040fe40007ffe0ff */
[C---:B------:R-:W-:Y:S02]  /*5430*/  IADD3 R248, R243.reuse, 0x4000, RZ ;  /* 0x00004000f3f87810 */ /* 0x040fe40007ffe0ff */
[----:B------:R-:W-:-:S02]  /*5440*/  IADD3 R247, R243, 0x3800, RZ ;  /* 0x00003800f3f77810 */ /* 0x000fc40007ffe0ff */
[C---:B------:R-:W-:Y:S02]  /*5450*/  IADD3 R246, R243.reuse, 0x1800, RZ ;  /* 0x00001800f3f67810 */ /* 0x040fe40007ffe0ff */
[C---:B------:R-:W-:Y:S02]  /*5460*/  IADD3 R245, R243.reuse, 0x2800, RZ ;  /* 0x00002800f3f57810 */ /* 0x040fe40007ffe0ff */
[----:B------:R-:W-:Y:S01]  /*5470*/  IADD3 R244, R243, 0x2000, RZ ;  /* 0x00002000f3f47810 */ /* 0x000fe20007ffe0ff */
[----:B------:R-:W-:Y:S06]  /*5480*/  BAR.SYNC.DEFER_BLOCKING 0x0 ;  /* 0x0000000000007b1d */ /* 0x000fec0000010000 */
[----:B------:R-:W-:Y:S05]  /*5490*/  @!P0 BRA `(.L_x_483) ;  /* 0x0000077000008947 */ /* 0x000fea0003800000 */
[----:B-1234-:R-:W2:Y:S04]  /*54a0*/  LDL R2, [R1+0x84] ;  /* 0x0000840001027983 */ /* 0x01eea80000100800 */
[----:B------:R-:W2:Y:S04]  /*54b0*/  LDL R3, [R1+0x178] ;  /* 0x0001780001037983 */ /* 0x000ea80000100800 */
[----:B------:R-:W3:Y:S01]  /*54c0*/  LDL.64 R60, [R1+0x98] ;  /* 0x00009800013c7983 */ /* 0x000ee20000100a00 */
[----:B------:R-:W-:-:S03]  /*54d0*/  IMAD.MOV.U32 R62, RZ, RZ, c[0x0][0x2b8] ;  /* 0x0000ae00ff3e7624 */ /* 0x000fc600078e00ff */
[----:B------:R-:W4:Y:S02]  /*54e0*/  LDL R59, [R1+0xac] ;  /* 0x0000ac00013b7983 */ /* 0x000f240000100800 */
[----:B------:R-:W-:Y:S01]  /*54f0*/  ISETP.NE.AND P2, PT, R62, 0x1, PT ;  /* 0x000000013e00780c */ /* 0x000fe20003f45270 */
[----:B------:R-:W-:Y:S01]  /*5500*/  IMAD.MOV.U32 R16, RZ, RZ, RZ ;  /* 0x000000ffff107224 */ /* 0x000fe200078e00ff */
[----:B------:R-:W5:Y:S04]  /*5510*/  LDL.64 R8, [R1+0x90] ;  /* 0x0000900001087983 */ /* 0x000f680000100a00 */
[----:B------:R-:W3:Y:S01]  /*5520*/  LDL R7, [R1+0x88] ;  /* 0x0000880001077983 */ /* 0x000ee20000100800 */
[C---:B--2---:R-:W-:Y:S02]  /*5530*/  IADD3 R2, R3.reuse, R57, R2 ;  /* 0x0000003903027210 */ /* 0x044fe40007ffe002 */
[----:B------:R-:W-:-:S02]  /*5540*/  ISETP.GT.AND P1, PT, R3, 0x2f, PT ;  /* 0x0000002f0300780c */ /* 0x000fc40003f24270 */
        /* <DEDUP_REMOVED lines=9> */
[----:B------:R-:W-:-:S03]  /*55e0*/  IMAD.MOV R0, RZ, RZ, -R0 ;  /* 0x000000ffff007224 */ /* 0x000fc600078e0a00 */
[----:B------:R-:W1:Y:S01]  /*55f0*/  S2R R17, SR_TID.X ;  /* 0x0000000000117919 */ /* 0x000e620000002100 */
[----:B------:R-:W-:-:S05]  /*5600*/  IMAD R2, R0, c[0x0][0x2b8], R2 ;  /* 0x0000ae0000027a24 */ /* 0x000fca00078e0202 */
[----:B------:R-:W-:Y:S01]  /*5610*/  SHF.R.S32.HI R0, RZ, 0x1f, R2 ;  /* 0x0000001fff007819 */ /* 0x000fe20000011402 */
[----:B------:R3:W-:Y:S04]  /*5620*/  STL [R1+0x38], R2 ;  /* 0x0000380201007387 */ /* 0x0007e80000100800 */
[----:B------:R-:W-:-:S04]  /*5630*/  IMAD R0, R0, c[0x0][0x1e0], RZ ;  /* 0x0000780000007a24 */ /* 0x000fc800078e02ff */
[----:B------:R-:W-:Y:S01]  /*5640*/  IMAD R0, R2, c[0x0][0x1e4], R0 ;  /* 0x0000790002007a24 */ /* 0x000fe200078e0200 */
[----:B-1----:R-:W-:-:S04]  /*5650*/  SHF.R.S32.HI R6, RZ, 0x1f, R17 ;  /* 0x0000001fff067819 */ /* 0x002fc80000011411 */
[----:B------:R-:W-:Y:S01]  /*5660*/  LEA.HI R6, R6, R17, RZ, 0x3 ;  /* 0x0000001106067211 */ /* 0x000fe200078f18ff */
[----:B---3--:R-:W-:-:S03]  /*5670*/  IMAD.WIDE.U32 R2, R2, c[0x0][0x1e0], RZ ;  /* 0x0000780002027a25 */ /* 0x008fc600078e00ff */
[----:B------:R-:W-:Y:S01]  /*5680*/  SHF.R.S32.HI R6, RZ, 0x3, R6 ;  /* 0x00000003ff067819 */ /* 0x000fe20000011406 */
[----:B------:R-:W-:Y:S01]  /*5690*/  IMAD.IADD R3, R3, 0x1, R0 ;  /* 0x0000000103037824 */ /* 0x000fe200078e0200 */
[----:B--2---:R1:W-:Y:S01]  /*56a0*/  STL [R1+0x28], R16 ;  /* 0x0000281001007387 */ /* 0x0043e20000100800 */
[----:B------:R-:W-:Y:S02]  /*56b0*/  SHF.R.S32.HI R0, RZ, 0x1f, R16 ;  /* 0x0000001fff007819 */ /* 0x000fe40000011410 */
[----:B------:R-:W-:-:S04]  /*56c0*/  IMAD.WIDE.U32 R2, R16, c[0x0][0x1f0], R2 ;  /* 0x00007c0010027a25 */ /* 0x000fc800078e0002 */
[----:B------:R-:W-:-:S04]  /*56d0*/  IMAD R0, R0, c[0x0][0x1f0], RZ ;  /* 0x00007c0000007a24 */ /* 0x000fc800078e02ff */
[----:B------:R-:W-:Y:S01]  /*56e0*/  IMAD R4, R16, c[0x0][0x1f4], R0 ;  /* 0x00007d0010047a24 */ /* 0x000fe200078e0200 */
[----:B-----5:R-:W-:-:S04]  /*56f0*/  IADD3 R0, P0, R8, R2, RZ ;  /* 0x0000000208007210 */ /* 0x020fc80007f1e0ff */
[----:B------:R-:W-:Y:S02]  /*5700*/  IADD3.X R2, R7, R3, R4, P0, !PT ;  /* 0x0000000307027210 */ /* 0x000fe400007fe404 */
[----:B------:R-:W-:Y:S02]  /*5710*/  IADD3 R7, -R6, 0x30, RZ ;  /* 0x0000003006077810 */ /* 0x000fe40007ffe1ff */
[C---:B------:R-:W-:Y:S02]  /*5720*/  LEA R6, P0, R0.reuse, c[0x0][0x1c8], 0x1 ;  /* 0x0000720000067a11 */ /* 0x040fe400078008ff */
[----:B------:R-:W-:Y:S02]  /*5730*/  ISETP.GE.AND P1, PT, R7, 0x1, PT ;  /* 0x000000010700780c */ /* 0x000fe40003f26270 */
[----:B------:R-:W-:Y:S01]  /*5740*/  LEA.HI.X R5, R0, c[0x0][0x1cc], R2, 0x1, P0 ;  /* 0x0000730000057a11 */ /* 0x000fe200000f0c02 */
[----:B------:R-:W-:Y:S08]  /*5750*/  BRA.DIV ~URZ, `(.L_x_484) ;  /* 0x00014ab27f007947 */ /* 0x000ff0000b800000 */
[----:B------:R2:W3:Y:S02]  /*5760*/  SHFL.IDX PT, R4, R5, RZ, 0x181f ;  /* 0x00181fff05047589 */ /* 0x0004e400000e0000 */
.L_x_638:
[----:B------:R-:W-:Y:S05]  /*5770*/  BRA.DIV ~URZ, `(.L_x_485) ;  /* 0x00014b227f007947 */ /* 0x000fea000b800000 */
[----:B------:R4:W1:Y:S02]  /*5780*/  SHFL.IDX PT, R0, R6, RZ, 0x181f ;  /* 0x00181fff06007589 */ /* 0x00086400000e0000 */
.L_x_639:
[----:B------:R-:W-:Y:S01]  /*5790*/  BSSY B0, `(.L_x_486) ;  /* 0x0000022000007945 */ /* 0x000fe20003800000 */
[----:B------:R-:W-:Y:S05]  /*57a0*/  @!P1 BRA `(.L_x_487) ;  /* 0x0000020000009947 */ /* 0x000fea0003800000 */
[----:B------:R-:W5:Y:S04]  /*57b0*/  LDL R3, [R1+0x40] ;  /* 0x0000400001037983 */ /* 0x000f680000100800 */
[----:B--2---:R-:W2:Y:S04]  /*57c0*/  LDL R2, [R1+0xc4] ;  /* 0x0000c40001027983 */ /* 0x004ea80000100800 */
[----:B----4-:R-:W4:Y:S04]  /*57d0*/  LDL R40, [R1+0x44] ;  /* 0x0000440001287983 */ /* 0x010f280000100800 */
        /* <DEDUP_REMOVED lines=8> */
[----:B-1----:R-:W3:Y:S04]  /*5860*/  LDL R16, [R1+0xb8] ;  /* 0x0000b80001107983 */ /* 0x002ee80000100800 */
[----:B------:R-:W3:Y:S01]  /*5870*/  LDL R9, [R1+0x50] ;  /* 0x0000500001097983 */ /* 0x000ee20000100800 */
[----:B-----5:R-:W-:-:S02]  /*5880*/  ISETP.GE.AND P0, PT, R3, c[0x0][0x1d4], PT ;  /* 0x0000750003007a0c */ /* 0x020fc40003f06270 */
[----:B--2---:R-:W-:-:S05]  /*5890*/  IADD3 R2, P1, R0, R2, RZ ;  /* 0x0000000200027210 */ /* 0x004fca0007f3e0ff */
[----:B----4-:R-:W-:-:S06]  /*58a0*/  IMAD.X R3, R4, 0x1, R40, P1 ;  /* 0x0000000104037824 */ /* 0x010fcc00008e0628 */
[----:B------:R-:W-:Y:S01]  /*58b0*/  @!PT LDS RZ, [RZ] ;  /* 0x00000000fffff984 */ /* 0x000fe20000000800 */
[----:B------:R-:W-:Y:S01]  /*58c0*/  @!PT LDS RZ, [RZ] ;  /* 0x00000000fffff984 */ /* 0x000fe20000000800 */
[----:B------:R-:W-:Y:S01]  /*58d0*/  @!PT LDS RZ, [RZ] ;  /* 0x00000000fffff984 */ /* 0x000fe20000000800 */
[----:B---3--:R1:W-:Y:S01]  /*58e0*/  LDGSTS.E.BYPASS.LTC128B.128 [R8+0x14080], [R2.64], !P0 ;  /* 0x1408000002087fae */ /* 0x0083e2000c101d46 */
[----:B------:R-:W-:Y:S02]  /*58f0*/  ISETP.GE.AND P0, PT, R39, c[0x0][0x1d4], PT ;  /* 0x0000750027007a0c */ /* 0x000fe40003f06270 */
[----:B-1----:R-:W-:-:S05]  /*5900*/  IADD3 R2, P1, R0, R38, RZ ;  /* 0x0000002600027210 */ /* 0x002fca0007f3e0ff */
[----:B------:R-:W-:-:S06]  /*5910*/  IMAD.X R3, R4, 0x1, R37, P1 ;  /* 0x0000000104037824 */ /* 0x000fcc00008e0625 */
[----:B------:R1:W-:Y:S01]  /*5920*/  LDGSTS.E.BYPASS.LTC128B.128 [R8+0x15880], [R2.64], !P0 ;  /* 0x1588000002087fae */ /* 0x0003e2000c101d46 */
[----:B------:R-:W-:Y:S02]  /*5930*/  ISETP.GE.AND P0, PT, R36, c[0x0][0x1d4], PT ;  /* 0x0000750024007a0c */ /* 0x000fe40003f06270 */
[----:B-1----:R-:W-:-:S05]  /*5940*/  IADD3 R2, P1, R0, R19, RZ ;  /* 0x0000001300027210 */ /* 0x002fca0007f3e0ff */
[----:B------:R-:W-:-:S06]  /*5950*/  IMAD.X R3, R4, 0x1, R18, P1 ;  /* 0x0000000104037824 */ /* 0x000fcc00008e0612 */
[----:B------:R1:W-:Y:S01]  /*5960*/  LDGSTS.E.BYPASS.LTC128B.128 [R8+0x17080], [R2.64], !P0 ;  /* 0x1708000002087fae */ /* 0x0003e2000c101d46 */
[----:B------:R-:W-:Y:S02]  /*5970*/  ISETP.GE.AND P0, PT, R17, c[0x0][0x1d4], PT ;  /* 0x0000750011007a0c */ /* 0x000fe40003f06270 */
[----:B-1----:R-:W-:-:S05]  /*5980*/  IADD3 R2, P1, R0, R16, RZ ;  /* 0x0000001000027210 */ /* 0x002fca0007f3e0ff */
[----:B------:R-:W-:-:S06]  /*5990*/  IMAD.X R3, R4, 0x1, R9, P1 ;  /* 0x0000000104037824 */ /* 0x000fcc00008e0609 */
[----:B------:R1:W-:Y:S02]  /*59a0*/  LDGSTS.E.BYPASS.LTC128B.128 [R8+0x18880], [R2.64], !P0 ;  /* 0x1888000002087fae */ /* 0x0003e4000c101d46 */
.L_x_487:
[----:B------:R-:W-:Y:S05]  /*59b0*/  BSYNC B0 ;  /* 0x0000000000007941 */ /* 0x000fea0003800000 */
.L_x_486:
[----:B------:R-:W-:Y:S01]  /*59c0*/  ISETP.GE.AND P0, PT, R7, 0x21, PT ;  /* 0x000000210700780c */ /* 0x000fe20003f06270 */
[----:B------:R-:W-:Y:S06]  /*59d0*/  BRA.DIV ~URZ, `(.L_x_488) ;  /* 0x000149527f007947 */ /* 0x000fec000b800000 */
[----:B---3--:R3:W2:Y:S04]  /*59e0*/  SHFL.IDX PT, R4, R5, 0x1, 0x181f ;  /* 0x00381f0005047f89 */ /* 0x0086a800000e0000 */
[----:B-1----:R3:W1:Y:S02]  /*59f0*/  SHFL.IDX PT, R0, R6, 0x1, 0x181f ;  /* 0x00381f0006007f89 */ /* 0x00266400000e0000 */
.L_x_640:
[----:B------:R-:W-:Y:S05]  /*5a00*/  @!P0 BRA `(.L_x_483) ;  /* 0x0000020000008947 */ /* 0x000fea0003800000 */
        /* <DEDUP_REMOVED lines=14> */
[----:B-1-3--:R-:W-:-:S05]  /*5af0*/  IADD3 R2, P1, R0, R2, RZ ;  /* 0x0000000200027210 */ /* 0x00afca0007f3e0ff */
[----:B----4-:R-:W-:-:S06]  /*5b00*/  IMAD.X R3, R4, 0x1, R37, P1 ;  /* 0x0000000104037824 */ /* 0x010fcc00008e0625 */
[----:B------:R-:W-:Y:S01]  /*5b10*/  @!PT LDS RZ, [RZ] ;  /* 0x00000000fffff984 */ /* 0x000fe20000000800 */
[----:B------:R-:W-:Y:S01]  /*5b20*/  @!PT LDS RZ, [RZ] ;  /* 0x00000000fffff984 */ /* 0x000fe20000000800 */
[----:B------:R-:W-:Y:S01]  /*5b30*/  @!PT LDS RZ, [RZ] ;  /* 0x00000000fffff984 */ /* 0x000fe20000000800 */
[----:B--2---:R1:W-:Y:S01]  /*5b40*/  LDGSTS.E.BYPASS.LTC128B.128 [R5+0x15080], [R2.64], !P0 ;  /* 0x1508000002057fae */ /* 0x0043e2000c101d46 */
        /* <DEDUP_REMOVED lines=12> */
.L_x_483:
[----:B-1234-:R-:W-:Y:S05]  /*5c10*/  BSYNC B1 ;  /* 0x0000000000017941 */ /* 0x01efea0003800000 */
.L_x_482:
[----:B------:R-:W2:Y:S01]  /*5c20*/  LDL R2, [R1+0xb0] ;  /* 0x0000b00001027983 */ /* 0x000ea20000100800 */
[----:B------:R-:W-:-:S03]  /*5c30*/  IMAD.MOV.U32 R4, RZ, RZ, c[0x0][0x2c4] ;  /* 0x0000b100ff047624 */ /* 0x000fc600078e00ff */
[----:B------:R-:W2:Y:S04]  /*5c40*/  LDL R0, [R1+0xb4] ;  /* 0x0000b40001007983 */ /* 0x000ea80000100800 */
[----:B------:R-:W3:Y:S04]  /*5c50*/  LDL R3, [R1+0x7c] ;  /* 0x00007c0001037983 */ /* 0x000ee80000100800 */
[----:B------:R-:W4:Y:S01]  /*5c60*/  LDL R5, [R1+0x74] ;  /* 0x0000740001057983 */ /* 0x000f220000100800 */
[----:B------:R-:W-:Y:S01]  /*5c70*/  ISETP.NE.AND P0, PT, R4, 0x1, PT ;  /* 0x000000010400780c */ /* 0x000fe20003f05270 */
[----:B------:R-:W-:-:S02]  /*5c80*/  ULDC UR4, c[0x0][0x324] ;  /* 0x0000c90000047ab9 */ /* 0x000fc40000000800 */
[----:B------:R-:W-:Y:S01]  /*5c90*/  ULOP3.LUT UR4, URZ, UR4, URZ, 0x33, !UPT ;  /* 0x000000043f047292 */ /* 0x000fe2000f8e333f */
[----:B------:R-:W0:Y:S01]  /*5ca0*/  LDGDEPBAR ;  /* 0x00000000000079af */ /* 0x000e220000000000 */
[----:B--2---:R-:W-:-:S08]  /*5cb0*/  IMAD.IADD R0, R0, 0x1, R2 ;  /* 0x0000000100007824 */ /* 0x004fd000078e0202 */
[----:B------:R-:W-:-:S04]  /*5cc0*/  @P0 IMAD.HI.U32 R2, R0, c[0x0][0x2c8], RZ ;  /* 0x0000b20000020a27 */ /* 0x000fc800078e00ff */
[----:B------:R-:W-:Y:S01]  /*5cd0*/  IMAD.MOV.U32 R4, RZ, RZ, R0 ;  /* 0x000000ffff047224 */ /* 0x000fe200078e0000 */
[----:B---3--:R-:W-:-:S04]  /*5ce0*/  IADD3 R0, -R3, 0x1, R56 ;  /* 0x0000000103007810 */ /* 0x008fc80007ffe138 */
[----:B----4-:R-:W-:Y:S01]  /*5cf0*/  IADD3 R0, R0, -R5, RZ ;  /* 0x8000000500007210 */ /* 0x010fe20007ffe0ff */
[----:B------:R-:W-:-:S03]  /*5d00*/  IMAD.IADD R7, R56, 0x1, -R3 ;  /* 0x0000000138077824 */ /* 0x000fc600078e0a03 */
[C---:B------:R-:W-:Y:S02]  /*5d10*/  IADD3 R6, R0.reuse, UR4, RZ ;  /* 0x0000000400067c10 */ /* 0x040fe4000fffe0ff */
[----:B------:R-:W-:Y:S02]  /*5d20*/  @P0 SHF.R.U32.HI R4, RZ, c[0x0][0x2cc], R2 ;  /* 0x0000b300ff040a19 */ /* 0x000fe40000011602 */
[----:B------:R-:W-:Y:S02]  /*5d30*/  IADD3 R5, R0, c[0x0][0x328], RZ ;  /* 0x0000ca0000057a10 */ /* 0x000fe40007ffe0ff */
[----:B------:R-:W-:Y:S01]  /*5d40*/  IADD3 R8, -R3, R12, RZ ;  /* 0x0000000c03087210 */ /* 0x000fe20007ffe1ff */
[----:B------:R-:W-:Y:S05]  /*5d50*/  BRA.DIV ~URZ, `(.L_x_489) ;  /* 0x000146e27f007947 */ /* 0x000fea000b800000 */
[----:B------:R1:W2:Y:S02]  /*5d60*/  SHFL.IDX PT, R3, R4, RZ, 0x1c1f ;  /* 0x001c1fff04037589 */ /* 0x0002a400000e0000 */
.L_x_641:
[----:B------:R-:W-:Y:S01]  /*5d70*/  IMAD.MOV.U32 R0, RZ, RZ, c[0x0][0x32c] ;  /* 0x0000cb00ff007624 */ /* 0x000fe200078e00ff */
[----:B--2---:R-:W-:-:S04]  /*5d80*/  IADD3 R2, R5, R3, RZ ;  /* 0x0000000305027210 */ /* 0x004fc80007ffe0ff */
[----:B------:R-:W-:Y:S01]  /*5d90*/  ISETP.GE.AND P0, PT, R0, 0x1, PT ;  /* 0x000000010000780c */ /* 0x000fe20003f06270 */
[----:B------:R-:W-:Y:S01]  /*5da0*/  IMAD.IADD R0, R6, 0x1, R3 ;  /* 0x0000000106007824 */ /* 0x000fe200078e0203 */
[----:B------:R-:W-:-:S11]  /*5db0*/  IMNMX R2, R7, R2, PT ;  /* 0x0000000207027217 */ /* 0x000fd60003800200 */
[----:B------:R-:W-:Y:S05]  /*5dc0*/  @!P0 BRA `(.L_x_490) ;  /* 0x0000016000008947 */ /* 0x000fea0003800000 */
[----:B------:R-:W2:Y:S04]  /*5dd0*/  LDL R16, [R1+0x78] ;  /* 0x0000780001107983 */ /* 0x000ea80000100800 */
[----:B------:R-:W2:Y:S01]  /*5de0*/  LDL R9, [R1+0x74] ;  /* 0x0000740001097983 */ /* 0x000ea20000100800 */
[----:B------:R-:W-:Y:S01]  /*5df0*/  BSSY B0, `(.L_x_491) ;  /* 0x000000f000007945 */ /* 0x000fe20003800000 */
[----:B--2---:R-:W-:-:S04]  /*5e00*/  IADD3 R3, -R9, R16, R3 ;  /* 0x0000001009037210 */ /* 0x004fc80007ffe103 */
[----:B------:R-:W-:-:S13]  /*5e10*/  ISETP.GT.AND P0, PT, R3, -0x1, PT ;  /* 0xffffffff0300780c */ /* 0x000fda0003f04270 */
[----:B------:R-:W-:Y:S05]  /*5e20*/  @P0 BRA `(.L_x_492) ;  /* 0x0000007000000947 */ /* 0x000fea0003800000 */
[----:B------:R-:W-:Y:S01]  /*5e30*/  IMAD.MOV.U32 R9, RZ, RZ, 0x1 ;  /* 0x00000001ff097424 */ /* 0x000fe200078e00ff */
[----:B------:R-:W-:-:S04]  /*5e40*/  LOP3.LUT R3, RZ, R3, RZ, 0x33, !PT ;  /* 0x00000003ff037212 */ /* 0x000fc800078e33ff */
[----:B------:R-:W-:-:S13]  /*5e50*/  ISETP.NE.AND P0, PT, R9, c[0x0][0x32c], PT ;  /* 0x0000cb0009007a0c */ /* 0x000fda0003f05270 */
[----:B------:R-:W-:-:S05]  /*5e60*/  @P0 IMAD.HI.U32 R9, R3, c[0x0][0x330], RZ ;  /* 0x0000cc0003090a27 */ /* 0x000fca00078e00ff */
[----:B------:R-:W-:-:S04]  /*5e70*/  @P0 SHF.R.U32.HI R3, RZ, c[0x0][0x334], R9 ;  /* 0x0000cd00ff030a19 */ /* 0x000fc80000011609 */
[----:B------:R-:W-:Y:S01]  /*5e80*/  LOP3.LUT R3, RZ, R3, RZ, 0x33, !PT ;  /* 0x00000003ff037212 */ /* 0x000fe200078e33ff */
[----:B------:R-:W-:Y:S05]  /*5e90*/  BRA `(.L_x_493) ;  /* 0x0000004000007947 */ /* 0x000fea0003800000 */
.L_x_492:
[----:B------:R-:W-:-:S04]  /*5ea0*/  MOV R9, 0x1 ;  /* 0x0000000100097802 */ /* 0x000fc80000000f00 */
[----:B------:R-:W-:-:S13]  /*5eb0*/  ISETP.NE.AND P0, PT, R9, c[0x0][0x32c], PT ;  /* 0x0000cb0009007a0c */ /* 0x000fda0003f05270 */
[----:B------:R-:W-:-:S05]  /*5ec0*/  @P0 IMAD.HI.U32 R9, R3, c[0x0][0x330], RZ ;  /* 0x0000cc0003090a27 */ /* 0x000fca00078e00ff */
[----:B------:R-:W-:Y:S02]  /*5ed0*/  @P0 SHF.R.U32.HI R3, RZ, c[0x0][0x334], R9 ;  /* 0x0000cd00ff030a19 */ /* 0x000fe40000011609 */
.L_x_493:
[----:B------:R-:W-:Y:S05]  /*5ee0*/  BSYNC B0 ;  /* 0x0000000000007941 */ /* 0x000fea0003800000 */
.L_x_491:
[----:B------:R-:W-:-:S05]  /*5ef0*/  IMAD R3, R3, c[0x0][0x32c], R8 ;  /* 0x0000cb0003037a24 */ /* 0x000fca00078e0208 */
[----:B------:R-:W-:Y:S02]  /*5f00*/  IADD3 R9, R3, c[0x0][0x32c], RZ ;  /* 0x0000cb0003097a10 */ /* 0x000fe40007ffe0ff */
[----:B------:R-:W-:Y:S02]  /*5f10*/  IMNMX R0, R0, R3, !PT ;  /* 0x0000000300007217 */ /* 0x000fe40007800200 */
[----:B------:R-:W-:Y:S02]  /*5f20*/  IMNMX R2, R2, R9, PT ;  /* 0x0000000902027217 */ /* 0x000fe40003800200 */
.L_x_490:
[----:B------:R-:W2:Y:S01]  /*5f30*/  LDL.LU R3, [R1+0x18] ;  /* 0x0000180001037983 */ /* 0x000ea20000300800 */
[C---:B------:R-:W-:Y:S02]  /*5f40*/  ISETP.GE.AND P0, PT, R12.reuse, 0x2, PT ;  /* 0x000000020c00780c */ /* 0x040fe40003f06270 */
[C---:B------:R-:W-:Y:S02]  /*5f50*/  ISETP.GE.AND P1, PT, R12.reuse, 0x9, PT ;  /* 0x000000090c00780c */ /* 0x040fe40003f26270 */
[C---:B------:R-:W-:Y:S02]  /*5f60*/  ISETP.GE.AND P6, PT, R12.reuse, 0x12, PT ;  /* 0x000000120c00780c */ /* 0x040fe40003fc6270 */
[----:B------:R-:W-:-:S02]  /*5f70*/  ISETP.GE.AND P5, PT, R12, 0x19, PT ;  /* 0x000000190c00780c */ /* 0x000fc40003fa6270 */
[C---:B------:R-:W-:Y:S02]  /*5f80*/  ISETP.GE.AND P4, PT, R12.reuse, 0x1a, PT ;  /* 0x0000001a0c00780c */ /* 0x040fe40003f86270 */
[C---:B------:R-:W-:Y:S02]  /*5f90*/  ISETP.GE.AND P3, PT, R12.reuse, 0x21, PT ;  /* 0x000000210c00780c */ /* 0x040fe40003f66270 */
[----:B------:R-:W-:Y:S02]  /*5fa0*/  ISETP.GE.AND P2, PT, R12, 0x22, PT ;  /* 0x000000220c00780c */ /* 0x000fe40003f46270 */
[----:B--2---:R-:W-:-:S04]  /*5fb0*/  LOP3.LUT R3, R3, 0xfffffff7, RZ, 0xc0, !PT ;  /* 0xfffffff703037812 */ /* 0x004fc800078ec0ff */
[----:B------:R-:W-:Y:S02]  /*5fc0*/  @P0 LOP3.LUT R3, R3, 0x8, RZ, 0xfc, !PT ;  /* 0x0000000803030812 */ /* 0x000fe400078efcff */
[----:B------:R-:W-:Y:S02]  /*5fd0*/  ISETP.GT.AND P0, PT, R0, 0x1, !P0 ;  /* 0x000000010000780c */ /* 0x000fe40004704270 */
[----:B------:R-:W-:Y:S02]  /*5fe0*/  LOP3.LUT R3, R3, 0xfffffffb, RZ, 0xc0, !PT ;  /* 0xfffffffb03037812 */ /* 0x000fe400078ec0ff */
[----:B------:R-:W-:Y:S02]  /*5ff0*/  ISETP.LT.OR P0, PT, R2, 0x2, P0 ;  /* 0x000000020200780c */ /* 0x000fe40000701670 */
[----:B------:R-:W-:Y:S02]  /*6000*/  @P1 LOP3.LUT R3, R3, 0x4, RZ, 0xfc, !PT ;  /* 0x0000000403031812 */ /* 0x000fe400078efcff */
[----:B------:R-:W-:-:S02]  /*6010*/  FSEL R15, R15, -INF , !P0 ;  /* 0xff8000000f0f7808 */ /* 0x000fc40004000000 */
[----:B------:R-:W-:Y:S02]  /*6020*/  ISETP.GT.AND P0, PT, R0, 0x8, !P1 ;  /* 0x000000080000780c */ /* 0x000fe40004f04270 */
[----:B------:R-:W-:Y:S02]  /*6030*/  ISETP.GE.AND P1, PT, R12, 0xa, PT ;  /* 0x0000000a0c00780c */ /* 0x000fe40003f26270 */
[----:B------:R-:W-:Y:S02]  /*6040*/  ISETP.LT.OR P0, PT, R2, 0x9, P0 ;  /* 0x000000090200780c */ /* 0x000fe40000701670 */
[----:B------:R-:W-:Y:S02]  /*6050*/  LOP3.LUT R3, R3, 0xfffffffd, RZ, 0xc0, !PT ;  /* 0xfffffffd03037812 */ /* 0x000fe400078ec0ff */
[----:B------:R-:W-:Y:S02]  /*6060*/  FSEL R16, R31, -INF , !P0 ;  /* 0xff8000001f107808 */ /* 0x000fe40004000000 */
[----:B------:R-:W-:-:S04]  /*6070*/  ISETP.GT.AND P0, PT, R0, 0x9, !P1 ;  /* 0x000000090000780c */ /* 0x000fc80004f04270 */
[----:B------:R-:W-:Y:S02]  /*6080*/  ISETP.LT.OR P0, PT, R2, 0xa, P0 ;  /* 0x0000000a0200780c */ /* 0x000fe40000701670 */
[----:B------:R-:W-:Y:S02]  /*6090*/  @P1 LOP3.LUT R3, R3, 0x2, RZ, 0xfc, !PT ;  /* 0x0000000203031812 */ /* 0x000fe400078efcff */
[----:B------:R-:W-:Y:S02]  /*60a0*/  ISETP.GE.AND P1, PT, R12, 0x11, PT ;  /* 0x000000110c00780c */ /* 0x000fe40003f26270 */
[----:B------:R-:W-:Y:S02]  /*60b0*/  FSEL R17, R30, -INF , !P0 ;  /* 0xff8000001e117808 */ /* 0x000fe40004000000 */
[----:B------:R-:W-:Y:S02]  /*60c0*/  ISETP.GT.AND P0, PT, R0, 0x10, !P1 ;  /* 0x000000100000780c */ /* 0x000fe40004f04270 */
[----:B------:R-:W-:-:S02]  /*60d0*/  LOP3.LUT R3, R3, 0xfffffffe, RZ, 0xc0, !PT ;  /* 0xfffffffe03037812 */ /* 0x000fc400078ec0ff */
[----:B------:R-:W-:-:S04]  /*60e0*/  ISETP.LT.OR P0, PT, R2, 0x11, P0 ;  /* 0x000000110200780c */ /* 0x000fc80000701670 */
[----:B------:R-:W-:Y:S02]  /*60f0*/  FSEL R18, R28, -INF , !P0 ;  /* 0xff8000001c127808 */ /* 0x000fe40004000000 */
[----:B------:R-:W-:Y:S02]  /*6100*/  ISETP.GT.AND P0, PT, R0, 0x11, !P6 ;  /* 0x000000110000780c */ /* 0x000fe40007704270 */
[----:B------:R-:W-:Y:S02]  /*6110*/  @P1 LOP3.LUT R3, R3, 0x1, RZ, 0xfc, !PT ;  /* 0x0000000103031812 */ /* 0x000fe400078efcff */
[----:B------:R-:W-:Y:S02]  /*6120*/  ISETP.LT.OR P0, PT, R2, 0x12, P0 ;  /* 0x000000120200780c */ /* 0x000fe40000701670 */
[----:B------:R-:W-:Y:S02]  /*6130*/  ISETP.GE.AND P1, PT, R12, 0x29, PT ;  /* 0x000000290c00780c */ /* 0x000fe40003f26270 */
[----:B------:R-:W-:-:S02]  /*6140*/  FSEL R19, R27, -INF , !P0 ;  /* 0xff8000001b137808 */ /* 0x000fc40004000000 */
[----:B------:R-:W-:Y:S02]  /*6150*/  ISETP.GT.AND P0, PT, R0, 0x18, !P5 ;  /* 0x000000180000780c */ /* 0x000fe40006f04270 */
[----:B------:R-:W-:Y:S02]  /*6160*/  LOP3.LUT R3, R3, 0xffffffef, RZ, 0xc0, !PT ;  /* 0xffffffef03037812 */ /* 0x000fe400078ec0ff */
[----:B------:R-:W-:-:S04]  /*6170*/  ISETP.LT.OR P0, PT, R2, 0x19, P0 ;  /* 0x000000190200780c */ /* 0x000fc80000701670 */
[----:B------:R-:W-:Y:S02]  /*6180*/  FSEL R20, R20, -INF , !P0 ;  /* 0xff80000014147808 */ /* 0x000fe40004000000 */
[----:B------:R-:W-:Y:S02]  /*6190*/  ISETP.GT.AND P0, PT, R0, 0x19, !P4 ;  /* 0x000000190000780c */ /* 0x000fe40006704270 */
[----:B------:R-:W-:Y:S02]  /*61a0*/  @P1 LOP3.LUT R3, R3, 0x10, RZ, 0xfc, !PT ;  /* 0x0000001003031812 */ /* 0x000fe400078efcff */
[----:B------:R-:W-:Y:S02]  /*61b0*/  ISETP.LT.OR P0, PT, R2, 0x1a, P0 ;  /* 0x0000001a0200780c */ /* 0x000fe40000701670 */
[----:B------:R-:W-:Y:S02]  /*61c0*/  LOP3.LUT R3, R3, 0xffffffdf, RZ, 0xc0, !PT ;  /* 0xffffffdf03037812 */ /* 0x000fe400078ec0ff */
[----:B------:R-:W-:-:S02]  /*61d0*/  FSEL R21, R21, -INF , !P0 ;  /* 0xff80000015157808 */ /* 0x000fc40004000000 */
[----:B------:R-:W-:-:S04]  /*61e0*/  ISETP.GT.AND P0, PT, R0, 0x20, !P3 ;  /* 0x000000200000780c */ /* 0x000fc80005f04270 */
[----:B------:R-:W-:-:S04]  /*61f0*/  ISETP.LT.OR P0, PT, R2, 0x21, P0 ;  /* 0x000000210200780c */ /* 0x000fc80000701670 */
[----:B------:R-:W-:Y:S02]  /*6200*/  FSEL R75, R14, -INF , !P0 ;  /* 0xff8000000e4b7808 */ /* 0x000fe40004000000 */
[----:B------:R-:W-:-:S04]  /*6210*/  ISETP.GT.AND P0, PT, R0, 0x21, !P2 ;  /* 0x000000210000780c */ /* 0x000fc80005704270 */
[----:B------:R-:W-:-:S04]  /*6220*/  ISETP.LT.OR P0, PT, R2, 0x22, P0 ;  /* 0x000000220200780c */ /* 0x000fc80000701670 */
[----:B------:R-:W-:Y:S02]  /*6230*/  FSEL R74, R13, -INF , !P0 ;  /* 0xff8000000d4a7808 */ /* 0x000fe40004000000 */
[----:B------:R-:W-:Y:S02]  /*6240*/  ISETP.GT.AND P0, PT, R0, 0x28, !P1 ;  /* 0x000000280000780c */ /* 0x000fe40004f04270 */
[----:B------:R-:W-:Y:S02]  /*6250*/  ISETP.GE.AND P1, PT, R12, 0x1, PT ;  /* 0x000000010c00780c */ /* 0x000fe40003f26270 */
[----:B------:R-:W-:-:S04]  /*6260*/  ISETP.LT.OR P0, PT, R2, 0x29, P0 ;  /* 0x000000290200780c */ /* 0x000fc80000701670 */
[----:B------:R-:W-:Y:S02]  /*6270*/  FSEL R73, R11, -INF , !P0 ;  /* 0xff8000000b497808 */ /* 0x000fe40004000000 */
[----:B------:R-:W-:-:S04]  /*6280*/  ISETP.GT.AND P0, PT, R0, RZ, !P1 ;  /* 0x000000ff0000720c */ /* 0x000fc80004f04270 */
[----:B------:R-:W-:-:S04]  /*6290*/  ISETP.LT.OR P0, PT, R2, 0x1, P0 ;  /* 0x000000010200780c */ /* 0x000fc80000701670 */
[----:B------:R-:W-:Y:S02]  /*62a0*/  FSEL R11, R45, -INF , !P0 ;  /* 0xff8000002d0b7808 */ /* 0x000fe40004000000 */
[----:B------:R-:W-:-:S13]  /*62b0*/  ISETP.GE.AND P0, PT, R12, 0x2a, PT ;  /* 0x0000002a0c00780c */ /* 0x000fda0003f06270 */
[----:B------:R-:W-:Y:S02]  /*62c0*/  @P0 LOP3.LUT R3, R3, 0x20, RZ, 0xfc, !PT ;  /* 0x0000002003030812 */ /* 0x000fe400078efcff */
[----:B------:R-:W-:-:S03]  /*62d0*/  ISETP.GT.AND P0, PT, R0, 0x29, !P0 ;  /* 0x000000290000780c */ /* 0x000fc60004704270 */
[----:B------:R2:W-:Y:S01]  /*62e0*/  STL [R1+0x18], R3 ;  /* 0x0000180301007387 */ /* 0x0005e20000100800 */
[----:B------:R-:W-:-:S04]  /*62f0*/  ISETP.LT.OR P0, PT, R2, 0x2a, P0 ;  /* 0x0000002a0200780c */ /* 0x000fc80000701670 */
[----:B------:R-:W-:Y:S01]  /*6300*/  FSEL R72, R10, -INF , !P0 ;  /* 0xff8000000a487808 */ /* 0x000fe20004000000 */
[----:B------:R-:W-:Y:S06]  /*6310*/  BRA.DIV ~URZ, `(.L_x_494) ;  /* 0x000141b27f007947 */ /* 0x000fec000b800000 */
[----:B--2---:R2:W3:Y:S02]  /*6320*/  SHFL.IDX PT, R3, R4, 0x1, 0x1c1f ;  /* 0x003c1f0004037f89 */ /* 0x0044e400000e0000 */
.L_x_642:
[----:B------:R-:W-:Y:S01]  /*6330*/  IMAD.MOV.U32 R0, RZ, RZ, c[0x0][0x32c] ;  /* 0x0000cb00ff007624 */ /* 0x000fe200078e00ff */
[----:B---3--:R-:W-:-:S04]  /*6340*/  IADD3 R2, R5, R3, RZ ;  /* 0x0000000305027210 */ /* 0x008fc80007ffe0ff */
[----:B------:R-:W-:Y:S01]  /*6350*/  ISETP.GE.AND P0, PT, R0, 0x1, PT ;  /* 0x000000010000780c */ /* 0x000fe20003f06270 */
[----:B------:R-:W-:Y:S01]  /*6360*/  IMAD.IADD R0, R6, 0x1, R3 ;  /* 0x0000000106007824 */ /* 0x000fe200078e0203 */
[----:B------:R-:W-:-:S11]  /*6370*/  IMNMX R2, R7, R2, PT ;  /* 0x0000000207027217 */ /* 0x000fd60003800200 */
[----:B------:R-:W-:Y:S05]  /*6380*/  @!P0 BRA `(.L_x_495) ;  /* 0x0000016000008947 */ /* 0x000fea0003800000 */
[----:B------:R-:W3:Y:S04]  /*6390*/  LDL R9, [R1+0x78] ;  /* 0x0000780001097983 */ /* 0x000ee80000100800 */
[----:B-12---:R-:W3:Y:S01]  /*63a0*/  LDL R4, [R1+0x74] ;  /* 0x0000740001047983 */ /* 0x006ee20000100800 */
[----:B------:R-:W-:Y:S01]  /*63b0*/  BSSY B0, `(.L_x_496) ;  /* 0x000000f000007945 */ /* 0x000fe20003800000 */
[----:B---3--:R-:W-:-:S04]  /*63c0*/  IADD3 R3, -R4, R9, R3 ;  /* 0x0000000904037210 */ /* 0x008fc80007ffe103 */
        /* <DEDUP_REMOVED lines=9> */
.L_x_497:
[----:B------:R-:W-:-:S04]  /*6460*/  MOV R4, 0x1 ;  /* 0x0000000100047802 */ /* 0x000fc80000000f00 */
[----:B------:R-:W-:-:S13]  /*6470*/  ISETP.NE.AND P0, PT, R4, c[0x0][0x32c], PT ;  /* 0x0000cb0004007a0c */ /* 0x000fda0003f05270 */
[----:B------:R-:W-:-:S05]  /*6480*/  @P0 IMAD.HI.U32 R4, R3, c[0x0][0x330], RZ ;  /* 0x0000cc0003040a27 */ /* 0x000fca00078e00ff */
[----:B------:R-:W-:Y:S02]  /*6490*/  @P0 SHF.R.U32.HI R3, RZ, c[0x0][0x334], R4 ;  /* 0x0000cd00ff030a19 */ /* 0x000fe40000011604 */
.L_x_498:
[----:B------:R-:W-:Y:S05]  /*64a0*/  BSYNC B0 ;  /* 0x0000000000007941 */ /* 0x000fea0003800000 */
.L_x_496:
[----:B------:R-:W-:-:S05]  /*64b0*/  IMAD R3, R3, c[0x0][0x32c], R8 ;  /* 0x0000cb0003037a24 */ /* 0x000fca00078e0208 */
[----:B------:R-:W-:Y:S02]  /*64c0*/  IADD3 R4, R3, c[0x0][0x32c], RZ ;  /* 0x0000cb0003047a10 */ /* 0x000fe40007ffe0ff */
[----:B------:R-:W-:Y:S02]  /*64d0*/  IMNMX R0, R0, R3, !PT ;  /* 0x0000000300007217 */ /* 0x000fe40007800200 */
[----:B------:R-:W-:Y:S02]  /*64e0*/  IMNMX R2, R2, R4, PT ;  /* 0x0000000402027217 */ /* 0x000fe40003800200 */
.L_x_495:
[----:B------:R-:W3:Y:S02]  /*64f0*/  LDL R3, [R1+0x18] ;  /* 0x0000180001037983 */ /* 0x000ee40000100800 */
[----:B---3--:R-:W-:-:S04]  /*6500*/  LOP3.LUT P0, RZ, R3, 0x8, RZ, 0xc0, !PT ;  /* 0x0000000803ff7812 */ /* 0x008fc8000780c0ff */
[----:B------:R-:W-:-:S04]  /*6510*/  ISETP.GT.AND P0, PT, R0, 0x1, !P0 ;  /* 0x000000010000780c */ /* 0x000fc80004704270 */
[----:B------:R-:W-:-:S04]  /*6520*/  ISETP.LT.OR P0, PT, R2, 0x2, P0 ;  /* 0x000000020200780c */ /* 0x000fc80000701670 */
[----:B------:R-:W-:Y:S02]  /*6530*/  FSEL R6, R44, -INF , !P0 ;  /* 0xff8000002c067808 */ /* 0x000fe40004000000 */
[----:B------:R-:W-:-:S04]  /*6540*/  LOP3.LUT P0, RZ, R3, 0x4, RZ, 0xc0, !PT ;  /* 0x0000000403ff7812 */ /* 0x000fc8000780c0ff */
        /* <DEDUP_REMOVED lines=11> */
[----:B------:R-:W-:Y:S02]  /*6600*/  ISETP.GT.AND P0, PT, R0, 0x11, !P6 ;  /* 0x000000110000780c */ /* 0x000fe40007704270 */
[----:B------:R-:W-:Y:S02]  /*6610*/  LOP3.LUT P6, RZ, R3, 0x20, RZ, 0xc0, !PT ;  /* 0x0000002003ff7812 */ /* 0x000fe400078cc0ff */
[----:B------:R-:W-:-:S04]  /*6620*/  ISETP.LT.OR P0, PT, R2, 0x12, P0 ;  /* 0x000000120200780c */ /* 0x000fc80000701670 */
[----:B------:R-:W-:Y:S02]  /*6630*/  FSEL R14, R32, -INF , !P0 ;  /* 0xff800000200e7808 */ /* 0x000fe40004000000 */
[----:B------:R-:W-:Y:S02]  /*6640*/  ISETP.GT.AND P0, PT, R0, 0x18, !P5 ;  /* 0x000000180000780c */ /* 0x000fe40006f04270 */
[----:B------:R-:W-:Y:S02]  /*6650*/  LOP3.LUT P5, RZ, R3, 0x10, RZ, 0xc0, !PT ;  /* 0x0000001003ff7812 */ /* 0x000fe400078ac0ff */
[----:B------:R-:W-:-:S04]  /*6660*/  ISETP.LT.OR P0, PT, R2, 0x19, P0 ;  /* 0x000000190200780c */ /* 0x000fc80000701670 */
[----:B------:R-:W-:Y:S02]  /*6670*/  FSEL R13, R29, -INF , !P0 ;  /* 0xff8000001d0d7808 */ /* 0x000fe40004000000 */
[----:B------:R-:W-:-:S04]  /*6680*/  ISETP.GT.AND P0, PT, R0, 0x19, !P4 ;  /* 0x000000190000780c */ /* 0x000fc80006704270 */
        /* <DEDUP_REMOVED lines=8> */
[C---:B------:R-:W-:Y:S02]  /*6710*/  ISETP.GT.AND P0, PT, R0.reuse, RZ, !P1 ;  /* 0x000000ff0000720c */ /* 0x040fe40004f04270 */
[----:B------:R-:W-:Y:S02]  /*6720*/  ISETP.GT.AND P1, PT, R0, 0x28, !P5 ;  /* 0x000000280000780c */ /* 0x000fe40006f24270 */
[C---:B------:R-:W-:Y:S02]  /*6730*/  ISETP.LT.OR P0, PT, R2.reuse, 0x1, P0 ;  /* 0x000000010200780c */ /* 0x040fe40000701670 */
[----:B------:R-:W-:Y:S02]  /*6740*/  ISETP.LT.OR P1, PT, R2, 0x29, P1 ;  /* 0x000000290200780c */ /* 0x000fe40000f21670 */
[----:B------:R-:W-:-:S02]  /*6750*/  FSEL R7, R46, -INF , !P0 ;  /* 0xff8000002e077808 */ /* 0x000fc40004000000 */
[----:B------:R-:W-:Y:S02]  /*6760*/  ISETP.GT.AND P0, PT, R0, 0x29, !P6 ;  /* 0x000000290000780c */ /* 0x000fe40007704270 */
[----:B------:R-:W-:Y:S02]  /*6770*/  FMNMX.FTZ R0, R11, R15, !PT ;  /* 0x0000000f0b007209 */ /* 0x000fe40007810000 */
[----:B------:R-:W-:Y:S02]  /*6780*/  ISETP.LT.OR P0, PT, R2, 0x2a, P0 ;  /* 0x0000002a0200780c */ /* 0x000fe40000701670 */
[----:B------:R-:W-:Y:S02]  /*6790*/  FMNMX.FTZ R2, R7, R6, !PT ;  /* 0x0000000607027209 */ /* 0x000fe40007810000 */
[----:B------:R-:W-:Y:S02]  /*67a0*/  FMNMX.FTZ R0, R16, R0, !PT ;  /* 0x0000000010007209 */ /* 0x000fe40007810000 */
[----:B------:R-:W-:-:S02]  /*67b0*/  FMNMX.FTZ R2, R10, R2, !PT ;  /* 0x000000020a027209 */ /* 0x000fc40007810000 */
[----:B------:R-:W-:Y:S02]  /*67c0*/  FMNMX.FTZ R0, R17, R0, !PT ;  /* 0x0000000011007209 */ /* 0x000fe40007810000 */
[----:B------:R-:W-:Y:S02]  /*67d0*/  FMNMX.FTZ R2, R9, R2, !PT ;  /* 0x0000000209027209 */ /* 0x000fe40007810000 */
[----:B------:R-:W-:Y:S02]  /*67e0*/  FMNMX.FTZ R0, R18, R0, !PT ;  /* 0x0000000012007209 */ /* 0x000fe40007810000 */
        /* <DEDUP_REMOVED lines=9> */
[----:B------:R-:W-:Y:S02]  /*6880*/  FSEL R69, R26, -INF , !P1 ;  /* 0xff8000001a457808 */ /* 0x000fe40004800000 */
[----:B------:R-:W-:Y:S02]  /*6890*/  FMNMX.FTZ R0, R74, R0, !PT ;  /* 0x000000004a007209 */ /* 0x000fe40007810000 */
[----:B------:R-:W-:Y:S02]  /*68a0*/  FMNMX.FTZ R2, R70, R2, !PT ;  /* 0x0000000246027209 */ /* 0x000fe40007810000 */
[----:B------:R-:W-:Y:S02]  /*68b0*/  FSEL R68, R25, -INF , !P0 ;  /* 0xff80000019447808 */ /* 0x000fe40004000000 */
[----:B------:R-:W-:Y:S02]  /*68c0*/  FMNMX.FTZ R0, R73, R0, !PT ;  /* 0x0000000049007209 */ /* 0x000fe40007810000 */
[----:B------:R-:W-:-:S02]  /*68d0*/  FMNMX.FTZ R2, R69, R2, !PT ;  /* 0x0000000245027209 */ /* 0x000fc40007810000 */
[----:B-12---:R-:W-:Y:S02]  /*68e0*/  FMNMX.FTZ R4, R72, R0, !PT ;  /* 0x0000000048047209 */ /* 0x006fe40007810000 */
[----:B------:R-:W-:Y:S01]  /*68f0*/  FMNMX.FTZ R5, R68, R2, !PT ;  /* 0x0000000244057209 */ /* 0x000fe20007810000 */
[----:B------:R-:W-:Y:S05]  /*6900*/  BRA.DIV ~URZ, `(.L_x_499) ;  /* 0x00013c527f007947 */ /* 0x000fea000b800000 */
[----:B------:R1:W2:Y:S02]  /*6910*/  SHFL.BFLY PT, R0, R4, 0x2, 0x1f ;  /* 0x0c401f0004007f89 */ /* 0x0002a400000e0000 */
.L_x_643:
[----:B-12---:R-:W-:Y:S01]  /*6920*/  FMNMX.FTZ R4, R4, R0, !PT ;  /* 0x0000000004047209 */ /* 0x006fe20007810000 */
[----:B------:R-:W-:Y:S05]  /*6930*/  BRA.DIV ~URZ, `(.L_x_500) ;  /* 0x00013c627f007947 */ /* 0x000fea000b800000 */
[----:B------:R-:W1:Y:S02]  /*6940*/  SHFL.BFLY PT, R0, R5, 0x2, 0x1f ;  /* 0x0c401f0005007f89 */ /* 0x000e6400000e0000 */
[----:B-1----:R-:W-:Y:S02]  /*6950*/  FMNMX.FTZ R5, R5, R0, !PT ;  /* 0x0000000005057209 */ /* 0x002fe40007810000 */
[----:B------:R-:W1:Y:S04]  /*6960*/  SHFL.BFLY PT, R0, R4, 0x1, 0x1f ;  /* 0x0c201f0004007f89 */ /* 0x000e6800000e0000 */
[----:B------:R2:W3:Y:S01]  /*6970*/  SHFL.BFLY PT, R3, R5, 0x1, 0x1f ;  /* 0x0c201f0005037f89 */ /* 0x0004e200000e0000 */
[----:B-1----:R-:W-:-:S04]  /*6980*/  FMNMX.FTZ R133, R4, R0, !PT ;  /* 0x0000000004857209 */ /* 0x002fc80007810000 */
.L_x_644:
[----:B------:R-:W4:Y:S01]  /*6990*/  LDL R40, [R1] ;  /* 0x0000000001287983 */ /* 0x000f220000100800 */
[C---:B------:R-:W-:Y:S01]  /*69a0*/  FMUL.FTZ R2, R133.reuse, c[0x0][0x2d0] ;  /* 0x0000b40085027a20 */ /* 0x040fe20000410000 */
[----:B------:R-:W-:Y:S01]  /*69b0*/  FSETP.NEU.FTZ.AND P0, PT, R133, -INF , PT ;  /* 0xff8000008500780b */ /* 0x000fe20003f1d000 */
[----:B------:R-:W-:Y:S01]  /*69c0*/  WARPSYNC 0xffffffff ;  /* 0xffffffff00007948 */ /* 0x000fe20003800000 */
[----:B---3--:R-:W-:Y:S01]  /*69d0*/  FMNMX.FTZ R132, R3, R5, !PT ;  /* 0x0000000503847209 */ /* 0x008fe20007810000 */
[----:B------:R-:W-:Y:S01]  /*69e0*/  LDSM.16.MT88.4 R32, [R241+0x800] ;  /* 0x00080000f120783b */ /* 0x000fe20000004200 */
[----:B------:R-:W-:-:S02]  /*69f0*/  FSEL R2, R2, RZ, P0 ;  /* 0x000000ff02027208 */ /* 0x000fc40000000000 */
[----:B------:R-:W-:Y:S01]  /*6a00*/  FSETP.NEU.FTZ.AND P0, PT, R132, -INF , PT ;  /* 0xff8000008400780b */ /* 0x000fe20003f1d000 */
[----:B------:R-:W-:Y:S02]  /*6a10*/  LDSM.16.MT88.4 R36, [R239+0x800] ;  /* 0x00080000ef24783b */ /* 0x000fe40000004200 */
[--C-:B------:R-:W-:Y:S02]  /*6a20*/  FFMA.FTZ R0, R11, c[0x0][0x2d0], -R2.reuse ;  /* 0x0000b4000b007a23 */ /* 0x100fe40000010802 */
[--C-:B------:R-:W-:Y:S01]  /*6a30*/  FFMA.FTZ R3, R19, c[0x0][0x2d0], -R2.reuse ;  /* 0x0000b40013037a23 */ /* 0x100fe20000010802 */
[----:B------:R-:W-:Y:S01]  /*6a40*/  LDSM.16.MT88.4 R24, [R240] ;  /* 0x00000000f018783b */ /* 0x000fe20000004200 */
[----:B------:R1:W-:Y:S03]  /*6a50*/  MUFU.EX2 R101, R0 ;  /* 0x0000000000657308 */ /* 0x0003e60000000800 */
[----:B------:R-:W-:Y:S04]  /*6a60*/  LDSM.16.MT88.4 R60, [R239+0x1800] ;  /* 0x00180000ef3c783b */ /* 0x000fe80000004200 */
[----:B------:R-:W-:Y:S01]  /*6a70*/  LDSM.16.MT88.4 R48, [R240+0x800] ;  /* 0x00080000f030783b */ /* 0x000fe20000004200 */
[----:B------:R3:W-:Y:S03]  /*6a80*/  MUFU.EX2 R126, R3 ;  /* 0x00000003007e7308 */ /* 0x0007e60000000800 */
[----:B------:R-:W-:Y:S04]  /*6a90*/  LDSM.16.MT88.4 R56, [R241+0x1800] ;  /* 0x00180000f138783b */ /* 0x000fe80000004200 */
[----:B------:R-:W-:Y:S01]  /*6aa0*/  LDSM.16.MT88.4 R64, [R241+0x2000] ;  /* 0x00200000f140783b */ /* 0x000fe20000004200 */
[----:B-1----:R-:W-:-:S03]  /*6ab0*/  FFMA.FTZ R0, R15, c[0x0][0x2d0], -R2 ;  /* 0x0000b4000f007a23 */ /* 0x002fc60000010802 */
[----:B------:R-:W-:Y:S01]  /*6ac0*/  LDSM.16.MT88.4 R52, [R242+0x1800] ;  /* 0x00180000f234783b */ /* 0x000fe20000004200 */
[----:B------:R1:W-:Y:S01]  /*6ad0*/  MUFU.EX2 R100, R0 ;  /* 0x0000000000647308 */ /* 0x0003e20000000800 */
[----:B---3--:R-:W-:-:S07]  /*6ae0*/  FFMA.FTZ R3, R20, c[0x0][0x2d0], -R2 ;  /* 0x0000b40014037a23 */ /* 0x008fce0000010802 */
[----:B------:R-:W-:Y:S01]  /*6af0*/  MUFU.EX2 R127, R3 ;  /* 0x00000003007f7308 */ /* 0x000fe20000000800 */
[----:B-1----:R-:W-:-:S07]  /*6b00*/  FFMA.FTZ R0, R16, c[0x0][0x2d0], -R2 ;  /* 0x0000b40010007a23 */ /* 0x002fce0000010802 */
[----:B------:R1:W-:Y:S02]  /*6b10*/  MUFU.EX2 R116, R0 ;  /* 0x0000000000747308 */ /* 0x0003e40000000800 */
[----:B-1----:R-:W-:-:S06]  /*6b20*/  FFMA.FTZ R0, R17, c[0x0][0x2d0], -R2 ;  /* 0x0000b40011007a23 */ /* 0x002fcc0000010802 */
[----:B------:R1:W3:Y:S02]  /*6b30*/  MUFU.EX2 R111, R0 ;  /* 0x00000000006f7308 */ /* 0x0002e40000000800 */
[----:B-1----:R-:W-:Y:S02]  /*6b40*/  FFMA.FTZ R0, R18, c[0x0][0x2d0], -R2 ;  /* 0x0000b40012007a23 */ /* 0x002fe40000010802 */
[----:B------:R-:W1:Y:S04]  /*6b50*/  LDSM.16.MT88.4 R16, [R239] ;  /* 0x00000000ef10783b */ /* 0x000e680000004200 */
[----:B------:R5:W-:Y:S02]  /*6b60*/  MUFU.EX2 R117, R0 ;  /* 0x0000000000757308 */ /* 0x000be40000000800 */
[----:B-----5:R-:W-:-:S05]  /*6b70*/  FMUL.FTZ R0, R132, c[0x0][0x2d0] ;  /* 0x0000b40084007a20 */ /* 0x020fca0000410000 */
[----:B------:R-:W-:-:S05]  /*6b80*/  FSEL R0, R0, RZ, P0 ;  /* 0x000000ff00007208 */ /* 0x000fca0000000000 */
[----:B------:R-:W-:-:S04]  /*6b90*/  FFMA.FTZ R3, R7, c[0x0][0x2d0], -R0 ;  /* 0x0000b40007037a23 */ /* 0x000fc80000010800 */
[----:B------:R5:W-:Y:S02]  /*6ba0*/  MUFU.EX2 R109, R3 ;  /* 0x00000003006d7308 */ /* 0x000be40000000800 */
[--C-:B-----5:R-:W-:Y:S02]  /*6bb0*/  FFMA.FTZ R3, R6, c[0x0][0x2d0], -R0.reuse ;  /* 0x0000b40006037a23 */ /* 0x120fe40000010800 */
[----:B--2---:R-:W2:Y:S04]  /*6bc0*/  LDSM.16.MT88.4 R4, [R241] ;  /* 0x00000000f104783b */ /* 0x004ea80000004200 */
[----:B------:R5:W1:Y:S02]  /*6bd0*/  MUFU.EX2 R108, R3 ;  /* 0x00000003006c7308 */ /* 0x000a640000000800 */
[----:B-----5:R-:W-:Y:S01]  /*6be0*/  FFMA.FTZ R3, R10, c[0x0][0x2d0], -R0 ;  /* 0x0000b4000a037a23 */ /* 0x020fe20000010800 */
[----:B---3--:R-:W-:-:S05]  /*6bf0*/  F2FP.BF16.PACK_AB R10, R111, R116 ;  /* 0x000000746f0a723e */ /* 0x008fca00000010ff */
[----:B------:R3:W-:Y:S02]  /*6c00*/  MUFU.EX2 R110, R3 ;  /* 0x00000003006e7308 */ /* 0x0007e40000000800 */
[----:B---3--:R-:W-:Y:S01]  /*6c10*/  FFMA.FTZ R3, R9, c[0x0][0x2d0], -R0 ;  /* 0x0000b40009037a23 */ /* 0x008fe20000010800 */
[----:B-1----:R-:W-:-:S05]  /*6c20*/  F2FP.BF16.PACK_AB R9, R108, R109 ;  /* 0x0000006d6c09723e */ /* 0x002fca00000010ff */
[----:B------:R1:W3:Y:S02]  /*6c30*/  MUFU.EX2 R118, R3 ;  /* 0x0000000300767308 */ /* 0x0002e40000000800 */
[----:B-1----:R-:W-:Y:S01]  /*6c40*/  FFMA.FTZ R3, R21, c[0x0][0x2d0], -R2 ;  /* 0x0000b40015037a23 */ /* 0x002fe20000010802 */
[----:B---3--:R-:W-:-:S05]  /*6c50*/  F2FP.BF16.PACK_AB R11, R118, R110 ;  /* 0x0000006e760b723e */ /* 0x008fca00000010ff */
[----:B------:R1:W-:Y:S02]  /*6c60*/  MUFU.EX2 R125, R3 ;  /* 0x00000003007d7308 */ /* 0x0003e40000000800 */
[----:B-1----:R-:W-:Y:S01]  /*6c70*/  FFMA.FTZ R3, R8, c[0x0][0x2d0], -R0 ;  /* 0x0000b40008037a23 */ /* 0x002fe20000010800 */
[----:B------:R-:W-:-:S05]  /*6c80*/  F2FP.BF16.PACK_AB R8, R100, R101 ;  /* 0x000000656408723e */ /* 0x000fca00000010ff */
[----:B------:R1:W-:Y:S02]  /*6c90*/  MUFU.EX2 R119, R3 ;  /* 0x0000000300777308 */ /* 0x0003e40000000800 */
[C---:B------:R-:W-:Y:S08]  /*6ca0*/  HMMA.16816.F32.BF16 R28, R8.reuse, R16, RZ ;  /* 0x00000010081c723c */ /* 0x040ff000000418ff */
[----:B------:R-:W-:Y:S01]  /*6cb0*/  HMMA.16816.F32.BF16 R20, R8, R18, RZ ;  /* 0x000000120814723c */ /* 0x000fe200000418ff */
[----:B-1----:R-:W-:-:S04]  /*6cc0*/  FFMA.FTZ R3, R14, c[0x0][0x2d0], -R0 ;  /* 0x0000b4000e037a23 */ /* 0x002fc80000010800 */
[----:B------:R1:W3:Y:S03]  /*6cd0*/  MUFU.EX2 R124, R3 ;  /* 0x00000003007c7308 */ /* 0x0002e60000000800 */
[----:B--2---:R-:W-:Y:S07]  /*6ce0*/  HMMA.16816.F32.BF16 R16, R8, R4, RZ ;  /* 0x000000040810723c */ /* 0x004fee00000418ff */
[----:B------:R-:W-:Y:S01]  /*6cf0*/  F2FP.BF16.PACK_AB R4, R126, R117 ;  /* 0x000000757e04723e */ /* 0x000fe200000010ff */
[----:B-1----:R-:W-:Y:S01]  /*6d00*/  FFMA.FTZ R3, R13, c[0x0][0x2d0], -R0 ;  /* 0x0000b4000d037a23 */ /* 0x002fe20000010800 */
[----:B---3--:R-:W-:-:S03]  /*6d10*/  F2FP.BF16.PACK_AB R5, R124, R119 ;  /* 0x000000777c05723e */ /* 0x008fc600000010ff */
[----:B------:R1:W-:Y:S02]  /*6d20*/  MUFU.EX2 R129, R3 ;  /* 0x0000000300817308 */ /* 0x0003e40000000800 */
[----:B-1----:R-:W-:Y:S02]  /*6d30*/  FFMA.FTZ R3, R12, c[0x0][0x2d0], -R0 ;  /* 0x0000b4000c037a23 */ /* 0x002fe40000010800 */
[----:B------:R-:W-:Y:S04]  /*6d40*/  HMMA.16816.F32.BF16 R12, R8, R6, RZ ;  /* 0x00000006080c723c */ /* 0x000fe800000418ff */
[----:B------:R-:W1:Y:S03]  /*6d50*/  MUFU.EX2 R128, R3 ;  /* 0x0000000300807308 */ /* 0x000e660000000800 */
[----:B------:R-:W-:Y:S01]  /*6d60*/  F2FP.BF16.PACK_AB R6, R125, R127 ;  /* 0x0000007f7d06723e */ /* 0x000fe200000010ff */
[----:B----4-:R2:W3:Y:S01]  /*6d70*/  LDSM.16.MT88.4 R44, [R40] ;  /* 0x00000000282c783b */ /* 0x0104e20000004200 */
[----:B-1----:R-:W-:-:S07]  /*6d80*/  F2FP.BF16.PACK_AB R7, R128, R129 ;  /* 0x000000818007723e */ /* 0x002fce00000010ff */
[C---:B------:R-:W-:Y:S08]  /*6d90*/  HMMA.16816.F32.BF16 R156, R4.reuse, R36, R28 ;  /* 0x00000024049c723c */ /* 0x040ff0000004181c */
[C---:B------:R-:W-:Y:S01]  /*6da0*/  HMMA.16816.F32.BF16 R136, R4.reuse, R38, R20 ;  /* 0x000000260488723c */ /* 0x040fe20000041814 */
[----:B------:R-:W1:Y:S07]  /*6db0*/  LDSM.16.MT88.4 R36, [R242+0x800] ;  /* 0x00080000f224783b */ /* 0x000e6e0000004200 */
[----:B--2---:R-:W-:Y:S08]  /*6dc0*/  HMMA.16816.F32.BF16 R40, R4, R34, R12 ;  /* 0x000000220428723c */ /* 0x004ff0000004180c */
[C---:B------:R-:W-:Y:S08]  /*6dd0*/  HMMA.16816.F32.BF16 R28, R8.reuse, R26, RZ ;  /* 0x0000001a081c723c */ /* 0x040ff000000418ff */
[----:B---3--:R-:W-:Y:S08]  /*6de0*/  HMMA.16816.F32.BF16 R20, R8, R46, RZ ;  /* 0x0000002e0814723c */ /* 0x008ff000000418ff */
[----:B------:R-:W-:Y:S01]  /*6df0*/  MOV R155, R40 ;  /* 0x00000028009b7202 */ /* 0x000fe20000000f00 */
[----:B------:R-:W-:Y:S01]  /*6e00*/  IMAD.MOV.U32 R153, RZ, RZ, R42 ;  /* 0x000000ffff997224 */ /* 0x000fe200078e002a */
[----:B------:R-:W-:Y:S01]  /*6e10*/  MOV R154, R41 ;  /* 0x00000029009a7202 */ /* 0x000fe20000000f00 */
[----:B------:R-:W-:Y:S01]  /*6e20*/  HMMA.16816.F32.BF16 R148, R4, R32, R16 ;  /* 0x000000200494723c */ /* 0x000fe20000041810 */
[----:B------:R-:W-:Y:S01]  /*6e30*/  MOV R152, R43 ;  /* 0x0000002b00987202 */ /* 0x000fe20000000f00 */
[----:B------:R-:W2:Y:S06]  /*6e40*/  LDSM.16.MT88.4 R32, [R239+0x2000] ;  /* 0x00200000ef20783b */ /* 0x000eac0000004200 */
[C---:B------:R-:W-:Y:S08]  /*6e50*/  HMMA.16816.F32.BF16 R40, R8.reuse, R24, RZ ;  /* 0x000000180828723c */ /* 0x040ff000000418ff */
[C---:B------:R-:W-:Y:S01]  /*6e60*/  HMMA.16816.F32.BF16 R24, R8.reuse, R44, RZ ;  /* 0x0000002c0818723c */ /* 0x040fe200000418ff */
[----:B------:R-:W3:Y:S07]  /*6e70*/  LDSM.16.MT88.4 R44, [R240+0x1800] ;  /* 0x00180000f02c783b */ /* 0x000eee0000004200 */
[C---:B------:R-:W-:Y:S08]  /*6e80*/  HMMA.16816.F32.BF16 R16, R8.reuse, R60, RZ ;  /* 0x0000003c0810723c */ /* 0x040ff000000418ff */
[----:B------:R-:W-:Y:S01]  /*6e90*/  HMMA.16816.F32.BF16 R12, R8, R62, RZ ;  /* 0x0000003e080c723c */ /* 0x000fe200000418ff */
[----:B------:R-:W4:Y:S07]  /*6ea0*/  LDSM.16.MT88.4 R60, [R240+0x2000] ;  /* 0x00200000f03c783b */ /* 0x000f2e0000004200 */
[C---:B------:R-:W-:Y:S08]  /*6eb0*/  HMMA.16816.F32.BF16 R76, R4.reuse, R50, R28 ;  /* 0x00000032044c723c */ /* 0x040ff0000004181c */
[C---:B-1----:R-:W-:Y:S08]  /*6ec0*/  HMMA.16816.F32.BF16 R24, R4.reuse, R36, R24 ;  /* 0x000000240418723c */ /* 0x042ff00000041818 */
[----:B------:R-:W-:Y:S01]  /*6ed0*/  HMMA.16816.F32.BF16 R20, R4, R38, R20 ;  /* 0x000000260414723c */ /* 0x000fe20000041814 */
[----:B------:R-:W1:Y:S07]  /*6ee0*/  LDSM.16.MT88.4 R36, [R239+0x3000] ;  /* 0x00300000ef24783b */ /* 0x000e6e0000004200 */
[----:B------:R-:W-:Y:S01]  /*6ef0*/  HMMA.16816.F32.BF16 R28, R8, R58, RZ ;  /* 0x0000003a081c723c */ /* 0x000fe200000418ff */
[----:B------:R-:W-:Y:S01]  /*6f00*/  MOV R147, R76 ;  /* 0x0000004c00937202 */ /* 0x000fe20000000f00 */
[----:B------:R-:W-:Y:S01]  /*6f10*/  IMAD.MOV.U32 R146, RZ, RZ, R77 ;  /* 0x000000ffff927224 */ /* 0x000fe200078e004d */
[----:B------:R-:W-:-:S02]  /*6f20*/  MOV R145, R78 ;  /* 0x0000004e00917202 */ /* 0x000fc40000000f00 */
[----:B------:R-:W-:-:S03]  /*6f30*/  MOV R144, R79 ;  /* 0x0000004f00907202 */ /* 0x000fc60000000f00 */
[----:B------:R-:W-:Y:S01]  /*6f40*/  HMMA.16816.F32.BF16 R140, R4, R48, R40 ;  /* 0x00000030048c723c */ /* 0x000fe20000041828 */
[----:B------:R-:W-:Y:S01]  /*6f50*/  IMAD.MOV.U32 R79, RZ, RZ, R25 ;  /* 0x000000ffff4f7224 */ /* 0x000fe200078e0019 */
[----:B------:R-:W-:Y:S01]  /*6f60*/  MOV R78, R26 ;  /* 0x0000001a004e7202 */ /* 0x000fe20000000f00 */
[----:B------:R-:W-:Y:S01]  /*6f70*/  IMAD.MOV.U32 R76, RZ, RZ, R24 ;  /* 0x000000ffff4c7224 */ /* 0x000fe200078e0018 */
[----:B------:R-:W-:Y:S01]  /*6f80*/  MOV R77, R27 ;  /* 0x0000001b004d7202 */ /* 0x000fe20000000f00 */
[----:B------:R-:W-:Y:S03]  /*6f90*/  LDSM.16.MT88.4 R48, [R242+0x2000] ;  /* 0x00200000f230783b */ /* 0x000fe60000004200 */
[----:B------:R-:W-:Y:S01]  /*6fa0*/  HMMA.16816.F32.BF16 R40, R8, R56, RZ ;  /* 0x000000380828723c */ /* 0x000fe200000418ff */
[----:B------:R-:W-:Y:S01]  /*6fb0*/  MOV R97, R22 ;  /* 0x0000001600617202 */ /* 0x000fe20000000f00 */
[----:B------:R-:W-:Y:S01]  /*6fc0*/  IMAD.MOV.U32 R102, RZ, RZ, R21 ;  /* 0x000000ffff667224 */ /* 0x000fe200078e0015 */
[----:B------:R-:W-:-:S02]  /*6fd0*/  MOV R96, R23 ;  /* 0x0000001700607202 */ /* 0x000fc40000000f00 */
[----:B------:R-:W-:-:S03]  /*6fe0*/  MOV R95, R20 ;  /* 0x00000014005f7202 */ /* 0x000fc60000000f00 */
[C---:B--2---:R-:W-:Y:S08]  /*6ff0*/  HMMA.16816.F32.BF16 R16, R4.reuse, R32, R16 ;  /* 0x000000200410723c */ /* 0x044ff00000041810 */
[----:B------:R-:W-:Y:S08]  /*7000*/  HMMA.16816.F32.BF16 R12, R4, R34, R12 ;  /* 0x00000022040c723c */ /* 0x000ff0000004180c */
[C---:B---3--:R-:W-:Y:S08]  /*7010*/  HMMA.16816.F32.BF16 R24, R8.reuse, R44, RZ ;  /* 0x0000002c0818723c */ /* 0x048ff000000418ff */
[----:B------:R-:W-:Y:S01]  /*7020*/  HMMA.16816.F32.BF16 R20, R8, R46, RZ ;  /* 0x0000002e0814723c */ /* 0x000fe200000418ff */
[----:B------:R-:W2:Y:S01]  /*7030*/  LDSM.16.MT88.4 R44, [R241+0x3000] ;  /* 0x00300000f12c783b */ /* 0x000ea20000004200 */
[----:B------:R-:W-:Y:S01]  /*7040*/  MOV R135, R16 ;  /* 0x0000001000877202 */ /* 0x000fe20000000f00 */
[----:B------:R-:W-:Y:S01]  /*7050*/  IMAD.MOV.U32 R134, RZ, RZ, R17 ;  /* 0x000000ffff867224 */ /* 0x000fe200078e0011 */
[----:B------:R-:W-:-:S02]  /*7060*/  MOV R131, R18 ;  /* 0x0000001200837202 */ /* 0x000fc40000000f00 */
[----:B------:R-:W-:Y:S02]  /*7070*/  MOV R130, R19 ;  /* 0x0000001300827202 */ /* 0x000fe40000000f00 */
[----:B------:R-:W-:Y:S01]  /*7080*/  HMMA.16816.F32.BF16 R32, R4, R66, R28 ;  /* 0x000000420420723c */ /* 0x000fe2000004181c */
[----:B------:R-:W-:Y:S01]  /*7090*/  IMAD.MOV.U32 R94, RZ, RZ, R13 ;  /* 0x000000ffff5e7224 */ /* 0x000fe200078e000d */
[----:B------:R-:W-:Y:S01]  /*70a0*/  MOV R87, R14 ;  /* 0x0000000e00577202 */ /* 0x000fe20000000f00 */
[----:B------:R-:W-:Y:S01]  /*70b0*/  IMAD.MOV.U32 R85, RZ, RZ, R12 ;  /* 0x000000ffff557224 */ /* 0x000fe200078e000c */
[----:B------:R-:W-:-:S04]  /*70c0*/  MOV R86, R15 ;  /* 0x0000000f00567202 */ /* 0x000fc80000000f00 */
[----:B------:R-:W-:Y:S01]  /*70d0*/  HMMA.16816.F32.BF16 R56, R4, R64, R40 ;  /* 0x000000400438723c */ /* 0x000fe20000041828 */
[----:B------:R-:W3:Y:S07]  /*70e0*/  LDSM.16.MT88.4 R40, [R239+0x3800] ;  /* 0x00380000ef28783b */ /* 0x000eee0000004200 */
[C---:B------:R-:W-:Y:S08]  /*70f0*/  HMMA.16816.F32.BF16 R16, R8.reuse, R52, RZ ;  /* 0x000000340810723c */ /* 0x040ff000000418ff */
[----:B------:R-:W-:Y:S01]  /*7100*/  HMMA.16816.F32.BF16 R12, R8, R54, RZ ;  /* 0x00000036080c723c */ /* 0x000fe200000418ff */
[----:B------:R-:W5:Y:S01]  /*7110*/  LDSM.16.MT88.4 R52, [R240+0x3000] ;  /* 0x00300000f034783b */ /* 0x000f620000004200 */
[----:B------:R-:W-:Y:S01]  /*7120*/  MOV R84, R33 ;  /* 0x0000002100547202 */ /* 0x000fe20000000f00 */
[----:B------:R-:W-:Y:S01]  /*7130*/  IMAD.MOV.U32 R92, RZ, RZ, R35 ;  /* 0x000000ffff5c7224 */ /* 0x000fe200078e0023 */
[----:B------:R-:W-:-:S02]  /*7140*/  MOV R93, R34 ;  /* 0x00000022005d7202 */ /* 0x000fc40000000f00 */
[----:B------:R-:W-:Y:S02]  /*7150*/  MOV R3, R32 ;  /* 0x0000002000037202 */ /* 0x000fe40000000f00 */
[----:B------:R-:W3:Y:S01]  /*7160*/  LDSM.16.MT88.4 R32, [R241+0x3800] ;  /* 0x00380000f120783b */ /* 0x000ee20000004200 */
[----:B----4-:R-:W-:Y:S08]  /*7170*/  HMMA.16816.F32.BF16 R64, R4, R60, R24 ;  /* 0x0000003c0440723c */ /* 0x010ff00000041818 */
[C---:B-1----:R-:W-:Y:S08]  /*7180*/  HMMA.16816.F32.BF16 R28, R8.reuse, R36, RZ ;  /* 0x00000024081c723c */ /* 0x042ff000000418ff */
[----:B------:R-:W-:Y:S01]  /*7190*/  HMMA.16816.F32.BF16 R24, R8, R38, RZ ;  /* 0x000000260818723c */ /* 0x000fe200000418ff */
[----:B------:R-:W-:Y:S07]  /*71a0*/  LDSM.16.MT88.4 R36, [R242+0x3000] ;  /* 0x00300000f224783b */ /* 0x000fee0000004200 */
[----:B------:R-:W-:Y:S08]  /*71b0*/  HMMA.16816.F32.BF16 R176, R4, R62, R20 ;  /* 0x0000003e04b0723c */ /* 0x000ff00000041814 */
[----:B--2---:R-:W-:Y:S07]  /*71c0*/  HMMA.16816.F32.BF16 R20, R8, R44, RZ ;  /* 0x0000002c0814723c */ /* 0x004fee00000418ff */
[----:B------:R-:W-:Y:S01]  /*71d0*/  MOV R44, R85 ;  /* 0x00000055002c7202 */ /* 0x000fe20000000f00 */
[----:B------:R-:W-:Y:S01]  /*71e0*/  HMMA.16816.F32.BF16 R60, R4, R48, R16 ;  /* 0x00000030043c723c */ /* 0x000fe20000041810 */
[----:B------:R-:W-:-:S07]  /*71f0*/  MOV R45, R94 ;  /* 0x0000005e002d7202 */ /* 0x000fce0000000f00 */
[----:B------:R-:W-:Y:S01]  /*7200*/  HMMA.16816.F32.BF16 R172, R4, R50, R12 ;  /* 0x0000003204ac723c */ /* 0x000fe2000004180c */
[----:B------:R-:W1:Y:S07]  /*7210*/  LDSM.16.MT88.4 R48, [R240+0x3800] ;  /* 0x00380000f030783b */ /* 0x000e6e0000004200 */
[----:B------:R-:W-:Y:S07]  /*7220*/  HMMA.16816.F32.BF16 R16, R8, R46, RZ ;  /* 0x0000002e0810723c */ /* 0x000fee00000418ff */
[----:B------:R-:W-:Y:S01]  /*7230*/  MOV R46, R87 ;  /* 0x00000057002e7202 */ /* 0x000fe20000000f00 */
[----:B---3--:R-:W-:Y:S01]  /*7240*/  HMMA.16816.F32.BF16 R88, R4, R42, R24 ;  /* 0x0000002a0458723c */ /* 0x008fe20000041818 */
[----:B------:R-:W2:Y:S01]  /*7250*/  LDSM.16.MT88.4 R24, [R242+0x3800] ;  /* 0x00380000f218783b */ /* 0x000ea20000004200 */
[----:B------:R-:W-:-:S05]  /*7260*/  IMAD.MOV.U32 R47, RZ, RZ, R86 ;  /* 0x000000ffff2f7224 */ /* 0x000fca00078e0056 */
[----:B------:R-:W-:Y:S01]  /*7270*/  IMAD.MOV.U32 R42, RZ, RZ, R78 ;  /* 0x000000ffff2a7224 */ /* 0x000fe200078e004e */
[----:B-----5:R-:W-:Y:S01]  /*7280*/  HMMA.16816.F32.BF16 R12, R8, R52, RZ ;  /* 0x00000034080c723c */ /* 0x020fe200000418ff */
[----:B------:R-:W-:-:S06]  /*7290*/  MOV R43, R77 ;  /* 0x0000004d002b7202 */ /* 0x000fcc0000000f00 */
[----:B------:R-:W-:Y:S01]  /*72a0*/  MOV R53, R84 ;  /* 0x0000005400357202 */ /* 0x000fe20000000f00 */
[----:B------:R-:W-:Y:S01]  /*72b0*/  HMMA.16816.F32.BF16 R80, R4, R40, R28 ;  /* 0x000000280450723c */ /* 0x000fe2000004181c */
[----:B------:R-:W3:Y:S01]  /*72c0*/  LDSM.16.MT88.4 R28, [R239+0x4800] ;  /* 0x00480000ef1c783b */ /* 0x000ee20000004200 */
[----:B------:R-:W-:Y:S01]  /*72d0*/  MOV R52, R3 ;  /* 0x0000000300347202 */ /* 0x000fe20000000f00 */
[----:B------:R-:W-:-:S04]  /*72e0*/  FADD.FTZ R3, R101, R100 ;  /* 0x0000006465037221 */ /* 0x000fc80000010000 */
[----:B------:R-:W-:Y:S01]  /*72f0*/  MOV R41, R79 ;  /* 0x0000004f00297202 */ /* 0x000fe20000000f00 */
[----:B------:R-:W-:Y:S01]  /*7300*/  FADD.FTZ R3, R116, R3 ;  /* 0x0000000374037221 */ /* 0x000fe20000010000 */
[----:B------:R-:W-:Y:S02]  /*7310*/  MOV R40, R76 ;  /* 0x0000004c00287202 */ /* 0x000fe40000000f00 */
[----:B------:R-:W-:Y:S01]  /*7320*/  HMMA.16816.F32.BF16 R76, R4, R32, R20 ;  /* 0x00000020044c723c */ /* 0x000fe20000041814 */
[----:B------:R-:W-:-:S06]  /*7330*/  FADD.FTZ R3, R111, R3 ;  /* 0x000000036f037221 */ /* 0x000fcc0000010000 */
[----:B------:R-:W-:Y:S01]  /*7340*/  IMAD.MOV.U32 R32, RZ, RZ, R97 ;  /* 0x000000ffff207224 */ /* 0x000fe200078e0061 */
[----:B------:R-:W-:Y:S01]  /*7350*/  MOV R33, R96 ;  /* 0x0000006000217202 */ /* 0x000fe20000000f00 */
[C---:B-1----:R-:W-:Y:S07]  /*7360*/  HMMA.16816.F32.BF16 R84, R4.reuse, R48, R12 ;  /* 0x000000300454723c */ /* 0x042fee000004180c */
[----:B------:R-:W-:Y:S01]  /*7370*/  IMAD.MOV.U32 R48, RZ, RZ, R93 ;  /* 0x000000ffff307224 */ /* 0x000fe200078e005d */
[----:B------:R-:W-:Y:S01]  /*7380*/  HMMA.16816.F32.BF16 R96, R4, R34, R16 ;  /* 0x000000220460723c */ /* 0x000fe20000041810 */
[----:B------:R-:W-:-:S06]  /*7390*/  MOV R49, R92 ;  /* 0x0000005c00317202 */ /* 0x000fcc0000000f00 */
[----:B------:R-:W-:Y:S01]  /*73a0*/  IMAD.MOV.U32 R34, RZ, RZ, R95 ;  /* 0x000000ffff227224 */ /* 0x000fe200078e005f */
[----:B------:R-:W-:Y:S01]  /*73b0*/  HMMA.16816.F32.BF16 R16, R8, R36, RZ ;  /* 0x000000240810723c */ /* 0x000fe200000418ff */
[----:B------:R-:W-:-:S06]  /*73c0*/  MOV R35, R102 ;  /* 0x0000006600237202 */ /* 0x000fcc0000000f00 */
[----:B------:R-:W-:Y:S01]  /*73d0*/  MOV R36, R135 ;  /* 0x0000008700247202 */ /* 0x000fe20000000f00 */
[----:B------:R-:W-:Y:S01]  /*73e0*/  HMMA.16816.F32.BF16 R12, R8, R38, RZ ;  /* 0x00000026080c723c */ /* 0x000fe200000418ff */
[----:B------:R-:W-:-:S06]  /*73f0*/  MOV R37, R134 ;  /* 0x0000008600257202 */ /* 0x000fcc0000000f00 */
[----:B------:R-:W-:Y:S01]  /*7400*/  IMAD.MOV.U32 R39, RZ, RZ, R130 ;  /* 0x000000ffff277224 */ /* 0x000fe200078e0082 */
[----:B------:R-:W-:Y:S01]  /*7410*/  HMMA.16816.F32.BF16 R20, R8, R54, RZ ;  /* 0x000000360814723c */ /* 0x000fe200000418ff */
[----:B------:R-:W-:-:S06]  /*7420*/  MOV R38, R131 ;  /* 0x0000008300267202 */ /* 0x000fcc0000000f00 */
[----:B------:R-:W-:Y:S01]  /*7430*/  MOV R54, R48 ;  /* 0x0000003000367202 */ /* 0x000fe20000000f00 */
[C---:B--2---:R-:W-:Y:S01]  /*7440*/  HMMA.16816.F32.BF16 R92, R4.reuse, R24, R16 ;  /* 0x00000018045c723c */ /* 0x044fe20000041810 */
[----:B------:R-:W1:Y:S01]  /*7450*/  LDSM.16.MT88.4 R16, [R239+0x5000] ;  /* 0x00500000ef10783b */ /* 0x000e620000004200 */
[----:B------:R-:W-:Y:S01]  /*7460*/  IMAD.MOV.U32 R55, RZ, RZ, R49 ;  /* 0x000000ffff377224 */ /* 0x000fe200078e0031 */
[----:B------:R-:W-:Y:S02]  /*7470*/  MOV R48, R34 ;  /* 0x0000002200307202 */ /* 0x000fe40000000f00 */
[----:B------:R-:W-:Y:S01]  /*7480*/  MOV R49, R35 ;  /* 0x0000002300317202 */ /* 0x000fe20000000f00 */
[----:B------:R-:W-:Y:S01]  /*7490*/  IMAD.MOV.U32 R35, RZ, RZ, R152 ;  /* 0x000000ffff237224 */ /* 0x000fe200078e0098 */
[----:B------:R-:W-:Y:S01]  /*74a0*/  MOV R34, R153 ;  /* 0x0000009900227202 */ /* 0x000fe20000000f00 */
[----:B------:R-:W-:Y:S01]  /*74b0*/  HMMA.16816.F32.BF16 R112, R4, R26, R12 ;  /* 0x0000001a0470723c */ /* 0x000fe2000004180c */
[----:B------:R-:W-:-:S06]  /*74c0*/  FADD.FTZ R25, R117, R3 ;  /* 0x0000000375197221 */ /* 0x000fcc0000010000 */
        /* <DEDUP_REMOVED lines=8> */
[----:B------:R-:W-:Y:S02]  /*7550*/  FFMA.FTZ R29, R70, c[0x0][0x2d0], -R0 ;  /* 0x0000b400461d7a23 */ /* 0x000fe40000010800 */
[----:B------:R-:W-:-:S03]  /*7560*/  IMAD.MOV.U32 R75, RZ, RZ, R144 ;  /* 0x000000ffff4b7224 */ /* 0x000fc600078e0090 */
[----:B------:R-:W-:Y:S01]  /*7570*/  MOV R50, R32 ;  /* 0x0000002000327202 */ /* 0x000fe20000000f00 */
[----:B------:R-:W-:Y:S01]  /*7580*/  IMAD.MOV.U32 R51, RZ, RZ, R33 ;  /* 0x000000ffff337224 */ /* 0x000fe200078e0021 */
[----:B------:R-:W-:Y:S02]  /*7590*/  MOV R32, R155 ;  /* 0x0000009b00207202 */ /* 0x000fe40000000f00 */
[----:B------:R-:W-:Y:S02]  /*75a0*/  MOV R33, R154 ;  /* 0x0000009a00217202 */ /* 0x000fe40000000f00 */
[----:B------:R-:W-:Y:S03]  /*75b0*/  LDSM.16.MT88.4 R152, [R239+0x1000] ;  /* 0x00100000ef98783b */ /* 0x000fe60000004200 */
[----:B-1----:R-:W-:Y:S07]  /*75c0*/  HMMA.16816.F32.BF16 R100, R4, R16, R12 ;  /* 0x000000100464723c */ /* 0x002fee000004180c */
[----:B------:R-:W-:Y:S01]  /*75d0*/  FADD.FTZ R16, R109, R108 ;  /* 0x0000006c6d107221 */ /* 0x000fe20000010000 */
[----:B------:R-:W-:Y:S03]  /*75e0*/  HMMA.16816.F32.BF16 R12, R8, R30, RZ ;  /* 0x0000001e080c723c */ /* 0x000fe600000418ff */
[----:B------:R-:W-:-:S04]  /*75f0*/  FADD.FTZ R24, R110, R16 ;  /* 0x000000106e187221 */ /* 0x000fc80000010000 */
[----:B------:R-:W-:Y:S02]  /*7600*/  FADD.FTZ R3, R118, R24 ;  /* 0x0000001876037221 */ /* 0x000fe40000010000 */
[----:B------:R-:W-:Y:S01]  /*7610*/  FFMA.FTZ R24, R72, c[0x0][0x2d0], -R2 ;  /* 0x0000b40048187a23 */ /* 0x000fe20000010802 */
[----:B------:R-:W-:Y:S01]  /*7620*/  MOV R72, R147 ;  /* 0x0000009300487202 */ /* 0x000fe20000000f00 */
[----:B------:R-:W-:Y:S01]  /*7630*/  FADD.FTZ R3, R119, R3 ;  /* 0x0000000377037221 */ /* 0x000fe20000010000 */
[----:B------:R-:W-:Y:S01]  /*7640*/  LDSM.16.MT88.4 R144, [R241+0x1000] ;  /* 0x00100000f190783b */ /* 0x000fe20000004200 */
[----:B------:R-:W-:Y:S02]  /*7650*/  FADD.FTZ R2, R126, R25 ;  /* 0x000000197e027221 */ /* 0x000fe40000010000 */
[----:B------:R-:W-:Y:S02]  /*7660*/  FFMA.FTZ R30, R71, c[0x0][0x2d0], -R0 ;  /* 0x0000b400471e7a23 */ /* 0x000fe40000010800 */
[----:B------:R-:W-:-:S02]  /*7670*/  FADD.FTZ R2, R127, R2 ;  /* 0x000000027f027221 */ /* 0x000fc40000010000 */
[--C-:B------:R-:W-:Y:S02]  /*7680*/  FFMA.FTZ R25, R69, c[0x0][0x2d0], -R0.reuse ;  /* 0x0000b40045197a23 */ /* 0x100fe40000010800 */
[----:B------:R-:W-:Y:S02]  /*7690*/  FFMA.FTZ R31, R68, c[0x0][0x2d0], -R0 ;  /* 0x0000b400441f7a23 */ /* 0x000fe40000010800 */
[----:B------:R-:W-:Y:S01]  /*76a0*/  FADD.FTZ R3, R124, R3 ;  /* 0x000000037c037221 */ /* 0x000fe20000010000 */
[----:B------:R-:W-:Y:S01]  /*76b0*/  HMMA.16816.F32.BF16 R120, R4, R18, R12 ;  /* 0x000000120478723c */ /* 0x000fe2000004180c */
[----:B------:R-:W1:Y:S01]  /*76c0*/  LDSM.16.MT88.4 R16, [R241+0x5000] ;  /* 0x00500000f110783b */ /* 0x000e620000004200 */
[----:B------:R-:W-:Y:S02]  /*76d0*/  FADD.FTZ R0, R125, R2 ;  /* 0x000000027d007221 */ /* 0x000fe40000010000 */
[----:B------:R-:W-:Y:S02]  /*76e0*/  FADD.FTZ R2, R129, R3 ;  /* 0x0000000381027221 */ /* 0x000fe40000010000 */
[----:B------:R-:W-:Y:S02]  /*76f0*/  MUFU.EX2 R3, R31 ;  /* 0x0000001f00037308 */ /* 0x000fe40000000800 */
[----:B--2---:R-:W-:Y:S01]  /*7700*/  HMMA.16816.F32.BF16 R12, R8, R20, RZ ;  /* 0x00000014080c723c */ /* 0x004fe200000418ff */
[----:B------:R-:W-:Y:S11]  /*7710*/  FADD.FTZ R2, R128, R2 ;  /* 0x0000000280027221 */ /* 0x000ff60000010000 */
[----:B------:R-:W-:Y:S11]  /*7720*/  @!UPT UIADD3 URZ, URZ, URZ, URZ ;  /* 0x0000003f3f3ff290 */ /* 0x000ff6000fffe03f */
[----:B------:R-:W-:Y:S01]  /*7730*/  @!UPT UIADD3 URZ, URZ, URZ, URZ ;  /* 0x0000003f3f3ff290 */ /* 0x000fe2000fffe03f */
        /* <DEDUP_REMOVED lines=16> */
[----:B------:R-:W2:Y:S01]  /*7840*/  MUFU.EX2 R17, R26 ;  /* 0x0000001a00117308 */ /* 0x000ea20000000800 */
[C---:B-1----:R-:W-:Y:S01]  /*7850*/  FADD.FTZ R0, R16.reuse, R0 ;  /* 0x0000000010007221 */ /* 0x042fe20000010000 */
[----:B------:R-:W-:-:S06]  /*7860*/  F2FP.BF16.PACK_AB R128, R16, R20 ;  /* 0x000000141080723e */ /* 0x000fcc00000010ff */
[----:B------:R-:W-:Y:S01]  /*7870*/  MUFU.EX2 R22, R30 ;  /* 0x0000001e00167308 */ /* 0x000fe20000000800 */
[----:B--2---:R-:W-:-:S07]  /*7880*/  FADD.FTZ R0, R17, R0 ;  /* 0x0000000011007221 */ /* 0x004fce0000010000 */
[----:B------:R-:W1:Y:S07]  /*7890*/  MUFU.EX2 R20, R29 ;  /* 0x0000001d00147308 */ /* 0x000e6e0000000800 */
[----:B------:R-:W-:Y:S01]  /*78a0*/  HMMA.16816.F32.BF16 R124, R4, R18, R12 ;  /* 0x00000012047c723c */ /* 0x000fe2000004180c */
[----:B------:R-:W2:Y:S01]  /*78b0*/  MUFU.EX2 R12, R24 ;  /* 0x00000018000c7308 */ /* 0x000ea20000000800 */
[----:B-1----:R-:W-:Y:S01]  /*78c0*/  F2FP.BF16.PACK_AB R129, R20, R22 ;  /* 0x000000161481723e */ /* 0x002fe200000010ff */
[C---:B--2---:R-:W-:Y:S01]  /*78d0*/  FADD.FTZ R0, R12.reuse, R0 ;  /* 0x000000000c007221 */ /* 0x044fe20000010000 */
[----:B------:R-:W-:-:S02]  /*78e0*/  F2FP.BF16.PACK_AB R130, R12, R17 ;  /* 0x000000110c82723e */ /* 0x000fc400000010ff */
        /* <DEDUP_REMOVED lines=13> */
[----:B------:R1:W-:Y:S01]  /*79c0*/  STL [R1+0x5c], R0 ;  /* 0x00005c0001007387 */ /* 0x0003e20000100800 */
[----:B------:R-:W-:Y:S03]  /*79d0*/  HMMA.16816.F32.BF16 R12, R8, R14, RZ ;  /* 0x0000000e080c723c */ /* 0x000fe600000418ff */
[----:B------:R-:W4:Y:S05]  /*79e0*/  LDSM.16.MT88.4 R8, [R242+0x5000] ;  /* 0x00500000f208783b */ /* 0x000f2a0000004200 */
[C---:B---3--:R-:W-:Y:S08]  /*79f0*/  HMMA.16816.F32.BF16 R140, R128.reuse, R136, R140 ;  /* 0x00000088808c723c */ /* 0x048ff0000004188c */
[C---:B------:R-:W-:Y:S01]  /*7a00*/  HMMA.16816.F32.BF16 R136, R128.reuse, R138, R72 ;  /* 0x0000008a8088723c */ /* 0x040fe20000041848 */
[----:B------:R-:W3:Y:S04]  /*7a10*/  LDSM.16.MT88.4 R72, [R239+0x4000] ;  /* 0x00400000ef48783b */ /* 0x000ee80000004200 */
[----:B-1----:R-:W5:Y:S03]  /*7a20*/  LDL R0, [R1+0xb0] ;  /* 0x0000b00001007983 */ /* 0x002f660000100800 */
[C---:B--2---:R-:W-:Y:S01]  /*7a30*/  HMMA.16816.F32.BF16 R28, R128.reuse, R32, R40 ;  /* 0x00000020801c723c */ /* 0x044fe20000041828 */
[----:B------:R-:W1:Y:S07]  /*7a40*/  LDSM.16.MT88.4 R40, [R239+0x2800] ;  /* 0x00280000ef28783b */ /* 0x000e6e0000004200 */
[----:B------:R-:W-:Y:S01]  /*7a50*/  HMMA.16816.F32.BF16 R32, R128, R34, R48 ;  /* 0x000000228020723c */ /* 0x000fe20000041830 */
[----:B------:R-:W2:Y:S07]  /*7a60*/  LDSM.16.MT88.4 R48, [R241+0x2800] ;  /* 0x00280000f130783b */ /* 0x000eae0000004200 */
[C---:B----4-:R-:W-:Y:S01]  /*7a70*/  HMMA.16816.F32.BF16 R16, R4.reuse, R8, R16 ;  /* 0x000000080410723c */ /* 0x050fe20000041810 */
[----:B------:R-:W4:Y:S04]  /*7a80*/  LDL.LU R8, [R1+0x24] ;  /* 0x0000240001087983 */ /* 0x000f280000300800 */
[----:B------:R-:W4:Y:S03]  /*7a90*/  LDL.LU R3, [R1+0x20] ;  /* 0x0000200001037983 */ /* 0x000f260000300800 */
[----:B------:R-:W-:Y:S01]  /*7aa0*/  HMMA.16816.F32.BF16 R12, R4, R10, R12 ;  /* 0x0000000a040c723c */ /* 0x000fe2000004180c */
[----:B------:R-:W-:Y:S07]  /*7ab0*/  LDSM.16.MT88.4 R4, [R242+0x5800] ;  /* 0x00580000f204783b */ /* 0x000fee0000004200 */
[C---:B---3--:R-:W-:Y:S01]  /*7ac0*/  HMMA.16816.F32.BF16 R68, R128.reuse, R72, R80 ;  /* 0x000000488044723c */ /* 0x048fe20000041850 */
[----:B------:R-:W-:Y:S07]  /*7ad0*/  LDSM.16.MT88.4 R80, [R241+0x4000] ;  /* 0x00400000f150783b */ /* 0x000fee0000004200 */
[C---:B------:R-:W-:Y:S01]  /*7ae0*/  HMMA.16816.F32.BF16 R72, R128.reuse, R74, R88 ;  /* 0x0000004a8048723c */ /* 0x040fe20000041858 */
[----:B------:R-:W3:Y:S07]  /*7af0*/  LDSM.16.MT88.4 R88, [R240+0x4000] ;  /* 0x00400000f058783b */ /* 0x000eee0000004200 */
[C---:B-1----:R-:W-:Y:S08]  /*7b00*/  HMMA.16816.F32.BF16 R36, R128.reuse, R40, R36 ;  /* 0x000000288024723c */ /* 0x042ff00000041824 */
[C---:B------:R-:W-:Y:S08]  /*7b10*/  HMMA.16816.F32.BF16 R40, R128.reuse, R42, R44 ;  /* 0x0000002a8028723c */ /* 0x040ff0000004182c */
[C---:B--2---:R-:W-:Y:S01]  /*7b20*/  HMMA.16816.F32.BF16 R44, R128.reuse, R48, R56 ;  /* 0x00000030802c723c */ /* 0x044fe20000041838 */
[----:B------:R-:W-:Y:S07]  /*7b30*/  LDSM.16.MT88.4 R56, [R240+0x2800] ;  /* 0x00280000f038783b */ /* 0x000fee0000004200 */
[C---:B------:R-:W-:Y:S08]  /*7b40*/  HMMA.16816.F32.BF16 R48, R128.reuse, R50, R52 ;  /* 0x000000328030723c */ /* 0x040ff00000041834 */
[C---:B---3--:R-:W-:Y:S08]  /*7b50*/  HMMA.16816.F32.BF16 R84, R128.reuse, R88, R84 ;  /* 0x000000588054723c */ /* 0x048ff00000041854 */
[C---:B------:R-:W-:Y:S01]  /*7b60*/  HMMA.16816.F32.BF16 R88, R128.reuse, R90, R104 ;  /* 0x0000005a8058723c */ /* 0x040fe20000041868 */
[----:B------:R-:W1:Y:S07]  /*7b70*/  LDSM.16.MT88.4 R104, [R239+0x5800] ;  /* 0x00580000ef68783b */ /* 0x000e6e0000004200 */
[C---:B------:R-:W-:Y:S08]  /*7b80*/  HMMA.16816.F32.BF16 R76, R128.reuse, R80, R76 ;  /* 0x00000050804c723c */ /* 0x040ff0000004184c */
        /* <DEDUP_REMOVED lines=8> */
[----:B------:R-:W-:Y:S01]  /*7c10*/  HMMA.16816.F32.BF16 R96, R128, R98, R112 ;  /* 0x000000628060723c */ /* 0x000fe20000041870 */
[----:B------:R-:W3:Y:S01]  /*7c20*/  LDSM.16.MT88.4 R112, [R241+0x5800] ;  /* 0x00580000f170783b */ /* 0x000ee20000004200 */
[----:B------:R-:W-:-:S04]  /*7c30*/  MOV R2, c[0x0][0x2c4] ;  /* 0x0000b10000027a02 */ /* 0x000fc80000000f00 */
[----:B------:R-:W-:Y:S02]  /*7c40*/  ISETP.NE.AND P1, PT, R2, 0x1, PT ;  /* 0x000000010200780c */ /* 0x000fe40003f25270 */
[----:B------:R-:W-:Y:S01]  /*7c50*/  MOV R9, c[0x0][0x32c] ;  /* 0x0000cb0000097a02 */ /* 0x000fe20000000f00 */
[C---:B-1----:R-:W-:Y:S08]  /*7c60*/  HMMA.16816.F32.BF16 R116, R128.reuse, R120, R116 ;  /* 0x000000788074723c */ /* 0x042ff00000041874 */
[C---:B------:R-:W-:Y:S08]  /*7c70*/  HMMA.16816.F32.BF16 R120, R128.reuse, R122, R124 ;  /* 0x0000007a8078723c */ /* 0x040ff0000004187c */
[C---:B------:R-:W-:Y:S08]  /*7c80*/  HMMA.16816.F32.BF16 R124, R128.reuse, R4, R16 ;  /* 0x00000004807c723c */ /* 0x040ff00000041810 */
[C---:B--2---:R-:W-:Y:S08]  /*7c90*/  HMMA.16816.F32.BF16 R60, R128.reuse, R64, R60 ;  /* 0x00000040803c723c */ /* 0x044ff0000004183c */
[C---:B---3--:R-:W-:Y:S08]  /*7ca0*/  HMMA.16816.F32.BF16 R108, R128.reuse, R112, R108 ;  /* 0x00000070806c723c */ /* 0x048ff0000004186c */
[C---:B------:R-:W-:Y:S08]  /*7cb0*/  HMMA.16816.F32.BF16 R56, R128.reuse, R58, R176 ;  /* 0x0000003a8038723c */ /* 0x040ff000000418b0 */
[C---:B------:R-:W-:Y:S08]  /*7cc0*/  HMMA.16816.F32.BF16 R64, R128.reuse, R66, R172 ;  /* 0x000000428040723c */ /* 0x040ff000000418ac */
[C---:B------:R-:W-:Y:S08]  /*7cd0*/  HMMA.16816.F32.BF16 R112, R128.reuse, R114, R168 ;  /* 0x000000728070723c */ /* 0x040ff000000418a8 */
[----:B------:R-:W-:Y:S01]  /*7ce0*/  HMMA.16816.F32.BF16 R128, R128, R6, R12 ;  /* 0x000000068080723c */ /* 0x000fe2000004180c */
[----:B-----5:R-:W-:-:S05]  /*7cf0*/  @P1 IMAD.HI.U32 R2, R0, c[0x0][0x2c8], RZ ;  /* 0x0000b20000021a27 */ /* 0x020fca00078e00ff */
[----:B------:R-:W-:Y:S02]  /*7d00*/  @P1 SHF.R.U32.HI R0, RZ, c[0x0][0x2cc], R2 ;  /* 0x0000b300ff001a19 */ /* 0x000fe40000011602 */
[----:B------:R-:W-:Y:S02]  /*7d10*/  ISETP.GE.AND P1, PT, R9, 0x1, PT ;  /* 0x000000010900780c */ /* 0x000fe40003f26270 */
[----:B----4-:R-:W-:-:S05]  /*7d20*/  IADD3 R4, R3, -0x2, RZ ;  /* 0xfffffffe03047810 */ /* 0x010fca0007ffe0ff */
[----:B------:R1:W-:Y:S01]  /*7d30*/  STL [R1+0x3c], R4 ;  /* 0x00003c0401007387 */ /* 0x0003e20000100800 */
[----:B------:R-:W-:-:S04]  /*7d40*/  IADD3 R0, R8, R0, RZ ;  /* 0x0000000008007210 */ /* 0x000fc80007ffe0ff */
[----:B------:R-:W-:Y:S01]  /*7d50*/  IADD3 R3, R0, c[0x0][0x328], RZ ;  /* 0x0000ca0000037a10 */ /* 0x000fe20007ffe0ff */
[----:B------:R-:W-:Y:S05]  /*7d60*/  @!P1 BRA `(.L_x_501) ;  /* 0x0000013000009947 */ /* 0x000fea0003800000 */
[C---:B------:R-:W-:Y:S01]  /*7d70*/  ISETP.GT.AND P0, PT, R0.reuse, RZ, PT ;  /* 0x000000ff0000720c */ /* 0x040fe20003f04270 */
[----:B------:R-:W-:Y:S01]  /*7d80*/  BSSY B0, `(.L_x_502) ;  /* 0x000000e000007945 */ /* 0x000fe20003800000 */
[----:B------:R-:W-:-:S11]  /*7d90*/  IADD3 R2, R0, -0x1, RZ ;  /* 0xffffffff00027810 */ /* 0x000fd60007ffe0ff */
[----:B------:R-:W-:Y:S05]  /*7da0*/  @P0 BRA `(.L_x_503) ;  /* 0x0000007000000947 */ /* 0x000fea0003800000 */
[----:B------:R-:W-:Y:S02]  /*7db0*/  IMAD.MOV.U32 R2, RZ, RZ, 0x1 ;  /* 0x00000001ff027424 */ /* 0x000fe400078e00ff */
[----:B------:R-:W-:-:S03]  /*7dc0*/  IMAD.MOV R0, RZ, RZ, -R0 ;  /* 0x000000ffff007224 */ /* 0x000fc600078e0a00 */
[----:B------:R-:W-:-:S13]  /*7dd0*/  ISETP.NE.AND P0, PT, R2, c[0x0][0x32c], PT ;  /* 0x0000cb0002007a0c */ /* 0x000fda0003f05270 */
[----:B------:R-:W-:-:S05]  /*7de0*/  @P0 IMAD.HI.U32 R2, R0, c[0x0][0x330], RZ ;  /* 0x0000cc0000020a27 */ /* 0x000fca00078e00ff */
[----:B------:R-:W-:-:S04]  /*7df0*/  @P0 SHF.R.U32.HI R0, RZ, c[0x0][0x334], R2 ;  /* 0x0000cd00ff000a19 */ /* 0x000fc80000011602 */
[----:B------:R-:W-:Y:S01]  /*7e00*/  LOP3.LUT R2, RZ, R0, RZ, 0x33, !PT ;  /* 0x00000000ff027212 */ /* 0x000fe200078e33ff */
[----:B------:R-:W-:Y:S05]  /*7e10*/  BRA `(.L_x_504) ;  /* 0x0000004000007947 */ /* 0x000fea0003800000 */
.L_x_503:
[----:B------:R-:W-:-:S04]  /*7e20*/  MOV R0, 0x1 ;  /* 0x0000000100007802 */ /* 0x000fc80000000f00 */
[----:B------:R-:W-:-:S13]  /*7e30*/  ISETP.NE.AND P0, PT, R0, c[0x0][0x32c], PT ;  /* 0x0000cb0000007a0c */ /* 0x000fda0003f05270 */
[----:B------:R-:W-:-:S05]  /*7e40*/  @P0 IMAD.HI.U32 R0, R2, c[0x0][0x330], RZ ;  /* 0x0000cc0002000a27 */ /* 0x000fca00078e00ff */
[----:B------:R-:W-:Y:S02]  /*7e50*/  @P0 SHF.R.U32.HI R2, RZ, c[0x0][0x334], R0 ;  /* 0x0000cd00ff020a19 */ /* 0x000fe40000011600 */
.L_x_504:
[----:B------:R-:W-:Y:S05]  /*7e60*/  BSYNC B0 ;  /* 0x0000000000007941 */ /* 0x000fea0003800000 */
.L_x_502:
[----:B------:R-:W-:-:S05]  /*7e70*/  MOV R0, c[0x0][0x32c] ;  /* 0x0000cb0000007a02 */ /* 0x000fca0000000f00 */
[----:B------:R-:W-:-:S05]  /*7e80*/  IMAD R2, R2, R0, c[0x0][0x32c] ;  /* 0x0000cb0002027624 */ /* 0x000fca00078e0200 */
[----:B------:R-:W-:-:S04]  /*7e90*/  IMNMX R3, R3, R2, PT ;  /* 0x0000000203037217 */ /* 0x000fc80003800200 */
.L_x_501:
[----:B------:R-:W2:Y:S01]  /*7ea0*/  LDL R2, [R1+0x70] ;  /* 0x0000700001027983 */ /* 0x000ea20000100800 */
[----:B------:R-:W-:-:S05]  /*7eb0*/  IMAD.HI R3, R3, 0x2aaaaaab, RZ ;  /* 0x2aaaaaab03037827 */ /* 0x000fca00078e02ff */
[----:B------:R-:W-:-:S04]  /*7ec0*/  SHF.R.U32.HI R0, RZ, 0x1f, R3 ;  /* 0x0000001fff007819 */ /* 0x000fc80000011603 */
[----:B------:R-:W-:-:S04]  /*7ed0*/  LEA.HI.SX32 R3, R3, R0, 0x1d ;  /* 0x0000000003037211 */ /* 0x000fc800078feaff */
[----:B--2---:R-:W-:-:S04]  /*7ee0*/  IMNMX R2, R2, R3, !PT ;  /* 0x0000000302027217 */ /* 0x004fc80007800200 */
[----:B------:R-:W-:Y:S01]  /*7ef0*/  ISETP.GE.AND P0, PT, R4, R2, PT ;  /* 0x000000020400720c */ /* 0x000fe20003f06270 */
[----:B------:R2:W-:-:S12]  /*7f00*/  STL [R1+0x80], R2 ;  /* 0x0000800201007387 */ /* 0x0005d80000100800 */
[----:B------:R-:W-:Y:S05]  /*7f10*/  @!P0 BRA `(.L_x_505) ;  /* 0x0000429000008947 */ /* 0x000fea0003800000 */
[----:B------:R-:W-:Y:S02]  /*7f20*/  MOV R0, R4 ;  /* 0x0000000400007202 */ /* 0x000fe40000000f00 */
[----:B------:R-:W-:Y:S02]  /*7f30*/  MOV R135, R132 ;  /* 0x0000008400877202 */ /* 0x000fe40000000f00 */
[----:B------:R-:W-:Y:S01]  /*7f40*/  MOV R134, R133 ;  /* 0x0000008500867202 */ /* 0x000fe20000000f00 */
[----:B------:R3:W-:Y:S04]  /*7f50*/  STL [R1+0x3c], R0 ;  /* 0x00003c0001007387 */ /* 0x0007e80000100800 */
.L_x_528:
[----:B-1----:R-:W4:Y:S01]  /*7f60*/  LDL R4, [R1+0x4] ;  /* 0x0000040001047983 */ /* 0x002f220000100800 */
[----:B------:R-:W-:Y:S04]  /*7f70*/  DEPBAR.LE SB0, 0x0 ;  /* 0x000080000000791a */ /* 0x000fe80000000000 */
[----:B--2---:R-:W2:Y:S01]  /*7f80*/  LDL R2, [R1+0x3c] ;  /* 0x00003c0001027983 */ /* 0x004ea20000100800 */
[----:B------:R-:W-:Y:S01]  /*7f90*/  WARPSYNC 0xffffffff ;  /* 0xffffffff00007948 */ /* 0x000fe20003800000 */
[----:B------:R-:W-:Y:S02]  /*7fa0*/  BSSY B0, `(.L_x_506) ;  /* 0x0000060000007945 */ /* 0x000fe40003800000 */
[----:B------:R-:W5:Y:S04]  /*7fb0*/  LDL R3, [R1+0x8] ;  /* 0x0000080001037983 */ /* 0x000f680000100800 */
[----:B---3--:R-:W2:Y:S04]  /*7fc0*/  LDL R0, [R1+0x70] ;  /* 0x0000700001007983 */ /* 0x008ea80000100800 */
[----:B------:R-:W-:Y:S06]  /*7fd0*/  BAR.SYNC.DEFER_BLOCKING 0x0 ;  /* 0x0000000000007b1d */ /* 0x000fec0000010000 */
[----:B------:R1:W3:Y:S04]  /*7fe0*/  LDSM.16.M88.4 R8, [R236] ;  /* 0x00000000ec08783b */ /* 0x0002e80000000200 */
[----:B------:R1:W1:Y:S04]  /*7ff0*/  LDSM.16.M88.4 R16, [R236+0x800] ;  /* 0x00080000ec10783b */ /* 0x0002680000000200 */
[----:B------:R1:W1:Y:S04]  /*8000*/  LDSM.16.M88.4 R24, [R236+0x1000] ;  /* 0x00100000ec18783b */ /* 0x0002680000000200 */
[----:B------:R1:W1:Y:S04]  /*8010*/  LDSM.16.M88.4 R168, [R243] ;  /* 0x00000000f3a8783b */ /* 0x0002680000000200 */
[----:B----4-:R4:W1:Y:S04]  /*8020*/  LDSM.16.M88.4 R172, [R4] ;  /* 0x0000000004ac783b */ /* 0x0108680000000200 */
[----:B-----5:R4:W1:Y:S01]  /*8030*/  LDSM.16.M88.4 R176, [R3] ;  /* 0x0000000003b0783b */ /* 0x0208620000000200 */
[----:B--2---:R-:W-:Y:S11]  /*8040*/  ISETP.GT.AND P0, PT, R0, R2, PT ;  /* 0x000000020000720c */ /* 0x004ff60003f04270 */
[----:B------:R-:W-:Y:S02]  /*8050*/  @!UPT UIADD3 URZ, URZ, URZ, URZ ;  /* 0x0000003f3f3ff290 */ /* 0x000fe4000fffe03f */
[----:B------:R-:W-:-:S05]  /*8060*/  @P0 BRA `(.L_x_507) ;  /* 0x0000053000000947 */ /* 0x000fca0003800000 */
[----:B---34-:R-:W2:Y:S04]  /*8070*/  LDL R4, [R1+0x38] ;  /* 0x0000380001047983 */ /* 0x018ea80000100800 */
[----:B------:R-:W3:Y:S04]  /*8080*/  LDL R12, [R1+0x28] ;  /* 0x00002800010c7983 */ /* 0x000ee80000100800 */
[----:B------:R-:W4:Y:S04]  /*8090*/  LDL.64 R6, [R1+0xa0] ;  /* 0x0000a00001067983 */ /* 0x000f280000100a00 */
[----:B------:R-:W5:Y:S01]  /*80a0*/  LDL R5, [R1+0xa8] ;  /* 0x0000a80001057983 */ /* 0x000f620000100800 */
[----:B--2---:R-:W-:Y:S01]  /*80b0*/  IMAD.WIDE.U32 R2, R4, c[0x0][0x208], RZ ;  /* 0x0000820004027a25 */ /* 0x004fe200078e00ff */
[----:B------:R-:W-:Y:S05]  /*80c0*/  SHF.R.S32.HI R0, RZ, 0x1f, R4 ;  /* 0x0000001fff007819 */ /* 0x000fea0000011404 */
[----:B------:R-:W-:Y:S04]  /*80d0*/  IMAD R0, R0, c[0x0][0x208], RZ ;  /* 0x0000820000007a24 */ /* 0x000fe800078e02ff */
[----:B------:R-:W-:Y:S05]  /*80e0*/  IMAD R0, R4, c[0x0][0x20c], R0 ;  /* 0x0000830004007a24 */ /* 0x000fea00078e0200 */
[----:B------:R-:W-:Y:S02]  /*80f0*/  IADD3 R3, R3, R0, RZ ;  /* 0x0000000003037210 */ /* 0x000fe40007ffe0ff */
[----:B---3--:R-:W-:Y:S03]  /*8100*/  SHF.R.S32.HI R0, RZ, 0x1f, R12 ;  /* 0x0000001fff007819 */ /* 0x008fe6000001140c */
[----:B------:R-:W-:Y:S04]  /*8110*/  IMAD.WIDE.U32 R2, R12, c[0x0][0x218], R2 ;  /* 0x000086000c027a25 */ /* 0x000fe800078e0002 */
[----:B------:R-:W-:Y:S01]  /*8120*/  IMAD R4, R0, c[0x0][0x218], RZ ;  /* 0x0000860000047a24 */ /* 0x000fe200078e02ff */
[----:B----4-:R-:W-:Y:S03]  /*8130*/  IADD3 R0, P0, R6, R2, RZ ;  /* 0x0000000206007210 */ /* 0x010fe60007f1e0ff */
[----:B------:R-:W-:Y:S05]  /*8140*/  IMAD R4, R12, c[0x0][0x21c], R4 ;  /* 0x000087000c047a24 */ /* 0x000fea00078e0204 */
[----:B-----5:R-:W-:Y:S02]  /*8150*/  IADD3.X R2, R5, R3, R4, P0, !PT ;  /* 0x0000000305027210 */ /* 0x020fe400007fe404 */
[C---:B------:R-:W-:Y:S04]  /*8160*/  LEA R12, P0, R0.reuse, c[0x0][0x1f8], 0x1 ;  /* 0x00007e00000c7a11 */ /* 0x040fe800078008ff */
[----:B------:R-:W-:Y:S01]  /*8170*/  LEA.HI.X R5, R0, c[0x0][0x1fc], R2, 0x1, P0 ;  /* 0x00007f0000057a11 */ /* 0x000fe200000f0c02 */
[----:B------:R-:W-:-:S06]  /*8180*/  BRA.DIV ~URZ, `(.L_x_508) ;  /* 0x000125027f007947 */ /* 0x000fcc000b800000 */
[----:B------:R2:W3:Y:S02]  /*8190*/  SHFL.IDX PT, R4, R5, RZ, 0x181f ;  /* 0x00181fff05047589 */ /* 0x0004e400000e0000 */
.L_x_645:
[----:B------:R-:W-:-:S05]  /*81a0*/  BRA.DIV ~URZ, `(.L_x_509) ;  /* 0x000125727f007947 */ /* 0x000fca000b800000 */
[----:B------:R4:W2:Y:S02]  /*81b0*/  SHFL.IDX PT, R0, R12, RZ, 0x181f ;  /* 0x00181fff0c007589 */ /* 0x0008a400000e0000 */
.L_x_646:
[----:B------:R-:W5:Y:S04]  /*81c0*/  LDL R7, [R1+0x40] ;  /* 0x0000400001077983 */ /* 0x000f680000100800 */
[----:B----4-:R-:W4:Y:S04]  /*81d0*/  LDL R6, [R1+0xc4] ;  /* 0x0000c40001067983 */ /* 0x010f280000100800 */
[----:B---3--:R-:W3:Y:S04]  /*81e0*/  LDL R132, [R1+0x68] ;  /* 0x0000680001847983 */ /* 0x008ee80000100800 */
        /* <DEDUP_REMOVED lines=10> */
[----:B-----5:R-:W-:Y:S02]  /*8290*/  ISETP.GE.AND P4, PT, R7, c[0x0][0x1d4], PT ;  /* 0x0000750007007a0c */ /* 0x020fe40003f86270 */
[----:B----4-:R-:W-:Y:S02]  /*82a0*/  IADD3 R6, P0, R0, R6, RZ ;  /* 0x0000000600067210 */ /* 0x010fe40007f1e0ff */
[----:B---3--:R-:W-:Y:S03]  /*82b0*/  ISETP.GE.AND P3, PT, R132, c[0x0][0x1d4], PT ;  /* 0x0000750084007a0c */ /* 0x008fe60003f66270 */
[----:B--2---:R-:W-:Y:S01]  /*82c0*/  IMAD.X R7, R4, 0x1, R3, P0 ;  /* 0x0000000104077824 */ /* 0x004fe200000e0603 */
[----:B------:R-:W-:Y:S05]  /*82d0*/  IADD3 R2, P0, R0, R2, RZ ;  /* 0x0000000200027210 */ /* 0x000fea0007f1e0ff */
[----:B------:R-:W-:Y:S01]  /*82e0*/  IMAD.X R3, R4, 0x1, R133, P0 ;  /* 0x0000000104037824 */ /* 0x000fe200000e0685 */
[----:B------:R-:W-:Y:S01]  /*82f0*/  @!PT LDS RZ, [RZ] ;  /* 0x00000000fffff984 */ /* 0x000fe20000000800 */
[----:B------:R-:W-:Y:S01]  /*8300*/  @!PT LDS RZ, [RZ] ;  /* 0x00000000fffff984 */ /* 0x000fe20000000800 */
[----:B------:R-:W-:Y:S01]  /*8310*/  @!PT LDS RZ, [RZ] ;  /* 0x00000000fffff984 */ /* 0x000fe20000000800 */
[----:B------:R2:W-:Y:S04]  /*8320*/  LDGSTS.E.BYPASS.LTC128B.128 [R13+0x4080], [R6.64], !P4 ;  /* 0x04080000060d7fae */ /* 0x0005e8000e101d46 */
[----:B------:R3:W-:Y:S01]  /*8330*/  LDGSTS.E.BYPASS.LTC128B.128 [R13+0x5880], [R2.64], !P3 ;  /* 0x05880000020d7fae */ /* 0x0007e2000d901d46 */
[----:B------:R-:W-:Y:S02]  /*8340*/  ISETP.GE.AND P2, PT, R22, c[0x0][0x1d4], PT ;  /* 0x0000750016007a0c */ /* 0x000fe40003f46270 */
[----:B------:R-:W-:Y:S02]  /*8350*/  ISETP.GE.AND P1, PT, R14, c[0x0][0x1d4], PT ;  /* 0x000075000e007a0c */ /* 0x000fe40003f26270 */
[----:B---3--:R-:W-:Y:S05]  /*8360*/  IADD3 R2, P0, R0, R23, RZ ;  /* 0x0000001700027210 */ /* 0x008fea0007f1e0ff */
[----:B------:R-:W-:Y:S02]  /*8370*/  IMAD.X R3, R4, 0x1, R20, P0 ;  /* 0x0000000104037824 */ /* 0x000fe400000e0614 */
[----:B------:R-:W3:Y:S04]  /*8380*/  S2R R20, SR_TID.X ;  /* 0x0000000000147919 */ /* 0x000ee80000002100 */
[----:B------:R4:W-:Y:S01]  /*8390*/  LDGSTS.E.BYPASS.LTC128B.128 [R13+0x7080], [R2.64], !P2 ;  /* 0x07080000020d7fae */ /* 0x0009e2000d101d46 */
[----:B---3--:R-:W-:Y:S02]  /*83a0*/  ISETP.GT.AND P5, PT, R20, 0x7f, PT ;  /* 0x0000007f1400780c */ /* 0x008fe40003fa4270 */
[----:B----4-:R-:W-:Y:S05]  /*83b0*/  IADD3 R2, P0, R0, R21, RZ ;  /* 0x0000001500027210 */ /* 0x010fea0007f1e0ff */
[----:B------:R-:W-:Y:S05]  /*83c0*/  IMAD.X R3, R4, 0x1, R15, P0 ;  /* 0x0000000104037824 */ /* 0x000fea00000e060f */
[----:B------:R2:W-:Y:S01]  /*83d0*/  LDGSTS.E.BYPASS.LTC128B.128 [R13+0x8880], [R2.64], !P1 ;  /* 0x08880000020d7fae */ /* 0x0005e2000c901d46 */
[----:B------:R-:W-:-:S05]  /*83e0*/  @P5 BRA `(.L_x_507) ;  /* 0x000001b000005947 */ /* 0x000fca0003800000 */
[----:B------:R-:W-:-:S05]  /*83f0*/  BRA.DIV ~URZ, `(.L_x_510) ;  /* 0x000123b27f007947 */ /* 0x000fca000b800000 */
[----:B------:R3:W4:Y:S04]  /*8400*/  SHFL.IDX PT, R4, R5, 0x1, 0x181f ;  /* 0x00381f0005047f89 */ /* 0x00072800000e0000 */
[----:B------:R3:W2:Y:S02]  /*8410*/  SHFL.IDX PT, R0, R12, 0x1, 0x181f ;  /* 0x00381f000c007f89 */ /* 0x0006a400000e0000 */
.L_x_647:
[----:B--2---:R-:W2:Y:S04]  /*8420*/  LDL R6, [R1+0xc4] ;  /* 0x0000c40001067983 */ /* 0x004ea80000100800 */
[----:B------:R-:W5:Y:S04]  /*8430*/  LDL R3, [R1+0x44] ;  /* 0x0000440001037983 */ /* 0x000f680000100800 */
[----:B---3--:R-:W3:Y:S04]  /*8440*/  LDL R2, [R1+0xd0] ;  /* 0x0000d00001027983 */ /* 0x008ee80000100800 */
[----:B----4-:R-:W4:Y:S04]  /*8450*/  LDL R20, [R1+0x48] ;  /* 0x0000480001147983 */ /* 0x010f280000100800 */
[----:B------:R-:W4:Y:S04]  /*8460*/  LDL R5, [R1+0x1c] ;  /* 0x00001c0001057983 */ /* 0x000f280000100800 */
[----:B------:R-:W4:Y:S04]  /*8470*/  LDL R15, [R1+0xbc] ;  /* 0x0000bc00010f7983 */ /* 0x000f280000100800 */
[----:B------:R-:W4:Y:S04]  /*8480*/  LDL R14, [R1+0x4c] ;  /* 0x00004c00010e7983 */ /* 0x000f280000100800 */
[----:B------:R-:W4:Y:S04]  /*8490*/  LDL R13, [R1+0xb8] ;  /* 0x0000b800010d7983 */ /* 0x000f280000100800 */
[----:B------:R-:W4:Y:S01]  /*84a0*/  LDL R12, [R1+0x50] ;  /* 0x00005000010c7983 */ /* 0x000f220000100800 */
[----:B--2---:R-:W-:Y:S05]  /*84b0*/  IADD3 R6, P0, R0, R6, RZ ;  /* 0x0000000600067210 */ /* 0x004fea0007f1e0ff */
[----:B-----5:R-:W-:Y:S01]  /*84c0*/  IMAD.X R7, R4, 0x1, R3, P0 ;  /* 0x0000000104077824 */ /* 0x020fe200000e0603 */
[----:B---3--:R-:W-:Y:S05]  /*84d0*/  IADD3 R2, P0, R0, R2, RZ ;  /* 0x0000000200027210 */ /* 0x008fea0007f1e0ff */
[----:B----4-:R-:W-:Y:S01]  /*84e0*/  IMAD.X R3, R4, 0x1, R20, P0 ;  /* 0x0000000104037824 */ /* 0x010fe200000e0614 */
[----:B------:R-:W-:Y:S01]  /*84f0*/  @!PT LDS RZ, [RZ] ;  /* 0x00000000fffff984 */ /* 0x000fe20000000800 */
[----:B------:R-:W-:Y:S01]  /*8500*/  @!PT LDS RZ, [RZ] ;  /* 0x00000000fffff984 */ /* 0x000fe20000000800 */
[----:B------:R-:W-:Y:S01]  /*8510*/  @!PT LDS RZ, [RZ] ;  /* 0x00000000fffff984 */ /* 0x000fe20000000800 */
[----:B------:R2:W-:Y:S04]  /*8520*/  LDGSTS.E.BYPASS.LTC128B.128 [R5+0x5080], [R6.64], !P4 ;  /* 0x0508000006057fae */ /* 0x0005e8000e101d46 */
[----:B------:R3:W-:Y:S02]  /*8530*/  LDGSTS.E.BYPASS.LTC128B.128 [R5+0x6880], [R2.64], !P3 ;  /* 0x0688000002057fae */ /* 0x0007e4000d901d46 */
[----:B---3--:R-:W-:Y:S05]  /*8540*/  IADD3 R2, P0, R0, R15, RZ ;  /* 0x0000000f00027210 */ /* 0x008fea0007f1e0ff */
[----:B------:R-:W-:Y:S05]  /*8550*/  IMAD.X R3, R4, 0x1, R14, P0 ;  /* 0x0000000104037824 */ /* 0x000fea00000e060e */
[----:B------:R3:W-:Y:S02]  /*8560*/  LDGSTS.E.BYPASS.LTC128B.128 [R5+0x8080], [R2.64], !P2 ;  /* 0x0808000002057fae */ /* 0x0007e4000d101d46 */
[----:B---3--:R-:W-:Y:S05]  /*8570*/  IADD3 R2, P0, R0, R13, RZ ;  /* 0x0000000d00027210 */ /* 0x008fea0007f1e0ff */
[----:B------:R-:W-:Y:S05]  /*8580*/  IMAD.X R3, R4, 0x1, R12, P0 ;  /* 0x0000000104037824 */ /* 0x000fea00000e060c */
[----:B------:R2:W-:Y:S03]  /*8590*/  LDGSTS.E.BYPASS.LTC128B.128 [R5+0x9880], [R2.64], !P1 ;  /* 0x0988000002057fae */ /* 0x0005e6000c901d46 */
.L_x_507:
[----:B---3--:R-:W-:Y:S05]  /*85a0*/  BSYNC B0 ;  /* 0x0000000000007941 */ /* 0x008fea0003800000 */
.L_x_506:
[----:B------:R-:W0:Y:S01]  /*85b0*/  LDGDEPBAR ;  /* 0x00000000000079af */ /* 0x000e220000000000 */
[----:B------:R-:W-:Y:S01]  /*85c0*/  WARPSYNC 0xffffffff ;  /* 0xffffffff00007948 */ /* 0x000fe20003800000 */
[C---:B--2-4-:R-:W-:Y:S01]  /*85d0*/  HMMA.16816.F32.BF16 R4, R160.reuse, R8, RZ ;  /* 0x00000008a004723c */ /* 0x054fe200000418ff */
[----:B------:R-:W-:Y:S07]  /*85e0*/  BSSY B0, `(.L_x_511) ;  /* 0x0000141000007945 */ /* 0x000fee0003800000 */
[C---:B------:R-:W-:Y:S08]  /*85f0*/  HMMA.16816.F32.BF16 R8, R160.reuse, R10, RZ ;  /* 0x0000000aa008723c */ /* 0x040ff000000418ff */
[C---:B-1----:R-:W-:Y:S08]  /*8600*/  HMMA.16816.F32.BF16 R12, R160.reuse, R16, RZ ;  /* 0x00000010a00c723c */ /* 0x042ff000000418ff */
[C---:B------:R-:W-:Y:S08]  /*8610*/  HMMA.16816.F32.BF16 R16, R160.reuse, R18, RZ ;  /* 0x00000012a010723c */ /* 0x040ff000000418ff */
[C---:B------:R-:W-:Y:S08]  /*8620*/  HMMA.16816.F32.BF16 R20, R160.reuse, R24, RZ ;  /* 0x00000018a014723c */ /* 0x040ff000000418ff */
[----:B------:R-:W-:Y:S08]  /*8630*/  HMMA.16816.F32.BF16 R24, R160, R26, RZ ;  /* 0x0000001aa018723c */ /* 0x000ff000000418ff */
[C---:B------:R-:W-:Y:S08]  /*8640*/  HMMA.16816.F32.BF16 R4, R164.reuse, R168, R4 ;  /* 0x000000a8a404723c */ /* 0x040ff00000041804 */
[C---:B------:R-:W-:Y:S01]  /*8650*/  HMMA.16816.F32.BF16 R8, R164.reuse, R170, R8 ;  /* 0x000000aaa408723c */ /* 0x040fe20000041808 */
[----:B------:R-:W1:Y:S07]  /*8660*/  LDSM.16.M88.4 R168, [R238] ;  /* 0x00000000eea8783b */ /* 0x000e6e0000000200 */
[C---:B------:R-:W-:Y:S08]  /*8670*/  HMMA.16816.F32.BF16 R12, R164.reuse, R172, R12 ;  /* 0x000000aca40c723c */ /* 0x040ff0000004180c */
[C---:B------:R-:W-:Y:S01]  /*8680*/  HMMA.16816.F32.BF16 R16, R164.reuse, R174, R16 ;  /* 0x000000aea410723c */ /* 0x040fe20000041810 */
[----:B------:R-:W2:Y:S07]  /*8690*/  LDSM.16.M88.4 R172, [R238+0x800] ;  /* 0x00080000eeac783b */ /* 0x000eae0000000200 */
[C---:B------:R-:W-:Y:S08]  /*86a0*/  HMMA.16816.F32.BF16 R20, R164.reuse, R176, R20 ;  /* 0x000000b0a414723c */ /* 0x040ff00000041814 */
[----:B------:R-:W-:Y:S01]  /*86b0*/  HMMA.16816.F32.BF16 R24, R164, R178, R24 ;  /* 0x000000b2a418723c */ /* 0x000fe20000041818 */
[----:B------:R-:W3:Y:S07]  /*86c0*/  LDSM.16.M88.4 R176, [R238+0x1000] ;  /* 0x00100000eeb0783b */ /* 0x000eee0000000200 */
[C---:B-1----:R-:W-:Y:S08]  /*86d0*/  HMMA.16816.F32.BF16 R4, R180.reuse, R168, R4 ;  /* 0x000000a8b404723c */ /* 0x042ff00000041804 */
[C---:B------:R-:W-:Y:S01]  /*86e0*/  HMMA.16816.F32.BF16 R8, R180.reuse, R170, R8 ;  /* 0x000000aab408723c */ /* 0x040fe20000041808 */
[----:B------:R-:W1:Y:S07]  /*86f0*/  LDSM.16.M88.4 R168, [R237] ;  /* 0x00000000eda8783b */ /* 0x000e6e0000000200 */
[C---:B--2---:R-:W-:Y:S08]  /*8700*/  HMMA.16816.F32.BF16 R12, R180.reuse, R172, R12 ;  /* 0x000000acb40c723c */ /* 0x044ff0000004180c */
[C---:B------:R-:W-:Y:S01]  /*8710*/  HMMA.16816.F32.BF16 R16, R180.reuse, R174, R16 ;  /* 0x000000aeb410723c */ /* 0x040fe20000041810 */
[----:B------:R-:W2:Y:S07]  /*8720*/  LDSM.16.M88.4 R172, [R237+0x800] ;  /* 0x00080000edac783b */ /* 0x000eae0000000200 */
[C---:B---3--:R-:W-:Y:S08]  /*8730*/  HMMA.16816.F32.BF16 R20, R180.reuse, R176, R20 ;  /* 0x000000b0b414723c */ /* 0x048ff00000041814 */
[----:B------:R-:W-:Y:S01]  /*8740*/  HMMA.16816.F32.BF16 R24, R180, R178, R24 ;  /* 0x000000b2b418723c */ /* 0x000fe20000041818 */
[----:B------:R-:W3:Y:S07]  /*8750*/  LDSM.16.M88.4 R176, [R237+0x1000] ;  /* 0x00100000edb0783b */ /* 0x000eee0000000200 */
[C---:B-1----:R-:W-:Y:S08]  /*8760*/  HMMA.16816.F32.BF16 R4, R184.reuse, R168, R4 ;  /* 0x000000a8b804723c */ /* 0x042ff00000041804 */
[C---:B------:R-:W-:Y:S01]  /*8770*/  HMMA.16816.F32.BF16 R8, R184.reuse, R170, R8 ;  /* 0x000000aab808723c */ /* 0x040fe20000041808 */
[----:B------:R-:W1:Y:S07]  /*8780*/  LDSM.16.M88.4 R168, [R236+0x1800] ;  /* 0x00180000eca8783b */ /* 0x000e6e0000000200 */
        /* <DEDUP_REMOVED lines=8> */
[----:B------:R-:W1:Y:S07]  /*8810*/  LDSM.16.M88.4 R168, [R246] ;  /* 0x00000000f6a8783b */ /* 0x000e6e0000000200 */
[C---:B--2---:R-:W-:Y:S08]  /*8820*/  HMMA.16816.F32.BF16 R12, R188.reuse, R172, R12 ;  /* 0x000000acbc0c723c */ /* 0x044ff0000004180c */
[C---:B------:R-:W-:Y:S01]  /*8830*/  HMMA.16816.F32.BF16 R16, R188.reuse, R174, R16 ;  /* 0x000000aebc10723c */ /* 0x040fe20000041810 */
[----:B------:R-:W2:Y:S07]  /*8840*/  LDSM.16.M88.4 R172, [R244] ;  /* 0x00000000f4ac783b */ /* 0x000eae0000000200 */
[C---:B---3--:R-:W-:Y:S08]  /*8850*/  HMMA.16816.F32.BF16 R20, R188.reuse, R176, R20 ;  /* 0x000000b0bc14723c */ /* 0x048ff00000041814 */
[----:B------:R-:W-:Y:S01]  /*8860*/  HMMA.16816.F32.BF16 R24, R188, R178, R24 ;  /* 0x000000b2bc18723c */ /* 0x000fe20000041818 */
[----:B------:R-:W3:Y:S07]  /*8870*/  LDSM.16.M88.4 R176, [R245] ;  /* 0x00000000f5b0783b */ /* 0x000eee0000000200 */
        /* <DEDUP_REMOVED lines=44> */
[----:B------:R-:W-:Y:S07]  /*8b40*/  LDSM.16.M88.4 R176, [R237+0x3000] ;  /* 0x00300000edb0783b */ /* 0x000fee0000000200 */
[C---:B-1----:R-:W-:Y:S08]  /*8b50*/  HMMA.16816.F32.BF16 R4, R212.reuse, R168, R4 ;  /* 0x000000a8d404723c */ /* 0x042ff00000041804 */
[C---:B------:R-:W-:Y:S01]  /*8b60*/  HMMA.16816.F32.BF16 R8, R212.reuse, R170, R8 ;  /* 0x000000aad408723c */ /* 0x040fe20000041808 */
[----:B------:R-:W1:Y:S07]  /*8b70*/  LDSM.16.M88.4 R168, [R238+0x4000] ;  /* 0x00400000eea8783b */ /* 0x000e6e0000000200 */
[C---:B--2---:R-:W-:Y:S08]  /*8b80*/  HMMA.16816.F32.BF16 R12, R212.reuse, R172, R12 ;  /* 0x000000acd40c723c */ /* 0x044ff0000004180c */
[C---:B------:R-:W-:Y:S01]  /*8b90*/  HMMA.16816.F32.BF16 R16, R212.reuse, R174, R16 ;  /* 0x000000aed410723c */ /* 0x040fe20000041810 */
[----:B------:R-:W-:Y:S07]  /*8ba0*/  LDSM.16.M88.4 R172, [R237+0x4000] ;  /* 0x00400000edac783b */ /* 0x000fee0000000200 */
[C---:B-1----:R-:W-:Y:S08]  /*8bb0*/  HMMA.16816.F32.BF16 R20, R212.reuse, R168, R20 ;  /* 0x000000a8d414723c */ /* 0x042ff00000041814 */
[----:B------:R-:W-:Y:S01]  /*8bc0*/  HMMA.16816.F32.BF16 R24, R212, R170, R24 ;  /* 0x000000aad418723c */ /* 0x000fe20000041818 */
[----:B------:R-:W1:Y:S07]  /*8bd0*/  LDSM.16.M88.4 R168, [R237+0x3800] ;  /* 0x00380000eda8783b */ /* 0x000e6e0000000200 */
[C---:B------:R-:W-:Y:S08]  /*8be0*/  HMMA.16816.F32.BF16 R4, R216.reuse, R176, R4 ;  /* 0x000000b0d804723c */ /* 0x040ff00000041804 */
[C---:B------:R-:W-:Y:S01]  /*8bf0*/  HMMA.16816.F32.BF16 R8, R216.reuse, R178, R8 ;  /* 0x000000b2d808723c */ /* 0x040fe20000041808 */
[----:B------:R-:W-:Y:S07]  /*8c00*/  LDSM.16.M88.4 R176, [R236+0x5000] ;  /* 0x00500000ecb0783b */ /* 0x000fee0000000200 */
[C---:B-1----:R-:W-:Y:S08]  /*8c10*/  HMMA.16816.F32.BF16 R12, R216.reuse, R168, R12 ;  /* 0x000000a8d80c723c */ /* 0x042ff0000004180c */
[C---:B------:R-:W-:Y:S01]  /*8c20*/  HMMA.16816.F32.BF16 R16, R216.reuse, R170, R16 ;  /* 0x000000aad810723c */ /* 0x040fe20000041810 */
[----:B------:R-:W1:Y:S07]  /*8c30*/  LDSM.16.M88.4 R168, [R236+0x4800] ;  /* 0x00480000eca8783b */ /* 0x000e6e0000000200 */
[C---:B------:R-:W-:Y:S08]  /*8c40*/  HMMA.16816.F32.BF16 R20, R216.reuse, R172, R20 ;  /* 0x000000acd814723c */ /* 0x040ff00000041814 */
[----:B------:R-:W-:Y:S01]  /*8c50*/  HMMA.16816.F32.BF16 R24, R216, R174, R24 ;  /* 0x000000aed818723c */ /* 0x000fe20000041818 */
[----:B------:R-:W-:Y:S07]  /*8c60*/  LDSM.16.M88.4 R172, [R252] ;  /* 0x00000000fcac783b */ /* 0x000fee0000000200 */
[C---:B-1----:R-:W-:Y:S08]  /*8c70*/  HMMA.16816.F32.BF16 R4, R220.reuse, R168, R4 ;  /* 0x000000a8dc04723c */ /* 0x042ff00000041804 */
[C---:B------:R-:W-:Y:S01]  /*8c80*/  HMMA.16816.F32.BF16 R8, R220.reuse, R170, R8 ;  /* 0x000000aadc08723c */ /* 0x040fe20000041808 */
[----:B------:R-:W1:Y:S07]  /*8c90*/  LDSM.16.M88.4 R168, [R236+0x5800] ;  /* 0x00580000eca8783b */ /* 0x000e6e0000000200 */
[C---:B------:R-:W-:Y:S08]  /*8ca0*/  HMMA.16816.F32.BF16 R12, R220.reuse, R176, R12 ;  /* 0x000000b0dc0c723c */ /* 0x040ff0000004180c */
[C---:B------:R-:W-:Y:S01]  /*8cb0*/  HMMA.16816.F32.BF16 R16, R220.reuse, R178, R16 ;  /* 0x000000b2dc10723c */ /* 0x040fe20000041810 */
[----:B------:R-:W-:Y:S07]  /*8cc0*/  LDSM.16.M88.4 R176, [R251] ;  /* 0x00000000fbb0783b */ /* 0x000fee0000000200 */
[C---:B-1----:R-:W-:Y:S08]  /*8cd0*/  HMMA.16816.F32.BF16 R20, R220.reuse, R168, R20 ;  /* 0x000000a8dc14723c */ /* 0x042ff00000041814 */
[----:B------:R-:W-:Y:S01]  /*8ce0*/  HMMA.16816.F32.BF16 R24, R220, R170, R24 ;  /* 0x000000aadc18723c */ /* 0x000fe20000041818 */
[----:B------:R-:W1:Y:S07]  /*8cf0*/  LDSM.16.M88.4 R168, [R250] ;  /* 0x00000000faa8783b */ /* 0x000e6e0000000200 */
        /* <DEDUP_REMOVED lines=14> */
[C---:B-1----:R-:W-:Y:S08]  /*8de0*/  HMMA.16816.F32.BF16 R20, R228.reuse, R168, R20 ;  /* 0x000000a8e414723c */ /* 0x042ff00000041814 */
[----:B------:R-:W-:Y:S01]  /*8df0*/  HMMA.16816.F32.BF16 R24, R228, R170, R24 ;  /* 0x000000aae418723c */ /* 0x000fe20000041818 */
[----:B------:R-:W1:Y:S07]  /*8e00*/  LDSM.16.M88.4 R168, [R237+0x5000] ;  /* 0x00500000eda8783b */ /* 0x000e6e0000000200 */
[C---:B------:R-:W-:Y:S08]  /*8e10*/  HMMA.16816.F32.BF16 R4, R232.reuse, R176, R4 ;  /* 0x000000b0e804723c */ /* 0x040ff00000041804 */
[C---:B------:R-:W-:Y:S11]  /*8e20*/  HMMA.16816.F32.BF16 R8, R232.reuse, R178, R8 ;  /* 0x000000b2e808723c */ /* 0x040ff60000041808 */
[----:B------:R-:W-:Y:S05]  /*8e30*/  @!UPT UIADD3 URZ, URZ, URZ, URZ ;  /* 0x0000003f3f3ff290 */ /* 0x000fea000fffe03f */
[----:B------:R-:W-:Y:S04]  /*8e40*/  FMUL.FTZ R0, R4, c[0x0][0x320] ;  /* 0x0000c80004007a20 */ /* 0x000fe80000410000 */
[----:B------:R2:W-:Y:S04]  /*8e50*/  MUFU.TANH R176, R0 ;  /* 0x0000000000b07308 */ /* 0x0005e80000002400 */
[----:B------:R-:W-:Y:S01]  /*8e60*/  FMUL.FTZ R10, R10, c[0x0][0x320] ;  /* 0x0000c8000a0a7a20 */ /* 0x000fe20000410000 */
[C---:B-1----:R-:W-:Y:S08]  /*8e70*/  HMMA.16816.F32.BF16 R12, R232.reuse, R168, R12 ;  /* 0x000000a8e80c723c */ /* 0x042ff0000004180c */
[C---:B------:R-:W-:Y:S04]  /*8e80*/  HMMA.16816.F32.BF16 R16, R232.reuse, R170, R16 ;  /* 0x000000aae810723c */ /* 0x040fe80000041810 */
[----:B--2---:R-:W-:Y:S04]  /*8e90*/  FMUL.FTZ R0, R5, c[0x0][0x320] ;  /* 0x0000c80005007a20 */ /* 0x004fe80000410000 */
[----:B------:R1:W-:Y:S04]  /*8ea0*/  MUFU.TANH R175, R0 ;  /* 0x0000000000af7308 */ /* 0x0003e80000002400 */
[----:B-1----:R-:W-:Y:S06]  /*8eb0*/  FMUL.FTZ R0, R6, c[0x0][0x320] ;  /* 0x0000c80006007a20 */ /* 0x002fec0000410000 */
[----:B------:R1:W2:Y:S02]  /*8ec0*/  MUFU.TANH R3, R0 ;  /* 0x0000000000037308 */ /* 0x0002a40000002400 */
[----:B-1----:R-:W-:Y:S01]  /*8ed0*/  FMUL.FTZ R0, R7, c[0x0][0x320] ;  /* 0x0000c80007007a20 */ /* 0x002fe20000410000 */
[----:B--2---:R1:W-:Y:S07]  /*8ee0*/  STL [R1+0x34], R3 ;  /* 0x0000340301007387 */ /* 0x0043ee0000100800 */
[----:B------:R2:W3:Y:S01]  /*8ef0*/  MUFU.TANH R2, R0 ;  /* 0x0000000000027308 */ /* 0x0004e20000002400 */
[----:B------:R-:W4:Y:S01]  /*8f00*/  LDSM.16.M88.4 R4, [R237+0x5800] ;  /* 0x00580000ed04783b */ /* 0x000f220000000200 */
[----:B------:R-:W-:Y:S07]  /*8f10*/  DEPBAR.LE SB0, 0x0 ;  /* 0x000080000000791a */ /* 0x000fee0000000000 */
[----:B------:R-:W-:Y:S01]  /*8f20*/  BAR.SYNC.DEFER_BLOCKING 0x0 ;  /* 0x0000000000007b1d */ /* 0x000fe20000010000 */
[----:B-1----:R-:W-:Y:S02]  /*8f30*/  FMUL.FTZ R3, R11, c[0x0][0x320] ;  /* 0x0000c8000b037a20 */ /* 0x002fe40000410000 */
[----:B--2---:R-:W-:Y:S05]  /*8f40*/  FMUL.FTZ R0, R8, c[0x0][0x320] ;  /* 0x0000c80008007a20 */ /* 0x004fea0000410000 */
[----:B---3--:R1:W-:Y:S01]  /*8f50*/  STL [R1+0x30], R2 ;  /* 0x0000300201007387 */ /* 0x0083e20000100800 */
[----:B------:R2:W-:Y:S01]  /*8f60*/  MUFU.TANH R132, R0 ;  /* 0x0000000000847308 */ /* 0x0005e20000002400 */
[C---:B----4-:R-:W-:Y:S08]  /*8f70*/  HMMA.16816.F32.BF16 R20, R232.reuse, R4, R20 ;  /* 0x00000004e814723c */ /* 0x050ff00000041814 */
[----:B------:R-:W-:Y:S01]  /*8f80*/  HMMA.16816.F32.BF16 R24, R232, R6, R24 ;  /* 0x00000006e818723c */ /* 0x000fe20000041818 */
[----:B-1----:R-:W1:Y:S03]  /*8f90*/  MUFU.TANH R2, R10 ;  /* 0x0000000a00027308 */ /* 0x002e660000002400 */
[----:B--2---:R-:W-:Y:S07]  /*8fa0*/  FMUL.FTZ R0, R9, c[0x0][0x320] ;  /* 0x0000c80009007a20 */ /* 0x004fee0000410000 */
[----:B------:R-:W-:Y:S10]  /*8fb0*/  MUFU.TANH R172, R0 ;  /* 0x0000000000ac7308 */ /* 0x000ff40000002400 */
[----:B------:R2:W3:Y:S01]  /*8fc0*/  MUFU.TANH R0, R3 ;  /* 0x0000000300007308 */ /* 0x0004e20000002400 */
[----:B-1----:R1:W-:Y:S04]  /*8fd0*/  STL [R1+0x2c], R2 ;  /* 0x00002c0201007387 */ /* 0x0023e80000100800 */
[----:B------:R-:W4:Y:S04]  /*8fe0*/  LDL R8, [R1+0x70] ;  /* 0x0000700001087983 */ /* 0x000f280000100800 */
[----:B--2---:R-:W4:Y:S04]  /*8ff0*/  LDL R3, [R1+0x3c] ;  /* 0x00003c0001037983 */ /* 0x004f280000100800 */
[----:B---3--:R2:W-:Y:S01]  /*9000*/  STL [R1+0x24], R0 ;  /* 0x0000240001007387 */ /* 0x0085e20000100800 */
[----:B-1----:R-:W-:Y:S04]  /*9010*/  FMUL.FTZ R2, R13, c[0x0][0x320] ;  /* 0x0000c8000d027a20 */ /* 0x002fe80000410000 */
[----:B------:R-:W-:Y:S01]  /*9020*/  MUFU.TANH R133, R2 ;  /* 0x0000000200857308 */ /* 0x000fe20000002400 */
[----:B--2---:R-:W-:Y:S09]  /*9030*/  FMUL.FTZ R0, R12, c[0x0][0x320] ;  /* 0x0000c8000c007a20 */ /* 0x004ff20000410000 */
[----:B------:R1:W-:Y:S02]  /*9040*/  MUFU.TANH R169, R0 ;  /* 0x0000000000a97308 */ /* 0x0003e40000002400 */
[----:B-1----:R-:W-:Y:S08]  /*9050*/  FMUL.FTZ R0, R14, c[0x0][0x320] ;  /* 0x0000c8000e007a20 */ /* 0x002ff00000410000 */
        /* <DEDUP_REMOVED lines=16> */
[----:B------:R1:W-:Y:S01]  /*9160*/  MUFU.TANH R171, R0 ;  /* 0x0000000000ab7308 */ /* 0x0003e20000002400 */
[----:B----4-:R-:W-:Y:S01]  /*9170*/  ISETP.GT.AND P0, PT, R3, R8, PT ;  /* 0x000000080300720c */ /* 0x010fe20003f04270 */
        /* <DEDUP_REMOVED lines=9> */
[----:B------:R-:W1:Y:S02]  /*9210*/  MUFU.TANH R0, R0 ;  /* 0x0000000000007308 */ /* 0x000e640000002400 */
[----:B-1----:R1:W-:Y:S01]  /*9220*/  STL [R1+0x20], R0 ;  /* 0x0000200001007387 */ /* 0x0023e20000100800 */
[----:B------:R-:W-:-:S05]  /*9230*/  @!P0 BRA `(.L_x_512) ;  /* 0x000007b000008947 */ /* 0x000fca0003800000 */
[----:B------:R-:W2:Y:S01]  /*9240*/  LDL R2, [R1+0x84] ;  /* 0x0000840001027983 */ /* 0x000ea20000100800 */
[----:B------:R-:W-:Y:S03]  /*9250*/  IMAD.MOV.U32 R4, RZ, RZ, c[0x0][0x2b8] ;  /* 0x0000ae00ff047624 */ /* 0x000fe600078e00ff */
[----:B------:R-:W3:Y:S02]  /*9260*/  LDL R5, [R1+0x178] ;  /* 0x0001780001057983 */ /* 0x000ee40000100800 */
[----:B------:R-:W-:Y:S02]  /*9270*/  ISETP.NE.AND P2, PT, R4, 0x1, PT ;  /* 0x000000010400780c */ /* 0x000fe40003f45270 */
[----:B------:R-:W4:Y:S04]  /*9280*/  LDL.64 R16, [R1+0x98] ;  /* 0x0000980001107983 */ /* 0x000f280000100a00 */
[----:B------:R-:W5:Y:S04]  /*9290*/  LDL R168, [R1+0xac] ;  /* 0x0000ac0001a87983 */ /* 0x000f680000100800 */
[----:B------:R-:W4:Y:S04]  /*92a0*/  LDL.64 R8, [R1+0x90] ;  /* 0x0000900001087983 */ /* 0x000f280000100a00 */
[----:B------:R-:W4:Y:S04]  /*92b0*/  LDL R6, [R1+0x88] ;  /* 0x0000880001067983 */ /* 0x000f280000100800 */
[----:B------:R-:W1:Y:S01]  /*92c0*/  S2R R7, SR_TID.X ;  /* 0x0000000000077919 */ /* 0x000e620000002100 */
[----:B---3--:R-:W-:Y:S01]  /*92d0*/  ISETP.GT.AND P1, PT, R5, 0x2f, PT ;  /* 0x0000002f0500780c */ /* 0x008fe20003f24270 */
[----:B--2---:R-:W-:Y:S05]  /*92e0*/  IMAD R2, R3, 0x30, R2 ;  /* 0x0000003003027824 */ /* 0x004fea00078e0202 */
[----:B------:R-:W-:Y:S01]  /*92f0*/  IADD3 R2, R2, -0x30, R5 ;  /* 0xffffffd002027810 */ /* 0x000fe20007ffe005 */
[----:B------:R-:W-:Y:S04]  /*9300*/  IMAD.MOV.U32 R5, RZ, RZ, RZ ;  /* 0x000000ffff057224 */ /* 0x000fe800078e00ff */
[----:B------:R-:W-:Y:S04]  /*9310*/  @P2 IMAD.HI.U32 R3, R2, c[0x0][0x2bc], RZ ;  /* 0x0000af0002032a27 */ /* 0x000fe800078e00ff */
[----:B-1----:R-:W-:Y:S01]  /*9320*/  IMAD.MOV.U32 R0, RZ, RZ, R2 ;  /* 0x000000ffff007224 */ /* 0x002fe200078e0002 */
[----:B------:R-:W-:Y:S04]  /*9330*/  @P2 SHF.R.U32.HI R0, RZ, c[0x0][0x2c0], R3 ;  /* 0x0000b000ff002a19 */ /* 0x000fe80000011603 */
[C---:B----4-:R-:W-:Y:S01]  /*9340*/  @!P1 IADD3 R3, P0, R0.reuse, R16, RZ ;  /* 0x0000001000039210 */ /* 0x050fe20007f1e0ff */
[----:B------:R-:W-:Y:S03]  /*9350*/  IMAD.MOV R4, RZ, RZ, -R0 ;  /* 0x000000ffff047224 */ /* 0x000fe600078e0a00 */
[----:B-----5:R-:W-:Y:S01]  /*9360*/  @!P1 LEA.HI.X.SX32 R0, R0, R168, 0x1, P0 ;  /* 0x000000a800009211 */ /* 0x020fe200000f0eff */
[----:B------:R-:W-:Y:S01]  /*9370*/  IMAD R4, R4, c[0x0][0x2b8], R2 ;  /* 0x0000ae0004047a24 */ /* 0x000fe200078e0202 */
[C---:B------:R-:W-:Y:S04]  /*9380*/  @!P1 LEA R2, P0, R3.reuse, c[0x0][0x2a0], 0x2 ;  /* 0x0000a80003029a11 */ /* 0x040fe800078010ff */
[----:B------:R-:W-:Y:S01]  /*9390*/  @!P1 LEA.HI.X R3, R3, c[0x0][0x2a4], R0, 0x2, P0 ;  /* 0x0000a90003039a11 */ /* 0x000fe200000f1400 */
[----:B------:R1:W-:Y:S01]  /*93a0*/  STL [R1+0x38], R4 ;  /* 0x0000380401007387 */ /* 0x0003e20000100800 */
[----:B------:R-:W-:Y:S03]  /*93b0*/  SHF.R.S32.HI R0, RZ, 0x1f, R4 ;  /* 0x0000001fff007819 */ /* 0x000fe60000011404 */
[----:B------:R2:W3:Y:S02]  /*93c0*/  @!P1 LDG.E R5, [R2.64] ;  /* 0x0000000602059981 */ /* 0x0004e4000c1e1900 */
[----:B------:R-:W-:Y:S04]  /*93d0*/  IMAD R0, R0, c[0x0][0x1e0], RZ ;  /* 0x0000780000007a24 */ /* 0x000fe800078e02ff */
[C---:B------:R-:W-:Y:S02]  /*93e0*/  IMAD R0, R4.reuse, c[0x0][0x1e4], R0 ;  /* 0x0000790004007a24 */ /* 0x040fe400078e0200 */
[----:B--2---:R-:W-:Y:S04]  /*93f0*/  IMAD.WIDE.U32 R2, R4, c[0x0][0x1e0], RZ ;  /* 0x0000780004027a25 */ /* 0x004fe800078e00ff */
[----:B------:R-:W-:Y:S01]  /*9400*/  IMAD.IADD R3, R3, 0x1, R0 ;  /* 0x0000000103037824 */ /* 0x000fe200078e0200 */
[----:B---3--:R-:W-:Y:S01]  /*9410*/  SHF.R.S32.HI R0, RZ, 0x1f, R5 ;  /* 0x0000001fff007819 */ /* 0x008fe20000011405 */
[----:B------:R2:W-:Y:S02]  /*9420*/  STL [R1+0x28], R5 ;  /* 0x0000280501007387 */ /* 0x0005e40000100800 */
[C---:B------:R-:W-:Y:S04]  /*9430*/  IMAD.WIDE.U32 R2, R5.reuse, c[0x0][0x1f0], R2 ;  /* 0x00007c0005027a25 */ /* 0x040fe800078e0002 */
[----:B-1----:R-:W-:Y:S01]  /*9440*/  IMAD R4, R0, c[0x0][0x1f0], RZ ;  /* 0x00007c0000047a24 */ /* 0x002fe200078e02ff */
[----:B------:R-:W-:Y:S03]  /*9450*/  IADD3 R0, P0, R8, R2, RZ ;  /* 0x0000000208007210 */ /* 0x000fe60007f1e0ff */
[----:B------:R-:W-:Y:S05]  /*9460*/  IMAD R4, R5, c[0x0][0x1f4], R4 ;  /* 0x00007d0005047a24 */ /* 0x000fea00078e0204 */
[----:B------:R-:W-:Y:S02]  /*9470*/  IADD3.X R2, R6, R3, R4, P0, !PT ;  /* 0x0000000306027210 */ /* 0x000fe400007fe404 */
[C---:B------:R-:W-:Y:S04]  /*9480*/  LEA R9, P0, R0.reuse, c[0x0][0x1c8], 0x1 ;  /* 0x0000720000097a11 */ /* 0x040fe800078008ff */
[----:B------:R-:W-:Y:S02]  /*9490*/  LEA.HI.X R8, R0, c[0x0][0x1cc], R2, 0x1, P0 ;  /* 0x0000730000087a11 */ /* 0x000fe400000f0c02 */
[----:B--2---:R-:W-:Y:S04]  /*94a0*/  SHF.R.S32.HI R5, RZ, 0x1f, R7 ;  /* 0x0000001fff057819 */ /* 0x004fe80000011407 */
[----:B------:R-:W-:Y:S04]  /*94b0*/  LEA.HI R5, R5, R7, RZ, 0x3 ;  /* 0x0000000705057211 */ /* 0x000fe800078f18ff */
[----:B------:R-:W-:Y:S04]  /*94c0*/  SHF.R.S32.HI R5, RZ, 0x3, R5 ;  /* 0x00000003ff057819 */ /* 0x000fe80000011405 */
[----:B------:R-:W-:Y:S04]  /*94d0*/  IADD3 R5, -R5, 0x30, RZ ;  /* 0x0000003005057810 */ /* 0x000fe80007ffe1ff */
[----:B------:R-:W-:Y:S01]  /*94e0*/  ISETP.GE.AND P0, PT, R5, 0x1, PT ;  /* 0x000000010500780c */ /* 0x000fe20003f06270 */
[----:B------:R-:W-:-:S10]  /*94f0*/  BRA.DIV ~URZ, `(.L_x_513) ;  /* 0x000113c27f007947 */ /* 0x000fd4000b800000 */
[----:B------:R1:W2:Y:S02]  /*9500*/  SHFL.IDX PT, R4, R8, RZ, 0x181f ;  /* 0x00181fff08047589 */ /* 0x0002a400000e0000 */
.L_x_648:
[----:B------:R-:W-:-:S05]  /*9510*/  BRA.DIV ~URZ, `(.L_x_514) ;  /* 0x000114327f007947 */ /* 0x000fca000b800000 */
[----:B------:R3:W4:Y:S02]  /*9520*/  SHFL.IDX PT, R0, R9, RZ, 0x181f ;  /* 0x00181fff09007589 */ /* 0x00072400000e0000 */
.L_x_649:
        /* <DEDUP_REMOVED lines=13> */
[----:B-----5:R-:W-:Y:S05]  /*9600*/  @P0 IADD3 R6, P1, R0, R6, RZ ;  /* 0x0000000600060210 */ /* 0x020fea0007f3e0ff */
[----:B---3--:R-:W-:Y:S01]  /*9610*/  @P0 IMAD.X R7, R4, 0x1, R25, P1 ;  /* 0x0000000104070824 */ /* 0x008fe200008e0619 */
[----:B----4-:R-:W-:Y:S11]  /*9620*/  @P0 ISETP.GE.AND P1, PT, R3, c[0x0][0x1d4], PT ;  /* 0x0000750003000a0c */ /* 0x010ff60003f26270 */
[----:B------:R-:W-:Y:S02]  /*9630*/  @!UPT UIADD3 URZ, URZ, URZ, URZ ;  /* 0x0000003f3f3ff290 */ /* 0x000fe4000fffe03f */
[----:B------:R-:W-:Y:S01]  /*9640*/  @!PT LDS RZ, [RZ] ;  /* 0x00000000fffff984 */ /* 0x000fe20000000800 */
[----:B------:R-:W-:Y:S01]  /*9650*/  @!PT LDS RZ, [RZ] ;  /* 0x00000000fffff984 */ /* 0x000fe20000000800 */
[----:B------:R-:W-:Y:S01]  /*9660*/  @!PT LDS RZ, [RZ] ;  /* 0x00000000fffff984 */ /* 0x000fe20000000800 */
[----:B--2---:R2:W-:Y:S01]  /*9670*/  @P0 LDGSTS.E.BYPASS.LTC128B.128 [R16+0x14080], [R6.64], !P1 ;  /* 0x1408000006100fae */ /* 0x0045e2000c901d46 */
[----:B------:R-:W-:Y:S05]  /*9680*/  @P0 IADD3 R2, P1, R0, R2, RZ ;  /* 0x0000000200020210 */ /* 0x000fea0007f3e0ff */
[----:B------:R-:W-:Y:S01]  /*9690*/  @P0 IMAD.X R3, R4, 0x1, R24, P1 ;  /* 0x0000000104030824 */ /* 0x000fe200008e0618 */
[----:B------:R-:W-:Y:S11]  /*96a0*/  @P0 ISETP.GE.AND P1, PT, R23, c[0x0][0x1d4], PT ;  /* 0x0000750017000a0c */ /* 0x000ff60003f26270 */
[----:B------:R-:W-:Y:S02]  /*96b0*/  @!UPT UIADD3 URZ, URZ, URZ, URZ ;  /* 0x0000003f3f3ff290 */ /* 0x000fe4000fffe03f */
[----:B------:R3:W-:Y:S02]  /*96c0*/  @P0 LDGSTS.E.BYPASS.LTC128B.128 [R16+0x15880], [R2.64], !P1 ;  /* 0x1588000002100fae */ /* 0x0007e4000c901d46 */
[----:B---3--:R-:W-:Y:S05]  /*96d0*/  @P0 IADD3 R2, P1, R0, R22, RZ ;  /* 0x0000001600020210 */ /* 0x008fea0007f3e0ff */
        /* <DEDUP_REMOVED lines=8> */
[----:B------:R2:W-:Y:S01]  /*9760*/  @P0 LDGSTS.E.BYPASS.LTC128B.128 [R16+0x18880], [R2.64], !P1 ;  /* 0x1888000002100fae */ /* 0x0005e2000c901d46 */
[----:B------:R-:W-:Y:S01]  /*9770*/  ISETP.GE.AND P0, PT, R5, 0x21, PT ;  /* 0x000000210500780c */ /* 0x000fe20003f06270 */
[----:B------:R-:W-:-:S06]  /*9780*/  BRA.DIV ~URZ, `(.L_x_515) ;  /* 0x000112527f007947 */ /* 0x000fcc000b800000 */
[----:B------:R3:W4:Y:S04]  /*9790*/  SHFL.IDX PT, R4, R8, 0x1, 0x181f ;  /* 0x00381f0008047f89 */ /* 0x00072800000e0000 */
[----:B------:R3:W1:Y:S02]  /*97a0*/  SHFL.IDX PT, R0, R9, 0x1, 0x181f ;  /* 0x00381f0009007f89 */ /* 0x00066400000e0000 */
.L_x_650:
        /* <DEDUP_REMOVED lines=8> */
[----:B------:R-:W4:Y:S04]  /*9830*/  LDL R18, [R1+0x4c] ;  /* 0x00004c0001127983 */ /* 0x000f280000100800 */
[----:B------:R-:W4:Y:S04]  /*9840*/  LDL R17, [R1+0x64] ;  /* 0x0000640001117983 */ /* 0x000f280000100800 */
[----:B------:R-:W4:Y:S04]  /*9850*/  LDL R16, [R1+0xb8] ;  /* 0x0000b80001107983 */ /* 0x000f280000100800 */
[----:B------:R-:W4:Y:S04]  /*9860*/  LDL R9, [R1+0x50] ;  /* 0x0000500001097983 */ /* 0x000f280000100800 */
[----:B-1----:R-:W4:Y:S01]  /*9870*/  LDL R8, [R1+0x6c] ;  /* 0x00006c0001087983 */ /* 0x002f220000100800 */
[----:B--2---:R-:W-:Y:S05]  /*9880*/  @P0 IADD3 R6, P1, R0, R6, RZ ;  /* 0x0000000600060210 */ /* 0x004fea0007f3e0ff */
[----:B-----5:R-:W-:Y:S01]  /*9890*/  @P0 IMAD.X R7, R4, 0x1, R22, P1 ;  /* 0x0000000104070824 */ /* 0x020fe200008e0616 */
[----:B---3--:R-:W-:Y:S11]  /*98a0*/  @P0 ISETP.GE.AND P1, PT, R3, c[0x0][0x1d4], PT ;  /* 0x0000750003000a0c */ /* 0x008ff60003f26270 */
[----:B------:R-:W-:Y:S02]  /*98b0*/  @!UPT UIADD3 URZ, URZ, URZ, URZ ;  /* 0x0000003f3f3ff290 */ /* 0x000fe4000fffe03f */
[----:B------:R-:W-:Y:S01]  /*98c0*/  @!PT LDS RZ, [RZ] ;  /* 0x00000000fffff984 */ /* 0x000fe20000000800 */
[----:B------:R-:W-:Y:S01]  /*98d0*/  @!PT LDS RZ, [RZ] ;  /* 0x00000000fffff984 */ /* 0x000fe20000000800 */
[----:B------:R-:W-:Y:S01]  /*98e0*/  @!PT LDS RZ, [RZ] ;  /* 0x00000000fffff984 */ /* 0x000fe20000000800 */
[----:B----4-:R1:W-:Y:S01]  /*98f0*/  @P0 LDGSTS.E.BYPASS.LTC128B.128 [R5+0x15080], [R6.64], !P1 ;  /* 0x1508000006050fae */ /* 0x0103e2000c901d46 */
[----:B------:R-:W-:Y:S05]  /*9900*/  @P0 IADD3 R2, P1, R0, R2, RZ ;  /* 0x0000000200020210 */ /* 0x000fea0007f3e0ff */
[----:B------:R-:W-:Y:S01]  /*9910*/  @P0 IMAD.X R3, R4, 0x1, R21, P1 ;  /* 0x0000000104030824 */ /* 0x000fe200008e0615 */
[----:B------:R-:W-:Y:S11]  /*9920*/  @P0 ISETP.GE.AND P1, PT, R20, c[0x0][0x1d4], PT ;  /* 0x0000750014000a0c */ /* 0x000ff60003f26270 */
[----:B------:R-:W-:Y:S02]  /*9930*/  @!UPT UIADD3 URZ, URZ, URZ, URZ ;  /* 0x0000003f3f3ff290 */ /* 0x000fe4000fffe03f */
[----:B------:R2:W-:Y:S02]  /*9940*/  @P0 LDGSTS.E.BYPASS.LTC128B.128 [R5+0x16880], [R2.64], !P1 ;  /* 0x1688000002050fae */ /* 0x0005e4000c901d46 */
[----:B--2---:R-:W-:Y:S05]  /*9950*/  @P0 IADD3 R2, P1, R0, R19, RZ ;  /* 0x0000001300020210 */ /* 0x004fea0007f3e0ff */
        /* <DEDUP_REMOVED lines=9> */
.L_x_512:
[----:B------:R-:W-:Y:S05]  /*99f0*/  BSYNC B0 ;  /* 0x0000000000007941 */ /* 0x000fea0003800000 */
.L_x_511:
[----:B-1----:R-:W2:Y:S01]  /*9a00*/  LDL R5, [R1+0xb0] ;  /* 0x0000b00001057983 */ /* 0x002ea20000100800 */
[----:B------:R-:W-:Y:S01]  /*9a10*/  IMAD.MOV.U32 R7, RZ, RZ, c[0x0][0x2c4] ;  /* 0x0000b100ff077624 */ /* 0x000fe200078e00ff */
[----:B------:R-:W-:Y:S02]  /*9a20*/  LOP3.LUT R8, RZ, c[0x0][0x324], RZ, 0x33, !PT ;  /* 0x0000c900ff087a12 */ /* 0x000fe400078e33ff */
[----:B------:R-:W2:Y:S02]  /*9a30*/  LDL R2, [R1+0xb4] ;  /* 0x0000b40001027983 */ /* 0x000ea40000100800 */
[----:B------:R-:W-:Y:S02]  /*9a40*/  ISETP.NE.AND P0, PT, R7, 0x1, PT ;  /* 0x000000010700780c */ /* 0x000fe40003f05270 */
[----:B------:R-:W3:Y:S04]  /*9a50*/  LDL R0, [R1+0x3c] ;  /* 0x00003c0001007983 */ /* 0x000ee80000100800 */
[----:B------:R-:W4:Y:S04]  /*9a60*/  LDL R6, [R1+0x7c] ;  /* 0x00007c0001067983 */ /* 0x000f280000100800 */
[----:B------:R-:W5:Y:S04]  /*9a70*/  LDL R4, [R1+0x78] ;  /* 0x0000780001047983 */ /* 0x000f680000100800 */
[----:B------:R-:W5:Y:S04]  /*9a80*/  LDL R3, [R1+0x74] ;  /* 0x0000740001037983 */ /* 0x000f680000100800 */
[----:B------:R-:W0:Y:S01]  /*9a90*/  LDGDEPBAR ;  /* 0x00000000000079af */ /* 0x000e220000000000 */
[----:B--2---:R-:W-:Y:S02]  /*9aa0*/  IMAD.IADD R5, R2, 0x1, R5 ;  /* 0x0000000102057824 */ /* 0x004fe400078e0205 */
[----:B---3--:R-:W-:Y:S02]  /*9ab0*/  IMAD R0, R0, -0x30, RZ ;  /* 0xffffffd000007824 */ /* 0x008fe400078e02ff */
[----:B------:R-:W-:Y:S05]  /*9ac0*/  @P0 IMAD.HI.U32 R2, R5, c[0x0][0x2c8], RZ ;  /* 0x0000b20005020a27 */ /* 0x000fea00078e00ff */
[----:B------:R-:W-:Y:S02]  /*9ad0*/  @P0 SHF.R.U32.HI R5, RZ, c[0x0][0x2cc], R2 ;  /* 0x0000b300ff050a19 */ /* 0x000fe40000011602 */
[----:B----4-:R-:W-:Y:S04]  /*9ae0*/  IADD3 R2, -R6, 0x1, R0 ;  /* 0x0000000106027810 */ /* 0x010fe80007ffe100 */
[----:B-----5:R-:W-:Y:S04]  /*9af0*/  IADD3 R6, -R3, R2, R4 ;  /* 0x0000000203067210 */ /* 0x020fe80007ffe104 */
[----:B------:R-:W-:Y:S01]  /*9b00*/  IADD3 R7, R6, c[0x0][0x328], RZ ;  /* 0x0000ca0006077a10 */ /* 0x000fe20007ffe0ff */
[----:B------:R-:W-:-:S05]  /*9b10*/  BRA.DIV ~URZ, `(.L_x_516) ;  /* 0x00010fd27f007947 */ /* 0x000fca000b800000 */
[----:B------:R1:W2:Y:S02]  /*9b20*/  SHFL.IDX PT, R4, R5, RZ, 0x1c1f ;  /* 0x001c1fff05047589 */ /* 0x0002a400000e0000 */
.L_x_651:
[-C--:B--2---:R-:W-:Y:S01]  /*9b30*/  IADD3 R3, R7, R4.reuse, RZ ;  /* 0x0000000407037210 */ /* 0x084fe20007ffe0ff */
[----:B------:R-:W-:Y:S02]  /*9b40*/  IMAD.MOV.U32 R2, RZ, RZ, c[0x0][0x32c] ;  /* 0x0000cb00ff027624 */ /* 0x000fe400078e00ff */
[----:B------:R-:W-:Y:S03]  /*9b50*/  IMAD.IADD R6, R8, 0x1, R6 ;  /* 0x0000000108067824 */ /* 0x000fe600078e0206 */
[----:B------:R-:W-:Y:S02]  /*9b60*/  ISETP.GE.AND P0, PT, R2, 0x1, PT ;  /* 0x000000010200780c */ /* 0x000fe40003f06270 */
[----:B------:R-:W-:Y:S11]  /*9b70*/  IADD3 R2, R6, R4, RZ ;  /* 0x0000000406027210 */ /* 0x000ff60007ffe0ff */
[----:B------:R-:W-:-:S05]  /*9b80*/  @!P0 BRA `(.L_x_517) ;  /* 0x000001b000008947 */ /* 0x000fca0003800000 */
[----:B------:R-:W2:Y:S01]  /*9b90*/  LDL R16, [R1+0x78] ;  /* 0x0000780001107983 */ /* 0x000ea20000100800 */
[----:B------:R-:W-:Y:S03]  /*9ba0*/  BSSY B0, `(.L_x_518) ;  /* 0x0000013000007945 */ /* 0x000fe60003800000 */
[----:B------:R-:W2:Y:S02]  /*9bb0*/  LDL R9, [R1+0x74] ;  /* 0x0000740001097983 */ /* 0x000ea40000100800 */
[----:B--2---:R-:W-:Y:S04]  /*9bc0*/  IADD3 R4, -R9, R16, R4 ;  /* 0x0000001009047210 */ /* 0x004fe80007ffe104 */
        /* <DEDUP_REMOVED lines=11> */
.L_x_519:
[----:B------:R-:W-:Y:S04]  /*9c80*/  MOV R8, 0x1 ;  /* 0x0000000100087802 */ /* 0x000fe80000000f00 */
[----:B------:R-:W-:Y:S11]  /*9c90*/  ISETP.NE.AND P0, PT, R8, c[0x0][0x32c], PT ;  /* 0x0000cb0008007a0c */ /* 0x000ff60003f05270 */
[----:B------:R-:W-:Y:S02]  /*9ca0*/  @!UPT UIADD3 URZ, URZ, URZ, URZ ;  /* 0x0000003f3f3ff290 */ /* 0x000fe4000fffe03f */
[----:B------:R-:W-:Y:S05]  /*9cb0*/  @P0 IMAD.HI.U32 R8, R4, c[0x0][0x330], RZ ;  /* 0x0000cc0004080a27 */ /* 0x000fea00078e00ff */
[----:B------:R-:W-:Y:S02]  /*9cc0*/  @P0 SHF.R.U32.HI R4, RZ, c[0x0][0x334], R8 ;  /* 0x0000cd00ff040a19 */ /* 0x000fe40000011608 */
.L_x_520:
[----:B------:R-:W-:Y:S05]  /*9cd0*/  BSYNC B0 ;  /* 0x0000000000007941 */ /* 0x000fea0003800000 */
.L_x_518:
[----:B------:R-:W2:Y:S02]  /*9ce0*/  LDL R8, [R1+0x7c] ;  /* 0x00007c0001087983 */ /* 0x000ea40000100800 */
[----:B--2---:R-:W-:Y:S04]  /*9cf0*/  IMAD.IADD R8, R0, 0x1, -R8 ;  /* 0x0000000100087824 */ /* 0x004fe800078e0a08 */
[----:B------:R-:W-:Y:S05]  /*9d00*/  IMAD R4, R4, c[0x0][0x32c], R8 ;  /* 0x0000cb0004047a24 */ /* 0x000fea00078e0208 */
[----:B------:R-:W-:Y:S02]  /*9d10*/  IMNMX R2, R2, R4, !PT ;  /* 0x0000000402027217 */ /* 0x000fe40007800200 */
[----:B------:R-:W-:Y:S04]  /*9d20*/  IADD3 R4, R4, c[0x0][0x32c], RZ ;  /* 0x0000cb0004047a10 */ /* 0x000fe80007ffe0ff */
[----:B------:R-:W-:Y:S02]  /*9d30*/  IMNMX R3, R3, R4, PT ;  /* 0x0000000403037217 */ /* 0x000fe40003800200 */
.L_x_517:
[C---:B------:R-:W-:Y:S01]  /*9d40*/  ISETP.GE.AND P0, PT, R0.reuse, 0x1, PT ;  /* 0x000000010000780c */ /* 0x040fe20003f06270 */
[----:B------:R-:W2:Y:S01]  /*9d50*/  LDL.LU R4, [R1+0x18] ;  /* 0x0000180001047983 */ /* 0x000ea20000300800 */
[C---:B------:R-:W-:Y:S02]  /*9d60*/  ISETP.GE.AND P1, PT, R0.reuse, 0x2, PT ;  /* 0x000000020000780c */ /* 0x040fe40003f26270 */
[C---:B------:R-:W-:Y:S02]  /*9d70*/  ISETP.GE.AND P6, PT, R0.reuse, 0x12, PT ;  /* 0x000000120000780c */ /* 0x040fe40003fc6270 */
[C---:B------:R-:W-:Y:S02]  /*9d80*/  ISETP.GE.AND P5, PT, R0.reuse, 0x19, PT ;  /* 0x000000190000780c */ /* 0x040fe40003fa6270 */
[C---:B------:R-:W-:Y:S02]  /*9d90*/  ISETP.GE.AND P4, PT, R0.reuse, 0x1a, PT ;  /* 0x0000001a0000780c */ /* 0x040fe40003f86270 */
[C---:B------:R-:W-:Y:S02]  /*9da0*/  ISETP.GE.AND P3, PT, R0.reuse, 0x21, PT ;  /* 0x000000210000780c */ /* 0x040fe40003f66270 */
[----:B------:R-:W-:Y:S02]  /*9db0*/  ISETP.GE.AND P2, PT, R0, 0x22, PT ;  /* 0x000000220000780c */ /* 0x000fe40003f46270 */
[----:B--2---:R-:W-:Y:S04]  /*9dc0*/  LOP3.LUT R4, R4, 0xffffffef, RZ, 0xc0, !PT ;  /* 0xffffffef04047812 */ /* 0x004fe800078ec0ff */
[----:B------:R-:W-:Y:S02]  /*9dd0*/  @P0 LOP3.LUT R4, R4, 0x10, RZ, 0xfc, !PT ;  /* 0x0000001004040812 */ /* 0x000fe400078efcff */
[----:B------:R-:W-:Y:S02]  /*9de0*/  ISETP.GT.AND P0, PT, R2, RZ, !P0 ;  /* 0x000000ff0200720c */ /* 0x000fe40004704270 */
[----:B------:R-:W-:Y:S02]  /*9df0*/  LOP3.LUT R4, R4, 0xfffffff7, RZ, 0xc0, !PT ;  /* 0xfffffff704047812 */ /* 0x000fe400078ec0ff */
[C---:B------:R-:W-:Y:S02]  /*9e00*/  ISETP.LT.OR P0, PT, R3.reuse, 0x1, P0 ;  /* 0x000000010300780c */ /* 0x040fe40000701670 */
[----:B------:R-:W-:Y:S02]  /*9e10*/  @P1 LOP3.LUT R4, R4, 0x8, RZ, 0xfc, !PT ;  /* 0x0000000804041812 */ /* 0x000fe400078efcff */
[----:B------:R-:W-:Y:S02]  /*9e20*/  FSEL R18, R176, -INF , !P0 ;  /* 0xff800000b0127808 */ /* 0x000fe40004000000 */
[----:B------:R-:W-:Y:S02]  /*9e30*/  ISETP.GT.AND P0, PT, R2, 0x1, !P1 ;  /* 0x000000010200780c */ /* 0x000fe40004f04270 */
[----:B------:R-:W-:Y:S02]  /*9e40*/  ISETP.GE.AND P1, PT, R0, 0x9, PT ;  /* 0x000000090000780c */ /* 0x000fe40003f26270 */
[----:B------:R-:W-:Y:S02]  /*9e50*/  ISETP.LT.OR P0, PT, R3, 0x2, P0 ;  /* 0x000000020300780c */ /* 0x000fe40000701670 */
[----:B------:R-:W-:Y:S02]  /*9e60*/  LOP3.LUT R4, R4, 0xfffffffb, RZ, 0xc0, !PT ;  /* 0xfffffffb04047812 */ /* 0x000fe400078ec0ff */
[----:B------:R-:W-:Y:S02]  /*9e70*/  FSEL R168, R175, -INF , !P0 ;  /* 0xff800000afa87808 */ /* 0x000fe40004000000 */
[----:B------:R-:W-:Y:S04]  /*9e80*/  ISETP.GT.AND P0, PT, R2, 0x8, !P1 ;  /* 0x000000080200780c */ /* 0x000fe80004f04270 */
[C---:B------:R-:W-:Y:S02]  /*9e90*/  ISETP.LT.OR P0, PT, R3.reuse, 0x9, P0 ;  /* 0x000000090300780c */ /* 0x040fe40000701670 */
[----:B------:R-:W-:Y:S02]  /*9ea0*/  @P1 LOP3.LUT R4, R4, 0x4, RZ, 0xfc, !PT ;  /* 0x0000000404041812 */ /* 0x000fe400078efcff */
[----:B------:R-:W-:Y:S02]  /*9eb0*/  ISETP.GE.AND P1, PT, R0, 0xa, PT ;  /* 0x0000000a0000780c */ /* 0x000fe40003f26270 */
[----:B------:R-:W-:Y:S02]  /*9ec0*/  FSEL R132, R132, -INF , !P0 ;  /* 0xff80000084847808 */ /* 0x000fe40004000000 */
[----:B------:R-:W-:Y:S02]  /*9ed0*/  LOP3.LUT R4, R4, 0xfffffffd, RZ, 0xc0, !PT ;  /* 0xfffffffd04047812 */ /* 0x000fe400078ec0ff */
[----:B------:R-:W-:Y:S04]  /*9ee0*/  ISETP.GT.AND P0, PT, R2, 0x9, !P1 ;  /* 0x000000090200780c */ /* 0x000fe80004f04270 */
[C---:B------:R-:W-:Y:S03]  /*9ef0*/  ISETP.LT.OR P0, PT, R3.reuse, 0xa, P0 ;  /* 0x0000000a0300780c */ /* 0x040fe60000701670 */
[----:B------:R-:W-:Y:S02]  /*9f00*/  @P1 LOP3.LUT R4, R4, 0x2, RZ, 0xfc, !PT ;  /* 0x0000000204041812 */ /* 0x000fe400078efcff */
[----:B------:R-:W-:Y:S02]  /*9f10*/  ISETP.GE.AND P1, PT, R0, 0x11, PT ;  /* 0x000000110000780c */ /* 0x000fe40003f26270 */
[----:B------:R-:W-:Y:S02]  /*9f20*/  FSEL R27, R172, -INF , !P0 ;  /* 0xff800000ac1b7808 */ /* 0x000fe40004000000 */
[----:B------:R-:W-:Y:S02]  /*9f30*/  ISETP.GT.AND P0, PT, R2, 0x10, !P1 ;  /* 0x000000100200780c */ /* 0x000fe40004f04270 */
[----:B------:R-:W-:Y:S02]  /*9f40*/  LOP3.LUT R4, R4, 0xfffffffe, RZ, 0xc0, !PT ;  /* 0xfffffffe04047812 */ /* 0x000fe400078ec0ff */
[----:B------:R-:W-:Y:S04]  /*9f50*/  ISETP.LT.OR P0, PT, R3, 0x11, P0 ;  /* 0x000000110300780c */ /* 0x000fe80000701670 */
[----:B------:R-:W-:Y:S02]  /*9f60*/  FSEL R26, R169, -INF , !P0 ;  /* 0xff800000a91a7808 */ /* 0x000fe40004000000 */
[----:B------:R-:W-:Y:S02]  /*9f70*/  ISETP.GT.AND P0, PT, R2, 0x11, !P6 ;  /* 0x000000110200780c */ /* 0x000fe40007704270 */
[----:B------:R-:W-:Y:S02]  /*9f80*/  @P1 LOP3.LUT R4, R4, 0x1, RZ, 0xfc, !PT ;  /* 0x0000000104041812 */ /* 0x000fe400078efcff */
[----:B------:R-:W-:Y:S02]  /*9f90*/  ISETP.LT.OR P0, PT, R3, 0x12, P0 ;  /* 0x000000120300780c */ /* 0x000fe40000701670 */
[----:B------:R-:W-:Y:S02]  /*9fa0*/  ISETP.GE.AND P1, PT, R0, 0x29, PT ;  /* 0x000000290000780c */ /* 0x000fe40003f26270 */
[----:B------:R-:W-:Y:S02]  /*9fb0*/  FSEL R25, R133, -INF , !P0 ;  /* 0xff80000085197808 */ /* 0x000fe40004000000 */
[----:B------:R-:W-:Y:S02]  /*9fc0*/  ISETP.GT.AND P0, PT, R2, 0x18, !P5 ;  /* 0x000000180200780c */ /* 0x000fe40006f04270 */
[----:B------:R-:W-:Y:S02]  /*9fd0*/  LOP3.LUT R4, R4, 0xffffffdf, RZ, 0xc0, !PT ;  /* 0xffffffdf04047812 */ /* 0x000fe400078ec0ff */
[----:B------:R-:W-:Y:S04]  /*9fe0*/  ISETP.LT.OR P0, PT, R3, 0x19, P0 ;  /* 0x000000190300780c */ /* 0x000fe80000701670 */
[----:B------:R-:W-:Y:S02]  /*9ff0*/  FSEL R24, R15, -INF , !P0 ;  /* 0xff8000000f187808 */ /* 0x000fe40004000000 */
[----:B------:R-:W-:Y:S04]  /*a000*/  ISETP.GT.AND P0, PT, R2, 0x19, !P4 ;  /* 0x000000190200780c */ /* 0x000fe80006704270 */
[C---:B------:R-:W-:Y:S04]  /*a010*/  ISETP.LT.OR P0, PT, R3.reuse, 0x1a, P0 ;  /* 0x0000001a0300780c */ /* 0x040fe80000701670 */
[----:B------:R-:W-:Y:S02]  /*a020*/  FSEL R23, R14, -INF , !P0 ;  /* 0xff8000000e177808 */ /* 0x000fe40004000000 */
[C---:B------:R-:W-:Y:S04]  /*a030*/  ISETP.GT.AND P0, PT, R2.reuse, 0x20, !P3 ;  /* 0x000000200200780c */ /* 0x040fe80005f04270 */
[----:B------:R-:W-:Y:S04]  /*a040*/  ISETP.LT.OR P0, PT, R3, 0x21, P0 ;  /* 0x000000210300780c */ /* 0x000fe80000701670 */
[----:B------:R-:W-:Y:S02]  /*a050*/  FSEL R22, R13, -INF , !P0 ;  /* 0xff8000000d167808 */ /* 0x000fe40004000000 */
[----:B------:R-:W-:Y:S04]  /*a060*/  ISETP.GT.AND P0, PT, R2, 0x21, !P2 ;  /* 0x000000210200780c */ /* 0x000fe80005704270 */
[C---:B------:R-:W-:Y:S04]  /*a070*/  ISETP.LT.OR P0, PT, R3.reuse, 0x22, P0 ;  /* 0x000000220300780c */ /* 0x040fe80000701670 */
[----:B------:R-:W-:Y:S02]  /*a080*/  FSEL R21, R12, -INF , !P0 ;  /* 0xff8000000c157808 */ /* 0x000fe40004000000 */
[----:B------:R-:W-:Y:S04]  /*a090*/  ISETP.GT.AND P0, PT, R2, 0x28, !P1 ;  /* 0x000000280200780c */ /* 0x000fe80004f04270 */
[----:B------:R-:W-:Y:S04]  /*a0a0*/  ISETP.LT.OR P0, PT, R3, 0x29, P0 ;  /* 0x000000290300780c */ /* 0x000fe80000701670 */
[----:B------:R-:W-:Y:S02]  /*a0b0*/  FSEL R20, R11, -INF , !P0 ;  /* 0xff8000000b147808 */ /* 0x000fe40004000000 */
[----:B------:R-:W-:Y:S11]  /*a0c0*/  ISETP.GE.AND P0, PT, R0, 0x2a, PT ;  /* 0x0000002a0000780c */ /* 0x000ff60003f06270 */
[----:B------:R-:W-:Y:S02]  /*a0d0*/  @!UPT UIADD3 URZ, URZ, URZ, URZ ;  /* 0x0000003f3f3ff290 */ /* 0x000fe4000fffe03f */
[----:B------:R-:W-:Y:S02]  /*a0e0*/  @P0 LOP3.LUT R4, R4, 0x20, RZ, 0xfc, !PT ;  /* 0x0000002004040812 */ /* 0x000fe400078efcff */
[----:B------:R-:W-:Y:S03]  /*a0f0*/  ISETP.GT.AND P0, PT, R2, 0x29, !P0 ;  /* 0x000000290200780c */ /* 0x000fe60004704270 */
[----:B------:R2:W-:Y:S01]  /*a100*/  STL [R1+0x18], R4 ;  /* 0x0000180401007387 */ /* 0x0005e20000100800 */
[----:B------:R-:W-:Y:S04]  /*a110*/  ISETP.LT.OR P0, PT, R3, 0x2a, P0 ;  /* 0x0000002a0300780c */ /* 0x000fe80000701670 */
[----:B------:R-:W-:Y:S01]  /*a120*/  FSEL R19, R10, -INF , !P0 ;  /* 0xff8000000a137808 */ /* 0x000fe20004000000 */
[----:B------:R-:W-:-:S06]  /*a130*/  BRA.DIV ~URZ, `(.L_x_521) ;  /* 0x00010a427f007947 */ /* 0x000fcc000b800000 */
[----:B--2---:R2:W3:Y:S02]  /*a140*/  SHFL.IDX PT, R4, R5, 0x1, 0x1c1f ;  /* 0x003c1f0005047f89 */ /* 0x0044e400000e0000 */
.L_x_652:
[----:B---3--:R-:W-:Y:S01]  /*a150*/  IADD3 R3, R7, R4, RZ ;  /* 0x0000000407037210 */ /* 0x008fe20007ffe0ff */
[----:B------:R-:W-:Y:S05]  /*a160*/  IMAD.MOV.U32 R2, RZ, RZ, c[0x0][0x32c] ;  /* 0x0000cb00ff027624 */ /* 0x000fea00078e00ff */
[----:B------:R-:W-:Y:S01]  /*a170*/  ISETP.GE.AND P0, PT, R2, 0x1, PT ;  /* 0x000000010200780c */ /* 0x000fe20003f06270 */
[----:B------:R-:W-:Y:S11]  /*a180*/  IMAD.IADD R2, R6, 0x1, R4 ;  /* 0x0000000106027824 */ /* 0x000ff600078e0204 */
[----:B------:R-:W-:Y:S01]  /*a190*/  @!UPT UIADD3 URZ, URZ, URZ, URZ ;  /* 0x0000003f3f3ff290 */ /* 0x000fe2000fffe03f */
[----:B------:R-:W-:-:S05]  /*a1a0*/  @!P0 BRA `(.L_x_522) ;  /* 0x000001b000008947 */ /* 0x000fca0003800000 */
[----:B------:R-:W3:Y:S01]  /*a1b0*/  LDL R8, [R1+0x78] ;  /* 0x0000780001087983 */ /* 0x000ee20000100800 */
[----:B------:R-:W-:Y:S03]  /*a1c0*/  BSSY B0, `(.L_x_523) ;  /* 0x0000013000007945 */ /* 0x000fe60003800000 */
[----:B-12---:R-:W3:Y:S02]  /*a1d0*/  LDL R5, [R1+0x74] ;  /* 0x0000740001057983 */ /* 0x006ee40000100800 */
[----:B---3--:R-:W-:Y:S04]  /*a1e0*/  IADD3 R4, -R5, R8, R4 ;  /* 0x0000000805047210 */ /* 0x008fe80007ffe104 */
        /* <DEDUP_REMOVED lines=11> */
.L_x_524:
[----:B------:R-:W-:Y:S04]  /*a2a0*/  MOV R5, 0x1 ;  /* 0x0000000100057802 */ /* 0x000fe80000000f00 */
[----:B------:R-:W-:Y:S11]  /*a2b0*/  ISETP.NE.AND P0, PT, R5, c[0x0][0x32c], PT ;  /* 0x0000cb0005007a0c */ /* 0x000ff60003f05270 */
[----:B------:R-:W-:Y:S02]  /*a2c0*/  @!UPT UIADD3 URZ, URZ, URZ, URZ ;  /* 0x0000003f3f3ff290 */ /* 0x000fe4000fffe03f */
[----:B------:R-:W-:Y:S05]  /*a2d0*/  @P0 IMAD.HI.U32 R5, R4, c[0x0][0x330], RZ ;  /* 0x0000cc0004050a27 */ /* 0x000fea00078e00ff */
[----:B------:R-:W-:Y:S02]  /*a2e0*/  @P0 SHF.R.U32.HI R4, RZ, c[0x0][0x334], R5 ;  /* 0x0000cd00ff040a19 */ /* 0x000fe40000011605 */
.L_x_525:
[----:B------:R-:W-:Y:S05]  /*a2f0*/  BSYNC B0 ;  /* 0x0000000000007941 */ /* 0x000fea0003800000 */
.L_x_523:
[----:B------:R-:W2:Y:S02]  /*a300*/  LDL R5, [R1+0x7c] ;  /* 0x00007c0001057983 */ /* 0x000ea40000100800 */
[----:B--2---:R-:W-:Y:S04]  /*a310*/  IMAD.IADD R0, R0, 0x1, -R5 ;  /* 0x0000000100007824 */ /* 0x004fe800078e0a05 */
[----:B------:R-:W-:Y:S05]  /*a320*/  IMAD R0, R4, c[0x0][0x32c], R0 ;  /* 0x0000cb0004007a24 */ /* 0x000fea00078e0200 */
[----:B------:R-:W-:Y:S02]  /*a330*/  IMNMX R2, R2, R0, !PT ;  /* 0x0000000002027217 */ /* 0x000fe40007800200 */
[----:B------:R-:W-:Y:S04]  /*a340*/  IADD3 R0, R0, c[0x0][0x32c], RZ ;  /* 0x0000cb0000007a10 */ /* 0x000fe80007ffe0ff */
[----:B------:R-:W-:Y:S02]  /*a350*/  IMNMX R3, R3, R0, PT ;  /* 0x0000000003037217 */ /* 0x000fe40003800200 */
.L_x_522:
[----:B------:R-:W-:Y:S01]  /*a360*/  ISETP.GT.AND P1, PT, R2, 0x28, !P1 ;  /* 0x000000280200780c */ /* 0x000fe20004f24270 */
[----:B------:R-:W3:Y:S03]  /*a370*/  LDL.LU R6, [R1+0x34] ;  /* 0x0000340001067983 */ /* 0x000ee60000300800 */
[----:B------:R-:W-:Y:S01]  /*a380*/  ISETP.LT.OR P1, PT, R3, 0x29, P1 ;  /* 0x000000290300780c */ /* 0x000fe20000f21670 */
[----:B------:R-:W4:Y:S03]  /*a390*/  LDL.LU R7, [R1+0x30] ;  /* 0x0000300001077983 */ /* 0x000f260000300800 */
[----:B------:R-:W-:Y:S01]  /*a3a0*/  FSEL R8, R177, -INF , !P1 ;  /* 0xff800000b1087808 */ /* 0x000fe20004800000 */
[----:B-12---:R-:W2:Y:S04]  /*a3b0*/  LDL.LU R5, [R1+0x2c] ;  /* 0x00002c0001057983 */ /* 0x006ea80000300800 */
[----:B------:R-:W5:Y:S04]  /*a3c0*/  LDL.LU R4, [R1+0x24] ;  /* 0x0000240001047983 */ /* 0x000f680000300800 */
[----:B------:R-:W2:Y:S02]  /*a3d0*/  LDL R0, [R1+0x18] ;  /* 0x0000180001007983 */ /* 0x000ea40000100800 */
[----:B--2---:R-:W-:Y:S04]  /*a3e0*/  LOP3.LUT P0, RZ, R0, 0x10, RZ, 0xc0, !PT ;  /* 0x0000001000ff7812 */ /* 0x004fe8000780c0ff */
[----:B------:R-:W-:Y:S04]  /*a3f0*/  ISETP.GT.AND P0, PT, R2, RZ, !P0 ;  /* 0x000000ff0200720c */ /* 0x000fe80004704270 */
[C---:B------:R-:W-:Y:S04]  /*a400*/  ISETP.LT.OR P0, PT, R3.reuse, 0x1, P0 ;  /* 0x000000010300780c */ /* 0x040fe80000701670 */
[----:B---3--:R-:W-:Y:S02]  /*a410*/  FSEL R6, R6, -INF , !P0 ;  /* 0xff80000006067808 */ /* 0x008fe40004000000 */
[----:B------:R-:W-:Y:S04]  /*a420*/  LOP3.LUT P0, RZ, R0, 0x8, RZ, 0xc0, !PT ;  /* 0x0000000800ff7812 */ /* 0x000fe8000780c0ff */
[----:B------:R-:W-:Y:S04]  /*a430*/  ISETP.GT.AND P0, PT, R2, 0x1, !P0 ;  /* 0x000000010200780c */ /* 0x000fe80004704270 */
[----:B------:R-:W-:Y:S04]  /*a440*/  ISETP.LT.OR P0, PT, R3, 0x2, P0 ;  /* 0x000000020300780c */ /* 0x000fe80000701670 */
[----:B----4-:R-:W-:Y:S02]  /*a450*/  FSEL R17, R7, -INF , !P0 ;  /* 0xff80000007117808 */ /* 0x010fe40004000000 */
[----:B------:R-:W-:Y:S04]  /*a460*/  LOP3.LUT P0, RZ, R0, 0x4, RZ, 0xc0, !PT ;  /* 0x0000000400ff7812 */ /* 0x000fe8000780c0ff */
[----:B------:R-:W-:Y:S04]  /*a470*/  ISETP.GT.AND P0, PT, R2, 0x8, !P0 ;  /* 0x000000080200780c */ /* 0x000fe80004704270 */
[----:B------:R-:W-:Y:S04]  /*a480*/  ISETP.LT.OR P0, PT, R3, 0x9, P0 ;  /* 0x000000090300780c */ /* 0x000fe80000701670 */
[----:B------:R-:W-:Y:S02]  /*a490*/  FSEL R16, R5, -INF , !P0 ;  /* 0xff80000005107808 */ /* 0x000fe40004000000 */
[----:B------:R-:W-:Y:S04]  /*a4a0*/  LOP3.LUT P0, RZ, R0, 0x2, RZ, 0xc0, !PT ;  /* 0x0000000200ff7812 */ /* 0x000fe8000780c0ff */
[----:B------:R-:W-:Y:S04]  /*a4b0*/  ISETP.GT.AND P0, PT, R2, 0x9, !P0 ;  /* 0x000000090200780c */ /* 0x000fe80004704270 */
[C---:B------:R-:W-:Y:S04]  /*a4c0*/  ISETP.LT.OR P0, PT, R3.reuse, 0xa, P0 ;  /* 0x0000000a0300780c */ /* 0x040fe80000701670 */
[----:B-----5:R-:W-:Y:S02]  /*a4d0*/  FSEL R15, R4, -INF , !P0 ;  /* 0xff800000040f7808 */ /* 0x020fe40004000000 */
[----:B------:R-:W-:Y:S01]  /*a4e0*/  LOP3.LUT P0, RZ, R0, 0x1, RZ, 0xc0, !PT ;  /* 0x0000000100ff7812 */ /* 0x000fe2000780c0ff */
[----:B------:R-:W2:Y:S03]  /*a4f0*/  LDL.LU R4, [R1+0x20] ;  /* 0x0000200001047983 */ /* 0x000ea60000300800 */
[C---:B------:R-:W-:Y:S04]  /*a500*/  ISETP.GT.AND P0, PT, R2.reuse, 0x10, !P0 ;  /* 0x000000100200780c */ /* 0x040fe80004704270 */
[----:B------:R-:W-:Y:S04]  /*a510*/  ISETP.LT.OR P0, PT, R3, 0x11, P0 ;  /* 0x000000110300780c */ /* 0x000fe80000701670 */
[----:B------:R-:W-:Y:S02]  /*a520*/  FSEL R14, R179, -INF , !P0 ;  /* 0xff800000b30e7808 */ /* 0x000fe40004000000 */
[----:B------:R-:W-:Y:S02]  /*a530*/  ISETP.GT.AND P0, PT, R2, 0x11, !P6 ;  /* 0x000000110200780c */ /* 0x000fe40007704270 */
[----:B------:R-:W-:Y:S02]  /*a540*/  LOP3.LUT P6, RZ, R0, 0x20, RZ, 0xc0, !PT ;  /* 0x0000002000ff7812 */ /* 0x000fe400078cc0ff */
[C---:B------:R-:W-:Y:S02]  /*a550*/  ISETP.LT.OR P0, PT, R3.reuse, 0x12, P0 ;  /* 0x000000120300780c */ /* 0x040fe40000701670 */
[----:B------:R-:W-:Y:S02]  /*a560*/  FMNMX.FTZ R0, R18, R134, !PT ;  /* 0x0000008612007209 */ /* 0x000fe40007810000 */
[----:B------:R-:W-:Y:S02]  /*a570*/  FSEL R13, R178, -INF , !P0 ;  /* 0xff800000b20d7808 */ /* 0x000fe40004000000 */
[----:B------:R-:W-:Y:S02]  /*a580*/  ISETP.GT.AND P0, PT, R2, 0x18, !P5 ;  /* 0x000000180200780c */ /* 0x000fe40006f04270 */
[----:B------:R-:W-:Y:S02]  /*a590*/  FMNMX.FTZ R0, R168, R0, !PT ;  /* 0x00000000a8007209 */ /* 0x000fe40007810000 */
[----:B------:R-:W-:Y:S02]  /*a5a0*/  ISETP.LT.OR P0, PT, R3, 0x19, P0 ;  /* 0x000000190300780c */ /* 0x000fe40000701670 */
        /* <DEDUP_REMOVED lines=12> */
[----:B------:R-:W-:Y:S04]  /*a670*/  ISETP.GT.AND P0, PT, R2, 0x21, !P2 ;  /* 0x000000210200780c */ /* 0x000fe80005704270 */
[----:B------:R-:W-:Y:S04]  /*a680*/  ISETP.LT.OR P0, PT, R3, 0x22, P0 ;  /* 0x000000220300780c */ /* 0x000fe80000701670 */
[----:B------:R-:W-:Y:S02]  /*a690*/  FSEL R9, R170, -INF , !P0 ;  /* 0xff800000aa097808 */ /* 0x000fe40004000000 */
[----:B------:R-:W-:Y:S02]  /*a6a0*/  ISETP.GT.AND P0, PT, R2, 0x29, !P6 ;  /* 0x000000290200780c */ /* 0x000fe40007704270 */
[----:B------:R-:W-:Y:S02]  /*a6b0*/  FMNMX.FTZ R2, R23, R0, !PT ;  /* 0x0000000017027209 */ /* 0x000fe40007810000 */
[----:B------:R-:W-:Y:S02]  /*a6c0*/  ISETP.LT.OR P0, PT, R3, 0x2a, P0 ;  /* 0x0000002a0300780c */ /* 0x000fe40000701670 */
[----:B------:R-:W-:Y:S02]  /*a6d0*/  FMNMX.FTZ R3, R6, R135, !PT ;  /* 0x0000008706037209 */ /* 0x000fe40007810000 */
[----:B------:R-:W-:Y:S02]  /*a6e0*/  FMNMX.FTZ R2, R22, R2, !PT ;  /* 0x0000000216027209 */ /* 0x000fe40007810000 */
[----:B------:R-:W-:Y:S02]  /*a6f0*/  FMNMX.FTZ R3, R17, R3, !PT ;  /* 0x0000000311037209 */ /* 0x000fe40007810000 */
[----:B------:R-:W-:Y:S02]  /*a700*/  FMNMX.FTZ R2, R21, R2, !PT ;  /* 0x0000000215027209 */ /* 0x000fe40007810000 */
[----:B------:R-:W-:Y:S02]  /*a710*/  FMNMX.FTZ R3, R16, R3, !PT ;  /* 0x0000000310037209 */ /* 0x000fe40007810000 */
[----:B------:R-:W-:Y:S02]  /*a720*/  FMNMX.FTZ R2, R20, R2, !PT ;  /* 0x0000000214027209 */ /* 0x000fe40007810000 */
[----:B------:R-:W-:Y:S04]  /*a730*/  FMNMX.FTZ R3, R15, R3, !PT ;  /* 0x000000030f037209 */ /* 0x000fe80007810000 */
[----:B------:R-:W-:Y:S04]  /*a740*/  FMNMX.FTZ R3, R14, R3, !PT ;  /* 0x000000030e037209 */ /* 0x000fe80007810000 */
[----:B------:R-:W-:Y:S04]  /*a750*/  FMNMX.FTZ R3, R13, R3, !PT ;  /* 0x000000030d037209 */ /* 0x000fe80007810000 */
[----:B------:R-:W-:Y:S04]  /*a760*/  FMNMX.FTZ R3, R12, R3, !PT ;  /* 0x000000030c037209 */ /* 0x000fe80007810000 */
[----:B------:R-:W-:Y:S04]  /*a770*/  FMNMX.FTZ R0, R11, R3, !PT ;  /* 0x000000030b007209 */ /* 0x000fe80007810000 */
[----:B------:R-:W-:Y:S04]  /*a780*/  FMNMX.FTZ R0, R10, R0, !PT ;  /* 0x000000000a007209 */ /* 0x000fe80007810000 */
[----:B------:R-:W-:Y:S04]  /*a790*/  FMNMX.FTZ R0, R9, R0, !PT ;  /* 0x0000000009007209 */ /* 0x000fe80007810000 */
[----:B------:R-:W-:Y:S02]  /*a7a0*/  FMNMX.FTZ R0, R8, R0, !PT ;  /* 0x0000000008007209 */ /* 0x000fe40007810000 */
[----:B--2---:R-:W-:Y:S02]  /*a7b0*/  FSEL R7, R4, -INF , !P0 ;  /* 0xff80000004077808 */ /* 0x004fe40004000000 */
[----:B------:R-:W-:Y:S02]  /*a7c0*/  FMNMX.FTZ R4, R19, R2, !PT ;  /* 0x0000000213047209 */ /* 0x000fe40007810000 */
[----:B------:R-:W-:Y:S01]  /*a7d0*/  FMNMX.FTZ R5, R7, R0, !PT ;  /* 0x0000000007057209 */ /* 0x000fe20007810000 */
[----:B------:R-:W-:-:S05]  /*a7e0*/  BRA.DIV ~URZ, `(.L_x_526) ;  /* 0x000104227f007947 */ /* 0x000fca000b800000 */
[----:B------:R1:W2:Y:S02]  /*a7f0*/  SHFL.BFLY PT, R0, R4, 0x2, 0x1f ;  /* 0x0c401f0004007f89 */ /* 0x0002a400000e0000 */
.L_x_653:
[----:B-12---:R-:W-:Y:S01]  /*a800*/  FMNMX.FTZ R4, R4, R0, !PT ;  /* 0x0000000004047209 */ /* 0x006fe20007810000 */
[----:B------:R-:W-:-:S05]  /*a810*/  BRA.DIV ~URZ, `(.L_x_527) ;  /* 0x000104327f007947 */ /* 0x000fca000b800000 */
[----:B------:R-:W1:Y:S02]  /*a820*/  SHFL.BFLY PT, R0, R4, 0x1, 0x1f ;  /* 0x0c201f0004007f89 */ /* 0x000e6400000e0000 */
[----:B-1----:R-:W-:Y:S02]  /*a830*/  FMNMX.FTZ R133, R4, R0, !PT ;  /* 0x0000000004857209 */ /* 0x002fe40007810000 */
[----:B------:R-:W1:Y:S02]  /*a840*/  SHFL.BFLY PT, R0, R5, 0x2, 0x1f ;  /* 0x0c401f0005007f89 */ /* 0x000e6400000e0000 */
[----:B-1----:R-:W-:Y:S05]  /*a850*/  FMNMX.FTZ R4, R5, R0, !PT ;  /* 0x0000000005047209 */ /* 0x002fea0007810000 */
[----:B------:R1:W2:Y:S02]  /*a860*/  SHFL.BFLY PT, R0, R4, 0x1, 0x1f ;  /* 0x0c201f0004007f89 */ /* 0x0002a400000e0000 */
.L_x_654:
[----:B------:R-:W3:Y:S01]  /*a870*/  LDL.LU R172, [R1+0x60] ;  /* 0x0000600001ac7983 */ /* 0x000ee20000300800 */
[C---:B------:R-:W-:Y:S01]  /*a880*/  FSETP.NEU.FTZ.AND P0, PT, R133.reuse, -INF , PT ;  /* 0xff8000008500780b */ /* 0x040fe20003f1d000 */
[C---:B------:R-:W-:Y:S01]  /*a890*/  FMUL.FTZ R2, R133.reuse, c[0x0][0x2d0] ;  /* 0x0000b40085027a20 */ /* 0x040fe20000410000 */
[----:B--2---:R-:W-:Y:S01]  /*a8a0*/  FMNMX.FTZ R3, R0, R4, !PT ;  /* 0x0000000400037209 */ /* 0x004fe20007810000 */
[----:B------:R-:W-:Y:S01]  /*a8b0*/  WARPSYNC 0xffffffff ;  /* 0xffffffff00007948 */ /* 0x000fe20003800000 */
[----:B------:R-:W-:Y:S02]  /*a8c0*/  FSEL R0, R133, RZ, P0 ;  /* 0x000000ff85007208 */ /* 0x000fe40000000000 */
[----:B------:R-:W-:Y:S02]  /*a8d0*/  FSEL R2, R2, RZ, P0 ;  /* 0x000000ff02027208 */ /* 0x000fe40000000000 */
[----:B------:R-:W-:Y:S01]  /*a8e0*/  FSETP.NEU.FTZ.AND P0, PT, R3, -INF , PT ;  /* 0xff8000000300780b */ /* 0x000fe20003f1d000 */
[----:B------:R-:W-:Y:S02]  /*a8f0*/  FADD.FTZ R0, -R0, R134 ;  /* 0x0000008600007221 */ /* 0x000fe40000010100 */
[--C-:B------:R-:W-:Y:S02]  /*a900*/  FFMA.FTZ R178, R24, c[0x0][0x2d0], -R2.reuse ;  /* 0x0000b40018b27a23 */ /* 0x100fe40000010802 */
[----:B------:R-:W-:Y:S02]  /*a910*/  FMUL.FTZ R0, R0, c[0x0][0x2d0] ;  /* 0x0000b40000007a20 */ /* 0x000fe40000410000 */
[--C-:B-1----:R-:W-:Y:S02]  /*a920*/  FFMA.FTZ R4, R18, c[0x0][0x2d0], -R2.reuse ;  /* 0x0000b40012047a23 */ /* 0x102fe40000010802 */
        /* <DEDUP_REMOVED lines=8> */
[--C-:B------:R-:W-:Y:S02]  /*a9b0*/  FFMA.FTZ R171, R20, c[0x0][0x2d0], -R2.reuse ;  /* 0x0000b40014ab7a23 */ /* 0x100fe40000010802 */
[--C-:B------:R-:W-:Y:S02]  /*a9c0*/  FFMA.FTZ R18, R132, c[0x0][0x2d0], -R2.reuse ;  /* 0x0000b40084127a23 */ /* 0x100fe40000010802 */
[--C-:B------:R-:W-:Y:S02]  /*a9d0*/  FFMA.FTZ R27, R27, c[0x0][0x2d0], -R2.reuse ;  /* 0x0000b4001b1b7a23 */ /* 0x100fe40000010802 */
[----:B------:R-:W-:Y:S03]  /*a9e0*/  FFMA.FTZ R177, R23, c[0x0][0x2d0], -R2 ;  /* 0x0000b40017b17a23 */ /* 0x000fe60000010802 */
[----:B------:R-:W1:Y:S10]  /*a9f0*/  MUFU.EX2 R4, R5 ;  /* 0x0000000500047308 */ /* 0x000e740000000800 */
[----:B------:R2:W-:Y:S01]  /*aa00*/  MUFU.EX2 R20, R18 ;  /* 0x0000001200147308 */ /* 0x0005e20000000800 */
[----:B---3--:R-:W-:Y:S01]  /*aa10*/  FFMA.FTZ R2, R0, R172, R19 ;  /* 0x000000ac00027223 */ /* 0x008fe20000010013 */
[----:B-1----:R-:W-:Y:S01]  /*aa20*/  F2FP.BF16.PACK_AB R168, R4, R19 ;  /* 0x0000001304a8723e */ /* 0x002fe200000010ff */
[----:B------:R-:W-:Y:S07]  /*aa30*/  FMUL.FTZ R24, R0, R136 ;  /* 0x0000008800187220 */ /* 0x000fee0000410000 */
[----:B------:R1:W3:Y:S01]  /*aa40*/  MUFU.EX2 R19, R27 ;  /* 0x0000001b00137308 */ /* 0x0002e20000000800 */
[----:B------:R-:W4:Y:S01]  /*aa50*/  LDL.LU R136, [R1+0x5c] ;  /* 0x00005c0001887983 */ /* 0x000f220000300800 */
[----:B------:R-:W-:Y:S01]  /*aa60*/  FADD.FTZ R5, R4, R2 ;  /* 0x0000000204057221 */ /* 0x000fe20000010000 */
[C---:B------:R-:W-:Y:S01]  /*aa70*/  FSEL R2, R3.reuse, RZ, P0 ;  /* 0x000000ff03027208 */ /* 0x040fe20000000000 */
[----:B------:R-:W-:Y:S02]  /*aa80*/  FMUL.FTZ R4, R3, c[0x0][0x2d0] ;  /* 0x0000b40003047a20 */ /* 0x000fe40000410000 */
[----:B------:R-:W-:Y:S02]  /*aa90*/  FMUL.FTZ R25, R0, R137 ;  /* 0x0000008900197220 */ /* 0x000fe40000410000 */
[----:B------:R-:W-:Y:S01]  /*aaa0*/  FADD.FTZ R2, -R2, R135 ;  /* 0x0000008702027221 */ /* 0x000fe20000010100 */
[----:B------:R-:W-:Y:S01]  /*aab0*/  FSEL R4, R4, RZ, P0 ;  /* 0x000000ff04047208 */ /* 0x000fe20000000000 */
[----:B------:R-:W-:Y:S01]  /*aac0*/  FMUL.FTZ R21, R0, R141 ;  /* 0x0000008d00157220 */ /* 0x000fe20000410000 */
[----:B------:R-:W-:Y:S01]  /*aad0*/  MOV R141, R26 ;  /* 0x0000001a008d7202 */ /* 0x000fe20000000f00 */
[----:B------:R-:W-:Y:S02]  /*aae0*/  FMUL.FTZ R2, R2, c[0x0][0x2d0] ;  /* 0x0000b40002027a20 */ /* 0x000fe40000410000 */
[--C-:B------:R-:W-:Y:S02]  /*aaf0*/  FFMA.FTZ R7, R7, c[0x0][0x2d0], -R4.reuse ;  /* 0x0000b40007077a23 */ /* 0x100fe40000010804 */
[--C-:B--2---:R-:W-:Y:S02]  /*ab00*/  FFMA.FTZ R18, R17, c[0x0][0x2d0], -R4.reuse ;  /* 0x0000b40011127a23 */ /* 0x104fe40000010804 */
[----:B------:R-:W2:Y:S01]  /*ab10*/  MUFU.EX2 R2, R2 ;  /* 0x0000000200027308 */ /* 0x000ea20000000800 */
[--C-:B------:R-:W-:Y:S02]  /*ab20*/  FFMA.FTZ R172, R13, c[0x0][0x2d0], -R4.reuse ;  /* 0x0000b4000dac7a23 */ /* 0x100fe40000010804 */
[--C-:B------:R-:W-:Y:S02]  /*ab30*/  FFMA.FTZ R175, R12, c[0x0][0x2d0], -R4.reuse ;  /* 0x0000b4000caf7a23 */ /* 0x100fe40000010804 */
[--C-:B------:R-:W-:Y:S02]  /*ab40*/  FFMA.FTZ R23, R9, c[0x0][0x2d0], -R4.reuse ;  /* 0x0000b40009177a23 */ /* 0x100fe40000010804 */
[--C-:B-1----:R-:W-:Y:S02]  /*ab50*/  FFMA.FTZ R27, R8, c[0x0][0x2d0], -R4.reuse ;  /* 0x0000b400081b7a23 */ /* 0x102fe40000010804 */
[--C-:B------:R-:W-:Y:S02]  /*ab60*/  FFMA.FTZ R6, R6, c[0x0][0x2d0], -R4.reuse ;  /* 0x0000b40006067a23 */ /* 0x100fe40000010804 */
[--C-:B------:R-:W-:Y:S02]  /*ab70*/  FFMA.FTZ R132, R16, c[0x0][0x2d0], -R4.reuse ;  /* 0x0000b40010847a23 */ /* 0x100fe40000010804 */
[--C-:B------:R-:W-:Y:S01]  /*ab80*/  FFMA.FTZ R134, R15, c[0x0][0x2d0], -R4.reuse ;  /* 0x0000b4000f867a23 */ /* 0x100fe20000010804 */
[----:B------:R1:W-:Y:S01]  /*ab90*/  MUFU.EX2 R135, R6 ;  /* 0x0000000600877308 */ /* 0x0003e20000000800 */
[--C-:B------:R-:W-:Y:S01]  /*aba0*/  FFMA.FTZ R174, R14, c[0x0][0x2d0], -R4.reuse ;  /* 0x0000b4000eae7a23 */ /* 0x100fe20000010804 */
[----:B------:R-:W-:Y:S01]  /*abb0*/  MOV R15, R170 ;  /* 0x000000aa000f7202 */ /* 0x000fe20000000f00 */
[--C-:B------:R-:W-:Y:S01]  /*abc0*/  FFMA.FTZ R176, R11, c[0x0][0x2d0], -R4.reuse ;  /* 0x0000b4000bb07a23 */ /* 0x100fe20000010804 */
[C---:B---3--:R-:W-:Y:S01]  /*abd0*/  F2FP.BF16.PACK_AB R170, R19.reuse, R20 ;  /* 0x0000001413aa723e */ /* 0x048fe200000010ff */
[----:B------:R-:W-:Y:S02]  /*abe0*/  FFMA.FTZ R10, R10, c[0x0][0x2d0], -R4 ;  /* 0x0000b4000a0a7a23 */ /* 0x000fe40000010804 */
[----:B------:R-:W-:Y:S02]  /*abf0*/  FADD.FTZ R4, R20, R5 ;  /* 0x0000000514047221 */ /* 0x000fe40000010000 */
[----:B------:R-:W-:Y:S01]  /*ac00*/  FMUL.FTZ R5, R0, R157 ;  /* 0x0000009d00057220 */ /* 0x000fe20000410000 */
[----:B------:R-:W-:Y:S01]  /*ac10*/  MOV R157, R7 ;  /* 0x00000007009d7202 */ /* 0x000fe20000000f00 */
[C---:B--2---:R-:W-:Y:S01]  /*ac20*/  FMUL.FTZ R7, R2.reuse, R159 ;  /* 0x0000009f02077220 */ /* 0x044fe20000410000 */
[----:B------:R-:W-:Y:S01]  /*ac30*/  MUFU.EX2 R176, R176 ;  /* 0x000000b000b07308 */ /* 0x000fe20000000800 */
[----:B------:R-:W2:Y:S01]  /*ac40*/  LDL R159, [R1] ;  /* 0x00000000019f7983 */ /* 0x000ea20000100800 */
[----:B------:R-:W-:Y:S02]  /*ac50*/  FMUL.FTZ R26, R2, R138 ;  /* 0x0000008a021a7220 */ /* 0x000fe40000410000 */
[----:B------:R-:W-:Y:S01]  /*ac60*/  FMUL.FTZ R8, R0, R152 ;  /* 0x0000009800087220 */ /* 0x000fe20000410000 */
[----:B------:R-:W-:Y:S01]  /*ac70*/  MOV R152, R27 ;  /* 0x0000001b00987202 */ /* 0x000fe20000000f00 */
[----:B------:R-:W-:Y:S02]  /*ac80*/  FMUL.FTZ R27, R2, R139 ;  /* 0x0000008b021b7220 */ /* 0x000fe40000410000 */
[C---:B------:R-:W-:Y:S02]  /*ac90*/  FMUL.FTZ R12, R0.reuse, R148 ;  /* 0x00000094000c7220 */ /* 0x040fe40000410000 */
[----:B------:R-:W-:Y:S02]  /*aca0*/  FADD.FTZ R173, R19, R4 ;  /* 0x0000000413ad7221 */ /* 0x000fe40000010000 */
[C---:B------:R-:W-:Y:S02]  /*acb0*/  FMUL.FTZ R4, R0.reuse, R156 ;  /* 0x0000009c00047220 */ /* 0x040fe40000410000 */
[----:B------:R-:W-:Y:S01]  /*acc0*/  FMUL.FTZ R13, R0, R149 ;  /* 0x00000095000d7220 */ /* 0x000fe20000410000 */
[----:B------:R-:W3:Y:S01]  /*acd0*/  MUFU.EX2 R156, R18 ;  /* 0x00000012009c7308 */ /* 0x000ee20000000800 */
[----:B------:R-:W-:Y:S02]  /*ace0*/  FMUL.FTZ R14, R2, R150 ;  /* 0x00000096020e7220 */ /* 0x000fe40000410000 */
[C---:B------:R-:W-:Y:S01]  /*acf0*/  FMUL.FTZ R17, R0.reuse, R145 ;  /* 0x0000009100117220 */ /* 0x040fe20000410000 */
[----:B------:R-:W-:Y:S01]  /*ad00*/  MOV R145, R169 ;  /* 0x000000a900917202 */ /* 0x000fe20000000f00 */
[----:B------:R-:W-:Y:S01]  /*ad10*/  FMUL.FTZ R20, R0, R140 ;  /* 0x0000008c00147220 */ /* 0x000fe20000410000 */
[----:B------:R-:W-:Y:S01]  /*ad20*/  MOV R140, R171 ;  /* 0x000000ab008c7202 */ /* 0x000fe20000000f00 */
[----:B-1----:R-:W-:Y:S01]  /*ad30*/  FMUL.FTZ R6, R2, R158 ;  /* 0x0000009e02067220 */ /* 0x002fe20000410000 */
[----:B------:R-:W-:Y:S01]  /*ad40*/  MOV R158, R15 ;  /* 0x0000000f009e7202 */ /* 0x000fe20000000f00 */
[C---:B------:R-:W-:Y:S01]  /*ad50*/  FMUL.FTZ R9, R0.reuse, R153 ;  /* 0x0000009900097220 */ /* 0x040fe20000410000 */
[----:B------:R-:W-:Y:S01]  /*ad60*/  MUFU.EX2 R149, R132 ;  /* 0x0000008400957308 */ /* 0x000fe20000000800 */
[C---:B------:R-:W-:Y:S01]  /*ad70*/  FMUL.FTZ R16, R0.reuse, R144 ;  /* 0x0000009000107220 */ /* 0x040fe20000410000 */
[----:B------:R-:W-:Y:S01]  /*ad80*/  MOV R153, R23 ;  /* 0x0000001700997202 */ /* 0x000fe20000000f00 */
[C---:B------:R-:W-:Y:S01]  /*ad90*/  FMUL.FTZ R28, R0.reuse, R28 ;  /* 0x0000001c001c7220 */ /* 0x040fe20000410000 */
[----:B------:R-:W-:Y:S01]  /*ada0*/  MOV R144, R22 ;  /* 0x0000001600907202 */ /* 0x000fe20000000f00 */
[C---:B------:R-:W-:Y:S02]  /*adb0*/  FMUL.FTZ R29, R0.reuse, R29 ;  /* 0x0000001d001d7220 */ /* 0x040fe40000410000 */
[C---:B------:R-:W-:Y:S02]  /*adc0*/  FMUL.FTZ R32, R0.reuse, R32 ;  /* 0x0000002000207220 */ /* 0x040fe40000410000 */
[C---:B------:R-:W-:Y:S01]  /*add0*/  FMUL.FTZ R33, R0.reuse, R33 ;  /* 0x0000002100217220 */ /* 0x040fe20000410000 */
[----:B------:R-:W1:Y:S01]  /*ade0*/  MUFU.EX2 R150, R134 ;  /* 0x0000008600967308 */ /* 0x000e620000000800 */
[C---:B------:R-:W-:Y:S02]  /*adf0*/  FMUL.FTZ R36, R0.reuse, R36 ;  /* 0x0000002400247220 */ /* 0x040fe40000410000 */
[----:B------:R-:W-:Y:S01]  /*ae00*/  FMUL.FTZ R37, R0, R37 ;  /* 0x0000002500257220 */ /* 0x000fe20000410000 */
[----:B---3--:R-:W-:Y:S01]  /*ae10*/  F2FP.BF16.PACK_AB R169, R156, R135 ;  /* 0x000000879ca9723e */ /* 0x008fe200000010ff */
[C---:B------:R-:W-:Y:S02]  /*ae20*/  FMUL.FTZ R40, R0.reuse, R40 ;  /* 0x0000002800287220 */ /* 0x040fe40000410000 */
[C---:B------:R-:W-:Y:S02]  /*ae30*/  FMUL.FTZ R41, R0.reuse, R41 ;  /* 0x0000002900297220 */ /* 0x040fe40000410000 */
[C---:B------:R-:W-:Y:S01]  /*ae40*/  FMUL.FTZ R44, R0.reuse, R44 ;  /* 0x0000002c002c7220 */ /* 0x040fe20000410000 */
[----:B------:R3:W5:Y:S01]  /*ae50*/  MUFU.EX2 R132, R158 ;  /* 0x0000009e00847308 */ /* 0x0007620000000800 */
[C---:B------:R-:W-:Y:S02]  /*ae60*/  FMUL.FTZ R45, R0.reuse, R45 ;  /* 0x0000002d002d7220 */ /* 0x040fe40000410000 */
[C---:B------:R-:W-:Y:S02]  /*ae70*/  FMUL.FTZ R48, R0.reuse, R48 ;  /* 0x0000003000307220 */ /* 0x040fe40000410000 */
[C---:B------:R-:W-:Y:S02]  /*ae80*/  FMUL.FTZ R49, R0.reuse, R49 ;  /* 0x0000003100317220 */ /* 0x040fe40000410000 */
[C---:B------:R-:W-:Y:S02]  /*ae90*/  FMUL.FTZ R52, R0.reuse, R52 ;  /* 0x0000003400347220 */ /* 0x040fe40000410000 */
[C---:B------:R-:W-:Y:S01]  /*aea0*/  FMUL.FTZ R53, R0.reuse, R53 ;  /* 0x0000003500357220 */ /* 0x040fe20000410000 */
[----:B------:R-:W-:Y:S01]  /*aeb0*/  MUFU.EX2 R134, R177 ;  /* 0x000000b100867308 */ /* 0x000fe20000000800 */
[C---:B------:R-:W-:Y:S02]  /*aec0*/  FMUL.FTZ R56, R0.reuse, R56 ;  /* 0x0000003800387220 */ /* 0x040fe40000410000 */
[----:B------:R-:W-:Y:S01]  /*aed0*/  FMUL.FTZ R57, R0, R57 ;  /* 0x0000003900397220 */ /* 0x000fe20000410000 */
[----:B-1----:R-:W-:Y:S01]  /*aee0*/  F2FP.BF16.PACK_AB R171, R150, R149 ;  /* 0x0000009596ab723e */ /* 0x002fe200000010ff */
        /* <DEDUP_REMOVED lines=34> */
[----:B------:R-:W-:Y:S01]  /*b110*/  FMUL.FTZ R11, R2, R155 ;  /* 0x0000009b020b7220 */ /* 0x000fe20000410000 */
[----:B------:R-:W-:Y:S01]  /*b120*/  MOV R155, R145 ;  /* 0x00000091009b7202 */ /* 0x000fe20000000f00 */
[C---:B------:R-:W-:Y:S02]  /*b130*/  FMUL.FTZ R124, R0.reuse, R124 ;  /* 0x0000007c007c7220 */ /* 0x040fe40000410000 */
[C---:B------:R-:W-:Y:S02]  /*b140*/  FMUL.FTZ R125, R0.reuse, R125 ;  /* 0x0000007d007d7220 */ /* 0x040fe40000410000 */
[C---:B------:R-:W-:Y:S02]  /*b150*/  FMUL.FTZ R128, R0.reuse, R128 ;  /* 0x0000008000807220 */ /* 0x040fe40000410000 */
[----:B------:R-:W-:Y:S01]  /*b160*/  FMUL.FTZ R129, R0, R129 ;  /* 0x0000008100817220 */ /* 0x000fe20000410000 */
[----:B------:R-:W-:Y:S01]  /*b170*/  MOV R0, R10 ;  /* 0x0000000a00007202 */ /* 0x000fe20000000f00 */
[C---:B------:R-:W-:Y:S01]  /*b180*/  FMUL.FTZ R10, R2.reuse, R154 ;  /* 0x0000009a020a7220 */ /* 0x040fe20000410000 */
[----:B------:R-:W-:Y:S01]  /*b190*/  MOV R154, R140 ;  /* 0x0000008c009a7202 */ /* 0x000fe20000000f00 */
[C---:B------:R-:W-:Y:S01]  /*b1a0*/  FMUL.FTZ R15, R2.reuse, R151 ;  /* 0x00000097020f7220 */ /* 0x040fe20000410000 */
[----:B------:R-:W-:Y:S01]  /*b1b0*/  MOV R151, R144 ;  /* 0x0000009000977202 */ /* 0x000fe20000000f00 */
[C---:B------:R-:W-:Y:S01]  /*b1c0*/  FMUL.FTZ R18, R2.reuse, R146 ;  /* 0x0000009202127220 */ /* 0x040fe20000410000 */
[----:B---3--:R-:W-:Y:S01]  /*b1d0*/  MOV R158, R0 ;  /* 0x00000000009e7202 */ /* 0x008fe20000000f00 */
[C---:B------:R-:W-:Y:S02]  /*b1e0*/  FMUL.FTZ R19, R2.reuse, R147 ;  /* 0x0000009302137220 */ /* 0x040fe40000410000 */
[C---:B------:R-:W-:Y:S01]  /*b1f0*/  FMUL.FTZ R22, R2.reuse, R142 ;  /* 0x0000008e02167220 */ /* 0x040fe20000410000 */
[----:B------:R-:W-:Y:S01]  /*b200*/  LDSM.16.MT88.4 R144, [R241+0x800] ;  /* 0x00080000f190783b */ /* 0x000fe20000004200 */
        /* <DEDUP_REMOVED lines=49> */
[----:B-----5:R-:W-:Y:S02]  /*b520*/  FADD.FTZ R0, R132, R173 ;  /* 0x000000ad84007221 */ /* 0x020fe40000010000 */
[----:B------:R-:W-:Y:S01]  /*b530*/  MUFU.EX2 R173, R157 ;  /* 0x0000009d00ad7308 */ /* 0x000fe20000000800 */
[C---:B------:R-:W-:Y:S02]  /*b540*/  FMUL.FTZ R126, R2.reuse, R126 ;  /* 0x0000007e027e7220 */ /* 0x040fe40000410000 */
[C---:B------:R-:W-:Y:S02]  /*b550*/  FMUL.FTZ R127, R2.reuse, R127 ;  /* 0x0000007f027f7220 */ /* 0x040fe40000410000 */
[C---:B------:R-:W-:Y:S02]  /*b560*/  FMUL.FTZ R130, R2.reuse, R130 ;  /* 0x0000008202827220 */ /* 0x040fe40000410000 */
[C---:B------:R-:W-:Y:S02]  /*b570*/  FMUL.FTZ R131, R2.reuse, R131 ;  /* 0x0000008302837220 */ /* 0x040fe40000410000 */
[----:B----4-:R-:W-:Y:S02]  /*b580*/  FFMA.FTZ R148, R2, R136, R135 ;  /* 0x0000008802947223 */ /* 0x010fe40000010087 */
[----:B------:R-:W1:Y:S01]  /*b590*/  LDSM.16.MT88.4 R136, [R239] ;  /* 0x00000000ef88783b */ /* 0x000e620000004200 */
[----:B------:R-:W3:Y:S10]  /*b5a0*/  MUFU.EX2 R2, R179 ;  /* 0x000000b300027308 */ /* 0x000ef40000000800 */
[----:B------:R-:W4:Y:S10]  /*b5b0*/  MUFU.EX2 R135, R178 ;  /* 0x000000b200877308 */ /* 0x000f340000000800 */
[----:B------:R-:W-:Y:S01]  /*b5c0*/  MUFU.EX2 R179, R174 ;  /* 0x000000ae00b37308 */ /* 0x000fe20000000800 */
[----:B---3--:R-:W-:Y:S09]  /*b5d0*/  FADD.FTZ R0, R2, R0 ;  /* 0x0000000002007221 */ /* 0x008ff20000010000 */
[----:B------:R-:W3:Y:S01]  /*b5e0*/  MUFU.EX2 R178, R172 ;  /* 0x000000ac00b27308 */ /* 0x000ee20000000800 */
[----:B----4-:R-:W-:Y:S04]  /*b5f0*/  FADD.FTZ R0, R135, R0 ;  /* 0x0000000087007221 */ /* 0x010fe80000010000 */
[----:B------:R-:W-:Y:S01]  /*b600*/  FADD.FTZ R0, R134, R0 ;  /* 0x0000000086007221 */ /* 0x000fe20000010000 */
[C---:B-1----:R-:W-:Y:S04]  /*b610*/  HMMA.16816.F32.BF16 R4, R168.reuse, R136, R4 ;  /* 0x00000088a804723c */ /* 0x042fe80000041804 */
[----:B------:R-:W-:Y:S04]  /*b620*/  MUFU.EX2 R172, R152 ;  /* 0x0000009800ac7308 */ /* 0x000fe80000000800 */
[C---:B------:R-:W-:Y:S01]  /*b630*/  HMMA.16816.F32.BF16 R8, R168.reuse, R138, R8 ;  /* 0x0000008aa808723c */ /* 0x040fe20000041808 */
[----:B------:R-:W1:Y:S05]  /*b640*/  LDSM.16.MT88.4 R136, [R241] ;  /* 0x00000000f188783b */ /* 0x000e6a0000004200 */
[----:B------:R-:W4:Y:S02]  /*b650*/  MUFU.EX2 R174, R158 ;  /* 0x0000009e00ae7308 */ /* 0x000f240000000800 */
[C---:B-1----:R-:W-:Y:S08]  /*b660*/  HMMA.16816.F32.BF16 R12, R168.reuse, R136, R12 ;  /* 0x00000088a80c723c */ /* 0x042ff0000004180c */
[C---:B------:R-:W-:Y:S01]  /*b670*/  HMMA.16816.F32.BF16 R16, R168.reuse, R138, R16 ;  /* 0x0000008aa810723c */ /* 0x040fe20000041810 */
[----:B------:R-:W1:Y:S07]  /*b680*/  LDSM.16.MT88.4 R136, [R240] ;  /* 0x00000000f088783b */ /* 0x000e6e0000004200 */
[C---:B-1----:R-:W-:Y:S08]  /*b690*/  HMMA.16816.F32.BF16 R20, R168.reuse, R136, R20 ;  /* 0x00000088a814723c */ /* 0x042ff00000041814 */
[C---:B------:R-:W-:Y:S01]  /*b6a0*/  HMMA.16816.F32.BF16 R24, R168.reuse, R138, R24 ;  /* 0x0000008aa818723c */ /* 0x040fe20000041818 */
[----:B--2---:R1:W2:Y:S03]  /*b6b0*/  LDSM.16.MT88.4 R136, [R159] ;  /* 0x000000009f88783b */ /* 0x0042a60000004200 */
[----:B-1----:R-:W-:Y:S05]  /*b6c0*/  MOV R159, R141 ;  /* 0x0000008d009f7202 */ /* 0x002fea0000000f00 */
[----:B------:R-:W-:Y:S01]  /*b6d0*/  LDSM.16.MT88.4 R140, [R239+0x800] ;  /* 0x00080000ef8c783b */ /* 0x000fe20000004200 */
[C---:B--2---:R-:W-:Y:S08]  /*b6e0*/  HMMA.16816.F32.BF16 R28, R168.reuse, R136, R28 ;  /* 0x00000088a81c723c */ /* 0x044ff0000004181c */
        /* <DEDUP_REMOVED lines=39> */
[----:B---3--:R-:W-:Y:S03]  /*b960*/  F2FP.BF16.PACK_AB R137, R178, R179 ;  /* 0x000000b3b289723e */ /* 0x008fe600000010ff */
[----:B------:R-:W-:Y:S02]  /*b970*/  F2FP.BF16.PACK_AB R138, R134, R135 ;  /* 0x00000087868a723e */ /* 0x000fe400000010ff */
[----:B------:R-:W-:Y:S02]  /*b980*/  F2FP.BF16.PACK_AB R139, R176, R177 ;  /* 0x000000b1b08b723e */ /* 0x000fe400000010ff */
[----:B------:R-:W2:Y:S01]  /*b990*/  MUFU.EX2 R2, R155 ;  /* 0x0000009b00027308 */ /* 0x000ea20000000800 */
[----:B----4-:R-:W-:Y:S02]  /*b9a0*/  F2FP.BF16.PACK_AB R169, R175, R174 ;  /* 0x000000aeafa9723e */ /* 0x010fe400000010ff */
[----:B------:R-:W-:Y:S02]  /*b9b0*/  F2FP.BF16.PACK_AB R171, R173, R172 ;  /* 0x000000acadab723e */ /* 0x000fe400000010ff */
[C---:B------:R-:W-:Y:S05]  /*b9c0*/  HMMA.16816.F32.BF16 R4, R136.reuse, R140, R4 ;  /* 0x0000008c8804723c */ /* 0x040fea0000041804 */
[----:B------:R-:W3:Y:S03]  /*b9d0*/  MUFU.EX2 R135, R154 ;  /* 0x0000009a00877308 */ /* 0x000ee60000000800 */
[C---:B------:R-:W-:Y:S01]  /*b9e0*/  HMMA.16816.F32.BF16 R8, R136.reuse, R142, R8 ;  /* 0x0000008e8808723c */ /* 0x040fe20000041808 */
[----:B------:R-:W4:Y:S03]  /*b9f0*/  LDSM.16.MT88.4 R140, [R240+0x800] ;  /* 0x00080000f08c783b */ /* 0x000f260000004200 */
[----:B-1----:R-:W-:Y:S03]  /*ba00*/  FADD.FTZ R0, R132, R0 ;  /* 0x0000000084007221 */ /* 0x002fe60000010000 */
[----:B------:R-:W1:Y:S01]  /*ba10*/  MUFU.EX2 R134, R159 ;  /* 0x0000009f00867308 */ /* 0x000e620000000800 */
[C---:B------:R-:W-:Y:S04]  /*ba20*/  HMMA.16816.F32.BF16 R12, R136.reuse, R144, R12 ;  /* 0x00000090880c723c */ /* 0x040fe8000004180c */
[C---:B--2---:R-:W-:Y:S01]  /*ba30*/  F2FP.BF16.PACK_AB R168, R2.reuse, R132 ;  /* 0x0000008402a8723e */ /* 0x044fe200000010ff */
[----:B------:R-:W-:Y:S01]  /*ba40*/  FADD.FTZ R0, R2, R0 ;  /* 0x0000000002007221 */ /* 0x000fe20000010000 */
[----:B------:R-:W2:Y:S01]  /*ba50*/  LDL.LU R132, [R1+0x3c] ;  /* 0x00003c0001847983 */ /* 0x000ea20000300800 */
[----:B------:R-:W-:Y:S01]  /*ba60*/  FADD.FTZ R2, R156, R148 ;  /* 0x000000949c027221 */ /* 0x000fe20000010000 */
[C---:B------:R-:W-:Y:S02]  /*ba70*/  HMMA.16816.F32.BF16 R16, R136.reuse, R146, R16 ;  /* 0x000000928810723c */ /* 0x040fe40000041810 */
[----:B------:R-:W5:Y:S02]  /*ba80*/  LDSM.16.MT88.4 R144, [R242+0x800] ;  /* 0x00080000f290783b */ /* 0x000f640000004200 */
[----:B---3--:R-:W-:Y:S06]  /*ba90*/  FADD.FTZ R0, R135, R0 ;  /* 0x0000000087007221 */ /* 0x008fec0000010000 */
[----:B------:R-:W-:Y:S02]  /*baa0*/  LDSM.16.MT88.4 R152, [R239+0x1000] ;  /* 0x00100000ef98783b */ /* 0x000fe40000004200 */
[C---:B-1----:R-:W-:Y:S01]  /*bab0*/  FADD.FTZ R0, R134.reuse, R0 ;  /* 0x0000000086007221 */ /* 0x042fe20000010000 */
[----:B------:R-:W-:Y:S02]  /*bac0*/  F2FP.BF16.PACK_AB R170, R134, R135 ;  /* 0x0000008786aa723e */ /* 0x000fe400000010ff */
[----:B------:R-:W-:Y:S03]  /*bad0*/  MOV R135, R150 ;  /* 0x0000009600877202 */ /* 0x000fe60000000f00 */
[----:B------:R1:W-:Y:S04]  /*bae0*/  STL [R1+0x60], R0 ;  /* 0x0000600001007387 */ /* 0x0003e80000100800 */
[----:B------:R-:W3:Y:S01]  /*baf0*/  LDL R134, [R1+0x80] ;  /* 0x0000800001867983 */ /* 0x000ee20000100800 */
[C---:B----4-:R-:W-:Y:S08]  /*bb00*/  HMMA.16816.F32.BF16 R20, R136.reuse, R140, R20 ;  /* 0x0000008c8814723c */ /* 0x050ff00000041814 */
[C---:B------:R-:W-:Y:S01]  /*bb10*/  HMMA.16816.F32.BF16 R24, R136.reuse, R142, R24 ;  /* 0x0000008e8818723c */ /* 0x040fe20000041818 */
[----:B------:R-:W4:Y:S07]  /*bb20*/  LDSM.16.MT88.4 R140, [R239+0x2000] ;  /* 0x00200000ef8c783b */ /* 0x000f2e0000004200 */
[C---:B-----5:R-:W-:Y:S04]  /*bb30*/  HMMA.16816.F32.BF16 R28, R136.reuse, R144, R28 ;  /* 0x00000090881c723c */ /* 0x060fe8000004181c */
[----:B-1----:R-:W-:Y:S04]  /*bb40*/  FADD.FTZ R0, R149, R2 ;  /* 0x0000000295007221 */ /* 0x002fe80000010000 */
[----:B------:R-:W-:Y:S01]  /*bb50*/  FADD.FTZ R0, R135, R0 ;  /* 0x0000000087007221 */ /* 0x000fe20000010000 */
[C---:B------:R-:W-:Y:S01]  /*bb60*/  HMMA.16816.F32.BF16 R32, R136.reuse, R146, R32 ;  /* 0x000000928820723c */ /* 0x040fe20000041820 */
[----:B------:R-:W1:Y:S02]  /*bb70*/  LDSM.16.MT88.4 R144, [R241+0x2000] ;  /* 0x00200000f190783b */ /* 0x000e640000004200 */
[----:B------:R-:W-:Y:S01]  /*bb80*/  FADD.FTZ R0, R179, R0 ;  /* 0x00000000b3007221 */ /* 0x000fe20000010000 */
[-C--:B------:R-:W-:Y:S03]  /*bb90*/  MOV R135, R3.reuse ;  /* 0x0000000300877202 */ /* 0x080fe60000000f00 */
[----:B------:R-:W-:Y:S05]  /*bba0*/  FADD.FTZ R0, R178, R0 ;  /* 0x00000000b2007221 */ /* 0x000fea0000010000 */
[----:B------:R-:W-:Y:S04]  /*bbb0*/  FADD.FTZ R0, R177, R0 ;  /* 0x00000000b1007221 */ /* 0x000fe80000010000 */
[----:B------:R-:W-:Y:S04]  /*bbc0*/  FADD.FTZ R0, R176, R0 ;  /* 0x00000000b0007221 */ /* 0x000fe80000010000 */
[----:B------:R-:W-:Y:S01]  /*bbd0*/  FADD.FTZ R0, R174, R0 ;  /* 0x00000000ae007221 */ /* 0x000fe20000010000 */
[C---:B----4-:R-:W-:Y:S03]  /*bbe0*/  HMMA.16816.F32.BF16 R36, R136.reuse, R140, R36 ;  /* 0x0000008c8824723c */ /* 0x050fe60000041824 */
[----:B------:R-:W-:Y:S04]  /*bbf0*/  FADD.FTZ R0, R175, R0 ;  /* 0x00000000af007221 */ /* 0x000fe80000010000 */
[----:B------:R-:W-:Y:S01]  /*bc00*/  FADD.FTZ R0, R172, R0 ;  /* 0x00000000ac007221 */ /* 0x000fe20000010000 */
[C---:B------:R-:W-:Y:S01]  /*bc10*/  HMMA.16816.F32.BF16 R40, R136.reuse, R142, R40 ;  /* 0x0000008e8828723c */ /* 0x040fe20000041828 */
[----:B------:R-:W4:Y:S03]  /*bc20*/  LDSM.16.MT88.4 R140, [R240+0x2000] ;  /* 0x00200000f08c783b */ /* 0x000f260000004200 */
[----:B------:R-:W-:Y:S04]  /*bc30*/  FADD.FTZ R0, R173, R0 ;  /* 0x00000000ad007221 */ /* 0x000fe80000010000 */
[C---:B-1----:R-:W-:Y:S08]  /*bc40*/  HMMA.16816.F32.BF16 R44, R136.reuse, R144, R44 ;  /* 0x00000090882c723c */ /* 0x042ff0000004182c */
[C---:B------:R-:W-:Y:S01]  /*bc50*/  HMMA.16816.F32.BF16 R48, R136.reuse, R146, R48 ;  /* 0x000000928830723c */ /* 0x040fe20000041830 */
[----:B------:R-:W1:Y:S07]  /*bc60*/  LDSM.16.MT88.4 R144, [R242+0x2000] ;  /* 0x00200000f290783b */ /* 0x000e6e0000004200 */
[C---:B----4-:R-:W-:Y:S08]  /*bc70*/  HMMA.16816.F32.BF16 R52, R136.reuse, R140, R52 ;  /* 0x0000008c8834723c */ /* 0x050ff00000041834 */
[C---:B------:R-:W-:Y:S01]  /*bc80*/  HMMA.16816.F32.BF16 R56, R136.reuse, R142, R56 ;  /* 0x0000008e8838723c */ /* 0x040fe20000041838 */
[----:B------:R-:W4:Y:S07]  /*bc90*/  LDSM.16.MT88.4 R140, [R239+0x3800] ;  /* 0x00380000ef8c783b */ /* 0x000f2e0000004200 */
        /* <DEDUP_REMOVED lines=20> */
[----:B------:R-:W1:Y:S03]  /*bde0*/  LDSM.16.MT88.4 R144, [R242+0x5000] ;  /* 0x00500000f290783b */ /* 0x000e660000004200 */
[C---:B--2---:R-:W-:Y:S05]  /*bdf0*/  IADD3 R2, R132.reuse, -0x1, RZ ;  /* 0xffffffff84027810 */ /* 0x044fea0007ffe0ff */
[----:B------:R-:W-:Y:S04]  /*be00*/  STL [R1+0x3c], R2 ;  /* 0x00003c0201007387 */ /* 0x000fe80000100800 */
[----:B------:R2:W-:Y:S01]  /*be10*/  STL [R1+0x5c], R0 ;  /* 0x00005c0001007387 */ /* 0x0005e20000100800 */
[C---:B----4-:R-:W-:Y:S03]  /*be20*/  HMMA.16816.F32.BF16 R116, R136.reuse, R140, R116 ;  /* 0x0000008c8874723c */ /* 0x050fe60000041874 */
[----:B---3--:R-:W-:Y:S02]  /*be30*/  ISETP.GT.AND P0, PT, R132, R134, PT ;  /* 0x000000868400720c */ /* 0x008fe40003f04270 */
[----:B------:R-:W-:Y:S03]  /*be40*/  MOV R132, R3 ;  /* 0x0000000300847202 */ /* 0x000fe60000000f00 */
[C---:B------:R-:W-:Y:S04]  /*be50*/  HMMA.16816.F32.BF16 R120, R136.reuse, R142, R120 ;  /* 0x0000008e8878723c */ /* 0x040fe80000041878 */
[----:B------:R-:W-:Y:S02]  /*be60*/  MOV R134, R133 ;  /* 0x0000008500867202 */ /* 0x000fe40000000f00 */
[----:B--2---:R-:W-:Y:S02]  /*be70*/  MOV R0, R2 ;  /* 0x0000000200007202 */ /* 0x004fe40000000f00 */
[C---:B-1----:R-:W-:Y:S03]  /*be80*/  HMMA.16816.F32.BF16 R124, R136.reuse, R144, R124 ;  /* 0x00000090887c723c */ /* 0x042fe6000004187c */
[----:B------:R-:W-:Y:S05]  /*be90*/  STL [R1+0x3c], R0 ;  /* 0x00003c0001007387 */ /* 0x000fea0000100800 */
[----:B------:R-:W-:Y:S01]  /*bea0*/  HMMA.16816.F32.BF16 R128, R136, R146, R128 ;  /* 0x000000928880723c */ /* 0x000fe20000041880 */
[----:B------:R-:W1:Y:S07]  /*beb0*/  LDSM.16.MT88.4 R144, [R241+0x1000] ;  /* 0x00100000f190783b */ /* 0x000e6e0000004200 */
[C---:B------:R-:W-:Y:S01]  /*bec0*/  HMMA.16816.F32.BF16 R156, R168.reuse, R152, R4 ;  /* 0x00000098a89c723c */ /* 0x040fe20000041804 */
[----:B------:R-:W2:Y:S07]  /*bed0*/  LDSM.16.MT88.4 R136, [R240+0x1000] ;  /* 0x00100000f088783b */ /* 0x000eae0000004200 */
[C---:B------:R-:W-:Y:S01]  /*bee0*/  HMMA.16816.F32.BF16 R152, R168.reuse, R154, R8 ;  /* 0x0000009aa898723c */ /* 0x040fe20000041808 */
[----:B------:R-:W3:Y:S08]  /*bef0*/  LDSM.16.MT88.4 R4, [R242+0x1000] ;  /* 0x00100000f204783b */ /* 0x000ef00000004200 */
[----:B------:R-:W4:Y:S01]  /*bf00*/  LDSM.16.MT88.4 R8, [R239+0x2800] ;  /* 0x00280000ef08783b */ /* 0x000f220000004200 */
[C---:B-1----:R-:W-:Y:S07]  /*bf10*/  HMMA.16816.F32.BF16 R148, R168.reuse, R144, R12 ;  /* 0x00000090a894723c */ /* 0x042fee000004180c */
[----:B------:R-:W1:Y:S01]  /*bf20*/  LDSM.16.MT88.4 R12, [R241+0x2800] ;  /* 0x00280000f10c783b */ /* 0x000e620000004200 */
[C---:B------:R-:W-:Y:S08]  /*bf30*/  HMMA.16816.F32.BF16 R144, R168.reuse, R146, R16 ;  /* 0x00000092a890723c */ /* 0x040ff00000041810 */
[C---:B--2---:R-:W-:Y:S08]  /*bf40*/  HMMA.16816.F32.BF16 R140, R168.reuse, R136, R20 ;  /* 0x00000088a88c723c */ /* 0x044ff00000041814 */
[C---:B------:R-:W-:Y:S08]  /*bf50*/  HMMA.16816.F32.BF16 R136, R168.reuse, R138, R24 ;  /* 0x0000008aa888723c */ /* 0x040ff00000041818 */
[C---:B---3--:R-:W-:Y:S08]  /*bf60*/  HMMA.16816.F32.BF16 R28, R168.reuse, R4, R28 ;  /* 0x00000004a81c723c */ /* 0x048ff0000004181c */
[C---:B------:R-:W-:Y:S01]  /*bf70*/  HMMA.16816.F32.BF16 R32, R168.reuse, R6, R32 ;  /* 0x00000006a820723c */ /* 0x040fe20000041820 */
[----:B------:R-:W2:Y:S07]  /*bf80*/  LDSM.16.MT88.4 R4, [R240+0x2800] ;  /* 0x00280000f004783b */ /* 0x000eae0000004200 */
[C---:B----4-:R-:W-:Y:S08]  /*bf90*/  HMMA.16816.F32.BF16 R36, R168.reuse, R8, R36 ;  /* 0x00000008a824723c */ /* 0x050ff00000041824 */
        /* <DEDUP_REMOVED lines=27> */
[C---:B------:R-:W-:Y:S08]  /*c150*/  HMMA.16816.F32.BF16 R112, R168.reuse, R10, R112 ;  /* 0x0000000aa870723c */ /* 0x040ff00000041870 */
[C---:B-1----:R-:W-:Y:S08]  /*c160*/  HMMA.16816.F32.BF16 R116, R168.reuse, R12, R116 ;  /* 0x0000000ca874723c */ /* 0x042ff00000041874 */
[C---:B------:R-:W-:Y:S08]  /*c170*/  HMMA.16816.F32.BF16 R120, R168.reuse, R14, R120 ;  /* 0x0000000ea878723c */ /* 0x040ff00000041878 */
[C---:B--2---:R-:W-:Y:S08]  /*c180*/  HMMA.16816.F32.BF16 R124, R168.reuse, R4, R124 ;  /* 0x00000004a87c723c */ /* 0x044ff0000004187c */
[----:B------:R-:W-:Y:S01]  /*c190*/  HMMA.16816.F32.BF16 R128, R168, R6, R128 ;  /* 0x00000006a880723c */ /* 0x000fe20000041880 */
[----:B------:R-:W-:-:S07]  /*c1a0*/  @P0 BRA `(.L_x_528) ;  /* 0xffffbdb000000947 */ /* 0x000fce000383ffff */
.L_x_505:
[----:B------:R-:W3:Y:S01]  /*c1b0*/  LDL R0, [R1+0xb0] ;  /* 0x0000b00001007983 */ /* 0x000ee20000100800 */
[----:B--2---:R-:W-:-:S03]  /*c1c0*/  IMAD.MOV.U32 R2, RZ, RZ, c[0x0][0x2c4] ;  /* 0x0000b100ff027624 */ /* 0x004fc600078e00ff */
[----:B-1----:R-:W2:Y:S04]  /*c1d0*/  LDL R4, [R1+0x74] ;  /* 0x0000740001047983 */ /* 0x002ea80000100800 */
[----:B------:R-:W2:Y:S01]  /*c1e0*/  LDL R3, [R1+0x78] ;  /* 0x0000780001037983 */ /* 0x000ea20000100800 */
[----:B------:R-:W-:Y:S01]  /*c1f0*/  ISETP.NE.AND P0, PT, R2, 0x1, PT ;  /* 0x000000010200780c */ /* 0x000fe20003f05270 */
[----:B------:R-:W-:Y:S01]  /*c200*/  IMAD.MOV.U32 R5, RZ, RZ, c[0x0][0x32c] ;  /* 0x0000cb00ff057624 */ /* 0x000fe200078e00ff */
[----:B---3--:R-:W-:-:S11]  /*c210*/  IADD3 R0, R0, 0x7f, RZ ;  /* 0x0000007f00007810 */ /* 0x008fd60007ffe0ff */
[----:B------:R-:W-:-:S05]  /*c220*/  @P0 IMAD.HI.U32 R2, R0, c[0x0][0x2c8], RZ ;  /* 0x0000b20000020a27 */ /* 0x000fca00078e00ff */
[----:B------:R-:W-:Y:S02]  /*c230*/  @P0 SHF.R.U32.HI R0, RZ, c[0x0][0x2cc], R2 ;  /* 0x0000b300ff000a19 */ /* 0x000fe40000011602 */
[----:B------:R-:W-:Y:S02]  /*c240*/  ISETP.GE.AND P0, PT, R5, 0x1, PT ;  /* 0x000000010500780c */ /* 0x000fe40003f06270 */
[----:B--2---:R-:W-:-:S05]  /*c250*/  IADD3 R2, R3, 0x1, -R4 ;  /* 0x0000000103027810 */ /* 0x004fca0007ffe804 */
[----:B------:R-:W-:-:S05]  /*c260*/  IMAD.IADD R0, R2, 0x1, R0 ;  /* 0x0000000102007824 */ /* 0x000fca00078e0200 */
[----:B------:R-:W-:Y:S01]  /*c270*/  IADD3 R2, R0, -c[0x0][0x324], RZ ;  /* 0x8000c90000027a10 */ /* 0x000fe20007ffe0ff */
[----:B------:R-:W-:Y:S05]  /*c280*/  @!P0 BRA `(.L_x_529) ;  /* 0x0000011000008947 */ /* 0x000fea0003800000 */
[----:B------:R-:W-:Y:S01]  /*c290*/  ISETP.GT.AND P0, PT, R0, -0x1, PT ;  /* 0xffffffff0000780c */ /* 0x000fe20003f04270 */
[----:B------:R-:W-:-:S12]  /*c2a0*/  BSSY B0, `(.L_x_530) ;  /* 0x000000d000007945 */ /* 0x000fd80003800000 */
        /* <DEDUP_REMOVED lines=8> */
.L_x_531:
[----:B------:R-:W-:-:S04]  /*c330*/  MOV R3, 0x1 ;  /* 0x0000000100037802 */ /* 0x000fc80000000f00 */
[----:B------:R-:W-:-:S13]  /*c340*/  ISETP.NE.AND P0, PT, R3, c[0x0][0x32c], PT ;  /* 0x0000cb0003007a0c */ /* 0x000fda0003f05270 */
[----:B------:R-:W-:-:S05]  /*c350*/  @P0 IMAD.HI.U32 R3, R0, c[0x0][0x330], RZ ;  /* 0x0000cc0000030a27 */ /* 0x000fca00078e00ff */
[----:B------:R-:W-:Y:S02]  /*c360*/  @P0 SHF.R.U32.HI R0, RZ, c[0x0][0x334], R3 ;  /* 0x0000cd00ff000a19 */ /* 0x000fe40000011603 */
.L_x_532:
[----:B------:R-:W-:Y:S05]  /*c370*/  BSYNC B0 ;  /* 0x0000000000007941 */ /* 0x000fea0003800000 */
.L_x_530:
[----:B------:R-:W-:-:S05]  /*c380*/  IMAD R0, R0, c[0x0][0x32c], RZ ;  /* 0x0000cb0000007a24 */ /* 0x000fca00078e02ff */
[----:B------:R-:W-:Y:S02]  /*c390*/  IMNMX R2, R2, R0, !PT ;  /* 0x0000000002027217 */ /* 0x000fe40007800200 */
.L_x_529:
[----:B------:R-:W2:Y:S04]  /*c3a0*/  LDL R0, [R1+0x3c] ;  /* 0x00003c0001007983 */ /* 0x000ea80000100800 */
[----:B------:R-:W3:Y:S01]  /*c3b0*/  LDL R4, [R1+0x70] ;  /* 0x0000700001047983 */ /* 0x000ee20000100800 */
[----:B------:R-:W-:-:S05]  /*c3c0*/  IADD3 R2, R2, 0x2f, RZ ;  /* 0x0000002f02027810 */ /* 0x000fca0007ffe0ff */
[----:B------:R-:W-:-:S04]  /*c3d0*/  IMAD.HI R2, R2, 0x2aaaaaab, RZ ;  /* 0x2aaaaaab02027827 */ /* 0x000fc800078e02ff */
[----:B--2---:R-:W-:Y:S01]  /*c3e0*/  IMAD.MOV.U32 R3, RZ, RZ, R0 ;  /* 0x000000ffff037224 */ /* 0x004fe200078e0000 */
[----:B------:R-:W-:-:S04]  /*c3f0*/  SHF.R.U32.HI R0, RZ, 0x1f, R2 ;  /* 0x0000001fff007819 */ /* 0x000fc80000011602 */
[----:B------:R-:W-:-:S04]  /*c400*/  LEA.HI.SX32 R0, R2, R0, 0x1d ;  /* 0x0000000002007211 */ /* 0x000fc800078feaff */
[----:B---3--:R-:W-:-:S04]  /*c410*/  IMNMX R4, R4, R0, !PT ;  /* 0x0000000004047217 */ /* 0x008fc80007800200 */
[----:B------:R-:W-:Y:S01]  /*c420*/  ISETP.GE.AND P0, PT, R3, R4, PT ;  /* 0x000000040300720c */ /* 0x000fe20003f06270 */
[----:B------:R1:W-:-:S12]  /*c430*/  STL [R1+0x80], R4 ;  /* 0x0000800401007387 */ /* 0x0003d80000100800 */
[----:B------:R-:W-:Y:S05]  /*c440*/  @!P0 BRA `(.L_x_533) ;  /* 0x0000359000008947 */ /* 0x000fea0003800000 */
.L_x_546:
[----:B-1----:R-:W2:Y:S01]  /*c450*/  LDL R4, [R1+0x4] ;  /* 0x0000040001047983 */ /* 0x002ea20000100800 */
[----:B------:R-:W-:Y:S04]  /*c460*/  DEPBAR.LE SB0, 0x0 ;  /* 0x000080000000791a */ /* 0x000fe80000000000 */
[----:B------:R-:W3:Y:S01]  /*c470*/  LDL R2, [R1+0x3c] ;  /* 0x00003c0001027983 */ /* 0x000ee20000100800 */
[----:B------:R-:W-:Y:S01]  /*c480*/  WARPSYNC 0xffffffff ;  /* 0xffffffff00007948 */ /* 0x000fe20003800000 */
[----:B------:R-:W-:Y:S01]  /*c490*/  BSSY B0, `(.L_x_534) ;  /* 0x0000061000007945 */ /* 0x000fe20003800000 */
[----:B------:R-:W-:Y:S01]  /*c4a0*/  MOV R134, R133 ;  /* 0x0000008500867202 */ /* 0x000fe20000000f00 */
[----:B------:R-:W4:Y:S04]  /*c4b0*/  LDL R3, [R1+0x8] ;  /* 0x0000080001037983 */ /* 0x000f280000100800 */
[----:B------:R-:W3:Y:S04]  /*c4c0*/  LDL R0, [R1+0x70] ;  /* 0x0000700001007983 */ /* 0x000ee80000100800 */
[----:B------:R-:W-:Y:S06]  /*c4d0*/  BAR.SYNC.DEFER_BLOCKING 0x0 ;  /* 0x0000000000007b1d */ /* 0x000fec0000010000 */
[----:B------:R1:W1:Y:S04]  /*c4e0*/  LDSM.16.M88.4 R8, [R236] ;  /* 0x00000000ec08783b */ /* 0x0002680000000200 */
[----:B------:R1:W1:Y:S04]  /*c4f0*/  LDSM.16.M88.4 R16, [R236+0x800] ;  /* 0x00080000ec10783b */ /* 0x0002680000000200 */
[----:B------:R1:W1:Y:S04]  /*c500*/  LDSM.16.M88.4 R24, [R236+0x1000] ;  /* 0x00100000ec18783b */ /* 0x0002680000000200 */
[----:B------:R1:W1:Y:S04]  /*c510*/  LDSM.16.M88.4 R168, [R243] ;  /* 0x00000000f3a8783b */ /* 0x0002680000000200 */
[----:B--2---:R2:W1:Y:S04]  /*c520*/  LDSM.16.M88.4 R172, [R4] ;  /* 0x0000000004ac783b */ /* 0x0044680000000200 */
[----:B----4-:R2:W4:Y:S01]  /*c530*/  LDSM.16.M88.4 R176, [R3] ;  /* 0x0000000003b0783b */ /* 0x0105220000000200 */
[----:B---3--:R-:W-:Y:S11]  /*c540*/  ISETP.GT.AND P0, PT, R0, R2, PT ;  /* 0x000000020000720c */ /* 0x008ff60003f04270 */
[----:B------:R-:W-:Y:S02]  /*c550*/  @!UPT UIADD3 URZ, URZ, URZ, URZ ;  /* 0x0000003f3f3ff290 */ /* 0x000fe4000fffe03f */
[----:B------:R-:W-:-:S05]  /*c560*/  @P0 BRA `(.L_x_535) ;  /* 0x0000053000000947 */ /* 0x000fca0003800000 */
[----:B--2---:R-:W2:Y:S04]  /*c570*/  LDL R4, [R1+0x38] ;  /* 0x0000380001047983 */ /* 0x004ea80000100800 */
[----:B------:R-:W3:Y:S04]  /*c580*/  LDL R12, [R1+0x28] ;  /* 0x00002800010c7983 */ /* 0x000ee80000100800 */
[----:B------:R-:W5:Y:S04]  /*c590*/  LDL.64 R6, [R1+0xa0] ;  /* 0x0000a00001067983 */ /* 0x000f680000100a00 */
[----:B----4-:R-:W4:Y:S01]  /*c5a0*/  LDL R5, [R1+0xa8] ;  /* 0x0000a80001057983 */ /* 0x010f220000100800 */
        /* <DEDUP_REMOVED lines=8> */
[----:B-----5:R-:W-:Y:S03]  /*c630*/  IADD3 R0, P0, R6, R2, RZ ;  /* 0x0000000206007210 */ /* 0x020fe60007f1e0ff */
[----:B------:R-:W-:Y:S05]  /*c640*/  IMAD R4, R12, c[0x0][0x21c], R4 ;  /* 0x000087000c047a24 */ /* 0x000fea00078e0204 */
[----:B----4-:R-:W-:Y:S02]  /*c650*/  IADD3.X R2, R5, R3, R4, P0, !PT ;  /* 0x0000000305027210 */ /* 0x010fe400007fe404 */
[C---:B------:R-:W-:Y:S04]  /*c660*/  LEA R12, P0, R0.reuse, c[0x0][0x1f8], 0x1 ;  /* 0x00007e00000c7a11 */ /* 0x040fe800078008ff */
[----:B------:R-:W-:Y:S01]  /*c670*/  LEA.HI.X R5, R0, c[0x0][0x1fc], R2, 0x1, P0 ;  /* 0x00007f0000057a11 */ /* 0x000fe200000f0c02 */
[----:B------:R-:W-:-:S06]  /*c680*/  BRA.DIV ~URZ, `(.L_x_536) ;  /* 0x0000e6927f007947 */ /* 0x000fcc000b800000 */
[----:B------:R2:W3:Y:S02]  /*c690*/  SHFL.IDX PT, R4, R5, RZ, 0x181f ;  /* 0x00181fff05047589 */ /* 0x0004e400000e0000 */
.L_x_655:
[----:B------:R-:W-:-:S05]  /*c6a0*/  BRA.DIV ~URZ, `(.L_x_537) ;  /* 0x0000e7027f007947 */ /* 0x000fca000b800000 */
[----:B------:R4:W2:Y:S02]  /*c6b0*/  SHFL.IDX PT, R0, R12, RZ, 0x181f ;  /* 0x00181fff0c007589 */ /* 0x0008a400000e0000 */
.L_x_656:
        /* <DEDUP_REMOVED lines=13> */
[----:B----4-:R-:W-:Y:S05]  /*c790*/  IADD3 R6, P0, R0, R6, RZ ;  /* 0x0000000600067210 */ /* 0x010fea0007f1e0ff */
[----:B---3--:R-:W-:Y:S06]  /*c7a0*/  IMAD.X R7, R4, 0x1, R3, P0 ;  /* 0x0000000104077824 */ /* 0x008fec00000e0603 */
[----:B------:R-:W-:Y:S01]  /*c7b0*/  @!PT LDS RZ, [RZ] ;  /* 0x00000000fffff984 */ /* 0x000fe20000000800 */
[----:B------:R-:W-:Y:S01]  /*c7c0*/  @!PT LDS RZ, [RZ] ;  /* 0x00000000fffff984 */ /* 0x000fe20000000800 */
[----:B------:R-:W-:Y:S01]  /*c7d0*/  @!PT LDS RZ, [RZ] ;  /* 0x00000000fffff984 */ /* 0x000fe20000000800 */
[----:B--2---:R2:W-:Y:S01]  /*c7e0*/  LDGSTS.E.BYPASS.LTC128B.128 [R13+0x4080], [R6.64], !P4 ;  /* 0x04080000060d7fae */ /* 0x0045e2000e101d46 */
[----:B------:R-:W-:Y:S02]  /*c7f0*/  ISETP.GE.AND P3, PT, R135, c[0x0][0x1d4], PT ;  /* 0x0000750087007a0c */ /* 0x000fe40003f66270 */
[----:B------:R-:W-:Y:S02]  /*c800*/  IADD3 R2, P0, R0, R2, RZ ;  /* 0x0000000200027210 */ /* 0x000fe40007f1e0ff */
[----:B------:R-:W-:Y:S02]  /*c810*/  ISETP.GE.AND P2, PT, R22, c[0x0][0x1d4], PT ;  /* 0x0000750016007a0c */ /* 0x000fe40003f46270 */
[----:B------:R-:W-:Y:S01]  /*c820*/  ISETP.GE.AND P1, PT, R14, c[0x0][0x1d4], PT ;  /* 0x000075000e007a0c */ /* 0x000fe20003f26270 */
[----:B--2---:R-:W2:Y:S02]  /*c830*/  LDL R7, [R1+0x48] ;  /* 0x0000480001077983 */ /* 0x004ea40000100800 */
[----:B--2---:R-:W-:Y:S05]  /*c840*/  IMAD.X R3, R4, 0x1, R7, P0 ;  /* 0x0000000104037824 */ /* 0x004fea00000e0607 */
[----:B------:R2:W-:Y:S02]  /*c850*/  LDGSTS.E.BYPASS.LTC128B.128 [R13+0x5880], [R2.64], !P3 ;  /* 0x05880000020d7fae */ /* 0x0005e4000d901d46 */
[----:B--2---:R-:W-:Y:S05]  /*c860*/  IADD3 R2, P0, R0, R23, RZ ;  /* 0x0000001700027210 */ /* 0x004fea0007f1e0ff */
[----:B------:R-:W-:Y:S02]  /*c870*/  IMAD.X R3, R4, 0x1, R20, P0 ;  /* 0x0000000104037824 */ /* 0x000fe400000e0614 */
[----:B------:R-:W2:Y:S04]  /*c880*/  S2R R20, SR_TID.X ;  /* 0x0000000000147919 */ /* 0x000ea80000002100 */
[----:B------:R3:W-:Y:S01]  /*c890*/  LDGSTS.E.BYPASS.LTC128B.128 [R13+0x7080], [R2.64], !P2 ;  /* 0x07080000020d7fae */ /* 0x0007e2000d101d46 */
[----:B--2---:R-:W-:Y:S02]  /*c8a0*/  ISETP.GT.AND P5, PT, R20, 0x7f, PT ;  /* 0x0000007f1400780c */ /* 0x004fe40003fa4270 */
[----:B---3--:R-:W-:Y:S05]  /*c8b0*/  IADD3 R2, P0, R0, R21, RZ ;  /* 0x0000001500027210 */ /* 0x008fea0007f1e0ff */
[----:B------:R-:W-:Y:S05]  /*c8c0*/  IMAD.X R3, R4, 0x1, R15, P0 ;  /* 0x0000000104037824 */ /* 0x000fea00000e060f */
[----:B------:R2:W-:Y:S01]  /*c8d0*/  LDGSTS.E.BYPASS.LTC128B.128 [R13+0x8880], [R2.64], !P1 ;  /* 0x08880000020d7fae */ /* 0x0005e2000c901d46 */
[----:B------:R-:W-:-:S05]  /*c8e0*/  @P5 BRA `(.L_x_535) ;  /* 0x000001b000005947 */ /* 0x000fca0003800000 */
[----:B------:R-:W-:-:S05]  /*c8f0*/  BRA.DIV ~URZ, `(.L_x_538) ;  /* 0x0000e5427f007947 */ /* 0x000fca000b800000 */
[----:B------:R3:W4:Y:S04]  /*c900*/  SHFL.IDX PT, R4, R5, 0x1, 0x181f ;  /* 0x00381f0005047f89 */ /* 0x00072800000e0000 */
[----:B------:R3:W2:Y:S02]  /*c910*/  SHFL.IDX PT, R0, R12, 0x1, 0x181f ;  /* 0x00381f000c007f89 */ /* 0x0006a400000e0000 */
.L_x_657:
[----:B------:R-:W5:Y:S04]  /*c920*/  LDL R6, [R1+0xc4] ;  /* 0x0000c40001067983 */ /* 0x000f680000100800 */
[----:B--2---:R-:W2:Y:S04]  /*c930*/  LDL R3, [R1+0x44] ;  /* 0x0000440001037983 */ /* 0x004ea80000100800 */
[----:B---3--:R-:W3:Y:S04]  /*c940*/  LDL R2, [R1+0xd0] ;  /* 0x0000d00001027983 */ /* 0x008ee80000100800 */
[----:B----4-:R-:W4:Y:S04]  /*c950*/  LDL R20, [R1+0x48] ;  /* 0x0000480001147983 */ /* 0x010f280000100800 */
[----:B------:R-:W4:Y:S04]  /*c960*/  LDL R5, [R1+0x1c] ;  /* 0x00001c0001057983 */ /* 0x000f280000100800 */
[----:B------:R-:W4:Y:S04]  /*c970*/  LDL R15, [R1+0xbc] ;  /* 0x0000bc00010f7983 */ /* 0x000f280000100800 */
[----:B------:R-:W4:Y:S04]  /*c980*/  LDL R14, [R1+0x4c] ;  /* 0x00004c00010e7983 */ /* 0x000f280000100800 */
[----:B------:R-:W4:Y:S04]  /*c990*/  LDL R13, [R1+0xb8] ;  /* 0x0000b800010d7983 */ /* 0x000f280000100800 */
[----:B------:R-:W4:Y:S01]  /*c9a0*/  LDL R12, [R1+0x50] ;  /* 0x00005000010c7983 */ /* 0x000f220000100800 */
[----:B-----5:R-:W-:Y:S05]  /*c9b0*/  IADD3 R6, P0, R0, R6, RZ ;  /* 0x0000000600067210 */ /* 0x020fea0007f1e0ff */
[----:B--2---:R-:W-:Y:S01]  /*c9c0*/  IMAD.X R7, R4, 0x1, R3, P0 ;  /* 0x0000000104077824 */ /* 0x004fe200000e0603 */
        /* <DEDUP_REMOVED lines=13> */
.L_x_535:
[----:B------:R-:W-:Y:S05]  /*caa0*/  BSYNC B0 ;  /* 0x0000000000007941 */ /* 0x000fea0003800000 */
.L_x_534:
[----:B------:R-:W0:Y:S01]  /*cab0*/  LDGDEPBAR ;  /* 0x00000000000079af */ /* 0x000e220000000000 */
[----:B------:R-:W-:Y:S01]  /*cac0*/  WARPSYNC 0xffffffff ;  /* 0xffffffff00007948 */ /* 0x000fe20003800000 */
[C---:B-12---:R-:W-:Y:S01]  /*cad0*/  HMMA.16816.F32.BF16 R4, R160.reuse, R8, RZ ;  /* 0x00000008a004723c */ /* 0x046fe200000418ff */
[----:B------:R-:W-:Y:S07]  /*cae0*/  BSSY B0, `(.L_x_539) ;  /* 0x000013e000007945 */ /* 0x000fee0003800000 */
[C---:B------:R-:W-:Y:S08]  /*caf0*/  HMMA.16816.F32.BF16 R8, R160.reuse, R10, RZ ;  /* 0x0000000aa008723c */ /* 0x040ff000000418ff */
[C---:B------:R-:W-:Y:S08]  /*cb00*/  HMMA.16816.F32.BF16 R12, R160.reuse, R16, RZ ;  /* 0x00000010a00c723c */ /* 0x040ff000000418ff */
        /* <DEDUP_REMOVED lines=9> */
[C---:B----4-:R-:W-:Y:S08]  /*cba0*/  HMMA.16816.F32.BF16 R20, R164.reuse, R176, R20 ;  /* 0x000000b0a414723c */ /* 0x050ff00000041814 */
        /* <DEDUP_REMOVED lines=122> */
[----:B------:R-:W2:Y:S04]  /*d350*/  MUFU.TANH R2, R0 ;  /* 0x0000000000027308 */ /* 0x000ea80000002400 */
[----:B------:R-:W-:Y:S01]  /*d360*/  FMUL.FTZ R3, R11, c[0x0][0x320] ;  /* 0x0000c8000b037a20 */ /* 0x000fe20000410000 */
[C---:B-1----:R-:W-:Y:S03]  /*d370*/  HMMA.16816.F32.BF16 R12, R232.reuse, R168, R12 ;  /* 0x000000a8e80c723c */ /* 0x042fe6000004180c */
[----:B------:R-:W-:Y:S02]  /*d380*/  FMUL.FTZ R10, R10, c[0x0][0x320] ;  /* 0x0000c8000a0a7a20 */ /* 0x000fe40000410000 */
[----:B------:R-:W-:Y:S03]  /*d390*/  MUFU.TANH R175, R3 ;  /* 0x0000000300af7308 */ /* 0x000fe60000002400 */
[C---:B------:R-:W-:Y:S07]  /*d3a0*/  HMMA.16816.F32.BF16 R16, R232.reuse, R170, R16 ;  /* 0x000000aae810723c */ /* 0x040fee0000041810 */
[----:B------:R-:W-:Y:S01]  /*d3b0*/  MUFU.TANH R177, R10 ;  /* 0x0000000a00b17308 */ /* 0x000fe20000002400 */
[----:B--2---:R1:W-:Y:S01]  /*d3c0*/  STL [R1+0x20], R2 ;  /* 0x0000200201007387 */ /* 0x0043e20000100800 */
[----:B------:R-:W-:Y:S08]  /*d3d0*/  FMUL.FTZ R0, R5, c[0x0][0x320] ;  /* 0x0000c80005007a20 */ /* 0x000ff00000410000 */
[----:B------:R2:W-:Y:S02]  /*d3e0*/  MUFU.TANH R179, R0 ;  /* 0x0000000000b37308 */ /* 0x0005e40000002400 */
[----:B--2---:R-:W-:Y:S08]  /*d3f0*/  FMUL.FTZ R0, R6, c[0x0][0x320] ;  /* 0x0000c80006007a20 */ /* 0x004ff00000410000 */
[----:B------:R2:W-:Y:S02]  /*d400*/  MUFU.TANH R178, R0 ;  /* 0x0000000000b27308 */ /* 0x0005e40000002400 */
[----:B--2---:R-:W-:Y:S02]  /*d410*/  FMUL.FTZ R0, R7, c[0x0][0x320] ;  /* 0x0000c80007007a20 */ /* 0x004fe40000410000 */
[----:B------:R-:W2:Y:S01]  /*d420*/  LDSM.16.M88.4 R4, [R237+0x5800] ;  /* 0x00580000ed04783b */ /* 0x000ea20000000200 */
[----:B------:R-:W-:Y:S05]  /*d430*/  DEPBAR.LE SB0, 0x0 ;  /* 0x000080000000791a */ /* 0x000fea0000000000 */
[----:B-1----:R1:W3:Y:S02]  /*d440*/  MUFU.TANH R2, R0 ;  /* 0x0000000000027308 */ /* 0x0022e40000002400 */
[----:B------:R-:W-:Y:S01]  /*d450*/  BAR.SYNC.DEFER_BLOCKING 0x0 ;  /* 0x0000000000007b1d */ /* 0x000fe20000010000 */
[----:B-1----:R-:W-:Y:S07]  /*d460*/  FMUL.FTZ R0, R8, c[0x0][0x320] ;  /* 0x0000c80008007a20 */ /* 0x002fee0000410000 */
[----:B------:R1:W4:Y:S01]  /*d470*/  MUFU.TANH R176, R0 ;  /* 0x0000000000b07308 */ /* 0x0003220000002400 */
[----:B------:R-:W5:Y:S04]  /*d480*/  LDL R8, [R1+0x3c] ;  /* 0x00003c0001087983 */ /* 0x000f680000100800 */
[----:B---3--:R3:W-:Y:S01]  /*d490*/  STL [R1+0x24], R2 ;  /* 0x0000240201007387 */ /* 0x0087e20000100800 */
[C---:B--2---:R-:W-:Y:S08]  /*d4a0*/  HMMA.16816.F32.BF16 R20, R232.reuse, R4, R20 ;  /* 0x00000004e814723c */ /* 0x044ff00000041814 */
[----:B------:R-:W-:Y:S04]  /*d4b0*/  HMMA.16816.F32.BF16 R24, R232, R6, R24 ;  /* 0x00000006e818723c */ /* 0x000fe80000041818 */
[----:B-1----:R-:W-:Y:S02]  /*d4c0*/  FMUL.FTZ R0, R9, c[0x0][0x320] ;  /* 0x0000c80009007a20 */ /* 0x002fe40000410000 */
[----:B------:R-:W5:Y:S02]  /*d4d0*/  LDL R9, [R1+0x70] ;  /* 0x0000700001097983 */ /* 0x000f640000100800 */
[----:B------:R1:W2:Y:S01]  /*d4e0*/  MUFU.TANH R174, R0 ;  /* 0x0000000000ae7308 */ /* 0x0002a20000002400 */
[----:B---3--:R-:W-:Y:S09]  /*d4f0*/  FMUL.FTZ R2, R13, c[0x0][0x320] ;  /* 0x0000c8000d027a20 */ /* 0x008ff20000410000 */
[----:B------:R-:W3:Y:S01]  /*d500*/  MUFU.TANH R170, R2 ;  /* 0x0000000200aa7308 */ /* 0x000ee20000002400 */
[----:B-1----:R-:W-:Y:S09]  /*d510*/  FMUL.FTZ R0, R12, c[0x0][0x320] ;  /* 0x0000c8000c007a20 */ /* 0x002ff20000410000 */
        /* <DEDUP_REMOVED lines=19> */
[----:B-----5:R-:W-:Y:S01]  /*d650*/  ISETP.GT.AND P0, PT, R8, R9, PT ;  /* 0x000000090800720c */ /* 0x020fe20003f04270 */
        /* <DEDUP_REMOVED lines=11> */
[----:B--234-:R-:W2:Y:S01]  /*d710*/  LDL R9, [R1+0x84] ;  /* 0x0000840001097983 */ /* 0x01cea20000100800 */
[----:B------:R-:W-:Y:S03]  /*d720*/  IMAD.MOV.U32 R3, RZ, RZ, c[0x0][0x2b8] ;  /* 0x0000ae00ff037624 */ /* 0x000fe600078e00ff */
[----:B------:R-:W3:Y:S02]  /*d730*/  LDL R4, [R1+0x178] ;  /* 0x0001780001047983 */ /* 0x000ee40000100800 */
[----:B------:R-:W-:Y:S02]  /*d740*/  ISETP.NE.AND P2, PT, R3, 0x1, PT ;  /* 0x000000010300780c */ /* 0x000fe40003f45270 */
[----:B------:R-:W4:Y:S04]  /*d750*/  LDL.64 R20, [R1+0x98] ;  /* 0x0000980001147983 */ /* 0x000f280000100a00 */
[----:B------:R-:W5:Y:S04]  /*d760*/  LDL R5, [R1+0xac] ;  /* 0x0000ac0001057983 */ /* 0x000f680000100800 */
[----:B------:R-:W4:Y:S04]  /*d770*/  LDL R6, [R1+0x88] ;  /* 0x0000880001067983 */ /* 0x000f280000100800 */
[----:B------:R-:W1:Y:S01]  /*d780*/  S2R R7, SR_TID.X ;  /* 0x0000000000077919 */ /* 0x000e620000002100 */
[----:B---3--:R-:W-:Y:S01]  /*d790*/  ISETP.GT.AND P1, PT, R4, 0x2f, PT ;  /* 0x0000002f0400780c */ /* 0x008fe20003f24270 */
[----:B--2---:R-:W-:Y:S02]  /*d7a0*/  IMAD R2, R8, 0x30, R9 ;  /* 0x0000003008027824 */ /* 0x004fe400078e0209 */
[----:B------:R-:W2:Y:S03]  /*d7b0*/  LDL.64 R8, [R1+0x90] ;  /* 0x0000900001087983 */ /* 0x000ea60000100a00 */
[----:B------:R-:W-:Y:S05]  /*d7c0*/  IADD3 R2, R2, -0x30, R4 ;  /* 0xffffffd002027810 */ /* 0x000fea0007ffe004 */
[----:B------:R-:W-:Y:S04]  /*d7d0*/  @P2 IMAD.HI.U32 R3, R2, c[0x0][0x2bc], RZ ;  /* 0x0000af0002032a27 */ /* 0x000fe800078e00ff */
[----:B-1----:R-:W-:Y:S01]  /*d7e0*/  IMAD.MOV.U32 R0, RZ, RZ, R2 ;  /* 0x000000ffff007224 */ /* 0x002fe200078e0002 */
[----:B------:R-:W-:Y:S04]  /*d7f0*/  @P2 SHF.R.U32.HI R0, RZ, c[0x0][0x2c0], R3 ;  /* 0x0000b000ff002a19 */ /* 0x000fe80000011603 */
[C---:B----4-:R-:W-:Y:S01]  /*d800*/  @!P1 IADD3 R3, P0, R0.reuse, R20, RZ ;  /* 0x0000001400039210 */ /* 0x050fe20007f1e0ff */
[----:B------:R-:W-:Y:S03]  /*d810*/  IMAD.MOV R4, RZ, RZ, -R0 ;  /* 0x000000ffff047224 */ /* 0x000fe600078e0a00 */
[----:B-----5:R-:W-:Y:S01]  /*d820*/  @!P1 LEA.HI.X.SX32 R0, R0, R5, 0x1, P0 ;  /* 0x0000000500009211 */ /* 0x020fe200000f0eff */
[----:B------:R-:W-:Y:S01]  /*d830*/  IMAD R4, R4, c[0x0][0x2b8], R2 ;  /* 0x0000ae0004047a24 */ /* 0x000fe200078e0202 */
[C---:B------:R-:W-:Y:S01]  /*d840*/  @!P1 LEA R2, P0, R3.reuse, c[0x0][0x2a0], 0x2 ;  /* 0x0000a80003029a11 */ /* 0x040fe200078010ff */
[----:B------:R-:W-:Y:S03]  /*d850*/  IMAD.MOV.U32 R5, RZ, RZ, RZ ;  /* 0x000000ffff057224 */ /* 0x000fe600078e00ff */
[----:B------:R-:W-:Y:S01]  /*d860*/  @!P1 LEA.HI.X R3, R3, c[0x0][0x2a4], R0, 0x2, P0 ;  /* 0x0000a90003039a11 */ /* 0x000fe200000f1400 */
[----:B------:R1:W-:Y:S01]  /*d870*/  STL [R1+0x38], R4 ;  /* 0x0000380401007387 */ /* 0x0003e20000100800 */
[----:B------:R-:W-:Y:S03]  /*d880*/  SHF.R.S32.HI R0, RZ, 0x1f, R4 ;  /* 0x0000001fff007819 */ /* 0x000fe60000011404 */
[----:B------:R3:W4:Y:S02]  /*d890*/  @!P1 LDG.E R5, [R2.64] ;  /* 0x0000000602059981 */ /* 0x000724000c1e1900 */
[----:B------:R-:W-:Y:S04]  /*d8a0*/  IMAD R0, R0, c[0x0][0x1e0], RZ ;  /* 0x0000780000007a24 */ /* 0x000fe800078e02ff */
[C---:B------:R-:W-:Y:S02]  /*d8b0*/  IMAD R0, R4.reuse, c[0x0][0x1e4], R0 ;  /* 0x0000790004007a24 */ /* 0x040fe400078e0200 */
[----:B---3--:R-:W-:Y:S04]  /*d8c0*/  IMAD.WIDE.U32 R2, R4, c[0x0][0x1e0], RZ ;  /* 0x0000780004027a25 */ /* 0x008fe800078e00ff */
[----:B------:R-:W-:Y:S01]  /*d8d0*/  IMAD.IADD R3, R3, 0x1, R0 ;  /* 0x0000000103037824 */ /* 0x000fe200078e0200 */
[----:B----4-:R-:W-:Y:S01]  /*d8e0*/  SHF.R.S32.HI R0, RZ, 0x1f, R5 ;  /* 0x0000001fff007819 */ /* 0x010fe20000011405 */
[----:B------:R3:W-:Y:S02]  /*d8f0*/  STL [R1+0x28], R5 ;  /* 0x0000280501007387 */ /* 0x0007e40000100800 */
[C---:B------:R-:W-:Y:S04]  /*d900*/  IMAD.WIDE.U32 R2, R5.reuse, c[0x0][0x1f0], R2 ;  /* 0x00007c0005027a25 */ /* 0x040fe800078e0002 */
[----:B-1----:R-:W-:Y:S01]  /*d910*/  IMAD R4, R0, c[0x0][0x1f0], RZ ;  /* 0x00007c0000047a24 */ /* 0x002fe200078e02ff */
[----:B--2---:R-:W-:Y:S03]  /*d920*/  IADD3 R0, P0, R8, R2, RZ ;  /* 0x0000000208007210 */ /* 0x004fe60007f1e0ff */
[----:B------:R-:W-:Y:S05]  /*d930*/  IMAD R4, R5, c[0x0][0x1f4], R4 ;  /* 0x00007d0005047a24 */ /* 0x000fea00078e0204 */
[----:B------:R-:W-:Y:S02]  /*d940*/  IADD3.X R2, R6, R3, R4, P0, !PT ;  /* 0x0000000306027210 */ /* 0x000fe400007fe404 */
[C---:B------:R-:W-:Y:S04]  /*d950*/  LEA R9, P0, R0.reuse, c[0x0][0x1c8], 0x1 ;  /* 0x0000720000097a11 */ /* 0x040fe800078008ff */
[----:B------:R-:W-:Y:S02]  /*d960*/  LEA.HI.X R8, R0, c[0x0][0x1cc], R2, 0x1, P0 ;  /* 0x0000730000087a11 */ /* 0x000fe400000f0c02 */
[----:B---3--:R-:W-:Y:S04]  /*d970*/  SHF.R.S32.HI R5, RZ, 0x1f, R7 ;  /* 0x0000001fff057819 */ /* 0x008fe80000011407 */
[----:B------:R-:W-:Y:S04]  /*d980*/  LEA.HI R5, R5, R7, RZ, 0x3 ;  /* 0x0000000705057211 */ /* 0x000fe800078f18ff */
[----:B------:R-:W-:Y:S04]  /*d990*/  SHF.R.S32.HI R5, RZ, 0x3, R5 ;  /* 0x00000003ff057819 */ /* 0x000fe80000011405 */
[----:B------:R-:W-:Y:S04]  /*d9a0*/  IADD3 R5, -R5, 0x30, RZ ;  /* 0x0000003005057810 */ /* 0x000fe80007ffe1ff */
[----:B------:R-:W-:Y:S01]  /*d9b0*/  ISETP.GE.AND P0, PT, R5, 0x1, PT ;  /* 0x000000010500780c */ /* 0x000fe20003f06270 */
[----:B------:R-:W-:-:S10]  /*d9c0*/  BRA.DIV ~URZ, `(.L_x_541) ;  /* 0x0000d5827f007947 */ /* 0x000fd4000b800000 */
[----:B------:R1:W2:Y:S02]  /*d9d0*/  SHFL.IDX PT, R4, R8, RZ, 0x181f ;  /* 0x00181fff08047589 */ /* 0x0002a400000e0000 */
.L_x_658:
[----:B------:R-:W-:-:S05]  /*d9e0*/  BRA.DIV ~URZ, `(.L_x_542) ;  /* 0x0000d5f27f007947 */ /* 0x000fca000b800000 */
[----:B------:R3:W4:Y:S02]  /*d9f0*/  SHFL.IDX PT, R0, R9, RZ, 0x181f ;  /* 0x00181fff09007589 */ /* 0x00072400000e0000 */
.L_x_659:
        /* <DEDUP_REMOVED lines=14> */
[----:B----4-:R-:W-:Y:S01]  /*dae0*/  @P0 IMAD.X R7, R4, 0x1, R7, P1 ;  /* 0x0000000104070824 */ /* 0x010fe200008e0607 */
[----:B---3--:R-:W-:Y:S11]  /*daf0*/  @P0 ISETP.GE.AND P1, PT, R3, c[0x0][0x1d4], PT ;  /* 0x0000750003000a0c */ /* 0x008ff60003f26270 */
        /* <DEDUP_REMOVED lines=24> */
.L_x_660:
        /* <DEDUP_REMOVED lines=36> */
.L_x_540:
[----:B--234-:R-:W-:Y:S05]  /*dec0*/  BSYNC B0 ;  /* 0x0000000000007941 */ /* 0x01cfea0003800000 */
.L_x_539:
[----:B-1----:R-:W2:Y:S04]  /*ded0*/  LDL R0, [R1+0x20] ;  /* 0x0000200001007983 */ /* 0x002ea80000100800 */
[----:B------:R-:W3:Y:S04]  /*dee0*/  LDL R3, [R1+0x24] ;  /* 0x0000240001037983 */ /* 0x000ee80000100800 */
[----:B------:R-:W0:Y:S01]  /*def0*/  LDGDEPBAR ;  /* 0x00000000000079af */ /* 0x000e220000000000 */
[----:B--2---:R-:W-:Y:S02]  /*df00*/  FMNMX.FTZ R2, R0, R133, !PT ;  /* 0x0000008500027209 */ /* 0x004fe40007810000 */
[----:B------:R-:W-:Y:S02]  /*df10*/  FMNMX.FTZ R0, R178, R132, !PT ;  /* 0x00000084b2007209 */ /* 0x000fe40007810000 */
[----:B------:R-:W-:Y:S02]  /*df20*/  FMNMX.FTZ R2, R179, R2, !PT ;  /* 0x00000002b3027209 */ /* 0x000fe40007810000 */
[----:B---3--:R-:W-:Y:S02]  /*df30*/  FMNMX.FTZ R0, R3, R0, !PT ;  /* 0x0000000003007209 */ /* 0x008fe40007810000 */
        /* <DEDUP_REMOVED lines=22> */
.L_x_661:
[----:B-12---:R-:W-:Y:S01]  /*e0a0*/  FMNMX.FTZ R4, R4, R0, !PT ;  /* 0x0000000004047209 */ /* 0x006fe20007810000 */
[----:B------:R-:W-:-:S05]  /*e0b0*/  BRA.DIV ~URZ, `(.L_x_545) ;  /* 0x0000d1027f007947 */ /* 0x000fca000b800000 */
[----:B------:R-:W1:Y:S02]  /*e0c0*/  SHFL.BFLY PT, R0, R4, 0x1, 0x1f ;  /* 0x0c201f0004007f89 */ /* 0x000e6400000e0000 */
[----:B-1----:R-:W-:Y:S02]  /*e0d0*/  FMNMX.FTZ R133, R4, R0, !PT ;  /* 0x0000000004857209 */ /* 0x002fe40007810000 */
[----:B------:R-:W1:Y:S02]  /*e0e0*/  SHFL.BFLY PT, R0, R5, 0x2, 0x1f ;  /* 0x0c401f0005007f89 */ /* 0x000e6400000e0000 */
[----:B-1----:R-:W-:Y:S05]  /*e0f0*/  FMNMX.FTZ R4, R5, R0, !PT ;  /* 0x0000000005047209 */ /* 0x002fea0007810000 */
[----:B------:R1:W2:Y:S02]  /*e100*/  SHFL.BFLY PT, R0, R4, 0x1, 0x1f ;  /* 0x0c201f0004007f89 */ /* 0x0002a400000e0000 */
.L_x_662:
[----:B------:R-:W3:Y:S01]  /*e110*/  LDL.LU R2, [R1+0x20] ;  /* 0x0000200001027983 */ /* 0x000ee20000300800 */
[----:B--2---:R-:W-:Y:S01]  /*e120*/  FMNMX.FTZ R3, R0, R4, !PT ;  /* 0x0000000400037209 */ /* 0x004fe20007810000 */
[C---:B------:R-:W-:Y:S01]  /*e130*/  FADD.FTZ R0, -R133.reuse, R134 ;  /* 0x0000008685007221 */ /* 0x040fe20000010100 */
[----:B------:R-:W-:Y:S01]  /*e140*/  WARPSYNC 0xffffffff ;  /* 0xffffffff00007948 */ /* 0x000fe20003800000 */
[----:B------:R-:W2:Y:S01]  /*e150*/  LDL.LU R20, [R1+0x60] ;  /* 0x0000600001147983 */ /* 0x000ea20000300800 */
[----:B-1----:R-:W-:Y:S02]  /*e160*/  FMUL.FTZ R4, R133, c[0x0][0x2d0] ;  /* 0x0000b40085047a20 */ /* 0x002fe40000410000 */
[----:B------:R-:W-:Y:S01]  /*e170*/  FMUL.FTZ R0, R0, c[0x0][0x2d0] ;  /* 0x0000b40000007a20 */ /* 0x000fe20000410000 */
[----:B------:R-:W4:Y:S01]  /*e180*/  LDL.LU R19, [R1+0x24] ;  /* 0x0000240001137983 */ /* 0x000f220000300800 */
        /* <DEDUP_REMOVED lines=10> */
[--C-:B------:R-:W-:Y:S01]  /*e230*/  FFMA.FTZ R176, R135, c[0x0][0x2d0], -R4.reuse ;  /* 0x0000b40087b07a23 */ /* 0x100fe20000010804 */
[----:B------:R-:W-:Y:S10]  /*e240*/  MUFU.EX2 R7, R7 ;  /* 0x0000000700077308 */ /* 0x000ff40000000800 */
[----:B------:R-:W-:Y:S01]  /*e250*/  MUFU.EX2 R9, R6 ;  /* 0x0000000600097308 */ /* 0x000fe20000000800 */
[----:B---3--:R-:W-:Y:S09]  /*e260*/  FFMA.FTZ R8, R2, c[0x0][0x2d0], -R4 ;  /* 0x0000b40002087a23 */ /* 0x008ff20000010804 */
[----:B------:R-:W1:Y:S10]  /*e270*/  MUFU.EX2 R2, R0 ;  /* 0x0000000000027308 */ /* 0x000e740000000800 */
[----:B------:R-:W3:Y:S10]  /*e280*/  MUFU.EX2 R4, R8 ;  /* 0x0000000800047308 */ /* 0x000ef40000000800 */
[----:B------:R-:W4:Y:S01]  /*e290*/  MUFU.EX2 R8, R5 ;  /* 0x0000000500087308 */ /* 0x000f220000000800 */
[C---:B-1----:R-:W-:Y:S02]  /*e2a0*/  FMUL.FTZ R24, R2.reuse, R136 ;  /* 0x0000008802187220 */ /* 0x042fe40000410000 */
[----:B------:R-:W5:Y:S01]  /*e2b0*/  LDL.LU R136, [R1+0x5c] ;  /* 0x00005c0001887983 */ /* 0x000f620000300800 */
[C---:B------:R-:W-:Y:S02]  /*e2c0*/  FMUL.FTZ R25, R2.reuse, R137 ;  /* 0x0000008902197220 */ /* 0x040fe40000410000 */
[C---:B------:R-:W-:Y:S02]  /*e2d0*/  FMUL.FTZ R21, R2.reuse, R141 ;  /* 0x0000008d02157220 */ /* 0x040fe40000410000 */
[C---:B------:R-:W-:Y:S02]  /*e2e0*/  FMUL.FTZ R28, R2.reuse, R28 ;  /* 0x0000001c021c7220 */ /* 0x040fe40000410000 */
[C---:B------:R-:W-:Y:S01]  /*e2f0*/  FMUL.FTZ R29, R2.reuse, R29 ;  /* 0x0000001d021d7220 */ /* 0x040fe20000410000 */
[----:B---3--:R-:W-:Y:S01]  /*e300*/  F2FP.BF16.PACK_AB R168, R7, R4 ;  /* 0x0000000407a8723e */ /* 0x008fe200000010ff */
[----:B--2---:R-:W-:Y:S02]  /*e310*/  FFMA.FTZ R0, R2, R20, R4 ;  /* 0x0000001402007223 */ /* 0x004fe40000010004 */
[----:B------:R-:W-:Y:S02]  /*e320*/  FMUL.FTZ R4, R3, c[0x0][0x2d0] ;  /* 0x0000b40003047a20 */ /* 0x000fe40000410000 */
[----:B------:R-:W-:Y:S02]  /*e330*/  FADD.FTZ R6, R7, R0 ;  /* 0x0000000007067221 */ /* 0x000fe40000010000 */
[----:B------:R-:W-:Y:S02]  /*e340*/  FADD.FTZ R0, -R3, R132 ;  /* 0x0000008403007221 */ /* 0x000fe40000010100 */
[--C-:B----4-:R-:W-:Y:S01]  /*e350*/  FFMA.FTZ R7, R19, c[0x0][0x2d0], -R4.reuse ;  /* 0x0000b40013077a23 */ /* 0x110fe20000010804 */
[----:B------:R-:W-:Y:S01]  /*e360*/  F2FP.BF16.PACK_AB R170, R8, R9 ;  /* 0x0000000908aa723e */ /* 0x000fe200000010ff */
[----:B------:R-:W-:Y:S02]  /*e370*/  FMUL.FTZ R0, R0, c[0x0][0x2d0] ;  /* 0x0000b40000007a20 */ /* 0x000fe40000410000 */
[--C-:B------:R-:W-:Y:S02]  /*e380*/  FFMA.FTZ R132, R177, c[0x0][0x2d0], -R4.reuse ;  /* 0x0000b400b1847a23 */ /* 0x100fe40000010804 */
        /* <DEDUP_REMOVED lines=8> */
[----:B------:R-:W-:Y:S01]  /*e410*/  MOV R141, R23 ;  /* 0x00000017008d7202 */ /* 0x000fe20000000f00 */
[--C-:B------:R-:W-:Y:S01]  /*e420*/  FFMA.FTZ R175, R18, c[0x0][0x2d0], -R4.reuse ;  /* 0x0000b40012af7a23 */ /* 0x100fe20000010804 */
[----:B------:R1:W-:Y:S01]  /*e430*/  MUFU.EX2 R135, R5 ;  /* 0x0000000500877308 */ /* 0x0003e20000000800 */
[--C-:B------:R-:W-:Y:S02]  /*e440*/  FFMA.FTZ R173, R173, c[0x0][0x2d0], -R4.reuse ;  /* 0x0000b400adad7a23 */ /* 0x100fe40000010804 */
[----:B------:R-:W-:Y:S02]  /*e450*/  FFMA.FTZ R178, R16, c[0x0][0x2d0], -R4 ;  /* 0x0000b40010b27a23 */ /* 0x000fe40000010804 */
[C---:B------:R-:W-:Y:S02]  /*e460*/  FMUL.FTZ R4, R2.reuse, R156 ;  /* 0x0000009c02047220 */ /* 0x040fe40000410000 */
[----:B------:R-:W-:Y:S02]  /*e470*/  FADD.FTZ R6, R9, R6 ;  /* 0x0000000609067221 */ /* 0x000fe40000010000 */
[----:B------:R-:W-:Y:S01]  /*e480*/  FMUL.FTZ R9, R2, R153 ;  /* 0x0000009902097220 */ /* 0x000fe20000410000 */
[----:B------:R-:W2:Y:S01]  /*e490*/  MUFU.EX2 R156, R7 ;  /* 0x00000007009c7308 */ /* 0x000ea20000000800 */
[----:B------:R-:W-:Y:S01]  /*e4a0*/  FADD.FTZ R177, R8, R6 ;  /* 0x0000000608b17221 */ /* 0x000fe20000010000 */
[----:B------:R-:W-:Y:S01]  /*e4b0*/  MOV R153, R19 ;  /* 0x0000001300997202 */ /* 0x000fe20000000f00 */
[C---:B------:R-:W-:Y:S01]  /*e4c0*/  FMUL.FTZ R8, R2.reuse, R152 ;  /* 0x0000009802087220 */ /* 0x040fe20000410000 */
[----:B------:R-:W-:Y:S01]  /*e4d0*/  MOV R152, R22 ;  /* 0x0000001600987202 */ /* 0x000fe20000000f00 */
[C---:B------:R-:W-:Y:S02]  /*e4e0*/  FMUL.FTZ R12, R2.reuse, R148 ;  /* 0x00000094020c7220 */ /* 0x040fe40000410000 */
[C---:B------:R-:W-:Y:S02]  /*e4f0*/  FMUL.FTZ R13, R2.reuse, R149 ;  /* 0x00000095020d7220 */ /* 0x040fe40000410000 */
[C---:B------:R-:W-:Y:S01]  /*e500*/  FMUL.FTZ R16, R2.reuse, R144 ;  /* 0x0000009002107220 */ /* 0x040fe20000410000 */
[----:B------:R-:W-:Y:S01]  /*e510*/  MOV R144, R14 ;  /* 0x0000000e00907202 */ /* 0x000fe20000000f00 */
[C---:B------:R-:W-:Y:S01]  /*e520*/  FMUL.FTZ R17, R2.reuse, R145 ;  /* 0x0000009102117220 */ /* 0x040fe20000410000 */
[----:B------:R-:W-:Y:S01]  /*e530*/  MUFU.EX2 R149, R132 ;  /* 0x0000008400957308 */ /* 0x000fe20000000800 */
[C---:B------:R-:W-:Y:S01]  /*e540*/  FMUL.FTZ R20, R2.reuse, R140 ;  /* 0x0000008c02147220 */ /* 0x040fe20000410000 */
[----:B------:R-:W-:Y:S01]  /*e550*/  MOV R140, R10 ;  /* 0x0000000a008c7202 */ /* 0x000fe20000000f00 */
[C---:B-1----:R-:W-:Y:S01]  /*e560*/  FMUL.FTZ R5, R2.reuse, R157 ;  /* 0x0000009d02057220 */ /* 0x042fe20000410000 */
[----:B------:R-:W-:Y:S01]  /*e570*/  MOV R145, R11 ;  /* 0x0000000b00917202 */ /* 0x000fe20000000f00 */
[C---:B------:R-:W-:Y:S01]  /*e580*/  FMUL.FTZ R32, R2.reuse, R32 ;  /* 0x0000002002207220 */ /* 0x040fe20000410000 */
[----:B------:R-:W-:Y:S01]  /*e590*/  MOV R157, R15 ;  /* 0x0000000f009d7202 */ /* 0x000fe20000000f00 */
[C---:B------:R-:W-:Y:S02]  /*e5a0*/  FMUL.FTZ R33, R2.reuse, R33 ;  /* 0x0000002102217220 */ /* 0x040fe40000410000 */
[C---:B------:R-:W-:Y:S02]  /*e5b0*/  FMUL.FTZ R36, R2.reuse, R36 ;  /* 0x0000002402247220 */ /* 0x040fe40000410000 */
[----:B------:R-:W-:Y:S01]  /*e5c0*/  FMUL.FTZ R37, R2, R37 ;  /* 0x0000002502257220 */ /* 0x000fe20000410000 */
[----:B--2---:R-:W-:Y:S01]  /*e5d0*/  F2FP.BF16.PACK_AB R169, R156, R135 ;  /* 0x000000879ca9723e */ /* 0x004fe200000010ff */
[----:B------:R-:W-:Y:S02]  /*e5e0*/  FMUL.FTZ R7, R0, R159 ;  /* 0x0000009f00077220 */ /* 0x000fe40000410000 */
[----:B------:R-:W2:Y:S01]  /*e5f0*/  LDL R159, [R1] ;  /* 0x00000000019f7983 */ /* 0x000ea20000100800 */
        /* <DEDUP_REMOVED lines=42> */
[C---:B------:R-:W-:Y:S01]  /*e8a0*/  FMUL.FTZ R6, R0.reuse, R158 ;  /* 0x0000009e00067220 */ /* 0x040fe20000410000 */
[----:B------:R-:W-:Y:S01]  /*e8b0*/  MOV R158, R27 ;  /* 0x0000001b009e7202 */ /* 0x000fe20000000f00 */
[----:B------:R-:W-:Y:S02]  /*e8c0*/  FMUL.FTZ R27, R0, R139 ;  /* 0x0000008b001b7220 */ /* 0x000fe40000410000 */
[C---:B------:R-:W-:Y:S01]  /*e8d0*/  FMUL.FTZ R124, R2.reuse, R124 ;  /* 0x0000007c027c7220 */ /* 0x040fe20000410000 */
[----:B------:R1:W-:Y:S01]  /*e8e0*/  MUFU.EX2 R132, R158 ;  /* 0x0000009e00847308 */ /* 0x0003e20000000800 */
[C---:B------:R-:W-:Y:S02]  /*e8f0*/  FMUL.FTZ R125, R2.reuse, R125 ;  /* 0x0000007d027d7220 */ /* 0x040fe40000410000 */
[C---:B------:R-:W-:Y:S02]  /*e900*/  FMUL.FTZ R128, R2.reuse, R128 ;  /* 0x0000008002807220 */ /* 0x040fe40000410000 */
[----:B------:R-:W-:Y:S01]  /*e910*/  FMUL.FTZ R129, R2, R129 ;  /* 0x0000008102817220 */ /* 0x000fe20000410000 */
[----:B------:R-:W-:Y:S01]  /*e920*/  MOV R2, R26 ;  /* 0x0000001a00027202 */ /* 0x000fe20000000f00 */
[C---:B------:R-:W-:Y:S02]  /*e930*/  FMUL.FTZ R26, R0.reuse, R138 ;  /* 0x0000008a001a7220 */ /* 0x040fe40000410000 */
[C---:B------:R-:W-:Y:S02]  /*e940*/  FMUL.FTZ R14, R0.reuse, R150 ;  /* 0x00000096000e7220 */ /* 0x040fe40000410000 */
[----:B------:R-:W3:Y:S01]  /*e950*/  MUFU.EX2 R150, R134 ;  /* 0x0000008600967308 */ /* 0x000ee20000000800 */
[C---:B------:R-:W-:Y:S01]  /*e960*/  FMUL.FTZ R10, R0.reuse, R154 ;  /* 0x0000009a000a7220 */ /* 0x040fe20000410000 */
[----:B------:R-:W-:Y:S01]  /*e970*/  MOV R154, R145 ;  /* 0x00000091009a7202 */ /* 0x000fe20000000f00 */
[C---:B------:R-:W-:Y:S01]  /*e980*/  FMUL.FTZ R11, R0.reuse, R155 ;  /* 0x0000009b000b7220 */ /* 0x040fe20000410000 */
[----:B------:R-:W-:Y:S01]  /*e990*/  MOV R155, R144 ;  /* 0x00000090009b7202 */ /* 0x000fe20000000f00 */
[C---:B------:R-:W-:Y:S02]  /*e9a0*/  FMUL.FTZ R15, R0.reuse, R151 ;  /* 0x00000097000f7220 */ /* 0x040fe40000410000 */
[C---:B------:R-:W-:Y:S02]  /*e9b0*/  FMUL.FTZ R18, R0.reuse, R146 ;  /* 0x0000009200127220 */ /* 0x040fe40000410000 */
[C---:B------:R-:W-:Y:S01]  /*e9c0*/  FMUL.FTZ R19, R0.reuse, R147 ;  /* 0x0000009300137220 */ /* 0x040fe20000410000 */
[----:B------:R4:W-:Y:S01]  /*e9d0*/  MUFU.EX2 R151, R173 ;  /* 0x000000ad00977308 */ /* 0x0009e20000000800 */
[C---:B------:R-:W-:Y:S01]  /*e9e0*/  FMUL.FTZ R22, R0.reuse, R142 ;  /* 0x0000008e00167220 */ /* 0x040fe20000410000 */
[----:B------:R-:W-:Y:S01]  /*e9f0*/  LDSM.16.MT88.4 R144, [R241+0x800] ;  /* 0x00080000f190783b */ /* 0x000fe20000004200 */
[C---:B------:R-:W-:Y:S01]  /*ea00*/  FMUL.FTZ R23, R0.reuse, R143 ;  /* 0x0000008f00177220 */ /* 0x040fe20000410000 */
[----:B-1----:R-:W-:Y:S01]  /*ea10*/  MOV R158, R141 ;  /* 0x0000008d009e7202 */ /* 0x002fe20000000f00 */
[C---:B------:R-:W-:Y:S02]  /*ea20*/  FMUL.FTZ R30, R0.reuse, R30 ;  /* 0x0000001e001e7220 */ /* 0x040fe40000410000 */
[C---:B------:R-:W-:Y:S02]  /*ea30*/  FMUL.FTZ R31, R0.reuse, R31 ;  /* 0x0000001f001f7220 */ /* 0x040fe40000410000 */
[C---:B------:R-:W-:Y:S01]  /*ea40*/  FMUL.FTZ R34, R0.reuse, R34 ;  /* 0x0000002200227220 */ /* 0x040fe20000410000 */
[----:B------:R-:W-:Y:S01]  /*ea50*/  MUFU.EX2 R2, R2 ;  /* 0x0000000200027308 */ /* 0x000fe20000000800 */
[C---:B------:R-:W-:Y:S02]  /*ea60*/  FMUL.FTZ R35, R0.reuse, R35 ;  /* 0x0000002300237220 */ /* 0x040fe40000410000 */
[----:B------:R-:W-:Y:S01]  /*ea70*/  FMUL.FTZ R38, R0, R38 ;  /* 0x0000002600267220 */ /* 0x000fe20000410000 */
[----:B---3--:R-:W-:Y:S01]  /*ea80*/  F2FP.BF16.PACK_AB R171, R150, R149 ;  /* 0x0000009596ab723e */ /* 0x008fe200000010ff */
[C---:B------:R-:W-:Y:S02]  /*ea90*/  FMUL.FTZ R39, R0.reuse, R39 ;  /* 0x0000002700277220 */ /* 0x040fe40000410000 */
[C---:B------:R-:W-:Y:S02]  /*eaa0*/  FMUL.FTZ R42, R0.reuse, R42 ;  /* 0x0000002a002a7220 */ /* 0x040fe40000410000 */
[C---:B------:R-:W-:Y:S01]  /*eab0*/  FMUL.FTZ R43, R0.reuse, R43 ;  /* 0x0000002b002b7220 */ /* 0x040fe20000410000 */
[----:B------:R-:W-:Y:S01]  /*eac0*/  MUFU.EX2 R134, R176 ;  /* 0x000000b000867308 */ /* 0x000fe20000000800 */
[C---:B------:R-:W-:Y:S02]  /*ead0*/  FMUL.FTZ R46, R0.reuse, R46 ;  /* 0x0000002e002e7220 */ /* 0x040fe40000410000 */
[C---:B------:R-:W-:Y:S01]  /*eae0*/  FMUL.FTZ R47, R0.reuse, R47 ;  /* 0x0000002f002f7220 */ /* 0x040fe20000410000 */
[----:B----4-:R-:W-:Y:S01]  /*eaf0*/  MOV R173, R157 ;  /* 0x0000009d00ad7202 */ /* 0x010fe20000000f00 */
        /* <DEDUP_REMOVED lines=34> */
[----:B-1----:R-:W-:Y:S01]  /*ed20*/  MOV R178, R157 ;  /* 0x0000009d00b27202 */ /* 0x002fe20000000f00 */
        /* <DEDUP_REMOVED lines=12> */
[----:B-----5:R-:W-:Y:S02]  /*edf0*/  FFMA.FTZ R148, R0, R136, R135 ;  /* 0x0000008800947223 */ /* 0x020fe40000010087 */
[----:B------:R-:W1:Y:S01]  /*ee00*/  LDSM.16.MT88.4 R136, [R239] ;  /* 0x00000000ef88783b */ /* 0x000e620000004200 */
[----:B------:R-:W-:Y:S01]  /*ee10*/  FADD.FTZ R0, R132, R177 ;  /* 0x000000b184007221 */ /* 0x000fe20000010000 */
[----:B------:R-:W3:Y:S03]  /*ee20*/  MUFU.EX2 R135, R179 ;  /* 0x000000b300877308 */ /* 0x000ee60000000800 */
[----:B------:R-:W-:Y:S03]  /*ee30*/  FADD.FTZ R0, R2, R0 ;  /* 0x0000000002007221 */ /* 0x000fe60000010000 */
[----:B------:R-:W4:Y:S04]  /*ee40*/  LDL R177, [R1+0x80] ;  /* 0x0000800001b17983 */ /* 0x000f280000100800 */
[----:B------:R-:W5:Y:S10]  /*ee50*/  MUFU.EX2 R179, R174 ;  /* 0x000000ae00b37308 */ /* 0x000f740000000800 */
[----:B------:R-:W2:Y:S01]  /*ee60*/  MUFU.EX2 R174, R153 ;  /* 0x0000009900ae7308 */ /* 0x000ea20000000800 */
[----:B---3--:R-:W-:Y:S04]  /*ee70*/  FADD.FTZ R0, R135, R0 ;  /* 0x0000000087007221 */ /* 0x008fe80000010000 */
[----:B------:R-:W-:Y:S01]  /*ee80*/  FADD.FTZ R0, R134, R0 ;  /* 0x0000000086007221 */ /* 0x000fe20000010000 */
        /* <DEDUP_REMOVED lines=51> */
[----:B------:R-:W-:Y:S03]  /*f1c0*/  F2FP.BF16.PACK_AB R137, R157, R151 ;  /* 0x000000979d89723e */ /* 0x000fe600000010ff */
[----:B------:R-:W-:Y:S02]  /*f1d0*/  F2FP.BF16.PACK_AB R138, R134, R135 ;  /* 0x00000087868a723e */ /* 0x000fe400000010ff */
[----:B-----5:R-:W-:Y:S02]  /*f1e0*/  F2FP.BF16.PACK_AB R139, R176, R179 ;  /* 0x000000b3b08b723e */ /* 0x020fe400000010ff */
[----:B------:R-:W2:Y:S01]  /*f1f0*/  MUFU.EX2 R2, R155 ;  /* 0x0000009b00027308 */ /* 0x000ea20000000800 */
[----:B------:R-:W-:Y:S04]  /*f200*/  F2FP.BF16.PACK_AB R169, R175, R174 ;  /* 0x000000aeafa9723e */ /* 0x000fe800000010ff */
[C---:B------:R-:W-:Y:S05]  /*f210*/  HMMA.16816.F32.BF16 R4, R136.reuse, R140, R4 ;  /* 0x0000008c8804723c */ /* 0x040fea0000041804 */
[----:B------:R-:W3:Y:S03]  /*f220*/  MUFU.EX2 R135, R154 ;  /* 0x0000009a00877308 */ /* 0x000ee60000000800 */
[C---:B------:R-:W-:Y:S01]  /*f230*/  HMMA.16816.F32.BF16 R8, R136.reuse, R142, R8 ;  /* 0x0000008e8808723c */ /* 0x040fe20000041808 */
[----:B------:R-:W5:Y:S03]  /*f240*/  LDSM.16.MT88.4 R140, [R240+0x800] ;  /* 0x00080000f08c783b */ /* 0x000f660000004200 */
[----:B-1----:R-:W-:Y:S03]  /*f250*/  FADD.FTZ R0, R132, R0 ;  /* 0x0000000084007221 */ /* 0x002fe60000010000 */
[----:B------:R-:W1:Y:S01]  /*f260*/  MUFU.EX2 R134, R159 ;  /* 0x0000009f00867308 */ /* 0x000e620000000800 */
[C---:B------:R-:W-:Y:S04]  /*f270*/  HMMA.16816.F32.BF16 R12, R136.reuse, R144, R12 ;  /* 0x00000090880c723c */ /* 0x040fe8000004180c */
[C---:B--2---:R-:W-:Y:S01]  /*f280*/  F2FP.BF16.PACK_AB R168, R2.reuse, R132 ;  /* 0x0000008402a8723e */ /* 0x044fe200000010ff */
[----:B------:R-:W-:Y:S02]  /*f290*/  FADD.FTZ R0, R2, R0 ;  /* 0x0000000002007221 */ /* 0x000fe40000010000 */
[----:B------:R-:W-:Y:S01]  /*f2a0*/  FADD.FTZ R2, R156, R148 ;  /* 0x000000949c027221 */ /* 0x000fe20000010000 */
[C---:B------:R-:W-:Y:S01]  /*f2b0*/  HMMA.16816.F32.BF16 R16, R136.reuse, R146, R16 ;  /* 0x000000928810723c */ /* 0x040fe20000041810 */
[----:B------:R-:W2:Y:S01]  /*f2c0*/  LDSM.16.MT88.4 R144, [R242+0x800] ;  /* 0x00080000f290783b */ /* 0x000ea20000004200 */
[----:B------:R-:W4:Y:S02]  /*f2d0*/  MUFU.EX2 R173, R158 ;  /* 0x0000009e00ad7308 */ /* 0x000f240000000800 */
[----:B---3--:R-:W-:Y:S05]  /*f2e0*/  FADD.FTZ R0, R135, R0 ;  /* 0x0000000087007221 */ /* 0x008fea0000010000 */
[----:B------:R-:W-:Y:S03]  /*f2f0*/  LDSM.16.MT88.4 R152, [R239+0x1000] ;  /* 0x00100000ef98783b */ /* 0x000fe60000004200 */
[C---:B-1----:R-:W-:Y:S01]  /*f300*/  FADD.FTZ R0, R134.reuse, R0 ;  /* 0x0000000086007221 */ /* 0x042fe20000010000 */
[----:B------:R-:W-:Y:S02]  /*f310*/  F2FP.BF16.PACK_AB R170, R134, R135 ;  /* 0x0000008786aa723e */ /* 0x000fe400000010ff */
[----:B------:R-:W-:Y:S02]  /*f320*/  MOV R134, R151 ;  /* 0x0000009700867202 */ /* 0x000fe40000000f00 */
[----:B------:R1:W-:Y:S01]  /*f330*/  STL [R1+0x60], R0 ;  /* 0x0000600001007387 */ /* 0x0003e20000100800 */
[----:B------:R-:W-:Y:S03]  /*f340*/  MOV R135, R150 ;  /* 0x0000009600877202 */ /* 0x000fe60000000f00 */
[----:B------:R-:W3:Y:S01]  /*f350*/  LDL.LU R132, [R1+0x3c] ;  /* 0x00003c0001847983 */ /* 0x000ee20000300800 */
[C---:B-----5:R-:W-:Y:S03]  /*f360*/  HMMA.16816.F32.BF16 R20, R136.reuse, R140, R20 ;  /* 0x0000008c8814723c */ /* 0x060fe60000041814 */
[----:B----4-:R-:W-:Y:S05]  /*f370*/  F2FP.BF16.PACK_AB R171, R173, R172 ;  /* 0x000000acadab723e */ /* 0x010fea00000010ff */
[C---:B------:R-:W-:Y:S01]  /*f380*/  HMMA.16816.F32.BF16 R24, R136.reuse, R142, R24 ;  /* 0x0000008e8818723c */ /* 0x040fe20000041818 */
[----:B------:R-:W4:Y:S07]  /*f390*/  LDSM.16.MT88.4 R140, [R239+0x2000] ;  /* 0x00200000ef8c783b */ /* 0x000f2e0000004200 */
[C---:B--2---:R-:W-:Y:S04]  /*f3a0*/  HMMA.16816.F32.BF16 R28, R136.reuse, R144, R28 ;  /* 0x00000090881c723c */ /* 0x044fe8000004181c */
[----:B-1----:R-:W-:Y:S04]  /*f3b0*/  FADD.FTZ R0, R149, R2 ;  /* 0x0000000295007221 */ /* 0x002fe80000010000 */
[C---:B------:R-:W-:Y:S01]  /*f3c0*/  HMMA.16816.F32.BF16 R32, R136.reuse, R146, R32 ;  /* 0x000000928820723c */ /* 0x040fe20000041820 */
[----:B------:R-:W1:Y:S03]  /*f3d0*/  LDSM.16.MT88.4 R144, [R241+0x2000] ;  /* 0x00200000f190783b */ /* 0x000e660000004200 */
[----:B------:R-:W-:Y:S04]  /*f3e0*/  FADD.FTZ R0, R135, R0 ;  /* 0x0000000087007221 */ /* 0x000fe80000010000 */
[----:B------:R-:W-:Y:S04]  /*f3f0*/  FADD.FTZ R0, R134, R0 ;  /* 0x0000000086007221 */ /* 0x000fe80000010000 */
[----:B------:R-:W-:Y:S04]  /*f400*/  FADD.FTZ R0, R178, R0 ;  /* 0x00000000b2007221 */ /* 0x000fe80000010000 */
[----:B------:R-:W-:Y:S04]  /*f410*/  FADD.FTZ R0, R179, R0 ;  /* 0x00000000b3007221 */ /* 0x000fe80000010000 */
[----:B------:R-:W-:Y:S04]  /*f420*/  FADD.FTZ R0, R176, R0 ;  /* 0x00000000b0007221 */ /* 0x000fe80000010000 */
[----:B------:R-:W-:Y:S01]  /*f430*/  FADD.FTZ R0, R174, R0 ;  /* 0x00000000ae007221 */ /* 0x000fe20000010000 */
[C---:B----4-:R-:W-:Y:S03]  /*f440*/  HMMA.16816.F32.BF16 R36, R136.reuse, R140, R36 ;  /* 0x0000008c8824723c */ /* 0x050fe60000041824 */
[----:B------:R-:W-:Y:S04]  /*f450*/  FADD.FTZ R0, R175, R0 ;  /* 0x00000000af007221 */ /* 0x000fe80000010000 */
[----:B------:R-:W-:Y:S01]  /*f460*/  FADD.FTZ R2, R172, R0 ;  /* 0x00000000ac027221 */ /* 0x000fe20000010000 */
[C---:B------:R-:W-:Y:S01]  /*f470*/  HMMA.16816.F32.BF16 R40, R136.reuse, R142, R40 ;  /* 0x0000008e8828723c */ /* 0x040fe20000041828 */
[----:B------:R-:W2:Y:S03]  /*f480*/  LDSM.16.MT88.4 R140, [R240+0x2000] ;  /* 0x00200000f08c783b */ /* 0x000ea60000004200 */
[----:B------:R-:W-:Y:S04]  /*f490*/  FADD.FTZ R2, R173, R2 ;  /* 0x00000002ad027221 */ /* 0x000fe80000010000 */
        /* <DEDUP_REMOVED lines=27> */
[C---:B--2---:R-:W-:Y:S04]  /*f650*/  HMMA.16816.F32.BF16 R116, R136.reuse, R140, R116 ;  /* 0x0000008c8874723c */ /* 0x044fe80000041874 */
[C---:B---3--:R-:W-:Y:S02]  /*f660*/  IADD3 R0, R132.reuse, -0x1, RZ ;  /* 0xffffffff84007810 */ /* 0x048fe40007ffe0ff */
[----:B------:R-:W-:Y:S02]  /*f670*/  ISETP.GT.AND P0, PT, R132, R177, PT ;  /* 0x000000b18400720c */ /* 0x000fe40003f04270 */
[C---:B------:R-:W-:Y:S01]  /*f680*/  HMMA.16816.F32.BF16 R120, R136.reuse, R142, R120 ;  /* 0x0000008e8878723c */ /* 0x040fe20000041878 */
[----:B------:R-:W-:Y:S03]  /*f690*/  STL [R1+0x3c], R0 ;  /* 0x00003c0001007387 */ /* 0x000fe60000100800 */
[----:B------:R-:W-:Y:S01]  /*f6a0*/  MOV R132, R3 ;  /* 0x0000000300847202 */ /* 0x000fe20000000f00 */
[----:B------:R-:W-:Y:S03]  /*f6b0*/  STL [R1+0x5c], R2 ;  /* 0x00005c0201007387 */ /* 0x000fe60000100800 */
[C---:B-1----:R-:W-:Y:S08]  /*f6c0*/  HMMA.16816.F32.BF16 R124, R136.reuse, R144, R124 ;  /* 0x00000090887c723c */ /* 0x042ff0000004187c */
        /* <DEDUP_REMOVED lines=49> */
.L_x_533:
[----:B------:R-:W2:Y:S04]  /*f9e0*/  LDL R2, [R1+0x70] ;  /* 0x0000700001027983 */ /* 0x000ea80000100800 */
[----:B------:R-:W2:Y:S02]  /*f9f0*/  LDL R0, [R1+0x3c] ;  /* 0x00003c0001007983 */ /* 0x000ea40000100800 */
[----:B--2---:R-:W-:-:S13]  /*fa00*/  ISETP.GE.AND P0, PT, R0, R2, PT ;  /* 0x000000020000720c */ /* 0x004fda0003f06270 */
[----:B------:R-:W-:Y:S05]  /*fa10*/  @!P0 BRA `(.L_x_547) ;  /* 0x0000407000008947 */ /* 0x000fea0003800000 */
[----:B------:R-:W-:Y:S02]  /*fa20*/  MOV R135, R132 ;  /* 0x0000008400877202 */ /* 0x000fe40000000f00 */
[----:B------:R-:W-:Y:S02]  /*fa30*/  MOV R134, R133 ;  /* 0x0000008500867202 */ /* 0x000fe40000000f00 */
.L_x_569:
[----:B-1----:R-:W2:Y:S01]  /*fa40*/  LDL R4, [R1+0x38] ;  /* 0x0000380001047983 */ /* 0x002ea20000100800 */
[----:B------:R-:W-:Y:S04]  /*fa50*/  DEPBAR.LE SB0, 0x0 ;  /* 0x000080000000791a */ /* 0x000fe80000000000 */
[----:B------:R-:W3:Y:S01]  /*fa60*/  LDL R6, [R1+0xa8] ;  /* 0x0000a80001067983 */ /* 0x000ee20000100800 */
[----:B------:R-:W-:Y:S03]  /*fa70*/  WARPSYNC 0xffffffff ;  /* 0xffffffff00007948 */ /* 0x000fe60003800000 */
[----:B------:R-:W4:Y:S04]  /*fa80*/  LDL R7, [R1+0x28] ;  /* 0x0000280001077983 */ /* 0x000f280000100800 */
[----:B------:R-:W5:Y:S04]  /*fa90*/  LDL.64 R8, [R1+0xa0] ;  /* 0x0000a00001087983 */ /* 0x000f680000100a00 */
[----:B------:R-:W3:Y:S04]  /*faa0*/  LDL R12, [R1+0x4] ;  /* 0x00000400010c7983 */ /* 0x000ee80000100800 */
[----:B------:R-:W5:Y:S04]  /*fab0*/  LDL R5, [R1+0x8] ;  /* 0x0000080001057983 */ /* 0x000f680000100800 */
[----:B------:R-:W-:Y:S06]  /*fac0*/  BAR.SYNC.DEFER_BLOCKING 0x0 ;  /* 0x0000000000007b1d */ /* 0x000fec0000010000 */
[----:B------:R1:W1:Y:S04]  /*fad0*/  LDSM.16.M88.4 R16, [R236+0x800] ;  /* 0x00080000ec10783b */ /* 0x0002680000000200 */
[----:B------:R1:W1:Y:S04]  /*fae0*/  LDSM.16.M88.4 R24, [R236+0x1000] ;  /* 0x00100000ec18783b */ /* 0x0002680000000200 */
[----:B------:R1:W1:Y:S01]  /*faf0*/  LDSM.16.M88.4 R168, [R243] ;  /* 0x00000000f3a8783b */ /* 0x0002620000000200 */
[----:B--2---:R-:W-:Y:S01]  /*fb00*/  IMAD.WIDE.U32 R2, R4, c[0x0][0x208], RZ ;  /* 0x0000820004027a25 */ /* 0x004fe200078e00ff */
[----:B------:R-:W-:Y:S05]  /*fb10*/  SHF.R.S32.HI R0, RZ, 0x1f, R4 ;  /* 0x0000001fff007819 */ /* 0x000fea0000011404 */
[----:B------:R-:W-:Y:S04]  /*fb20*/  IMAD R0, R0, c[0x0][0x208], RZ ;  /* 0x0000820000007a24 */ /* 0x000fe800078e02ff */
[----:B------:R-:W-:Y:S01]  /*fb30*/  IMAD R0, R4, c[0x0][0x20c], R0 ;  /* 0x0000830004007a24 */ /* 0x000fe200078e0200 */
[----:B----4-:R-:W-:Y:S04]  /*fb40*/  SHF.R.S32.HI R4, RZ, 0x1f, R7 ;  /* 0x0000001fff047819 */ /* 0x010fe80000011407 */
[----:B------:R-:W-:Y:S01]  /*fb50*/  IADD3 R3, R3, R0, RZ ;  /* 0x0000000003037210 */ /* 0x000fe20007ffe0ff */
[----:B------:R-:W-:Y:S01]  /*fb60*/  IMAD R4, R4, c[0x0][0x218], RZ ;  /* 0x0000860004047a24 */ /* 0x000fe200078e02ff */
[----:B---3--:R2:W3:Y:S03]  /*fb70*/  LDSM.16.M88.4 R172, [R12] ;  /* 0x000000000cac783b */ /* 0x0084e60000000200 */
[C---:B------:R-:W-:Y:S01]  /*fb80*/  IMAD.WIDE.U32 R2, R7.reuse, c[0x0][0x218], R2 ;  /* 0x0000860007027a25 */ /* 0x040fe200078e0002 */
[----:B-----5:R2:W4:Y:S03]  /*fb90*/  LDSM.16.M88.4 R176, [R5] ;  /* 0x0000000005b0783b */ /* 0x0205260000000200 */
[----:B------:R-:W-:Y:S01]  /*fba0*/  IMAD R4, R7, c[0x0][0x21c], R4 ;  /* 0x0000870007047a24 */ /* 0x000fe200078e0204 */
[----:B------:R-:W-:Y:S02]  /*fbb0*/  IADD3 R0, P0, R8, R2, RZ ;  /* 0x0000000208007210 */ /* 0x000fe40007f1e0ff */
[----:B------:R2:W1:Y:S02]  /*fbc0*/  LDSM.16.M88.4 R8, [R236] ;  /* 0x00000000ec08783b */ /* 0x0004640000000200 */
[----:B------:R-:W-:Y:S02]  /*fbd0*/  IADD3.X R2, R6, R3, R4, P0, !PT ;  /* 0x0000000306027210 */ /* 0x000fe400007fe404 */
[C---:B------:R-:W-:Y:S04]  /*fbe0*/  LEA R7, P0, R0.reuse, c[0x0][0x1f8], 0x1 ;  /* 0x00007e0000077a11 */ /* 0x040fe800078008ff */
[----:B------:R-:W-:Y:S01]  /*fbf0*/  LEA.HI.X R6, R0, c[0x0][0x1fc], R2, 0x1, P0 ;  /* 0x00007f0000067a11 */ /* 0x000fe200000f0c02 */
[----:B------:R-:W-:-:S06]  /*fc00*/  BRA.DIV ~URZ, `(.L_x_548) ;  /* 0x0000b6827f007947 */ /* 0x000fcc000b800000 */
[----:B------:R2:W4:Y:S02]  /*fc10*/  SHFL.IDX PT, R0, R6, RZ, 0x181f ;  /* 0x00181fff06007589 */ /* 0x00052400000e0000 */
.L_x_663:
[----:B--2---:R-:W2:Y:S01]  /*fc20*/  LDL R5, [R1+0x40] ;  /* 0x0000400001057983 */ /* 0x004ea20000100800 */
[----:B------:R-:W-:Y:S03]  /*fc30*/  BSSY B0, `(.L_x_549) ;  /* 0x000003e000007945 */ /* 0x000fe60003800000 */
[----:B------:R-:W5:Y:S04]  /*fc40*/  LDL R4, [R1+0xc4] ;  /* 0x0000c40001047983 */ /* 0x000f680000100800 */
        /* <DEDUP_REMOVED lines=11> */
[----:B------:R-:W5:Y:S01]  /*fd00*/  SHFL.IDX PT, R2, R7, RZ, 0x181f ;  /* 0x00181fff07027589 */ /* 0x000f6200000e0000 */
[----:B--2---:R-:W-:Y:S02]  /*fd10*/  ISETP.GE.AND P5, PT, R5, c[0x0][0x1d4], PT ;  /* 0x0000750005007a0c */ /* 0x004fe40003fa6270 */
[----:B-----5:R-:W-:Y:S05]  /*fd20*/  IADD3 R4, P0, R2, R4, RZ ;  /* 0x0000000402047210 */ /* 0x020fea0007f1e0ff */
[----:B----4-:R-:W-:Y:S06]  /*fd30*/  IMAD.X R5, R0, 0x1, R133, P0 ;  /* 0x0000000100057824 */ /* 0x010fec00000e0685 */
[----:B------:R-:W-:Y:S01]  /*fd40*/  @!PT LDS RZ, [RZ] ;  /* 0x00000000fffff984 */ /* 0x000fe20000000800 */
[----:B------:R-:W-:Y:S01]  /*fd50*/  @!PT LDS RZ, [RZ] ;  /* 0x00000000fffff984 */ /* 0x000fe20000000800 */
[----:B---3--:R2:W-:Y:S01]  /*fd60*/  LDGSTS.E.BYPASS.LTC128B.128 [R12+0x4080], [R4.64], !P5 ;  /* 0x04080000040c7fae */ /* 0x0085e2000e901d46 */
[----:B------:R-:W-:Y:S02]  /*fd70*/  ISETP.GE.AND P4, PT, R22, c[0x0][0x1d4], PT ;  /* 0x0000750016007a0c */ /* 0x000fe40003f86270 */
[----:B------:R-:W-:Y:S02]  /*fd80*/  ISETP.GE.AND P3, PT, R14, c[0x0][0x1d4], PT ;  /* 0x000075000e007a0c */ /* 0x000fe40003f66270 */
[----:B------:R-:W3:Y:S01]  /*fd90*/  S2R R14, SR_TID.X ;  /* 0x00000000000e7919 */ /* 0x000ee20000002100 */
[----:B------:R-:W-:Y:S02]  /*fda0*/  ISETP.GE.AND P2, PT, R13, c[0x0][0x1d4], PT ;  /* 0x000075000d007a0c */ /* 0x000fe40003f46270 */
[----:B--2---:R-:W-:Y:S05]  /*fdb0*/  IADD3 R4, P0, R2, R132, RZ ;  /* 0x0000008402047210 */ /* 0x004fea0007f1e0ff */
[----:B------:R-:W-:Y:S05]  /*fdc0*/  IMAD.X R5, R0, 0x1, R23, P0 ;  /* 0x0000000100057824 */ /* 0x000fea00000e0617 */
[----:B------:R2:W-:Y:S01]  /*fdd0*/  LDGSTS.E.BYPASS.LTC128B.128 [R12+0x5880], [R4.64], !P4 ;  /* 0x05880000040c7fae */ /* 0x0005e2000e101d46 */
[----:B---3--:R-:W-:Y:S02]  /*fde0*/  ISETP.GT.AND P1, PT, R14, 0x7f, PT ;  /* 0x0000007f0e00780c */ /* 0x008fe40003f24270 */
[----:B--2---:R-:W-:Y:S05]  /*fdf0*/  IADD3 R4, P0, R2, R21, RZ ;  /* 0x0000001502047210 */ /* 0x004fea0007f1e0ff */
[----:B------:R-:W-:Y:S01]  /*fe00*/  IMAD.X R5, R0, 0x1, R20, P0 ;  /* 0x0000000100057824 */ /* 0x000fe200000e0614 */
[----:B------:R-:W-:Y:S04]  /*fe10*/  IADD3 R2, P0, R2, R3, RZ ;  /* 0x0000000302027210 */ /* 0x000fe80007f1e0ff */
[----:B------:R2:W-:Y:S01]  /*fe20*/  LDGSTS.E.BYPASS.LTC128B.128 [R12+0x7080], [R4.64], !P3 ;  /* 0x07080000040c7fae */ /* 0x0005e2000d901d46 */
[----:B------:R-:W-:Y:S05]  /*fe30*/  IMAD.X R3, R0, 0x1, R15, P0 ;  /* 0x0000000100037824 */ /* 0x000fea00000e060f */
[----:B------:R2:W-:Y:S01]  /*fe40*/  LDGSTS.E.BYPASS.LTC128B.128 [R12+0x8880], [R2.64], !P2 ;  /* 0x08880000020c7fae */ /* 0x0005e2000d101d46 */
[----:B------:R-:W-:-:S05]  /*fe50*/  @P1 BRA `(.L_x_550) ;  /* 0x000001b000001947 */ /* 0x000fca0003800000 */
[----:B------:R-:W-:-:S05]  /*fe60*/  BRA.DIV ~URZ, `(.L_x_551) ;  /* 0x0000b4b27f007947 */ /* 0x000fca000b800000 */
[----:B--2---:R2:W3:Y:S04]  /*fe70*/  SHFL.IDX PT, R4, R6, 0x1, 0x181f ;  /* 0x00381f0006047f89 */ /* 0x0044e800000e0000 */
[----:B------:R2:W4:Y:S02]  /*fe80*/  SHFL.IDX PT, R0, R7, 0x1, 0x181f ;  /* 0x00381f0007007f89 */ /* 0x00052400000e0000 */
.L_x_664:
[----:B--2---:R-:W2:Y:S04]  /*fe90*/  LDL R6, [R1+0xc4] ;  /* 0x0000c40001067983 */ /* 0x004ea80000100800 */
[----:B------:R-:W5:Y:S04]  /*fea0*/  LDL R3, [R1+0x44] ;  /* 0x0000440001037983 */ /* 0x000f680000100800 */
[----:B----4-:R-:W4:Y:S04]  /*feb0*/  LDL R2, [R1+0xd0] ;  /* 0x0000d00001027983 */ /* 0x010f280000100800 */
[----:B---3--:R-:W3:Y:S04]  /*fec0*/  LDL R20, [R1+0x48] ;  /* 0x0000480001147983 */ /* 0x008ee80000100800 */
[----:B------:R-:W3:Y:S04]  /*fed0*/  LDL R5, [R1+0x1c] ;  /* 0x00001c0001057983 */ /* 0x000ee80000100800 */
[----:B------:R-:W3:Y:S04]  /*fee0*/  LDL R15, [R1+0xbc] ;  /* 0x0000bc00010f7983 */ /* 0x000ee80000100800 */
[----:B------:R-:W3:Y:S04]  /*fef0*/  LDL R14, [R1+0x4c] ;  /* 0x00004c00010e7983 */ /* 0x000ee80000100800 */
[----:B------:R-:W3:Y:S04]  /*ff00*/  LDL R13, [R1+0xb8] ;  /* 0x0000b800010d7983 */ /* 0x000ee80000100800 */
[----:B------:R-:W3:Y:S01]  /*ff10*/  LDL R12, [R1+0x50] ;  /* 0x00005000010c7983 */ /* 0x000ee20000100800 */
[----:B--2---:R-:W-:Y:S05]  /*ff20*/  IADD3 R6, P0, R0, R6, RZ ;  /* 0x0000000600067210 */ /* 0x004fea0007f1e0ff */
[----:B-----5:R-:W-:Y:S01]  /*ff30*/  IMAD.X R7, R4, 0x1, R3, P0 ;  /* 0x0000000104077824 */ /* 0x020fe200000e0603 */
[----:B----4-:R-:W-:Y:S05]  /*ff40*/  IADD3 R2, P0, R0, R2, RZ ;  /* 0x0000000200027210 */ /* 0x010fea0007f1e0ff */
[----:B---3--:R-:W-:Y:S01]  /*ff50*/  IMAD.X R3, R4, 0x1, R20, P0 ;  /* 0x0000000104037824 */ /* 0x008fe200000e0614 */
        /* <DEDUP_REMOVED lines=11> */
.L_x_550:
[----:B------:R-:W-:Y:S05]  /*10010*/  BSYNC B0 ;  /* 0x0000000000007941 */ /* 0x000fea0003800000 */
.L_x_549:
        /* <DEDUP_REMOVED lines=161> */
[----:B------:R-:W2:Y:S01]  /*10a30*/  MUFU.TANH R0, R3 ;  /* 0x0000000300007308 */ /* 0x000ea20000002400 */
[----:B-1----:R1:W-:Y:S04]  /*10a40*/  STL [R1+0x2c], R2 ;  /* 0x00002c0201007387 */ /* 0x0023e80000100800 */
[----:B------:R-:W3:Y:S04]  /*10a50*/  LDL R8, [R1+0x70] ;  /* 0x0000700001087983 */ /* 0x000ee80000100800 */
[----:B------:R-:W3:Y:S04]  /*10a60*/  LDL R168, [R1+0x3c] ;  /* 0x00003c0001a87983 */ /* 0x000ee80000100800 */
[----:B--2---:R2:W-:Y:S01]  /*10a70*/  STL [R1+0x24], R0 ;  /* 0x0000240001007387 */ /* 0x0045e20000100800 */
        /* <DEDUP_REMOVED lines=22> */
[----:B---3--:R-:W-:Y:S01]  /*10be0*/  ISETP.GT.AND P0, PT, R168, R8, PT ;  /* 0x00000008a800720c */ /* 0x008fe20003f04270 */
        /* <DEDUP_REMOVED lines=13> */
[----:B------:R-:W-:Y:S02]  /*10cc0*/  IMAD.MOV.U32 R2, RZ, RZ, c[0x0][0x2b8] ;  /* 0x0000ae00ff027624 */ /* 0x000fe400078e00ff */
[----:B------:R-:W-:Y:S01]  /*10cd0*/  IMAD.MOV.U32 R6, RZ, RZ, RZ ;  /* 0x000000ffff067224 */ /* 0x000fe200078e00ff */
[----:B------:R-:W3:Y:S02]  /*10ce0*/  LDL R9, [R1+0x178] ;  /* 0x0001780001097983 */ /* 0x000ee40000100800 */
[----:B------:R-:W-:Y:S02]  /*10cf0*/  ISETP.NE.AND P6, PT, R2, 0x1, PT ;  /* 0x000000010200780c */ /* 0x000fe40003fc5270 */
[----:B------:R-:W4:Y:S04]  /*10d00*/  LDL.64 R4, [R1+0x98] ;  /* 0x0000980001047983 */ /* 0x000f280000100a00 */
[----:B------:R-:W5:Y:S04]  /*10d10*/  LDL R8, [R1+0xac] ;  /* 0x0000ac0001087983 */ /* 0x000f680000100800 */
[----:B------:R-:W4:Y:S04]  /*10d20*/  LDL.64 R16, [R1+0x90] ;  /* 0x0000900001107983 */ /* 0x000f280000100a00 */
[----:B------:R-:W4:Y:S01]  /*10d30*/  LDL R7, [R1+0x88] ;  /* 0x0000880001077983 */ /* 0x000f220000100800 */
[----:B---3--:R-:W-:Y:S01]  /*10d40*/  ISETP.GT.AND P1, PT, R9, 0x2f, PT ;  /* 0x0000002f0900780c */ /* 0x008fe20003f24270 */
[----:B--2---:R-:W-:Y:S05]  /*10d50*/  IMAD R2, R168, 0x30, R3 ;  /* 0x00000030a8027824 */ /* 0x004fea00078e0203 */
[----:B------:R-:W-:Y:S05]  /*10d60*/  IADD3 R2, R2, -0x30, R9 ;  /* 0xffffffd002027810 */ /* 0x000fea0007ffe009 */
[----:B------:R-:W-:Y:S04]  /*10d70*/  @P6 IMAD.HI.U32 R3, R2, c[0x0][0x2bc], RZ ;  /* 0x0000af0002036a27 */ /* 0x000fe800078e00ff */
[----:B-1----:R-:W-:Y:S01]  /*10d80*/  IMAD.MOV.U32 R0, RZ, RZ, R2 ;  /* 0x000000ffff007224 */ /* 0x002fe200078e0002 */
[----:B------:R-:W-:Y:S04]  /*10d90*/  @P6 SHF.R.U32.HI R0, RZ, c[0x0][0x2c0], R3 ;  /* 0x0000b000ff006a19 */ /* 0x000fe80000011603 */
[C---:B----4-:R-:W-:Y:S04]  /*10da0*/  @!P1 IADD3 R3, P0, R0.reuse, R4, RZ ;  /* 0x0000000400039210 */ /* 0x050fe80007f1e0ff */
[----:B-----5:R-:W-:Y:S01]  /*10db0*/  @!P1 LEA.HI.X.SX32 R5, R0, R8, 0x1, P0 ;  /* 0x0000000800059211 */ /* 0x020fe200000f0eff */
[----:B------:R-:W-:Y:S01]  /*10dc0*/  IMAD.MOV R0, RZ, RZ, -R0 ;  /* 0x000000ffff007224 */ /* 0x000fe200078e0a00 */
[C---:B------:R-:W-:Y:S03]  /*10dd0*/  @!P1 LEA R4, P0, R3.reuse, c[0x0][0x2a0], 0x2 ;  /* 0x0000a80003049a11 */ /* 0x040fe600078010ff */
[----:B------:R-:W-:Y:S01]  /*10de0*/  IMAD R8, R0, c[0x0][0x2b8], R2 ;  /* 0x0000ae0000087a24 */ /* 0x000fe200078e0202 */
[----:B------:R-:W-:Y:S03]  /*10df0*/  @!P1 LEA.HI.X R5, R3, c[0x0][0x2a4], R5, 0x2, P0 ;  /* 0x0000a90003059a11 */ /* 0x000fe600000f1405 */
[----:B------:R-:W-:Y:S01]  /*10e00*/  IMAD.WIDE.U32 R2, R8, c[0x0][0x1e0], RZ ;  /* 0x0000780008027a25 */ /* 0x000fe200078e00ff */
[----:B------:R-:W-:Y:S01]  /*10e10*/  SHF.R.S32.HI R0, RZ, 0x1f, R8 ;  /* 0x0000001fff007819 */ /* 0x000fe20000011408 */
[----:B------:R-:W2:Y:S04]  /*10e20*/  @!P1 LDG.E R6, [R4.64] ;  /* 0x0000000604069981 */ /* 0x000ea8000c1e1900 */
[----:B------:R1:W-:Y:S01]  /*10e30*/  STL [R1+0x38], R8 ;  /* 0x0000380801007387 */ /* 0x0003e20000100800 */
[----:B------:R-:W-:Y:S04]  /*10e40*/  IMAD R0, R0, c[0x0][0x1e0], RZ ;  /* 0x0000780000007a24 */ /* 0x000fe800078e02ff */
[----:B------:R-:W-:Y:S04]  /*10e50*/  IMAD R0, R8, c[0x0][0x1e4], R0 ;  /* 0x0000790008007a24 */ /* 0x000fe800078e0200 */
[----:B------:R-:W-:Y:S01]  /*10e60*/  IMAD.IADD R3, R3, 0x1, R0 ;  /* 0x0000000103037824 */ /* 0x000fe200078e0200 */
[----:B-1----:R-:W1:Y:S01]  /*10e70*/  S2R R8, SR_TID.X ;  /* 0x0000000000087919 */ /* 0x002e620000002100 */
[----:B--2---:R-:W-:Y:S03]  /*10e80*/  SHF.R.S32.HI R0, RZ, 0x1f, R6 ;  /* 0x0000001fff007819 */ /* 0x004fe60000011406 */
[----:B------:R1:W-:Y:S01]  /*10e90*/  STL [R1+0x28], R6 ;  /* 0x0000280601007387 */ /* 0x0003e20000100800 */
[----:B------:R-:W-:Y:S04]  /*10ea0*/  IMAD.WIDE.U32 R2, R6, c[0x0][0x1f0], R2 ;  /* 0x00007c0006027a25 */ /* 0x000fe800078e0002 */
[----:B------:R-:W-:Y:S01]  /*10eb0*/  IMAD R4, R0, c[0x0][0x1f0], RZ ;  /* 0x00007c0000047a24 */ /* 0x000fe200078e02ff */
[----:B------:R-:W-:Y:S03]  /*10ec0*/  IADD3 R0, P0, R16, R2, RZ ;  /* 0x0000000210007210 */ /* 0x000fe60007f1e0ff */
[----:B------:R-:W-:Y:S05]  /*10ed0*/  IMAD R4, R6, c[0x0][0x1f4], R4 ;  /* 0x00007d0006047a24 */ /* 0x000fea00078e0204 */
[----:B------:R-:W-:Y:S02]  /*10ee0*/  IADD3.X R2, R7, R3, R4, P0, !PT ;  /* 0x0000000307027210 */ /* 0x000fe400007fe404 */
[----:B------:R-:W-:Y:S02]  /*10ef0*/  LEA R9, P0, R0, c[0x0][0x1c8], 0x1 ;  /* 0x0000720000097a11 */ /* 0x000fe400078008ff */
[----:B-1----:R-:W-:Y:S04]  /*10f00*/  SHF.R.S32.HI R6, RZ, 0x1f, R8 ;  /* 0x0000001fff067819 */ /* 0x002fe80000011408 */
[----:B------:R-:W-:Y:S02]  /*10f10*/  LEA.HI R6, R6, R8, RZ, 0x3 ;  /* 0x0000000806067211 */ /* 0x000fe400078f18ff */
[----:B------:R-:W-:Y:S02]  /*10f20*/  LEA.HI.X R8, R0, c[0x0][0x1cc], R2, 0x1, P0 ;  /* 0x0000730000087a11 */ /* 0x000fe400000f0c02 */
[----:B------:R-:W-:Y:S04]  /*10f30*/  SHF.R.S32.HI R6, RZ, 0x3, R6 ;  /* 0x00000003ff067819 */ /* 0x000fe80000011406 */
[----:B------:R-:W-:Y:S04]  /*10f40*/  IADD3 R5, -R6, 0x30, RZ ;  /* 0x0000003006057810 */ /* 0x000fe80007ffe1ff */
[----:B------:R-:W-:Y:S01]  /*10f50*/  ISETP.GE.AND P0, PT, R5, 0x1, PT ;  /* 0x000000010500780c */ /* 0x000fe20003f06270 */
[----:B------:R-:W-:-:S10]  /*10f60*/  BRA.DIV ~URZ, `(.L_x_554) ;  /* 0x0000a4c27f007947 */ /* 0x000fd4000b800000 */
[----:B------:R1:W2:Y:S02]  /*10f70*/  SHFL.IDX PT, R4, R8, RZ, 0x181f ;  /* 0x00181fff08047589 */ /* 0x0002a400000e0000 */
.L_x_665:
[----:B------:R-:W-:-:S05]  /*10f80*/  BRA.DIV ~URZ, `(.L_x_555) ;  /* 0x0000a5327f007947 */ /* 0x000fca000b800000 */
[----:B------:R3:W4:Y:S02]  /*10f90*/  SHFL.IDX PT, R0, R9, RZ, 0x181f ;  /* 0x00181fff09007589 */ /* 0x00072400000e0000 */
.L_x_666:
        /* <DEDUP_REMOVED lines=8> */
[----:B------:R-:W2:Y:S01]  /*11020*/  LDL R17, [R1+0x50] ;  /* 0x0000500001117983 */ /* 0x000ea20000100800 */
[----:B-----5:R-:W-:Y:S05]  /*11030*/  @P0 IADD3 R6, P1, R0, R6, RZ ;  /* 0x0000000600060210 */ /* 0x020fea0007f3e0ff */
[----:B---3--:R-:W-:Y:S01]  /*11040*/  @P0 IMAD.X R7, R4, 0x1, R3, P1 ;  /* 0x0000000104070824 */ /* 0x008fe200008e0603 */
[----:B----4-:R-:W-:Y:S05]  /*11050*/  @P0 IADD3 R2, P1, R0, R2, RZ ;  /* 0x0000000200020210 */ /* 0x010fea0007f3e0ff */
[----:B--2---:R-:W-:Y:S01]  /*11060*/  @P0 IMAD.X R3, R4, 0x1, R21, P1 ;  /* 0x0000000104030824 */ /* 0x004fe200008e0615 */
[----:B------:R-:W-:Y:S01]  /*11070*/  @!PT LDS RZ, [RZ] ;  /* 0x00000000fffff984 */ /* 0x000fe20000000800 */
[----:B------:R-:W-:Y:S01]  /*11080*/  @!PT LDS RZ, [RZ] ;  /* 0x00000000fffff984 */ /* 0x000fe20000000800 */
[----:B------:R-:W-:Y:S01]  /*11090*/  @!PT LDS RZ, [RZ] ;  /* 0x00000000fffff984 */ /* 0x000fe20000000800 */
[----:B------:R2:W-:Y:S04]  /*110a0*/  @P0 LDGSTS.E.BYPASS.LTC128B.128 [R16+0x14080], [R6.64], !P5 ;  /* 0x1408000006100fae */ /* 0x0005e8000e901d46 */
[----:B------:R3:W-:Y:S02]  /*110b0*/  @P0 LDGSTS.E.BYPASS.LTC128B.128 [R16+0x15880], [R2.64], !P4 ;  /* 0x1588000002100fae */ /* 0x0007e4000e101d46 */
[----:B---3--:R-:W-:Y:S05]  /*110c0*/  @P0 IADD3 R2, P1, R0, R20, RZ ;  /* 0x0000001400020210 */ /* 0x008fea0007f3e0ff */
[----:B------:R-:W-:Y:S05]  /*110d0*/  @P0 IMAD.X R3, R4, 0x1, R19, P1 ;  /* 0x0000000104030824 */ /* 0x000fea00008e0613 */
[----:B------:R3:W-:Y:S02]  /*110e0*/  @P0 LDGSTS.E.BYPASS.LTC128B.128 [R16+0x17080], [R2.64], !P3 ;  /* 0x1708000002100fae */ /* 0x0007e4000d901d46 */
[----:B---3--:R-:W-:Y:S05]  /*110f0*/  @P0 IADD3 R2, P1, R0, R18, RZ ;  /* 0x0000001200020210 */ /* 0x008fea0007f3e0ff */
[----:B------:R-:W-:Y:S05]  /*11100*/  @P0 IMAD.X R3, R4, 0x1, R17, P1 ;  /* 0x0000000104030824 */ /* 0x000fea00008e0611 */
[----:B------:R2:W-:Y:S01]  /*11110*/  @P0 LDGSTS.E.BYPASS.LTC128B.128 [R16+0x18880], [R2.64], !P2 ;  /* 0x1888000002100fae */ /* 0x0005e2000d101d46 */
[----:B------:R-:W-:Y:S01]  /*11120*/  ISETP.GE.AND P0, PT, R5, 0x21, PT ;  /* 0x000000210500780c */ /* 0x000fe20003f06270 */
[----:B------:R-:W-:-:S06]  /*11130*/  BRA.DIV ~URZ, `(.L_x_556) ;  /* 0x0000a4127f007947 */ /* 0x000fcc000b800000 */
[----:B------:R3:W4:Y:S04]  /*11140*/  SHFL.IDX PT, R4, R8, 0x1, 0x181f ;  /* 0x00381f0008047f89 */ /* 0x00072800000e0000 */
[----:B------:R3:W1:Y:S02]  /*11150*/  SHFL.IDX PT, R0, R9, 0x1, 0x181f ;  /* 0x00381f0009007f89 */ /* 0x00066400000e0000 */
.L_x_667:
        /* <DEDUP_REMOVED lines=8> */
[----:B-1----:R-:W4:Y:S01]  /*111e0*/  LDL R8, [R1+0x50] ;  /* 0x0000500001087983 */ /* 0x002f220000100800 */
[----:B--2---:R-:W-:Y:S05]  /*111f0*/  @P0 IADD3 R6, P1, R0, R6, RZ ;  /* 0x0000000600060210 */ /* 0x004fea0007f3e0ff */
[----:B-----5:R-:W-:Y:S01]  /*11200*/  @P0 IMAD.X R7, R4, 0x1, R3, P1 ;  /* 0x0000000104070824 */ /* 0x020fe200008e0603 */
[----:B---3--:R-:W-:Y:S05]  /*11210*/  @P0 IADD3 R2, P1, R0, R2, RZ ;  /* 0x0000000200020210 */ /* 0x008fea0007f3e0ff */
[----:B----4-:R-:W-:Y:S01]  /*11220*/  @P0 IMAD.X R3, R4, 0x1, R18, P1 ;  /* 0x0000000104030824 */ /* 0x010fe200008e0612 */
[----:B------:R-:W-:Y:S01]  /*11230*/  @!PT LDS RZ, [RZ] ;  /* 0x00000000fffff984 */ /* 0x000fe20000000800 */
[----:B------:R-:W-:Y:S01]  /*11240*/  @!PT LDS RZ, [RZ] ;  /* 0x00000000fffff984 */ /* 0x000fe20000000800 */
[----:B------:R-:W-:Y:S01]  /*11250*/  @!PT LDS RZ, [RZ] ;  /* 0x00000000fffff984 */ /* 0x000fe20000000800 */
[----:B------:R1:W-:Y:S04]  /*11260*/  @P0 LDGSTS.E.BYPASS.LTC128B.128 [R5+0x15080], [R6.64], !P5 ;  /* 0x1508000006050fae */ /* 0x0003e8000e901d46 */
[----:B------:R2:W-:Y:S02]  /*11270*/  @P0 LDGSTS.E.BYPASS.LTC128B.128 [R5+0x16880], [R2.64], !P4 ;  /* 0x1688000002050fae */ /* 0x0005e4000e101d46 */
[----:B--2---:R-:W-:Y:S05]  /*11280*/  @P0 IADD3 R2, P1, R0, R17, RZ ;  /* 0x0000001100020210 */ /* 0x004fea0007f3e0ff */
[----:B------:R-:W-:Y:S05]  /*11290*/  @P0 IMAD.X R3, R4, 0x1, R16, P1 ;  /* 0x0000000104030824 */ /* 0x000fea00008e0610 */
[----:B------:R2:W-:Y:S02]  /*112a0*/  @P0 LDGSTS.E.BYPASS.LTC128B.128 [R5+0x18080], [R2.64], !P3 ;  /* 0x1808000002050fae */ /* 0x0005e4000d901d46 */
[----:B--2---:R-:W-:Y:S05]  /*112b0*/  @P0 IADD3 R2, P1, R0, R9, RZ ;  /* 0x0000000900020210 */ /* 0x004fea0007f3e0ff */
[----:B------:R-:W-:Y:S05]  /*112c0*/  @P0 IMAD.X R3, R4, 0x1, R8, P1 ;  /* 0x0000000104030824 */ /* 0x000fea00008e0608 */
[----:B------:R1:W-:Y:S03]  /*112d0*/  @P0 LDGSTS.E.BYPASS.LTC128B.128 [R5+0x19880], [R2.64], !P2 ;  /* 0x1988000002050fae */ /* 0x0003e6000d101d46 */
.L_x_553:
[----:B------:R-:W-:Y:S05]  /*112e0*/  BSYNC B0 ;  /* 0x0000000000007941 */ /* 0x000fea0003800000 */
.L_x_552:
        /* <DEDUP_REMOVED lines=19> */
.L_x_668:
        /* <DEDUP_REMOVED lines=21> */
.L_x_560:
[----:B------:R-:W-:Y:S04]  /*11570*/  MOV R8, 0x1 ;  /* 0x0000000100087802 */ /* 0x000fe80000000f00 */
[----:B------:R-:W-:Y:S11]  /*11580*/  ISETP.NE.AND P0, PT, R8, c[0x0][0x32c], PT ;  /* 0x0000cb0008007a0c */ /* 0x000ff60003f05270 */
[----:B------:R-:W-:Y:S02]  /*11590*/  @!UPT UIADD3 URZ, URZ, URZ, URZ ;  /* 0x0000003f3f3ff290 */ /* 0x000fe4000fffe03f */
[----:B------:R-:W-:Y:S05]  /*115a0*/  @P0 IMAD.HI.U32 R8, R4, c[0x0][0x330], RZ ;  /* 0x0000cc0004080a27 */ /* 0x000fea00078e00ff */
[----:B------:R-:W-:Y:S02]  /*115b0*/  @P0 SHF.R.U32.HI R4, RZ, c[0x0][0x334], R8 ;  /* 0x0000cd00ff040a19 */ /* 0x000fe40000011608 */
.L_x_561:
[----:B------:R-:W-:Y:S05]  /*115c0*/  BSYNC B0 ;  /* 0x0000000000007941 */ /* 0x000fea0003800000 */
.L_x_559:
[----:B------:R-:W2:Y:S02]  /*115d0*/  LDL R8, [R1+0x7c] ;  /* 0x00007c0001087983 */ /* 0x000ea40000100800 */
[----:B--2---:R-:W-:Y:S04]  /*115e0*/  IMAD.IADD R8, R0, 0x1, -R8 ;  /* 0x0000000100087824 */ /* 0x004fe800078e0a08 */
[----:B------:R-:W-:Y:S05]  /*115f0*/  IMAD R4, R4, c[0x0][0x32c], R8 ;  /* 0x0000cb0004047a24 */ /* 0x000fea00078e0208 */
[----:B------:R-:W-:Y:S02]  /*11600*/  IMNMX R2, R2, R4, !PT ;  /* 0x0000000402027217 */ /* 0x000fe40007800200 */
[----:B------:R-:W-:Y:S04]  /*11610*/  IADD3 R4, R4, c[0x0][0x32c], RZ ;  /* 0x0000cb0004047a10 */ /* 0x000fe80007ffe0ff */
[----:B------:R-:W-:Y:S02]  /*11620*/  IMNMX R3, R3, R4, PT ;  /* 0x0000000403037217 */ /* 0x000fe40003800200 */
.L_x_558:
        /* <DEDUP_REMOVED lines=65> */
.L_x_669:
        /* <DEDUP_REMOVED lines=21> */
.L_x_565:
[----:B------:R-:W-:Y:S04]  /*11b90*/  MOV R5, 0x1 ;  /* 0x0000000100057802 */ /* 0x000fe80000000f00 */
[----:B------:R-:W-:Y:S11]  /*11ba0*/  ISETP.NE.AND P0, PT, R5, c[0x0][0x32c], PT ;  /* 0x0000cb0005007a0c */ /* 0x000ff60003f05270 */
[----:B------:R-:W-:Y:S02]  /*11bb0*/  @!UPT UIADD3 URZ, URZ, URZ, URZ ;  /* 0x0000003f3f3ff290 */ /* 0x000fe4000fffe03f */
[----:B------:R-:W-:Y:S05]  /*11bc0*/  @P0 IMAD.HI.U32 R5, R4, c[0x0][0x330], RZ ;  /* 0x0000cc0004050a27 */ /* 0x000fea00078e00ff */
[----:B------:R-:W-:Y:S02]  /*11bd0*/  @P0 SHF.R.U32.HI R4, RZ, c[0x0][0x334], R5 ;  /* 0x0000cd00ff040a19 */ /* 0x000fe40000011605 */
.L_x_566:
[----:B------:R-:W-:Y:S05]  /*11be0*/  BSYNC B0 ;  /* 0x0000000000007941 */ /* 0x000fea0003800000 */
.L_x_564:
[----:B------:R-:W2:Y:S02]  /*11bf0*/  LDL R5, [R1+0x7c] ;  /* 0x00007c0001057983 */ /* 0x000ea40000100800 */
[----:B--2---:R-:W-:Y:S04]  /*11c00*/  IMAD.IADD R0, R0, 0x1, -R5 ;  /* 0x0000000100007824 */ /* 0x004fe800078e0a05 */
[----:B------:R-:W-:Y:S05]  /*11c10*/  IMAD R0, R4, c[0x0][0x32c], R0 ;  /* 0x0000cb0004007a24 */ /* 0x000fea00078e0200 */
[----:B------:R-:W-:Y:S02]  /*11c20*/  IMNMX R2, R2, R0, !PT ;  /* 0x0000000002027217 */ /* 0x000fe40007800200 */
[----:B------:R-:W-:Y:S04]  /*11c30*/  IADD3 R0, R0, c[0x0][0x32c], RZ ;  /* 0x0000cb0000007a10 */ /* 0x000fe80007ffe0ff */
[----:B------:R-:W-:Y:S02]  /*11c40*/  IMNMX R3, R3, R0, PT ;  /* 0x0000000003037217 */ /* 0x000fe40003800200 */
.L_x_563:
        /* <DEDUP_REMOVED lines=74> */
.L_x_670:
[----:B-12---:R-:W-:Y:S01]  /*120f0*/  FMNMX.FTZ R4, R4, R0, !PT ;  /* 0x0000000004047209 */ /* 0x006fe20007810000 */
[----:B------:R-:W-:-:S05]  /*12100*/  BRA.DIV ~URZ, `(.L_x_568) ;  /* 0x000096b27f007947 */ /* 0x000fca000b800000 */
[----:B------:R-:W1:Y:S02]  /*12110*/  SHFL.BFLY PT, R0, R4, 0x1, 0x1f ;  /* 0x0c201f0004007f89 */ /* 0x000e6400000e0000 */
[----:B-1----:R-:W-:Y:S02]  /*12120*/  FMNMX.FTZ R133, R4, R0, !PT ;  /* 0x0000000004857209 */ /* 0x002fe40007810000 */
[----:B------:R-:W1:Y:S02]  /*12130*/  SHFL.BFLY PT, R0, R5, 0x2, 0x1f ;  /* 0x0c401f0005007f89 */ /* 0x000e6400000e0000 */
[----:B-1----:R-:W-:Y:S05]  /*12140*/  FMNMX.FTZ R4, R5, R0, !PT ;  /* 0x0000000005047209 */ /* 0x002fea0007810000 */
[----:B------:R1:W2:Y:S02]  /*12150*/  SHFL.BFLY PT, R0, R4, 0x1, 0x1f ;  /* 0x0c201f0004007f89 */ /* 0x0002a400000e0000 */
.L_x_671:
        /* <DEDUP_REMOVED lines=346> */
[----:B------:R-:W-:Y:S01]  /*13700*/  STL [R1+0x5c], R2 ;  /* 0x00005c0201007387 */ /* 0x000fe20000100800 */
[C---:B----4-:R-:W-:Y:S03]  /*13710*/  HMMA.16816.F32.BF16 R116, R136.reuse, R140, R116 ;  /* 0x0000008c8874723c */ /* 0x050fe60000041874 */
[----:B---3--:R-:W-:Y:S02]  /*13720*/  ISETP.GT.AND P0, PT, R132, R134, PT ;  /* 0x000000868400720c */ /* 0x008fe40003f04270 */
[----:B------:R-:W-:Y:S03]  /*13730*/  MOV R132, R3 ;  /* 0x0000000300847202 */ /* 0x000fe60000000f00 */
[C---:B------:R-:W-:Y:S04]  /*13740*/  HMMA.16816.F32.BF16 R120, R136.reuse, R142, R120 ;  /* 0x0000008e8878723c */ /* 0x040fe80000041878 */
[----:B------:R-:W-:Y:S04]  /*13750*/  MOV R134, R133 ;  /* 0x0000008500867202 */ /* 0x000fe80000000f00 */
        /* <DEDUP_REMOVED lines=49> */
[----:B------:R-:W-:Y:S07]  /*13a70*/  @!UPT UIADD3 URZ, URZ, URZ, URZ ;  /* 0x0000003f3f3ff290 */ /* 0x000fee000fffe03f */
[----:B------:R-:W-:-:S11]  /*13a80*/  @P0 BRA `(.L_x_569) ;  /* 0xffffbfb000000947 */ /* 0x000fd6000383ffff */
.L_x_547:
[----:B------:R-:W-:Y:S05]  /*13a90*/  BRA.DIV ~URZ, `(.L_x_570) ;  /* 0x00007df27f007947 */ /* 0x000fea000b800000 */
[----:B------:R-:W2:Y:S04]  /*13aa0*/  LDL R2, [R1+0x60] ;  /* 0x0000600001027983 */ /* 0x000ea80000100800 */
[----:B--2---:R2:W3:Y:S02]  /*13ab0*/  SHFL.BFLY PT, R0, R2, 0x2, 0x1f ;  /* 0x0c401f0002007f89 */ /* 0x0044e400000e0000 */
.L_x_672:
[----:B--2---:R-:W2:Y:S02]  /*13ac0*/  LDL.LU R2, [R1+0x60] ;  /* 0x0000600001027983 */ /* 0x004ea40000300800 */
[----:B--23--:R-:W-:Y:S01]  /*13ad0*/  FADD.FTZ R5, R0, R2 ;  /* 0x0000000200057221 */ /* 0x00cfe20000010000 */
[----:B------:R-:W-:Y:S05]  /*13ae0*/  BRA.DIV ~URZ, `(.L_x_571) ;  /* 0x00007df27f007947 */ /* 0x000fea000b800000 */
[----:B------:R-:W2:Y:S04]  /*13af0*/  LDL.LU R2, [R1+0x5c] ;  /* 0x00005c0001027983 */ /* 0x000ea80000300800 */
[----:B--2---:R-:W2:Y:S02]  /*13b00*/  SHFL.BFLY PT, R0, R2, 0x2, 0x1f ;  /* 0x0c401f0002007f89 */ /* 0x004ea400000e0000 */
[----:B-12---:R-:W-:-:S02]  /*13b10*/  FADD.FTZ R4, R0, R2 ;  /* 0x0000000200047221 */ /* 0x006fc40000010000 */
[----:B------:R-:W1:Y:S04]  /*13b20*/  SHFL.BFLY PT, R0, R5, 0x1, 0x1f ;  /* 0x0c201f0005007f89 */ /* 0x000e6800000e0000 */
[----:B------:R2:W3:Y:S01]  /*13b30*/  SHFL.BFLY PT, R3, R4, 0x1, 0x1f ;  /* 0x0c201f0004037f89 */ /* 0x0004e200000e0000 */
[----:B-1----:R-:W-:-:S05]  /*13b40*/  FADD.FTZ R5, R5, R0 ;  /* 0x0000000005057221 */ /* 0x002fca0000010000 */
.L_x_673:
        /* <DEDUP_REMOVED lines=148> */
.L_x_478:
[----:B---3--:R3:W5:Y:S04]  /*14490*/  LDL R6, [R1+0xc0] ;  /* 0x0000c00001067983 */ /* 0x0087680000100800 */
[----:B------:R-:W4:Y:S01]  /*144a0*/  S2R R2, SR_TID.X ;  /* 0x0000000000027919 */ /* 0x000f220000002100 */
[----:B------:R-:W-:Y:S01]  /*144b0*/  BSSY B0, `(.L_x_572) ;  /* 0x0000011000007945 */ /* 0x000fe20003800000 */
[----:B----4-:R-:W-:-:S13]  /*144c0*/  LOP3.LUT P0, RZ, R2, 0xff, RZ, 0xc0, !PT ;  /* 0x000000ff02ff7812 */ /* 0x010fda000780c0ff */
[----:B------:R-:W-:Y:S05]  /*144d0*/  @P0 BRA `(.L_x_573) ;  /* 0x000000e000000947 */ /* 0x000fea0003800000 */
[----:B---3--:R-:W3:Y:S01]  /*144e0*/  S2R R2, SR_LANEID ;  /* 0x0000000000027919 */ /* 0x008ee20000000000 */
[----:B------:R-:W-:Y:S01]  /*144f0*/  VOTEU.ANY UR4, UPT, PT ;  /* 0x0000000000047886 */ /* 0x000fe200038e0100 */
[----:B------:R-:W-:Y:S01]  /*14500*/  IMAD.MOV.U32 R4, RZ, RZ, c[0x0][0x560] ;  /* 0x00015800ff047624 */ /* 0x000fe200078e00ff */
[----:B------:R-:W3:Y:S01]  /*14510*/  FLO.U32 R3, UR4 ;  /* 0x0000000400037d00 */ /* 0x000ee200080e0000 */
[----:B------:R-:W-:Y:S01]  /*14520*/  IMAD.MOV.U32 R5, RZ, RZ, c[0x0][0x564] ;  /* 0x00015900ff057624 */ /* 0x000fe200078e00ff */
[----:B---3--:R-:W-:-:S06]  /*14530*/  ISETP.EQ.U32.AND P0, PT, R3, R2, PT ;  /* 0x000000020300720c */ /* 0x008fcc0003f02070 */
[----:B------:R-:W3:Y:S07]  /*14540*/  POPC R2, UR4 ;  /* 0x0000000400027d09 */ /* 0x000eee0008000000 */
[----:B---3--:R3:W4:Y:S04]  /*14550*/  @P0 ATOMG.E.ADD.STRONG.GPU PT, R2, [R4.64], R2 ;  /* 0x00000002040209a8 */ /* 0x00872800081ee1c6 */
[----:B---3--:R-:W3:Y:S04]  /*14560*/  S2R R4, SR_LTMASK ;  /* 0x0000000000047919 */ /* 0x008ee80000003900 */
[----:B----4-:R3:W4:Y:S02]  /*14570*/  SHFL.IDX PT, R3, R2, R3, 0x1f ;  /* 0x00001f0302037589 */ /* 0x01072400000e0000 */
[----:B---3--:R-:W-:-:S06]  /*14580*/  LOP3.LUT R2, R4, UR4, RZ, 0xc0, !PT ;  /* 0x0000000404027c12 */ /* 0x008fcc000f8ec0ff */
[----:B------:R-:W4:Y:S02]  /*14590*/  POPC R2, R2 ;  /* 0x0000000200027309 */ /* 0x000f240000000000 */
[----:B----45:R-:W-:-:S05]  /*145a0*/  IADD3 R6, R3, c[0x0][0xc], R2 ;  /* 0x0000030003067a10 */ /* 0x030fca0007ffe002 */
[----:B------:R3:W-:Y:S02]  /*145b0*/  STL [R1+0xc0], R6 ;  /* 0x0000c00601007387 */ /* 0x0007e40000100800 */
.L_x_573:
[----:B---3--:R-:W-:Y:S05]  /*145c0*/  BSYNC B0 ;  /* 0x0000000000007941 */ /* 0x008fea0003800000 */
.L_x_572:
[----:B------:R-:W-:Y:S01]  /*145d0*/  PRMT R0, R0, 0x9910, RZ ;  /* 0x0000991000007816 */ /* 0x000fe200000000ff */
[----:B------:R-:W-:Y:S01]  /*145e0*/  BSSY B1, `(.L_x_574) ;  /* 0x000045a000017945 */ /* 0x000fe20003800000 */
[----:B-1---5:R-:W-:Y:S02]  /*145f0*/  IMAD.MOV.U32 R106, RZ, RZ, R6 ;  /* 0x000000ffff6a7224 */ /* 0x022fe400078e0006 */
[----:B------:R-:W-:-:S13]  /*14600*/  ISETP.NE.AND P0, PT, R0, RZ, PT ;  /* 0x000000ff0000720c */ /* 0x000fda0003f05270 */
[----:B------:R-:W-:Y:S05]  /*14610*/  @!P0 BRA `(.L_x_575) ;  /* 0x000035e000008947 */ /* 0x000fea0003800000 */
[----:B------:R-:W3:Y:S04]  /*14620*/  LDL R10, [R1+0xd4] ;  /* 0x0000d400010a7983 */ /* 0x000ee80000100800 */
[----:B------:R-:W4:Y:S04]  /*14630*/  LDL R8, [R1+0xd8] ;  /* 0x0000d80001087983 */ /* 0x000f280000100800 */
[----:B--2---:R-:W2:Y:S04]  /*14640*/  LDL R6, [R1+0xe0] ;  /* 0x0000e00001067983 */ /* 0x004ea80000100800 */
[----:B------:R-:W2:Y:S04]  /*14650*/  LDL R9, [R1+0xdc] ;  /* 0x0000dc0001097983 */ /* 0x000ea80000100800 */
[----:B------:R-:W2:Y:S04]  /*14660*/  LDL R7, [R1+0xf0] ;  /* 0x0000f00001077983 */ /* 0x000ea80000100800 */
[----:B------:R-:W2:Y:S04]  /*14670*/  LDL R5, [R1+0xe8] ;  /* 0x0000e80001057983 */ /* 0x000ea80000100800 */
[----:B------:R-:W2:Y:S04]  /*14680*/  LDL R4, [R1+0xec] ;  /* 0x0000ec0001047983 */ /* 0x000ea80000100800 */
[----:B------:R-:W2:Y:S01]  /*14690*/  LDL R3, [R1+0xe4] ;  /* 0x0000e40001037983 */ /* 0x000ea20000100800 */
[----:B------:R-:W-:Y:S01]  /*146a0*/  WARPSYNC 0xffffffff ;  /* 0xffffffff00007948 */ /* 0x000fe20003800000 */
[----:B------:R-:W-:-:S02]  /*146b0*/  F2FP.BF16.PACK_AB R2, R23, R22 ;  /* 0x000000161702723e */ /* 0x000fc400000010ff */
[----:B------:R-:W-:Y:S01]  /*146c0*/  BAR.SYNC.DEFER_BLOCKING 0x1, 0x100 ;  /* 0x0044000000007b1d */ /* 0x000fe20000010000 */
[----:B------:R-:W-:-:S05]  /*146d0*/  F2FP.BF16.PACK_AB R0, R117, R116 ;  /* 0x000000747500723e */ /* 0x000fca00000010ff */
[----:B---3--:R1:W-:Y:S04]  /*146e0*/  STS [R10], R2 ;  /* 0x000000020a007388 */ /* 0x0083e80000000800 */
[----:B------:R3:W-:Y:S01]  /*146f0*/  STS [R10+0x400], R0 ;  /* 0x000400000a007388 */ /* 0x0007e20000000800 */
[----:B-1----:R-:W-:Y:S02]  /*14700*/  F2FP.BF16.PACK_AB R2, R25, R24 ;  /* 0x000000181902723e */ /* 0x002fe400000010ff */
[----:B---3--:R-:W-:-:S03]  /*14710*/  F2FP.BF16.PACK_AB R0, R155, R154 ;  /* 0x0000009a9b00723e */ /* 0x008fc600000010ff */
[----:B----4-:R1:W-:Y:S04]  /*14720*/  STS [R8], R2 ;  /* 0x0000000208007388 */ /* 0x0103e80000000800 */
[----:B------:R3:W-:Y:S01]  /*14730*/  STS [R8+0x400], R0 ;  /* 0x0004000008007388 */ /* 0x0007e20000000800 */
[----:B-1----:R-:W-:Y:S02]  /*14740*/  F2FP.BF16.PACK_AB R2, R27, R26 ;  /* 0x0000001a1b02723e */ /* 0x002fe400000010ff */
[----:B---3--:R-:W-:-:S03]  /*14750*/  F2FP.BF16.PACK_AB R0, R125, R124 ;  /* 0x0000007c7d00723e */ /* 0x008fc600000010ff */
[----:B--2---:R1:W-:Y:S04]  /*14760*/  STS [R6], R2 ;  /* 0x0000000206007388 */ /* 0x0043e80000000800 */
        /* <DEDUP_REMOVED lines=93> */
[----:B-1----:R-:W2:Y:S01]  /*14d40*/  LDL R8, [R1+0xcc] ;  /* 0x0000cc0001087983 */ /* 0x002ea20000100800 */
        /* <DEDUP_REMOVED lines=8> */
[----:B------:R-:W-:Y:S02]  /*14dd0*/  ISETP.NE.U32.AND P0, PT, RZ, c[0x0][0x508], PT ;  /* 0x00014200ff007a0c */ /* 0x000fe40003f05070 */
[----:B------:R-:W-:Y:S01]  /*14de0*/  ISETP.NE.U32.AND P2, PT, RZ, c[0x0][0x500], PT ;  /* 0x00014000ff007a0c */ /* 0x000fe20003f45070 */
[----:B------:R-:W-:Y:S01]  /*14df0*/  IMAD.MOV.U32 R14, RZ, RZ, c[0x0][0x388] ;  /* 0x0000e200ff0e7624 */ /* 0x000fe200078e00ff */
[----:B------:R-:W4:Y:S01]  /*14e00*/  LDL.LU R6, [R1+0xf4] ;  /* 0x0000f40001067983 */ /* 0x000f220000300800 */
[----:B------:R-:W-:-:S02]  /*14e10*/  ISETP.NE.AND.EX P1, PT, RZ, c[0x0][0x50c], PT, P0 ;  /* 0x00014300ff007a0c */ /* 0x000fc40003f25300 */
        /* <DEDUP_REMOVED lines=15> */
[----:B------:R-:W-:Y:S01]  /*14f10*/  STS [R3+0xc000], R2 ;  /* 0x00c0000203007388 */ /* 0x000fe20000000800 */
[----:B------:R-:W-:-:S03]  /*14f20*/  IMAD.MOV.U32 R4, RZ, RZ, 0x4 ;  /* 0x00000004ff047424 */ /* 0x000fc600078e00ff */
[----:B------:R2:W-:Y:S02]  /*14f30*/  STS [R3+0xc400], R0 ;  /* 0x00c4000003007388 */ /* 0x0005e40000000800 */
[CC--:B--2---:R-:W-:Y:S02]  /*14f40*/  @P1 IMAD.WIDE R2, R8.reuse, R4.reuse, c[0x0][0x508] ;  /* 0x0001420008021625 */ /* 0x0c4fe400078e0204 */
[----:B------:R-:W-:Y:S02]  /*14f50*/  BAR.SYNC.DEFER_BLOCKING 0x1, 0x100 ;  /* 0x0044000000007b1d */ /* 0x000fe40000010000 */
[----:B------:R-:W-:-:S04]  /*14f60*/  IMAD.WIDE R4, R8, R4, c[0x0][0x500] ;  /* 0x0001400008047625 */ /* 0x000fc800078e0204 */
[----:B------:R1:W5:Y:S02]  /*14f70*/  @P1 LDG.E R14, [R2.64] ;  /* 0x00000006020e1981 */ /* 0x000364000c1e1900 */
[----:B-1----:R-:W-:-:S06]  /*14f80*/  IMAD.MOV.U32 R2, RZ, RZ, RZ ;  /* 0x000000ffff027224 */ /* 0x002fcc00078e00ff */
        /* <DEDUP_REMOVED lines=8> */
.L_x_576:
[----:B-1----:R-:W2:Y:S04]  /*15010*/  LDL.LU R4, [R1+0xc8] ;  /* 0x0000c80001047983 */ /* 0x002ea80000300800 */
[----:B------:R-:W3:Y:S04]  /*15020*/  LDL R110, [R1+0x100] ;  /* 0x00010000016e7983 */ /* 0x000ee80000100800 */
[----:B------:R-:W4:Y:S04]  /*15030*/  LDL R107, [R1+0xb4] ;  /* 0x0000b400016b7983 */ /* 0x000f280000100800 */
[----:B------:R-:W4:Y:S01]  /*15040*/  LDL R19, [R1+0xb0] ;  /* 0x0000b00001137983 */ /* 0x000f220000100800 */
[----:B------:R-:W-:Y:S01]  /*15050*/  IMAD.MOV.U32 R13, RZ, RZ, 0x368 ;  /* 0x00000368ff0d7424 */ /* 0x000fe200078e00ff */
[----:B------:R-:W-:-:S02]  /*15060*/  ISETP.GT.AND P2, PT, R3, 0x1, PT ;  /* 0x000000010300780c */ /* 0x000fc40003f44270 */
[----:B------:R-:W-:Y:S02]  /*15070*/  ISETP.NE.U32.AND P0, PT, RZ, c[0x0][0x500], PT ;  /* 0x00014000ff007a0c */ /* 0x000fe40003f05070 */
[----:B------:R-:W-:Y:S02]  /*15080*/  SEL R13, R13, 0x328, P2 ;  /* 0x000003280d0d7807 */ /* 0x000fe40001000000 */
[----:B------:R-:W-:Y:S02]  /*15090*/  ISETP.NE.AND.EX P0, PT, RZ, c[0x0][0x504], PT, P0 ;  /* 0x00014100ff007a0c */ /* 0x000fe40003f05300 */
[----:B------:R-:W1:Y:S01]  /*150a0*/  LDC.64 R6, c[0x0][R13+0x170] ;  /* 0x00005c000d067b82 */ /* 0x000e620000000a00 */
[----:B------:R-:W-:Y:S02]  /*150b0*/  SHF.R.S32.HI R3, RZ, 0x1f, R8 ;  /* 0x0000001fff037819 */ /* 0x000fe40000011408 */
[----:B------:R-:W-:-:S05]  /*150c0*/  SEL R0, R8, RZ, !P0 ;  /* 0x000000ff08007207 */ /* 0x000fca0004000000 */
[----:B------:R-:W1:Y:S08]  /*150d0*/  LDC.64 R10, c[0x0][R13+0x168] ;  /* 0x00005a000d0a7b82 */ /* 0x000e700000000a00 */
[----:B------:R-:W1:Y:S01]  /*150e0*/  LDC.64 R16, c[0x0][R13+0x178] ;  /* 0x00005e000d107b82 */ /* 0x000e620000000a00 */
[----:B--2---:R-:W-:Y:S02]  /*150f0*/  LOP3.LUT R8, R4, 0xffff, RZ, 0xc0, !PT ;  /* 0x0000ffff04087812 */ /* 0x004fe400078ec0ff */
[----:B------:R-:W-:Y:S01]  /*15100*/  SEL R4, R3, RZ, !P0 ;  /* 0x000000ff03047207 */ /* 0x000fe20004000000 */
[----:B-1----:R-:W-:-:S04]  /*15110*/  IMAD R3, R7, R0, RZ ;  /* 0x0000000007037224 */ /* 0x002fc800078e02ff */
[C---:B------:R-:W-:Y:S02]  /*15120*/  IMAD R9, R6.reuse, R4, R3 ;  /* 0x0000000406097224 */ /* 0x040fe400078e0203 */
[----:B------:R-:W-:-:S04]  /*15130*/  IMAD.WIDE.U32 R4, R6, R0, RZ ;  /* 0x0000000006047225 */ /* 0x000fc800078e00ff */
[----:B------:R-:W-:-:S04]  /*15140*/  IMAD.WIDE.U32 R6, R10, R8, RZ ;  /* 0x000000080a067225 */ /* 0x000fc800078e00ff */
[----:B------:R-:W-:Y:S01]  /*15150*/  IMAD R3, R11, R8, RZ ;  /* 0x000000080b037224 */ /* 0x000fe200078e02ff */
[--C-:B-----5:R-:W-:Y:S01]  /*15160*/  IADD3 R12, P1, P0, R4, R6, R2.reuse ;  /* 0x00000006040c7210 */ /* 0x120fe2000783e002 */
[----:B------:R-:W-:Y:S01]  /*15170*/  IMAD.IADD R9, R5, 0x1, R9 ;  /* 0x0000000105097824 */ /* 0x000fe200078e0209 */
[----:B------:R-:W-:Y:S01]  /*15180*/  SHF.R.S32.HI R11, RZ, 0x1f, R2 ;  /* 0x0000001fff0b7819 */ /* 0x000fe20000011402 */
[----:B------:R-:W-:Y:S02]  /*15190*/  IMAD.IADD R6, R7, 0x1, R3 ;  /* 0x0000000107067824 */ /* 0x000fe400078e0203 */
[----:B------:R-:W-:-:S03]  /*151a0*/  IMAD.MOV.U32 R3, RZ, RZ, c[0x0][0x4e8] ;  /* 0x00013a00ff037624 */ /* 0x000fc600078e00ff */
[----:B------:R-:W-:Y:S01]  /*151b0*/  IADD3.X R10, R9, R6, R11, P1, P0 ;  /* 0x00000006090a7210 */ /* 0x000fe20000fe040b */
[----:B----4-:R-:W-:Y:S01]  /*151c0*/  IMAD.IADD R9, R107, 0x1, R19 ;  /* 0x000000016b097824 */ /* 0x010fe200078e0213 */
[----:B------:R-:W-:Y:S02]  /*151d0*/  ISETP.NE.AND P3, PT, R3, 0x1, PT ;  /* 0x000000010300780c */ /* 0x000fe40003f65270 */
[----:B---3--:R-:W-:-:S05]  /*151e0*/  SEL R3, R110, RZ, P2 ;  /* 0x000000ff6e037207 */ /* 0x008fca0001000000 */
[-C--:B------:R-:W-:Y:S02]  /*151f0*/  IMAD.WIDE.U32 R4, R16, R3.reuse, RZ ;  /* 0x0000000310047225 */ /* 0x080fe400078e00ff */
[----:B------:R-:W2:Y:S02]  /*15200*/  LDL R16, [R1+0x1fc] ;  /* 0x0001fc0001107983 */ /* 0x000ea40000100800 */
[----:B------:R-:W-:Y:S02]  /*15210*/  IMAD R7, R17, R3, RZ ;  /* 0x0000000311077224 */ /* 0x000fe400078e02ff */
[----:B------:R-:W-:-:S04]  /*15220*/  @P3 IMAD.HI.U32 R6, R9, c[0x0][0x4ec], RZ ;  /* 0x00013b0009063a27 */ /* 0x000fc800078e00ff */
[----:B------:R-:W-:Y:S01]  /*15230*/  IMAD.MOV.U32 R3, RZ, RZ, R9 ;  /* 0x000000ffff037224 */ /* 0x000fe200078e0009 */
[----:B------:R-:W-:-:S04]  /*15240*/  @P3 SHF.R.U32.HI R3, RZ, c[0x0][0x4f0], R6 ;  /* 0x00013c00ff033a19 */ /* 0x000fc80000011606 */
[----:B------:R-:W-:Y:S02]  /*15250*/  IADD3 R4, P1, P0, R3, R12, R4 ;  /* 0x0000000c03047210 */ /* 0x000fe4000783e004 */
[----:B------:R-:W1:Y:S01]  /*15260*/  LDC.64 R12, c[0x0][R13+0x160] ;  /* 0x000058000d0c7b82 */ /* 0x000e620000000a00 */
[----:B------:R-:W3:Y:S01]  /*15270*/  S2R R110, SR_TID.X ;  /* 0x00000000006e7919 */ /* 0x000ee20000002100 */
[----:B------:R-:W-:Y:S01]  /*15280*/  IMAD.IADD R7, R5, 0x1, R7 ;  /* 0x0000000105077824 */ /* 0x000fe200078e0207 */
[--C-:B------:R-:W-:Y:S01]  /*15290*/  SHF.R.S32.HI R5, RZ, 0x1f, R3.reuse ;  /* 0x0000001fff057819 */ /* 0x100fe20000011403 */
[----:B------:R-:W-:-:S03]  /*152a0*/  IMAD.MOV R3, RZ, RZ, -R3 ;  /* 0x000000ffff037224 */ /* 0x000fc600078e0a03 */
[----:B------:R-:W-:Y:S01]  /*152b0*/  IADD3.X R5, R5, R10, R7, P1, P0 ;  /* 0x0000000a05057210 */ /* 0x000fe20000fe0407 */
[----:B------:R-:W-:-:S05]  /*152c0*/  IMAD R3, R3, c[0x0][0x4e8], R9 ;  /* 0x00013a0003037a24 */ /* 0x000fca00078e0209 */
[----:B------:R-:W-:Y:S02]  /*152d0*/  SHF.R.S32.HI R7, RZ, 0x1f, R3 ;  /* 0x0000001fff077819 */ /* 0x000fe40000011403 */
[----:B---3--:R-:W-:-:S04]  /*152e0*/  SHF.R.S32.HI R107, RZ, 0x1f, R110 ;  /* 0x0000001fff6b7819 */ /* 0x008fc8000001146e */
[----:B------:R-:W-:Y:S01]  /*152f0*/  LEA.HI R107, R107, R110, RZ, 0x5 ;  /* 0x0000006e6b6b7211 */ /* 0x000fe200078f28ff */
[-C--:B-1----:R-:W-:Y:S02]  /*15300*/  IMAD R6, R13, R3.reuse, RZ ;  /* 0x000000030d067224 */ /* 0x082fe400078e02ff */
[----:B------:R-:W-:-:S04]  /*15310*/  IMAD.WIDE.U32 R4, R12, R3, R4 ;  /* 0x000000030c047225 */ /* 0x000fc800078e0004 */
[----:B------:R-:W-:Y:S02]  /*15320*/  IMAD.MOV.U32 R3, RZ, RZ, c[0x0][0x4a8] ;  /* 0x00012a00ff037624 */ /* 0x000fe400078e00ff */
[----:B------:R-:W-:Y:S02]  /*15330*/  IMAD R6, R12, R7, R6 ;  /* 0x000000070c067224 */ /* 0x000fe400078e0206 */
[----:B------:R-:W-:Y:S01]  /*15340*/  IMAD.MOV.U32 R7, RZ, RZ, c[0x0][0x4ac] ;  /* 0x00012b00ff077624 */ /* 0x000fe200078e00ff */
[----:B------:R-:W-:Y:S01]  /*15350*/  SEL R3, R3, c[0x0][0x450], P2 ;  /* 0x0001140003037a07 */ /* 0x000fe20001000000 */
[----:B------:R-:W-:-:S03]  /*15360*/  IMAD.IADD R5, R5, 0x1, R6 ;  /* 0x0000000105057824 */ /* 0x000fc600078e0206 */
[----:B------:R-:W-:Y:S02]  /*15370*/  SEL R7, R7, c[0x0][0x454], P2 ;  /* 0x0001150007077a07 */ /* 0x000fe40001000000 */
[C---:B------:R-:W-:Y:S02]  /*15380*/  LEA R3, P0, R4.reuse, R3, 0x2 ;  /* 0x0000000304037211 */ /* 0x040fe400078010ff */
[----:B------:R-:W-:Y:S02]  /*15390*/  LOP3.LUT R107, R107, 0xffffffe0, RZ, 0xc0, !PT ;  /* 0xffffffe06b6b7812 */ /* 0x000fe400078ec0ff */
[----:B------:R-:W-:Y:S01]  /*153a0*/  LEA.HI.X R5, R4, R7, R5, 0x2, P0 ;  /* 0x0000000704057211 */ /* 0x000fe200000f1405 */
[----:B------:R-:W-:Y:S02]  /*153b0*/  SHFL.IDX PT, R6, R3, RZ, 0x1c1f ;  /* 0x001c1fff03067589 */ /* 0x000fe400000e0000 */
[----:B------:R-:W-:Y:S02]  /*153c0*/  IMAD.IADD R107, R110, 0x1, -R107 ;  /* 0x000000016e6b7824 */ /* 0x000fe400078e0a6b */
[----:B------:R-:W1:Y:S01]  /*153d0*/  SHFL.IDX PT, R7, R5, RZ, 0x1c1f ;  /* 0x001c1fff05077589 */ /* 0x000e6200000e0000 */
[----:B------:R-:W-:-:S03]  /*153e0*/  IMAD R13, R14, c[0x0][0x4e8], RZ ;  /* 0x00013a000e0d7a24 */ /* 0x000fc600078e02ff */
[----:B------:R2:W-:Y:S01]  /*153f0*/  SHFL.IDX PT, R4, R3, 0x1, 0x1c1f ;  /* 0x003c1f0003047f89 */ /* 0x0005e200000e0000 */
[----:B------:R-:W-:-:S03]  /*15400*/  LOP3.LUT P0, RZ, R107, 0x3, RZ, 0xc0, !PT ;  /* 0x000000036bff7812 */ /* 0x000fc6000780c0ff */
[----:B------:R-:W3:Y:S01]  /*15410*/  SHFL.IDX PT, R5, R5, 0x1, 0x1c1f ;  /* 0x003c1f0005057f89 */ /* 0x000ee200000e0000 */
[----:B--2---:R-:W-:-:S05]  /*15420*/  IMAD.IADD R3, R16, 0x1, R19 ;  /* 0x0000000110037824 */ /* 0x004fca00078e0213 */
[C---:B------:R-:W-:Y:S02]  /*15430*/  IADD3 R10, R3.reuse, 0x8, RZ ;  /* 0x00000008030a7810 */ /* 0x040fe40007ffe0ff */
[-C--:B------:R-:W-:Y:S02]  /*15440*/  ISETP.GE.OR P1, PT, R3, R13.reuse, P0 ;  /* 0x0000000d0300720c */ /* 0x080fe40000726670 */
[----:B------:R-:W-:-:S11]  /*15450*/  ISETP.GE.OR P0, PT, R10, R13, P0 ;  /* 0x0000000d0a00720c */ /* 0x000fd60000706670 */
[----:B-1----:R1:W-:Y:S01]  /*15460*/  @!P1 ST.E [R6.64], R15 ;  /* 0x0000000f06009985 */ /* 0x0023e2000c101906 */
[----:B------:R-:W-:-:S03]  /*15470*/  ISETP.GE.AND P1, PT, R10, R13, PT ;  /* 0x0000000d0a00720c */ /* 0x000fc60003f26270 */
[----:B---3--:R1:W-:Y:S01]  /*15480*/  @!P0 ST.E [R4.64], R18 ;  /* 0x0000001204008985 */ /* 0x0083e2000c101906 */
[----:B------:R-:W-:Y:S02]  /*15490*/  ISETP.GE.AND P0, PT, R3, R13, PT ;  /* 0x0000000d0300720c */ /* 0x000fe40003f06270 */
[----:B------:R-:W-:Y:S01]  /*154a0*/  P2R R14, PR, RZ, 0x2 ;  /* 0x00000002ff0e7803 */ /* 0x000fe20000000000 */
[----:B------:R-:W-:Y:S05]  /*154b0*/  @P2 BRA `(.L_x_577) ;  /* 0x00000b7000002947 */ /* 0x000fea0003800000 */
[----:B------:R-:W2:Y:S04]  /*154c0*/  LDL R16, [R1+0x178] ;  /* 0x0001780001107983 */ /* 0x000ea80000100800 */
[----:B------:R-:W3:Y:S01]  /*154d0*/  LDL R107, [R1+0x1c] ;  /* 0x00001c00016b7983 */ /* 0x000ee20000100800 */
[----:B------:R-:W-:Y:S01]  /*154e0*/  IMAD R11, R11, c[0x0][0x3a0], RZ ;  /* 0x0000e8000b0b7a24 */ /* 0x000fe200078e02ff */
[----:B-1----:R-:W-:Y:S01]  /*154f0*/  SHF.R.S32.HI R7, RZ, 0x1f, R0 ;  /* 0x0000001fff077819 */ /* 0x002fe20000011400 */
[----:B------:R-:W-:-:S04]  /*15500*/  IMAD.WIDE.U32 R4, R2, c[0x0][0x3a0], RZ ;  /* 0x0000e80002047a25 */ /* 0x000fc800078e00ff */
[----:B------:R-:W-:-:S05]  /*15510*/  IMAD R2, R2, c[0x0][0x3a4], R11 ;  /* 0x0000e90002027a24 */ /* 0x000fca00078e020b */
[----:B------:R-:W-:Y:S02]  /*15520*/  IADD3 R3, R5, R2, RZ ;  /* 0x0000000205037210 */ /* 0x000fe40007ffe0ff */
[----:B------:R-:W-:-:S05]  /*15530*/  MOV R2, R4 ;  /* 0x0000000400027202 */ /* 0x000fca0000000f00 */
[----:B------:R-:W-:-:S04]  /*15540*/  IMAD.WIDE.U32 R4, R8, c[0x0][0x3e8], R2 ;  /* 0x0000fa0008047a25 */ /* 0x000fc800078e0002 */
[----:B------:R-:W-:Y:S02]  /*15550*/  IMAD R3, R7, c[0x0][0x3f0], RZ ;  /* 0x0000fc0007037a24 */ /* 0x000fe400078e02ff */
[----:B------:R-:W-:-:S04]  /*15560*/  IMAD R5, R8, c[0x0][0x3ec], R5 ;  /* 0x0000fb0008057a24 */ /* 0x000fc800078e0205 */
[----:B------:R-:W-:Y:S01]  /*15570*/  IMAD.WIDE.U32 R4, R0, c[0x0][0x3f0], R4 ;  /* 0x0000fc0000047a25 */ /* 0x000fe200078e0004 */
[----:B--2---:R-:W-:Y:S01]  /*15580*/  IADD3 R6, R16, R19, RZ ;  /* 0x0000001310067210 */ /* 0x004fe20007ffe0ff */
[----:B---3--:R1:W2:Y:S04]  /*15590*/  LDS.128 R28, [R107+0x80] ;  /* 0x000080006b1c7984 */ /* 0x0082a80000000c00 */
[----:B------:R-:W-:Y:S01]  /*155a0*/  @P3 IMAD.HI.U32 R7, R6, c[0x0][0x4ec], RZ ;  /* 0x00013b0006073a27 */ /* 0x000fe200078e00ff */
[----:B------:R-:W-:Y:S01]  /*155b0*/  MOV R2, R6 ;  /* 0x0000000600027202 */ /* 0x000fe20000000f00 */
[----:B------:R1:W3:Y:S03]  /*155c0*/  LDS.128 R44, [R107+0x1080] ;  /* 0x001080006b2c7984 */ /* 0x0002e60000000c00 */
[----:B------:R-:W-:Y:S01]  /*155d0*/  @P3 SHF.R.U32.HI R2, RZ, c[0x0][0x4f0], R7 ;  /* 0x00013c00ff023a19 */ /* 0x000fe20000011607 */
[----:B------:R-:W-:Y:S01]  /*155e0*/  IMAD R7, R0, c[0x0][0x3f4], R3 ;  /* 0x0000fd0000077a24 */ /* 0x000fe200078e0203 */
[----:B------:R1:W4:Y:S02]  /*155f0*/  LDS.128 R60, [R107+0x2080] ;  /* 0x002080006b3c7984 */ /* 0x0003240000000c00 */
[----:B------:R-:W-:-:S02]  /*15600*/  SHF.R.S32.HI R3, RZ, 0x1f, R2 ;  /* 0x0000001fff037819 */ /* 0x000fc40000011402 */
[----:B------:R1:W1:Y:S01]  /*15610*/  LDS.128 R72, [R107+0x3080] ;  /* 0x003080006b487984 */ /* 0x0002620000000c00 */
[----:B------:R-:W-:Y:S02]  /*15620*/  IADD3 R0, -R2, RZ, RZ ;  /* 0x000000ff02007210 */ /* 0x000fe40007ffe1ff */
[----:B------:R-:W-:Y:S01]  /*15630*/  IADD3 R5, R5, R7, RZ ;  /* 0x0000000705057210 */ /* 0x000fe20007ffe0ff */
[----:B------:R1:W1:Y:S01]  /*15640*/  LDS.128 R24, [R107+0x4080] ;  /* 0x004080006b187984 */ /* 0x0002620000000c00 */
[----:B------:R-:W-:Y:S02]  /*15650*/  IMAD R3, R3, c[0x0][0x3e0], RZ ;  /* 0x0000f80003037a24 */ /* 0x000fe400078e02ff */
[----:B------:R-:W-:Y:S01]  /*15660*/  IMAD R0, R0, c[0x0][0x4e8], R6 ;  /* 0x00013a0000007a24 */ /* 0x000fe200078e0206 */
[----:B------:R1:W1:Y:S01]  /*15670*/  LDS.128 R40, [R107+0x5080] ;  /* 0x005080006b287984 */ /* 0x0002620000000c00 */
[C---:B------:R-:W-:Y:S02]  /*15680*/  IMAD R6, R2.reuse, c[0x0][0x3e4], R3 ;  /* 0x0000f90002067a24 */ /* 0x040fe400078e0203 */
[----:B------:R-:W-:Y:S01]  /*15690*/  IMAD.WIDE.U32 R2, R2, c[0x0][0x3e0], R4 ;  /* 0x0000f80002027a25 */ /* 0x000fe200078e0004 */
[----:B------:R1:W1:Y:S01]  /*156a0*/  LDS.128 R56, [R107+0x6080] ;  /* 0x006080006b387984 */ /* 0x0002620000000c00 */
[----:B------:R-:W-:-:S03]  /*156b0*/  SHF.R.S32.HI R4, RZ, 0x1f, R0 ;  /* 0x0000001fff047819 */ /* 0x000fc60000011400 */
[----:B------:R1:W1:Y:S01]  /*156c0*/  LDS.128 R68, [R107+0x7080] ;  /* 0x007080006b447984 */ /* 0x0002620000000c00 */
[----:B------:R-:W-:Y:S01]  /*156d0*/  IADD3 R3, R3, R6, RZ ;  /* 0x0000000603037210 */ /* 0x000fe20007ffe0ff */
[----:B------:R-:W-:Y:S02]  /*156e0*/  IMAD R4, R4, c[0x0][0x3d8], RZ ;  /* 0x0000f60004047a24 */ /* 0x000fe400078e02ff */
[----:B------:R1:W1:Y:S02]  /*156f0*/  LDS.128 R20, [R107+0x8080] ;  /* 0x008080006b147984 */ /* 0x0002640000000c00 */
[C---:B------:R-:W-:Y:S02]  /*15700*/  IMAD.WIDE.U32 R2, R0.reuse, c[0x0][0x3d8], R2 ;  /* 0x0000f60000027a25 */ /* 0x040fe400078e0002 */
[----:B------:R1:W1:Y:S02]  /*15710*/  LDS.128 R36, [R107+0x9080] ;  /* 0x009080006b247984 */ /* 0x0002640000000c00 */
[----:B------:R-:W-:Y:S01]  /*15720*/  IMAD R0, R0, c[0x0][0x3dc], R4 ;  /* 0x0000f70000007a24 */ /* 0x000fe200078e0204 */
[C---:B------:R-:W-:Y:S01]  /*15730*/  LEA R14, P0, R2.reuse, c[0x0][0x380], 0x1 ;  /* 0x0000e000020e7a11 */ /* 0x040fe200078008ff */
[----:B------:R1:W1:Y:S03]  /*15740*/  LDS.128 R52, [R107+0xa080] ;  /* 0x00a080006b347984 */ /* 0x0002660000000c00 */
[----:B------:R-:W-:Y:S01]  /*15750*/  IADD3 R0, R3, R0, RZ ;  /* 0x0000000003007210 */ /* 0x000fe20007ffe0ff */
[----:B------:R1:W1:Y:S03]  /*15760*/  LDS.128 R64, [R107+0xb080] ;  /* 0x00b080006b407984 */ /* 0x0002660000000c00 */
[----:B------:R-:W-:Y:S01]  /*15770*/  LEA.HI.X R5, R2, c[0x0][0x384], R0, 0x1, P0 ;  /* 0x0000e10002057a11 */ /* 0x000fe200000f0c00 */
[----:B------:R1:W1:Y:S04]  /*15780*/  LDS.128 R16, [R107+0xc080] ;  /* 0x00c080006b107984 */ /* 0x0002680000000c00 */
[----:B------:R1:W1:Y:S04]  /*15790*/  LDS.128 R32, [R107+0xd080] ;  /* 0x00d080006b207984 */ /* 0x0002680000000c00 */
[----:B------:R1:W1:Y:S04]  /*157a0*/  LDS.128 R48, [R107+0xe080] ;  /* 0x00e080006b307984 */ /* 0x0002680000000c00 */
[----:B------:R1:W1:Y:S01]  /*157b0*/  LDS.128 R76, [R107+0xf080] ;  /* 0x00f080006b4c7984 */ /* 0x0002620000000c00 */
[----:B------:R-:W-:Y:S05]  /*157c0*/  BRA.DIV ~URZ, `(.L_x_578) ;  /* 0x000062127f007947 */ /* 0x000fea000b800000 */
[----:B--234-:R2:W3:Y:S02]  /*157d0*/  SHFL.IDX PT, R4, R5, RZ, 0x181f ;  /* 0x00181fff05047589 */ /* 0x01c4e400000e0000 */
.L_x_674:
[----:B------:R-:W-:Y:S05]  /*157e0*/  BRA.DIV ~URZ, `(.L_x_579) ;  /* 0x000062827f007947 */ /* 0x000fea000b800000 */
[----:B------:R4:W2:Y:S02]  /*157f0*/  SHFL.IDX PT, R0, R14, RZ, 0x181f ;  /* 0x00181fff0e007589 */ /* 0x0008a400000e0000 */
.L_x_675:
[----:B------:R-:W5:Y:S04]  /*15800*/  LDL.LU R3, [R1+0xb0] ;  /* 0x0000b00001037983 */ /* 0x000f680000300800 */
[----:B------:R-:W4:Y:S02]  /*15810*/  S2R R6, SR_TID.X ;  /* 0x0000000000067919 */ /* 0x000f240000002100 */
[----:B----4-:R-:W-:-:S04]  /*15820*/  SHF.R.S32.HI R2, RZ, 0x1f, R6 ;  /* 0x0000001fff027819 */ /* 0x010fc80000011406 */
[----:B------:R-:W-:-:S04]  /*15830*/  LEA.HI R2, R2, R6, RZ, 0x3 ;  /* 0x0000000602027211 */ /* 0x000fc800078f18ff */
[----:B------:R-:W-:Y:S01]  /*15840*/  SHF.R.S32.HI R2, RZ, 0x3, R2 ;  /* 0x00000003ff027819 */ /* 0x000fe20000011402 */
[----:B------:R-:W-:Y:S04]  /*15850*/  BSSY B0, `(.L_x_580) ;  /* 0x000001c000007945 */ /* 0x000fe80003800000 */
[----:B-----5:R-:W-:-:S05]  /*15860*/  IMAD.IADD R12, R2, 0x1, R3 ;  /* 0x00000001020c7824 */ /* 0x020fca00078e0203 */
[----:B------:R-:W-:-:S13]  /*15870*/  ISETP.GE.AND P0, PT, R12, R13, PT ;  /* 0x0000000d0c00720c */ /* 0x000fda0003f06270 */
[----:B------:R-:W-:Y:S05]  /*15880*/  @P0 BRA `(.L_x_581) ;  /* 0x0000018000000947 */ /* 0x000fea0003800000 */
[----:B------:R-:W4:Y:S04]  /*15890*/  LDL R2, [R1+0x40] ;  /* 0x0000400001027983 */ /* 0x000f280000100800 */
[----:B------:R-:W5:Y:S04]  /*158a0*/  LDL R83, [R1+0x68] ;  /* 0x0000680001537983 */ /* 0x000f680000100800 */
[----:B---3--:R-:W3:Y:S04]  /*158b0*/  LDL R81, [R1+0x64] ;  /* 0x0000640001517983 */ /* 0x008ee80000100800 */
[----:B--2---:R-:W2:Y:S04]  /*158c0*/  LDL R15, [R1+0x6c] ;  /* 0x00006c00010f7983 */ /* 0x004ea80000100800 */
[----:B------:R-:W2:Y:S04]  /*158d0*/  LDL R3, [R1+0x20c] ;  /* 0x00020c0001037983 */ /* 0x000ea80000100800 */
[----:B------:R-:W2:Y:S04]  /*158e0*/  LDL R84, [R1+0x208] ;  /* 0x0002080001547983 */ /* 0x000ea80000100800 */
[----:B------:R-:W2:Y:S04]  /*158f0*/  LDL R82, [R1+0x204] ;  /* 0x0002040001527983 */ /* 0x000ea80000100800 */
[----:B------:R-:W2:Y:S01]  /*15900*/  LDL R80, [R1+0x200] ;  /* 0x0002000001507983 */ /* 0x000ea20000100800 */
[----:B----4-:R-:W-:-:S02]  /*15910*/  ISETP.GE.AND P3, PT, R2, c[0x0][0x3c8], PT ;  /* 0x0000f20002007a0c */ /* 0x010fc40003f66270 */
[----:B-----5:R-:W-:Y:S02]  /*15920*/  ISETP.GE.AND P2, PT, R83, c[0x0][0x3c8], PT ;  /* 0x0000f20053007a0c */ /* 0x020fe40003f46270 */
[----:B---3--:R-:W-:Y:S02]  /*15930*/  ISETP.GE.AND P1, PT, R81, c[0x0][0x3c8], PT ;  /* 0x0000f20051007a0c */ /* 0x008fe40003f26270 */
[----:B--2---:R-:W-:-:S07]  /*15940*/  ISETP.GE.AND P0, PT, R15, c[0x0][0x3c8], PT ;  /* 0x0000f2000f007a0c */ /* 0x004fce0003f06270 */
[CC--:B------:R-:W-:Y:S02]  /*15950*/  @!P3 LEA R10, P4, R2.reuse, R0.reuse, 0x1 ;  /* 0x00000000020ab211 */ /* 0x0c0fe400078808ff */
[----:B------:R-:W-:Y:S02]  /*15960*/  @!P2 LEA R8, P6, R83, R0, 0x1 ;  /* 0x000000005308a211 */ /* 0x000fe400078c08ff */
[----:B------:R-:W-:Y:S02]  /*15970*/  @!P3 LEA.HI.X R11, R2, R4, R3, 0x1, P4 ;  /* 0x00000004020bb211 */ /* 0x000fe400020f0c03 */
[----:B------:R-:W-:Y:S02]  /*15980*/  @!P1 LEA R6, P5, R81, R0, 0x1 ;  /* 0x0000000051069211 */ /* 0x000fe400078a08ff */
[----:B------:R-:W-:Y:S02]  /*15990*/  @!P2 LEA.HI.X R9, R83, R4, R84, 0x1, P6 ;  /* 0x000000045309a211 */ /* 0x000fe400030f0c54 */
[----:B------:R-:W-:-:S02]  /*159a0*/  @!P0 LEA R2, P4, R15, R0, 0x1 ;  /* 0x000000000f028211 */ /* 0x000fc400078808ff */
[-C--:B------:R-:W-:Y:S02]  /*159b0*/  @!P1 LEA.HI.X R7, R81, R4.reuse, R82, 0x1, P5 ;  /* 0x0000000451079211 */ /* 0x080fe400028f0c52 */
[----:B------:R-:W-:Y:S01]  /*159c0*/  @!P0 LEA.HI.X R3, R15, R4, R80, 0x1, P4 ;  /* 0x000000040f038211 */ /* 0x000fe200020f0c50 */
[----:B------:R2:W-:Y:S04]  /*159d0*/  @!P3 ST.E.128 [R10.64], R28 ;  /* 0x0000001c0a00b985 */ /* 0x0005e8000c101d06 */
[----:B-1----:R2:W-:Y:S04]  /*159e0*/  @!P2 ST.E.128 [R8.64], R24 ;  /* 0x000000180800a985 */ /* 0x0025e8000c101d06 */
[----:B------:R2:W-:Y:S04]  /*159f0*/  @!P1 ST.E.128 [R6.64], R20 ;  /* 0x0000001406009985 */ /* 0x0005e8000c101d06 */
[----:B------:R2:W-:Y:S02]  /*15a00*/  @!P0 ST.E.128 [R2.64], R16 ;  /* 0x0000001002008985 */ /* 0x0005e4000c101d06 */
.L_x_581:
[----:B------:R-:W-:Y:S05]  /*15a10*/  BSYNC B0 ;  /* 0x0000000000007941 */ /* 0x000fea0003800000 */
.L_x_580:
[----:B------:R-:W-:Y:S05]  /*15a20*/  BRA.DIV ~URZ, `(.L_x_582) ;  /* 0x000060d27f007947 */ /* 0x000fea000b800000 */
[----:B---3--:R3:W4:Y:S04]  /*15a30*/  SHFL.IDX PT, R4, R5, 0x1, 0x181f ;  /* 0x00381f0005047f89 */ /* 0x00872800000e0000 */
[----:B--2---:R3:W2:Y:S02]  /*15a40*/  SHFL.IDX PT, R0, R14, 0x1, 0x181f ;  /* 0x00381f000e007f89 */ /* 0x0046a400000e0000 */
.L_x_676:
[----:B------:R-:W-:Y:S01]  /*15a50*/  IADD3 R2, R12, 0x20, RZ ;  /* 0x000000200c027810 */ /* 0x000fe20007ffe0ff */
[----:B------:R-:W-:Y:S03]  /*15a60*/  BSSY B0, `(.L_x_583) ;  /* 0x000001b000007945 */ /* 0x000fe60003800000 */
[----:B------:R-:W-:-:S13]  /*15a70*/  ISETP.GE.AND P0, PT, R2, R13, PT ;  /* 0x0000000d0200720c */ /* 0x000fda0003f06270 */
[----:B------:R-:W-:Y:S05]  /*15a80*/  @P0 BRA `(.L_x_584) ;  /* 0x0000018000000947 */ /* 0x000fea0003800000 */
[----:B------:R-:W5:Y:S04]  /*15a90*/  LDL R3, [R1+0x40] ;  /* 0x0000400001037983 */ /* 0x000f680000100800 */
[----:B-1-3--:R-:W3:Y:S04]  /*15aa0*/  LDL R19, [R1+0x68] ;  /* 0x0000680001137983 */ /* 0x00aee80000100800 */
[----:B----4-:R-:W4:Y:S04]  /*15ab0*/  LDL R17, [R1+0x64] ;  /* 0x0000640001117983 */ /* 0x010f280000100800 */
[----:B--2---:R-:W2:Y:S04]  /*15ac0*/  LDL R15, [R1+0x6c] ;  /* 0x00006c00010f7983 */ /* 0x004ea80000100800 */
[----:B------:R-:W2:Y:S04]  /*15ad0*/  LDL R21, [R1+0x20c] ;  /* 0x00020c0001157983 */ /* 0x000ea80000100800 */
[----:B------:R-:W2:Y:S04]  /*15ae0*/  LDL R20, [R1+0x208] ;  /* 0x0002080001147983 */ /* 0x000ea80000100800 */
[----:B------:R-:W2:Y:S04]  /*15af0*/  LDL R18, [R1+0x204] ;  /* 0x0002040001127983 */ /* 0x000ea80000100800 */
[----:B------:R-:W2:Y:S01]  /*15b00*/  LDL R16, [R1+0x200] ;  /* 0x0002000001107983 */ /* 0x000ea20000100800 */
[----:B-----5:R-:W-:-:S02]  /*15b10*/  ISETP.GE.AND P3, PT, R3, c[0x0][0x3c8], PT ;  /* 0x0000f20003007a0c */ /* 0x020fc40003f66270 */
[----:B---3--:R-:W-:Y:S02]  /*15b20*/  ISETP.GE.AND P2, PT, R19, c[0x0][0x3c8], PT ;  /* 0x0000f20013007a0c */ /* 0x008fe40003f46270 */
[----:B----4-:R-:W-:Y:S02]  /*15b30*/  ISETP.GE.AND P1, PT, R17, c[0x0][0x3c8], PT ;  /* 0x0000f20011007a0c */ /* 0x010fe40003f26270 */
[----:B--2---:R-:W-:-:S07]  /*15b40*/  ISETP.GE.AND P0, PT, R15, c[0x0][0x3c8], PT ;  /* 0x0000f2000f007a0c */ /* 0x004fce0003f06270 */
[-C--:B------:R-:W-:Y:S02]  /*15b50*/  @!P3 LEA R10, P4, R3, R0.reuse, 0x1 ;  /* 0x00000000030ab211 */ /* 0x080fe400078808ff */
        /* <DEDUP_REMOVED lines=8> */
[----:B------:R1:W-:Y:S04]  /*15be0*/  @!P2 ST.E.128 [R8.64], R40 ;  /* 0x000000280800a985 */ /* 0x0003e8000c101d06 */
[----:B------:R1:W-:Y:S04]  /*15bf0*/  @!P1 ST.E.128 [R6.64], R36 ;  /* 0x0000002406009985 */ /* 0x0003e8000c101d06 */
[----:B------:R1:W-:Y:S02]  /*15c00*/  @!P0 ST.E.128 [R2.64], R32 ;  /* 0x0000002002008985 */ /* 0x0003e4000c101d06 */
.L_x_584:
[----:B------:R-:W-:Y:S05]  /*15c10*/  BSYNC B0 ;  /* 0x0000000000007941 */ /* 0x000fea0003800000 */
.L_x_583:
[----:B------:R-:W-:Y:S05]  /*15c20*/  BRA.DIV ~URZ, `(.L_x_585) ;  /* 0x00005fe27f007947 */ /* 0x000fea000b800000 */
[----:B----4-:R4:W3:Y:S02]  /*15c30*/  SHFL.IDX PT, R4, R5, 0x2, 0x181f ;  /* 0x00581f0005047f89 */ /* 0x0108e400000e0000 */
.L_x_677:
[----:B------:R-:W-:Y:S05]  /*15c40*/  BRA.DIV ~URZ, `(.L_x_586) ;  /* 0x000060527f007947 */ /* 0x000fea000b800000 */
[----:B--2---:R2:W4:Y:S02]  /*15c50*/  SHFL.IDX PT, R0, R14, 0x2, 0x181f ;  /* 0x00581f000e007f89 */ /* 0x00452400000e0000 */
.L_x_678:
[----:B-1----:R-:W-:Y:S01]  /*15c60*/  IADD3 R2, R12, 0x40, RZ ;  /* 0x000000400c027810 */ /* 0x002fe20007ffe0ff */
[----:B------:R-:W-:Y:S03]  /*15c70*/  BSSY B0, `(.L_x_587) ;  /* 0x000001b000007945 */ /* 0x000fe60003800000 */
[----:B------:R-:W-:-:S13]  /*15c80*/  ISETP.GE.AND P0, PT, R2, R13, PT ;  /* 0x0000000d0200720c */ /* 0x000fda0003f06270 */
[----:B------:R-:W-:Y:S05]  /*15c90*/  @P0 BRA `(.L_x_588) ;  /* 0x0000018000000947 */ /* 0x000fea0003800000 */
[----:B------:R-:W5:Y:S04]  /*15ca0*/  LDL R3, [R1+0x40] ;  /* 0x0000400001037983 */ /* 0x000f680000100800 */
[----:B--2---:R-:W2:Y:S04]  /*15cb0*/  LDL R19, [R1+0x68] ;  /* 0x0000680001137983 */ /* 0x004ea80000100800 */
[----:B----4-:R-:W4:Y:S04]  /*15cc0*/  LDL R17, [R1+0x64] ;  /* 0x0000640001117983 */ /* 0x010f280000100800 */
[----:B---3--:R-:W3:Y:S04]  /*15cd0*/  LDL R15, [R1+0x6c] ;  /* 0x00006c00010f7983 */ /* 0x008ee80000100800 */
[----:B------:R-:W3:Y:S04]  /*15ce0*/  LDL R21, [R1+0x20c] ;  /* 0x00020c0001157983 */ /* 0x000ee80000100800 */
[----:B------:R-:W3:Y:S04]  /*15cf0*/  LDL R20, [R1+0x208] ;  /* 0x0002080001147983 */ /* 0x000ee80000100800 */
[----:B------:R-:W3:Y:S04]  /*15d00*/  LDL R18, [R1+0x204] ;  /* 0x0002040001127983 */ /* 0x000ee80000100800 */
[----:B------:R-:W3:Y:S01]  /*15d10*/  LDL R16, [R1+0x200] ;  /* 0x0002000001107983 */ /* 0x000ee20000100800 */
[----:B-----5:R-:W-:-:S02]  /*15d20*/  ISETP.GE.AND P3, PT, R3, c[0x0][0x3c8], PT ;  /* 0x0000f20003007a0c */ /* 0x020fc40003f66270 */
[----:B--2---:R-:W-:Y:S02]  /*15d30*/  ISETP.GE.AND P2, PT, R19, c[0x0][0x3c8], PT ;  /* 0x0000f20013007a0c */ /* 0x004fe40003f46270 */
[----:B----4-:R-:W-:Y:S02]  /*15d40*/  ISETP.GE.AND P1, PT, R17, c[0x0][0x3c8], PT ;  /* 0x0000f20011007a0c */ /* 0x010fe40003f26270 */
[----:B---3--:R-:W-:-:S07]  /*15d50*/  ISETP.GE.AND P0, PT, R15, c[0x0][0x3c8], PT ;  /* 0x0000f2000f007a0c */ /* 0x008fce0003f06270 */
        /* <DEDUP_REMOVED lines=12> */
.L_x_588:
[----:B------:R-:W-:Y:S05]  /*15e20*/  BSYNC B0 ;  /* 0x0000000000007941 */ /* 0x000fea0003800000 */
.L_x_587:
[----:B------:R-:W-:Y:S05]  /*15e30*/  BRA.DIV ~URZ, `(.L_x_589) ;  /* 0x00005ef27f007947 */ /* 0x000fea000b800000 */
[----:B---3--:R3:W1:Y:S04]  /*15e40*/  SHFL.IDX PT, R4, R5, 0x3, 0x181f ;  /* 0x00781f0005047f89 */ /* 0x00866800000e0000 */
[----:B----4-:R3:W4:Y:S02]  /*15e50*/  SHFL.IDX PT, R0, R14, 0x3, 0x181f ;  /* 0x00781f000e007f89 */ /* 0x01072400000e0000 */
.L_x_679:
[----:B-1----:R-:W-:-:S04]  /*15e60*/  IADD3 R2, R12, 0x60, RZ ;  /* 0x000000600c027810 */ /* 0x002fc80007ffe0ff */
[----:B------:R-:W-:-:S13]  /*15e70*/  ISETP.GE.AND P0, PT, R2, R13, PT ;  /* 0x0000000d0200720c */ /* 0x000fda0003f06270 */
[----:B------:R-:W-:Y:S05]  /*15e80*/  @P0 BRA `(.L_x_590) ;  /* 0x00002cf000000947 */ /* 0x000fea0003800000 */
[----:B------:R-:W5:Y:S04]  /*15e90*/  LDL R16, [R1+0x40] ;  /* 0x0000400001107983 */ /* 0x000f680000100800 */
[----:B--23--:R-:W2:Y:S04]  /*15ea0*/  LDL R14, [R1+0x68] ;  /* 0x00006800010e7983 */ /* 0x00cea80000100800 */
[----:B------:R-:W3:Y:S04]  /*15eb0*/  LDL R10, [R1+0x64] ;  /* 0x00006400010a7983 */ /* 0x000ee80000100800 */
[----:B----4-:R-:W4:Y:S04]  /*15ec0*/  LDL R17, [R1+0x20c] ;  /* 0x00020c0001117983 */ /* 0x010f280000100800 */
[----:B------:R-:W4:Y:S04]  /*15ed0*/  LDL R15, [R1+0x208] ;  /* 0x00020800010f7983 */ /* 0x000f280000100800 */
[----:B------:R-:W4:Y:S04]  /*15ee0*/  LDL R11, [R1+0x204] ;  /* 0x00020400010b7983 */ /* 0x000f280000100800 */
[----:B------:R-:W4:Y:S01]  /*15ef0*/  LDL R5, [R1+0x6c] ;  /* 0x00006c0001057983 */ /* 0x000f220000100800 */
[----:B-----5:R-:W-:-:S02]  /*15f00*/  ISETP.GE.AND P2, PT, R16, c[0x0][0x3c8], PT ;  /* 0x0000f20010007a0c */ /* 0x020fc40003f46270 */
[----:B--2---:R-:W-:Y:S02]  /*15f10*/  ISETP.GE.AND P1, PT, R14, c[0x0][0x3c8], PT ;  /* 0x0000f2000e007a0c */ /* 0x004fe40003f26270 */
[----:B---3--:R-:W-:-:S09]  /*15f20*/  ISETP.GE.AND P0, PT, R10, c[0x0][0x3c8], PT ;  /* 0x0000f2000a007a0c */ /* 0x008fd20003f06270 */
[-C--:B------:R-:W-:Y:S02]  /*15f30*/  @!P2 LEA R8, P5, R16, R0.reuse, 0x1 ;  /* 0x000000001008a211 */ /* 0x080fe400078a08ff */
[----:B------:R-:W-:Y:S02]  /*15f40*/  @!P1 LEA R6, P4, R14, R0, 0x1 ;  /* 0x000000000e069211 */ /* 0x000fe400078808ff */
[----:B----4-:R-:W-:Y:S02]  /*15f50*/  @!P2 LEA.HI.X R9, R16, R4, R17, 0x1, P5 ;  /* 0x000000041009a211 */ /* 0x010fe400028f0c11 */
[----:B------:R-:W-:Y:S02]  /*15f60*/  @!P0 LEA R2, P3, R10, R0, 0x1 ;  /* 0x000000000a028211 */ /* 0x000fe400078608ff */
[-C--:B------:R-:W-:Y:S02]  /*15f70*/  @!P1 LEA.HI.X R7, R14, R4.reuse, R15, 0x1, P4 ;  /* 0x000000040e079211 */ /* 0x080fe400020f0c0f */
[----:B------:R-:W-:Y:S01]  /*15f80*/  @!P0 LEA.HI.X R3, R10, R4, R11, 0x1, P3 ;  /* 0x000000040a038211 */ /* 0x000fe200018f0c0b */
[----:B------:R1:W-:Y:S04]  /*15f90*/  @!P2 ST.E.128 [R8.64], R72 ;  /* 0x000000480800a985 */ /* 0x0003e8000c101d06 */
[----:B------:R1:W-:Y:S04]  /*15fa0*/  @!P1 ST.E.128 [R6.64], R68 ;  /* 0x0000004406009985 */ /* 0x0003e8000c101d06 */
[----:B------:R1:W-:Y:S01]  /*15fb0*/  @!P0 ST.E.128 [R2.64], R64 ;  /* 0x0000004002008985 */ /* 0x0003e2000c101d06 */
[----:B------:R-:W-:-:S13]  /*15fc0*/  ISETP.GE.AND P0, PT, R5, c[0x0][0x3c8], PT ;  /* 0x0000f20005007a0c */ /* 0x000fda0003f06270 */
[----:B------:R-:W-:Y:S05]  /*15fd0*/  @P0 BRA `(.L_x_590) ;  /* 0x00002ba000000947 */ /* 0x000fea0003800000 */
[----:B------:R-:W2:Y:S01]  /*15fe0*/  LDL R10, [R1+0x200] ;  /* 0x00020000010a7983 */ /* 0x000ea20000100800 */
[----:B-1----:R-:W-:-:S04]  /*15ff0*/  LEA R2, P0, R5, R0, 0x1 ;  /* 0x0000000005027211 */ /* 0x002fc800078008ff */
[----:B--2---:R-:W-:-:S05]  /*16000*/  LEA.HI.X R3, R5, R4, R10, 0x1, P0 ;  /* 0x0000000405037211 */ /* 0x004fca00000f0c0a */
[----:B------:R1:W-:Y:S01]  /*16010*/  ST.E.128 [R2.64], R76 ;  /* 0x0000004c02007985 */ /* 0x0003e2000c101d06 */
[----:B------:R-:W-:Y:S05]  /*16020*/  BRA `(.L_x_590) ;  /* 0x00002b5000007947 */ /* 0x000fea0003800000 */
.L_x_577:
[----:B-1----:R-:W2:Y:S01]  /*16030*/  LDL.LU R5, [R1+0x100] ;  /* 0x0001000001057983 */ /* 0x002ea20000300800 */
[----:B------:R-:W-:Y:S01]  /*16040*/  IMAD R11, R11, c[0x0][0x408], RZ ;  /* 0x000102000b0b7a24 */ /* 0x000fe200078e02ff */
[----:B------:R-:W-:-:S03]  /*16050*/  SHF.R.S32.HI R4, RZ, 0x1f, R0 ;  /* 0x0000001fff047819 */ /* 0x000fc60000011400 */
[C---:B------:R-:W-:Y:S02]  /*16060*/  IMAD R11, R2.reuse, c[0x0][0x40c], R11 ;  /* 0x00010300020b7a24 */ /* 0x040fe400078e020b */
[----:B------:R-:W-:-:S04]  /*16070*/  IMAD.WIDE.U32 R2, R2, c[0x0][0x408], RZ ;  /* 0x0001020002027a25 */ /* 0x000fc800078e00ff */
[----:B------:R-:W-:Y:S01]  /*16080*/  IMAD R4, R4, c[0x0][0x440], RZ ;  /* 0x0001100004047a24 */ /* 0x000fe200078e02ff */
[----:B------:R-:W-:-:S03]  /*16090*/  IADD3 R3, R3, R11, RZ ;  /* 0x0000000b03037210 */ /* 0x000fc60007ffe0ff */
[----:B------:R-:W-:Y:S02]  /*160a0*/  IMAD R4, R0, c[0x0][0x444], R4 ;  /* 0x0001110000047a24 */ /* 0x000fe400078e0204 */
[----:B------:R-:W-:-:S04]  /*160b0*/  IMAD.WIDE.U32 R2, R8, c[0x0][0x438], R2 ;  /* 0x00010e0008027a25 */ /* 0x000fc800078e0002 */
[----:B------:R-:W-:-:S04]  /*160c0*/  IMAD R3, R8, c[0x0][0x43c], R3 ;  /* 0x00010f0008037a24 */ /* 0x000fc800078e0203 */
[----:B------:R-:W-:Y:S01]  /*160d0*/  IMAD.WIDE.U32 R2, R0, c[0x0][0x440], R2 ;  /* 0x0001100000027a25 */ /* 0x000fe200078e0002 */
[----:B------:R-:W-:-:S04]  /*160e0*/  MOV R0, R9 ;  /* 0x0000000900007202 */ /* 0x000fc80000000f00 */
[----:B------:R-:W-:Y:S01]  /*160f0*/  IADD3 R3, R3, R4, RZ ;  /* 0x0000000403037210 */ /* 0x000fe20007ffe0ff */
[----:B------:R-:W-:-:S05]  /*16100*/  @P3 IMAD.HI.U32 R4, R9, c[0x0][0x4ec], RZ ;  /* 0x00013b0009043a27 */ /* 0x000fca00078e00ff */
        /* <DEDUP_REMOVED lines=19> */
.L_x_680:
[----:B------:R-:W-:Y:S05]  /*16240*/  BRA.DIV ~URZ, `(.L_x_592) ;  /* 0x00005c827f007947 */ /* 0x000fea000b800000 */
[----:B------:R3:W4:Y:S02]  /*16250*/  SHFL.IDX PT, R0, R12, RZ, 0x1c1f ;  /* 0x001c1fff0c007589 */ /* 0x00072400000e0000 */
.L_x_681:
        /* <DEDUP_REMOVED lines=8> */
[----:B------:R-:W4:Y:S04]  /*162e0*/  LDL R13, [R1+0x1f0] ;  /* 0x0001f000010d7983 */ /* 0x000f280000100800 */
[----:B------:R-:W4:Y:S04]  /*162f0*/  LDL R17, [R1+0xf8] ;  /* 0x0000f80001117983 */ /* 0x000f280000100800 */
[----:B------:R-:W4:Y:S04]  /*16300*/  LDL R7, [R1+0x1ec] ;  /* 0x0001ec0001077983 */ /* 0x000f280000100800 */
[----:B------:R-:W4:Y:S04]  /*16310*/  LDL R107, [R1+0x1e8] ;  /* 0x0001e800016b7983 */ /* 0x000f280000100800 */
[----:B------:R-:W4:Y:S04]  /*16320*/  LDL R16, [R1+0x164] ;  /* 0x0001640001107983 */ /* 0x000f280000100800 */
[----:B------:R-:W4:Y:S04]  /*16330*/  LDL R19, [R1+0x1e4] ;  /* 0x0001e40001137983 */ /* 0x000f280000100800 */
[----:B------:R-:W4:Y:S04]  /*16340*/  LDL R8, [R1+0x168] ;  /* 0x0001680001087983 */ /* 0x000f280000100800 */
[----:B------:R-:W4:Y:S01]  /*16350*/  LDL R15, [R1+0x160] ;  /* 0x00016000010f7983 */ /* 0x000f220000100800 */
[----:B-----5:R-:W-:-:S02]  /*16360*/  ISETP.GE.AND P0, PT, R9, c[0x0][0x3c8], PT ;  /* 0x0000f20009007a0c */ /* 0x020fc40003f06270 */
[----:B---3--:R-:W-:-:S11]  /*16370*/  ISETP.GE.AND P1, PT, R18, c[0x0][0x3c8], PT ;  /* 0x0000f20012007a0c */ /* 0x008fd60003f26270 */
[----:B------:R-:W-:Y:S02]  /*16380*/  @!P0 IMAD.MOV.U32 R2, RZ, RZ, R0 ;  /* 0x000000ffff028224 */ /* 0x000fe400078e0000 */
[----:B------:R-:W-:-:S04]  /*16390*/  @!P0 IMAD.MOV.U32 R3, RZ, RZ, R4 ;  /* 0x000000ffff038224 */ /* 0x000fc800078e0004 */
[----:B------:R-:W-:Y:S01]  /*163a0*/  @!P0 IMAD.WIDE R2, R9, 0x4, R2 ;  /* 0x0000000409028825 */ /* 0x000fe200078e0202 */
[----:B--2---:R-:W-:Y:S01]  /*163b0*/  ISETP.GE.AND P2, PT, R11, c[0x0][0x3c8], PT ;  /* 0x0000f2000b007a0c */ /* 0x004fe20003f46270 */
[----:B------:R-:W2:Y:S04]  /*163c0*/  LDL R9, [R1+0x15c] ;  /* 0x00015c0001097983 */ /* 0x000ea80000100800 */
[----:B------:R3:W-:Y:S02]  /*163d0*/  @!P0 ST.E.64 [R2.64], R22 ;  /* 0x0000001602008985 */ /* 0x0007e4000c101b06 */
[C---:B---3--:R-:W-:Y:S02]  /*163e0*/  @!P1 LEA R2, P0, R18.reuse, R0, 0x2 ;  /* 0x0000000012029211 */ /* 0x048fe400078010ff */
[----:B------:R-:W3:Y:S02]  /*163f0*/  LDL R23, [R1+0x1e0] ;  /* 0x0001e00001177983 */ /* 0x000ee40000100800 */
[----:B----4-:R-:W-:-:S02]  /*16400*/  @!P1 LEA.HI.X R3, R18, R4, R110, 0x2, P0 ;  /* 0x0000000412039211 */ /* 0x010fc400000f146e */
[----:B------:R-:W4:Y:S04]  /*16410*/  LDL R22, [R1+0x158] ;  /* 0x0001580001167983 */ /* 0x000f280000100800 */
[----:B------:R-:W5:Y:S04]  /*16420*/  LDL R18, [R1+0x1dc] ;  /* 0x0001dc0001127983 */ /* 0x000f680000100800 */
[----:B------:R1:W-:Y:S04]  /*16430*/  @!P1 ST.E.64 [R2.64], R24 ;  /* 0x0000001802009985 */ /* 0x0003e8000c101b06 */
[----:B-1----:R-:W4:Y:S01]  /*16440*/  LDL R25, [R1+0x1d8] ;  /* 0x0001d80001197983 */ /* 0x002f220000100800 */
[----:B------:R-:W-:-:S02]  /*16450*/  ISETP.GE.AND P1, PT, R6, c[0x0][0x3c8], PT ;  /* 0x0000f20006007a0c */ /* 0x000fc40003f26270 */
[C---:B------:R-:W-:Y:S01]  /*16460*/  @!P2 LEA R2, P0, R11.reuse, R0, 0x2 ;  /* 0x000000000b02a211 */ /* 0x040fe200078010ff */
[----:B------:R-:W4:Y:S01]  /*16470*/  LDL R24, [R1+0x1d0] ;  /* 0x0001d00001187983 */ /* 0x000f220000100800 */
[----:B------:R-:W-:Y:S02]  /*16480*/  ISETP.GE.AND P3, PT, R10, c[0x0][0x3c8], PT ;  /* 0x0000f2000a007a0c */ /* 0x000fe40003f66270 */
[----:B------:R-:W-:Y:S02]  /*16490*/  @!P2 LEA.HI.X R3, R11, R4, R13, 0x2, P0 ;  /* 0x000000040b03a211 */ /* 0x000fe400000f140d */
[----:B------:R-:W4:Y:S04]  /*164a0*/  LDL R11, [R1+0x154] ;  /* 0x00015400010b7983 */ /* 0x000f280000100800 */
[----:B------:R1:W-:Y:S01]  /*164b0*/  @!P2 ST.E.64 [R2.64], R26 ;  /* 0x0000001a0200a985 */ /* 0x0003e2000c101b06 */
[----:B------:R-:W-:-:S03]  /*164c0*/  ISETP.GE.AND P2, PT, R17, c[0x0][0x3c8], PT ;  /* 0x0000f20011007a0c */ /* 0x000fc60003f46270 */
[----:B------:R-:W4:Y:S01]  /*164d0*/  LDL R13, [R1+0x1d4] ;  /* 0x0001d400010d7983 */ /* 0x000f220000100800 */
[----:B------:R-:W-:Y:S02]  /*164e0*/  ISETP.GE.AND P4, PT, R8, c[0x0][0x3c8], PT ;  /* 0x0000f20008007a0c */ /* 0x000fe40003f86270 */
[C---:B-1----:R-:W-:Y:S01]  /*164f0*/  @!P1 LEA R2, P0, R6.reuse, R0, 0x2 ;  /* 0x0000000006029211 */ /* 0x042fe200078010ff */
[----:B------:R-:W4:Y:S03]  /*16500*/  LDL R26, [R1+0x150] ;  /* 0x00015000011a7983 */ /* 0x000f260000100800 */
[----:B------:R-:W-:Y:S01]  /*16510*/  @!P1 LEA.HI.X R3, R6, R4, R7, 0x2, P0 ;  /* 0x0000000406039211 */ /* 0x000fe200000f1407 */
[----:B------:R-:W4:Y:S01]  /*16520*/  LDL R27, [R1+0x1c8] ;  /* 0x0001c800011b7983 */ /* 0x000f220000100800 */
[----:B------:R-:W-:-:S03]  /*16530*/  @!P3 LEA R6, P5, R10, R0, 0x2 ;  /* 0x000000000a06b211 */ /* 0x000fc600078a10ff */
[----:B------:R1:W-:Y:S01]  /*16540*/  @!P1 ST.E.64 [R2.64], R132 ;  /* 0x0000008402009985 */ /* 0x0003e2000c101b06 */
[----:B------:R-:W-:Y:S02]  /*16550*/  ISETP.GE.AND P1, PT, R16, c[0x0][0x3c8], PT ;  /* 0x0000f20010007a0c */ /* 0x000fe40003f26270 */
[----:B------:R-:W-:Y:S02]  /*16560*/  @!P3 LEA.HI.X R7, R10, R4, R107, 0x2, P5 ;  /* 0x000000040a07b211 */ /* 0x000fe400028f146b */
[----:B------:R-:W4:Y:S04]  /*16570*/  LDL R10, [R1+0x14c] ;  /* 0x00014c00010a7983 */ /* 0x000f280000100800 */
[----:B------:R1:W-:Y:S02]  /*16580*/  @!P3 ST.E.64 [R6.64], R134 ;  /* 0x000000860600b985 */ /* 0x0003e4000c101b06 */
[----:B-1----:R-:W-:-:S04]  /*16590*/  @!P2 LEA R2, P0, R17, R0, 0x2 ;  /* 0x000000001102a211 */ /* 0x002fc800078010ff */
[----:B------:R-:W-:Y:S02]  /*165a0*/  @!P2 LEA.HI.X R3, R17, R4, R19, 0x2, P0 ;  /* 0x000000041103a211 */ /* 0x000fe400000f1413 */
[----:B------:R-:W4:Y:S04]  /*165b0*/  LDL R17, [R1+0x1cc] ;  /* 0x0001cc0001117983 */ /* 0x000f280000100800 */
[----:B------:R1:W-:Y:S01]  /*165c0*/  @!P2 ST.E.64 [R2.64], R136 ;  /* 0x000000880200a985 */ /* 0x0003e2000c101b06 */
[-C--:B------:R-:W-:Y:S02]  /*165d0*/  @!P4 LEA R6, P5, R8, R0.reuse, 0x2 ;  /* 0x000000000806c211 */ /* 0x080fe400078a10ff */
[----:B------:R-:W-:Y:S01]  /*165e0*/  ISETP.GE.AND P3, PT, R15, c[0x0][0x3c8], PT ;  /* 0x0000f2000f007a0c */ /* 0x000fe20003f66270 */
[----:B------:R-:W4:Y:S01]  /*165f0*/  LDL R19, [R1+0x148] ;  /* 0x0001480001137983 */ /* 0x000f220000100800 */
[----:B-1----:R-:W-:-:S04]  /*16600*/  @!P1 LEA R2, P0, R16, R0, 0x2 ;  /* 0x0000000010029211 */ /* 0x002fc800078010ff */
[-C--:B-----5:R-:W-:Y:S02]  /*16610*/  @!P1 LEA.HI.X R3, R16, R4.reuse, R18, 0x2, P0 ;  /* 0x0000000410039211 */ /* 0x0a0fe400000f1412 */
[----:B------:R-:W5:Y:S01]  /*16620*/  LDL R16, [R1+0x1c4] ;  /* 0x0001c40001107983 */ /* 0x000f620000100800 */
[----:B---3--:R-:W-:-:S03]  /*16630*/  @!P4 LEA.HI.X R7, R8, R4, R23, 0x2, P5 ;  /* 0x000000040807c211 */ /* 0x008fc600028f1417 */
[----:B------:R-:W3:Y:S04]  /*16640*/  LDL R8, [R1+0x144] ;  /* 0x0001440001087983 */ /* 0x000ee80000100800 */
[----:B------:R1:W-:Y:S01]  /*16650*/  @!P4 ST.E.64 [R6.64], R28 ;  /* 0x0000001c0600c985 */ /* 0x0003e2000c101b06 */
[----:B--2---:R-:W-:-:S03]  /*16660*/  ISETP.GE.AND P2, PT, R9, c[0x0][0x3c8], PT ;  /* 0x0000f20009007a0c */ /* 0x004fc60003f46270 */
[----:B------:R-:W2:Y:S04]  /*16670*/  LDL R23, [R1+0x140] ;  /* 0x0001400001177983 */ /* 0x000ea80000100800 */
[----:B------:R-:W2:Y:S01]  /*16680*/  LDL R18, [R1+0x13c] ;  /* 0x00013c0001127983 */ /* 0x000ea20000100800 */
[----:B-1----:R-:W-:-:S03]  /*16690*/  @!P3 LEA R6, P5, R15, R0, 0x2 ;  /* 0x000000000f06b211 */ /* 0x002fc600078a10ff */
[----:B------:R-:W2:Y:S01]  /*166a0*/  LDL R28, [R1+0x120] ;  /* 0x00012000011c7983 */ /* 0x000ea20000100800 */
[----:B----4-:R-:W-:-:S03]  /*166b0*/  @!P3 LEA.HI.X R7, R15, R4, R25, 0x2, P5 ;  /* 0x000000040f07b211 */ /* 0x010fc600028f1419 */
[----:B------:R-:W4:Y:S04]  /*166c0*/  LDL R29, [R1+0x198] ;  /* 0x00019800011d7983 */ /* 0x000f280000100800 */
[----:B------:R-:W2:Y:S04]  /*166d0*/  LDL R15, [R1+0x1bc] ;  /* 0x0001bc00010f7983 */ /* 0x000ea80000100800 */
[----:B------:R-:W4:Y:S01]  /*166e0*/  LDL R25, [R1+0x1c0] ;  /* 0x0001c00001197983 */ /* 0x000f220000100800 */
[----:B------:R-:W-:-:S03]  /*166f0*/  ISETP.GE.AND P4, PT, R22, c[0x0][0x3c8], PT ;  /* 0x0000f20016007a0c */ /* 0x000fc60003f86270 */
[----:B------:R1:W-:Y:S01]  /*16700*/  @!P1 ST.E.64 [R2.64], R32 ;  /* 0x0000002002009985 */ /* 0x0003e2000c101b06 */
[----:B------:R-:W-:-:S03]  /*16710*/  ISETP.GE.AND P1, PT, R11, c[0x0][0x3c8], PT ;  /* 0x0000f2000b007a0c */ /* 0x000fc60003f26270 */
[----:B------:R1:W-:Y:S02]  /*16720*/  @!P3 ST.E.64 [R6.64], R36 ;  /* 0x000000240600b985 */ /* 0x0003e4000c101b06 */
[C---:B-1----:R-:W-:Y:S02]  /*16730*/  @!P2 LEA R2, P0, R9.reuse, R0, 0x2 ;  /* 0x000000000902a211 */ /* 0x042fe400078010ff */
[----:B------:R-:W4:Y:S02]  /*16740*/  LDL R32, [R1+0x128] ;  /* 0x0001280001207983 */ /* 0x000f240000100800 */
[----:B------:R-:W-:Y:S02]  /*16750*/  @!P2 LEA.HI.X R3, R9, R4, R13, 0x2, P0 ;  /* 0x000000040903a211 */ /* 0x000fe400000f140d */
[----:B------:R-:W4:Y:S01]  /*16760*/  LDL R33, [R1+0x1a0] ;  /* 0x0001a00001217983 */ /* 0x000f220000100800 */
[----:B------:R-:W-:-:S03]  /*16770*/  @!P4 LEA R6, P5, R22, R0, 0x2 ;  /* 0x000000001606c211 */ /* 0x000fc600078a10ff */
[----:B------:R1:W-:Y:S01]  /*16780*/  @!P2 ST.E.64 [R2.64], R40 ;  /* 0x000000280200a985 */ /* 0x0003e2000c101b06 */
[----:B------:R-:W-:-:S03]  /*16790*/  ISETP.GE.AND P2, PT, R10, c[0x0][0x3c8], PT ;  /* 0x0000f2000a007a0c */ /* 0x000fc60003f46270 */
[----:B------:R-:W4:Y:S01]  /*167a0*/  LDL R9, [R1+0x138] ;  /* 0x0001380001097983 */ /* 0x000f220000100800 */
[----:B------:R-:W-:-:S03]  /*167b0*/  @!P4 LEA.HI.X R7, R22, R4, R24, 0x2, P5 ;  /* 0x000000041607c211 */ /* 0x000fc600028f1418 */
[----:B------:R-:W4:Y:S04]  /*167c0*/  LDL R24, [R1+0x1b8] ;  /* 0x0001b80001187983 */ /* 0x000f280000100800 */
[----:B------:R1:W-:Y:S01]  /*167d0*/  @!P4 ST.E.64 [R6.64], R44 ;  /* 0x0000002c0600c985 */ /* 0x0003e2000c101b06 */
[----:B------:R-:W-:-:S03]  /*167e0*/  ISETP.GE.AND P3, PT, R26, c[0x0][0x3c8], PT ;  /* 0x0000f2001a007a0c */ /* 0x000fc60003f66270 */
[----:B------:R-:W4:Y:S04]  /*167f0*/  LDL R13, [R1+0x134] ;  /* 0x00013400010d7983 */ /* 0x000f280000100800 */
[----:B------:R-:W4:Y:S01]  /*16800*/  LDL R22, [R1+0x1b4] ;  /* 0x0001b40001167983 */ /* 0x000f220000100800 */
[----:B-1----:R-:W-:-:S04]  /*16810*/  @!P1 LEA R2, P0, R11, R0, 0x2 ;  /* 0x000000000b029211 */ /* 0x002fc800078010ff */
[----:B------:R-:W-:Y:S02]  /*16820*/  @!P1 LEA.HI.X R3, R11, R4, R17, 0x2, P0 ;  /* 0x000000040b039211 */ /* 0x000fe400000f1411 */
[----:B------:R-:W4:Y:S04]  /*16830*/  LDL R11, [R1+0x12c] ;  /* 0x00012c00010b7983 */ /* 0x000f280000100800 */
[----:B------:R1:W-:Y:S01]  /*16840*/  @!P1 ST.E.64 [R2.64], R48 ;  /* 0x0000003002009985 */ /* 0x0003e2000c101b06 */
[C---:B------:R-:W-:Y:S02]  /*16850*/  @!P3 LEA R6, P5, R26.reuse, R0, 0x2 ;  /* 0x000000001a06b211 */ /* 0x040fe400078a10ff */
[----:B------:R-:W-:Y:S01]  /*16860*/  ISETP.GE.AND P4, PT, R19, c[0x0][0x3c8], PT ;  /* 0x0000f20013007a0c */ /* 0x000fe20003f86270 */
[----:B------:R-:W4:Y:S01]  /*16870*/  LDL R17, [R1+0x130] ;  /* 0x0001300001117983 */ /* 0x000f220000100800 */
[----:B------:R-:W-:-:S03]  /*16880*/  @!P3 LEA.HI.X R7, R26, R4, R27, 0x2, P5 ;  /* 0x000000041a07b211 */ /* 0x000fc600028f141b */
[----:B------:R-:W4:Y:S01]  /*16890*/  LDL R26, [R1+0x11c] ;  /* 0x00011c00011a7983 */ /* 0x000f220000100800 */
[----:B-1----:R-:W-:-:S03]  /*168a0*/  @!P2 LEA R2, P0, R10, R0, 0x2 ;  /* 0x000000000a02a211 */ /* 0x002fc600078010ff */
[----:B------:R1:W-:Y:S04]  /*168b0*/  @!P3 ST.E.64 [R6.64], R52 ;  /* 0x000000340600b985 */ /* 0x0003e8000c101b06 */
[----:B------:R-:W4:Y:S01]  /*168c0*/  LDL R27, [R1+0x194] ;  /* 0x00019400011b7983 */ /* 0x000f220000100800 */
[----:B-1----:R-:W-:Y:S02]  /*168d0*/  @!P4 LEA R6, P5, R19, R0, 0x2 ;  /* 0x000000001306c211 */ /* 0x002fe400078a10ff */
[----:B-----5:R-:W-:Y:S02]  /*168e0*/  @!P2 LEA.HI.X R3, R10, R4, R16, 0x2, P0 ;  /* 0x000000040a03a211 */ /* 0x020fe400000f1410 */
[----:B------:R-:W5:Y:S01]  /*168f0*/  LDL R10, [R1+0x1b0] ;  /* 0x0001b000010a7983 */ /* 0x000f620000100800 */
[----:B---3--:R-:W-:-:S03]  /*16900*/  ISETP.GE.AND P1, PT, R8, c[0x0][0x3c8], PT ;  /* 0x0000f20008007a0c */ /* 0x008fc60003f26270 */
[----:B------:R-:W3:Y:S04]  /*16910*/  LDL R16, [R1+0x1ac] ;  /* 0x0001ac0001107983 */ /* 0x000ee80000100800 */
[----:B------:R1:W-:Y:S06]  /*16920*/  @!P2 ST.E.64 [R2.64], R56 ;  /* 0x000000380200a985 */ /* 0x0003ec000c101b06 */
[----:B-1----:R-:W-:-:S04]  /*16930*/  @!P1 LEA R2, P0, R8, R0, 0x2 ;  /* 0x0000000008029211 */ /* 0x002fc800078010ff */
[-C--:B--2---:R-:W-:Y:S02]  /*16940*/  @!P1 LEA.HI.X R3, R8, R4.reuse, R15, 0x2, P0 ;  /* 0x0000000408039211 */ /* 0x084fe400000f140f */
[----:B------:R-:W2:Y:S01]  /*16950*/  LDL R15, [R1+0x1a4] ;  /* 0x0001a400010f7983 */ /* 0x000ea20000100800 */
[----:B----4-:R-:W-:-:S03]  /*16960*/  @!P4 LEA.HI.X R7, R19, R4, R25, 0x2, P5 ;  /* 0x000000041307c211 */ /* 0x010fc600028f1419 */
[----:B------:R-:W4:Y:S01]  /*16970*/  LDL R19, [R1+0x1a8] ;  /* 0x0001a80001137983 */ /* 0x000f220000100800 */
[----:B------:R-:W-:-:S03]  /*16980*/  ISETP.GE.AND P3, PT, R23, c[0x0][0x3c8], PT ;  /* 0x0000f20017007a0c */ /* 0x000fc60003f66270 */
[----:B------:R1:W-:Y:S01]  /*16990*/  @!P4 ST.E.64 [R6.64], R60 ;  /* 0x0000003c0600c985 */ /* 0x0003e2000c101b06 */
[----:B------:R-:W-:-:S03]  /*169a0*/  ISETP.GE.AND P2, PT, R18, c[0x0][0x3c8], PT ;  /* 0x0000f20012007a0c */ /* 0x000fc60003f46270 */
[----:B------:R-:W4:Y:S04]  /*169b0*/  LDL R8, [R1+0x124] ;  /* 0x0001240001087983 */ /* 0x000f280000100800 */
[----:B------:R1:W-:Y:S04]  /*169c0*/  @!P1 ST.E.64 [R2.64], R64 ;  /* 0x0000004002009985 */ /* 0x0003e8000c101b06 */
[----:B------:R-:W4:Y:S01]  /*169d0*/  LDL R25, [R1+0x190] ;  /* 0x0001900001197983 */ /* 0x000f220000100800 */
[----:B-1----:R-:W-:Y:S02]  /*169e0*/  @!P3 LEA R6, P5, R23, R0, 0x2 ;  /* 0x000000001706b211 */ /* 0x002fe400078a10ff */
[----:B------:R-:W-:-:S02]  /*169f0*/  ISETP.GE.AND P4, PT, R9, c[0x0][0x3c8], PT ;  /* 0x0000f20009007a0c */ /* 0x000fc40003f86270 */
[----:B------:R-:W-:Y:S02]  /*16a00*/  @!P3 LEA.HI.X R7, R23, R4, R24, 0x2, P5 ;  /* 0x000000041707b211 */ /* 0x000fe400028f1418 */
[----:B------:R-:W-:Y:S01]  /*16a10*/  @!P2 LEA R2, P0, R18, R0, 0x2 ;  /* 0x000000001202a211 */ /* 0x000fe200078010ff */
[----:B------:R-:W4:Y:S04]  /*16a20*/  LDL R24, [R1+0x118] ;  /* 0x0001180001187983 */ /* 0x000f280000100800 */
[----:B------:R1:W-:Y:S01]  /*16a30*/  @!P3 ST.E.64 [R6.64], R68 ;  /* 0x000000440600b985 */ /* 0x0003e2000c101b06 */
[----:B------:R-:W-:-:S03]  /*16a40*/  ISETP.GE.AND P1, PT, R13, c[0x0][0x3c8], PT ;  /* 0x0000f2000d007a0c */ /* 0x000fc60003f26270 */
[----:B------:R-:W4:Y:S01]  /*16a50*/  LDL R23, [R1+0x188] ;  /* 0x0001880001177983 */ /* 0x000f220000100800 */
[----:B------:R-:W-:-:S03]  /*16a60*/  @!P2 LEA.HI.X R3, R18, R4, R22, 0x2, P0 ;  /* 0x000000041203a211 */ /* 0x000fc600000f1416 */
[----:B------:R-:W4:Y:S04]  /*16a70*/  LDL R18, [R1+0x10c] ;  /* 0x00010c0001127983 */ /* 0x000f280000100800 */
[----:B------:R1:W-:Y:S04]  /*16a80*/  @!P2 ST.E.64 [R2.64], R72 ;  /* 0x000000480200a985 */ /* 0x0003e8000c101b06 */
[----:B------:R-:W4:Y:S01]  /*16a90*/  LDL R22, [R1+0x110] ;  /* 0x0001100001167983 */ /* 0x000f220000100800 */
[----:B-1----:R-:W-:Y:S02]  /*16aa0*/  @!P4 LEA R6, P5, R9, R0, 0x2 ;  /* 0x000000000906c211 */ /* 0x002fe400078a10ff */
[----:B------:R-:W-:-:S02]  /*16ab0*/  ISETP.GE.AND P2, PT, R11, c[0x0][0x3c8], PT ;  /* 0x0000f2000b007a0c */ /* 0x000fc40003f46270 */
[----:B------:R-:W-:Y:S02]  /*16ac0*/  ISETP.GE.AND P3, PT, R17, c[0x0][0x3c8], PT ;  /* 0x0000f20011007a0c */ /* 0x000fe40003f66270 */
[----:B------:R-:W-:Y:S02]  /*16ad0*/  @!P1 LEA R2, P0, R13, R0, 0x2 ;  /* 0x000000000d029211 */ /* 0x000fe400078010ff */
[-C--:B-----5:R-:W-:Y:S02]  /*16ae0*/  @!P4 LEA.HI.X R7, R9, R4.reuse, R10, 0x2, P5 ;  /* 0x000000040907c211 */ /* 0x0a0fe400028f140a */
[----:B------:R-:W5:Y:S04]  /*16af0*/  LDL R9, [R1+0x19c] ;  /* 0x00019c0001097983 */ /* 0x000f680000100800 */
[----:B------:R-:W5:Y:S01]  /*16b00*/  LDL R10, [R1+0x114] ;  /* 0x00011400010a7983 */ /* 0x000f620000100800 */
[----:B---3--:R-:W-:-:S03]  /*16b10*/  @!P1 LEA.HI.X R3, R13, R4, R16, 0x2, P0 ;  /* 0x000000040d039211 */ /* 0x008fc600000f1410 */
[----:B------:R-:W3:Y:S04]  /*16b20*/  LDL R16, [R1+0x108] ;  /* 0x0001080001107983 */ /* 0x000ee80000100800 */
[----:B------:R1:W-:Y:S04]  /*16b30*/  @!P4 ST.E.64 [R6.64], R76 ;  /* 0x0000004c0600c985 */ /* 0x0003e8000c101b06 */
[----:B------:R-:W3:Y:S04]  /*16b40*/  LDL R13, [R1+0x104] ;  /* 0x00010400010d7983 */ /* 0x000ee80000100800 */
[----:B------:R2:W-:Y:S01]  /*16b50*/  @!P1 ST.E.64 [R2.64], R80 ;  /* 0x0000005002009985 */ /* 0x0005e2000c101b06 */
[----:B-1----:R-:W-:-:S02]  /*16b60*/  @!P3 LEA R6, P5, R17, R0, 0x2 ;  /* 0x000000001106b211 */ /* 0x002fc400078a10ff */
[----:B--2---:R-:W-:-:S04]  /*16b70*/  @!P2 LEA R2, P0, R11, R0, 0x2 ;  /* 0x000000000b02a211 */ /* 0x004fc800078010ff */
[-C--:B------:R-:W-:Y:S02]  /*16b80*/  @!P2 LEA.HI.X R3, R11, R4.reuse, R15, 0x2, P0 ;  /* 0x000000040b03a211 */ /* 0x080fe400000f140f */
[----:B------:R-:W2:Y:S01]  /*16b90*/  LDL R11, [R1+0x18c] ;  /* 0x00018c00010b7983 */ /* 0x000ea20000100800 */
[----:B----4-:R-:W-:-:S03]  /*16ba0*/  @!P3 LEA.HI.X R7, R17, R4, R19, 0x2, P5 ;  /* 0x000000041107b211 */ /* 0x010fc600028f1413 */
[----:B------:R-:W4:Y:S04]  /*16bb0*/  LDL R19, [R1+0x184] ;  /* 0x0001840001137983 */ /* 0x000f280000100800 */
[----:B------:R-:W2:Y:S04]  /*16bc0*/  LDL R17, [R1+0x180] ;  /* 0x0001800001117983 */ /* 0x000ea80000100800 */
[----:B------:R-:W2:Y:S01]  /*16bd0*/  LDL R15, [R1+0x17c] ;  /* 0x00017c00010f7983 */ /* 0x000ea20000100800 */
[----:B------:R-:W-:Y:S02]  /*16be0*/  ISETP.GE.AND P4, PT, R32, c[0x0][0x3c8], PT ;  /* 0x0000f20020007a0c */ /* 0x000fe40003f86270 */
[----:B------:R-:W-:Y:S01]  /*16bf0*/  ISETP.GE.AND P1, PT, R8, c[0x0][0x3c8], PT ;  /* 0x0000f20008007a0c */ /* 0x000fe20003f26270 */
[----:B------:R1:W-:Y:S01]  /*16c00*/  @!P3 ST.E.64 [R6.64], R84 ;  /* 0x000000540600b985 */ /* 0x0003e2000c101b06 */
[----:B------:R-:W-:-:S03]  /*16c10*/  ISETP.GE.AND P3, PT, R28, c[0x0][0x3c8], PT ;  /* 0x0000f2001c007a0c */ /* 0x000fc60003f66270 */
[----:B------:R1:W-:Y:S01]  /*16c20*/  @!P2 ST.E.64 [R2.64], R88 ;  /* 0x000000580200a985 */ /* 0x0003e2000c101b06 */
[----:B------:R-:W-:-:S05]  /*16c30*/  ISETP.GE.AND P2, PT, R26, c[0x0][0x3c8], PT ;  /* 0x0000f2001a007a0c */ /* 0x000fca0003f46270 */
[-C--:B-1----:R-:W-:Y:S02]  /*16c40*/  @!P4 LEA R6, P5, R32, R0.reuse, 0x2 ;  /* 0x000000002006c211 */ /* 0x082fe400078a10ff */
[----:B------:R-:W-:Y:S02]  /*16c50*/  @!P1 LEA R2, P0, R8, R0, 0x2 ;  /* 0x0000000008029211 */ /* 0x000fe400078010ff */
[----:B------:R-:W-:Y:S02]  /*16c60*/  @!P4 LEA.HI.X R7, R32, R4, R33, 0x2, P5 ;  /* 0x000000042007c211 */ /* 0x000fe400028f1421 */
[----:B------:R-:W-:-:S03]  /*16c70*/  ISETP.GE.AND P6, PT, R24, c[0x0][0x3c8], PT ;  /* 0x0000f20018007a0c */ /* 0x000fc60003fc6270 */
[----:B------:R1:W-:Y:S01]  /*16c80*/  @!P4 ST.E.64 [R6.64], R92 ;  /* 0x0000005c0600c985 */ /* 0x0003e2000c101b06 */
[----:B------:R-:W-:Y:S02]  /*16c90*/  ISETP.GE.AND P4, PT, R22, c[0x0][0x3c8], PT ;  /* 0x0000f20016007a0c */ /* 0x000fe40003f86270 */
[----:B-----5:R-:W-:Y:S02]  /*16ca0*/  @!P1 LEA.HI.X R3, R8, R4, R9, 0x2, P0 ;  /* 0x0000000408039211 */ /* 0x020fe400000f1409 */
[----:B------:R-:W-:-:S03]  /*16cb0*/  @!P3 LEA R8, P0, R28, R0, 0x2 ;  /* 0x000000001c08b211 */ /* 0x000fc600078010ff */
[----:B------:R5:W-:Y:S01]  /*16cc0*/  @!P1 ST.E.64 [R2.64], R96 ;  /* 0x0000006002009985 */ /* 0x000be2000c101b06 */
[----:B------:R-:W-:Y:S02]  /*16cd0*/  @!P3 LEA.HI.X R9, R28, R4, R29, 0x2, P0 ;  /* 0x000000041c09b211 */ /* 0x000fe400000f141d */
[----:B------:R-:W-:-:S03]  /*16ce0*/  ISETP.GE.AND P5, PT, R10, c[0x0][0x3c8], PT ;  /* 0x0000f2000a007a0c */ /* 0x000fc60003fa6270 */
[----:B------:R-:W-:Y:S01]  /*16cf0*/  @!P3 ST.E.64 [R8.64], R140 ;  /* 0x0000008c0800b985 */ /* 0x000fe2000c101b06 */
[----:B-1----:R-:W-:-:S04]  /*16d00*/  @!P6 LEA R6, P0, R24, R0, 0x2 ;  /* 0x000000001806e211 */ /* 0x002fc800078010ff */
[----:B------:R-:W-:Y:S02]  /*16d10*/  @!P6 LEA.HI.X R7, R24, R4, R25, 0x2, P0 ;  /* 0x000000041807e211 */ /* 0x000fe400000f1419 */
[----:B---3--:R-:W-:Y:S02]  /*16d20*/  ISETP.GE.AND P0, PT, R13, c[0x0][0x3c8], PT ;  /* 0x0000f2000d007a0c */ /* 0x008fe40003f06270 */
[----:B-----5:R-:W-:-:S04]  /*16d30*/  @!P2 LEA R2, P1, R26, R0, 0x2 ;  /* 0x000000001a02a211 */ /* 0x020fc800078210ff */
[----:B------:R-:W-:-:S05]  /*16d40*/  @!P2 LEA.HI.X R3, R26, R4, R27, 0x2, P1 ;  /* 0x000000041a03a211 */ /* 0x000fca00008f141b */
[----:B------:R1:W-:Y:S01]  /*16d50*/  @!P2 ST.E.64 [R2.64], R100 ;  /* 0x000000640200a985 */ /* 0x0003e2000c101b06 */
[----:B------:R-:W-:Y:S02]  /*16d60*/  ISETP.GE.AND P2, PT, R18, c[0x0][0x3c8], PT ;  /* 0x0000f20012007a0c */ /* 0x000fe40003f46270 */
[----:B------:R-:W-:Y:S01]  /*16d70*/  ISETP.GE.AND P1, PT, R16, c[0x0][0x3c8], PT ;  /* 0x0000f20010007a0c */ /* 0x000fe20003f26270 */
[----:B------:R3:W-:Y:S01]  /*16d80*/  @!P6 ST.E.64 [R6.64], R104 ;  /* 0x000000680600e985 */ /* 0x0007e2000c101b06 */
[----:B-1----:R-:W-:-:S04]  /*16d90*/  @!P5 LEA R2, P3, R10, R0, 0x2 ;  /* 0x000000000a02d211 */ /* 0x002fc800078610ff */
[----:B--2---:R-:W-:-:S05]  /*16da0*/  @!P5 LEA.HI.X R3, R10, R4, R11, 0x2, P3 ;  /* 0x000000040a03d211 */ /* 0x004fca00018f140b */
[-C--:B------:R-:W-:Y:S02]  /*16db0*/  @!P2 LEA R8, P3, R18, R0.reuse, 0x2 ;  /* 0x000000001208a211 */ /* 0x080fe400078610ff */
[-C--:B------:R-:W-:Y:S01]  /*16dc0*/  @!P4 LEA R10, P6, R22, R0.reuse, 0x2 ;  /* 0x00000000160ac211 */ /* 0x080fe200078c10ff */
[----:B------:R1:W-:Y:S01]  /*16dd0*/  @!P5 ST.E.64 [R2.64], R108 ;  /* 0x0000006c0200d985 */ /* 0x0003e2000c101b06 */
[----:B---3--:R-:W-:Y:S02]  /*16de0*/  @!P1 LEA R6, P5, R16, R0, 0x2 ;  /* 0x0000000010069211 */ /* 0x008fe400078a10ff */
[-C--:B----4-:R-:W-:Y:S02]  /*16df0*/  @!P2 LEA.HI.X R9, R18, R4.reuse, R19, 0x2, P3 ;  /* 0x000000041209a211 */ /* 0x090fe400018f1413 */
[-C--:B------:R-:W-:Y:S02]  /*16e00*/  @!P4 LEA.HI.X R11, R22, R4.reuse, R23, 0x2, P6 ;  /* 0x00000004160bc211 */ /* 0x080fe400030f1417 */
[----:B------:R-:W-:-:S03]  /*16e10*/  @!P1 LEA.HI.X R7, R16, R4, R17, 0x2, P5 ;  /* 0x0000000410079211 */ /* 0x000fc600028f1411 */
[----:B------:R2:W-:Y:S04]  /*16e20*/  @!P4 ST.E.64 [R10.64], R148 ;  /* 0x000000940a00c985 */ /* 0x0005e8000c101b06 */
[----:B------:R2:W-:Y:S04]  /*16e30*/  @!P2 ST.E.64 [R8.64], R144 ;  /* 0x000000900800a985 */ /* 0x0005e8000c101b06 */
[----:B------:R2:W-:Y:S01]  /*16e40*/  @!P1 ST.E.64 [R6.64], R112 ;  /* 0x0000007006009985 */ /* 0x0005e2000c101b06 */
[----:B-1----:R-:W-:-:S04]  /*16e50*/  @!P0 LEA R2, P3, R13, R0, 0x2 ;  /* 0x000000000d028211 */ /* 0x002fc800078610ff */
[----:B------:R-:W-:-:S05]  /*16e60*/  @!P0 LEA.HI.X R3, R13, R4, R15, 0x2, P3 ;  /* 0x000000040d038211 */ /* 0x000fca00018f140f */
[----:B------:R2:W-:Y:S04]  /*16e70*/  @!P0 ST.E.64 [R2.64], R20 ;  /* 0x0000001402008985 */ /* 0x0005e8000c101b06 */
.L_x_594:
[----:B------:R-:W-:Y:S05]  /*16e80*/  BSYNC B0 ;  /* 0x0000000000007941 */ /* 0x000fea0003800000 */
.L_x_593:
[----:B------:R-:W-:Y:S05]  /*16e90*/  BRA.DIV ~URZ, `(.L_x_595) ;  /* 0x000050c27f007947 */ /* 0x000fea000b800000 */
[----:B--2---:R2:W1:Y:S04]  /*16ea0*/  SHFL.IDX PT, R4, R5, 0x1, 0x1c1f ;  /* 0x003c1f0005047f89 */ /* 0x00446800000e0000 */
[----:B----4-:R2:W4:Y:S02]  /*16eb0*/  SHFL.IDX PT, R0, R12, 0x1, 0x1c1f ;  /* 0x003c1f000c007f89 */ /* 0x01052400000e0000 */
.L_x_682:
[----:B------:R-:W-:-:S13]  /*16ec0*/  ISETP.NE.AND P0, PT, R14, RZ, PT ;  /* 0x000000ff0e00720c */ /* 0x000fda0003f05270 */
[----:B------:R-:W-:Y:S05]  /*16ed0*/  @P0 BRA `(.L_x_590) ;  /* 0x00001ca000000947 */ /* 0x000fea0003800000 */
        /* <DEDUP_REMOVED lines=10> */
[----:B-1----:R-:W4:Y:S04]  /*16f80*/  LDL R5, [R1+0x1e8] ;  /* 0x0001e80001057983 */ /* 0x002f280000100800 */
        /* <DEDUP_REMOVED lines=9> */
[----:B--2---:R-:W-:Y:S02]  /*17020*/  ISETP.GE.AND P2, PT, R11, c[0x0][0x3c8], PT ;  /* 0x0000f2000b007a0c */ /* 0x004fe40003f46270 */
[----:B---3--:R-:W-:-:S09]  /*17030*/  ISETP.GE.AND P1, PT, R21, c[0x0][0x3c8], PT ;  /* 0x0000f20015007a0c */ /* 0x008fd20003f26270 */
[----:B------:R-:W-:Y:S02]  /*17040*/  @!P3 IMAD.MOV.U32 R2, RZ, RZ, R0 ;  /* 0x000000ffff02b224 */ /* 0x000fe400078e0000 */
[----:B------:R-:W-:Y:S01]  /*17050*/  @!P3 IMAD.MOV.U32 R3, RZ, RZ, R4 ;  /* 0x000000ffff03b224 */ /* 0x000fe200078e0004 */
[----:B----4-:R-:W-:-:S03]  /*17060*/  ISETP.GE.AND P0, PT, R13, c[0x0][0x3c8], PT ;  /* 0x0000f2000d007a0c */ /* 0x010fc60003f06270 */
[----:B------:R-:W-:Y:S01]  /*17070*/  @!P3 IMAD.WIDE R2, R6, 0x4, R2 ;  /* 0x000000040602b825 */ /* 0x000fe200078e0202 */
[----:B------:R-:W-:-:S04]  /*17080*/  @!P1 LEA R6, P4, R21, R0, 0x2 ;  /* 0x0000000015069211 */ /* 0x000fc800078810ff */
[----:B------:R1:W-:Y:S01]  /*17090*/  @!P3 ST.E.64 [R2.64], R116 ;  /* 0x000000740200b985 */ /* 0x0003e2000c101b06 */
[----:B------:R-:W-:Y:S02]  /*170a0*/  @!P2 LEA R8, P3, R11, R0, 0x2 ;  /* 0x000000000b08a211 */ /* 0x000fe400078610ff */
[-C--:B------:R-:W-:Y:S02]  /*170b0*/  @!P1 LEA.HI.X R7, R21, R4.reuse, R22, 0x2, P4 ;  /* 0x0000000415079211 */ /* 0x080fe400020f1416 */
[----:B------:R-:W-:Y:S01]  /*170c0*/  @!P2 LEA.HI.X R9, R11, R4, R18, 0x2, P3 ;  /* 0x000000040b09a211 */ /* 0x000fe200018f1412 */
[----:B------:R-:W2:Y:S01]  /*170d0*/  LDL R21, [R1+0x1d8] ;  /* 0x0001d80001157983 */ /* 0x000ea20000100800 */
[----:B------:R-:W-:-:S03]  /*170e0*/  ISETP.GE.AND P4, PT, R17, c[0x0][0x3c8], PT ;  /* 0x0000f20011007a0c */ /* 0x000fc60003f86270 */
[----:B------:R-:W3:Y:S01]  /*170f0*/  LDL R18, [R1+0x154] ;  /* 0x0001540001127983 */ /* 0x000ee20000100800 */
[----:B------:R-:W-:-:S03]  /*17100*/  ISETP.GE.AND P6, PT, R12, c[0x0][0x3c8], PT ;  /* 0x0000f2000c007a0c */ /* 0x000fc60003fc6270 */
[----:B------:R-:W4:Y:S04]  /*17110*/  LDL R11, [R1+0x158] ;  /* 0x00015800010b7983 */ /* 0x000f280000100800 */
[----:B------:R5:W-:Y:S04]  /*17120*/  @!P2 ST.E.64 [R8.64], R154 ;  /* 0x0000009a0800a985 */ /* 0x000be8000c101b06 */
[----:B------:R-:W4:Y:S01]  /*17130*/  LDL R22, [R1+0x14c] ;  /* 0x00014c0001167983 */ /* 0x000f220000100800 */
[----:B-1----:R-:W-:-:S04]  /*17140*/  @!P0 LEA R2, P3, R13, R0, 0x2 ;  /* 0x000000000d028211 */ /* 0x002fc800078610ff */
[----:B------:R-:W-:Y:S02]  /*17150*/  @!P0 LEA.HI.X R3, R13, R4, R19, 0x2, P3 ;  /* 0x000000040d038211 */ /* 0x000fe400018f1413 */
[----:B------:R-:W4:Y:S01]  /*17160*/  LDL R19, [R1+0x1d4] ;  /* 0x0001d40001137983 */ /* 0x000f220000100800 */
[----:B------:R-:W-:-:S03]  /*17170*/  ISETP.GE.AND P3, PT, R20, c[0x0][0x3c8], PT ;  /* 0x0000f20014007a0c */ /* 0x000fc60003f66270 */
[----:B------:R1:W-:Y:S04]  /*17180*/  @!P1 ST.E.64 [R6.64], R124 ;  /* 0x0000007c06009985 */ /* 0x0003e8000c101b06 */
[----:B------:R1:W-:Y:S01]  /*17190*/  @!P0 ST.E.64 [R2.64], R120 ;  /* 0x0000007802008985 */ /* 0x0003e2000c101b06 */
[----:B-----5:R-:W-:-:S03]  /*171a0*/  @!P4 LEA R8, P0, R17, R0, 0x2 ;  /* 0x000000001108c211 */ /* 0x020fc600078010ff */
[----:B------:R-:W5:Y:S01]  /*171b0*/  LDL R13, [R1+0x150] ;  /* 0x00015000010d7983 */ /* 0x000f620000100800 */
[----:B------:R-:W-:Y:S02]  /*171c0*/  @!P4 LEA.HI.X R9, R17, R4, R5, 0x2, P0 ;  /* 0x000000041109c211 */ /* 0x000fe400000f1405 */
[C---:B------:R-:W-:Y:S01]  /*171d0*/  ISETP.GE.AND P0, PT, R20.reuse, c[0x0][0x3c8], PT ;  /* 0x0000f20014007a0c */ /* 0x040fe20003f06270 */
[----:B------:R-:W5:Y:S01]  /*171e0*/  LDL R5, [R1+0x148] ;  /* 0x0001480001057983 */ /* 0x000f620000100800 */
[-C--:B-1----:R-:W-:Y:S02]  /*171f0*/  @!P3 LEA R6, P1, R20, R0.reuse, 0x2 ;  /* 0x000000001406b211 */ /* 0x082fe400078210ff */
[----:B------:R-:W-:-:S04]  /*17200*/  @!P6 LEA R2, P2, R12, R0, 0x2 ;  /* 0x000000000c02e211 */ /* 0x000fc800078410ff */
[-C--:B------:R-:W-:Y:S02]  /*17210*/  @!P6 LEA.HI.X R3, R12, R4.reuse, R14, 0x2, P2 ;  /* 0x000000040c03e211 */ /* 0x080fe400010f140e */
[----:B------:R-:W5:Y:S05]  /*17220*/  LDL R12, [R1+0x1d0] ;  /* 0x0001d000010c7983 */ /* 0x000f6a0000100800 */
[----:B------:R-:W-:Y:S01]  /*17230*/  @!P0 LEA.HI.X R7, R20, R4, R24, 0x2, P1 ;  /* 0x0000000414078211 */ /* 0x000fe200008f1418 */
[----:B------:R-:W5:Y:S04]  /*17240*/  LDL R14, [R1+0x1c8] ;  /* 0x0001c800010e7983 */ /* 0x000f680000100800 */
[----:B------:R-:W5:Y:S01]  /*17250*/  LDL R20, [R1+0x1cc] ;  /* 0x0001cc0001147983 */ /* 0x000f620000100800 */
[----:B------:R-:W-:-:S02]  /*17260*/  ISETP.GE.AND P1, PT, R17, c[0x0][0x3c8], PT ;  /* 0x0000f20011007a0c */ /* 0x000fc40003f26270 */
[----:B------:R-:W-:Y:S01]  /*17270*/  ISETP.GE.AND P4, PT, R16, c[0x0][0x3c8], PT ;  /* 0x0000f20010007a0c */ /* 0x000fe20003f86270 */
[----:B------:R-:W5:Y:S01]  /*17280*/  LDL R17, [R1+0x144] ;  /* 0x0001440001117983 */ /* 0x000f620000100800 */
[----:B------:R-:W-:Y:S02]  /*17290*/  ISETP.GE.AND P5, PT, R15, c[0x0][0x3c8], PT ;  /* 0x0000f2000f007a0c */ /* 0x000fe40003fa6270 */
[----:B------:R-:W-:Y:S01]  /*172a0*/  ISETP.GE.AND P3, PT, R10, c[0x0][0x3c8], PT ;  /* 0x0000f2000a007a0c */ /* 0x000fe20003f66270 */
[----:B------:R-:W5:Y:S06]  /*172b0*/  LDL R24, [R1+0x124] ;  /* 0x0001240001187983 */ /* 0x000f6c0000100800 */
[----:B------:R-:W-:Y:S04]  /*172c0*/  @!P1 ST.E.64 [R8.64], R142 ;  /* 0x0000008e08009985 */ /* 0x000fe8000c101b06 */
[----:B------:R1:W-:Y:S04]  /*172d0*/  @!P0 ST.E.64 [R6.64], R128 ;  /* 0x0000008006008985 */ /* 0x0003e8000c101b06 */
[----:B------:R1:W-:Y:S02]  /*172e0*/  @!P6 ST.E.64 [R2.64], R30 ;  /* 0x0000001e0200e985 */ /* 0x0003e4000c101b06 */
[----:B-1----:R-:W-:-:S02]  /*172f0*/  @!P4 LEA R6, P6, R16, R0, 0x2 ;  /* 0x000000001006c211 */ /* 0x002fc400078c10ff */
[----:B------:R-:W-:-:S04]  /*17300*/  @!P5 LEA R8, P0, R15, R0, 0x2 ;  /* 0x000000000f08d211 */ /* 0x000fc800078010ff */
[----:B------:R-:W-:Y:S02]  /*17310*/  @!P5 LEA.HI.X R9, R15, R4, R23, 0x2, P0 ;  /* 0x000000040f09d211 */ /* 0x000fe400000f1417 */
[----:B------:R-:W5:Y:S05]  /*17320*/  LDL R15, [R1+0x140] ;  /* 0x00014000010f7983 */ /* 0x000f6a0000100800 */
[----:B------:R-:W-:Y:S01]  /*17330*/  P2R R2, PR, RZ, 0x40 ;  /* 0x00000040ff027803 */ /* 0x000fe20000000000 */
[----:B------:R-:W5:Y:S03]  /*17340*/  LDL R23, [R1+0x1c4] ;  /* 0x0001c40001177983 */ /* 0x000f660000100800 */
[----:B------:R-:W-:-:S02]  /*17350*/  ISETP.NE.AND P0, PT, R2, RZ, PT ;  /* 0x000000ff0200720c */ /* 0x000fc40003f05270 */
[----:B------:R-:W-:Y:S01]  /*17360*/  @!P3 LEA R2, P6, R10, R0, 0x2 ;  /* 0x000000000a02b211 */ /* 0x000fe200078c10ff */
[----:B------:R-:W-:Y:S01]  /*17370*/  @!P5 ST.E.64 [R8.64], R146 ;  /* 0x000000920800d985 */ /* 0x000fe2000c101b06 */
[----:B--2---:R-:W-:-:S03]  /*17380*/  @!P4 LEA.HI.X R7, R16, R4, R21, 0x2, P0 ;  /* 0x000000041007c211 */ /* 0x004fc600000f1415 */
[----:B------:R-:W2:Y:S01]  /*17390*/  LDL R21, [R1+0x1c0] ;  /* 0x0001c00001157983 */ /* 0x000ea20000100800 */
[----:B---3--:R-:W-:-:S03]  /*173a0*/  ISETP.GE.AND P1, PT, R18, c[0x0][0x3c8], PT ;  /* 0x0000f20012007a0c */ /* 0x008fc60003f26270 */
[----:B------:R1:W-:Y:S01]  /*173b0*/  @!P4 ST.E.64 [R6.64], R138 ;  /* 0x0000008a0600c985 */ /* 0x0003e2000c101b06 */
[----:B----4-:R-:W-:-:S03]  /*173c0*/  ISETP.GE.AND P2, PT, R11, c[0x0][0x3c8], PT ;  /* 0x0000f2000b007a0c */ /* 0x010fc60003f46270 */
[----:B------:R-:W3:Y:S01]  /*173d0*/  LDL R16, [R1+0x13c] ;  /* 0x00013c0001107983 */ /* 0x000ee20000100800 */
[----:B------:R-:W-:-:S03]  /*173e0*/  @!P3 LEA.HI.X R3, R10, R4, R19, 0x2, P6 ;  /* 0x000000040a03b211 */ /* 0x000fc600030f1413 */
[----:B------:R-:W4:Y:S02]  /*173f0*/  LDL R19, [R1+0x1bc] ;  /* 0x0001bc0001137983 */ /* 0x000f240000100800 */
[-C--:B-1----:R-:W-:Y:S02]  /*17400*/  @!P1 LEA R6, P6, R18, R0.reuse, 0x2 ;  /* 0x0000000012069211 */ /* 0x082fe400078c10ff */
[----:B------:R1:W-:Y:S02]  /*17410*/  @!P3 ST.E.64 [R2.64], R34 ;  /* 0x000000220200b985 */ /* 0x0003e4000c101b06 */
[----:B------:R-:W-:Y:S02]  /*17420*/  @!P2 LEA R8, P3, R11, R0, 0x2 ;  /* 0x000000000b08a211 */ /* 0x000fe400078610ff */
[----:B------:R-:W4:Y:S07]  /*17430*/  LDL R10, [R1+0x138] ;  /* 0x00013800010a7983 */ /* 0x000f2e0000100800 */
[----:B-1----:R-:W-:-:S02]  /*17440*/  P2R R2, PR, RZ, 0x40 ;  /* 0x00000040ff027803 */ /* 0x002fc40000000000 */
[-C--:B-----5:R-:W-:Y:S02]  /*17450*/  @!P2 LEA.HI.X R9, R11, R4.reuse, R12, 0x2, P3 ;  /* 0x000000040b09a211 */ /* 0x0a0fe400018f140c */
[----:B------:R-:W-:Y:S01]  /*17460*/  ISETP.NE.AND P3, PT, R2, RZ, PT ;  /* 0x000000ff0200720c */ /* 0x000fe20003f65270 */
[----:B------:R-:W5:Y:S01]  /*17470*/  LDL R11, [R1+0x130] ;  /* 0x00013000010b7983 */ /* 0x000f620000100800 */
[----:B------:R-:W-:Y:S02]  /*17480*/  ISETP.GE.AND P0, PT, R13, c[0x0][0x3c8], PT ;  /* 0x0000f2000d007a0c */ /* 0x000fe40003f06270 */
[----:B------:R-:W-:Y:S01]  /*17490*/  ISETP.GE.AND P4, PT, R5, c[0x0][0x3c8], PT ;  /* 0x0000f20005007a0c */ /* 0x000fe20003f86270 */
[----:B------:R-:W5:Y:S01]  /*174a0*/  LDL R12, [R1+0x134] ;  /* 0x00013400010c7983 */ /* 0x000f620000100800 */
[----:B------:R-:W-:-:S03]  /*174b0*/  @!P1 LEA.HI.X R7, R18, R4, R20, 0x2, P3 ;  /* 0x0000000412079211 */ /* 0x000fc600018f1414 */
[----:B------:R-:W5:Y:S01]  /*174c0*/  LDL R20, [R1+0x1b8] ;  /* 0x0001b80001147983 */ /* 0x000f620000100800 */
[----:B------:R-:W-:-:S03]  /*174d0*/  ISETP.GE.AND P3, PT, R17, c[0x0][0x3c8], PT ;  /* 0x0000f20011007a0c */ /* 0x000fc60003f66270 */
[----:B------:R-:W-:Y:S02]  /*174e0*/  @!P2 ST.E.64 [R8.64], R150 ;  /* 0x000000960800a985 */ /* 0x000fe4000c101b06 */
[C---:B------:R-:W-:Y:S02]  /*174f0*/  @!P0 LEA R2, P6, R13.reuse, R0, 0x2 ;  /* 0x000000000d028211 */ /* 0x040fe400078c10ff */
[----:B------:R-:W5:Y:S02]  /*17500*/  LDL R18, [R1+0x1b4] ;  /* 0x0001b40001127983 */ /* 0x000f640000100800 */
[----:B------:R-:W-:Y:S02]  /*17510*/  @!P0 LEA.HI.X R3, R13, R4, R14, 0x2, P6 ;  /* 0x000000040d038211 */ /* 0x000fe400030f140e */
[----:B------:R-:W-:Y:S04]  /*17520*/  @!P1 ST.E.64 [R6.64], R46 ;  /* 0x0000002e06009985 */ /* 0x000fe8000c101b06 */
[----:B------:R1:W-:Y:S04]  /*17530*/  @!P0 ST.E.64 [R2.64], R38 ;  /* 0x0000002602008985 */ /* 0x0003e8000c101b06 */
[----:B------:R-:W5:Y:S01]  /*17540*/  LDL R14, [R1+0x1b0] ;  /* 0x0001b000010e7983 */ /* 0x000f620000100800 */
[----:B------:R-:W-:-:S03]  /*17550*/  ISETP.GE.AND P5, PT, R22, c[0x0][0x3c8], PT ;  /* 0x0000f20016007a0c */ /* 0x000fc60003fa6270 */
[----:B------:R-:W5:Y:S01]  /*17560*/  LDL R13, [R1+0x12c] ;  /* 0x00012c00010d7983 */ /* 0x000f620000100800 */
[-C--:B-1----:R-:W-:Y:S02]  /*17570*/  @!P3 LEA R2, P1, R17, R0.reuse, 0x2 ;  /* 0x000000001102b211 */ /* 0x082fe400078210ff */
[----:B------:R-:W-:-:S11]  /*17580*/  @!P4 LEA R6, P6, R5, R0, 0x2 ;  /* 0x000000000506c211 */ /* 0x000fd600078c10ff */
[----:B------:R-:W-:Y:S02]  /*17590*/  P2R R3, PR, RZ, 0x2 ;  /* 0x00000002ff037803 */ /* 0x000fe40000000000 */
[----:B------:R-:W-:Y:S02]  /*175a0*/  ISETP.GE.AND P2, PT, R15, c[0x0][0x3c8], PT ;  /* 0x0000f2000f007a0c */ /* 0x000fe40003f46270 */
[----:B------:R-:W-:-:S04]  /*175b0*/  @!P5 LEA R8, P0, R22, R0, 0x2 ;  /* 0x000000001608d211 */ /* 0x000fc800078010ff */
[-C--:B------:R-:W-:Y:S02]  /*175c0*/  @!P5 LEA.HI.X R9, R22, R4.reuse, R23, 0x2, P0 ;  /* 0x000000041609d211 */ /* 0x080fe400000f1417 */
[----:B------:R-:W5:Y:S04]  /*175d0*/  LDL R22, [R1+0x120] ;  /* 0x0001200001167983 */ /* 0x000f680000100800 */
[----:B------:R1:W-:Y:S04]  /*175e0*/  @!P5 ST.E.64 [R8.64], R152 ;  /* 0x000000980800d985 */ /* 0x0003e8000c101b06 */
[----:B------:R-:W5:Y:S01]  /*175f0*/  LDL R23, [R1+0x198] ;  /* 0x0001980001177983 */ /* 0x000f620000100800 */
[----:B--2---:R-:W-:-:S02]  /*17600*/  @!P4 LEA.HI.X R7, R5, R4, R21, 0x2, P6 ;  /* 0x000000040507c211 */ /* 0x004fc400030f1415 */
[----:B------:R-:W-:Y:S01]  /*17610*/  ISETP.NE.AND P6, PT, R3, RZ, PT ;  /* 0x000000ff0300720c */ /* 0x000fe20003fc5270 */
[----:B------:R-:W2:Y:S04]  /*17620*/  LDL R5, [R1+0x128] ;  /* 0x0001280001057983 */ /* 0x000ea80000100800 */
[----:B------:R1:W-:Y:S01]  /*17630*/  @!P4 ST.E.64 [R6.64], R54 ;  /* 0x000000360600c985 */ /* 0x0003e2000c101b06 */
[----:B---3--:R-:W-:-:S03]  /*17640*/  ISETP.GE.AND P1, PT, R16, c[0x0][0x3c8], PT ;  /* 0x0000f20010007a0c */ /* 0x008fc60003f26270 */
[----:B------:R-:W3:Y:S01]  /*17650*/  LDL R21, [R1+0x194] ;  /* 0x0001940001157983 */ /* 0x000ee20000100800 */
[----:B----4-:R-:W-:-:S03]  /*17660*/  @!P3 LEA.HI.X R3, R17, R4, R19, 0x2, P6 ;  /* 0x000000041103b211 */ /* 0x010fc600030f1413 */
[----:B------:R-:W4:Y:S04]  /*17670*/  LDL R19, [R1+0x1ac] ;  /* 0x0001ac0001137983 */ /* 0x000f280000100800 */
[----:B------:R-:W3:Y:S04]  /*17680*/  LDL R17, [R1+0x1a8] ;  /* 0x0001a80001117983 */ /* 0x000ee80000100800 */
[----:B------:R5:W-:Y:S01]  /*17690*/  @!P3 ST.E.64 [R2.64], R42 ;  /* 0x0000002a0200b985 */ /* 0x000be2000c101b06 */
[----:B-1----:R-:W-:-:S04]  /*176a0*/  @!P2 LEA R8, P3, R15, R0, 0x2 ;  /* 0x000000000f08a211 */ /* 0x002fc800078610ff */
[----:B-----5:R-:W-:Y:S02]  /*176b0*/  @!P2 LEA.HI.X R9, R15, R4, R20, 0x2, P3 ;  /* 0x000000040f09a211 */ /* 0x020fe400018f1414 */
[----:B------:R-:W5:Y:S01]  /*176c0*/  LDL R15, [R1+0x1a4] ;  /* 0x0001a400010f7983 */ /* 0x000f620000100800 */
[----:B------:R-:W-:Y:S02]  /*176d0*/  @!P1 LEA R6, P6, R16, R0, 0x2 ;  /* 0x0000000010069211 */ /* 0x000fe400078c10ff */
[----:B------:R-:W-:Y:S01]  /*176e0*/  ISETP.GE.AND P0, PT, R10, c[0x0][0x3c8], PT ;  /* 0x0000f2000a007a0c */ /* 0x000fe20003f06270 */
[----:B------:R-:W5:Y:S01]  /*176f0*/  LDL R20, [R1+0x11c] ;  /* 0x00011c0001147983 */ /* 0x000f620000100800 */
[----:B------:R-:W-:-:S09]  /*17700*/  ISETP.GE.AND P4, PT, R11, c[0x0][0x3c8], PT ;  /* 0x0000f2000b007a0c */ /* 0x000fd20003f86270 */
[----:B------:R-:W-:-:S04]  /*17710*/  P2R R2, PR, RZ, 0x40 ;  /* 0x00000040ff027803 */ /* 0x000fc80000000000 */
[----:B------:R-:W-:Y:S02]  /*17720*/  ISETP.NE.AND P3, PT, R2, RZ, PT ;  /* 0x000000ff0200720c */ /* 0x000fe40003f65270 */
[----:B------:R-:W-:Y:S02]  /*17730*/  @!P0 LEA R2, P6, R10, R0, 0x2 ;  /* 0x000000000a028211 */ /* 0x000fe400078c10ff */
[-C--:B------:R-:W-:Y:S01]  /*17740*/  @!P1 LEA.HI.X R7, R16, R4.reuse, R18, 0x2, P3 ;  /* 0x0000000410079211 */ /* 0x080fe200018f1412 */
[----:B------:R-:W-:Y:S01]  /*17750*/  @!P2 ST.E.64 [R8.64], R156 ;  /* 0x0000009c0800a985 */ /* 0x000fe2000c101b06 */
[----:B------:R-:W-:Y:S02]  /*17760*/  ISETP.GE.AND P5, PT, R12, c[0x0][0x3c8], PT ;  /* 0x0000f2000c007a0c */ /* 0x000fe40003fa6270 */
[----:B------:R-:W-:Y:S01]  /*17770*/  @!P0 LEA.HI.X R3, R10, R4, R14, 0x2, P6 ;  /* 0x000000040a038211 */ /* 0x000fe200030f140e */
[----:B------:R1:W-:Y:S04]  /*17780*/  @!P1 ST.E.64 [R6.64], R62 ;  /* 0x0000003e06009985 */ /* 0x0003e8000c101b06 */
[----:B------:R-:W5:Y:S04]  /*17790*/  LDL R10, [R1+0x118] ;  /* 0x00011800010a7983 */ /* 0x000f680000100800 */
[----:B------:R-:W5:Y:S04]  /*177a0*/  LDL R18, [R1+0x114] ;  /* 0x0001140001127983 */ /* 0x000f680000100800 */
[----:B------:R1:W-:Y:S01]  /*177b0*/  @!P0 ST.E.64 [R2.64], R50 ;  /* 0x0000003202008985 */ /* 0x0003e2000c101b06 */
[----:B------:R-:W-:-:S03]  /*177c0*/  ISETP.GE.AND P3, PT, R13, c[0x0][0x3c8], PT ;  /* 0x0000f2000d007a0c */ /* 0x000fc60003f66270 */
[----:B------:R-:W5:Y:S04]  /*177d0*/  LDL R16, [R1+0x110] ;  /* 0x0001100001107983 */ /* 0x000f680000100800 */
[----:B------:R-:W5:Y:S01]  /*177e0*/  LDL R14, [R1+0x10c] ;  /* 0x00010c00010e7983 */ /* 0x000f620000100800 */
[-C--:B-1----:R-:W-:Y:S02]  /*177f0*/  @!P4 LEA R6, P6, R11, R0.reuse, 0x2 ;  /* 0x000000000b06c211 */ /* 0x082fe400078c10ff */
[----:B------:R-:W-:-:S11]  /*17800*/  @!P5 LEA R8, P0, R12, R0, 0x2 ;  /* 0x000000000c08d211 */ /* 0x000fd600078010ff */
[----:B------:R-:W-:Y:S02]  /*17810*/  P2R R2, PR, RZ, 0x40 ;  /* 0x00000040ff027803 */ /* 0x000fe40000000000 */
[----:B--2---:R-:W-:Y:S02]  /*17820*/  ISETP.GE.AND P2, PT, R5, c[0x0][0x3c8], PT ;  /* 0x0000f20005007a0c */ /* 0x004fe40003f46270 */
[-C--:B----4-:R-:W-:Y:S02]  /*17830*/  @!P5 LEA.HI.X R9, R12, R4.reuse, R19, 0x2, P0 ;  /* 0x000000040c09d211 */ /* 0x090fe400000f1413 */
[----:B------:R-:W-:Y:S01]  /*17840*/  ISETP.NE.AND P0, PT, R2, RZ, PT ;  /* 0x000000ff0200720c */ /* 0x000fe20003f05270 */
[----:B------:R-:W2:Y:S03]  /*17850*/  LDL R12, [R1+0x108] ;  /* 0x00010800010c7983 */ /* 0x000ea60000100800 */
[----:B---3--:R-:W-:Y:S01]  /*17860*/  @!P4 LEA.HI.X R7, R11, R4, R17, 0x2, P0 ;  /* 0x000000040b07c211 */ /* 0x008fe200000f1411 */
[----:B------:R-:W3:Y:S04]  /*17870*/  LDL R19, [R1+0x18c] ;  /* 0x00018c0001137983 */ /* 0x000ee80000100800 */
[----:B------:R-:W4:Y:S01]  /*17880*/  LDL R11, [R1+0x190] ;  /* 0x00019000010b7983 */ /* 0x000f220000100800 */
[----:B------:R-:W-:-:S03]  /*17890*/  @!P3 LEA R2, P6, R13, R0, 0x2 ;  /* 0x000000000d02b211 */ /* 0x000fc600078c10ff */
[----:B------:R-:W2:Y:S04]  /*178a0*/  LDL R17, [R1+0x188] ;  /* 0x0001880001117983 */ /* 0x000ea80000100800 */
[----:B------:R1:W-:Y:S04]  /*178b0*/  @!P5 ST.E.64 [R8.64], R158 ;  /* 0x0000009e0800d985 */ /* 0x0003e8000c101b06 */
[----:B------:R1:W-:Y:S01]  /*178c0*/  @!P4 ST.E.64 [R6.64], R74 ;  /* 0x0000004a0600c985 */ /* 0x0003e2000c101b06 */
[----:B-----5:R-:W-:-:S03]  /*178d0*/  @!P3 LEA.HI.X R3, R13, R4, R15, 0x2, P6 ;  /* 0x000000040d03b211 */ /* 0x020fc600030f140f */
[----:B------:R-:W5:Y:S04]  /*178e0*/  LDL R15, [R1+0x184] ;  /* 0x00018400010f7983 */ /* 0x000f680000100800 */
[----:B------:R-:W5:Y:S04]  /*178f0*/  LDL R13, [R1+0x180] ;  /* 0x00018000010d7983 */ /* 0x000f680000100800 */
[----:B------:R1:W-:Y:S02]  /*17900*/  @!P3 ST.E.64 [R2.64], R58 ;  /* 0x0000003a0200b985 */ /* 0x0003e4000c101b06 */
[----:B-1----:R-:W-:-:S04]  /*17910*/  @!P2 LEA R8, P3, R5, R0, 0x2 ;  /* 0x000000000508a211 */ /* 0x002fc800078610ff */
[----:B------:R-:W-:Y:S02]  /*17920*/  @!P2 LEA.HI.X R9, R5, R4, R26, 0x2, P3 ;  /* 0x000000040509a211 */ /* 0x000fe400018f141a */
[----:B------:R-:W5:Y:S01]  /*17930*/  LDL R5, [R1+0x104] ;  /* 0x0001040001057983 */ /* 0x000f620000100800 */
[----:B------:R-:W-:Y:S02]  /*17940*/  ISETP.GE.AND P1, PT, R24, c[0x0][0x3c8], PT ;  /* 0x0000f20018007a0c */ /* 0x000fe40003f26270 */
[----:B------:R-:W-:-:S11]  /*17950*/  ISETP.GE.AND P0, PT, R22, c[0x0][0x3c8], PT ;  /* 0x0000f20016007a0c */ /* 0x000fd60003f06270 */
[-C--:B------:R-:W-:Y:S02]  /*17960*/  @!P1 LEA R6, P4, R24, R0.reuse, 0x2 ;  /* 0x0000000018069211 */ /* 0x080fe400078810ff */
[----:B------:R-:W-:Y:S02]  /*17970*/  ISETP.GE.AND P5, PT, R20, c[0x0][0x3c8], PT ;  /* 0x0000f20014007a0c */ /* 0x000fe40003fa6270 */
[----:B------:R-:W-:-:S09]  /*17980*/  @!P0 LEA R2, P6, R22, R0, 0x2 ;  /* 0x0000000016028211 */ /* 0x000fd200078c10ff */
[----:B------:R-:W-:-:S04]  /*17990*/  P2R R3, PR, RZ, 0x10 ;  /* 0x00000010ff037803 */ /* 0x000fc80000000000 */
[----:B------:R-:W-:Y:S02]  /*179a0*/  ISETP.NE.AND P3, PT, R3, RZ, PT ;  /* 0x000000ff0300720c */ /* 0x000fe40003f65270 */
[----:B------:R-:W-:Y:S02]  /*179b0*/  ISETP.GE.AND P4, PT, R10, c[0x0][0x3c8], PT ;  /* 0x0000f2000a007a0c */ /* 0x000fe40003f86270 */
[-C--:B------:R-:W-:Y:S02]  /*179c0*/  @!P1 LEA.HI.X R7, R24, R4.reuse, R25, 0x2, P3 ;  /* 0x0000000418079211 */ /* 0x080fe400018f1419 */
[----:B------:R-:W-:Y:S01]  /*179d0*/  @!P0 LEA.HI.X R3, R22, R4, R23, 0x2, P6 ;  /* 0x0000000416038211 */ /* 0x000fe200030f1417 */
[----:B------:R-:W-:Y:S01]  /*179e0*/  @!P2 ST.E.64 [R8.64], R160 ;  /* 0x000000a00800a985 */ /* 0x000fe2000c101b06 */
[----:B------:R-:W-:-:S03]  /*179f0*/  ISETP.GE.AND P3, PT, R18, c[0x0][0x3c8], PT ;  /* 0x0000f20012007a0c */ /* 0x000fc60003f66270 */
[----:B------:R1:W-:Y:S04]  /*17a00*/  @!P1 ST.E.64 [R6.64], R82 ;  /* 0x0000005206009985 */ /* 0x0003e8000c101b06 */
[----:B------:R1:W-:Y:S01]  /*17a10*/  @!P0 ST.E.64 [R2.64], R66 ;  /* 0x0000004202008985 */ /* 0x0003e2000c101b06 */
[----:B------:R-:W-:Y:S02]  /*17a20*/  ISETP.GE.AND P2, PT, R16, c[0x0][0x3c8], PT ;  /* 0x0000f20010007a0c */ /* 0x000fe40003f46270 */
[----:B------:R-:W-:Y:S02]  /*17a30*/  ISETP.GE.AND P1, PT, R14, c[0x0][0x3c8], PT ;  /* 0x0000f2000e007a0c */ /* 0x000fe40003f26270 */
[----:B-1----:R-:W-:-:S04]  /*17a40*/  @!P5 LEA R6, P0, R20, R0, 0x2 ;  /* 0x000000001406d211 */ /* 0x002fc800078010ff */
[----:B------:R-:W-:Y:S02]  /*17a50*/  @!P5 LEA.HI.X R7, R20, R4, R21, 0x2, P0 ;  /* 0x000000041407d211 */ /* 0x000fe400000f1415 */
[----:B------:R-:W-:-:S03]  /*17a60*/  @!P4 LEA R2, P6, R10, R0, 0x2 ;  /* 0x000000000a02c211 */ /* 0x000fc600078c10ff */
[----:B------:R-:W-:Y:S01]  /*17a70*/  @!P5 ST.E.64 [R6.64], R86 ;  /* 0x000000560600d985 */ /* 0x000fe2000c101b06 */
[----:B----4-:R-:W-:Y:S02]  /*17a80*/  @!P4 LEA.HI.X R3, R10, R4, R11, 0x2, P6 ;  /* 0x000000040a03c211 */ /* 0x010fe400030f140b */
[-C--:B------:R-:W-:Y:S02]  /*17a90*/  @!P3 LEA R10, P5, R18, R0.reuse, 0x2 ;  /* 0x00000000120ab211 */ /* 0x080fe400078a10ff */
[----:B--2---:R-:W-:Y:S01]  /*17aa0*/  ISETP.GE.AND P0, PT, R12, c[0x0][0x3c8], PT ;  /* 0x0000f2000c007a0c */ /* 0x004fe20003f06270 */
[----:B------:R1:W-:Y:S01]  /*17ab0*/  @!P4 ST.E.64 [R2.64], R90 ;  /* 0x0000005a0200c985 */ /* 0x0003e2000c101b06 */
[----:B------:R-:W-:-:S04]  /*17ac0*/  @!P2 LEA R8, P6, R16, R0, 0x2 ;  /* 0x000000001008a211 */ /* 0x000fc800078c10ff */
[----:B------:R-:W-:-:S05]  /*17ad0*/  @!P2 LEA.HI.X R9, R16, R4, R17, 0x2, P6 ;  /* 0x000000041009a211 */ /* 0x000fca00030f1411 */
[----:B-1----:R-:W-:-:S04]  /*17ae0*/  P2R R2, PR, RZ, 0x20 ;  /* 0x00000020ff027803 */ /* 0x002fc80000000000 */
[----:B------:R-:W-:Y:S02]  /*17af0*/  ISETP.NE.AND P4, PT, R2, RZ, PT ;  /* 0x000000ff0200720c */ /* 0x000fe40003f85270 */
[----:B------:R-:W-:Y:S02]  /*17b00*/  @!P1 LEA R6, P5, R14, R0, 0x2 ;  /* 0x000000000e069211 */ /* 0x000fe400078a10ff */
[----:B---3--:R-:W-:Y:S02]  /*17b10*/  @!P3 LEA.HI.X R11, R18, R4, R19, 0x2, P4 ;  /* 0x00000004120bb211 */ /* 0x008fe400020f1413 */
[----:B------:R-:W-:Y:S02]  /*17b20*/  @!P0 LEA R2, P4, R12, R0, 0x2 ;  /* 0x000000000c028211 */ /* 0x000fe400078810ff */
[-C--:B-----5:R-:W-:Y:S02]  /*17b30*/  @!P1 LEA.HI.X R7, R14, R4.reuse, R15, 0x2, P5 ;  /* 0x000000040e079211 */ /* 0x0a0fe400028f140f */
[----:B------:R-:W-:Y:S01]  /*17b40*/  @!P0 LEA.HI.X R3, R12, R4, R13, 0x2, P4 ;  /* 0x000000040c038211 */ /* 0x000fe200020f140d */
[----:B------:R1:W-:Y:S04]  /*17b50*/  @!P3 ST.E.64 [R10.64], R102 ;  /* 0x000000660a00b985 */ /* 0x0003e8000c101b06 */
[----:B------:R1:W-:Y:S04]  /*17b60*/  @!P2 ST.E.64 [R8.64], R98 ;  /* 0x000000620800a985 */ /* 0x0003e8000c101b06 */
[----:B------:R1:W-:Y:S04]  /*17b70*/  @!P1 ST.E.64 [R6.64], R94 ;  /* 0x0000005e06009985 */ /* 0x0003e8000c101b06 */
        /* <DEDUP_REMOVED lines=8> */
.L_x_575:
[----:B------:R-:W3:Y:S04]  /*17c00*/  LDL.LU R0, [R1+0xf4] ;  /* 0x0000f40001007983 */ /* 0x000ee80000300800 */
[----:B--2---:R-:W2:Y:S01]  /*17c10*/  LDL R7, [R1+0xcc] ;  /* 0x0000cc0001077983 */ /* 0x004ea20000100800 */
[----:B------:R-:W-:Y:S01]  /*17c20*/  ISETP.NE.U32.AND P0, PT, RZ, c[0x0][0x508], PT ;  /* 0x00014200ff007a0c */ /* 0x000fe20003f05070 */
[----:B------:R-:W-:Y:S01]  /*17c30*/  IMAD.MOV.U32 R4, RZ, RZ, 0x4 ;  /* 0x00000004ff047424 */ /* 0x000fe200078e00ff */
[----:B------:R-:W-:Y:S01]  /*17c40*/  ISETP.NE.U32.AND P2, PT, RZ, c[0x0][0x500], PT ;  /* 0x00014000ff007a0c */ /* 0x000fe20003f45070 */
[----:B------:R-:W-:Y:S01]  /*17c50*/  IMAD.MOV.U32 R20, RZ, RZ, c[0x0][0x388] ;  /* 0x0000e200ff147624 */ /* 0x000fe200078e00ff */
[----:B------:R-:W-:Y:S01]  /*17c60*/  ISETP.NE.AND.EX P0, PT, RZ, c[0x0][0x50c], PT, P0 ;  /* 0x00014300ff007a0c */ /* 0x000fe20003f05300 */
[----:B------:R-:W-:Y:S01]  /*17c70*/  IMAD.MOV.U32 R6, RZ, RZ, RZ ;  /* 0x000000ffff067224 */ /* 0x000fe200078e00ff */
[----:B------:R-:W-:Y:S01]  /*17c80*/  ISETP.NE.AND.EX P2, PT, RZ, c[0x0][0x504], PT, P2 ;  /* 0x00014100ff007a0c */ /* 0x000fe20003f45320 */
[----:B--2---:R-:W-:-:S10]  /*17c90*/  IMAD.WIDE R2, R7, R4, c[0x0][0x500] ;  /* 0x0001400007027625 */ /* 0x004fd400078e0204 */
[----:B------:R-:W-:Y:S02]  /*17ca0*/  @P0 IMAD.WIDE R4, R7, R4, c[0x0][0x508] ;  /* 0x0001420007040625 */ /* 0x000fe400078e0204 */
[----:B------:R1:W5:Y:S04]  /*17cb0*/  @P2 LDG.E R6, [R2.64] ;  /* 0x0000000602062981 */ /* 0x000368000c1e1900 */
[----:B------:R1:W5:Y:S01]  /*17cc0*/  @P0 LDG.E R20, [R4.64] ;  /* 0x0000000604140981 */ /* 0x000362000c1e1900 */
[----:B---3--:R-:W-:-:S04]  /*17cd0*/  ISETP.NE.AND P1, PT, R0, RZ, PT ;  /* 0x000000ff0000720c */ /* 0x008fc80003f25270 */
[----:B------:R-:W-:Y:S01]  /*17ce0*/  SEL R19, R0, c[0x0][0x3d4], P1 ;  /* 0x0000f50000137a07 */ /* 0x000fe20000800000 */
[----:B------:R-:W-:Y:S05]  /*17cf0*/  @P0 BRA `(.L_x_596) ;  /* 0x0000004000000947 */ /* 0x000fea0003800000 */
[----:B------:R-:W-:Y:S05]  /*17d00*/  @!P2 BRA `(.L_x_596) ;  /* 0x000000300000a947 */ /* 0x000fea0003800000 */
[----:B------:R2:W3:Y:S04]  /*17d10*/  LDG.E R0, [R2.64] ;  /* 0x0000000602007981 */ /* 0x0004e8000c1e1900 */
[----:B-12---:R-:W3:Y:S02]  /*17d20*/  LDG.E R2, [R2.64+0x4] ;  /* 0x0000040602027981 */ /* 0x006ee4000c1e1900 */
[----:B---3-5:R-:W-:Y:S02]  /*17d30*/  IADD3 R20, -R0, R2, RZ ;  /* 0x0000000200147210 */ /* 0x028fe40007ffe1ff */
.L_x_596:
[----:B-1----:R-:W2:Y:S01]  /*17d40*/  LDL.LU R2, [R1+0xc8] ;  /* 0x0000c80001027983 */ /* 0x002ea20000300800 */
[----:B------:R-:W-:Y:S01]  /*17d50*/  SHF.R.S32.HI R0, RZ, 0x1f, R7 ;  /* 0x0000001fff007819 */ /* 0x000fe20000011407 */
[----:B------:R-:W-:Y:S01]  /*17d60*/  BSSY B0, `(.L_x_597) ;  /* 0x0000039000007945 */ /* 0x000fe20003800000 */
[----:B-----5:R-:W-:Y:S01]  /*17d70*/  SHF.R.S32.HI R18, RZ, 0x1f, R6 ;  /* 0x0000001fff127819 */ /* 0x020fe20000011406 */
[----:B------:R-:W1:Y:S01]  /*17d80*/  S2R R3, SR_TID.X ;  /* 0x0000000000037919 */ /* 0x000e620000002100 */
[----:B------:R-:W-:-:S02]  /*17d90*/  SEL R16, R7, RZ, !P2 ;  /* 0x000000ff07107207 */ /* 0x000fc40005000000 */
[----:B------:R-:W-:Y:S02]  /*17da0*/  SEL R21, R0, RZ, !P2 ;  /* 0x000000ff00157207 */ /* 0x000fe40005000000 */
[----:B-1----:R-:W-:Y:S02]  /*17db0*/  ISETP.GT.AND P0, PT, R3, 0x7f, PT ;  /* 0x0000007f0300780c */ /* 0x002fe40003f04270 */
[----:B--2---:R-:W-:-:S11]  /*17dc0*/  LOP3.LUT R15, R2, 0xffff, RZ, 0xc0, !PT ;  /* 0x0000ffff020f7812 */ /* 0x004fd600078ec0ff */
[----:B------:R-:W-:Y:S05]  /*17dd0*/  @P0 BRA `(.L_x_598) ;  /* 0x0000031000000947 */ /* 0x000fea0003800000 */
[----:B------:R-:W2:Y:S01]  /*17de0*/  LDL R2, [R1+0xb0] ;  /* 0x0000b00001027983 */ /* 0x000ea20000100800 */
[----:B------:R-:W-:Y:S01]  /*17df0*/  IMAD R0, R20, c[0x0][0x4e8], RZ ;  /* 0x00013a0014007a24 */ /* 0x000fe200078e02ff */
[----:B--2---:R-:W-:-:S04]  /*17e00*/  IADD3 R14, R2, R3, RZ ;  /* 0x00000003020e7210 */ /* 0x004fc80007ffe0ff */
        /* <DEDUP_REMOVED lines=23> */
[----:B------:R-:W-:Y:S01]  /*17f80*/  IMAD.MOV R2, RZ, RZ, -R0 ;  /* 0x000000ffff027224 */ /* 0x000fe200078e0a00 */
[----:B------:R-:W-:Y:S02]  /*17f90*/  IADD3.X R9, R3, R9, R18, P1, P0 ;  /* 0x0000000903097210 */ /* 0x000fe40000fe0412 */
[----:B------:R-:W-:Y:S01]  /*17fa0*/  SHF.R.S32.HI R3, RZ, 0x1f, R0 ;  /* 0x0000001fff037819 */ /* 0x000fe20000011400 */
[----:B------:R-:W-:Y:S01]  /*17fb0*/  IMAD R2, R2, c[0x0][0x4e8], R14 ;  /* 0x00013a0002027a24 */ /* 0x000fe200078e020e */
[----:B--2---:R-:W-:-:S05]  /*17fc0*/  SEL R7, R22, RZ, P2 ;  /* 0x000000ff16077207 */ /* 0x004fca0001000000 */
[-C--:B-----5:R-:W-:Y:S02]  /*17fd0*/  IMAD R8, R13, R7.reuse, RZ ;  /* 0x000000070d087224 */ /* 0x0a0fe400078e02ff */
[----:B------:R-:W-:Y:S01]  /*17fe0*/  IMAD.WIDE.U32 R4, R12, R7, RZ ;  /* 0x000000070c047225 */ /* 0x000fe200078e00ff */
[----:B------:R-:W-:-:S04]  /*17ff0*/  SHF.R.S32.HI R7, RZ, 0x1f, R2 ;  /* 0x0000001fff077819 */ /* 0x000fc80000011402 */
[----:B------:R-:W-:Y:S01]  /*18000*/  IADD3 R5, R5, R8, RZ ;  /* 0x0000000805057210 */ /* 0x000fe20007ffe0ff */
[----:B------:R-:W-:Y:S01]  /*18010*/  IMAD.MOV.U32 R8, RZ, RZ, c[0x0][0x4a8] ;  /* 0x00012a00ff087624 */ /* 0x000fe200078e00ff */
[----:B------:R-:W-:Y:S01]  /*18020*/  IADD3 R4, P1, P0, R0, R17, R4 ;  /* 0x0000001100047210 */ /* 0x000fe2000783e004 */
[----:B------:R-:W-:-:S03]  /*18030*/  IMAD R0, R11, R2, RZ ;  /* 0x000000020b007224 */ /* 0x000fc600078e02ff */
[----:B------:R-:W-:Y:S01]  /*18040*/  IADD3.X R5, R3, R9, R5, P1, P0 ;  /* 0x0000000903057210 */ /* 0x000fe20000fe0405 */
[----:B------:R-:W-:-:S04]  /*18050*/  IMAD R0, R10, R7, R0 ;  /* 0x000000070a007224 */ /* 0x000fc800078e0200 */
        /* <DEDUP_REMOVED lines=9> */
.L_x_598:
[----:B------:R-:W-:Y:S05]  /*180f0*/  BSYNC B0 ;  /* 0x0000000000007941 */ /* 0x000fea0003800000 */
.L_x_597:
[----:B------:R-:W-:-:S13]  /*18100*/  ISETP.GT.AND P0, PT, R19, 0x1, PT ;  /* 0x000000011300780c */ /* 0x000fda0003f04270 */
[----:B------:R-:W-:Y:S05]  /*18110*/  @P0 BRA `(.L_x_590) ;  /* 0x00000a6000000947 */ /* 0x000fea0003800000 */
[----:B-1----:R-:W2:Y:S04]  /*18120*/  LDL R5, [R1+0xb0] ;  /* 0x0000b00001057983 */ /* 0x002ea80000100800 */
[----:B------:R-:W2:Y:S01]  /*18130*/  LDL R4, [R1+0x178] ;  /* 0x0001780001047983 */ /* 0x000ea20000100800 */
[----:B------:R-:W-:Y:S01]  /*18140*/  MOV R2, c[0x0][0x4e8] ;  /* 0x00013a0000027a02 */ /* 0x000fe20000000f00 */
[----:B------:R-:W-:-:S03]  /*18150*/  IMAD R0, R18, c[0x0][0x3a0], RZ ;  /* 0x0000e80012007a24 */ /* 0x000fc600078e02ff */
[----:B------:R-:W-:Y:S01]  /*18160*/  ISETP.NE.AND P0, PT, R2, 0x1, PT ;  /* 0x000000010200780c */ /* 0x000fe20003f05270 */
[----:B------:R-:W-:-:S04]  /*18170*/  IMAD.WIDE.U32 R2, R6, c[0x0][0x3a0], RZ ;  /* 0x0000e80006027a25 */ /* 0x000fc800078e00ff */
[----:B------:R-:W-:-:S05]  /*18180*/  IMAD R6, R6, c[0x0][0x3a4], R0 ;  /* 0x0000e90006067a24 */ /* 0x000fca00078e0200 */
[----:B------:R-:W-:-:S05]  /*18190*/  IADD3 R3, R3, R6, RZ ;  /* 0x0000000603037210 */ /* 0x000fca0007ffe0ff */
[----:B------:R-:W-:-:S04]  /*181a0*/  IMAD.WIDE.U32 R2, R15, c[0x0][0x3e8], R2 ;  /* 0x0000fa000f027a25 */ /* 0x000fc800078e0002 */
[----:B------:R-:W-:-:S04]  /*181b0*/  IMAD R3, R15, c[0x0][0x3ec], R3 ;  /* 0x0000fb000f037a24 */ /* 0x000fc800078e0203 */
[----:B------:R-:W-:Y:S01]  /*181c0*/  IMAD.WIDE.U32 R2, R16, c[0x0][0x3f0], R2 ;  /* 0x0000fc0010027a25 */ /* 0x000fe200078e0002 */
[----:B--2---:R-:W-:-:S03]  /*181d0*/  IADD3 R4, R4, R5, RZ ;  /* 0x0000000504047210 */ /* 0x004fc60007ffe0ff */
[----:B------:R-:W-:Y:S01]  /*181e0*/  IMAD R5, R21, c[0x0][0x3f0], RZ ;  /* 0x0000fc0015057a24 */ /* 0x000fe200078e02ff */
[----:B------:R-:W-:Y:S01]  /*181f0*/  MOV R0, R4 ;  /* 0x0000000400007202 */ /* 0x000fe20000000f00 */
[----:B------:R-:W-:-:S04]  /*18200*/  @P0 IMAD.HI.U32 R6, R4, c[0x0][0x4ec], RZ ;  /* 0x00013b0004060a27 */ /* 0x000fc800078e00ff */
[----:B------:R-:W-:Y:S01]  /*18210*/  IMAD R7, R16, c[0x0][0x3f4], R5 ;  /* 0x0000fd0010077a24 */ /* 0x000fe200078e0205 */
[----:B------:R-:W-:-:S04]  /*18220*/  @P0 SHF.R.U32.HI R0, RZ, c[0x0][0x4f0], R6 ;  /* 0x00013c00ff000a19 */ /* 0x000fc80000011606 */
[----:B------:R-:W-:Y:S02]  /*18230*/  SHF.R.S32.HI R6, RZ, 0x1f, R0 ;  /* 0x0000001fff067819 */ /* 0x000fe40000011400 */
[----:B------:R-:W-:Y:S02]  /*18240*/  IADD3 R5, -R0, RZ, RZ ;  /* 0x000000ff00057210 */ /* 0x000fe40007ffe1ff */
[----:B------:R-:W-:Y:S01]  /*18250*/  IADD3 R3, R3, R7, RZ ;  /* 0x0000000703037210 */ /* 0x000fe20007ffe0ff */
[----:B------:R-:W-:Y:S02]  /*18260*/  IMAD R6, R6, c[0x0][0x3e0], RZ ;  /* 0x0000f80006067a24 */ /* 0x000fe400078e02ff */
        /* <DEDUP_REMOVED lines=13> */
.L_x_683:
[----:B------:R-:W-:Y:S05]  /*18340*/  BRA.DIV ~URZ, `(.L_x_600) ;  /* 0x00003db27f007947 */ /* 0x000fea000b800000 */
[----:B------:R3:W4:Y:S02]  /*18350*/  SHFL.IDX PT, R0, R14, RZ, 0x181f ;  /* 0x00181fff0e007589 */ /* 0x00072400000e0000 */
.L_x_684:
[----:B------:R-:W5:Y:S04]  /*18360*/  LDL.LU R3, [R1+0xb0] ;  /* 0x0000b00001037983 */ /* 0x000f680000300800 */
[----:B------:R-:W1:Y:S01]  /*18370*/  S2R R6, SR_TID.X ;  /* 0x0000000000067919 */ /* 0x000e620000002100 */
[----:B------:R-:W-:Y:S01]  /*18380*/  IMAD R13, R20, c[0x0][0x4e8], RZ ;  /* 0x00013a00140d7a24 */ /* 0x000fe200078e02ff */
[----:B-1----:R-:W-:-:S04]  /*18390*/  SHF.R.S32.HI R2, RZ, 0x1f, R6 ;  /* 0x0000001fff027819 */ /* 0x002fc80000011406 */
[----:B------:R-:W-:-:S04]  /*183a0*/  LEA.HI R2, R2, R6, RZ, 0x3 ;  /* 0x0000000602027211 */ /* 0x000fc800078f18ff */
[----:B------:R-:W-:Y:S01]  /*183b0*/  SHF.R.S32.HI R2, RZ, 0x3, R2 ;  /* 0x00000003ff027819 */ /* 0x000fe20000011402 */
[----:B------:R-:W-:Y:S04]  /*183c0*/  BSSY B0, `(.L_x_601) ;  /* 0x000001c000007945 */ /* 0x000fe80003800000 */
[----:B-----5:R-:W-:-:S05]  /*183d0*/  IMAD.IADD R12, R2, 0x1, R3 ;  /* 0x00000001020c7824 */ /* 0x020fca00078e0203 */
[----:B------:R-:W-:-:S13]  /*183e0*/  ISETP.GE.AND P0, PT, R12, R13, PT ;  /* 0x0000000d0c00720c */ /* 0x000fda0003f06270 */
        /* <DEDUP_REMOVED lines=21> */
[----:B------:R1:W-:Y:S04]  /*18540*/  @!P3 ST.E.128 [R10.64], RZ ;  /* 0x000000ff0a00b985 */ /* 0x0003e8000c101d06 */
[----:B------:R1:W-:Y:S04]  /*18550*/  @!P2 ST.E.128 [R8.64], RZ ;  /* 0x000000ff0800a985 */ /* 0x0003e8000c101d06 */
[----:B------:R1:W-:Y:S04]  /*18560*/  @!P1 ST.E.128 [R6.64], RZ ;  /* 0x000000ff06009985 */ /* 0x0003e8000c101d06 */
[----:B------:R1:W-:Y:S02]  /*18570*/  @!P0 ST.E.128 [R2.64], RZ ;  /* 0x000000ff02008985 */ /* 0x0003e4000c101d06 */
.L_x_602:
[----:B------:R-:W-:Y:S05]  /*18580*/  BSYNC B0 ;  /* 0x0000000000007941 */ /* 0x000fea0003800000 */
.L_x_601:
[----:B------:R-:W-:Y:S05]  /*18590*/  BRA.DIV ~URZ, `(.L_x_603) ;  /* 0x00003bf27f007947 */ /* 0x000fea000b800000 */
[----:B--2---:R2:W1:Y:S04]  /*185a0*/  SHFL.IDX PT, R4, R5, 0x1, 0x181f ;  /* 0x00381f0005047f89 */ /* 0x00446800000e0000 */
[----:B----4-:R2:W4:Y:S02]  /*185b0*/  SHFL.IDX PT, R0, R14, 0x1, 0x181f ;  /* 0x00381f000e007f89 */ /* 0x01052400000e0000 */
.L_x_685:
[----:B-1----:R-:W-:Y:S01]  /*185c0*/  IADD3 R2, R12, 0x20, RZ ;  /* 0x000000200c027810 */ /* 0x002fe20007ffe0ff */
[----:B------:R-:W-:Y:S03]  /*185d0*/  BSSY B0, `(.L_x_604) ;  /* 0x000001b000007945 */ /* 0x000fe60003800000 */
[----:B------:R-:W-:-:S13]  /*185e0*/  ISETP.GE.AND P0, PT, R2, R13, PT ;  /* 0x0000000d0200720c */ /* 0x000fda0003f06270 */
        /* <DEDUP_REMOVED lines=8> */
[----:B------:R-:W4:Y:S01]  /*18670*/  LDL R16, [R1+0x200] ;  /* 0x0002000001107983 */ /* 0x000f220000100800 */
[----:B-----5:R-:W-:-:S02]  /*18680*/  ISETP.GE.AND P3, PT, R3, c[0x0][0x3c8], PT ;  /* 0x0000f20003007a0c */ /* 0x020fc40003f66270 */
[----:B--2---:R-:W-:Y:S02]  /*18690*/  ISETP.GE.AND P2, PT, R19, c[0x0][0x3c8], PT ;  /* 0x0000f20013007a0c */ /* 0x004fe40003f46270 */
[----:B---3--:R-:W-:Y:S02]  /*186a0*/  ISETP.GE.AND P1, PT, R17, c[0x0][0x3c8], PT ;  /* 0x0000f20011007a0c */ /* 0x008fe40003f26270 */
[----:B----4-:R-:W-:-:S07]  /*186b0*/  ISETP.GE.AND P0, PT, R15, c[0x0][0x3c8], PT ;  /* 0x0000f2000f007a0c */ /* 0x010fce0003f06270 */
        /* <DEDUP_REMOVED lines=12> */
.L_x_605:
[----:B------:R-:W-:Y:S05]  /*18780*/  BSYNC B0 ;  /* 0x0000000000007941 */ /* 0x000fea0003800000 */
.L_x_604:
[----:B------:R-:W-:Y:S05]  /*18790*/  BRA.DIV ~URZ, `(.L_x_606) ;  /* 0x00003b027f007947 */ /* 0x000fea000b800000 */
[----:B------:R1:W2:Y:S02]  /*187a0*/  SHFL.IDX PT, R4, R5, 0x2, 0x181f ;  /* 0x00581f0005047f89 */ /* 0x0002a400000e0000 */
.L_x_686:
[----:B------:R-:W-:Y:S05]  /*187b0*/  BRA.DIV ~URZ, `(.L_x_607) ;  /* 0x00003b727f007947 */ /* 0x000fea000b800000 */
[----:B----4-:R4:W1:Y:S02]  /*187c0*/  SHFL.IDX PT, R0, R14, 0x2, 0x181f ;  /* 0x00581f000e007f89 */ /* 0x01086400000e0000 */
.L_x_687:
[----:B-1----:R-:W-:Y:S01]  /*187d0*/  IADD3 R2, R12, 0x40, RZ ;  /* 0x000000400c027810 */ /* 0x002fe20007ffe0ff */
[----:B------:R-:W-:Y:S03]  /*187e0*/  BSSY B0, `(.L_x_608) ;  /* 0x000001b000007945 */ /* 0x000fe60003800000 */
        /* <DEDUP_REMOVED lines=26> */
.L_x_609:
[----:B------:R-:W-:Y:S05]  /*18990*/  BSYNC B0 ;  /* 0x0000000000007941 */ /* 0x000fea0003800000 */
.L_x_608:
[----:B------:R-:W-:Y:S05]  /*189a0*/  BRA.DIV ~URZ, `(.L_x_610) ;  /* 0x00003a127f007947 */ /* 0x000fea000b800000 */
[----:B--2---:R2:W1:Y:S04]  /*189b0*/  SHFL.IDX PT, R4, R5, 0x3, 0x181f ;  /* 0x00781f0005047f89 */ /* 0x00446800000e0000 */
[----:B------:R2:W3:Y:S02]  /*189c0*/  SHFL.IDX PT, R0, R14, 0x3, 0x181f ;  /* 0x00781f000e007f89 */ /* 0x0004e400000e0000 */
.L_x_688:
[----:B-1----:R-:W-:-:S04]  /*189d0*/  IADD3 R2, R12, 0x60, RZ ;  /* 0x000000600c027810 */ /* 0x002fc80007ffe0ff */
        /* <DEDUP_REMOVED lines=26> */
.L_x_590:
[----:B------:R-:W-:Y:S05]  /*18b80*/  BSYNC B1 ;  /* 0x0000000000017941 */ /* 0x000fea0003800000 */
.L_x_574:
[----:B-1-34-:R-:W3:Y:S02]  /*18b90*/  LDL R0, [R1+0x1f8] ;  /* 0x0001f80001007983 */ /* 0x01aee40000100800 */
[----:B---3--:R-:W-:-:S13]  /*18ba0*/  ISETP.NE.AND P0, PT, R0, RZ, PT ;  /* 0x000000ff0000720c */ /* 0x008fda0003f05270 */
[----:B------:R-:W-:Y:S01]  /*18bb0*/  @P0 WARPSYNC 0xffffffff ;  /* 0xffffffff00000948 */ /* 0x000fe20003800000 */
[----:B------:R-:W-:Y:S06]  /*18bc0*/  @P0 BAR.SYNC.DEFER_BLOCKING 0x5, 0x100 ;  /* 0x0144000000000b1d */ /* 0x000fec0000010000 */
[----:B--2---:R-:W1:Y:S04]  /*18bd0*/  @P0 LDS.128 R4, [0x1a080] ;  /* 0x01a08000ff040984 */ /* 0x004e680000000c00 */
        /* <DEDUP_REMOVED lines=10> */
.L_x_689:
[----:B------:R-:W-:Y:S05]  /*18c80*/  BRA.DIV ~URZ, `(.L_x_613) ;  /* 0x000038d27f007947 */ /* 0x000fea000b800000 */
[----:B------:R3:W4:Y:S02]  /*18c90*/  SHFL.IDX PT, R8, R106, 0x1, 0x1f ;  /* 0x00201f006a087f89 */ /* 0x00072400000e0000 */
.L_x_690:
        /* <DEDUP_REMOVED lines=19> */
.L_x_691:
        /* <DEDUP_REMOVED lines=16> */
.L_x_692:
[----:B---3--:R-:W-:Y:S01]  /*18ed0*/  IMAD R0, R0, c[0x0][0x538], RZ ;  /* 0x00014e0000007a24 */ /* 0x008fe200078e02ff */
[----:B------:R-:W-:Y:S04]  /*18ee0*/  BSSY B1, `(.L_x_616) ;  /* 0x00000cf000017945 */ /* 0x000fe80003800000 */
[----:B----4-:R-:W-:-:S04]  /*18ef0*/  IADD3 R8, R0, R8, RZ ;  /* 0x0000000800087210 */ /* 0x010fc80007ffe0ff */
[----:B--2---:R-:W-:-:S13]  /*18f00*/  ISETP.GT.AND P0, PT, R8, R9, PT ;  /* 0x000000090800720c */ /* 0x004fda0003f04270 */
[----:B------:R-:W-:Y:S05]  /*18f10*/  @P0 BRA `(.L_x_617) ;  /* 0x0000025000000947 */ /* 0x000fea0003800000 */
.L_x_621:
        /* <DEDUP_REMOVED lines=17> */
.L_x_693:
        /* <DEDUP_REMOVED lines=16> */
.L_x_694:
[----:B--2---:R-:W-:-:S05]  /*19130*/  IMAD R0, R0, c[0x0][0x538], RZ ;  /* 0x00014e0000007a24 */ /* 0x004fca00078e02ff */
[----:B------:R-:W-:-:S04]  /*19140*/  IADD3 R8, R0, R8, RZ ;  /* 0x0000000800087210 */ /* 0x000fc80007ffe0ff */
[----:B------:R-:W-:-:S13]  /*19150*/  ISETP.GT.AND P0, PT, R8, R9, PT ;  /* 0x000000090800720c */ /* 0x000fda0003f04270 */
[----:B-1----:R-:W-:Y:S05]  /*19160*/  @!P0 BRA `(.L_x_621) ;  /* 0xfffffdb000008947 */ /* 0x002fea000383ffff */
.L_x_617:
[----:B------:R-:W-:-:S05]  /*19170*/  IADD3 R8, -R0, R8, RZ ;  /* 0x0000000800087210 */ /* 0x000fca0007ffe1ff */
[----:B------:R-:W-:-:S05]  /*19180*/  IMAD R0, R4, c[0x0][0x538], R8 ;  /* 0x00014e0004007a24 */ /* 0x000fca00078e0208 */
[----:B------:R-:W-:Y:S01]  /*19190*/  ISETP.GT.AND P0, PT, R0, R9, PT ;  /* 0x000000090000720c */ /* 0x000fe20003f04270 */
[----:B------:R-:W-:-:S12]  /*191a0*/  BRA.DIV ~URZ, `(.L_x_622) ;  /* 0x000038727f007947 */ /* 0x000fd8000b800000 */
[----:B------:R-:W-:-:S03]  /*191b0*/  VOTE.ANY R5, PT, !P0 ;  /* 0x0000000000057806 */ /* 0x000fc600040e0100 */
.L_x_695:
[----:B------:R-:W2:Y:S01]  /*191c0*/  LDL.LU R2, [R1+0xcc] ;  /* 0x0000cc0001027983 */ /* 0x000ea20000300800 */
[----:B------:R-:W2:Y:S02]  /*191d0*/  POPC R0, R5 ;  /* 0x0000000500007309 */ /* 0x000ea40000000000 */
[----:B--2---:R-:W-:-:S05]  /*191e0*/  IADD3 R2, R0, R2, RZ ;  /* 0x0000000200027210 */ /* 0x004fca0007ffe0ff */
[----:B------:R2:W-:Y:S01]  /*191f0*/  STL [R1+0xcc], R2 ;  /* 0x0000cc0201007387 */ /* 0x0005e20000100800 */
[----:B------:R-:W-:Y:S05]  /*19200*/  BRA.DIV ~URZ, `(.L_x_623) ;  /* 0x000038627f007947 */ /* 0x000fea000b800000 */
[----:B------:R3:W4:Y:S04]  /*19210*/  SHFL.IDX PT, R10, R6, R0, 0x1f ;  /* 0x00001f00060a7589 */ /* 0x00072800000e0000 */
[----:B------:R3:W1:Y:S02]  /*19220*/  SHFL.IDX PT, R7, R7, R0, 0x1f ;  /* 0x00001f0007077589 */ /* 0x00066400000e0000 */
.L_x_696:
[----:B------:R-:W-:Y:S01]  /*19230*/  ISETP.NE.AND P0, PT, R5, RZ, PT ;  /* 0x000000ff0500720c */ /* 0x000fe20003f05270 */
[----:B------:R-:W-:-:S12]  /*19240*/  BSSY B0, `(.L_x_624) ;  /* 0x0000005000007945 */ /* 0x000fd80003800000 */
[----:B------:R-:W-:Y:S05]  /*19250*/  @!P0 BRA `(.L_x_625) ;  /* 0x0000003000008947 */ /* 0x000fea0003800000 */
[----:B---3--:R-:W-:Y:S01]  /*19260*/  IADD3 R0, R0, -0x1, RZ ;  /* 0xffffffff00007810 */ /* 0x008fe20007ffe0ff */
[----:B------:R-:W-:Y:S05]  /*19270*/  BRA.DIV ~URZ, `(.L_x_626) ;  /* 0x000039027f007947 */ /* 0x000fea000b800000 */
[----:B------:R3:W2:Y:S02]  /*19280*/  SHFL.IDX PT, R11, R4, R0, 0x1f ;  /* 0x00001f00040b7589 */ /* 0x0006a400000e0000 */
.L_x_625:
[----:B------:R-:W-:Y:S05]  /*19290*/  BSYNC B0 ;  /* 0x0000000000007941 */ /* 0x000fea0003800000 */
.L_x_624:
[----:B--23--:R-:W-:Y:S01]  /*192a0*/  IMAD R0, R11, c[0x0][0x538], R8 ;  /* 0x00014e000b007a24 */ /* 0x00cfe200078e0208 */
[----:B-1----:R-:W-:Y:S01]  /*192b0*/  ISETP.NE.AND P0, PT, R7, 0x1, PT ;  /* 0x000000010700780c */ /* 0x002fe20003f05270 */
[----:B------:R-:W-:Y:S03]  /*192c0*/  BSSY B0, `(.L_x_627) ;  /* 0x0000087000007945 */ /* 0x000fe60003800000 */
[----:B------:R1:W-:Y:S01]  /*192d0*/  STL [R1+0xc0], R0 ;  /* 0x0000c00001007387 */ /* 0x0003e20000100800 */
[----:B------:R-:W-:-:S08]  /*192e0*/  IADD3 R8, -R0, R9, RZ ;  /* 0x0000000900087210 */ /* 0x000fd00007ffe1ff */
[----:B------:R-:W-:Y:S05]  /*192f0*/  @!P0 BRA `(.L_x_628) ;  /* 0x000003e000008947 */ /* 0x000fea0003800000 */
[-C--:B----4-:R-:W-:Y:S02]  /*19300*/  IABS R2, R10.reuse ;  /* 0x0000000a00027213 */ /* 0x090fe40000000000 */
[----:B------:R-:W-:Y:S02]  /*19310*/  IABS R9, R10 ;  /* 0x0000000a00097213 */ /* 0x000fe40000000000 */
[----:B-1----:R-:W1:Y:S08]  /*19320*/  I2F.RP R0, R2 ;  /* 0x0000000200007306 */ /* 0x002e700000209400 */
[----:B-1----:R-:W1:Y:S02]  /*19330*/  MUFU.RCP R0, R0 ;  /* 0x0000000000007308 */ /* 0x002e640000001000 */
[----:B-1----:R-:W-:-:S06]  /*19340*/  IADD3 R0, R0, 0xffffffe, RZ ;  /* 0x0ffffffe00007810 */ /* 0x002fcc0007ffe0ff */
[----:B------:R-:W1:Y:S02]  /*19350*/  F2I.FTZ.U32.TRUNC.NTZ R5, R0 ;  /* 0x0000000000057305 */ /* 0x000e64000021f000 */
[----:B-1----:R-:W-:Y:S01]  /*19360*/  IMAD.MOV R3, RZ, RZ, -R5 ;  /* 0x000000ffff037224 */ /* 0x002fe200078e0a05 */
[----:B------:R-:W-:-:S03]  /*19370*/  IABS R0, R7 ;  /* 0x0000000700007213 */ /* 0x000fc60000000000 */
[----:B------:R-:W-:Y:S01]  /*19380*/  IMAD.MOV.U32 R4, RZ, RZ, R3 ;  /* 0x000000ffff047224 */ /* 0x000fe200078e0003 */
[----:B------:R-:W-:Y:S01]  /*19390*/  IABS R3, R8 ;  /* 0x0000000800037213 */ /* 0x000fe20000000000 */
[----:B------:R-:W-:Y:S02]  /*193a0*/  IMAD.MOV.U32 R6, RZ, RZ, R0 ;  /* 0x000000ffff067224 */ /* 0x000fe400078e0000 */
[----:B------:R-:W-:Y:S02]  /*193b0*/  IMAD R0, R4, R2, RZ ;  /* 0x0000000204007224 */ /* 0x000fe400078e02ff */
[----:B------:R-:W-:Y:S01]  /*193c0*/  IMAD.MOV.U32 R4, RZ, RZ, RZ ;  /* 0x000000ffff047224 */ /* 0x000fe200078e00ff */
[----:B------:R-:W1:Y:S03]  /*193d0*/  I2F.RP R11, R6 ;  /* 0x00000006000b7306 */ /* 0x000e660000209400 */
[----:B------:R-:W-:-:S04]  /*193e0*/  IMAD.HI.U32 R5, R5, R0, R4 ;  /* 0x0000000005057227 */ /* 0x000fc800078e0004 */
[----:B------:R-:W-:-:S05]  /*193f0*/  IMAD.MOV R0, RZ, RZ, -R9 ;  /* 0x000000ffff007224 */ /* 0x000fca00078e0a09 */
[----:B------:R-:W-:Y:S01]  /*19400*/  MOV R4, R0 ;  /* 0x0000000000047202 */ /* 0x000fe20000000f00 */
[----:B------:R-:W-:-:S04]  /*19410*/  IMAD.HI.U32 R0, R5, R3, RZ ;  /* 0x0000000305007227 */ /* 0x000fc800078e00ff */
[----:B------:R-:W-:Y:S02]  /*19420*/  IMAD R3, R0, R4, R3 ;  /* 0x0000000400037224 */ /* 0x000fe400078e0203 */
[----:B-1----:R-:W1:Y:S03]  /*19430*/  MUFU.RCP R4, R11 ;  /* 0x0000000b00047308 */ /* 0x002e660000001000 */
[----:B------:R-:W-:-:S13]  /*19440*/  ISETP.GT.U32.AND P0, PT, R2, R3, PT ;  /* 0x000000030200720c */ /* 0x000fda0003f04070 */
[----:B------:R-:W-:Y:S01]  /*19450*/  @!P0 IMAD.IADD R3, R3, 0x1, -R2 ;  /* 0x0000000103038824 */ /* 0x000fe200078e0a02 */
[----:B-1----:R-:W-:Y:S02]  /*19460*/  IADD3 R4, R4, 0xffffffe, RZ ;  /* 0x0ffffffe04047810 */ /* 0x002fe40007ffe0ff */
[----:B------:R-:W-:Y:S02]  /*19470*/  @!P0 IADD3 R0, R0, 0x1, RZ ;  /* 0x0000000100008810 */ /* 0x000fe40007ffe0ff */
[----:B------:R-:W-:Y:S02]  /*19480*/  ISETP.GE.U32.AND P2, PT, R3, R2, PT ;  /* 0x000000020300720c */ /* 0x000fe40003f46070 */
[----:B------:R-:W1:Y:S01]  /*19490*/  F2I.FTZ.U32.TRUNC.NTZ R3, R4 ;  /* 0x0000000400037305 */ /* 0x000e62000021f000 */
[----:B------:R-:W-:Y:S02]  /*194a0*/  LOP3.LUT R2, R8, R10, RZ, 0x3c, !PT ;  /* 0x0000000a08027212 */ /* 0x000fe400078e3cff */
[----:B------:R-:W-:-:S02]  /*194b0*/  ISETP.NE.AND P0, PT, R10, RZ, PT ;  /* 0x000000ff0a00720c */ /* 0x000fc40003f05270 */
[----:B------:R-:W-:-:S06]  /*194c0*/  ISETP.GE.AND P1, PT, R2, RZ, PT ;  /* 0x000000ff0200720c */ /* 0x000fcc0003f26270 */
[----:B------:R-:W-:Y:S01]  /*194d0*/  @P2 IADD3 R0, R0, 0x1, RZ ;  /* 0x0000000100002810 */ /* 0x000fe20007ffe0ff */
[----:B-1----:R-:W-:-:S06]  /*194e0*/  IMAD.MOV R2, RZ, RZ, -R3 ;  /* 0x000000ffff027224 */ /* 0x002fcc00078e0a03 */
[----:B------:R-:W-:Y:S01]  /*194f0*/  @!P1 IMAD.MOV R0, RZ, RZ, -R0 ;  /* 0x000000ffff009224 */ /* 0x000fe200078e0a00 */
[----:B------:R-:W-:Y:S02]  /*19500*/  @!P0 LOP3.LUT R0, RZ, R10, RZ, 0x33, !PT ;  /* 0x0000000aff008212 */ /* 0x000fe400078e33ff */
[----:B------:R-:W-:Y:S02]  /*19510*/  MOV R4, R2 ;  /* 0x0000000200047202 */ /* 0x000fe40000000f00 */
[----:B------:R-:W-:Y:S02]  /*19520*/  IABS R2, R7 ;  /* 0x0000000700027213 */ /* 0x000fe40000000000 */
[----:B------:R-:W-:Y:S01]  /*19530*/  IABS R9, R0 ;  /* 0x0000000000097213 */ /* 0x000fe20000000000 */
[----:B------:R-:W-:Y:S02]  /*19540*/  IMAD R4, R4, R6, RZ ;  /* 0x0000000604047224 */ /* 0x000fe400078e02ff */
[----:B------:R-:W-:-:S02]  /*19550*/  IMAD.MOV R5, RZ, RZ, -R2 ;  /* 0x000000ffff057224 */ /* 0x000fc400078e0a02 */
[----:B------:R-:W-:-:S04]  /*19560*/  IMAD.MOV.U32 R2, RZ, RZ, RZ ;  /* 0x000000ffff027224 */ /* 0x000fc800078e00ff */
[----:B------:R-:W-:Y:S01]  /*19570*/  IMAD.HI.U32 R2, R3, R4, R2 ;  /* 0x0000000403027227 */ /* 0x000fe200078e0002 */
[----:B------:R-:W-:-:S03]  /*19580*/  MOV R4, R5 ;  /* 0x0000000500047202 */ /* 0x000fc60000000f00 */
[----:B------:R-:W-:-:S04]  /*19590*/  IMAD.MOV.U32 R3, RZ, RZ, R9 ;  /* 0x000000ffff037224 */ /* 0x000fc800078e0009 */
[----:B------:R-:W-:-:S04]  /*195a0*/  IMAD.HI.U32 R2, R2, R3, RZ ;  /* 0x0000000302027227 */ /* 0x000fc800078e00ff */
[----:B------:R-:W-:Y:S01]  /*195b0*/  IMAD R3, R2, R4, R3 ;  /* 0x0000000402037224 */ /* 0x000fe200078e0203 */
[----:B------:R-:W-:-:S04]  /*195c0*/  IADD3 R4, -R0, RZ, RZ ;  /* 0x000000ff00047210 */ /* 0x000fc80007ffe1ff */
        /* <DEDUP_REMOVED lines=9> */
[----:B------:R-:W-:-:S05]  /*19660*/  @!P0 LOP3.LUT R2, RZ, R7, RZ, 0x33, !PT ;  /* 0x00000007ff028212 */ /* 0x000fca00078e33ff */
[----:B------:R-:W-:-:S04]  /*19670*/  IMAD.MOV R3, RZ, RZ, -R2 ;  /* 0x000000ffff037224 */ /* 0x000fc800078e0a02 */
[C---:B------:R-:W-:Y:S02]  /*19680*/  IMAD R3, R7.reuse, R3, R0 ;  /* 0x0000000307037224 */ /* 0x040fe400078e0200 */
[----:B------:R-:W-:Y:S02]  /*19690*/  IMAD R0, R7, 0x1000000, R2 ;  /* 0x0100000007007824 */ /* 0x000fe400078e0202 */
[----:B------:R-:W-:Y:S02]  /*196a0*/  IMAD R2, R10, R4, R8 ;  /* 0x000000040a027224 */ /* 0x000fe400078e0208 */
[----:B------:R-:W-:-:S05]  /*196b0*/  IMAD R0, R3, 0x10000, R0 ;  /* 0x0001000003007824 */ /* 0x000fca00078e0200 */
[----:B------:R1:W-:Y:S01]  /*196c0*/  STL [R1+0xc8], R0 ;  /* 0x0000c80001007387 */ /* 0x0003e20000100800 */
[----:B------:R-:W-:Y:S05]  /*196d0*/  BRA `(.L_x_629) ;  /* 0x0000045000007947 */ /* 0x000fea0003800000 */
.L_x_628:
[----:B-1----:R-:W2:Y:S01]  /*196e0*/  LDL R0, [R1+0xcc] ;  /* 0x0000cc0001007983 */ /* 0x002ea20000100800 */
[----:B------:R-:W-:-:S04]  /*196f0*/  IMAD.MOV.U32 R2, RZ, RZ, 0x4 ;  /* 0x00000004ff027424 */ /* 0x000fc800078e00ff */
[----:B--2---:R-:W-:-:S05]  /*19700*/  IMAD.WIDE R2, R0, R2, c[0x0][0x590] ;  /* 0x0001640000027625 */ /* 0x004fca00078e0202 */
[----:B------:R-:W2:Y:S02]  /*19710*/  LDG.E R4, [R2.64] ;  /* 0x0000000602047981 */ /* 0x000ea4000c1e1900 */
[----:B--2-4-:R-:W-:-:S05]  /*19720*/  IMAD R11, R4, R10, RZ ;  /* 0x0000000a040b7224 */ /* 0x014fca00078e02ff */
[-C--:B------:R-:W-:Y:S02]  /*19730*/  IABS R0, R11.reuse ;  /* 0x0000000b00007213 */ /* 0x080fe40000000000 */
        /* <DEDUP_REMOVED lines=10> */
[----:B------:R-:W-:Y:S01]  /*197e0*/  MOV R2, RZ ;  /* 0x000000ff00027202 */ /* 0x000fe20000000f00 */
[----:B------:R-:W-:-:S04]  /*197f0*/  IMAD.MOV.U32 R6, RZ, RZ, R0 ;  /* 0x000000ffff067224 */ /* 0x000fc800078e0000 */
        /* <DEDUP_REMOVED lines=11> */
[----:B------:R-:W-:-:S05]  /*198b0*/  @P2 IADD3 R0, R0, 0x1, RZ ;  /* 0x0000000100002810 */ /* 0x000fca0007ffe0ff */
[----:B------:R-:W-:-:S05]  /*198c0*/  IMAD.MOV.U32 R2, RZ, RZ, R0 ;  /* 0x000000ffff027224 */ /* 0x000fca00078e0000 */
[----:B------:R-:W-:Y:S02]  /*198d0*/  @!P1 IADD3 R2, -R2, RZ, RZ ;  /* 0x000000ff02029210 */ /* 0x000fe40007ffe1ff */
[----:B------:R-:W-:-:S05]  /*198e0*/  @!P0 LOP3.LUT R2, RZ, R11, RZ, 0x33, !PT ;  /* 0x0000000bff028212 */ /* 0x000fca00078e33ff */
[----:B------:R-:W-:Y:S02]  /*198f0*/  IMAD R9, R4, R2, RZ ;  /* 0x0000000204097224 */ /* 0x000fe400078e02ff */
[----:B------:R-:W-:-:S03]  /*19900*/  IMAD.MOV R2, RZ, RZ, -R2 ;  /* 0x000000ffff027224 */ /* 0x000fc600078e0a02 */
[----:B------:R-:W-:Y:S01]  /*19910*/  IADD3 R0, -R9, c[0x0][0x538], RZ ;  /* 0x00014e0009007a10 */ /* 0x000fe20007ffe1ff */
[----:B------:R-:W-:-:S03]  /*19920*/  IMAD R5, R11, R2, R8 ;  /* 0x000000020b057224 */ /* 0x000fc600078e0208 */
[----:B------:R-:W-:Y:S02]  /*19930*/  IMNMX R0, R4, R0, PT ;  /* 0x0000000004007217 */ /* 0x000fe40003800200 */
[----:B------:R-:W-:Y:S02]  /*19940*/  IABS R2, R5 ;  /* 0x0000000500027213 */ /* 0x000fe40000000000 */
        /* <DEDUP_REMOVED lines=8> */
[----:B------:R-:W-:Y:S01]  /*199d0*/  IMAD R7, R6, R4, RZ ;  /* 0x0000000406077224 */ /* 0x000fe200078e02ff */
[----:B------:R-:W-:Y:S01]  /*199e0*/  MOV R6, R2 ;  /* 0x0000000200067202 */ /* 0x000fe20000000f00 */
[----:B------:R-:W-:-:S04]  /*199f0*/  IMAD.MOV.U32 R2, RZ, RZ, RZ ;  /* 0x000000ffff027224 */ /* 0x000fc800078e00ff */
[----:B------:R-:W-:-:S04]  /*19a00*/  IMAD.HI.U32 R7, R3, R7, R2 ;  /* 0x0000000703077227 */ /* 0x000fc800078e0002 */
[----:B------:R-:W-:-:S04]  /*19a10*/  IMAD.MOV R2, RZ, RZ, -R8 ;  /* 0x000000ffff027224 */ /* 0x000fc800078e0a08 */
[----:B------:R-:W-:Y:S02]  /*19a20*/  IMAD.MOV.U32 R3, RZ, RZ, R2 ;  /* 0x000000ffff037224 */ /* 0x000fe400078e0002 */
[----:B------:R-:W-:-:S04]  /*19a30*/  IMAD.HI.U32 R2, R7, R6, RZ ;  /* 0x0000000607027227 */ /* 0x000fc800078e00ff */
[----:B------:R-:W-:-:S05]  /*19a40*/  IMAD R3, R2, R3, R6 ;  /* 0x0000000302037224 */ /* 0x000fca00078e0206 */
[----:B------:R-:W-:-:S13]  /*19a50*/  ISETP.GT.U32.AND P0, PT, R4, R3, PT ;  /* 0x000000030400720c */ /* 0x000fda0003f04070 */
[-C--:B------:R-:W-:Y:S02]  /*19a60*/  @!P0 IADD3 R3, R3, -R4.reuse, RZ ;  /* 0x8000000403038210 */ /* 0x080fe40007ffe0ff */
[----:B------:R-:W-:Y:S02]  /*19a70*/  @!P0 IADD3 R2, R2, 0x1, RZ ;  /* 0x0000000102028810 */ /* 0x000fe40007ffe0ff */
[----:B------:R-:W-:Y:S02]  /*19a80*/  ISETP.GE.U32.AND P2, PT, R3, R4, PT ;  /* 0x000000040300720c */ /* 0x000fe40003f46070 */
[----:B------:R-:W-:Y:S02]  /*19a90*/  LOP3.LUT R3, R5, R0, RZ, 0x3c, !PT ;  /* 0x0000000005037212 */ /* 0x000fe400078e3cff */
[----:B------:R-:W-:Y:S02]  /*19aa0*/  ISETP.NE.AND P0, PT, R0, RZ, PT ;  /* 0x000000ff0000720c */ /* 0x000fe40003f05270 */
[----:B------:R-:W-:Y:S01]  /*19ab0*/  ISETP.GE.AND P1, PT, R3, RZ, PT ;  /* 0x000000ff0300720c */ /* 0x000fe20003f26270 */
[----:B------:R-:W-:Y:S01]  /*19ac0*/  IMAD.MOV R3, RZ, RZ, -R0 ;  /* 0x000000ffff037224 */ /* 0x000fe200078e0a00 */
[----:B------:R-:W-:-:S05]  /*19ad0*/  IADD3 R5, R9, 0x1000000, R5 ;  /* 0x0100000009057810 */ /* 0x000fca0007ffe005 */
[----:B------:R-:W-:-:S06]  /*19ae0*/  @P2 IADD3 R2, R2, 0x1, RZ ;  /* 0x0000000102022810 */ /* 0x000fcc0007ffe0ff */
[----:B------:R-:W-:Y:S01]  /*19af0*/  @!P1 IMAD.MOV R2, RZ, RZ, -R2 ;  /* 0x000000ffff029224 */ /* 0x000fe200078e0a02 */
[----:B------:R-:W-:-:S05]  /*19b00*/  @!P0 LOP3.LUT R2, RZ, R0, RZ, 0x33, !PT ;  /* 0x00000000ff028212 */ /* 0x000fca00078e33ff */
[----:B------:R-:W-:-:S05]  /*19b10*/  IMAD R0, R2, R3, R5 ;  /* 0x0000000302007224 */ /* 0x000fca00078e0205 */
[----:B------:R1:W-:Y:S02]  /*19b20*/  STL [R1+0xc8], R0 ;  /* 0x0000c80001007387 */ /* 0x0003e40000100800 */
.L_x_629:
[----:B------:R-:W-:Y:S05]  /*19b30*/  BSYNC B0 ;  /* 0x0000000000007941 */ /* 0x000fea0003800000 */
.L_x_627:
[----:B------:R-:W-:-:S04]  /*19b40*/  LOP3.LUT R2, RZ, R2, RZ, 0x33, !PT ;  /* 0x00000002ff027212 */ /* 0x000fc800078e33ff */
[----:B-1----:R-:W-:-:S05]  /*19b50*/  IADD3 R0, R2, R10, RZ ;  /* 0x0000000a02007210 */ /* 0x002fca0007ffe0ff */
[----:B------:R1:W-:Y:S01]  /*19b60*/  STL [R1+0xc4], R0 ;  /* 0x0000c40001007387 */ /* 0x0003e20000100800 */
[----:B------:R-:W-:Y:S05]  /*19b70*/  BRA `(.L_x_630) ;  /* 0x0000005000007947 */ /* 0x000fea0003800000 */
.L_x_618:
[----:B------:R-:W-:Y:S01]  /*19b80*/  MOV R0, c[0x0][0x53c] ;  /* 0x00014f0000007a02 */ /* 0x000fe20000000f00 */
[----:B------:R2:W-:Y:S04]  /*19b90*/  STL [R1+0xc0], R9 ;  /* 0x0000c00901007387 */ /* 0x0005e80000100800 */
[----:B------:R2:W-:Y:S04]  /*19ba0*/  STL [R1+0xc4], RZ ;  /* 0x0000c4ff01007387 */ /* 0x0005e80000100800 */
[----:B------:R2:W-:Y:S04]  /*19bb0*/  STL [R1+0xc8], RZ ;  /* 0x0000c8ff01007387 */ /* 0x0005e80000100800 */
[----:B------:R2:W-:Y:S02]  /*19bc0*/  STL [R1+0xcc], R0 ;  /* 0x0000cc0001007387 */ /* 0x0005e40000100800 */
.L_x_630:
[----:B------:R-:W-:Y:S05]  /*19bd0*/  BSYNC B1 ;  /* 0x0000000000017941 */ /* 0x000fea0003800000 */
.L_x_616:
        /* <DEDUP_REMOVED lines=9> */
.L_x_611:
[----:B--2---:R-:W2:Y:S02]  /*19c70*/  LDL R0, [R1+0xcc] ;  /* 0x0000cc0001007983 */ /* 0x004ea40000100800 */
[----:B--2---:R-:W-:-:S13]  /*19c80*/  ISETP.GE.AND P0, PT, R0, c[0x0][0x53c], PT ;  /* 0x00014f0000007a0c */ /* 0x004fda0003f06270 */
[----:B-1----:R-:W-:Y:S01]  /*19c90*/  @P0 CALL.REL.NOINC `(.L_x_631) ;  /* 0x0000001000000944 */ /* 0x002fe20003c00000 */
[----:B------:R-:W-:Y:S05]  /*19ca0*/  BRA `(.L_x_632) ;  /* 0xfffe84e000007947 */ /* 0x000fea000383ffff */
.L_x_631:
[----:B------:R-:W-:Y:S05]  /*19cb0*/  EXIT ;  /* 0x000000000000794d */ /* 0x000fea0003800000 */
.L_x_453:
[----:B------:R-:W-:Y:S01]  /*19cc0*/  IMAD.MOV.U32 R0, RZ, RZ, R5 ;  /* 0x000000ffff007224 */ /* 0x000fe200078e0005 */
[----:B------:R-:W-:Y:S02]  /*19cd0*/  MOV R3, 0x1 ;  /* 0x0000000100037802 */ /* 0x000fe40000000f00 */
[----:B------:R-:W-:Y:S02]  /*19ce0*/  MOV R2, 0x19d00 ;  /* 0x00019d0000027802 */ /* 0x000fe40000000f00 */
[----:B------:R-:W-:Y:S05]  /*19cf0*/  CALL.REL.NOINC `($__internal_11_$__cuda_sm70_shflsync_up_p) ;  /* 0x0000306000007944 */ /* 0x000fea0003c00000 */
[----:B------:R-:W-:Y:S01]  /*19d00*/  MOV R0, R4 ;  /* 0x0000000400007202 */ /* 0x000fe20000000f00 */
[----:B------:R-:W-:Y:S05]  /*19d10*/  BRA `(.L_x_633) ;  /* 0xfffe674000007947 */ /* 0x000fea000383ffff */
.L_x_454:
[----:B------:R-:W-:Y:S01]  /*19d20*/  IMAD.MOV.U32 R0, RZ, RZ, R5 ;  /* 0x000000ffff007224 */ /* 0x000fe200078e0005 */
[----:B------:R-:W-:Y:S02]  /*19d30*/  MOV R3, 0x2 ;  /* 0x0000000200037802 */ /* 0x000fe40000000f00 */
[----:B------:R-:W-:Y:S02]  /*19d40*/  MOV R2, 0x19d60 ;  /* 0x00019d6000027802 */ /* 0x000fe40000000f00 */
[----:B------:R-:W-:Y:S05]  /*19d50*/  CALL.REL.NOINC `($__internal_11_$__cuda_sm70_shflsync_up_p) ;  /* 0x0000300000007944 */ /* 0x000fea0003c00000 */
[----:B------:R-:W-:Y:S01]  /*19d60*/  SEL R4, R4, RZ, P4 ;  /* 0x000000ff04047207 */ /* 0x000fe20002000000 */
[----:B------:R-:W-:Y:S01]  /*19d70*/  IMAD.MOV.U32 R3, RZ, RZ, 0x4 ;  /* 0x00000004ff037424 */ /* 0x000fe200078e00ff */
[----:B------:R-:W-:-:S03]  /*19d80*/  MOV R2, 0x19db0 ;  /* 0x00019db000027802 */ /* 0x000fc60000000f00 */
[----:B------:R-:W-:Y:S02]  /*19d90*/  IMAD.IADD R0, R5, 0x1, R4 ;  /* 0x0000000105007824 */ /* 0x000fe400078e0204 */
        /* <DEDUP_REMOVED lines=14> */
[----:B------:R-:W-:Y:S01]  /*19e80*/  IMAD.IADD R4, R0, 0x1, R4 ;  /* 0x0000000100047824 */ /* 0x000fe200078e0204 */
[----:B------:R-:W-:Y:S01]  /*19e90*/  MOV R0, 0x19ee0 ;  /* 0x00019ee000007802 */ /* 0x000fe20000000f00 */
[----:B------:R1:W-:Y:S02]  /*19ea0*/  STL [R1+0x58], R5 ;  /* 0x0000580501007387 */ /* 0x0003e40000100800 */
[----:B------:R-:W-:Y:S02]  /*19eb0*/  IMAD.MOV.U32 R2, RZ, RZ, R4 ;  /* 0x000000ffff027224 */ /* 0x000fe400078e0004 */
[----:B------:R1:W-:Y:S04]  /*19ec0*/  STL [R1+0x54], R0 ;  /* 0x0000540001007387 */ /* 0x0003e80000100800 */
[----:B-1----:R-:W-:Y:S05]  /*19ed0*/  CALL.REL.NOINC `($__internal_10_$__cuda_sm70_shflsync_idx_p) ;  /* 0x00002db000007944 */ /* 0x002fea0003c00000 */
[----:B-----5:R1:W5:Y:S02]  /*19ee0*/  LDL.LU R0, [R1+0x58] ;  /* 0x0000580001007983 */ /* 0x0203640000300800 */
[----:B-1---5:R-:W-:Y:S05]  /*19ef0*/  BRA `(.L_x_634) ;  /* 0xfffe666000007947 */ /* 0x022fea000383ffff */
.L_x_456:
[----:B------:R-:W-:Y:S02]  /*19f00*/  SEL R0, RZ, 0x1, P0 ;  /* 0x00000001ff007807 */ /* 0x000fe40000000000 */
[----:B------:R-:W-:-:S02]  /*19f10*/  MOV R2, 0x19f30 ;  /* 0x00019f3000027802 */ /* 0x000fc40000000f00 */
[----:B------:R-:W-:Y:S05]  /*19f20*/  CALL.REL.NOINC `($__internal_12_$__cuda_sm70_votesync_ballot) ;  /* 0x00002e9000007944 */ /* 0x000fea0003c00000 */
[----:B------:R-:W-:Y:S01]  /*19f30*/  MOV R6, R0 ;  /* 0x0000000000067202 */ /* 0x000fe20000000f00 */
[----:B------:R-:W-:Y:S05]  /*19f40*/  BRA `(.L_x_635) ;  /* 0xfffe66a000007947 */ /* 0x000fea000383ffff */
.L_x_457:
[----:B------:R-:W-:Y:S01]  /*19f50*/  MOV R5, 0x19fc0 ;  /* 0x00019fc000057802 */ /* 0x000fe20000000f00 */
[----:B------:R-:W-:Y:S01]  /*19f60*/  IMAD.MOV.U32 R7, RZ, RZ, 0x1f ;  /* 0x0000001fff077424 */ /* 0x000fe200078e00ff */
[----:B------:R-:W-:Y:S01]  /*19f70*/  MOV R3, R0 ;  /* 0x0000000000037202 */ /* 0x000fe20000000f00 */
[----:B-1----:R-:W-:-:S02]  /*19f80*/  IMAD.MOV.U32 R2, RZ, RZ, R9 ;  /* 0x000000ffff027224 */ /* 0x002fc400078e0009 */
[----:B------:R1:W-:Y:S04]  /*19f90*/  STL [R1+0x54], R5 ;  /* 0x0000540501007387 */ /* 0x0003e80000100800 */
[----:B------:R1:W-:Y:S02]  /*19fa0*/  STL [R1+0x58], R7 ;  /* 0x0000580701007387 */ /* 0x0003e40000100800 */
[----:B-1----:R-:W-:Y:S05]  /*19fb0*/  CALL.REL.NOINC `($__internal_10_$__cuda_sm70_shflsync_idx_p) ;  /* 0x00002cd000007944 */ /* 0x002fea0003c00000 */
[----:B------:R-:W-:Y:S01]  /*19fc0*/  IMAD.MOV.U32 R2, RZ, RZ, R8 ;  /* 0x000000ffff027224 */ /* 0x000fe200078e0008 */
[----:B------:R-:W-:Y:S01]  /*19fd0*/  MOV R7, 0x1a050 ;  /* 0x0001a05000077802 */ /* 0x000fe20000000f00 */
[----:B------:R1:W5:Y:S01]  /*19fe0*/  LDL.LU R12, [R1+0x58] ;  /* 0x00005800010c7983 */ /* 0x0003620000300800 */
[----:B------:R-:W-:Y:S01]  /*19ff0*/  MOV R8, 0x1f ;  /* 0x0000001f00087802 */ /* 0x000fe20000000f00 */
[----:B------:R-:W-:Y:S01]  /*1a000*/  IMAD.MOV.U32 R5, RZ, RZ, RZ ;  /* 0x000000ffff057224 */ /* 0x000fe200078e00ff */
[----:B-----5:R-:W-:Y:S01]  /*1a010*/  MOV R3, R0 ;  /* 0x0000000000037202 */ /* 0x020fe20000000f00 */
[----:B------:R1:W-:Y:S04]  /*1a020*/  STL [R1+0x54], R7 ;  /* 0x0000540701007387 */ /* 0x0003e80000100800 */
[----:B------:R1:W-:Y:S02]  /*1a030*/  STL [R1+0x58], R8 ;  /* 0x0000580801007387 */ /* 0x0003e40000100800 */
[----:B-1----:R-:W-:Y:S05]  /*1a040*/  CALL.REL.NOINC `($__internal_10_$__cuda_sm70_shflsync_idx_p) ;  /* 0x00002c4000007944 */ /* 0x002fea0003c00000 */
[----:B------:R1:W5:Y:S02]  /*1a050*/  LDL.LU R9, [R1+0x58] ;  /* 0x0000580001097983 */ /* 0x0003640000300800 */
[----:B-1---5:R-:W-:Y:S05]  /*1a060*/  BRA `(.L_x_636) ;  /* 0xfffe65f000007947 */ /* 0x022fea000383ffff */
.L_x_460:
[----:B------:R-:W-:Y:S01]  /*1a070*/  MOV R3, R0 ;  /* 0x0000000000037202 */ /* 0x000fe20000000f00 */
[----:B-1----:R-:W-:Y:S01]  /*1a080*/  IMAD.MOV.U32 R2, RZ, RZ, R4 ;  /* 0x000000ffff027224 */ /* 0x002fe200078e0004 */
[----:B------:R-:W-:Y:S01]  /*1a090*/  MOV R0, 0x1a0e0 ;  /* 0x0001a0e000007802 */ /* 0x000fe20000000f00 */
[----:B------:R-:W-:-:S04]  /*1a0a0*/  IMAD.MOV.U32 R4, RZ, RZ, 0x1f ;  /* 0x0000001fff047424 */ /* 0x000fc800078e00ff */
[----:B------:R1:W-:Y:S04]  /*1a0b0*/  STL [R1+0x54], R0 ;  /* 0x0000540001007387 */ /* 0x0003e80000100800 */
[----:B------:R1:W-:Y:S02]  /*1a0c0*/  STL [R1+0x58], R4 ;  /* 0x0000580401007387 */ /* 0x0003e40000100800 */
[----:B-1-34-:R-:W-:Y:S05]  /*1a0d0*/  CALL.REL.NOINC `($__internal_10_$__cuda_sm70_shflsync_idx_p) ;  /* 0x00002bb000007944 */ /* 0x01afea0003c00000 */
[----:B------:R1:W5:Y:S02]  /*1a0e0*/  LDL.LU R5, [R1+0x58] ;  /* 0x0000580001057983 */ /* 0x0003640000300800 */
[----:B-1---5:R-:W-:Y:S05]  /*1a0f0*/  BRA `(.L_x_459) ;  /* 0xfffe65c000007947 */ /* 0x022fea000383ffff */
.L_x_481:
[----:B------:R-:W-:Y:S01]  /*1a100*/  MOV R4, 0x1a170 ;  /* 0x0001a17000047802 */ /* 0x000fe20000000f00 */
[----:B------:R-:W-:Y:S01]  /*1a110*/  IMAD.MOV.U32 R5, RZ, RZ, 0x181f ;  /* 0x0000181fff057424 */ /* 0x000fe200078e00ff */
[----:B-1----:R-:W-:Y:S01]  /*1a120*/  MOV R3, 0x1 ;  /* 0x0000000100037802 */ /* 0x002fe20000000f00 */
[----:B------:R-:W-:Y:S02]  /*1a130*/  IMAD.MOV.U32 R2, RZ, RZ, R8 ;  /* 0x000000ffff027224 */ /* 0x000fe400078e0008 */
[----:B------:R1:W-:Y:S04]  /*1a140*/  STL [R1+0x54], R4 ;  /* 0x0000540401007387 */ /* 0x0003e80000100800 */
[----:B------:R1:W-:Y:S02]  /*1a150*/  STL [R1+0x58], R5 ;  /* 0x0000580501007387 */ /* 0x0003e40000100800 */
[----:B-1----:R-:W-:Y:S05]  /*1a160*/  CALL.REL.NOINC `($__internal_10_$__cuda_sm70_shflsync_idx_p) ;  /* 0x00002b2000007944 */ /* 0x002fea0003c00000 */
[----:B------:R-:W-:Y:S01]  /*1a170*/  MOV R5, 0x1a1f0 ;  /* 0x0001a1f000057802 */ /* 0x000fe20000000f00 */
[----:B------:R-:W-:Y:S01]  /*1a180*/  IMAD.MOV.U32 R6, RZ, RZ, 0x181f ;  /* 0x0000181fff067424 */ /* 0x000fe200078e00ff */
[----:B-----5:R1:W5:Y:S01]  /*1a190*/  LDL.LU R4, [R1+0x58] ;  /* 0x0000580001047983 */ /* 0x0203620000300800 */
[----:B------:R-:W-:Y:S01]  /*1a1a0*/  IMAD.MOV.U32 R2, RZ, RZ, R11 ;  /* 0x000000ffff027224 */ /* 0x000fe200078e000b */
[----:B------:R-:W-:-:S02]  /*1a1b0*/  MOV R3, 0x1 ;  /* 0x0000000100037802 */ /* 0x000fc40000000f00 */
[----:B------:R1:W-:Y:S04]  /*1a1c0*/  STL [R1+0x54], R5 ;  /* 0x0000540501007387 */ /* 0x0003e80000100800 */
[----:B------:R1:W-:Y:S02]  /*1a1d0*/  STL [R1+0x58], R6 ;  /* 0x0000580601007387 */ /* 0x0003e40000100800 */
[----:B-1---5:R-:W-:Y:S05]  /*1a1e0*/  CALL.REL.NOINC `($__internal_10_$__cuda_sm70_shflsync_idx_p) ;  /* 0x00002aa000007944 */ /* 0x022fea0003c00000 */
[----:B------:R1:W5:Y:S02]  /*1a1f0*/  LDL.LU R2, [R1+0x58] ;  /* 0x0000580001027983 */ /* 0x0003640000300800 */
[----:B-1---5:R-:W-:Y:S05]  /*1a200*/  BRA `(.L_x_637) ;  /* 0xfffea31000007947 */ /* 0x022fea000383ffff */
.L_x_484:
[----:B------:R-:W-:Y:S01]  /*1a210*/  MOV R0, 0x1a280 ;  /* 0x0001a28000007802 */ /* 0x000fe20000000f00 */
[----:B------:R-:W-:Y:S01]  /*1a220*/  IMAD.MOV.U32 R4, RZ, RZ, 0x181f ;  /* 0x0000181fff047424 */ /* 0x000fe200078e00ff */
[----:B------:R-:W-:Y:S01]  /*1a230*/  MOV R3, RZ ;  /* 0x000000ff00037202 */ /* 0x000fe20000000f00 */
[----:B------:R-:W-:Y:S02]  /*1a240*/  IMAD.MOV.U32 R2, RZ, RZ, R5 ;  /* 0x000000ffff027224 */ /* 0x000fe400078e0005 */
[----:B------:R2:W-:Y:S04]  /*1a250*/  STL [R1+0x54], R0 ;  /* 0x0000540001007387 */ /* 0x0005e80000100800 */
[----:B------:R2:W-:Y:S02]  /*1a260*/  STL [R1+0x58], R4 ;  /* 0x0000580401007387 */ /* 0x0005e40000100800 */
[----:B-12---:R-:W-:Y:S05]  /*1a270*/  CALL.REL.NOINC `($__internal_10_$__cuda_sm70_shflsync_idx_p) ;  /* 0x00002a1000007944 */ /* 0x006fea0003c00000 */
[----:B-----5:R1:W5:Y:S02]  /*1a280*/  LDL.LU R4, [R1+0x58] ;  /* 0x0000580001047983 */ /* 0x0203640000300800 */
[----:B-1---5:R-:W-:Y:S05]  /*1a290*/  BRA `(.L_x_638) ;  /* 0xfffeb4d000007947 */ /* 0x022fea000383ffff */
.L_x_485:
[----:B------:R-:W-:Y:S01]  /*1a2a0*/  MOV R0, 0x1a310 ;  /* 0x0001a31000007802 */ /* 0x000fe20000000f00 */
[----:B------:R-:W-:Y:S01]  /*1a2b0*/  IMAD.MOV.U32 R8, RZ, RZ, 0x181f ;  /* 0x0000181fff087424 */ /* 0x000fe200078e00ff */
[----:B------:R-:W-:Y:S01]  /*1a2c0*/  MOV R3, RZ ;  /* 0x000000ff00037202 */ /* 0x000fe20000000f00 */
[----:B------:R-:W-:-:S02]  /*1a2d0*/  IMAD.MOV.U32 R2, RZ, RZ, R6 ;  /* 0x000000ffff027224 */ /* 0x000fc400078e0006 */
[----:B------:R4:W-:Y:S04]  /*1a2e0*/  STL [R1+0x54], R0 ;  /* 0x0000540001007387 */ /* 0x0009e80000100800 */
[----:B------:R4:W-:Y:S02]  /*1a2f0*/  STL [R1+0x58], R8 ;  /* 0x0000580801007387 */ /* 0x0009e40000100800 */
[----:B-1234-:R-:W-:Y:S05]  /*1a300*/  CALL.REL.NOINC `($__internal_10_$__cuda_sm70_shflsync_idx_p) ;  /* 0x0000298000007944 */ /* 0x01efea0003c00000 */
[----:B-----5:R1:W5:Y:S02]  /*1a310*/  LDL.LU R0, [R1+0x58] ;  /* 0x0000580001007983 */ /* 0x0203640000300800 */
[----:B-1---5:R-:W-:Y:S05]  /*1a320*/  BRA `(.L_x_639) ;  /* 0xfffeb46000007947 */ /* 0x022fea000383ffff */
.L_x_488:
[----:B-1----:R-:W-:Y:S01]  /*1a330*/  MOV R0, 0x1a3a0 ;  /* 0x0001a3a000007802 */ /* 0x002fe20000000f00 */
[----:B---3--:R-:W-:Y:S01]  /*1a340*/  IMAD.MOV.U32 R4, RZ, RZ, 0x181f ;  /* 0x0000181fff047424 */ /* 0x008fe200078e00ff */
[----:B------:R-:W-:Y:S01]  /*1a350*/  MOV R3, 0x1 ;  /* 0x0000000100037802 */ /* 0x000fe20000000f00 */
[----:B------:R-:W-:Y:S02]  /*1a360*/  IMAD.MOV.U32 R2, RZ, RZ, R5 ;  /* 0x000000ffff027224 */ /* 0x000fe400078e0005 */
[----:B------:R1:W-:Y:S04]  /*1a370*/  STL [R1+0x54], R0 ;  /* 0x0000540001007387 */ /* 0x0003e80000100800 */
[----:B------:R1:W-:Y:S02]  /*1a380*/  STL [R1+0x58], R4 ;  /* 0x0000580401007387 */ /* 0x0003e40000100800 */
[----:B-12-4-:R-:W-:Y:S05]  /*1a390*/  CALL.REL.NOINC `($__internal_10_$__cuda_sm70_shflsync_idx_p) ;  /* 0x000028f000007944 */ /* 0x016fea0003c00000 */
[----:B-----5:R-:W-:Y:S01]  /*1a3a0*/  MOV R0, 0x1a420 ;  /* 0x0001a42000007802 */ /* 0x020fe20000000f00 */
[----:B------:R-:W-:Y:S01]  /*1a3b0*/  IMAD.MOV.U32 R5, RZ, RZ, 0x181f ;  /* 0x0000181fff057424 */ /* 0x000fe200078e00ff */
[----:B------:R1:W5:Y:S01]  /*1a3c0*/  LDL.LU R4, [R1+0x58] ;  /* 0x0000580001047983 */ /* 0x0003620000300800 */
[----:B------:R-:W-:Y:S01]  /*1a3d0*/  IMAD.MOV.U32 R2, RZ, RZ, R6 ;  /* 0x000000ffff027224 */ /* 0x000fe200078e0006 */
[----:B------:R-:W-:-:S02]  /*1a3e0*/  MOV R3, 0x1 ;  /* 0x0000000100037802 */ /* 0x000fc40000000f00 */
[----:B------:R1:W-:Y:S04]  /*1a3f0*/  STL [R1+0x54], R0 ;  /* 0x0000540001007387 */ /* 0x0003e80000100800 */
[----:B------:R1:W-:Y:S02]  /*1a400*/  STL [R1+0x58], R5 ;  /* 0x0000580501007387 */ /* 0x0003e40000100800 */
[----:B-1---5:R-:W-:Y:S05]  /*1a410*/  CALL.REL.NOINC `($__internal_10_$__cuda_sm70_shflsync_idx_p) ;  /* 0x0000287000007944 */ /* 0x022fea0003c00000 */
[----:B-----5:R1:W5:Y:S02]  /*1a420*/  LDL.LU R0, [R1+0x58] ;  /* 0x0000580001007983 */ /* 0x0203640000300800 */
[----:B-1---5:R-:W-:Y:S05]  /*1a430*/  BRA `(.L_x_640) ;  /* 0xfffeb5c000007947 */ /* 0x022fea000383ffff */
.L_x_489:
[----:B------:R-:W-:Y:S01]  /*1a440*/  MOV R0, 0x1a4b0 ;  /* 0x0001a4b000007802 */ /* 0x000fe20000000f00 */
[----:B------:R-:W-:Y:S01]  /*1a450*/  IMAD.MOV.U32 R9, RZ, RZ, 0x1c1f ;  /* 0x00001c1fff097424 */ /* 0x000fe200078e00ff */
[----:B------:R-:W-:Y:S01]  /*1a460*/  MOV R3, RZ ;  /* 0x000000ff00037202 */ /* 0x000fe20000000f00 */
[----:B------:R-:W-:Y:S02]  /*1a470*/  IMAD.MOV.U32 R2, RZ, RZ, R4 ;  /* 0x000000ffff027224 */ /* 0x000fe400078e0004 */
[----:B------:R1:W-:Y:S04]  /*1a480*/  STL [R1+0x54], R0 ;  /* 0x0000540001007387 */ /* 0x0003e80000100800 */
[----:B------:R1:W-:Y:S02]  /*1a490*/  STL [R1+0x58], R9 ;  /* 0x0000580901007387 */ /* 0x0003e40000100800 */
[----:B-1----:R-:W-:Y:S05]  /*1a4a0*/  CALL.REL.NOINC `($__internal_10_$__cuda_sm70_shflsync_idx_p) ;  /* 0x000027e000007944 */ /* 0x002fea0003c00000 */
[----:B------:R1:W5:Y:S02]  /*1a4b0*/  LDL.LU R3, [R1+0x58] ;  /* 0x0000580001037983 */ /* 0x0003640000300800 */
[----:B-1---5:R-:W-:Y:S05]  /*1a4c0*/  BRA `(.L_x_641) ;  /* 0xfffeb8a000007947 */ /* 0x022fea000383ffff */
.L_x_494:
[----:B------:R-:W-:Y:S01]  /*1a4d0*/  IMAD.MOV.U32 R2, RZ, RZ, R4 ;  /* 0x000000ffff027224 */ /* 0x000fe200078e0004 */
[----:B------:R-:W-:Y:S01]  /*1a4e0*/  MOV R0, 0x1a540 ;  /* 0x0001a54000007802 */ /* 0x000fe20000000f00 */
[----:B-1----:R-:W-:Y:S01]  /*1a4f0*/  IMAD.MOV.U32 R4, RZ, RZ, 0x1c1f ;  /* 0x00001c1fff047424 */ /* 0x002fe200078e00ff */
[----:B--2---:R-:W-:-:S03]  /*1a500*/  MOV R3, 0x1 ;  /* 0x0000000100037802 */ /* 0x004fc60000000f00 */
[----:B------:R1:W-:Y:S04]  /*1a510*/  STL [R1+0x54], R0 ;  /* 0x0000540001007387 */ /* 0x0003e80000100800 */
[----:B------:R1:W-:Y:S02]  /*1a520*/  STL [R1+0x58], R4 ;  /* 0x0000580401007387 */ /* 0x0003e40000100800 */
[----:B-1----:R-:W-:Y:S05]  /*1a530*/  CALL.REL.NOINC `($__internal_10_$__cuda_sm70_shflsync_idx_p) ;  /* 0x0000275000007944 */ /* 0x002fea0003c00000 */
[----:B------:R1:W5:Y:S02]  /*1a540*/  LDL.LU R3, [R1+0x58] ;  /* 0x0000580001037983 */ /* 0x0003640000300800 */
[----:B-1---5:R-:W-:Y:S05]  /*1a550*/  BRA `(.L_x_642) ;  /* 0xfffebdd000007947 */ /* 0x022fea000383ffff */
.L_x_499:
[----:B------:R-:W-:Y:S02]  /*1a560*/  MOV R0, 0x2 ;  /* 0x0000000200007802 */ /* 0x000fe40000000f00 */
[----:B------:R-:W-:Y:S02]  /*1a570*/  MOV R2, 0x1a590 ;  /* 0x0001a59000027802 */ /* 0x000fe40000000f00 */
[----:B------:R-:W-:Y:S05]  /*1a580*/  CALL.REL.NOINC `($__internal_9_$__cuda_sm70_shflsync_bfly_p) ;  /* 0x0000268000007944 */ /* 0x000fea0003c00000 */
[----:B-1---5:R-:W-:Y:S05]  /*1a590*/  BRA `(.L_x_643) ;  /* 0xfffec38000007947 */ /* 0x022fea000383ffff */
.L_x_500:
[----:B------:R-:W-:Y:S02]  /*1a5a0*/  MOV R0, 0x1 ;  /* 0x0000000100007802 */ /* 0x000fe40000000f00 */
[----:B------:R-:W-:-:S02]  /*1a5b0*/  MOV R2, 0x1a5d0 ;  /* 0x0001a5d000027802 */ /* 0x000fc40000000f00 */
[----:B------:R-:W-:Y:S05]  /*1a5c0*/  CALL.REL.NOINC `($__internal_9_$__cuda_sm70_shflsync_bfly_p) ;  /* 0x0000264000007944 */ /* 0x000fea0003c00000 */
[----:B------:R-:W-:Y:S01]  /*1a5d0*/  FMNMX.FTZ R133, R4, R0, !PT ;  /* 0x0000000004857209 */ /* 0x000fe20007810000 */
[----:B-----5:R-:W-:Y:S01]  /*1a5e0*/  IMAD.MOV.U32 R4, RZ, RZ, R5 ;  /* 0x000000ffff047224 */ /* 0x020fe200078e0005 */
[----:B------:R-:W-:Y:S01]  /*1a5f0*/  MOV R2, 0x1a620 ;  /* 0x0001a62000027802 */ /* 0x000fe20000000f00 */
[----:B------:R-:W-:-:S02]  /*1a600*/  IMAD.MOV.U32 R0, RZ, RZ, 0x2 ;  /* 0x00000002ff007424 */ /* 0x000fc400078e00ff */
[----:B-1----:R-:W-:Y:S05]  /*1a610*/  CALL.REL.NOINC `($__internal_9_$__cuda_sm70_shflsync_bfly_p) ;  /* 0x000025f000007944 */ /* 0x002fea0003c00000 */
[----:B-----5:R-:W-:Y:S01]  /*1a620*/  FMNMX.FTZ R5, R5, R0, !PT ;  /* 0x0000000005057209 */ /* 0x020fe20007810000 */
[----:B------:R-:W-:Y:S01]  /*1a630*/  IMAD.MOV.U32 R0, RZ, RZ, 0x1 ;  /* 0x00000001ff007424 */ /* 0x000fe200078e00ff */
[----:B------:R-:W-:-:S03]  /*1a640*/  MOV R2, 0x1a670 ;  /* 0x0001a67000027802 */ /* 0x000fc60000000f00 */
[----:B------:R-:W-:Y:S02]  /*1a650*/  IMAD.MOV.U32 R4, RZ, RZ, R5 ;  /* 0x000000ffff047224 */ /* 0x000fe400078e0005 */
[----:B-1----:R-:W-:Y:S05]  /*1a660*/  CALL.REL.NOINC `($__internal_9_$__cuda_sm70_shflsync_bfly_p) ;  /* 0x000025a000007944 */ /* 0x002fea0003c00000 */
[----:B------:R-:W-:Y:S01]  /*1a670*/  MOV R3, R0 ;  /* 0x0000000000037202 */ /* 0x000fe20000000f00 */
[----:B-1---5:R-:W-:Y:S05]  /*1a680*/  BRA `(.L_x_644) ;  /* 0xfffec30000007947 */ /* 0x022fea000383ffff */
.L_x_508:
        /* <DEDUP_REMOVED lines=8> */
[----:B-1---5:R-:W-:-:S05]  /*1a710*/  BRA `(.L_x_645) ;  /* 0xfffeda8000007947 */ /* 0x022fca000383ffff */
.L_x_509:
[----:B------:R-:W-:Y:S01]  /*1a720*/  MOV R0, 0x1a790 ;  /* 0x0001a79000007802 */ /* 0x000fe20000000f00 */
[----:B------:R-:W-:Y:S01]  /*1a730*/  IMAD.MOV.U32 R6, RZ, RZ, 0x181f ;  /* 0x0000181fff067424 */ /* 0x000fe200078e00ff */
[----:B------:R-:W-:Y:S01]  /*1a740*/  MOV R3, RZ ;  /* 0x000000ff00037202 */ /* 0x000fe20000000f00 */
[----:B------:R-:W-:Y:S02]  /*1a750*/  IMAD.MOV.U32 R2, RZ, RZ, R12 ;  /* 0x000000ffff027224 */ /* 0x000fe400078e000c */
[----:B------:R4:W-:Y:S04]  /*1a760*/  STL [R1+0x54], R0 ;  /* 0x0000540001007387 */ /* 0x0009e80000100800 */
[----:B------:R4:W-:Y:S02]  /*1a770*/  STL [R1+0x58], R6 ;  /* 0x0000580601007387 */ /* 0x0009e40000100800 */
[----:B-1234-:R-:W-:Y:S05]  /*1a780*/  CALL.REL.NOINC `($__internal_10_$__cuda_sm70_shflsync_idx_p) ;  /* 0x0000250000007944 */ /* 0x01efea0003c00000 */
[----:B-----5:R1:W5:Y:S02]  /*1a790*/  LDL.LU R0, [R1+0x58] ;  /* 0x0000580001007983 */ /* 0x0203640000300800 */
[----:B-1---5:R-:W-:-:S05]  /*1a7a0*/  BRA `(.L_x_646) ;  /* 0xfffeda1000007947 */ /* 0x022fca000383ffff */
.L_x_510:
[----:B------:R-:W-:Y:S01]  /*1a7b0*/  MOV R0, 0x1a820 ;  /* 0x0001a82000007802 */ /* 0x000fe20000000f00 */
[----:B------:R-:W-:Y:S01]  /*1a7c0*/  IMAD.MOV.U32 R4, RZ, RZ, 0x181f ;  /* 0x0000181fff047424 */ /* 0x000fe200078e00ff */
[----:B--2---:R-:W-:Y:S01]  /*1a7d0*/  MOV R3, 0x1 ;  /* 0x0000000100037802 */ /* 0x004fe20000000f00 */
[----:B------:R-:W-:Y:S02]  /*1a7e0*/  IMAD.MOV.U32 R2, RZ, RZ, R5 ;  /* 0x000000ffff027224 */ /* 0x000fe400078e0005 */
[----:B------:R2:W-:Y:S04]  /*1a7f0*/  STL [R1+0x54], R0 ;  /* 0x0000540001007387 */ /* 0x0005e80000100800 */
[----:B------:R2:W-:Y:S02]  /*1a800*/  STL [R1+0x58], R4 ;  /* 0x0000580401007387 */ /* 0x0005e40000100800 */
[----:B-12---:R-:W-:Y:S05]  /*1a810*/  CALL.REL.NOINC `($__internal_10_$__cuda_sm70_shflsync_idx_p) ;  /* 0x0000247000007944 */ /* 0x006fea0003c00000 */
[----:B-----5:R1:W5:Y:S01]  /*1a820*/  LDL.LU R4, [R1+0x58] ;  /* 0x0000580001047983 */ /* 0x0203620000300800 */
[----:B------:R-:W-:Y:S01]  /*1a830*/  MOV R0, 0x1a8a0 ;  /* 0x0001a8a000007802 */ /* 0x000fe20000000f00 */
[----:B------:R-:W-:Y:S01]  /*1a840*/  IMAD.MOV.U32 R5, RZ, RZ, 0x181f ;  /* 0x0000181fff057424 */ /* 0x000fe200078e00ff */
[----:B------:R-:W-:Y:S01]  /*1a850*/  MOV R3, 0x1 ;  /* 0x0000000100037802 */ /* 0x000fe20000000f00 */
[----:B------:R-:W-:Y:S02]  /*1a860*/  IMAD.MOV.U32 R2, RZ, RZ, R12 ;  /* 0x000000ffff027224 */ /* 0x000fe400078e000c */
[----:B------:R1:W-:Y:S04]  /*1a870*/  STL [R1+0x54], R0 ;  /* 0x0000540001007387 */ /* 0x0003e80000100800 */
[----:B------:R1:W-:Y:S02]  /*1a880*/  STL [R1+0x58], R5 ;  /* 0x0000580501007387 */ /* 0x0003e40000100800 */
[----:B-1---5:R-:W-:Y:S05]  /*1a890*/  CALL.REL.NOINC `($__internal_10_$__cuda_sm70_shflsync_idx_p) ;  /* 0x000023f000007944 */ /* 0x022fea0003c00000 */
[----:B-----5:R1:W5:Y:S02]  /*1a8a0*/  LDL.LU R0, [R1+0x58] ;  /* 0x0000580001007983 */ /* 0x0203640000300800 */
[----:B-1---5:R-:W-:-:S05]  /*1a8b0*/  BRA `(.L_x_647) ;  /* 0xfffedb6000007947 */ /* 0x022fca000383ffff */
.L_x_513:
[----:B------:R-:W-:Y:S01]  /*1a8c0*/  MOV R0, 0x1a930 ;  /* 0x0001a93000007802 */ /* 0x000fe20000000f00 */
[----:B------:R-:W-:Y:S01]  /*1a8d0*/  IMAD.MOV.U32 R4, RZ, RZ, 0x181f ;  /* 0x0000181fff047424 */ /* 0x000fe200078e00ff */
[----:B------:R-:W-:Y:S01]  /*1a8e0*/  MOV R3, RZ ;  /* 0x000000ff00037202 */ /* 0x000fe20000000f00 */
[----:B------:R-:W-:Y:S02]  /*1a8f0*/  IMAD.MOV.U32 R2, RZ, RZ, R8 ;  /* 0x000000ffff027224 */ /* 0x000fe400078e0008 */
[----:B------:R1:W-:Y:S04]  /*1a900*/  STL [R1+0x54], R0 ;  /* 0x0000540001007387 */ /* 0x0003e80000100800 */
[----:B------:R1:W-:Y:S02]  /*1a910*/  STL [R1+0x58], R4 ;  /* 0x0000580401007387 */ /* 0x0003e40000100800 */
[----:B-1----:R-:W-:Y:S05]  /*1a920*/  CALL.REL.NOINC `($__internal_10_$__cuda_sm70_shflsync_idx_p) ;  /* 0x0000236000007944 */ /* 0x002fea0003c00000 */
[----:B-----5:R1:W5:Y:S02]  /*1a930*/  LDL.LU R4, [R1+0x58] ;  /* 0x0000580001047983 */ /* 0x0203640000300800 */
[----:B-1---5:R-:W-:-:S05]  /*1a940*/  BRA `(.L_x_648) ;  /* 0xfffeebc000007947 */ /* 0x022fca000383ffff */
.L_x_514:
[----:B------:R-:W-:Y:S01]  /*1a950*/  MOV R0, 0x1a9c0 ;  /* 0x0001a9c000007802 */ /* 0x000fe20000000f00 */
[----:B------:R-:W-:Y:S01]  /*1a960*/  IMAD.MOV.U32 R6, RZ, RZ, 0x181f ;  /* 0x0000181fff067424 */ /* 0x000fe200078e00ff */
[----:B------:R-:W-:Y:S01]  /*1a970*/  MOV R3, RZ ;  /* 0x000000ff00037202 */ /* 0x000fe20000000f00 */
[----:B------:R-:W-:Y:S02]  /*1a980*/  IMAD.MOV.U32 R2, RZ, RZ, R9 ;  /* 0x000000ffff027224 */ /* 0x000fe400078e0009 */
[----:B------:R3:W-:Y:S04]  /*1a990*/  STL [R1+0x54], R0 ;  /* 0x0000540001007387 */ /* 0x0007e80000100800 */
[----:B------:R3:W-:Y:S02]  /*1a9a0*/  STL [R1+0x58], R6 ;  /* 0x0000580601007387 */ /* 0x0007e40000100800 */
[----:B-123--:R-:W-:Y:S05]  /*1a9b0*/  CALL.REL.NOINC `($__internal_10_$__cuda_sm70_shflsync_idx_p) ;  /* 0x000022d000007944 */ /* 0x00efea0003c00000 */
[----:B-----5:R1:W5:Y:S02]  /*1a9c0*/  LDL.LU R0, [R1+0x58] ;  /* 0x0000580001007983 */ /* 0x0203640000300800 */
[----:B-1---5:R-:W-:-:S05]  /*1a9d0*/  BRA `(.L_x_649) ;  /* 0xfffeeb5000007947 */ /* 0x022fca000383ffff */
.L_x_515:
        /* <DEDUP_REMOVED lines=17> */
.L_x_516:
        /* <DEDUP_REMOVED lines=9> */
.L_x_521:
[----:B--2---:R-:W-:Y:S01]  /*1ab80*/  MOV R4, 0x1abf0 ;  /* 0x0001abf000047802 */ /* 0x004fe20000000f00 */
[----:B------:R-:W-:Y:S01]  /*1ab90*/  IMAD.MOV.U32 R2, RZ, RZ, R5 ;  /* 0x000000ffff027224 */ /* 0x000fe200078e0005 */
[----:B------:R-:W-:Y:S01]  /*1aba0*/  MOV R3, 0x1 ;  /* 0x0000000100037802 */ /* 0x000fe20000000f00 */
[----:B-1----:R-:W-:Y:S02]  /*1abb0*/  IMAD.MOV.U32 R5, RZ, RZ, 0x1c1f ;  /* 0x00001c1fff057424 */ /* 0x002fe400078e00ff */
[----:B------:R1:W-:Y:S04]  /*1abc0*/  STL [R1+0x54], R4 ;  /* 0x0000540401007387 */ /* 0x0003e80000100800 */
[----:B------:R1:W-:Y:S02]  /*1abd0*/  STL [R1+0x58], R5 ;  /* 0x0000580501007387 */ /* 0x0003e40000100800 */
[----:B-1----:R-:W-:Y:S05]  /*1abe0*/  CALL.REL.NOINC `($__internal_10_$__cuda_sm70_shflsync_idx_p) ;  /* 0x000020a000007944 */ /* 0x002fea0003c00000 */
[----:B-----5:R1:W5:Y:S02]  /*1abf0*/  LDL.LU R4, [R1+0x58] ;  /* 0x0000580001047983 */ /* 0x0203640000300800 */
[----:B-1---5:R-:W-:-:S05]  /*1ac00*/  BRA `(.L_x_652) ;  /* 0xfffef54000007947 */ /* 0x022fca000383ffff */
.L_x_526:
[----:B------:R-:W-:Y:S02]  /*1ac10*/  MOV R0, 0x2 ;  /* 0x0000000200007802 */ /* 0x000fe40000000f00 */
[----:B------:R-:W-:Y:S02]  /*1ac20*/  MOV R2, 0x1ac40 ;  /* 0x0001ac4000027802 */ /* 0x000fe40000000f00 */
[----:B------:R-:W-:Y:S05]  /*1ac30*/  CALL.REL.NOINC `($__internal_9_$__cuda_sm70_shflsync_bfly_p) ;  /* 0x00001fd000007944 */ /* 0x000fea0003c00000 */
[----:B-1---5:R-:W-:-:S05]  /*1ac40*/  BRA `(.L_x_653) ;  /* 0xfffefbb000007947 */ /* 0x022fca000383ffff */
.L_x_527:
[----:B------:R-:W-:Y:S02]  /*1ac50*/  MOV R0, 0x1 ;  /* 0x0000000100007802 */ /* 0x000fe40000000f00 */
[----:B------:R-:W-:Y:S02]  /*1ac60*/  MOV R2, 0x1ac80 ;  /* 0x0001ac8000027802 */ /* 0x000fe40000000f00 */
[----:B------:R-:W-:Y:S05]  /*1ac70*/  CALL.REL.NOINC `($__internal_9_$__cuda_sm70_shflsync_bfly_p) ;  /* 0x00001f9000007944 */ /* 0x000fea0003c00000 */
[----:B------:R-:W-:Y:S01]  /*1ac80*/  FMNMX.FTZ R133, R4, R0, !PT ;  /* 0x0000000004857209 */ /* 0x000fe20007810000 */
[----:B-----5:R-:W-:Y:S01]  /*1ac90*/  IMAD.MOV.U32 R4, RZ, RZ, R5 ;  /* 0x000000ffff047224 */ /* 0x020fe200078e0005 */
[----:B------:R-:W-:Y:S01]  /*1aca0*/  MOV R2, 0x1acd0 ;  /* 0x0001acd000027802 */ /* 0x000fe20000000f00 */
[----:B------:R-:W-:Y:S02]  /*1acb0*/  IMAD.MOV.U32 R0, RZ, RZ, 0x2 ;  /* 0x00000002ff007424 */ /* 0x000fe400078e00ff */
[----:B-1----:R-:W-:Y:S05]  /*1acc0*/  CALL.REL.NOINC `($__internal_9_$__cuda_sm70_shflsync_bfly_p) ;  /* 0x00001f4000007944 */ /* 0x002fea0003c00000 */
[----:B-----5:R-:W-:Y:S01]  /*1acd0*/  FMNMX.FTZ R4, R5, R0, !PT ;  /* 0x0000000005047209 */ /* 0x020fe20007810000 */
[----:B------:R-:W-:Y:S01]  /*1ace0*/  IMAD.MOV.U32 R0, RZ, RZ, 0x1 ;  /* 0x00000001ff007424 */ /* 0x000fe200078e00ff */
[----:B------:R-:W-:Y:S02]  /*1acf0*/  MOV R2, 0x1ad10 ;  /* 0x0001ad1000027802 */ /* 0x000fe40000000f00 */
[----:B-1----:R-:W-:Y:S05]  /*1ad00*/  CALL.REL.NOINC `($__internal_9_$__cuda_sm70_shflsync_bfly_p) ;  /* 0x00001f0000007944 */ /* 0x002fea0003c00000 */
[----:B-1---5:R-:W-:-:S05]  /*1ad10*/  BRA `(.L_x_654) ;  /* 0xfffefb5000007947 */ /* 0x022fca000383ffff */
.L_x_536:
        /* <DEDUP_REMOVED lines=9> */
.L_x_537:
        /* <DEDUP_REMOVED lines=9> */
.L_x_538:
        /* <DEDUP_REMOVED lines=17> */
.L_x_541:
        /* <DEDUP_REMOVED lines=9> */
.L_x_542:
        /* <DEDUP_REMOVED lines=9> */
.L_x_543:
        /* <DEDUP_REMOVED lines=17> */
.L_x_544:
[----:B------:R-:W-:Y:S02]  /*1b180*/  MOV R0, 0x2 ;  /* 0x0000000200007802 */ /* 0x000fe40000000f00 */
[----:B------:R-:W-:Y:S02]  /*1b190*/  MOV R2, 0x1b1b0 ;  /* 0x0001b1b000027802 */ /* 0x000fe40000000f00 */
[----:B------:R-:W-:Y:S05]  /*1b1a0*/  CALL.REL.NOINC `($__internal_9_$__cuda_sm70_shflsync_bfly_p) ;  /* 0x00001a6000007944 */ /* 0x000fea0003c00000 */
[----:B-1---5:R-:W-:-:S05]  /*1b1b0*/  BRA `(.L_x_661) ;  /* 0xffff2ee000007947 */ /* 0x022fca000383ffff */
.L_x_545:
        /* <DEDUP_REMOVED lines=13> */
.L_x_548:
        /* <DEDUP_REMOVED lines=9> */
.L_x_551:
[----:B------:R-:W-:Y:S01]  /*1b320*/  MOV R0, 0x1b390 ;  /* 0x0001b39000007802 */ /* 0x000fe20000000f00 */
[----:B--2---:R-:W-:Y:S01]  /*1b330*/  IMAD.MOV.U32 R4, RZ, RZ, 0x181f ;  /* 0x0000181fff047424 */ /* 0x004fe200078e00ff */
[----:B------:R-:W-:Y:S01]  /*1b340*/  MOV R3, 0x1 ;  /* 0x0000000100037802 */ /* 0x000fe20000000f00 */
        /* <DEDUP_REMOVED lines=14> */
.L_x_554:
        /* <DEDUP_REMOVED lines=9> */
.L_x_555:
        /* <DEDUP_REMOVED lines=9> */
.L_x_556:
        /* <DEDUP_REMOVED lines=17> */
.L_x_557:
        /* <DEDUP_REMOVED lines=9> */
.L_x_562:
        /* <DEDUP_REMOVED lines=9> */
.L_x_567:
[----:B------:R-:W-:Y:S02]  /*1b780*/  MOV R0, 0x2 ;  /* 0x0000000200007802 */ /* 0x000fe40000000f00 */
[----:B------:R-:W-:Y:S02]  /*1b790*/  MOV R2, 0x1b7b0 ;  /* 0x0001b7b000027802 */ /* 0x000fe40000000f00 */
[----:B------:R-:W-:Y:S05]  /*1b7a0*/  CALL.REL.NOINC `($__internal_9_$__cuda_sm70_shflsync_bfly_p) ;  /* 0x0000146000007944 */ /* 0x000fea0003c00000 */
[----:B-1---5:R-:W-:-:S05]  /*1b7b0*/  BRA `(.L_x_670) ;  /* 0xffff693000007947 */ /* 0x022fca000383ffff */
.L_x_568:
        /* <DEDUP_REMOVED lines=13> */
.L_x_570:
[----:B-1----:R1:W5:Y:S01]  /*1b890*/  LDL R4, [R1+0x60] ;  /* 0x0000600001047983 */ /* 0x0023620000100800 */
[----:B------:R-:W-:-:S02]  /*1b8a0*/  MOV R0, 0x2 ;  /* 0x0000000200007802 */ /* 0x000fc40000000f00 */
[----:B------:R-:W-:Y:S02]  /*1b8b0*/  MOV R2, 0x1b8d0 ;  /* 0x0001b8d000027802 */ /* 0x000fe40000000f00 */
[----:B-1---5:R-:W-:Y:S05]  /*1b8c0*/  CALL.REL.NOINC `($__internal_9_$__cuda_sm70_shflsync_bfly_p) ;  /* 0x0000134000007944 */ /* 0x022fea0003c00000 */
[----:B-1---5:R-:W-:Y:S05]  /*1b8d0*/  BRA `(.L_x_672) ;  /* 0xffff81e000007947 */ /* 0x022fea000383ffff */
.L_x_571:
[----:B-1----:R-:W-:Y:S01]  /*1b8e0*/  IMAD.MOV.U32 R4, RZ, RZ, R5 ;  /* 0x000000ffff047224 */ /* 0x002fe200078e0005 */
[----:B------:R-:W-:Y:S02]  /*1b8f0*/  MOV R0, 0x1 ;  /* 0x0000000100007802 */ /* 0x000fe40000000f00 */
[----:B------:R-:W-:Y:S02]  /*1b900*/  MOV R2, 0x1b920 ;  /* 0x0001b92000027802 */ /* 0x000fe40000000f00 */
[----:B------:R-:W-:Y:S05]  /*1b910*/  CALL.REL.NOINC `($__internal_9_$__cuda_sm70_shflsync_bfly_p) ;  /* 0x000012f000007944 */ /* 0x000fea0003c00000 */
[----:B------:R2:W5:Y:S02]  /*1b920*/  LDL R4, [R1+0x5c] ;  /* 0x00005c0001047983 */ /* 0x0005640000100800 */
[----:B-----5:R-:W-:Y:S01]  /*1b930*/  FADD.FTZ R5, R5, R0 ;  /* 0x0000000005057221 */ /* 0x020fe20000010000 */
[----:B------:R-:W-:Y:S02]  /*1b940*/  MOV R0, 0x2 ;  /* 0x0000000200007802 */ /* 0x000fe40000000f00 */
[----:B------:R-:W-:Y:S02]  /*1b950*/  MOV R2, 0x1b970 ;  /* 0x0001b97000027802 */ /* 0x000fe40000000f00 */
[----:B-12---:R-:W-:Y:S05]  /*1b960*/  CALL.REL.NOINC `($__internal_9_$__cuda_sm70_shflsync_bfly_p) ;  /* 0x000012a000007944 */ /* 0x006fea0003c00000 */
[----:B------:R-:W2:Y:S02]  /*1b970*/  LDL.LU R2, [R1+0x5c] ;  /* 0x00005c0001027983 */ /* 0x000ea40000300800 */
[----:B--2---:R-:W-:Y:S01]  /*1b980*/  FADD.FTZ R4, R2, R0 ;  /* 0x0000000002047221 */ /* 0x004fe20000010000 */
[----:B------:R-:W-:-:S02]  /*1b990*/  MOV R0, 0x1 ;  /* 0x0000000100007802 */ /* 0x000fc40000000f00 */
[----:B------:R-:W-:Y:S02]  /*1b9a0*/  MOV R2, 0x1b9c0 ;  /* 0x0001b9c000027802 */ /* 0x000fe40000000f00 */
[----:B-1---5:R-:W-:Y:S05]  /*1b9b0*/  CALL.REL.NOINC `($__internal_9_$__cuda_sm70_shflsync_bfly_p) ;  /* 0x0000125000007944 */ /* 0x022fea0003c00000 */
[----:B------:R-:W-:Y:S01]  /*1b9c0*/  MOV R3, R0 ;  /* 0x0000000000037202 */ /* 0x000fe20000000f00 */
[----:B-1---5:R-:W-:Y:S05]  /*1b9d0*/  BRA `(.L_x_673) ;  /* 0xffff817000007947 */ /* 0x022fea000383ffff */
.L_x_578:
[----:B--234-:R-:W-:Y:S01]  /*1b9e0*/  MOV R0, 0x1ba50 ;  /* 0x0001ba5000007802 */ /* 0x01cfe20000000f00 */
        /* <DEDUP_REMOVED lines=8> */
.L_x_579:
        /* <DEDUP_REMOVED lines=9> */
.L_x_582:
[----:B--2---:R-:W-:Y:S01]  /*1bb00*/  MOV R0, 0x1bb70 ;  /* 0x0001bb7000007802 */ /* 0x004fe20000000f00 */
[----:B---3--:R-:W-:Y:S01]  /*1bb10*/  IMAD.MOV.U32 R4, RZ, RZ, 0x181f ;  /* 0x0000181fff047424 */ /* 0x008fe200078e00ff */
[----:B------:R-:W-:Y:S01]  /*1bb20*/  MOV R3, 0x1 ;  /* 0x0000000100037802 */ /* 0x000fe20000000f00 */
[----:B------:R-:W-:Y:S02]  /*1bb30*/  IMAD.MOV.U32 R2, RZ, RZ, R5 ;  /* 0x000000ffff027224 */ /* 0x000fe400078e0005 */
[----:B------:R2:W-:Y:S04]  /*1bb40*/  STL [R1+0x54], R0 ;  /* 0x0000540001007387 */ /* 0x0005e80000100800 */
[----:B------:R2:W-:Y:S02]  /*1bb50*/  STL [R1+0x58], R4 ;  /* 0x0000580401007387 */ /* 0x0005e40000100800 */
[----:B-12---:R-:W-:Y:S05]  /*1bb60*/  CALL.REL.NOINC `($__internal_10_$__cuda_sm70_shflsync_idx_p) ;  /* 0x0000112000007944 */ /* 0x006fea0003c00000 */
        /* <DEDUP_REMOVED lines=10> */
.L_x_585:
[----:B--2---:R-:W-:Y:S01]  /*1bc10*/  MOV R0, 0x1bc80 ;  /* 0x0001bc8000007802 */ /* 0x004fe20000000f00 */
[----:B----4-:R-:W-:Y:S01]  /*1bc20*/  IMAD.MOV.U32 R4, RZ, RZ, 0x181f ;  /* 0x0000181fff047424 */ /* 0x010fe200078e00ff */
[----:B-1----:R-:W-:Y:S01]  /*1bc30*/  MOV R3, 0x2 ;  /* 0x0000000200037802 */ /* 0x002fe20000000f00 */
[----:B------:R-:W-:Y:S02]  /*1bc40*/  IMAD.MOV.U32 R2, RZ, RZ, R5 ;  /* 0x000000ffff027224 */ /* 0x000fe400078e0005 */
[----:B------:R1:W-:Y:S04]  /*1bc50*/  STL [R1+0x54], R0 ;  /* 0x0000540001007387 */ /* 0x0003e80000100800 */
[----:B------:R1:W-:Y:S02]  /*1bc60*/  STL [R1+0x58], R4 ;  /* 0x0000580401007387 */ /* 0x0003e40000100800 */
[----:B-1-3--:R-:W-:Y:S05]  /*1bc70*/  CALL.REL.NOINC `($__internal_10_$__cuda_sm70_shflsync_idx_p) ;  /* 0x0000101000007944 */ /* 0x00afea0003c00000 */
[----:B-----5:R1:W5:Y:S02]  /*1bc80*/  LDL.LU R4, [R1+0x58] ;  /* 0x0000580001047983 */ /* 0x0203640000300800 */
[----:B-1---5:R-:W-:Y:S05]  /*1bc90*/  BRA `(.L_x_677) ;  /* 0xffff9fa000007947 */ /* 0x022fea000383ffff */
.L_x_586:
[----:B--2---:R-:W-:Y:S01]  /*1bca0*/  MOV R0, 0x1bd10 ;  /* 0x0001bd1000007802 */ /* 0x004fe20000000f00 */
[----:B-1----:R-:W-:Y:S01]  /*1bcb0*/  IMAD.MOV.U32 R6, RZ, RZ, 0x181f ;  /* 0x0000181fff067424 */ /* 0x002fe200078e00ff */
[----:B------:R-:W-:Y:S01]  /*1bcc0*/  MOV R3, 0x2 ;  /* 0x0000000200037802 */ /* 0x000fe20000000f00 */
[----:B------:R-:W-:-:S02]  /*1bcd0*/  IMAD.MOV.U32 R2, RZ, RZ, R14 ;  /* 0x000000ffff027224 */ /* 0x000fc400078e000e */
[----:B------:R1:W-:Y:S04]  /*1bce0*/  STL [R1+0x54], R0 ;  /* 0x0000540001007387 */ /* 0x0003e80000100800 */
[----:B------:R1:W-:Y:S02]  /*1bcf0*/  STL [R1+0x58], R6 ;  /* 0x0000580601007387 */ /* 0x0003e40000100800 */
[----:B-1-34-:R-:W-:Y:S05]  /*1bd00*/  CALL.REL.NOINC `($__internal_10_$__cuda_sm70_shflsync_idx_p) ;  /* 0x00000f8000007944 */ /* 0x01afea0003c00000 */
[----:B-----5:R1:W5:Y:S02]  /*1bd10*/  LDL.LU R0, [R1+0x58] ;  /* 0x0000580001007983 */ /* 0x0203640000300800 */
[----:B-1---5:R-:W-:Y:S05]  /*1bd20*/  BRA `(.L_x_678) ;  /* 0xffff9f3000007947 */ /* 0x022fea000383ffff */
.L_x_589:
[----:B----4-:R-:W-:Y:S01]  /*1bd30*/  MOV R0, 0x1bda0 ;  /* 0x0001bda000007802 */ /* 0x010fe20000000f00 */
[----:B---3--:R-:W-:Y:S01]  /*1bd40*/  IMAD.MOV.U32 R4, RZ, RZ, 0x181f ;  /* 0x0000181fff047424 */ /* 0x008fe200078e00ff */
[----:B-1----:R-:W-:Y:S01]  /*1bd50*/  MOV R3, 0x3 ;  /* 0x0000000300037802 */ /* 0x002fe20000000f00 */
        /* <DEDUP_REMOVED lines=14> */
.L_x_591:
        /* <DEDUP_REMOVED lines=8> */
[----:B-1---5:R-:W-:Y:S05]  /*1bec0*/  BRA `(.L_x_680) ;  /* 0xffffa37000007947 */ /* 0x022fea000383ffff */
.L_x_592:
[----:B------:R-:W-:Y:S01]  /*1bed0*/  MOV R0, 0x1bf40 ;  /* 0x0001bf4000007802 */ /* 0x000fe20000000f00 */
[----:B------:R-:W-:Y:S01]  /*1bee0*/  IMAD.MOV.U32 R6, RZ, RZ, 0x1c1f ;  /* 0x00001c1fff067424 */ /* 0x000fe200078e00ff */
[----:B------:R-:W-:Y:S01]  /*1bef0*/  MOV R3, RZ ;  /* 0x000000ff00037202 */ /* 0x000fe20000000f00 */
[----:B------:R-:W-:-:S02]  /*1bf00*/  IMAD.MOV.U32 R2, RZ, RZ, R12 ;  /* 0x000000ffff027224 */ /* 0x000fc400078e000c */
[----:B------:R3:W-:Y:S04]  /*1bf10*/  STL [R1+0x54], R0 ;  /* 0x0000540001007387 */ /* 0x0007e80000100800 */
[----:B------:R3:W-:Y:S02]  /*1bf20*/  STL [R1+0x58], R6 ;  /* 0x0000580601007387 */ /* 0x0007e40000100800 */
[----:B-123--:R-:W-:Y:S05]  /*1bf30*/  CALL.REL.NOINC `($__internal_10_$__cuda_sm70_shflsync_idx_p) ;  /* 0x00000d5000007944 */ /* 0x00efea0003c00000 */
[----:B-----5:R1:W5:Y:S02]  /*1bf40*/  LDL.LU R0, [R1+0x58] ;  /* 0x0000580001007983 */ /* 0x0203640000300800 */
[----:B-1---5:R-:W-:Y:S05]  /*1bf50*/  BRA `(.L_x_681) ;  /* 0xffffa30000007947 */ /* 0x022fea000383ffff */
.L_x_595:
[----:B----4-:R-:W-:Y:S01]  /*1bf60*/  MOV R0, 0x1bfd0 ;  /* 0x0001bfd000007802 */ /* 0x010fe20000000f00 */
[----:B--2---:R-:W-:Y:S01]  /*1bf70*/  IMAD.MOV.U32 R4, RZ, RZ, 0x1c1f ;  /* 0x00001c1fff047424 */ /* 0x004fe200078e00ff */
[----:B------:R-:W-:Y:S01]  /*1bf80*/  MOV R3, 0x1 ;  /* 0x0000000100037802 */ /* 0x000fe20000000f00 */
[----:B------:R-:W-:Y:S02]  /*1bf90*/  IMAD.MOV.U32 R2, RZ, RZ, R5 ;  /* 0x000000ffff027224 */ /* 0x000fe400078e0005 */
[----:B------:R2:W-:Y:S04]  /*1bfa0*/  STL [R1+0x54], R0 ;  /* 0x0000540001007387 */ /* 0x0005e80000100800 */
[----:B------:R2:W-:Y:S02]  /*1bfb0*/  STL [R1+0x58], R4 ;  /* 0x0000580401007387 */ /* 0x0005e40000100800 */
[----:B-123--:R-:W-:Y:S05]  /*1bfc0*/  CALL.REL.NOINC `($__internal_10_$__cuda_sm70_shflsync_idx_p) ;  /* 0x00000cc000007944 */ /* 0x00efea0003c00000 */
        /* <DEDUP_REMOVED lines=10> */
.L_x_599:
        /* <DEDUP_REMOVED lines=9> */
.L_x_600:
        /* <DEDUP_REMOVED lines=9> */
.L_x_603:
[----:B----4-:R-:W-:Y:S01]  /*1c190*/  MOV R0, 0x1c200 ;  /* 0x0001c20000007802 */ /* 0x010fe20000000f00 */
[----:B--2---:R-:W-:Y:S01]  /*1c1a0*/  IMAD.MOV.U32 R4, RZ, RZ, 0x181f ;  /* 0x0000181fff047424 */ /* 0x004fe200078e00ff */
[----:B-1----:R-:W-:Y:S01]  /*1c1b0*/  MOV R3, 0x1 ;  /* 0x0000000100037802 */ /* 0x002fe20000000f00 */
[----:B------:R-:W-:Y:S02]  /*1c1c0*/  IMAD.MOV.U32 R2, RZ, RZ, R5 ;  /* 0x000000ffff027224 */ /* 0x000fe400078e0005 */
[----:B------:R1:W-:Y:S04]  /*1c1d0*/  STL [R1+0x54], R0 ;  /* 0x0000540001007387 */ /* 0x0003e80000100800 */
[----:B------:R1:W-:Y:S02]  /*1c1e0*/  STL [R1+0x58], R4 ;  /* 0x0000580401007387 */ /* 0x0003e40000100800 */
[----:B-1-3--:R-:W-:Y:S05]  /*1c1f0*/  CALL.REL.NOINC `($__internal_10_$__cuda_sm70_shflsync_idx_p) ;  /* 0x00000a9000007944 */ /* 0x00afea0003c00000 */
        /* <DEDUP_REMOVED lines=10> */
.L_x_606:
[----:B----4-:R-:W-:Y:S01]  /*1c2a0*/  MOV R0, 0x1c310 ;  /* 0x0001c31000007802 */ /* 0x010fe20000000f00 */
[----:B------:R-:W-:Y:S01]  /*1c2b0*/  IMAD.MOV.U32 R4, RZ, RZ, 0x181f ;  /* 0x0000181fff047424 */ /* 0x000fe200078e00ff */
[----:B-1----:R-:W-:Y:S01]  /*1c2c0*/  MOV R3, 0x2 ;  /* 0x0000000200037802 */ /* 0x002fe20000000f00 */
[----:B------:R-:W-:Y:S02]  /*1c2d0*/  IMAD.MOV.U32 R2, RZ, RZ, R5 ;  /* 0x000000ffff027224 */ /* 0x000fe400078e0005 */
[----:B------:R1:W-:Y:S04]  /*1c2e0*/  STL [R1+0x54], R0 ;  /* 0x0000540001007387 */ /* 0x0003e80000100800 */
[----:B------:R1:W-:Y:S02]  /*1c2f0*/  STL [R1+0x58], R4 ;  /* 0x0000580401007387 */ /* 0x0003e40000100800 */
[----:B-123--:R-:W-:Y:S05]  /*1c300*/  CALL.REL.NOINC `($__internal_10_$__cuda_sm70_shflsync_idx_p) ;  /* 0x0000098000007944 */ /* 0x00efea0003c00000 */
[----:B-----5:R1:W5:Y:S02]  /*1c310*/  LDL.LU R4, [R1+0x58] ;  /* 0x0000580001047983 */ /* 0x0203640000300800 */
[----:B-1---5:R-:W-:Y:S05]  /*1c320*/  BRA `(.L_x_686) ;  /* 0xffffc48000007947 */ /* 0x022fea000383ffff */
.L_x_607:
[----:B----4-:R-:W-:Y:S01]  /*1c330*/  MOV R0, 0x1c3a0 ;  /* 0x0001c3a000007802 */ /* 0x010fe20000000f00 */
[----:B-1----:R-:W-:Y:S01]  /*1c340*/  IMAD.MOV.U32 R6, RZ, RZ, 0x181f ;  /* 0x0000181fff067424 */ /* 0x002fe200078e00ff */
[----:B------:R-:W-:Y:S01]  /*1c350*/  MOV R3, 0x2 ;  /* 0x0000000200037802 */ /* 0x000fe20000000f00 */
[----:B------:R-:W-:-:S02]  /*1c360*/  IMAD.MOV.U32 R2, RZ, RZ, R14 ;  /* 0x000000ffff027224 */ /* 0x000fc400078e000e */
[----:B------:R1:W-:Y:S04]  /*1c370*/  STL [R1+0x54], R0 ;  /* 0x0000540001007387 */ /* 0x0003e80000100800 */
[----:B------:R1:W-:Y:S02]  /*1c380*/  STL [R1+0x58], R6 ;  /* 0x0000580601007387 */ /* 0x0003e40000100800 */
[----:B-123--:R-:W-:Y:S05]  /*1c390*/  CALL.REL.NOINC `($__internal_10_$__cuda_sm70_shflsync_idx_p) ;  /* 0x000008f000007944 */ /* 0x00efea0003c00000 */
[----:B-----5:R1:W5:Y:S02]  /*1c3a0*/  LDL.LU R0, [R1+0x58] ;  /* 0x0000580001007983 */ /* 0x0203640000300800 */
[----:B-1---5:R-:W-:Y:S05]  /*1c3b0*/  BRA `(.L_x_687) ;  /* 0xffffc41000007947 */ /* 0x022fea000383ffff */
.L_x_610:
[----:B------:R-:W-:Y:S01]  /*1c3c0*/  MOV R0, 0x1c430 ;  /* 0x0001c43000007802 */ /* 0x000fe20000000f00 */
[----:B--2---:R-:W-:Y:S01]  /*1c3d0*/  IMAD.MOV.U32 R4, RZ, RZ, 0x181f ;  /* 0x0000181fff047424 */ /* 0x004fe200078e00ff */
[----:B-1----:R-:W-:Y:S01]  /*1c3e0*/  MOV R3, 0x3 ;  /* 0x0000000300037802 */ /* 0x002fe20000000f00 */
        /* <DEDUP_REMOVED lines=14> */
.L_x_612:
        /* <DEDUP_REMOVED lines=9> */
.L_x_613:
[----:B------:R-:W-:Y:S01]  /*1c560*/  MOV R0, 0x1c5d0 ;  /* 0x0001c5d000007802 */ /* 0x000fe20000000f00 */
[----:B------:R-:W-:Y:S01]  /*1c570*/  IMAD.MOV.U32 R4, RZ, RZ, 0x1f ;  /* 0x0000001fff047424 */ /* 0x000fe200078e00ff */
[----:B------:R-:W-:Y:S01]  /*1c580*/  MOV R3, 0x1 ;  /* 0x0000000100037802 */ /* 0x000fe20000000f00 */
[----:B------:R-:W-:-:S02]  /*1c590*/  IMAD.MOV.U32 R2, RZ, RZ, R106 ;  /* 0x000000ffff027224 */ /* 0x000fc400078e006a */
[----:B------:R3:W-:Y:S04]  /*1c5a0*/  STL [R1+0x54], R0 ;  /* 0x0000540001007387 */ /* 0x0007e80000100800 */
[----:B------:R3:W-:Y:S02]  /*1c5b0*/  STL [R1+0x58], R4 ;  /* 0x0000580401007387 */ /* 0x0007e40000100800 */
[----:B-123--:R-:W-:Y:S05]  /*1c5c0*/  CALL.REL.NOINC `($__internal_10_$__cuda_sm70_shflsync_idx_p) ;  /* 0x000006c000007944 */ /* 0x00efea0003c00000 */
[----:B------:R1:W5:Y:S02]  /*1c5d0*/  LDL.LU R8, [R1+0x58] ;  /* 0x0000580001087983 */ /* 0x0003640000300800 */
[----:B-1---5:R-:W-:Y:S05]  /*1c5e0*/  BRA `(.L_x_690) ;  /* 0xffffc6b000007947 */ /* 0x022fea000383ffff */
.L_x_614:
[----:B------:R-:W-:Y:S02]  /*1c5f0*/  MOV R3, 0x1 ;  /* 0x0000000100037802 */ /* 0x000fe40000000f00 */
[----:B------:R-:W-:Y:S02]  /*1c600*/  MOV R2, 0x1c620 ;  /* 0x0001c62000027802 */ /* 0x000fe40000000f00 */
[----:B-1234-:R-:W-:Y:S05]  /*1c610*/  CALL.REL.NOINC `($__internal_11_$__cuda_sm70_shflsync_up_p) ;  /* 0x0000074000007944 */ /* 0x01efea0003c00000 */
[----:B------:R-:W-:Y:S05]  /*1c620*/  BRA `(.L_x_691) ;  /* 0xffffc7a000007947 */ /* 0x000fea000383ffff */
.L_x_615:
[----:B------:R-:W-:Y:S02]  /*1c630*/  MOV R3, 0x2 ;  /* 0x0000000200037802 */ /* 0x000fe40000000f00 */
[----:B------:R-:W-:-:S02]  /*1c640*/  MOV R2, 0x1c660 ;  /* 0x0001c66000027802 */ /* 0x000fc40000000f00 */
[----:B--2-4-:R-:W-:Y:S05]  /*1c650*/  CALL.REL.NOINC `($__internal_11_$__cuda_sm70_shflsync_up_p) ;  /* 0x0000070000007944 */ /* 0x014fea0003c00000 */
[----:B------:R-:W-:Y:S02]  /*1c660*/  SEL R3, R4, RZ, P1 ;  /* 0x000000ff04037207 */ /* 0x000fe40000800000 */
[----:B------:R-:W-:-:S03]  /*1c670*/  MOV R2, 0x1c6b0 ;  /* 0x0001c6b000027802 */ /* 0x000fc60000000f00 */
[----:B------:R-:W-:Y:S02]  /*1c680*/  IMAD.IADD R0, R0, 0x1, R3 ;  /* 0x0000000100007824 */ /* 0x000fe400078e0203 */
[----:B------:R-:W-:Y:S02]  /*1c690*/  IMAD.MOV.U32 R3, RZ, RZ, 0x4 ;  /* 0x00000004ff037424 */ /* 0x000fe400078e00ff */
        /* <DEDUP_REMOVED lines=22> */
.L_x_619:
[----:B------:R-:W-:Y:S02]  /*1c800*/  MOV R3, 0x1 ;  /* 0x0000000100037802 */ /* 0x000fe40000000f00 */
[----:B------:R-:W-:-:S02]  /*1c810*/  MOV R2, 0x1c830 ;  /* 0x0001c83000027802 */ /* 0x000fc40000000f00 */
[----:B------:R-:W-:Y:S05]  /*1c820*/  CALL.REL.NOINC `($__internal_11_$__cuda_sm70_shflsync_up_p) ;  /* 0x0000053000007944 */ /* 0x000fea0003c00000 */
[----:B------:R-:W-:Y:S01]  /*1c830*/  MOV R2, R4 ;  /* 0x0000000400027202 */ /* 0x000fe20000000f00 */
[----:B------:R-:W-:Y:S05]  /*1c840*/  BRA `(.L_x_693) ;  /* 0xffffc7e000007947 */ /* 0x000fea000383ffff */
.L_x_620:
[----:B------:R-:W-:Y:S02]  /*1c850*/  MOV R3, 0x2 ;  /* 0x0000000200037802 */ /* 0x000fe40000000f00 */
[----:B------:R-:W-:-:S02]  /*1c860*/  MOV R2, 0x1c880 ;  /* 0x0001c88000027802 */ /* 0x000fc40000000f00 */
        /* <DEDUP_REMOVED lines=27> */
.L_x_622:
[----:B------:R-:W-:Y:S02]  /*1ca20*/  SEL R0, RZ, 0x1, P0 ;  /* 0x00000001ff007807 */ /* 0x000fe40000000000 */
[----:B------:R-:W-:-:S02]  /*1ca30*/  MOV R2, 0x1ca50 ;  /* 0x0001ca5000027802 */ /* 0x000fc40000000f00 */
[----:B-1----:R-:W-:Y:S05]  /*1ca40*/  CALL.REL.NOINC `($__internal_12_$__cuda_sm70_votesync_ballot) ;  /* 0x0000037000007944 */ /* 0x002fea0003c00000 */
[----:B------:R-:W-:Y:S01]  /*1ca50*/  MOV R5, R0 ;  /* 0x0000000000057202 */ /* 0x000fe20000000f00 */
[----:B------:R-:W-:Y:S05]  /*1ca60*/  BRA `(.L_x_695) ;  /* 0xffffc75000007947 */ /* 0x000fea000383ffff */
.L_x_623:
[----:B--2---:R-:W-:Y:S01]  /*1ca70*/  IMAD.MOV.U32 R2, RZ, RZ, R6 ;  /* 0x000000ffff027224 */ /* 0x004fe200078e0006 */
[----:B------:R-:W-:Y:S01]  /*1ca80*/  MOV R6, 0x1cae0 ;  /* 0x0001cae000067802 */ /* 0x000fe20000000f00 */
[----:B------:R-:W-:Y:S01]  /*1ca90*/  IMAD.MOV.U32 R10, RZ, RZ, 0x1f ;  /* 0x0000001fff0a7424 */ /* 0x000fe200078e00ff */
[----:B------:R-:W-:-:S03]  /*1caa0*/  MOV R3, R0 ;  /* 0x0000000000037202 */ /* 0x000fc60000000f00 */
[----:B------:R2:W-:Y:S04]  /*1cab0*/  STL [R1+0x54], R6 ;  /* 0x0000540601007387 */ /* 0x0005e80000100800 */
[----:B------:R2:W-:Y:S02]  /*1cac0*/  STL [R1+0x58], R10 ;  /* 0x0000580a01007387 */ /* 0x0005e40000100800 */
[----:B-12---:R-:W-:Y:S05]  /*1cad0*/  CALL.REL.NOINC `($__internal_10_$__cuda_sm70_shflsync_idx_p) ;  /* 0x000001b000007944 */ /* 0x006fea0003c00000 */
[----:B------:R-:W-:Y:S01]  /*1cae0*/  IMAD.MOV.U32 R2, RZ, RZ, R7 ;  /* 0x000000ffff027224 */ /* 0x000fe200078e0007 */
[----:B------:R-:W-:Y:S01]  /*1caf0*/  MOV R6, 0x1cb60 ;  /* 0x0001cb6000067802 */ /* 0x000fe20000000f00 */
[----:B------:R-:W-:Y:S01]  /*1cb00*/  IMAD.MOV.U32 R7, RZ, RZ, 0x1f ;  /* 0x0000001fff077424 */ /* 0x000fe200078e00ff */
[----:B------:R1:W5:Y:S02]  /*1cb10*/  LDL.LU R10, [R1+0x58] ;  /* 0x00005800010a7983 */ /* 0x0003640000300800 */
[----:B-----5:R-:W-:Y:S02]  /*1cb20*/  MOV R3, R0 ;  /* 0x0000000000037202 */ /* 0x020fe40000000f00 */
[----:B------:R1:W-:Y:S04]  /*1cb30*/  STL [R1+0x54], R6 ;  /* 0x0000540601007387 */ /* 0x0003e80000100800 */
[----:B------:R1:W-:Y:S02]  /*1cb40*/  STL [R1+0x58], R7 ;  /* 0x0000580701007387 */ /* 0x0003e40000100800 */
[----:B-1----:R-:W-:Y:S05]  /*1cb50*/  CALL.REL.NOINC `($__internal_10_$__cuda_sm70_shflsync_idx_p) ;  /* 0x0000013000007944 */ /* 0x002fea0003c00000 */
[----:B------:R1:W5:Y:S02]  /*1cb60*/  LDL.LU R7, [R1+0x58] ;  /* 0x0000580001077983 */ /* 0x0003640000300800 */
[----:B-1---5:R-:W-:Y:S05]  /*1cb70*/  BRA `(.L_x_696) ;  /* 0xffffc6b000007947 */ /* 0x022fea000383ffff */
.L_x_626:
[----:B------:R-:W-:Y:S01]  /*1cb80*/  MOV R3, R0 ;  /* 0x0000000000037202 */ /* 0x000fe20000000f00 */
[----:B--2---:R-:W-:Y:S01]  /*1cb90*/  IMAD.MOV.U32 R2, RZ, RZ, R4 ;  /* 0x000000ffff027224 */ /* 0x004fe200078e0004 */
[----:B------:R-:W-:Y:S01]  /*1cba0*/  MOV R0, 0x1cbf0 ;  /* 0x0001cbf000007802 */ /* 0x000fe20000000f00 */
[----:B-1----:R-:W-:-:S04]  /*1cbb0*/  IMAD.MOV.U32 R4, RZ, RZ, 0x1f ;  /* 0x0000001fff047424 */ /* 0x002fc800078e00ff */
[----:B------:R1:W-:Y:S04]  /*1cbc0*/  STL [R1+0x54], R0 ;  /* 0x0000540001007387 */ /* 0x0003e80000100800 */
[----:B------:R1:W-:Y:S02]  /*1cbd0*/  STL [R1+0x58], R4 ;  /* 0x0000580401007387 */ /* 0x0003e40000100800 */
[----:B-1--4-:R-:W-:Y:S05]  /*1cbe0*/  CALL.REL.NOINC `($__internal_10_$__cuda_sm70_shflsync_idx_p) ;  /* 0x000000a000007944 */ /* 0x012fea0003c00000 */
[----:B------:R1:W5:Y:S02]  /*1cbf0*/  LDL.LU R11, [R1+0x58] ;  /* 0x00005800010b7983 */ /* 0x0003640000300800 */
[----:B-1---5:R-:W-:Y:S05]  /*1cc00*/  BRA `(.L_x_625) ;  /* 0xffffc68000007947 */ /* 0x022fea000383ffff */
        .weak           $__internal_9_$__cuda_sm70_shflsync_bfly_p
        .type           $__internal_9_$__cuda_sm70_shflsync_bfly_p,@function
        .size           $__internal_9_$__cuda_sm70_shflsync_bfly_p,($__internal_10_$__cuda_sm70_shflsync_idx_p - $__internal_9_$__cuda_sm70_shflsync_bfly_p)
$__internal_9_$__cuda_sm70_shflsync_bfly_p:
[----:B------:R1:W-:Y:S01]  /*1cc10*/  STL [R1+0x210], R5 ;  /* 0x0002100501007387 */ /* 0x0003e20000100800 */
[----:B------:R-:W-:Y:S02]  /*1cc20*/  MOV R3, 0x1f ;  /* 0x0000001f00037802 */ /* 0x000fe40000000f00 */
[----:B-1----:R-:W-:-:S04]  /*1cc30*/  MOV R5, 0xffffffff ;  /* 0xffffffff00057802 */ /* 0x002fc80000000f00 */
[----:B------:R-:W-:Y:S04]  /*1cc40*/  WARPSYNC R5 ;  /* 0x0000000500007348 */ /* 0x000fe80003800000 */
[----:B------:R1:W2:Y:S04]  /*1cc50*/  SHFL.BFLY PT, R0, R4, R0, R3 ;  /* 0x0c00000004007389 */ /* 0x0002a800000e0003 */
[----:B-1----:R1:W5:Y:S01]  /*1cc60*/  LDL.LU R5, [R1+0x210] ;  /* 0x0002100001057983 */ /* 0x0023620000300800 */
[----:B------:R-:W-:-:S04]  /*1cc70*/  MOV R3, 0x0 ;  /* 0x0000000000037802 */ /* 0x000fc80000000f00 */
[----:B--2---:R-:W-:Y:S05]  /*1cc80*/  RET.REL.NODEC R2 `(_ZN7cutlass13device_kernelIN5flash19enable_sm80_to_sm89INS1_16FlashAttnFwdSm80INS1_25CollectiveMainloopFwdSm80ILi8ELi1ELb1EN4cute5tupleIJNS5_1CILi128EEENS7_ILi48EEENS7_ILi256EEEEEELi256ENS_10bfloat16_tEfNS_4arch4Sm80ELb0ELb1ELb1ELb1ELb1ELb0ELb1ELb1EEENS1_21CollectiveEpilogueFwdINS6_IJS8_SA_S9_EEENS6_IJNS7_ILi1EEESI_SI_EEESC_SE_Li256ELb1ELb1ELb1ELb0EEENS1_36VarlenDynamicPersistentTileSchedulerILi128ELi48ELi256ELi256ELb1ELb1ELb0ELb1ELb0ELb1EEEEEEEEEvNT_6ParamsE) ;  /* 0xfffe337002007950 */ /* 0x004fea0003c3ffff */
        .weak           $__internal_10_$__cuda_sm70_shflsync_idx_p
        .type           $__internal_10_$__cuda_sm70_shflsync_idx_p,@function
        .size           $__internal_10_$__cuda_sm70_shflsync_idx_p,($__internal_11_$__cuda_sm70_shflsync_up_p - $__internal_10_$__cuda_sm70_shflsync_idx_p)
$__internal_10_$__cuda_sm70_shflsync_idx_p:
[----:B------:R1:W-:Y:S04]  /*1cc90*/  STL [R1+0x214], R4 ;  /* 0x0002140401007387 */ /* 0x0003e80000100800 */
[----:B------:R2:W-:Y:S01]  /*1cca0*/  STL [R1+0x210], R0 ;  /* 0x0002100001007387 */ /* 0x0005e20000100800 */
[----:B-1----:R-:W-:-:S03]  /*1ccb0*/  MOV R4, 0xffffffff ;  /* 0xffffffff00047802 */ /* 0x002fc60000000f00 */
[----:B--2---:R-:W2:Y:S01]  /*1ccc0*/  LDL.LU R0, [R1+0x58] ;  /* 0x0000580001007983 */ /* 0x004ea20000300800 */
[----:B------:R-:W-:Y:S04]  /*1ccd0*/  WARPSYNC R4 ;  /* 0x0000000400007348 */ /* 0x000fe80003800000 */
[----:B--2---:R1:W2:Y:S04]  /*1cce0*/  SHFL.IDX PT, R2, R2, R3, R0 ;  /* 0x0000000302027389 */ /* 0x0042a800000e0000 */
[----:B-1----:R1:W5:Y:S04]  /*1ccf0*/  LDL.LU R4, [R1+0x214] ;  /* 0x0002140001047983 */ /* 0x0023680000300800 */
[----:B------:R1:W5:Y:S04]  /*1cd00*/  LDL.LU R0, [R1+0x210] ;  /* 0x0002100001007983 */ /* 0x0003680000300800 */
[----:B------:R-:W3:Y:S04]  /*1cd10*/  LDL.LU R3, [R1+0x54] ;  /* 0x0000540001037983 */ /* 0x000ee80000300800 */
[----:B--2---:R3:W-:Y:S02]  /*1cd20*/  STL [R1+0x58], R2 ;  /* 0x0000580201007387 */ /* 0x0047e40000100800 */
[----:B---3--:R-:W-:-:S02]  /*1cd30*/  MOV R2, R3 ;  /* 0x0000000300027202 */ /* 0x008fc40000000f00 */
[----:B------:R-:W-:-:S04]  /*1cd40*/  MOV R3, 0x0 ;  /* 0x0000000000037802 */ /* 0x000fc80000000f00 */
[----:B-1----:R-:W-:Y:S05]  /*1cd50*/  RET.REL.NODEC R2 `(_ZN7cutlass13device_kernelIN5flash19enable_sm80_to_sm89INS1_16FlashAttnFwdSm80INS1_25CollectiveMainloopFwdSm80ILi8ELi1ELb1EN4cute5tupleIJNS5_1CILi128EEENS7_ILi48EEENS7_ILi256EEEEEELi256ENS_10bfloat16_tEfNS_4arch4Sm80ELb0ELb1ELb1ELb1ELb1ELb0ELb1ELb1EEENS1_21CollectiveEpilogueFwdINS6_IJS8_SA_S9_EEENS6_IJNS7_ILi1EEESI_SI_EEESC_SE_Li256ELb1ELb1ELb1ELb0EEENS1_36VarlenDynamicPersistentTileSchedulerILi128ELi48ELi256ELi256ELb1ELb1ELb0ELb1ELb0ELb1EEEEEEEEEvNT_6ParamsE) ;  /* 0xfffe32a002007950 */ /* 0x002fea0003c3ffff */
        .weak           $__internal_11_$__cuda_sm70_shflsync_up_p
        .type           $__internal_11_$__cuda_sm70_shflsync_up_p,@function
        .size           $__internal_11_$__cuda_sm70_shflsync_up_p,($__internal_12_$__cuda_sm70_votesync_ballot - $__internal_11_$__cuda_sm70_shflsync_up_p)
$__internal_11_$__cuda_sm70_shflsync_up_p:
[----:B------:R-:W-:Y:S02]  /*1cd60*/  MOV R4, RZ ;  /* 0x000000ff00047202 */ /* 0x000fe40000000f00 */
[----:B------:R-:W-:-:S04]  /*1cd70*/  MOV R10, 0xffffffff ;  /* 0xffffffff000a7802 */ /* 0x000fc80000000f00 */
[----:B------:R-:W-:Y:S04]  /*1cd80*/  WARPSYNC R10 ;  /* 0x0000000a00007348 */ /* 0x000fe80003800000 */
[----:B------:R1:W2:Y:S02]  /*1cd90*/  SHFL.UP PT, R4, R0, R3, R4 ;  /* 0x0400000300047389 */ /* 0x0002a400000e0004 */
[----:B-1----:R-:W-:-:S04]  /*1cda0*/  MOV R3, 0x0 ;  /* 0x0000000000037802 */ /* 0x002fc80000000f00 */
[----:B--2---:R-:W-:Y:S05]  /*1cdb0*/  RET.REL.NODEC R2 `(_ZN7cutlass13device_kernelIN5flash19enable_sm80_to_sm89INS1_16FlashAttnFwdSm80INS1_25CollectiveMainloopFwdSm80ILi8ELi1ELb1EN4cute5tupleIJNS5_1CILi128EEENS7_ILi48EEENS7_ILi256EEEEEELi256ENS_10bfloat16_tEfNS_4arch4Sm80ELb0ELb1ELb1ELb1ELb1ELb0ELb1ELb1EEENS1_21CollectiveEpilogueFwdINS6_IJS8_SA_S9_EEENS6_IJNS7_ILi1EEESI_SI_EEESC_SE_Li256ELb1ELb1ELb1ELb0EEENS1_36VarlenDynamicPersistentTileSchedulerILi128ELi48ELi256ELi256ELb1ELb1ELb0ELb1ELb0ELb1EEEEEEEEEvNT_6ParamsE) ;  /* 0xfffe324002007950 */ /* 0x004fea0003c3ffff */
        .weak           $__internal_12_$__cuda_sm70_votesync_ballot
        .type           $__internal_12_$__cuda_sm70_votesync_ballot,@function
        .size           $__internal_12_$__cuda_sm70_votesync_ballot,(.L_x_3241 - $__internal_12_$__cuda_sm70_votesync_ballot)
$__internal_12_$__cuda_sm70_votesync_ballot:
[----:B------:R-:W-:Y:S01]  /*1cdc0*/  ISETP.NE.U32.AND P0, PT, R0, 0x1, PT ;  /* 0x000000010000780c */ /* 0x000fe20003f05070 */
[----:B------:R-:W-:-:S04]  /*1cdd0*/  IMAD.MOV.U32 R3, RZ, RZ, -0x1 ;  /* 0xffffffffff037424 */ /* 0x000fc800078e00ff */
[----:B------:R-:W-:Y:S08]  /*1cde0*/  WARPSYNC R3 ;  /* 0x0000000300007348 */ /* 0x000ff00003800000 */
[----:B------:R-:W-:-:S04]  /*1cdf0*/  VOTE.ANY R0, PT, !P0 ;  /* 0x0000000000007806 */ /* 0x000fc800040e0100 */
[----:B------:R-:W-:Y:S01]  /*1ce00*/  LOP3.LUT R0, R0, R3, RZ, 0xc0, !PT ;  /* 0x0000000300007212 */ /* 0x000fe200078ec0ff */
[----:B------:R-:W-:-:S04]  /*1ce10*/  IMAD.MOV.U32 R3, RZ, RZ, 0x0 ;  /* 0x00000000ff037424 */ /* 0x000fc800078e00ff */
[----:B------:R-:W-:Y:S05]  /*1ce20*/  RET.REL.NODEC R2 `(_ZN7cutlass13device_kernelIN5flash19enable_sm80_to_sm89INS1_16FlashAttnFwdSm80INS1_25CollectiveMainloopFwdSm80ILi8ELi1ELb1EN4cute5tupleIJNS5_1CILi128EEENS7_ILi48EEENS7_ILi256EEEEEELi256ENS_10bfloat16_tEfNS_4arch4Sm80ELb0ELb1ELb1ELb1ELb1ELb0ELb1ELb1EEENS1_21CollectiveEpilogueFwdINS6_IJS8_SA_S9_EEENS6_IJNS7_ILi1EEESI_SI_EEESC_SE_Li256ELb1ELb1ELb1ELb0EEENS1_36VarlenDynamicPersistentTileSchedulerILi128ELi48ELi256ELi256ELb1ELb1ELb0ELb1ELb0ELb1EEEEEEEEEvNT_6ParamsE) ;  /* 0xfffe31d002007950 */ /* 0x000fea0003c3ffff */
.L_x_697:
        /* <DEDUP_REMOVED lines=13> */
.L_x_3241:


//--------------------- .text._ZN7cutlass13device_kernelIN5flash19enable_sm80_to_sm89INS1_16FlashAttnFwdSm80INS1_25CollectiveMainloopFwdSm80ILi8ELi1ELb0EN4cute5tupleIJNS5_1CILi128EEENS7_ILi32EEENS7_ILi256EEEEEELi256ENS_10bfloat16_tEfNS_4arch4Sm80ELb0ELb1ELb1ELb1ELb1ELb1ELb1ELb1EEENS1_21CollectiveEpilogueFwdINS6_IJS8_SA_S9_EEENS6_IJNS7_ILi1EEESI_SI_EEESC_SE_Li256ELb1ELb1ELb1ELb0EEENS1_36VarlenDynamicPersistentTileSchedulerILi128ELi32ELi256ELi256ELb1ELb1ELb0ELb1ELb0ELb1EEEEEEEEEvNT_6ParamsE --------------------------
	.section	.text._ZN7cutlass13device_kernelIN5flash19enable_sm80_to_sm89INS1_16FlashAttnFwdSm80INS1_25CollectiveMainloopFwdSm80ILi8ELi1ELb0EN4cute5tupleIJNS5_1CILi128EEENS7_ILi32EEENS7_ILi256EEEEEELi256ENS_10bfloat16_tEfNS_4arch4Sm80ELb0ELb1ELb1ELb1ELb1ELb1ELb1ELb1EEENS1_21CollectiveEpilogueFwdINS6_IJS8_SA_S9_EEENS6_IJNS7_ILi1EEESI_SI_EEESC_SE_Li256ELb1ELb1ELb1ELb0EEENS1_36VarlenDynamicPersistentTileSchedulerILi128ELi32ELi256ELi256ELb1ELb1ELb0ELb1ELb0ELb1EEEEEEEEEvNT_6ParamsE,"ax",@progbits
	.sectioninfo	@"SHI_REGISTERS=255"
	.align	128
.text._ZN7cutlass13device_kernelIN5flash19enable_sm80_to_sm89INS1_16FlashAttnFwdSm80INS1_25CollectiveMainloopFwdSm80ILi8ELi1ELb0EN4cute5tupleIJNS5_1CILi128EEENS7_ILi32EEENS7_ILi256EEEEEELi256ENS_10bfloat16_tEfNS_4arch4Sm80ELb0ELb1ELb1ELb1ELb1ELb1ELb1ELb1EEENS1_21CollectiveEpilogueFwdINS6_IJS8_SA_S9_EEENS6_IJNS7_ILi1EEESI_SI_EEESC_SE_Li256ELb1ELb1ELb1ELb0EEENS1_36VarlenDynamicPersistentTileSchedulerILi128ELi32ELi256ELi256ELb1ELb1ELb0ELb1ELb0ELb1EEEEEEEEEvNT_6ParamsE:
        .type           _ZN7cutlass13device_kernelIN5flash19enable_sm80_to_sm89INS1_16FlashAttnFwdSm80INS1_25CollectiveMainloopFwdSm80ILi8ELi1ELb0EN4cute5tupleIJNS5_1CILi128EEENS7_ILi32EEENS7_ILi256EEEEEELi256ENS_10bfloat16_tEfNS_4arch4Sm80ELb0ELb1ELb1ELb1ELb1ELb1ELb1ELb1EEENS1_21CollectiveEpilogueFwdINS6_IJS8_SA_S9_EEENS6_IJNS7_ILi1EEESI_SI_EEESC_SE_Li256ELb1ELb1ELb1ELb0EEENS1_36VarlenDynamicPersistentTileSchedulerILi128ELi32ELi256ELi256ELb1ELb1ELb0ELb1ELb0ELb1EEEEEEEEEvNT_6ParamsE,@function
        .size           _ZN7cutlass13device_kernelIN5flash19enable_sm80_to_sm89INS1_16FlashAttnFwdSm80INS1_25CollectiveMainloopFwdSm80ILi8ELi1ELb0EN4cute5tupleIJNS5_1CILi128EEENS7_ILi32EEENS7_ILi256EEEEEELi256ENS_10bfloat16_tEfNS_4arch4Sm80ELb0ELb1ELb1ELb1ELb1ELb1ELb1ELb1EEENS1_21CollectiveEpilogueFwdINS6_IJS8_SA_S9_EEENS6_IJNS7_ILi1EEESI_SI_EEESC_SE_Li256ELb1ELb1ELb1ELb0EEENS1_36VarlenDynamicPersistentTileSchedulerILi128ELi32ELi256ELi256ELb1ELb1ELb0ELb1ELb0ELb1EEEEEEEEEvNT_6ParamsE,(.L_x_3246 - _ZN7cutlass13device_kernelIN5flash19enable_sm80_to_sm89INS1_16FlashAttnFwdSm80INS1_25CollectiveMainloopFwdSm80ILi8ELi1ELb0EN4cute5tupleIJNS5_1CILi128EEENS7_ILi32EEENS7_ILi256EEEEEELi256ENS_10bfloat16_tEfNS_4arch4Sm80ELb0ELb1ELb1ELb1ELb1ELb1ELb1ELb1EEENS1_21CollectiveEpilogueFwdINS6_IJS8_SA_S9_EEENS6_IJNS7_ILi1EEESI_SI_EEESC_SE_Li256ELb1ELb1ELb1ELb0EEENS1_36VarlenDynamicPersistentTileSchedulerILi128ELi32ELi256ELi256ELb1ELb1ELb0ELb1ELb0ELb1EEEEEEEEEvNT_6ParamsE)
        .other          _ZN7cutlass13device_kernelIN5flash19enable_sm80_to_sm89INS1_16FlashAttnFwdSm80INS1_25CollectiveMainloopFwdSm80ILi8ELi1ELb0EN4cute5tupleIJNS5_1CILi128EEENS7_ILi32EEENS7_ILi256EEEEEELi256ENS_10bfloat16_tEfNS_4arch4Sm80ELb0ELb1ELb1ELb1ELb1ELb1ELb1ELb1EEENS1_21CollectiveEpilogueFwdINS6_IJS8_SA_S9_EEENS6_IJNS7_ILi1EEESI_SI_EEESC_SE_Li256ELb1ELb1ELb1ELb0EEENS1_36VarlenDynamicPersistentTileSchedulerILi128ELi32ELi256ELi256ELb1ELb1ELb0ELb1ELb0ELb1EEEEEEEEEvNT_6ParamsE,@"STO_CUDA_ENTRY STV_DEFAULT"
_ZN7cutlass13device_kernelIN5flash19enable_sm80_to_sm89INS1_16FlashAttnFwdSm80INS1_25CollectiveMainloopFwdSm80ILi8ELi1ELb0EN4cute5tupleIJNS5_1CILi128EEENS7_ILi32EEENS7_ILi256EEEEEELi256ENS_10bfloat16_tEfNS_4arch4Sm80ELb0ELb1ELb1ELb1ELb1ELb1ELb1ELb1EEENS1_21CollectiveEpilogueFwdINS6_IJS8_SA_S9_EEENS6_IJNS7_ILi1EEESI_SI_EEESC_SE_Li256ELb1ELb1ELb1ELb0EEENS1_36VarlenDynamicPersistentTileSchedulerILi128ELi32ELi256ELi256ELb1ELb1ELb0ELb1ELb0ELb1EEEEEEEEEvNT_6ParamsE:
        /* <DEDUP_REMOVED lines=13> */
[----:B------:R-:W-:-:S03]  /*00d0*/  CS2R R8, SRZ ;  /* 0x0000000000087805 */ /* 0x000fc6000001ff00 */
        /* <DEDUP_REMOVED lines=10> */
[C---:B------:R-:W-:Y:S01]  /*0180*/  ISETP.GE.U32.AND P4, PT, R13.reuse, 0x2, PT ;  /* 0x000000020d00780c */ /* 0x040fe20003f86070 */
[----:B------:R-:W-:Y:S01]  /*0190*/  IMAD.MOV.U32 R7, RZ, RZ, RZ ;  /* 0x000000ffff077224 */ /* 0x000fe200078e00ff */
        /* <DEDUP_REMOVED lines=26> */
.L_x_703:
        /* <DEDUP_REMOVED lines=11> */
[----:B------:R-:W3:Y:S04]  /*03f0*/  @!P0 LDG.E R9, [R4.64] ;  /* 0x0000000804098981 */ /* 0x000ee8000c1e1900 */
[----:B------:R-:W3:Y:S02]  /*0400*/  @!P0 LDG.E R8, [R2.64] ;  /* 0x0000000802088981 */ /* 0x000ee4000c1e1900 */
[----:B---3--:R-:W-:Y:S01]  /*0410*/  IMAD R5, R9, R8, RZ ;  /* 0x0000000809057224 */ /* 0x008fe200078e02ff */
[----:B------:R-:W-:Y:S05]  /*0420*/  BRA.DIV ~URZ, `(.L_x_701) ;  /* 0x00020d227f007947 */ /* 0x000fea000b800000 */
[----:B------:R1:W3:Y:S02]  /*0430*/  SHFL.UP PT, R0, R5, 0x1, RZ ;  /* 0x0420000005007989 */ /* 0x0002e400000e00ff */
.L_x_973:
        /* <DEDUP_REMOVED lines=16> */
.L_x_974:
[----:B---3--:R-:W-:-:S05]  /*0540*/  IMAD R0, R0, c[0x0][0x538], RZ ;  /* 0x00014e0000007a24 */ /* 0x008fca00078e02ff */
[----:B------:R-:W-:-:S04]  /*0550*/  IADD3 R6, R0, R6, RZ ;  /* 0x0000000600067210 */ /* 0x000fc80007ffe0ff */
[----:B------:R-:W-:-:S13]  /*0560*/  ISETP.GT.AND P0, PT, R6, UR4, PT ;  /* 0x0000000406007c0c */ /* 0x000fda000bf04270 */
[----:B-12---:R-:W-:Y:S05]  /*0570*/  @!P0 BRA `(.L_x_703) ;  /* 0xfffffdc000008947 */ /* 0x006fea000383ffff */
.L_x_699:
[----:B------:R-:W-:-:S05]  /*0580*/  IADD3 R11, -R0, R6, RZ ;  /* 0x00000006000b7210 */ /* 0x000fca0007ffe1ff */
[----:B------:R-:W-:-:S05]  /*0590*/  IMAD R0, R4, c[0x0][0x538], R11 ;  /* 0x00014e0004007a24 */ /* 0x000fca00078e020b */
[----:B------:R-:W-:Y:S01]  /*05a0*/  ISETP.GT.AND P0, PT, R0, UR4, PT ;  /* 0x0000000400007c0c */ /* 0x000fe2000bf04270 */
[----:B------:R-:W-:-:S12]  /*05b0*/  BRA.DIV ~URZ, `(.L_x_704) ;  /* 0x00020da27f007947 */ /* 0x000fd8000b800000 */
[----:B------:R-:W-:-:S04]  /*05c0*/  VOTE.ANY R10, PT, !P0 ;  /* 0x00000000000a7806 */ /* 0x000fc800040e0100 */
.L_x_975:
[----:B------:R-:W1:Y:S02]  /*05d0*/  POPC R5, R10 ;  /* 0x0000000a00057309 */ /* 0x000e640000000000 */
[----:B-12---:R-:W-:Y:S01]  /*05e0*/  IADD3 R235, R5, R7, RZ ;  /* 0x0000000705eb7210 */ /* 0x006fe20007ffe0ff */
[----:B------:R-:W-:Y:S05]  /*05f0*/  BRA.DIV ~URZ, `(.L_x_705) ;  /* 0x00020db27f007947 */ /* 0x000fea000b800000 */
[----:B------:R1:W2:Y:S01]  /*0600*/  SHFL.IDX PT, R12, R9, R5, 0x1f ;  /* 0x00001f05090c7589 */ /* 0x0002a200000e0000 */
[----:B------:R-:W-:-:S03]  /*0610*/  MOV R6, RZ ;  /* 0x000000ff00067202 */ /* 0x000fc60000000f00 */
[----:B------:R1:W3:Y:S04]  /*0620*/  SHFL.IDX PT, R9, R8, R5, 0x1f ;  /* 0x00001f0508097589 */ /* 0x0002e800000e0000 */
.L_x_976:
[----:B------:R-:W-:Y:S01]  /*0630*/  ISETP.NE.AND P0, PT, R10, RZ, PT ;  /* 0x000000ff0a00720c */ /* 0x000fe20003f05270 */
[----:B------:R-:W-:-:S12]  /*0640*/  BSSY B0, `(.L_x_706) ;  /* 0x0000005000007945 */ /* 0x000fd80003800000 */
[----:B------:R-:W-:Y:S05]  /*0650*/  @!P0 BRA `(.L_x_707) ;  /* 0x0000003000008947 */ /* 0x000fea0003800000 */
[----:B------:R-:W-:Y:S01]  /*0660*/  IADD3 R2, R5, -0x1, RZ ;  /* 0xffffffff05027810 */ /* 0x000fe20007ffe0ff */
[----:B------:R-:W-:Y:S05]  /*0670*/  BRA.DIV ~URZ, `(.L_x_708) ;  /* 0x00020e127f007947 */ /* 0x000fea000b800000 */
[----:B------:R4:W1:Y:S02]  /*0680*/  SHFL.IDX PT, R6, R4, R2, 0x1f ;  /* 0x00001f0204067589 */ /* 0x00086400000e0000 */
.L_x_707:
[----:B------:R-:W-:Y:S05]  /*0690*/  BSYNC B0 ;  /* 0x0000000000007941 */ /* 0x000fea0003800000 */
.L_x_706:
[----:B---3--:R-:W-:Y:S01]  /*06a0*/  ISETP.NE.AND P0, PT, R9, 0x1, PT ;  /* 0x000000010900780c */ /* 0x008fe20003f05270 */
[----:B-1----:R-:W-:Y:S01]  /*06b0*/  IMAD R232, R6, c[0x0][0x538], R11 ;  /* 0x00014e0006e87a24 */ /* 0x002fe200078e020b */
[----:B------:R-:W-:Y:S04]  /*06c0*/  BSSY B0, `(.L_x_709) ;  /* 0x0000085000007945 */ /* 0x000fe80003800000 */
[----:B------:R-:W-:-:S07]  /*06d0*/  IADD3 R11, -R232, UR4, RZ ;  /* 0x00000004e80b7c10 */ /* 0x000fce000fffe1ff */
[----:B------:R-:W-:Y:S05]  /*06e0*/  @!P0 BRA `(.L_x_710) ;  /* 0x000003e000008947 */ /* 0x000fea0003800000 */
[-C--:B--2---:R-:W-:Y:S02]  /*06f0*/  IABS R0, R12.reuse ;  /* 0x0000000c00007213 */ /* 0x084fe40000000000 */
[----:B------:R-:W-:-:S03]  /*0700*/  IABS R6, R12 ;  /* 0x0000000c00067213 */ /* 0x000fc60000000000 */
[----:B------:R-:W-:Y:S01]  /*0710*/  IMAD.MOV.U32 R5, RZ, RZ, R0 ;  /* 0x000000ffff057224 */ /* 0x000fe200078e0000 */
[----:B------:R-:W-:-:S03]  /*0720*/  IABS R0, R9 ;  /* 0x0000000900007213 */ /* 0x000fc60000000000 */
[----:B----4-:R-:W1:Y:S02]  /*0730*/  I2F.RP R2, R5 ;  /* 0x0000000500027306 */ /* 0x010e640000209400 */
        /* <DEDUP_REMOVED lines=55> */
[----:B------:R-:W-:Y:S01]  /*0ab0*/  IMAD R234, R3, 0x10000, R2 ;  /* 0x0001000003ea7824 */ /* 0x000fe200078e0202 */
[----:B------:R-:W-:Y:S05]  /*0ac0*/  BRA `(.L_x_711) ;  /* 0x0000044000007947 */ /* 0x000fea0003800000 */
.L_x_710:
[----:B----4-:R-:W-:-:S04]  /*0ad0*/  IMAD.MOV.U32 R2, RZ, RZ, 0x4 ;  /* 0x00000004ff027424 */ /* 0x010fc800078e00ff */
[----:B------:R-:W-:-:S05]  /*0ae0*/  IMAD.WIDE R2, R235, R2, c[0x0][0x590] ;  /* 0x00016400eb027625 */ /* 0x000fca00078e0202 */
[----:B------:R-:W3:Y:S02]  /*0af0*/  LDG.E R7, [R2.64] ;  /* 0x0000000802077981 */ /* 0x000ee4000c1e1900 */
[----:B--23--:R-:W-:-:S05]  /*0b00*/  IMAD R9, R7, R12, RZ ;  /* 0x0000000c07097224 */ /* 0x00cfca00078e02ff */
        /* <DEDUP_REMOVED lines=63> */
[----:B------:R-:W-:Y:S02]  /*0f00*/  IMAD R234, R0, R2, R3 ;  /* 0x0000000200ea7224 */ /* 0x000fe400078e0203 */
.L_x_711:
[----:B------:R-:W-:Y:S05]  /*0f10*/  BSYNC B0 ;  /* 0x0000000000007941 */ /* 0x000fea0003800000 */
.L_x_709:
[----:B------:R-:W-:-:S04]  /*0f20*/  LOP3.LUT R0, RZ, R0, RZ, 0x33, !PT ;  /* 0x00000000ff007212 */ /* 0x000fc800078e33ff */
[----:B------:R-:W-:Y:S01]  /*0f30*/  IADD3 R233, R0, R12, RZ ;  /* 0x0000000c00e97210 */ /* 0x000fe20007ffe0ff */
[----:B------:R-:W-:Y:S05]  /*0f40*/  BRA `(.L_x_712) ;  /* 0x0000004000007947 */ /* 0x000fea0003800000 */
.L_x_700:
[----:B--2---:R-:W-:Y:S01]  /*0f50*/  IMAD.MOV.U32 R233, RZ, RZ, RZ ;  /* 0x000000ffffe97224 */ /* 0x004fe200078e00ff */
[----:B------:R-:W-:Y:S01]  /*0f60*/  MOV R234, RZ ;  /* 0x000000ff00ea7202 */ /* 0x000fe20000000f00 */
[----:B------:R-:W-:Y:S01]  /*0f70*/  IMAD.U32 R232, RZ, RZ, UR4 ;  /* 0x00000004ffe87e24 */ /* 0x000fe2000f8e00ff */
[----:B------:R-:W-:Y:S02]  /*0f80*/  MOV R235, c[0x0][0x53c] ;  /* 0x00014f0000eb7a02 */ /* 0x000fe40000000f00 */
.L_x_712:
[----:B------:R-:W-:Y:S01]  /*0f90*/  ISETP.NE.AND P0, PT, R13, RZ, PT ;  /* 0x000000ff0d00720c */ /* 0x000fe20003f05270 */
[----:B------:R-:W-:-:S12]  /*0fa0*/  WARPSYNC 0xffffffff ;  /* 0xffffffff00007948 */ /* 0x000fd80003800000 */
[----:B------:R1:W-:Y:S04]  /*0fb0*/  @!P0 STS.128 [0x20080], R232 ;  /* 0x020080e8ff008388 */ /* 0x0003e80000000c00 */
[----:B------:R-:W-:Y:S06]  /*0fc0*/  BAR.ARV 0x5, 0x100 ;  /* 0x0144000000007b1d */ /* 0x000fec0000002000 */
.L_x_698:
[----:B-12---:R-:W-:-:S13]  /*0fd0*/  ISETP.GE.AND P0, PT, R235, c[0x0][0x53c], PT ;  /* 0x00014f00eb007a0c */ /* 0x006fda0003f06270 */
[----:B------:R-:W-:Y:S05]  /*0fe0*/  @P0 EXIT ;  /* 0x000000000000094d */ /* 0x000fea0003800000 */
[----:B------:R-:W1:Y:S01]  /*0ff0*/  S2R R14, SR_TID.X ;  /* 0x00000000000e7919 */ /* 0x000e620000002100 */
        /* <DEDUP_REMOVED lines=68> */
[C---:B------:R-:W-:Y:S01]  /*1440*/  IADD3 R16, R211.reuse, 0x20, RZ ;  /* 0x00000020d3107810 */ /* 0x040fe20007ffe0ff */
[C---:B------:R-:W-:Y:S01]  /*1450*/  IMAD.IADD R231, R6.reuse, 0x1, -R8 ;  /* 0x0000000106e77824 */ /* 0x040fe200078e0a08 */
        /* <DEDUP_REMOVED lines=14> */
[----:B------:R-:W-:Y:S01]  /*1540*/  IADD3 R156, R138, 0x40, RZ ;  /* 0x000000408a9c7810 */ /* 0x000fe20007ffe0ff */
[----:B------:R-:W-:Y:S01]  /*1550*/  IMAD R212, R228, 0x20, R211 ;  /* 0x00000020e4d47824 */ /* 0x000fe200078e02d3 */
[----:B------:R-:W-:-:S02]  /*1560*/  LOP3.LUT R29, R3, 0x1c0, RZ, 0xc0, !PT ;  /* 0x000001c0031d7812 */ /* 0x000fc400078ec0ff */
        /* <DEDUP_REMOVED lines=8> */
[----:B------:R-:W-:Y:S02]  /*15f0*/  LOP3.LUT R9, R5, 0xfffffe00, RZ, 0xc0, !PT ;  /* 0xfffffe0005097812 */ /* 0x000fe400078ec0ff */
[----:B------:R-:W-:Y:S01]  /*1600*/  LOP3.LUT R22, R4, 0xfffffe00, RZ, 0xc0, !PT ;  /* 0xfffffe0004167812 */ /* 0x000fe200078ec0ff */
[----:B------:R-:W-:Y:S01]  /*1610*/  IMAD.SHL.U32 R3, R2, 0x40, RZ ;  /* 0x0000004002037824 */ /* 0x000fe200078e00ff */
[----:B------:R-:W-:-:S02]  /*1620*/  SHF.R.S32.HI R2, RZ, 0x1f, R137 ;  /* 0x0000001fff027819 */ /* 0x000fc40000011489 */
[----:B------:R-:W-:Y:S01]  /*1630*/  LOP3.LUT R27, R7, 0x1c0, RZ, 0xc0, !PT ;  /* 0x000001c0071b7812 */ /* 0x000fe200078ec0ff */
[----:B------:R-:W-:Y:S01]  /*1640*/  STL [R1+0x18], R22 ;  /* 0x0000181601007387 */ /* 0x000fe20000100800 */
[CC--:B------:R-:W-:Y:S02]  /*1650*/  LEA.HI R4, R2.reuse, R137.reuse, RZ, 0x6 ;  /* 0x0000008902047211 */ /* 0x0c0fe400078f30ff */
[----:B------:R-:W-:Y:S02]  /*1660*/  LEA.HI R5, R2, R137, RZ, 0x3 ;  /* 0x0000008902057211 */ /* 0x000fe400078f18ff */
[----:B------:R-:W-:Y:S01]  /*1670*/  LOP3.LUT R18, R3, 0xfffffe00, RZ, 0xc0, !PT ;  /* 0xfffffe0003127812 */ /* 0x000fe200078ec0ff */
[----:B------:R-:W-:Y:S01]  /*1680*/  IMAD.SHL.U32 R2, R4, 0x80, RZ ;  /* 0x0000008004027824 */ /* 0x000fe200078e00ff */
[----:B------:R-:W-:Y:S02]  /*1690*/  SHF.R.U32.HI R25, RZ, 0x3, R229 ;  /* 0x00000003ff197819 */ /* 0x000fe400000116e5 */
[----:B------:R-:W-:-:S02]  /*16a0*/  SHF.R.U32.HI R23, RZ, 0x3, R29 ;  /* 0x00000003ff177819 */ /* 0x000fc4000001161d */
[--C-:B------:R-:W-:Y:S02]  /*16b0*/  LOP3.LUT R4, R229, 0x38, R5.reuse, 0xf8, !PT ;  /* 0x00000038e5047812 */ /* 0x100fe400078ef805 */
[----:B------:R-:W-:Y:S02]  /*16c0*/  LOP3.LUT R3, R29, 0x38, R5, 0xf8, !PT ;  /* 0x000000381d037812 */ /* 0x000fe400078ef805 */
[----:B------:R-:W-:Y:S02]  /*16d0*/  SHF.R.U32.HI R21, RZ, 0x3, R28 ;  /* 0x00000003ff157819 */ /* 0x000fe4000001161c */
[----:B------:R-:W-:Y:S02]  /*16e0*/  SHF.R.U32.HI R19, RZ, 0x3, R27 ;  /* 0x00000003ff137819 */ /* 0x000fe4000001161b */
[--C-:B------:R-:W-:Y:S02]  /*16f0*/  LOP3.LUT R7, R28, 0x38, R5.reuse, 0xf8, !PT ;  /* 0x000000381c077812 */ /* 0x100fe400078ef805 */
[----:B------:R-:W-:-:S02]  /*1700*/  LOP3.LUT R10, R27, 0x38, R5, 0xf8, !PT ;  /* 0x000000381b0a7812 */ /* 0x000fc400078ef805 */
        /* <DEDUP_REMOVED lines=16> */
[C---:B------:R-:W-:Y:S02]  /*1810*/  IADD3 R158, R138.reuse, 0x20, RZ ;  /* 0x000000208a9e7810 */ /* 0x040fe40007ffe0ff */
[----:B------:R-:W-:Y:S02]  /*1820*/  SHF.R.S32.HI R6, RZ, 0x1f, R211 ;  /* 0x0000001fff067819 */ /* 0x000fe400000114d3 */
[----:B------:R-:W-:Y:S02]  /*1830*/  IADD3 R157, R138, 0x60, RZ ;  /* 0x000000608a9d7810 */ /* 0x000fe40007ffe0ff */
[----:B------:R-:W-:-:S02]  /*1840*/  LOP3.LUT R6, R17, 0x7ffffffc, RZ, 0xc0, !PT ;  /* 0x7ffffffc11067812 */ /* 0x000fc400078ec0ff */
[----:B------:R-:W-:Y:S02]  /*1850*/  LOP3.LUT R25, R2, R25, RZ, 0x3c, !PT ;  /* 0x0000001902197212 */ /* 0x000fe400078e3cff */
[----:B------:R-:W-:Y:S02]  /*1860*/  SHF.R.S32.HI R17, RZ, 0x1f, R158 ;  /* 0x0000001fff117819 */ /* 0x000fe4000001149e */
[----:B------:R-:W-:Y:S01]  /*1870*/  SHF.R.S32.HI R7, RZ, 0x1f, R156 ;  /* 0x0000001fff077819 */ /* 0x000fe2000001149c */
[----:B------:R-:W-:Y:S01]  /*1880*/  STL [R1+0x3c], R25 ;  /* 0x00003c1901007387 */ /* 0x000fe20000100800 */
[----:B------:R-:W-:Y:S02]  /*1890*/  SHF.R.S32.HI R2, RZ, 0x1f, R157 ;  /* 0x0000001fff027819 */ /* 0x000fe4000001149d */
[----:B------:R-:W-:Y:S01]  /*18a0*/  LOP3.LUT R10, R29, 0x38, R132, 0xf8, !PT ;  /* 0x000000381d0a7812 */ /* 0x000fe200078ef884 */
[----:B------:R-:W-:Y:S01]  /*18b0*/  STL [R1+0x8], R17 ;  /* 0x0000081101007387 */ /* 0x000fe20000100800 */
[CC--:B------:R-:W-:Y:S01]  /*18c0*/  IADD3 R3, R11.reuse, R9.reuse, R12 ;  /* 0x000000090b037210 */ /* 0x0c0fe20007ffe00c */
[----:B------:R-:W-:Y:S01]  /*18d0*/  IMAD.MOV.U32 R12, RZ, RZ, 0x40 ;  /* 0x00000040ff0c7424 */ /* 0x000fe200078e00ff */
[----:B------:R-:W-:Y:S01]  /*18e0*/  LOP3.LUT R4, R11, R9, RZ, 0xfc, !PT ;  /* 0x000000090b047212 */ /* 0x000fe200078efcff */
[----:B------:R1:W-:Y:S01]  /*18f0*/  STL [R1+0x4], R7 ;  /* 0x0000040701007387 */ /* 0x0003e20000100800 */
[----:B------:R-:W-:Y:S01]  /*1900*/  LOP3.LUT R10, R22, R10, R23, 0xf6, !PT ;  /* 0x0000000a160a7212 */ /* 0x000fe200078ef617 */
[----:B------:R-:W-:Y:S01]  /*1910*/  IMAD.MOV.U32 R11, RZ, RZ, 0x20 ;  /* 0x00000020ff0b7424 */ /* 0x000fe200078e00ff */
[--C-:B------:R-:W-:Y:S01]  /*1920*/  LOP3.LUT R9, R28, 0x38, R132.reuse, 0xf8, !PT ;  /* 0x000000381c097812 */ /* 0x100fe200078ef884 */
[----:B------:R2:W-:Y:S01]  /*1930*/  STL [R1], R2 ;  /* 0x0000000201007387 */ /* 0x0005e20000100800 */
[----:B------:R-:W-:-:S02]  /*1940*/  LOP3.LUT R8, R27, 0x38, R132, 0xf8, !PT ;  /* 0x000000381b087812 */ /* 0x000fc400078ef884 */
[----:B------:R-:W-:Y:S02]  /*1950*/  LEA R177, R0, 0xc080, 0x1 ;  /* 0x0000c08000b17811 */ /* 0x000fe400078e08ff */
[----:B------:R-:W-:Y:S02]  /*1960*/  SHF.R.S32.HI R0, RZ, 0x3, R5 ;  /* 0x00000003ff007819 */ /* 0x000fe40000011405 */
[----:B------:R-:W-:Y:S02]  /*1970*/  LOP3.LUT R201, R5, 0xfffffff8, RZ, 0xc0, !PT ;  /* 0xfffffff805c97812 */ /* 0x000fe400078ec0ff */
[----:B------:R-:W-:Y:S01]  /*1980*/  LEA R5, R10, 0x10080, 0x1 ;  /* 0x000100800a057811 */ /* 0x000fe200078e08ff */
[----:B------:R-:W-:Y:S01]  /*1990*/  STL [R1+0xc], R0 ;  /* 0x00000c0001007387 */ /* 0x000fe20000100800 */
[----:B------:R-:W-:Y:S02]  /*19a0*/  LOP3.LUT R9, R20, R9, R21, 0xf6, !PT ;  /* 0x0000000914097212 */ /* 0x000fe400078ef615 */
[----:B------:R-:W-:Y:S01]  /*19b0*/  LOP3.LUT R8, R18, R8, R19, 0xf6, !PT ;  /* 0x0000000812087212 */ /* 0x000fe200078ef613 */
[----:B------:R3:W-:Y:S01]  /*19c0*/  STL [R1+0x34], R5 ;  /* 0x0000340501007387 */ /* 0x0007e20000100800 */
[----:B------:R-:W-:-:S02]  /*19d0*/  LEA R9, R9, 0x10080, 0x1 ;  /* 0x0001008009097811 */ /* 0x000fc400078e08ff */
[----:B------:R-:W-:Y:S02]  /*19e0*/  LEA R8, R8, 0x10080, 0x1 ;  /* 0x0001008008087811 */ /* 0x000fe400078e08ff */
[----:B------:R-:W-:Y:S01]  /*19f0*/  LEA R182, R3, 0x10080, 0x1 ;  /* 0x0001008003b67811 */ /* 0x000fe200078e08ff */
[----:B------:R4:W-:Y:S01]  /*1a00*/  STL [R1+0x30], R9 ;  /* 0x0000300901007387 */ /* 0x0009e20000100800 */
[----:B------:R-:W-:Y:S02]  /*1a10*/  LEA R178, R4, 0x8080, 0x1 ;  /* 0x0000808004b27811 */ /* 0x000fe400078e08ff */
[----:B-1----:R-:W-:Y:S01]  /*1a20*/  SEL R7, R12, 0xffffffc0, !P2 ;  /* 0xffffffc00c077807 */ /* 0x002fe20005000000 */
[----:B------:R1:W-:Y:S01]  /*1a30*/  STL [R1+0x2c], R8 ;  /* 0x00002c0801007387 */ /* 0x0003e20000100800 */
[----:B--2---:R-:W-:Y:S01]  /*1a40*/  IMAD.IADD R2, R26, 0x1, -R6 ;  /* 0x000000011a027824 */ /* 0x004fe200078e0a06 */
[----:B------:R-:W-:Y:S02]  /*1a50*/  SEL R6, R11, 0xffffffe0, !P1 ;  /* 0xffffffe00b067807 */ /* 0x000fe40004800000 */
[----:B------:R-:W-:Y:S01]  /*1a60*/  LOP3.LUT R219, R25, R230, RZ, 0xfc, !PT ;  /* 0x000000e619db7212 */ /* 0x000fe200078efcff */
[----:B------:R-:W-:Y:S01]  /*1a70*/  IMAD.SHL.U32 R215, R2, 0x2, RZ ;  /* 0x0000000202d77824 */ /* 0x000fe200078e00ff */
[----:B------:R-:W-:Y:S01]  /*1a80*/  SEL R2, R11, 0xffffffe0, !P4 ;  /* 0xffffffe00b027807 */ /* 0x000fe20006000000 */
[----:B------:R-:W-:Y:S01]  /*1a90*/  IMAD.IADD R239, R236, 0x1, R6 ;  /* 0x00000001ecef7824 */ /* 0x000fe200078e0206 */
[----:B------:R-:W-:Y:S01]  /*1aa0*/  IADD3 R200, R132, 0x80, RZ ;  /* 0x0000008084c87810 */ /* 0x000fe20007ffe0ff */
[----:B------:R-:W-:Y:S01]  /*1ab0*/  IMAD.IADD R238, R6, 0x1, R237 ;  /* 0x0000000106ee7824 */ /* 0x000fe200078e02ed */
[C---:B------:R-:W-:Y:S01]  /*1ac0*/  IADD3 R250, R215.reuse, 0xe0, RZ ;  /* 0x000000e0d7fa7810 */ /* 0x040fe20007ffe0ff */
[----:B------:R-:W-:Y:S01]  /*1ad0*/  IMAD.IADD R183, R182, 0x1, R2 ;  /* 0x00000001b6b77824 */ /* 0x000fe200078e0202 */
[C---:B------:R-:W-:Y:S01]  /*1ae0*/  IADD3 R247, R215.reuse, 0xf8, RZ ;  /* 0x000000f8d7f77810 */ /* 0x040fe20007ffe0ff */
[----:B------:R-:W-:Y:S01]  /*1af0*/  IMAD.IADD R179, R2, 0x1, R178 ;  /* 0x0000000102b37824 */ /* 0x000fe200078e02b2 */
[----:B------:R-:W-:Y:S01]  /*1b00*/  IADD3 R252, R215, 0xd0, RZ ;  /* 0x000000d0d7fc7810 */ /* 0x000fe20007ffe0ff */
[----:B------:R-:W-:Y:S01]  /*1b10*/  IMAD.SHL.U32 R219, R219, 0x2, RZ ;  /* 0x00000002dbdb7824 */ /* 0x000fe200078e00ff */
[----:B---3--:R-:W-:Y:S01]  /*1b20*/  SHF.R.S32.HI R5, RZ, 0x1f, R215 ;  /* 0x0000001fff057819 */ /* 0x008fe200000114d7 */
[----:B------:R-:W-:Y:S01]  /*1b30*/  IMAD.IADD R243, R236, 0x1, R7 ;  /* 0x00000001ecf37824 */ /* 0x000fe200078e0207 */
[----:B------:R-:W-:Y:S01]  /*1b40*/  IADD3 R5, R215, 0xc8, RZ ;  /* 0x000000c8d7057810 */ /* 0x000fe20007ffe0ff */
[----:B------:R-:W-:Y:S01]  /*1b50*/  IMAD.IADD R242, R7, 0x1, R239 ;  /* 0x0000000107f27824 */ /* 0x000fe200078e02ef */
[----:B------:R-:W-:Y:S01]  /*1b60*/  IADD3 R251, R215, 0xd8, RZ ;  /* 0x000000d8d7fb7810 */ /* 0x000fe20007ffe0ff */
[----:B------:R-:W-:Y:S01]  /*1b70*/  IMAD.IADD R241, R7, 0x1, R237 ;  /* 0x0000000107f17824 */ /* 0x000fe200078e02ed */
[----:B----4-:R-:W-:Y:S01]  /*1b80*/  IADD3 R9, R215, 0xb8, RZ ;  /* 0x000000b8d7097810 */ /* 0x010fe20007ffe0ff */
[----:B------:R-:W-:Y:S01]  /*1b90*/  IMAD.IADD R240, R238, 0x1, R7 ;  /* 0x00000001eef07824 */ /* 0x000fe200078e0207 */
[----:B------:R-:W-:-:S02]  /*1ba0*/  SHF.R.S32.HI R5, RZ, 0x1f, R5 ;  /* 0x0000001fff057819 */ /* 0x000fc40000011405 */
[C---:B-1----:R-:W-:Y:S02]  /*1bb0*/  IADD3 R8, R215.reuse, 0xc0, RZ ;  /* 0x000000c0d7087810 */ /* 0x042fe40007ffe0ff */
[----:B------:R-:W-:Y:S02]  /*1bc0*/  SHF.R.S32.HI R5, RZ, 0x1f, R250 ;  /* 0x0000001fff057819 */ /* 0x000fe400000114fa */
[C---:B------:R-:W-:Y:S02]  /*1bd0*/  IADD3 R249, R215.reuse, 0xe8, RZ ;  /* 0x000000e8d7f97810 */ /* 0x040fe40007ffe0ff */
[----:B------:R-:W-:Y:S02]  /*1be0*/  SHF.R.S32.HI R5, RZ, 0x1f, R247 ;  /* 0x0000001fff057819 */ /* 0x000fe400000114f7 */
[----:B------:R-:W-:Y:S02]  /*1bf0*/  IADD3 R248, R215, 0xf0, RZ ;  /* 0x000000f0d7f87810 */ /* 0x000fe40007ffe0ff */
[----:B------:R-:W-:-:S02]  /*1c00*/  LEA R5, R16, 0x10080, 0x1 ;  /* 0x0001008010057811 */ /* 0x000fc400078e08ff */
[----:B------:R-:W-:Y:S02]  /*1c10*/  SHF.R.S32.HI R9, RZ, 0x1f, R9 ;  /* 0x0000001fff097819 */ /* 0x000fe40000011409 */
[----:B------:R-:W-:Y:S01]  /*1c20*/  SHF.R.S32.HI R8, RZ, 0x1f, R8 ;  /* 0x0000001fff087819 */ /* 0x000fe20000011408 */
[----:B------:R1:W-:Y:S01]  /*1c30*/  STL [R1+0x28], R5 ;  /* 0x0000280501007387 */ /* 0x0003e20000100800 */
[----:B------:R-:W-:Y:S02]  /*1c40*/  SHF.R.S32.HI R9, RZ, 0x1f, R252 ;  /* 0x0000001fff097819 */ /* 0x000fe400000114fc */
[----:B------:R-:W-:Y:S02]  /*1c50*/  SHF.R.S32.HI R8, RZ, 0x1f, R251 ;  /* 0x0000001fff087819 */ /* 0x000fe400000114fb */
[----:B------:R-:W-:Y:S02]  /*1c60*/  SHF.R.S32.HI R9, RZ, 0x1f, R249 ;  /* 0x0000001fff097819 */ /* 0x000fe400000114f9 */
[----:B------:R-:W-:-:S02]  /*1c70*/  SHF.R.S32.HI R8, RZ, 0x1f, R248 ;  /* 0x0000001fff087819 */ /* 0x000fc400000114f8 */
[----:B------:R-:W-:Y:S02]  /*1c80*/  LEA R9, R15, 0x10080, 0x1 ;  /* 0x000100800f097811 */ /* 0x000fe400078e08ff */
[----:B------:R-:W-:Y:S02]  /*1c90*/  LEA R8, R14, 0x10080, 0x1 ;  /* 0x000100800e087811 */ /* 0x000fe400078e08ff */
[C---:B------:R-:W-:Y:S01]  /*1ca0*/  IADD3 R33, R215.reuse, 0x8, RZ ;  /* 0x00000008d7217810 */ /* 0x040fe20007ffe0ff */
[----:B------:R2:W-:Y:S01]  /*1cb0*/  STL [R1+0x24], R9 ;  /* 0x0000240901007387 */ /* 0x0005e20000100800 */
[----:B------:R-:W-:Y:S02]  /*1cc0*/  SEL R0, R12, 0xffffffc0, !P3 ;  /* 0xffffffc00c007807 */ /* 0x000fe40005800000 */
[C---:B------:R-:W-:Y:S01]  /*1cd0*/  IADD3 R32, R215.reuse, 0x10, RZ ;  /* 0x00000010d7207810 */ /* 0x040fe20007ffe0ff */
[----:B------:R2:W-:Y:S01]  /*1ce0*/  STL [R1+0x20], R8 ;  /* 0x0000200801007387 */ /* 0x0005e20000100800 */
[C---:B------:R-:W-:Y:S01]  /*1cf0*/  IADD3 R31, R215.reuse, 0x18, RZ ;  /* 0x00000018d71f7810 */ /* 0x040fe20007ffe0ff */
[----:B------:R-:W-:Y:S01]  /*1d00*/  IMAD.IADD R185, R182, 0x1, R0 ;  /* 0x00000001b6b97824 */ /* 0x000fe200078e0200 */
[----:B------:R-:W-:Y:S01]  /*1d10*/  IADD3 R199, R132, 0xc0, RZ ;  /* 0x000000c084c77810 */ /* 0x000fe20007ffe0ff */
[C---:B------:R-:W-:Y:S01]  /*1d20*/  IMAD.IADD R181, R0.reuse, 0x1, R178 ;  /* 0x0000000100b57824 */ /* 0x040fe200078e02b2 */
[----:B------:R-:W-:Y:S01]  /*1d30*/  IADD3 R246, R215, 0x20, RZ ;  /* 0x00000020d7f67810 */ /* 0x000fe20007ffe0ff */
[----:B------:R-:W-:Y:S01]  /*1d40*/  IMAD.IADD R184, R183, 0x1, R0 ;  /* 0x00000001b7b87824 */ /* 0x000fe200078e0200 */
[----:B-1----:R-:W-:Y:S01]  /*1d50*/  LEA R5, R13, 0x10080, 0x1 ;  /* 0x000100800d057811 */ /* 0x002fe200078e08ff */
[----:B------:R-:W-:Y:S01]  /*1d60*/  IMAD.IADD R180, R0, 0x1, R179 ;  /* 0x0000000100b47824 */ /* 0x000fe200078e02b3 */
[----:B------:R-:W-:-:S02]  /*1d70*/  IADD3 R245, R215, 0x28, RZ ;  /* 0x00000028d7f57810 */ /* 0x000fc40007ffe0ff */
[C---:B------:R-:W-:Y:S01]  /*1d80*/  IADD3 R30, R215.reuse, 0x30, RZ ;  /* 0x00000030d71e7810 */ /* 0x040fe20007ffe0ff */
[----:B------:R2:W-:Y:S01]  /*1d90*/  STL [R1+0x1c], R5 ;  /* 0x00001c0501007387 */ /* 0x0005e20000100800 */
[C---:B------:R-:W-:Y:S02]  /*1da0*/  IADD3 R29, R215.reuse, 0x38, RZ ;  /* 0x00000038d71d7810 */ /* 0x040fe40007ffe0ff */
[C---:B------:R-:W-:Y:S02]  /*1db0*/  IADD3 R28, R215.reuse, 0x40, RZ ;  /* 0x00000040d71c7810 */ /* 0x040fe40007ffe0ff */
[C---:B------:R-:W-:Y:S02]  /*1dc0*/  IADD3 R27, R215.reuse, 0x48, RZ ;  /* 0x00000048d71b7810 */ /* 0x040fe40007ffe0ff */
[C---:B------:R-:W-:Y:S02]  /*1dd0*/  IADD3 R26, R215.reuse, 0x50, RZ ;  /* 0x00000050d71a7810 */ /* 0x040fe40007ffe0ff */
[----:B------:R-:W-:-:S02]  /*1de0*/  IADD3 R25, R215, 0x58, RZ ;  /* 0x00000058d7197810 */ /* 0x000fc40007ffe0ff */
        /* <DEDUP_REMOVED lines=10> */
[----:B------:R-:W-:Y:S02]  /*1e90*/  IADD3 R10, R215, 0xb0, RZ ;  /* 0x000000b0d70a7810 */ /* 0x000fe40007ffe0ff */
        /* <DEDUP_REMOVED lines=26> */
[----:B--2---:R-:W-:Y:S02]  /*2040*/  SHF.R.S32.HI R10, RZ, 0x1f, R10 ;  /* 0x0000001fff0a7819 */ /* 0x004fe4000001140a */
.L_x_972:
[----:B------:R-:W-:Y:S01]  /*2050*/  ISETP.NE.U32.AND P0, PT, RZ, c[0x0][0x370], PT ;  /* 0x0000dc00ff007a0c */ /* 0x000fe20003f05070 */
[----:B------:R-:W-:Y:S01]  /*2060*/  IMAD.MOV.U32 R15, RZ, RZ, 0x4 ;  /* 0x00000004ff0f7424 */ /* 0x000fe200078e00ff */
[----:B------:R-:W-:Y:S01]  /*2070*/  ISETP.NE.U32.AND P1, PT, RZ, c[0x0][0x360], PT ;  /* 0x0000d800ff007a0c */ /* 0x000fe20003f25070 */
[----:B------:R-:W-:Y:S01]  /*2080*/  IMAD.MOV.U32 R226, RZ, RZ, RZ ;  /* 0x000000ffffe27224 */ /* 0x000fe200078e00ff */
[----:B------:R-:W-:Y:S01]  /*2090*/  ISETP.NE.AND.EX P2, PT, RZ, c[0x0][0x374], PT, P0 ;  /* 0x0000dd00ff007a0c */ /* 0x000fe20003f45300 */
[----:B------:R-:W-:Y:S01]  /*20a0*/  IMAD.MOV.U32 R97, RZ, RZ, RZ ;  /* 0x000000ffff617224 */ /* 0x000fe200078e00ff */
[----:B------:R-:W-:Y:S01]  /*20b0*/  ISETP.NE.AND.EX P0, PT, RZ, c[0x0][0x364], PT, P1 ;  /* 0x0000d900ff007a0c */ /* 0x000fe20003f05310 */
[----:B------:R-:W-:Y:S01]  /*20c0*/  IMAD.MOV.U32 R14, RZ, RZ, RZ ;  /* 0x000000ffff0e7224 */ /* 0x000fe200078e00ff */
[----:B------:R-:W-:Y:S01]  /*20d0*/  ISETP.NE.U32.AND P1, PT, RZ, c[0x0][0x348], PT ;  /* 0x0000d200ff007a0c */ /* 0x000fe20003f25070 */
[----:B------:R-:W-:Y:S01]  /*20e0*/  IMAD.MOV.U32 R13, RZ, RZ, RZ ;  /* 0x000000ffff0d7224 */ /* 0x000fe200078e00ff */
[----:B------:R-:W-:Y:S01]  /*20f0*/  ISETP.NE.U32.AND P3, PT, RZ, c[0x0][0x350], PT ;  /* 0x0000d400ff007a0c */ /* 0x000fe20003f65070 */
[----:B------:R-:W-:Y:S01]  /*2100*/  IMAD.WIDE R6, R235, R15, c[0x0][0x348] ;  /* 0x0000d200eb067625 */ /* 0x000fe200078e020f */
[----:B------:R-:W-:-:S02]  /*2110*/  ISETP.NE.U32.AND P4, PT, RZ, c[0x0][0x358], PT ;  /* 0x0000d600ff007a0c */ /* 0x000fc40003f85070 */
[----:B------:R-:W-:Y:S01]  /*2120*/  ISETP.NE.AND.EX P1, PT, RZ, c[0x0][0x34c], PT, P1 ;  /* 0x0000d300ff007a0c */ /* 0x000fe20003f25310 */
[CC--:B------:R-:W-:Y:S01]  /*2130*/  IMAD.WIDE R4, R235.reuse, R15.reuse, c[0x0][0x350] ;  /* 0x0000d400eb047625 */ /* 0x0c0fe200078e020f */
[----:B------:R-:W-:Y:S02]  /*2140*/  ISETP.NE.AND.EX P3, PT, RZ, c[0x0][0x354], PT, P3 ;  /* 0x0000d500ff007a0c */ /* 0x000fe40003f65330 */
[----:B------:R-:W-:Y:S01]  /*2150*/  ISETP.NE.AND.EX P4, PT, RZ, c[0x0][0x35c], PT, P4 ;  /* 0x0000d700ff007a0c */ /* 0x000fe20003f85340 */
[----:B------:R-:W-:-:S04]  /*2160*/  @P2 IMAD.WIDE R10, R235, R15, c[0x0][0x370] ;  /* 0x0000dc00eb0a2625 */ /* 0x000fc800078e020f */
[CC--:B------:R-:W-:Y:S01]  /*2170*/  @P0 IMAD.WIDE R8, R235.reuse, R15.reuse, c[0x0][0x360] ;  /* 0x0000d800eb080625 */ /* 0x0c0fe200078e020f */
[----:B------:R1:W5:Y:S03]  /*2180*/  @P2 LDG.E R226, [R10.64] ;  /* 0x000000080ae22981 */ /* 0x000366000c1e1900 */
[----:B------:R-:W-:Y:S01]  /*2190*/  IMAD.WIDE R2, R235, R15, c[0x0][0x358] ;  /* 0x0000d600eb027625 */ /* 0x000fe200078e020f */
[----:B------:R1:W5:Y:S04]  /*21a0*/  @P0 LDG.E R210, [R8.64] ;  /* 0x0000000808d20981 */ /* 0x000368000c1e1900 */
[----:B------:R1:W5:Y:S04]  /*21b0*/  @P1 LDG.E R97, [R6.64] ;  /* 0x0000000806611981 */ /* 0x000368000c1e1900 */
[----:B------:R1:W5:Y:S04]  /*21c0*/  @P3 LDG.E R14, [R4.64] ;  /* 0x00000008040e3981 */ /* 0x000368000c1e1900 */
[----:B------:R1:W5:Y:S01]  /*21d0*/  @P4 LDG.E R13, [R2.64] ;  /* 0x00000008020d4981 */ /* 0x000362000c1e1900 */
[----:B------:R-:W-:Y:S01]  /*21e0*/  YIELD ;  /* 0x0000000000007946 */ /* 0x000fe20003800000 */
[----:B------:R-:W-:Y:S05]  /*21f0*/  @P0 BRA `(.L_x_713) ;  /* 0x0000005000000947 */ /* 0x000fea0003800000 */
[----:B-----5:R-:W-:Y:S01]  /*2200*/  MOV R210, c[0x0][0x168] ;  /* 0x00005a0000d27a02 */ /* 0x020fe20000000f00 */
[----:B------:R-:W-:Y:S05]  /*2210*/  @!P1 BRA `(.L_x_713) ;  /* 0x0000003000009947 */ /* 0x000fea0003800000 */
[----:B-1----:R-:W2:Y:S04]  /*2220*/  LDG.E R8, [R6.64] ;  /* 0x0000000806087981 */ /* 0x002ea8000c1e1900 */
[----:B------:R-:W2:Y:S02]  /*2230*/  LDG.E R0, [R6.64+0x4] ;  /* 0x0000040806007981 */ /* 0x000ea4000c1e1900 */
[----:B--2---:R-:W-:-:S02]  /*2240*/  IADD3 R210, -R8, R0, RZ ;  /* 0x0000000008d27210 */ /* 0x004fc40007ffe1ff */
.L_x_713:
[----:B------:R-:W-:-:S04]  /*2250*/  ISETP.NE.U32.AND P0, PT, RZ, c[0x0][0x368], PT ;  /* 0x0000da00ff007a0c */ /* 0x000fc80003f05070 */
[----:B------:R-:W-:-:S13]  /*2260*/  ISETP.NE.AND.EX P0, PT, RZ, c[0x0][0x36c], PT, P0 ;  /* 0x0000db00ff007a0c */ /* 0x000fda0003f05300 */
[----:B------:R-:W-:Y:S05]  /*2270*/  @!P0 BRA `(.L_x_714) ;  /* 0x0000003000008947 */ /* 0x000fea0003800000 */
[----:B-1----:R-:W-:-:S05]  /*2280*/  IMAD.WIDE R4, R235, R15, c[0x0][0x368] ;  /* 0x0000da00eb047625 */ /* 0x002fca00078e020f */
[----:B------:R1:W5:Y:S01]  /*2290*/  LDG.E R12, [R4.64] ;  /* 0x00000008040c7981 */ /* 0x000362000c1e1900 */
[----:B------:R-:W-:Y:S05]  /*22a0*/  BRA `(.L_x_715) ;  /* 0x0000005000007947 */ /* 0x000fea0003800000 */
.L_x_714:
[----:B------:R-:W-:Y:S01]  /*22b0*/  MOV R12, UR6 ;  /* 0x00000006000c7c02 */ /* 0x000fe20008000f00 */
[----:B------:R-:W-:Y:S05]  /*22c0*/  @!P3 BRA `(.L_x_715) ;  /* 0x000000300000b947 */ /* 0x000fea0003800000 */
[----:B-1----:R-:W2:Y:S04]  /*22d0*/  LDG.E R6, [R4.64] ;  /* 0x0000000804067981 */ /* 0x002ea8000c1e1900 */
[----:B------:R-:W2:Y:S02]  /*22e0*/  LDG.E R0, [R4.64+0x4] ;  /* 0x0000040804007981 */ /* 0x000ea4000c1e1900 */
[----:B--2---:R-:W-:Y:S02]  /*22f0*/  IADD3 R12, -R6, R0, RZ ;  /* 0x00000000060c7210 */ /* 0x004fe40007ffe1ff */
.L_x_715:
[----:B-1----:R1:W2:Y:S04]  /*2300*/  @P4 LDG.E R5, [R2.64] ;  /* 0x0000000802054981 */ /* 0x0022a8000c1e1900 */
[----:B------:R1:W2:Y:S01]  /*2310*/  @P4 LDG.E R4, [R2.64+0x4] ;  /* 0x0000040802044981 */ /* 0x0002a2000c1e1900 */
[----:B------:R-:W-:Y:S01]  /*2320*/  ISETP.NE.U32.AND P0, PT, RZ, c[0x0][0x378], PT ;  /* 0x0000de00ff007a0c */ /* 0x000fe20003f05070 */
[----:B------:R-:W-:-:S02]  /*2330*/  IMAD.MOV.U32 R0, RZ, RZ, c[0x0][0x2c4] ;  /* 0x0000b100ff007624 */ /* 0x000fc400078e00ff */
[----:B-----5:R-:W-:Y:S01]  /*2340*/  IMAD.MOV.U32 R96, RZ, RZ, R12 ;  /* 0x000000ffff607224 */ /* 0x020fe200078e000c */
[----:B------:R-:W-:Y:S02]  /*2350*/  ISETP.NE.AND.EX P0, PT, RZ, c[0x0][0x37c], PT, P0 ;  /* 0x0000df00ff007a0c */ /* 0x000fe40003f05300 */
[----:B------:R-:W-:Y:S01]  /*2360*/  ISETP.NE.AND P2, PT, R0, 0x1, PT ;  /* 0x000000010000780c */ /* 0x000fe20003f45270 */
[----:B------:R-:W-:Y:S02]  /*2370*/  IMAD.SHL.U32 R227, R233, 0x80, RZ ;  /* 0x00000080e9e37824 */ /* 0x000fe400078e00ff */
[----:B------:R-:W-:Y:S02]  /*2380*/  IMAD.MOV.U32 R53, RZ, RZ, c[0x0][0x228] ;  /* 0x00008a00ff357624 */ /* 0x000fe400078e00ff */
[----:B------:R-:W-:Y:S01]  /*2390*/  IMAD.IADD R11, R12, 0x1, -R226 ;  /* 0x000000010c0b7824 */ /* 0x000fe200078e0ae2 */
[----:B------:R-:W-:Y:S01]  /*23a0*/  IADD3 R0, R227, 0x7f, RZ ;  /* 0x0000007fe3007810 */ /* 0x000fe20007ffe0ff */
[----:B------:R-:W-:Y:S01]  /*23b0*/  IMAD.MOV.U32 R6, RZ, RZ, c[0x0][0x32c] ;  /* 0x0000cb00ff067624 */ /* 0x000fe200078e00ff */
[----:B------:R-:W-:-:S03]  /*23c0*/  LOP3.LUT R214, R214, 0xffffffdf, RZ, 0xc0, !PT ;  /* 0xffffffdfd6d67812 */ /* 0x000fc600078ec0ff */
[----:B-1----:R-:W-:Y:S01]  /*23d0*/  @P0 IMAD.WIDE R2, R235, R15, c[0x0][0x378] ;  /* 0x0000de00eb020625 */ /* 0x002fe200078e020f */
[----:B------:R-:W-:-:S04]  /*23e0*/  ISETP.GE.AND P1, PT, R6, 0x1, PT ;  /* 0x000000010600780c */ /* 0x000fc80003f26270 */
[----:B------:R1:W5:Y:S01]  /*23f0*/  @P0 LDG.E R96, [R2.64] ;  /* 0x0000000802600981 */ /* 0x000362000c1e1900 */
[----:B------:R-:W-:-:S04]  /*2400*/  @P2 LOP3.LUT R214, R214, 0x20, RZ, 0xfc, !PT ;  /* 0x00000020d6d62812 */ /* 0x000fc800078efcff */
[----:B------:R-:W-:-:S04]  /*2410*/  LOP3.LUT R214, R214, 0xffffffbf, RZ, 0xc0, !PT ;  /* 0xffffffbfd6d67812 */ /* 0x000fc800078ec0ff */
[----:B------:R-:W-:Y:S01]  /*2420*/  @P1 LOP3.LUT R214, R214, 0x40, RZ, 0xfc, !PT ;  /* 0x00000040d6d61812 */ /* 0x000fe200078efcff */
[----:B-1----:R-:W-:-:S05]  /*2430*/  @P2 IMAD.HI.U32 R3, R0, c[0x0][0x2c8], RZ ;  /* 0x0000b20000032a27 */ /* 0x002fca00078e00ff */
[----:B------:R-:W-:Y:S01]  /*2440*/  @P2 SHF.R.U32.HI R0, RZ, c[0x0][0x2cc], R3 ;  /* 0x0000b300ff002a19 */ /* 0x000fe20000011603 */
[----:B--2---:R-:W-:-:S04]  /*2450*/  @P4 IMAD.IADD R53, R4, 0x1, -R5 ;  /* 0x0000000104354824 */ /* 0x004fc800078e0a05 */
[----:B------:R-:W-:-:S05]  /*2460*/  IMAD.IADD R209, R11, 0x1, R53 ;  /* 0x000000010bd17824 */ /* 0x000fca00078e0235 */
[C---:B------:R-:W-:Y:S02]  /*2470*/  IADD3 R2, R209.reuse, 0x1f, RZ ;  /* 0x0000001fd1027810 */ /* 0x040fe40007ffe0ff */
[----:B------:R-:W-:Y:S02]  /*2480*/  IADD3 R3, R209, 0x1, -R210 ;  /* 0x00000001d1037810 */ /* 0x000fe40007ffe8d2 */
[----:B------:R-:W-:-:S03]  /*2490*/  SHF.R.S32.HI R4, RZ, 0x1f, R2 ;  /* 0x0000001fff047819 */ /* 0x000fc60000011402 */
[----:B------:R-:W-:Y:S01]  /*24a0*/  IMAD.IADD R0, R3, 0x1, R0 ;  /* 0x0000000103007824 */ /* 0x000fe200078e0200 */
[----:B------:R-:W-:-:S04]  /*24b0*/  LEA.HI R2, R4, R2, RZ, 0x5 ;  /* 0x0000000204027211 */ /* 0x000fc800078f28ff */
[----:B------:R-:W-:Y:S02]  /*24c0*/  IADD3 R3, R0, c[0x0][0x328], RZ ;  /* 0x0000ca0000037a10 */ /* 0x000fe40007ffe0ff */
[----:B------:R-:W-:Y:S01]  /*24d0*/  SHF.R.S32.HI R102, RZ, 0x5, R2 ;  /* 0x00000005ff667819 */ /* 0x000fe20000011402 */
        /* <DEDUP_REMOVED lines=11> */
.L_x_718:
[----:B------:R-:W-:-:S13]  /*2590*/  ISETP.NE.AND P0, PT, R6, 0x1, PT ;  /* 0x000000010600780c */ /* 0x000fda0003f05270 */
[----:B------:R-:W-:-:S05]  /*25a0*/  @P0 IMAD.HI.U32 R0, R2, c[0x0][0x330], RZ ;  /* 0x0000cc0002000a27 */ /* 0x000fca00078e00ff */
[----:B------:R-:W-:Y:S02]  /*25b0*/  @P0 SHF.R.U32.HI R2, RZ, c[0x0][0x334], R0 ;  /* 0x0000cd00ff020a19 */ /* 0x000fe40000011600 */
.L_x_719:
[----:B------:R-:W-:Y:S05]  /*25c0*/  BSYNC B0 ;  /* 0x0000000000007941 */ /* 0x000fea0003800000 */
.L_x_717:
[----:B------:R-:W-:-:S05]  /*25d0*/  IMAD R2, R2, R6, c[0x0][0x32c] ;  /* 0x0000cb0002027624 */ /* 0x000fca00078e0206 */
[----:B------:R-:W-:-:S04]  /*25e0*/  IMNMX R3, R3, R2, PT ;  /* 0x0000000203037217 */ /* 0x000fc80003800200 */
.L_x_716:
[----:B------:R-:W-:Y:S01]  /*25f0*/  IADD3 R3, R3, 0x1f, RZ ;  /* 0x0000001f03037810 */ /* 0x000fe20007ffe0ff */
[----:B------:R-:W-:-:S03]  /*2600*/  @P2 IMAD.HI.U32 R2, R227, c[0x0][0x2c8], RZ ;  /* 0x0000b200e3022a27 */ /* 0x000fc600078e00ff */
[----:B------:R-:W-:Y:S01]  /*2610*/  SHF.R.S32.HI R4, RZ, 0x1f, R3 ;  /* 0x0000001fff047819 */ /* 0x000fe20000011403 */
[----:B------:R-:W-:Y:S01]  /*2620*/  IMAD.MOV.U32 R0, RZ, RZ, R227 ;  /* 0x000000ffff007224 */ /* 0x000fe200078e00e3 */
[----:B------:R-:W-:Y:S01]  /*2630*/  @P2 SHF.R.U32.HI R0, RZ, c[0x0][0x2cc], R2 ;  /* 0x0000b300ff002a19 */ /* 0x000fe20000011602 */
[----:B------:R-:W-:Y:S01]  /*2640*/  IMAD.IADD R136, R209, 0x1, -R210 ;  /* 0x00000001d1887824 */ /* 0x000fe200078e0ad2 */
[----:B------:R-:W-:-:S03]  /*2650*/  LEA.HI R3, R4, R3, RZ, 0x5 ;  /* 0x0000000304037211 */ /* 0x000fc600078f28ff */
[----:B------:R-:W-:Y:S01]  /*2660*/  IMAD.IADD R0, R136, 0x1, R0 ;  /* 0x0000000188007824 */ /* 0x000fe200078e0200 */
[----:B------:R-:W-:-:S04]  /*2670*/  SHF.R.S32.HI R3, RZ, 0x5, R3 ;  /* 0x00000005ff037819 */ /* 0x000fc80000011403 */
[----:B------:R-:W-:Y:S02]  /*2680*/  IADD3 R2, R0, -c[0x0][0x324], RZ ;  /* 0x8000c90000027a10 */ /* 0x000fe40007ffe0ff */
        /* <DEDUP_REMOVED lines=11> */
.L_x_722:
[----:B------:R-:W-:-:S13]  /*2740*/  ISETP.NE.AND P0, PT, R6, 0x1, PT ;  /* 0x000000010600780c */ /* 0x000fda0003f05270 */
[----:B------:R-:W-:-:S05]  /*2750*/  @P0 IMAD.HI.U32 R3, R0, c[0x0][0x330], RZ ;  /* 0x0000cc0000030a27 */ /* 0x000fca00078e00ff */
[----:B------:R-:W-:Y:S02]  /*2760*/  @P0 SHF.R.U32.HI R0, RZ, c[0x0][0x334], R3 ;  /* 0x0000cd00ff000a19 */ /* 0x000fe40000011603 */
.L_x_723:
[----:B------:R-:W-:Y:S05]  /*2770*/  BSYNC B0 ;  /* 0x0000000000007941 */ /* 0x000fea0003800000 */
.L_x_721:
[----:B------:R-:W-:-:S05]  /*2780*/  IMAD R0, R0, c[0x0][0x32c], RZ ;  /* 0x0000cb0000007a24 */ /* 0x000fca00078e02ff */
[----:B------:R-:W-:-:S04]  /*2790*/  IMNMX R2, R2, R0, !PT ;  /* 0x0000000002027217 */ /* 0x000fc80007800200 */
.L_x_720:
[----:B------:R-:W-:Y:S01]  /*27a0*/  SHF.R.S32.HI R0, RZ, 0x1f, R2 ;  /* 0x0000001fff007819 */ /* 0x000fe20000011402 */
[----:B------:R-:W-:Y:S01]  /*27b0*/  BSSY B0, `(.L_x_724) ;  /* 0x000002d000007945 */ /* 0x000fe20003800000 */
[----:B------:R-:W-:Y:S02]  /*27c0*/  LOP3.LUT R3, R234, 0xff000000, RZ, 0xc0, !PT ;  /* 0xff000000ea037812 */ /* 0x000fe400078ec0ff */
[----:B------:R-:W-:Y:S02]  /*27d0*/  LEA.HI R2, R0, R2, RZ, 0x5 ;  /* 0x0000000200027211 */ /* 0x000fe400078f28ff */
[----:B------:R-:W-:Y:S02]  /*27e0*/  LOP3.LUT R4, R234, 0xff0000, RZ, 0xc0, !PT ;  /* 0x00ff0000ea047812 */ /* 0x000fe400078ec0ff */
[----:B------:R-:W-:Y:S02]  /*27f0*/  SHF.R.S32.HI R0, RZ, 0x5, R2 ;  /* 0x00000005ff007819 */ /* 0x000fe40000011402 */
[----:B------:R-:W-:-:S02]  /*2800*/  SHF.R.U32.HI R3, RZ, 0x8, R3 ;  /* 0x00000008ff037819 */ /* 0x000fc40000011603 */
[----:B------:R-:W-:Y:S01]  /*2810*/  IMNMX R5, RZ, R0, !PT ;  /* 0x00000000ff057217 */ /* 0x000fe20007800200 */
[----:B------:R-:W-:Y:S01]  /*2820*/  IMAD.MOV.U32 R0, RZ, RZ, RZ ;  /* 0x000000ffff007224 */ /* 0x000fe200078e00ff */
[----:B------:R-:W-:Y:S02]  /*2830*/  LEA.HI R2, R4, R3, RZ, 0x10 ;  /* 0x0000000304027211 */ /* 0x000fe400078f80ff */
[----:B------:R-:W-:Y:S02]  /*2840*/  ISETP.GT.AND P0, PT, R8, R5, PT ;  /* 0x000000050800720c */ /* 0x000fe40003f04270 */
[----:B------:R-:W-:Y:S02]  /*2850*/  SHF.R.U32.HI R233, RZ, 0x10, R2 ;  /* 0x00000010ffe97819 */ /* 0x000fe40000011602 */
[----:B------:R-:W-:Y:S02]  /*2860*/  LOP3.LUT R244, R2, 0xff, RZ, 0xc0, !PT ;  /* 0x000000ff02f47812 */ /* 0x000fe400078ec0ff */
[----:B------:R-:W-:-:S04]  /*2870*/  ISETP.NE.AND P1, PT, R233, RZ, PT ;  /* 0x000000ffe900720c */ /* 0x000fc80003f25270 */
[----:B------:R-:W-:-:S03]  /*2880*/  SEL R95, R233, c[0x0][0x338], P1 ;  /* 0x0000ce00e95f7a07 */ /* 0x000fc60000800000 */
[----:B------:R-:W-:Y:S05]  /*2890*/  @!P0 BRA `(.L_x_725) ;  /* 0x000001e000008947 */ /* 0x000fea0003800000 */
[----:B------:R-:W-:-:S05]  /*28a0*/  IABS R0, R95 ;  /* 0x0000005f00007213 */ /* 0x000fca0000000000 */
[----:B------:R-:W-:-:S04]  /*28b0*/  IMAD.MOV.U32 R4, RZ, RZ, R0 ;  /* 0x000000ffff047224 */ /* 0x000fc800078e0000 */
[----:B------:R-:W1:Y:S08]  /*28c0*/  I2F.RP R2, R4 ;  /* 0x0000000400027306 */ /* 0x000e700000209400 */
[----:B-1----:R-:W1:Y:S02]  /*28d0*/  MUFU.RCP R2, R2 ;  /* 0x0000000200027308 */ /* 0x002e640000001000 */
[----:B-1----:R-:W-:-:S06]  /*28e0*/  IADD3 R2, R2, 0xffffffe, RZ ;  /* 0x0ffffffe02027810 */ /* 0x002fcc0007ffe0ff */
[----:B------:R1:W2:Y:S02]  /*28f0*/  F2I.FTZ.U32.TRUNC.NTZ R3, R2 ;  /* 0x0000000200037305 */ /* 0x0002a4000021f000 */
[----:B-1----:R-:W-:Y:S01]  /*2900*/  IADD3 R2, R95, -0x1, R8 ;  /* 0xffffffff5f027810 */ /* 0x002fe20007ffe008 */
[----:B--2---:R-:W-:-:S04]  /*2910*/  IMAD.MOV R0, RZ, RZ, -R3 ;  /* 0x000000ffff007224 */ /* 0x004fc800078e0a03 */
[----:B------:R-:W-:Y:S01]  /*2920*/  IMAD.MOV.U32 R7, RZ, RZ, R0 ;  /* 0x000000ffff077224 */ /* 0x000fe200078e0000 */
[----:B------:R-:W-:Y:S01]  /*2930*/  IABS R0, R95 ;  /* 0x0000005f00007213 */ /* 0x000fe20000000000 */
[----:B------:R-:W-:Y:S01]  /*2940*/  IMAD.IADD R6, R2, 0x1, -R5 ;  /* 0x0000000102067824 */ /* 0x000fe200078e0a05 */
[----:B------:R-:W-:Y:S01]  /*2950*/  MOV R2, RZ ;  /* 0x000000ff00027202 */ /* 0x000fe20000000f00 */
[----:B------:R-:W-:Y:S02]  /*2960*/  IMAD R7, R7, R4, RZ ;  /* 0x0000000407077224 */ /* 0x000fe400078e02ff */
[----:B------:R-:W-:Y:S01]  /*2970*/  IMAD.MOV R9, RZ, RZ, -R0 ;  /* 0x000000ffff097224 */ /* 0x000fe200078e0a00 */
[----:B------:R-:W-:Y:S01]  /*2980*/  IABS R10, R6 ;  /* 0x00000006000a7213 */ /* 0x000fe20000000000 */
[----:B------:R-:W-:-:S04]  /*2990*/  IMAD.HI.U32 R0, R3, R7, R2 ;  /* 0x0000000703007227 */ /* 0x000fc800078e0002 */
[----:B------:R-:W-:Y:S02]  /*29a0*/  IMAD.MOV.U32 R2, RZ, RZ, R10 ;  /* 0x000000ffff027224 */ /* 0x000fe400078e000a */
        /* <DEDUP_REMOVED lines=9> */
[----:B------:R-:W-:-:S07]  /*2a40*/  ISETP.GE.AND P1, PT, R2, RZ, PT ;  /* 0x000000ff0200720c */ /* 0x000fce0003f26270 */
[----:B------:R-:W-:-:S06]  /*2a50*/  @P2 IADD3 R0, R0, 0x1, RZ ;  /* 0x0000000100002810 */ /* 0x000fcc0007ffe0ff */
[----:B------:R-:W-:Y:S01]  /*2a60*/  @!P1 IMAD.MOV R0, RZ, RZ, -R0 ;  /* 0x000000ffff009224 */ /* 0x000fe200078e0a00 */
[----:B------:R-:W-:Y:S02]  /*2a70*/  @!P0 LOP3.LUT R0, RZ, R95, RZ, 0x33, !PT ;  /* 0x0000005fff008212 */ /* 0x000fe400078e33ff */
.L_x_725:
[----:B------:R-:W-:Y:S05]  /*2a80*/  BSYNC B0 ;  /* 0x0000000000007941 */ /* 0x000fea0003800000 */
.L_x_724:
[----:B------:R-:W2:Y:S01]  /*2a90*/  LDL R4, [R1+0x3c] ;  /* 0x00003c0001047983 */ /* 0x000ea20000100800 */
[----:B------:R-:W-:-:S04]  /*2aa0*/  IMAD R2, R244, R0, R5 ;  /* 0x00000000f4027224 */ /* 0x000fc800078e0205 */
        /* <DEDUP_REMOVED lines=26> */
[----:B------:R-:W-:Y:S01]  /*2c50*/  SHF.R.S32.HI R8, RZ, 0x1f, R235 ;  /* 0x0000001fff087819 */ /* 0x000fe200000114eb */
[----:B------:R-:W-:Y:S01]  /*2c60*/  IMAD R4, R57, c[0x0][0x238], RZ ;  /* 0x00008e0039047a24 */ /* 0x000fe200078e02ff */
[----:B------:R-:W-:Y:S01]  /*2c70*/  SEL R6, R235, RZ, !P4 ;  /* 0x000000ffeb067207 */ /* 0x000fe20006000000 */
[----:B------:R-:W-:Y:S01]  /*2c80*/  IMAD R0, R46, -0x20, R93 ;  /* 0xffffffe02e007824 */ /* 0x000fe200078e025d */
[----:B------:R-:W-:Y:S01]  /*2c90*/  SEL R7, R8, RZ, !P4 ;  /* 0x000000ff08077207 */ /* 0x000fe20006000000 */
[----:B------:R-:W-:Y:S01]  /*2ca0*/  IMAD R4, R56, c[0x0][0x23c], R4 ;  /* 0x00008f0038047a24 */ /* 0x000fe200078e0204 */
[C---:B------:R-:W-:Y:S01]  /*2cb0*/  SHF.L.U64.HI R101, R105.reuse, R100, c[0x0][0x23c] ;  /* 0x00008f0069657619 */ /* 0x040fe20000010264 */
[----:B------:R-:W-:Y:S01]  /*2cc0*/  IMAD.SHL.U32 R105, R105, 0x20, RZ ;  /* 0x0000002069697824 */ /* 0x000fe200078e00ff */
[----:B------:R-:W-:Y:S01]  /*2cd0*/  ISETP.GT.AND P0, PT, R0, RZ, PT ;  /* 0x000000ff0000720c */ /* 0x000fe20003f04270 */
[----:B------:R-:W-:Y:S01]  /*2ce0*/  IMAD.IADD R3, R3, 0x1, R4 ;  /* 0x0000000103037824 */ /* 0x000fe200078e0204 */
[----:B------:R-:W-:Y:S01]  /*2cf0*/  ISETP.GE.AND P2, PT, R132, c[0x0][0x1d4], PT ;  /* 0x0000750084007a0c */ /* 0x000fe20003f46270 */
[----:B------:R-:W-:Y:S01]  /*2d00*/  IMAD R0, R7, c[0x0][0x248], RZ ;  /* 0x0000920007007a24 */ /* 0x000fe200078e02ff */
[----:B------:R-:W-:Y:S01]  /*2d10*/  ISETP.GE.AND P6, PT, R137, c[0x0][0x1d4], PT ;  /* 0x0000750089007a0c */ /* 0x000fe20003fc6270 */
[----:B------:R-:W-:Y:S01]  /*2d20*/  IMAD.WIDE.U32 R2, R19, c[0x0][0x240], R2 ;  /* 0x0000900013027a25 */ /* 0x000fe200078e0002 */
[----:B------:R-:W-:-:S02]  /*2d30*/  ISETP.GE.AND P5, PT, R200, c[0x0][0x1d4], PT ;  /* 0x00007500c8007a0c */ /* 0x000fc40003fa6270 */
[----:B------:R-:W-:Y:S01]  /*2d40*/  ISETP.GE.AND P4, PT, R199, c[0x0][0x1d4], PT ;  /* 0x00007500c7007a0c */ /* 0x000fe20003f86270 */
[----:B------:R-:W-:Y:S01]  /*2d50*/  IMAD R3, R19, c[0x0][0x244], R3 ;  /* 0x0000910013037a24 */ /* 0x000fe200078e0203 */
[----:B------:R-:W-:Y:S01]  /*2d60*/  LOP3.LUT R214, R214, 0xfffffffe, RZ, 0xc0, !PT ;  /* 0xfffffffed6d67812 */ /* 0x000fe200078ec0ff */
[C---:B------:R-:W-:Y:S02]  /*2d70*/  IMAD R4, R6.reuse, c[0x0][0x24c], R0 ;  /* 0x0000930006047a24 */ /* 0x040fe400078e0200 */
[----:B------:R-:W-:Y:S01]  /*2d80*/  IMAD.WIDE.U32 R60, R6, c[0x0][0x248], R2 ;  /* 0x00009200063c7a25 */ /* 0x000fe200078e0002 */
[----:B------:R-:W-:Y:S02]  /*2d90*/  @P0 SHF.R.S32.HI R2, RZ, 0x1f, R46 ;  /* 0x0000001fff020819 */ /* 0x000fe4000001142e */
[----:B------:R-:W-:Y:S01]  /*2da0*/  @P2 LOP3.LUT R214, R214, 0x1, RZ, 0xfc, !PT ;  /* 0x00000001d6d62812 */ /* 0x000fe200078efcff */
[----:B------:R-:W-:Y:S02]  /*2db0*/  @P0 IMAD R0, R101, R46, RZ ;  /* 0x0000002e65000224 */ /* 0x000fe400078e02ff */
[----:B------:R-:W-:-:S02]  /*2dc0*/  IMAD.IADD R59, R61, 0x1, R4 ;  /* 0x000000013d3b7824 */ /* 0x000fc400078e0204 */
[----:B------:R-:W-:Y:S02]  /*2dd0*/  @P0 IMAD.MOV.U32 R58, RZ, RZ, R60 ;  /* 0x000000ffff3a0224 */ /* 0x000fe400078e003c */
[-C--:B------:R-:W-:Y:S02]  /*2de0*/  @P0 IMAD R0, R2, R105.reuse, R0 ;  /* 0x0000006902000224 */ /* 0x080fe400078e0200 */
[----:B------:R-:W-:-:S04]  /*2df0*/  @P0 IMAD.WIDE.U32 R4, R46, R105, R58 ;  /* 0x000000692e040225 */ /* 0x000fc800078e003a */
[----:B------:R-:W-:Y:S01]  /*2e00*/  @P0 IMAD.IADD R0, R5, 0x1, R0 ;  /* 0x0000000105000824 */ /* 0x000fe200078e0200 */
[----:B------:R-:W-:-:S04]  /*2e10*/  @P0 LEA R2, P1, R4, c[0x0][0x220], 0x1 ;  /* 0x0000880004020a11 */ /* 0x000fc800078208ff */
[----:B------:R-:W-:-:S05]  /*2e20*/  @P0 LEA.HI.X R3, R4, c[0x0][0x224], R0, 0x1, P1 ;  /* 0x0000890004030a11 */ /* 0x000fca00008f0c00 */
[----:B------:R-:W-:Y:S01]  /*2e30*/  @!PT LDS RZ, [RZ] ;  /* 0x00000000fffff984 */ /* 0x000fe20000000800 */
[----:B------:R-:W-:Y:S01]  /*2e40*/  @!PT LDS RZ, [RZ] ;  /* 0x00000000fffff984 */ /* 0x000fe20000000800 */
[----:B------:R-:W-:Y:S01]  /*2e50*/  @!PT LDS RZ, [RZ] ;  /* 0x00000000fffff984 */ /* 0x000fe20000000800 */
[----:B------:R1:W-:Y:S04]  /*2e60*/  @P0 LDGSTS.E.BYPASS.LTC128B.128 [R194+0xc080], [R2.64], !P2 ;  /* 0x0c08000002c20fae */ /* 0x0003e8000d101d48 */
[----:B------:R1:W-:Y:S04]  /*2e70*/  @P0 LDGSTS.E.BYPASS.LTC128B.128 [R194+0xd080], [R2.64+0x80], !P6 ;  /* 0x0d08008002c20fae */ /* 0x0003e8000f101d48 */
[----:B------:R1:W-:Y:S04]  /*2e80*/  @P0 LDGSTS.E.BYPASS.LTC128B.128 [R194+0xe080], [R2.64+0x100], !P5 ;  /* 0x0e08010002c20fae */ /* 0x0003e8000e901d48 */
[----:B------:R1:W-:Y:S01]  /*2e90*/  @P0 LDGSTS.E.BYPASS.LTC128B.128 [R194+0xf080], [R2.64+0x180], !P4 ;  /* 0x0f08018002c20fae */ /* 0x0003e2000e101d48 */
[----:B------:R-:W-:-:S02]  /*2ea0*/  ISETP.NE.U32.AND P0, PT, RZ, c[0x0][0x340], PT ;  /* 0x0000d000ff007a0c */ /* 0x000fc40003f05070 */
[----:B------:R-:W-:Y:S01]  /*2eb0*/  ISETP.GE.AND P1, PT, R132, c[0x0][0x27c], PT ;  /* 0x00009f0084007a0c */ /* 0x000fe20003f26270 */
[----:B------:R-:W-:Y:S01]  /*2ec0*/  IMAD.MOV.U32 R98, RZ, RZ, c[0x0][0x27c] ;  /* 0x00009f00ff627624 */ /* 0x000fe200078e00ff */
[----:B------:R-:W-:Y:S01]  /*2ed0*/  ISETP.NE.AND.EX P0, PT, RZ, c[0x0][0x344], PT, P0 ;  /* 0x0000d100ff007a0c */ /* 0x000fe20003f05300 */
[----:B------:R-:W0:-:S12]  /*2ee0*/  LDGDEPBAR ;  /* 0x00000000000079af */ /* 0x000e180000000000 */
[----:B-1----:R-:W-:-:S06]  /*2ef0*/  @P0 IMAD.WIDE R2, R235, R15, c[0x0][0x340] ;  /* 0x0000d000eb020625 */ /* 0x002fcc00078e020f */
[----:B------:R-:W2:Y:S01]  /*2f00*/  @P0 LDG.E R2, [R2.64] ;  /* 0x0000000802020981 */ /* 0x000ea2000c1e1900 */
[----:B------:R-:W-:Y:S01]  /*2f10*/  LOP3.LUT R214, R214, 0xfffffffd, RZ, 0xc0, !PT ;  /* 0xfffffffdd6d67812 */ /* 0x000fe200078ec0ff */
[----:B------:R-:W-:Y:S01]  /*2f20*/  WARPSYNC 0xffffffff ;  /* 0xffffffff00007948 */ /* 0x000fe20003800000 */
[----:B-----5:R-:W-:Y:S01]  /*2f30*/  SHF.R.S32.HI R18, RZ, 0x1f, R96 ;  /* 0x0000001fff127819 */ /* 0x020fe20000011460 */
[----:B------:R-:W-:Y:S01]  /*2f40*/  IMAD.SHL.U32 R98, R98, 0x2, RZ ;  /* 0x0000000262627824 */ /* 0x000fe200078e00ff */
[----:B------:R-:W-:Y:S02]  /*2f50*/  @P1 LOP3.LUT R214, R214, 0x2, RZ, 0xfc, !PT ;  /* 0x00000002d6d61812 */ /* 0x000fe400078efcff */
[----:B--2---:R-:W-:Y:S01]  /*2f60*/  @P0 SHF.R.S32.HI R3, RZ, 0x1f, R2 ;  /* 0x0000001fff030819 */ /* 0x004fe20000011402 */
[----:B------:R-:W-:Y:S02]  /*2f70*/  @!P0 IMAD.MOV.U32 R2, RZ, RZ, R235 ;  /* 0x000000ffff028224 */ /* 0x000fe400078e00eb */
[----:B------:R-:W-:-:S02]  /*2f80*/  @!P0 IMAD.MOV.U32 R3, RZ, RZ, R8 ;  /* 0x000000ffff038224 */ /* 0x000fc400078e0008 */
[----:B------:R-:W-:Y:S01]  /*2f90*/  IMAD.WIDE.U32 R4, R19, c[0x0][0x260], R132 ;  /* 0x0000980013047a25 */ /* 0x000fe200078e0084 */
[----:B------:R-:W-:Y:S01]  /*2fa0*/  ISETP.GE.AND P0, PT, R137, c[0x0][0x27c], PT ;  /* 0x00009f0089007a0c */ /* 0x000fe20003f06270 */
[----:B------:R-:W-:Y:S01]  /*2fb0*/  BAR.SYNC.DEFER_BLOCKING 0x0 ;  /* 0x0000000000007b1d */ /* 0x000fe20000010000 */
[----:B------:R-:W-:Y:S01]  /*2fc0*/  SEL R8, RZ, c[0x0][0x27c], !P1 ;  /* 0x00009f00ff087a07 */ /* 0x000fe20004800000 */
[----:B------:R-:W-:Y:S01]  /*2fd0*/  IMAD R0, R7, c[0x0][0x268], RZ ;  /* 0x00009a0007007a24 */ /* 0x000fe200078e02ff */
[----:B------:R-:W-:Y:S01]  /*2fe0*/  LOP3.LUT R214, R214, 0xfffffffb, RZ, 0xc0, !PT ;  /* 0xfffffffbd6d67812 */ /* 0x000fe200078ec0ff */
[----:B------:R-:W-:Y:S01]  /*2ff0*/  IMAD R5, R19, c[0x0][0x264], R5 ;  /* 0x0000990013057a24 */ /* 0x000fe200078e0205 */
[----:B------:R-:W-:Y:S01]  /*3000*/  SHF.R.U32.HI R21, RZ, 0x3, R229 ;  /* 0x00000003ff157819 */ /* 0x000fe200000116e5 */
[C---:B------:R-:W-:Y:S01]  /*3010*/  IMAD R20, R6.reuse, c[0x0][0x26c], R0 ;  /* 0x00009b0006147a24 */ /* 0x040fe200078e0200 */
[----:B------:R-:W-:Y:S01]  /*3020*/  MOV R106, c[0x0][0x27c] ;  /* 0x00009f00006a7a02 */ /* 0x000fe20000000f00 */
[----:B------:R-:W-:Y:S01]  /*3030*/  IMAD R0, R9, c[0x0][0x290], RZ ;  /* 0x0000a40009007a24 */ /* 0x000fe200078e02ff */
[----:B------:R-:W-:Y:S01]  /*3040*/  MOV R104, c[0x0][0x280] ;  /* 0x0000a00000687a02 */ /* 0x000fe20000000f00 */
[----:B------:R-:W-:Y:S01]  /*3050*/  IMAD.WIDE.U32 R76, R6, c[0x0][0x268], R4 ;  /* 0x00009a00064c7a25 */ /* 0x000fe200078e0004 */
[----:B------:R-:W-:Y:S01]  /*3060*/  ULDC.U8 UR5, c[0x0][0x298] ;  /* 0x0000a60000057ab9 */ /* 0x000fe20000000000 */
[----:B------:R-:W-:-:S02]  /*3070*/  @P0 LOP3.LUT R214, R214, 0x4, RZ, 0xfc, !PT ;  /* 0x00000004d6d60812 */ /* 0x000fc400078efcff */
[----:B------:R-:W-:Y:S01]  /*3080*/  IMAD R9, R9, c[0x0][0x280], RZ ;  /* 0x0000a00009097a24 */ /* 0x000fe200078e02ff */
[----:B------:R-:W-:Y:S01]  /*3090*/  IADD3 R90, R77, R20, RZ ;  /* 0x000000144d5a7210 */ /* 0x000fe20007ffe0ff */
[----:B------:R-:W-:Y:S01]  /*30a0*/  IMAD.WIDE.U32 R4, R211, c[0x0][0x290], R132 ;  /* 0x0000a400d3047a25 */ /* 0x000fe200078e0084 */
[----:B------:R-:W-:-:S03]  /*30b0*/  LOP3.LUT R214, R214, 0xffffffef, RZ, 0xc0, !PT ;  /* 0xffffffefd6d67812 */ /* 0x000fc600078ec0ff */
[C---:B------:R-:W-:Y:S01]  /*30c0*/  IMAD R0, R211.reuse, c[0x0][0x294], R0 ;  /* 0x0000a500d3007a24 */ /* 0x040fe200078e0200 */
[----:B------:R-:W-:Y:S01]  /*30d0*/  MOV R10, R4 ;  /* 0x00000004000a7202 */ /* 0x000fe20000000f00 */
[----:B------:R-:W-:Y:S01]  /*30e0*/  IMAD.IADD R94, R12, 0x1, R14 ;  /* 0x000000010c5e7824 */ /* 0x000fe200078e020e */
[----:B------:R-:W-:Y:S01]  /*30f0*/  LOP3.LUT R214, R214, 0xfffffff7, RZ, 0xc0, !PT ;  /* 0xfffffff7d6d67812 */ /* 0x000fe200078ec0ff */
[----:B------:R-:W-:-:S04]  /*3100*/  IMAD.WIDE.U32 R6, R211, c[0x0][0x280], R132 ;  /* 0x0000a000d3067a25 */ /* 0x000fc800078e0084 */
[----:B------:R-:W-:Y:S02]  /*3110*/  IMAD R14, R211, c[0x0][0x284], R9 ;  /* 0x0000a100d30e7a24 */ /* 0x000fe400078e0209 */
[----:B------:R-:W-:Y:S01]  /*3120*/  IMAD.IADD R11, R5, 0x1, R0 ;  /* 0x00000001050b7824 */ /* 0x000fe200078e0200 */
[----:B------:R-:W-:Y:S01]  /*3130*/  SEL R5, RZ, c[0x0][0x27c], !P0 ;  /* 0x00009f00ff057a07 */ /* 0x000fe20004000000 */
[----:B------:R-:W-:Y:S01]  /*3140*/  IMAD.WIDE.U32 R12, R211, c[0x0][0x290], R138 ;  /* 0x0000a400d30c7a25 */ /* 0x000fe200078e008a */
[----:B------:R-:W-:Y:S02]  /*3150*/  IADD3 R9, R7, R14, RZ ;  /* 0x0000000e07097210 */ /* 0x000fe40007ffe0ff */
[----:B------:R-:W-:Y:S01]  /*3160*/  ISETP.GE.AND P0, PT, R106, 0x1, PT ;  /* 0x000000016a00780c */ /* 0x000fe20003f06270 */
[----:B------:R-:W-:Y:S02]  /*3170*/  IMAD.IADD R15, R132, 0x1, R8 ;  /* 0x00000001840f7824 */ /* 0x000fe400078e0208 */
[----:B------:R-:W-:-:S02]  /*3180*/  IMAD.IADD R7, R0, 0x1, R13 ;  /* 0x0000000100077824 */ /* 0x000fc400078e020d */
[----:B------:R-:W-:Y:S01]  /*3190*/  IMAD.IADD R13, R137, 0x1, R5 ;  /* 0x00000001890d7824 */ /* 0x000fe200078e0205 */
[----:B------:R-:W-:Y:S01]  /*31a0*/  SHF.R.S32.HI R0, RZ, 0x1f, R15 ;  /* 0x0000001fff007819 */ /* 0x000fe2000001140f */
[----:B------:R-:W-:Y:S01]  /*31b0*/  IMAD.MOV.U32 R8, RZ, RZ, R6 ;  /* 0x000000ffff087224 */ /* 0x000fe200078e0006 */
[----:B------:R-:W-:Y:S01]  /*31c0*/  MOV R6, R12 ;  /* 0x0000000c00067202 */ /* 0x000fe20000000f00 */
[----:B------:R-:W-:Y:S01]  /*31d0*/  IMAD.WIDE.U32 R4, R211, c[0x0][0x280], R138 ;  /* 0x0000a000d3047a25 */ /* 0x000fe200078e008a */
[----:B------:R-:W-:Y:S02]  /*31e0*/  SHF.R.S32.HI R16, RZ, 0x1f, R13 ;  /* 0x0000001fff107819 */ /* 0x000fe4000001140d */
[CC--:B------:R-:W-:Y:S01]  /*31f0*/  LEA.HI R12, R0.reuse, R15.reuse, RZ, 0x3 ;  /* 0x0000000f000c7211 */ /* 0x0c0fe200078f18ff */
[----:B------:R-:W-:Y:S01]  /*3200*/  IMAD.MOV.U32 R107, RZ, RZ, c[0x0][0x2b8] ;  /* 0x0000ae00ff6b7624 */ /* 0x000fe200078e00ff */
[----:B------:R-:W-:Y:S01]  /*3210*/  LEA.HI R15, R0, R15, RZ, 0x6 ;  /* 0x0000000f000f7211 */ /* 0x000fe200078f30ff */
[----:B------:R-:W-:Y:S01]  /*3220*/  IMAD.IADD R5, R14, 0x1, R5 ;  /* 0x000000010e057824 */ /* 0x000fe200078e0205 */
[CC--:B------:R-:W-:Y:S01]  /*3230*/  LEA.HI R0, R16.reuse, R13.reuse, RZ, 0x3 ;  /* 0x0000000d10007211 */ /* 0x0c0fe200078f18ff */
[----:B------:R-:W-:Y:S01]  /*3240*/  IMAD R3, R3, c[0x0][0x2b0], RZ ;  /* 0x0000ac0003037a24 */ /* 0x000fe200078e02ff */
[----:B------:R-:W-:Y:S01]  /*3250*/  LEA.HI R13, R16, R13, RZ, 0x6 ;  /* 0x0000000d100d7211 */ /* 0x000fe200078f30ff */
[----:B------:R-:W-:Y:S01]  /*3260*/  IMAD.SHL.U32 R15, R15, 0x20, RZ ;  /* 0x000000200f0f7824 */ /* 0x000fe200078e00ff */
[----:B------:R-:W-:Y:S01]  /*3270*/  LOP3.LUT R14, R229, 0x38, R0, 0xf8, !PT ;  /* 0x00000038e50e7812 */ /* 0x000fe200078ef800 */
[----:B------:R-:W-:Y:S01]  /*3280*/  IMAD.WIDE.U32 R74, R2, c[0x0][0x2b0], RZ ;  /* 0x0000ac00024a7a25 */ /* 0x000fe200078e00ff */
[----:B------:R-:W-:-:S02]  /*3290*/  SHF.L.U32 R13, R13, 0x5, RZ ;  /* 0x000000050d0d7819 */ /* 0x000fc400000006ff */
[----:B------:R-:W-:Y:S01]  /*32a0*/  LOP3.LUT R17, R15, 0x7ffff800, RZ, 0xc0, !PT ;  /* 0x7ffff8000f117812 */ /* 0x000fe200078ec0ff */
[----:B------:R-:W-:Y:S01]  /*32b0*/  IMAD.MOV.U32 R103, RZ, RZ, c[0x0][0x290] ;  /* 0x0000a400ff677624 */ /* 0x000fe200078e00ff */
[----:B------:R-:W-:Y:S01]  /*32c0*/  ISETP.NE.AND P1, PT, R107, 0x1, PT ;  /* 0x000000016b00780c */ /* 0x000fe20003f25270 */
[----:B------:R-:W-:Y:S01]  /*32d0*/  IMAD.WIDE.U32 R64, R96, c[0x0][0x290], R6 ;  /* 0x0000a40060407a25 */ /* 0x000fe200078e0006 */
[----:B------:R-:W-:Y:S02]  /*32e0*/  LOP3.LUT R15, R13, 0x7ffff800, RZ, 0xc0, !PT ;  /* 0x7ffff8000d0f7812 */ /* 0x000fe400078ec0ff */
[----:B------:R-:W-:Y:S01]  /*32f0*/  LOP3.LUT R13, R14, R21, RZ, 0x3c, !PT ;  /* 0x000000150e0d7212 */ /* 0x000fe200078e3cff */
[----:B------:R-:W-:Y:S01]  /*3300*/  IMAD.WIDE.U32 R62, R96, c[0x0][0x280], R4 ;  /* 0x0000a000603e7a25 */ /* 0x000fe200078e0004 */
[----:B------:R-:W-:Y:S02]  /*3310*/  LOP3.LUT R16, R229, 0x38, R12, 0xf8, !PT ;  /* 0x00000038e5107812 */ /* 0x000fe400078ef80c */
[--C-:B------:R-:W-:Y:S01]  /*3320*/  IADD3 R15, R13, R15, R230.reuse ;  /* 0x0000000f0d0f7210 */ /* 0x100fe20007ffe0e6 */
[----:B------:R-:W-:Y:S01]  /*3330*/  IMAD R13, R2, c[0x0][0x2b4], R3 ;  /* 0x0000ad00020d7a24 */ /* 0x000fe200078e0203 */
[----:B------:R-:W-:Y:S01]  /*3340*/  LOP3.LUT R16, R16, R21, RZ, 0x3c, !PT ;  /* 0x0000001510107212 */ /* 0x000fe200078e3cff */
[----:B------:R-:W-:Y:S01]  /*3350*/  IMAD R3, R18, c[0x0][0x290], RZ ;  /* 0x0000a40012037a24 */ /* 0x000fe200078e02ff */
[----:B------:R-:W-:Y:S01]  /*3360*/  LOP3.LUT R55, R12, 0xfffffff8, RZ, 0xc0, !PT ;  /* 0xfffffff80c377812 */ /* 0x000fe200078ec0ff */
[----:B------:R-:W-:Y:S01]  /*3370*/  IMAD R2, R18, c[0x0][0x280], RZ ;  /* 0x0000a00012027a24 */ /* 0x000fe200078e02ff */
[----:B------:R-:W-:Y:S01]  /*3380*/  IADD3 R14, R16, R17, R230 ;  /* 0x00000011100e7210 */ /* 0x000fe20007ffe0e6 */
[----:B------:R-:W-:Y:S01]  /*3390*/  IMAD R3, R96, c[0x0][0x294], R3 ;  /* 0x0000a50060037a24 */ /* 0x000fe200078e0203 */
[----:B------:R-:W-:Y:S01]  /*33a0*/  LOP3.LUT R54, R0, 0xfffffff8, RZ, 0xc0, !PT ;  /* 0xfffffff800367812 */ /* 0x000fe200078ec0ff */
[----:B------:R-:W-:Y:S01]  /*33b0*/  IMAD R2, R96, c[0x0][0x284], R2 ;  /* 0x0000a10060027a24 */ /* 0x000fe200078e0202 */
[----:B------:R-:W-:Y:S01]  /*33c0*/  @P1 LOP3.LUT R214, R214, 0x8, RZ, 0xfc, !PT ;  /* 0x00000008d6d61812 */ /* 0x000fe200078efcff */
[----:B------:R-:W-:Y:S01]  /*33d0*/  IMAD.WIDE.U32 R72, R19, c[0x0][0x210], RZ ;  /* 0x0000840013487a25 */ /* 0x000fe200078e00ff */
[----:B------:R-:W-:-:S02]  /*33e0*/  SHF.L.U64.HI R99, R103, R100, c[0x0][0x294] ;  /* 0x0000a50067637619 */ /* 0x000fc40000010264 */
[C---:B------:R-:W-:Y:S01]  /*33f0*/  SHF.L.U64.HI R100, R104.reuse, R100, c[0x0][0x284] ;  /* 0x0000a10068647619 */ /* 0x040fe20000010264 */
[----:B------:R-:W-:Y:S01]  /*3400*/  IMAD.WIDE.U32 R70, R19, c[0x0][0x1e8], RZ ;  /* 0x00007a0013467a25 */ /* 0x000fe200078e00ff */
[----:B------:R-:W-:Y:S02]  /*3410*/  SHF.L.U32 R104, R104, 0x5, RZ ;  /* 0x0000000568687819 */ /* 0x000fe400000006ff */
[----:B------:R-:W-:Y:S01]  /*3420*/  SHF.R.S32.HI R88, RZ, 0x3, R12 ;  /* 0x00000003ff587819 */ /* 0x000fe2000001140c */
[C---:B------:R-:W-:Y:S01]  /*3430*/  IMAD.WIDE.U32 R68, R96.reuse, c[0x0][0x290], R10 ;  /* 0x0000a40060447a25 */ /* 0x040fe200078e000a */
[----:B------:R-:W-:Y:S02]  /*3440*/  SHF.R.S32.HI R87, RZ, 0x3, R0 ;  /* 0x00000003ff577819 */ /* 0x000fe40000011400 */
[----:B------:R-:W-:Y:S01]  /*3450*/  IADD3 R84, R3, R65, RZ ;  /* 0x0000004103547210 */ /* 0x000fe20007ffe0ff */
[----:B------:R-:W-:Y:S01]  /*3460*/  IMAD.WIDE.U32 R66, R96, c[0x0][0x280], R8 ;  /* 0x0000a00060427a25 */ /* 0x000fe200078e0008 */
[----:B------:R-:W-:-:S02]  /*3470*/  IADD3 R81, R2, R63, RZ ;  /* 0x0000003f02517210 */ /* 0x000fc40007ffe0ff */
[----:B------:R-:W-:Y:S01]  /*3480*/  SHF.R.S32.HI R83, RZ, 0x1f, R55 ;  /* 0x0000001fff537819 */ /* 0x000fe20000011437 */
[----:B------:R-:W-:Y:S01]  /*3490*/  IMAD.SHL.U32 R103, R103, 0x20, RZ ;  /* 0x0000002067677824 */ /* 0x000fe200078e00ff */
[----:B------:R-:W-:Y:S01]  /*34a0*/  SHF.R.S32.HI R82, RZ, 0x1f, R54 ;  /* 0x0000001fff527819 */ /* 0x000fe20000011436 */
[----:B------:R-:W-:Y:S01]  /*34b0*/  IMAD R92, R19, c[0x0][0x214], R73 ;  /* 0x00008500135c7a24 */ /* 0x000fe200078e0249 */
[----:B------:R-:W-:Y:S01]  /*34c0*/  SHF.L.U32 R78, R15, 0x1, RZ ;  /* 0x000000010f4e7819 */ /* 0x000fe200000006ff */
[----:B------:R-:W-:Y:S01]  /*34d0*/  IMAD R91, R19, c[0x0][0x1ec], R71 ;  /* 0x00007b00135b7a24 */ /* 0x000fe200078e0247 */
[----:B------:R-:W-:Y:S01]  /*34e0*/  @P0 LOP3.LUT R214, R214, 0x10, RZ, 0xfc, !PT ;  /* 0x00000010d6d60812 */ /* 0x000fe200078efcff */
[----:B------:R-:W-:Y:S02]  /*34f0*/  IMAD.IADD R89, R75, 0x1, R13 ;  /* 0x000000014b597824 */ /* 0x000fe400078e020d */
[----:B------:R-:W-:Y:S02]  /*3500*/  IMAD.IADD R86, R69, 0x1, R3 ;  /* 0x0000000145567824 */ /* 0x000fe400078e0203 */
[----:B------:R-:W-:-:S02]  /*3510*/  IMAD.IADD R85, R67, 0x1, R2 ;  /* 0x0000000143557824 */ /* 0x000fc400078e0202 */
[----:B------:R-:W-:Y:S02]  /*3520*/  IMAD.SHL.U32 R79, R14, 0x2, RZ ;  /* 0x000000020e4f7824 */ /* 0x000fe400078e00ff */
.L_x_745:
        /* <DEDUP_REMOVED lines=92> */
.L_x_731:
[----:B------:R-:W-:Y:S05]  /*3af0*/  BSYNC B0 ;  /* 0x0000000000007941 */ /* 0x000fea0003800000 */
.L_x_730:
        /* <DEDUP_REMOVED lines=26> */
[----:B------:R-:W-:Y:S01]  /*3ca0*/  MOV R4, R2 ;  /* 0x0000000200047202 */ /* 0x000fe20000000f00 */
[----:B--2---:R-:W-:Y:S01]  /*3cb0*/  IMAD.MOV.U32 R22, RZ, RZ, R20 ;  /* 0x000000ffff167224 */ /* 0x004fe200078e0014 */
[----:B---3--:R-:W-:Y:S01]  /*3cc0*/  LEA.HI.X R37, R132, R42, R133, 0x1, P0 ;  /* 0x0000002a84257211 */ /* 0x008fe200000f0c85 */
[--C-:B------:R-:W-:Y:S01]  /*3cd0*/  IMAD.MOV.U32 R23, RZ, RZ, R21.reuse ;  /* 0x000000ffff177224 */ /* 0x100fe200078e0015 */
[----:B------:R-:W-:Y:S11]  /*3ce0*/  ISETP.GE.AND P0, PT, R138, c[0x0][0x27c], PT ;  /* 0x00009f008a007a0c */ /* 0x000ff60003f06270 */
[----:B------:R-:W-:Y:S02]  /*3cf0*/  @!UPT UIADD3 URZ, URZ, URZ, URZ ;  /* 0x0000003f3f3ff290 */ /* 0x000fe4000fffe03f */
[----:B------:R-:W-:Y:S02]  /*3d00*/  @!P0 SHF.R.U64 R20, R20, 0x10, R21 ;  /* 0x0000001014148819 */ /* 0x000fe40000001215 */
[--C-:B------:R-:W-:Y:S01]  /*3d10*/  @!P0 SHF.R.U64 R5, R2, 0x10, R3.reuse ;  /* 0x0000001002058819 */ /* 0x100fe20000001203 */
[----:B------:R-:W-:Y:S01]  /*3d20*/  IMAD.MOV.U32 R2, RZ, RZ, R3 ;  /* 0x000000ffff027224 */ /* 0x000fe200078e0003 */
[----:B------:R-:W-:Y:S02]  /*3d30*/  @!P0 SHF.R.U32.HI R14, RZ, 0x10, R21 ;  /* 0x00000010ff0e8819 */ /* 0x000fe40000011615 */
[----:B------:R-:W-:Y:S02]  /*3d40*/  @!P0 SHF.R.U32.HI R0, RZ, 0x10, R3 ;  /* 0x00000010ff008819 */ /* 0x000fe40000011603 */
[----:B------:R-:W-:Y:S02]  /*3d50*/  @!P0 PRMT R22, R22, 0x5410, R20 ;  /* 0x0000541016168816 */ /* 0x000fe40000000014 */
[----:B------:R-:W-:Y:S02]  /*3d60*/  @!P0 PRMT R4, R4, 0x5410, R5 ;  /* 0x0000541004048816 */ /* 0x000fe40000000005 */
[----:B------:R-:W-:Y:S01]  /*3d70*/  @!P0 PRMT R24, R23, 0x5410, R14 ;  /* 0x0000541017188816 */ /* 0x000fe2000000000e */
[----:B------:R-:W-:Y:S01]  /*3d80*/  @!P0 IMAD.U32 R5, R22, 0x10000, RZ ;  /* 0x0001000016058824 */ /* 0x000fe200078e00ff */
[----:B------:R-:W-:Y:S02]  /*3d90*/  @!P0 PRMT R14, R2, 0x5410, R0 ;  /* 0x00005410020e8816 */ /* 0x000fe40000000000 */
[----:B------:R-:W-:Y:S02]  /*3da0*/  @!P0 SHF.L.U32 R3, R4, 0x10, RZ ;  /* 0x0000001004038819 */ /* 0x000fe400000006ff */
[----:B------:R-:W-:Y:S02]  /*3db0*/  @!P0 LOP3.LUT R21, R22, 0xffff0000, RZ, 0xc0, !PT ;  /* 0xffff000016158812 */ /* 0x000fe400078ec0ff */
[----:B------:R-:W-:Y:S01]  /*3dc0*/  @!P0 LOP3.LUT R4, R4, 0xffff0000, RZ, 0xc0, !PT ;  /* 0xffff000004048812 */ /* 0x000fe200078ec0ff */
[C---:B-1----:R-:W-:Y:S01]  /*3dd0*/  @!P0 IMAD.U32 R20, R8.reuse, 0x10000, RZ ;  /* 0x0001000008148824 */ /* 0x042fe200078e00ff */
[----:B------:R-:W-:Y:S01]  /*3de0*/  @!P0 LOP3.LUT R0, R8, 0xffff0000, RZ, 0xc0, !PT ;  /* 0xffff000008008812 */ /* 0x000fe200078ec0ff */
[C---:B------:R-:W-:Y:S01]  /*3df0*/  @!P0 IMAD.U32 R22, R9.reuse, 0x10000, RZ ;  /* 0x0001000009168824 */ /* 0x040fe200078e00ff */
[----:B------:R-:W-:Y:S03]  /*3e00*/  @!P0 LOP3.LUT R2, R9, 0xffff0000, RZ, 0xc0, !PT ;  /* 0xffff000009028812 */ /* 0x000fe600078ec0ff */
[C---:B------:R-:W-:Y:S02]  /*3e10*/  @!P0 FMUL.FTZ R23, R0.reuse, R5 ;  /* 0x0000000500178220 */ /* 0x040fe40000410000 */
[----:B------:R-:W-:Y:S02]  /*3e20*/  @!P0 FMUL.FTZ R0, R0, R3 ;  /* 0x0000000300008220 */ /* 0x000fe40000410000 */
[----:B------:R-:W-:Y:S02]  /*3e30*/  @!P0 FMUL.FTZ R25, R2, R21 ;  /* 0x0000001502198220 */ /* 0x000fe40000410000 */
[----:B------:R-:W-:Y:S01]  /*3e40*/  @!P0 FFMA.FTZ R40, R20, R3, -R23 ;  /* 0x0000000314288223 */ /* 0x000fe20000010817 */
[----:B------:R-:W-:Y:S01]  /*3e50*/  @!P0 LOP3.LUT R3, R10, 0xffff0000, RZ, 0xc0, !PT ;  /* 0xffff00000a038812 */ /* 0x000fe200078ec0ff */
[----:B------:R-:W-:Y:S01]  /*3e60*/  @!P0 FFMA.FTZ R0, R5, R20, R0 ;  /* 0x0000001405008223 */ /* 0x000fe20000010000 */
[----:B------:R-:W-:Y:S01]  /*3e70*/  @!P0 SHF.L.U32 R20, R24, 0x10, RZ ;  /* 0x0000001018148819 */ /* 0x000fe200000006ff */
[----:B------:R-:W-:Y:S01]  /*3e80*/  @!P0 IMAD.U32 R5, R14, 0x10000, RZ ;  /* 0x000100000e058824 */ /* 0x000fe200078e00ff */
[----:B------:R-:W-:Y:S01]  /*3e90*/  @!P0 LOP3.LUT R24, R24, 0xffff0000, RZ, 0xc0, !PT ;  /* 0xffff000018188812 */ /* 0x000fe200078ec0ff */
[-C--:B------:R-:W-:Y:S01]  /*3ea0*/  @!P0 FMUL.FTZ R2, R2, R4.reuse ;  /* 0x0000000402028220 */ /* 0x080fe20000410000 */
[----:B------:R-:W-:Y:S01]  /*3eb0*/  @!P0 LOP3.LUT R14, R14, 0xffff0000, RZ, 0xc0, !PT ;  /* 0xffff00000e0e8812 */ /* 0x000fe200078ec0ff */
[----:B------:R-:W-:Y:S01]  /*3ec0*/  @!P0 FFMA.FTZ R39, R22, R4, -R25 ;  /* 0x0000000416278223 */ /* 0x000fe20000010819 */
[C---:B------:R-:W-:Y:S01]  /*3ed0*/  @!P0 LOP3.LUT R4, R11.reuse, 0xffff0000, RZ, 0xc0, !PT ;  /* 0xffff00000b048812 */ /* 0x040fe200078ec0ff */
[----:B------:R-:W-:Y:S01]  /*3ee0*/  @!P0 IMAD.U32 R23, R10, 0x10000, RZ ;  /* 0x000100000a178824 */ /* 0x000fe200078e00ff */
[----:B------:R-:W-:Y:S01]  /*3ef0*/  @!P0 SHF.L.U32 R25, R11, 0x10, RZ ;  /* 0x000000100b198819 */ /* 0x000fe200000006ff */
[C---:B------:R-:W-:Y:S02]  /*3f00*/  @!P0 FMUL.FTZ R35, R3.reuse, R20 ;  /* 0x0000001403238220 */ /* 0x040fe40000410000 */
[----:B------:R-:W-:Y:S02]  /*3f10*/  @!P0 FMUL.FTZ R3, R3, R5 ;  /* 0x0000000503038220 */ /* 0x000fe40000410000 */
        /* <DEDUP_REMOVED lines=9> */
[----:B------:R-:W-:Y:S01]  /*3fb0*/  @!P0 F2FP.BF16.PACK_AB R3, R3, R35 ;  /* 0x000000230303823e */ /* 0x000fe200000010ff */
[----:B------:R-:W-:Y:S01]  /*3fc0*/  @!P0 IMAD.MOV.U32 R8, RZ, RZ, R5 ;  /* 0x000000ffff088224 */ /* 0x000fe200078e0005 */
[----:B------:R-:W-:Y:S02]  /*3fd0*/  @!P0 MOV R9, R2 ;  /* 0x0000000200098202 */ /* 0x000fe40000000f00 */
[----:B------:R-:W-:Y:S01]  /*3fe0*/  @!P0 F2FP.BF16.PACK_AB R0, R4, R38 ;  /* 0x000000260400823e */ /* 0x000fe200000010ff */
[----:B------:R-:W-:Y:S03]  /*3ff0*/  @!P0 IMAD.MOV.U32 R10, RZ, RZ, R3 ;  /* 0x000000ffff0a8224 */ /* 0x000fe600078e0003 */
[----:B------:R-:W-:Y:S05]  /*4000*/  @!P0 MOV R11, R0 ;  /* 0x00000000000b8202 */ /* 0x000fea0000000f00 */
[----:B------:R1:W-:Y:S02]  /*4010*/  ST.E.128 [R36.64], R8 ;  /* 0x0000000824007985 */ /* 0x0003e4000c101d08 */
.L_x_734:
[----:B------:R-:W-:Y:S05]  /*4020*/  BSYNC B0 ;  /* 0x0000000000007941 */ /* 0x000fea0003800000 */
.L_x_733:
[----:B------:R-:W-:Y:S01]  /*4030*/  ISETP.GE.AND P0, PT, R137, c[0x0][0x1d4], PT ;  /* 0x0000750089007a0c */ /* 0x000fe20003f06270 */
[----:B------:R-:W-:Y:S01]  /*4040*/  @!UPT UIADD3 URZ, URZ, URZ, URZ ;  /* 0x0000003f3f3ff290 */ /* 0x000fe2000fffe03f */
[----:B------:R-:W-:Y:S11]  /*4050*/  BSSY B0, `(.L_x_735) ;  /* 0x0000038000007945 */ /* 0x000ff60003800000 */
        /* <DEDUP_REMOVED lines=11> */
[C---:B------:R-:W-:Y:S01]  /*4110*/  @!P0 PRMT R0, R15.reuse, 0x5432, R0 ;  /* 0x000054320f008816 */ /* 0x040fe20000000000 */
[----:B------:R-:W-:Y:S01]  /*4120*/  @!P0 IMAD.U32 R7, R4, 0x10000, RZ ;  /* 0x0001000004078824 */ /* 0x000fe200078e00ff */
[----:B------:R-:W-:Y:S02]  /*4130*/  @!P0 PRMT R21, R32, 0x5432, R5 ;  /* 0x0000543220158816 */ /* 0x000fe40000000005 */
[----:B------:R-:W-:Y:S01]  /*4140*/  @!P0 PRMT R5, R15, 0x5410, R2 ;  /* 0x000054100f058816 */ /* 0x000fe20000000002 */
[----:B------:R-:W-:Y:S01]  /*4150*/  @!P0 IMAD.U32 R6, R0, 0x10000, RZ ;  /* 0x0001000000068824 */ /* 0x000fe200078e00ff */
[----:B------:R-:W-:Y:S02]  /*4160*/  @!P0 LOP3.LUT R15, R4, 0xffff0000, RZ, 0xc0, !PT ;  /* 0xffff0000040f8812 */ /* 0x000fe400078ec0ff */
[----:B------:R-:W-:Y:S01]  /*4170*/  @!P0 LOP3.LUT R4, R0, 0xffff0000, RZ, 0xc0, !PT ;  /* 0xffff000000048812 */ /* 0x000fe200078ec0ff */
[C---:B-12---:R-:W-:Y:S01]  /*4180*/  @!P0 IMAD.U32 R14, R8.reuse, 0x10000, RZ ;  /* 0x00010000080e8824 */ /* 0x046fe200078e00ff */
        /* <DEDUP_REMOVED lines=36> */
.L_x_736:
[----:B------:R-:W-:Y:S05]  /*43d0*/  BSYNC B0 ;  /* 0x0000000000007941 */ /* 0x000fea0003800000 */
.L_x_735:
        /* <DEDUP_REMOVED lines=12> */
[C---:B------:R-:W-:Y:S02]  /*44a0*/  @!P0 PRMT R4, R33.reuse, 0x5410, R3 ;  /* 0x0000541021048816 */ /* 0x040fe40000000003 */
        /* <DEDUP_REMOVED lines=45> */
.L_x_738:
[----:B------:R-:W-:Y:S05]  /*4780*/  BSYNC B0 ;  /* 0x0000000000007941 */ /* 0x000fea0003800000 */
.L_x_737:
        /* <DEDUP_REMOVED lines=23> */
[----:B--2---:R-:W-:Y:S01]  /*4900*/  @!P0 SHF.L.U32 R14, R9, 0x10, RZ ;  /* 0x00000010090e8819 */ /* 0x004fe200000006ff */
        /* <DEDUP_REMOVED lines=34> */
.L_x_729:
        /* <DEDUP_REMOVED lines=31> */
.L_x_740:
[----:B------:R-:W-:Y:S05]  /*4d20*/  BSYNC B0 ;  /* 0x0000000000007941 */ /* 0x000fea0003800000 */
.L_x_739:
        /* <DEDUP_REMOVED lines=21> */
[----:B------:R-:W1:Y:S01]  /*4e80*/  LDS.128 R28, [R79+0xc080] ;  /* 0x00c080004f1c7984 */ /* 0x000e620000000c00 */
[----:B------:R-:W-:Y:S01]  /*4e90*/  ISETP.GE.AND P0, PT, R132, c[0x0][0x27c], PT ;  /* 0x00009f0084007a0c */ /* 0x000fe20003f06270 */
[----:B------:R-:W-:Y:S01]  /*4ea0*/  IMAD.MOV.U32 R32, RZ, RZ, R24 ;  /* 0x000000ffff207224 */ /* 0x000fe200078e0018 */
[----:B------:R-:W-:Y:S01]  /*4eb0*/  SEL R0, R98, R45, !P2 ;  /* 0x0000002d62007207 */ /* 0x000fe20005000000 */
[----:B------:R-:W-:Y:S01]  /*4ec0*/  IMAD.MOV.U32 R9, RZ, RZ, R4 ;  /* 0x000000ffff097224 */ /* 0x000fe200078e0004 */
[----:B------:R-:W-:Y:S01]  /*4ed0*/  MOV R33, R25 ;  /* 0x0000001900217202 */ /* 0x000fe20000000f00 */
[----:B------:R-:W-:Y:S01]  /*4ee0*/  IMAD.MOV.U32 R8, RZ, RZ, R5 ;  /* 0x000000ffff087224 */ /* 0x000fe200078e0005 */
[----:B------:R-:W-:Y:S01]  /*4ef0*/  SHF.R.S32.HI R2, RZ, 0x1f, R0 ;  /* 0x0000001fff027819 */ /* 0x000fe20000011400 */
[----:B------:R-:W-:Y:S01]  /*4f00*/  IMAD.MOV.U32 R21, RZ, RZ, R26 ;  /* 0x000000ffff157224 */ /* 0x000fe200078e001a */
[----:B------:R-:W-:Y:S02]  /*4f10*/  MOV R34, R27 ;  /* 0x0000001b00227202 */ /* 0x000fe40000000f00 */
[----:B------:R-:W-:Y:S03]  /*4f20*/  LEA.HI R0, R2, R0, RZ, 0x4 ;  /* 0x0000000002007211 */ /* 0x000fe600078f20ff */
[----:B------:R-:W-:Y:S02]  /*4f30*/  @!P0 SHF.R.U64 R24, R24, 0x10, R25 ;  /* 0x0000001018188819 */ /* 0x000fe40000001219 */
[----:B------:R-:W-:Y:S02]  /*4f40*/  LEA.HI.SX32 R0, R0, R88, 0x1c ;  /* 0x0000005800007211 */ /* 0x000fe400078fe2ff */
[----:B------:R-:W-:Y:S02]  /*4f50*/  @!P0 SHF.R.U64 R10, R4, 0x10, R5 ;  /* 0x00000010040a8819 */ /* 0x000fe40000001205 */
[----:B------:R-:W-:Y:S01]  /*4f60*/  SHF.R.S32.HI R2, RZ, 0x1f, R0 ;  /* 0x0000001fff027819 */ /* 0x000fe20000011400 */
[----:B------:R-:W-:Y:S01]  /*4f70*/  IMAD.SHL.U32 R35, R0, 0x8, RZ ;  /* 0x0000000800237824 */ /* 0x000fe200078e00ff */
[--C-:B------:R-:W-:Y:S02]  /*4f80*/  @!P0 SHF.R.U64 R3, R6, 0x10, R7.reuse ;  /* 0x0000001006038819 */ /* 0x100fe40000001207 */
[----:B------:R-:W-:Y:S02]  /*4f90*/  LEA.HI R0, R2, R0, RZ, 0x3 ;  /* 0x0000000002007211 */ /* 0x000fe400078f18ff */
[----:B------:R-:W-:Y:S02]  /*4fa0*/  @!P0 PRMT R24, R32, 0x5410, R24 ;  /* 0x0000541020188816 */ /* 0x000fe40000000018 */
[----:B------:R-:W-:Y:S01]  /*4fb0*/  @!P0 SHF.R.U32.HI R4, RZ, 0x10, R7 ;  /* 0x00000010ff048819 */ /* 0x000fe20000011607 */
[----:B------:R-:W-:Y:S01]  /*4fc0*/  IMAD.SHL.U32 R0, R0, 0x100, RZ ;  /* 0x0000010000007824 */ /* 0x000fe200078e00ff */
[----:B------:R-:W-:Y:S02]  /*4fd0*/  LOP3.LUT R2, R229, 0x38, R35, 0xf8, !PT ;  /* 0x00000038e5027812 */ /* 0x000fe400078ef823 */
[----:B------:R-:W-:Y:S02]  /*4fe0*/  @!P0 SHF.R.U32.HI R23, RZ, 0x10, R25 ;  /* 0x00000010ff178819 */ /* 0x000fe40000011619 */
[----:B------:R-:W-:Y:S02]  /*4ff0*/  LOP3.LUT R2, R2, R108, RZ, 0x3c, !PT ;  /* 0x0000006c02027212 */ /* 0x000fe400078e3cff */
[----:B------:R-:W-:Y:S02]  /*5000*/  LOP3.LUT R0, R0, 0x7ffff800, RZ, 0xc0, !PT ;  /* 0x7ffff80000007812 */ /* 0x000fe400078ec0ff */
[----:B--2---:R-:W-:Y:S02]  /*5010*/  @!P0 SHF.R.U64 R22, R26, 0x10, R27 ;  /* 0x000000101a168819 */ /* 0x004fe4000000121b */
[----:B------:R-:W-:Y:S02]  /*5020*/  IADD3 R0, R2, R0, R230 ;  /* 0x0000000002007210 */ /* 0x000fe40007ffe0e6 */
[----:B------:R-:W-:Y:S01]  /*5030*/  @!P0 SHF.R.U32.HI R2, RZ, 0x10, R5 ;  /* 0x00000010ff028819 */ /* 0x000fe20000011605 */
[----:B------:R-:W-:Y:S01]  /*5040*/  IMAD.MOV.U32 R5, RZ, RZ, R7 ;  /* 0x000000ffff057224 */ /* 0x000fe200078e0007 */
[----:B------:R-:W-:Y:S01]  /*5050*/  @!P0 PRMT R23, R33, 0x5410, R23 ;  /* 0x0000541021178816 */ /* 0x000fe20000000017 */
[----:B------:R-:W-:Y:S01]  /*5060*/  IMAD.SHL.U32 R0, R0, 0x2, RZ ;  /* 0x0000000200007824 */ /* 0x000fe200078e00ff */
[----:B------:R-:W-:Y:S02]  /*5070*/  @!P0 PRMT R7, R8, 0x5410, R2 ;  /* 0x0000541008078816 */ /* 0x000fe40000000002 */
[----:B------:R-:W-:Y:S01]  /*5080*/  @!P0 PRMT R26, R21, 0x5410, R22 ;  /* 0x00005410151a8816 */ /* 0x000fe20000000016 */
[----:B-1----:R-:W-:Y:S01]  /*5090*/  @!P0 IMAD.U32 R22, R29, 0x10000, RZ ;  /* 0x000100001d168824 */ /* 0x002fe200078e00ff */
[----:B------:R1:W2:Y:S01]  /*50a0*/  LDS.128 R12, [R0+0xc080] ;  /* 0x00c08000000c7984 */ /* 0x0002a20000000c00 */
[----:B------:R-:W-:Y:S04]  /*50b0*/  @!P0 SHF.R.U32.HI R25, RZ, 0x10, R27 ;  /* 0x00000010ff198819 */ /* 0x000fe8000001161b */
[----:B------:R-:W-:Y:S01]  /*50c0*/  @!P0 PRMT R25, R34, 0x5410, R25 ;  /* 0x0000541022198816 */ /* 0x000fe20000000019 */
[----:B-1----:R-:W-:Y:S01]  /*50d0*/  IMAD.MOV.U32 R0, RZ, RZ, R6 ;  /* 0x000000ffff007224 */ /* 0x002fe200078e0006 */
[----:B------:R-:W-:Y:S01]  /*50e0*/  @!P0 PRMT R6, R9, 0x5410, R10 ;  /* 0x0000541009068816 */ /* 0x000fe2000000000a */
[----:B------:R-:W-:Y:S01]  /*50f0*/  @!P0 IMAD.U32 R10, R24, 0x10000, RZ ;  /* 0x00010000180a8824 */ /* 0x000fe200078e00ff */
[----:B------:R-:W-:Y:S01]  /*5100*/  @!P0 PRMT R9, R5, 0x5410, R4 ;  /* 0x0000541005098816 */ /* 0x000fe20000000004 */
[----:B------:R-:W-:Y:S01]  /*5110*/  @!P0 IMAD.U32 R4, R28, 0x10000, RZ ;  /* 0x000100001c048824 */ /* 0x000fe200078e00ff */
[----:B------:R-:W-:Y:S01]  /*5120*/  @!P0 PRMT R8, R0, 0x5410, R3 ;  /* 0x0000541000088816 */ /* 0x000fe20000000003 */
[----:B------:R-:W-:Y:S01]  /*5130*/  @!P0 IMAD.U32 R3, R6, 0x10000, RZ ;  /* 0x0001000006038824 */ /* 0x000fe200078e00ff */
[----:B------:R-:W-:Y:S02]  /*5140*/  @!P0 LOP3.LUT R5, R24, 0xffff0000, RZ, 0xc0, !PT ;  /* 0xffff000018058812 */ /* 0x000fe400078ec0ff */
[C---:B--2---:R-:W-:Y:S02]  /*5150*/  @!P0 SHF.L.U32 R0, R12.reuse, 0x10, RZ ;  /* 0x000000100c008819 */ /* 0x044fe400000006ff */
[----:B------:R-:W-:Y:S03]  /*5160*/  @!P0 LOP3.LUT R2, R12, 0xffff0000, RZ, 0xc0, !PT ;  /* 0xffff00000c028812 */ /* 0x000fe600078ec0ff */
[C---:B------:R-:W-:Y:S02]  /*5170*/  @!P0 FMUL.FTZ R21, R0.reuse, R10 ;  /* 0x0000000a00158220 */ /* 0x040fe40000410000 */
[-C--:B------:R-:W-:Y:S02]  /*5180*/  @!P0 FMUL.FTZ R0, R0, R3.reuse ;  /* 0x0000000300008220 */ /* 0x080fe40000410000 */
[----:B------:R-:W-:Y:S01]  /*5190*/  @!P0 FFMA.FTZ R24, R4, R3, -R21 ;  /* 0x0000000304188223 */ /* 0x000fe20000010815 */
[----:B------:R-:W-:Y:S01]  /*51a0*/  @!P0 SHF.L.U32 R3, R13, 0x10, RZ ;  /* 0x000000100d038819 */ /* 0x000fe200000006ff */
[----:B------:R-:W-:Y:S01]  /*51b0*/  @!P0 FFMA.FTZ R0, R10, R4, R0 ;  /* 0x000000040a008223 */ /* 0x000fe20000010000 */
[----:B------:R-:W-:Y:S01]  /*51c0*/  @!P0 LOP3.LUT R4, R6, 0xffff0000, RZ, 0xc0, !PT ;  /* 0xffff000006048812 */ /* 0x000fe200078ec0ff */
[----:B------:R-:W-:Y:S01]  /*51d0*/  @!P0 FMUL.FTZ R6, R2, R5 ;  /* 0x0000000502068220 */ /* 0x000fe20000410000 */
[----:B------:R-:W-:Y:S01]  /*51e0*/  @!P0 LOP3.LUT R10, R28, 0xffff0000, RZ, 0xc0, !PT ;  /* 0xffff00001c0a8812 */ /* 0x000fe200078ec0ff */
[C---:B------:R-:W-:Y:S01]  /*51f0*/  @!P0 IMAD.U32 R21, R23.reuse, 0x10000, RZ ;  /* 0x0001000017158824 */ /* 0x040fe200078e00ff */
[----:B------:R-:W-:Y:S01]  /*5200*/  @!P0 LOP3.LUT R23, R23, 0xffff0000, RZ, 0xc0, !PT ;  /* 0xffff000017178812 */ /* 0x000fe200078ec0ff */
[-C--:B------:R-:W-:Y:S02]  /*5210*/  @!P0 FMUL.FTZ R2, R2, R4.reuse ;  /* 0x0000000402028220 */ /* 0x080fe40000410000 */
[----:B------:R-:W-:Y:S02]  /*5220*/  @!P0 FFMA.FTZ R27, R10, R4, -R6 ;  /* 0x000000040a1b8223 */ /* 0x000fe40000010806 */
[----:B------:R-:W-:Y:S02]  /*5230*/  @!P0 IMAD.U32 R4, R7, 0x10000, RZ ;  /* 0x0001000007048824 */ /* 0x000fe400078e00ff */
[----:B------:R-:W-:Y:S01]  /*5240*/  @!P0 FMUL.FTZ R6, R3, R21 ;  /* 0x0000001503068220 */ /* 0x000fe20000410000 */
[----:B------:R-:W-:Y:S01]  /*5250*/  @!P0 F2FP.BF16.PACK_AB R27, R27, R24 ;  /* 0x000000181b1b823e */ /* 0x000fe200000010ff */
[-C--:B------:R-:W-:Y:S02]  /*5260*/  @!P0 FMUL.FTZ R3, R3, R4.reuse ;  /* 0x0000000403038220 */ /* 0x080fe40000410000 */
[----:B------:R-:W-:Y:S01]  /*5270*/  @!P0 FFMA.FTZ R44, R22, R4, -R6 ;  /* 0x00000004162c8223 */ /* 0x000fe20000010806 */
[----:B------:R-:W-:Y:S01]  /*5280*/  @!P0 LOP3.LUT R4, R13, 0xffff0000, RZ, 0xc0, !PT ;  /* 0xffff00000d048812 */ /* 0x000fe200078ec0ff */
[----:B------:R-:W-:Y:S01]  /*5290*/  @!P0 FFMA.FTZ R2, R5, R10, R2 ;  /* 0x0000000a05028223 */ /* 0x000fe20000010002 */
[----:B------:R-:W-:Y:S01]  /*52a0*/  @!P0 LOP3.LUT R6, R7, 0xffff0000, RZ, 0xc0, !PT ;  /* 0xffff000007068812 */ /* 0x000fe200078ec0ff */
[----:B------:R-:W-:Y:S01]  /*52b0*/  @!P0 FFMA.FTZ R3, R21, R22, R3 ;  /* 0x0000001615038223 */ /* 0x000fe20000010003 */
[----:B------:R-:W-:Y:S01]  /*52c0*/  @!P0 LOP3.LUT R7, R29, 0xffff0000, RZ, 0xc0, !PT ;  /* 0xffff00001d078812 */ /* 0x000fe200078ec0ff */
[----:B------:R-:W-:Y:S01]  /*52d0*/  @!P0 FMUL.FTZ R21, R4, R23 ;  /* 0x0000001704158220 */ /* 0x000fe20000410000 */
[----:B------:R-:W-:Y:S01]  /*52e0*/  @!P0 SHF.L.U32 R5, R14, 0x10, RZ ;  /* 0x000000100e058819 */ /* 0x000fe200000006ff */
[-C--:B------:R-:W-:Y:S01]  /*52f0*/  @!P0 FMUL.FTZ R4, R4, R6.reuse ;  /* 0x0000000604048220 */ /* 0x080fe20000410000 */
[C---:B------:R-:W-:Y:S01]  /*5300*/  @!P0 LOP3.LUT R22, R26.reuse, 0xffff0000, RZ, 0xc0, !PT ;  /* 0xffff00001a168812 */ /* 0x040fe200078ec0ff */
[----:B------:R-:W-:Y:S02]  /*5310*/  @!P0 IMAD.U32 R10, R26, 0x10000, RZ ;  /* 0x000100001a0a8824 */ /* 0x000fe400078e00ff */
[----:B------:R-:W-:Y:S02]  /*5320*/  @!P0 FFMA.FTZ R34, R7, R6, -R21 ;  /* 0x0000000607228223 */ /* 0x000fe40000010815 */
[----:B------:R-:W-:Y:S01]  /*5330*/  @!P0 FFMA.FTZ R4, R23, R7, R4 ;  /* 0x0000000717048223 */ /* 0x000fe20000010004 */
[----:B------:R-:W-:Y:S01]  /*5340*/  @!P0 LOP3.LUT R23, R30, 0xffff0000, RZ, 0xc0, !PT ;  /* 0xffff00001e178812 */ /* 0x000fe200078ec0ff */
[----:B------:R-:W-:Y:S01]  /*5350*/  @!P0 IMAD.U32 R6, R8, 0x10000, RZ ;  /* 0x0001000008068824 */ /* 0x000fe200078e00ff */
[----:B------:R-:W-:Y:S01]  /*5360*/  @!P0 F2FP.BF16.PACK_AB R26, R34, R44 ;  /* 0x0000002c221a823e */ /* 0x000fe200000010ff */
[----:B------:R-:W-:Y:S01]  /*5370*/  @!P0 IMAD.U32 R21, R30, 0x10000, RZ ;  /* 0x000100001e158824 */ /* 0x000fe200078e00ff */
[----:B------:R-:W-:Y:S01]  /*5380*/  @!P0 F2FP.BF16.PACK_AB R3, R4, R3 ;  /* 0x000000030403823e */ /* 0x000fe200000010ff */
[C---:B------:R-:W-:Y:S01]  /*5390*/  @!P0 FMUL.FTZ R7, R5.reuse, R10 ;  /* 0x0000000a05078220 */ /* 0x040fe20000410000 */
[----:B------:R-:W-:Y:S01]  /*53a0*/  @!P0 MOV R29, R26 ;  /* 0x0000001a001d8202 */ /* 0x000fe20000000f00 */
[-C--:B------:R-:W-:Y:S01]  /*53b0*/  @!P0 FMUL.FTZ R5, R5, R6.reuse ;  /* 0x0000000605058220 */ /* 0x080fe20000410000 */
[----:B------:R-:W-:Y:S01]  /*53c0*/  @!P0 MOV R13, R3 ;  /* 0x00000003000d8202 */ /* 0x000fe20000000f00 */
[----:B------:R-:W-:Y:S01]  /*53d0*/  @!P0 FFMA.FTZ R33, R21, R6, -R7 ;  /* 0x0000000615218223 */ /* 0x000fe20000010807 */
[----:B------:R-:W-:Y:S01]  /*53e0*/  @!P0 LOP3.LUT R6, R14, 0xffff0000, RZ, 0xc0, !PT ;  /* 0xffff00000e068812 */ /* 0x000fe200078ec0ff */
[----:B------:R-:W-:Y:S01]  /*53f0*/  @!P0 FFMA.FTZ R5, R10, R21, R5 ;  /* 0x000000150a058223 */ /* 0x000fe20000010005 */
[----:B------:R-:W-:Y:S01]  /*5400*/  @!P0 LOP3.LUT R7, R8, 0xffff0000, RZ, 0xc0, !PT ;  /* 0xffff000008078812 */ /* 0x000fe200078ec0ff */
[----:B------:R-:W-:Y:S02]  /*5410*/  @!P0 IMAD.U32 R10, R25, 0x10000, RZ ;  /* 0x00010000190a8824 */ /* 0x000fe400078e00ff */
[C---:B------:R-:W-:Y:S02]  /*5420*/  @!P0 FMUL.FTZ R8, R6.reuse, R22 ;  /* 0x0000001606088220 */ /* 0x040fe40000410000 */
[-C--:B------:R-:W-:Y:S02]  /*5430*/  @!P0 FMUL.FTZ R6, R6, R7.reuse ;  /* 0x0000000706068220 */ /* 0x080fe40000410000 */
[----:B------:R-:W-:Y:S01]  /*5440*/  @!P0 FFMA.FTZ R24, R23, R7, -R8 ;  /* 0x0000000717188223 */ /* 0x000fe20000010808 */
[----:B------:R-:W-:Y:S01]  /*5450*/  @!P0 SHF.L.U32 R7, R15, 0x10, RZ ;  /* 0x000000100f078819 */ /* 0x000fe200000006ff */
[----:B------:R-:W-:Y:S01]  /*5460*/  @!P0 FFMA.FTZ R6, R22, R23, R6 ;  /* 0x0000001716068223 */ /* 0x000fe20000010006 */
[C---:B------:R-:W-:Y:S01]  /*5470*/  @!P0 LOP3.LUT R23, R31.reuse, 0xffff0000, RZ, 0xc0, !PT ;  /* 0xffff00001f178812 */ /* 0x040fe200078ec0ff */
[----:B------:R-:W-:Y:S01]  /*5480*/  @!P0 IMAD.U32 R21, R31, 0x10000, RZ ;  /* 0x000100001f158824 */ /* 0x000fe200078e00ff */
[----:B------:R-:W-:Y:S01]  /*5490*/  @!P0 F2FP.BF16.PACK_AB R24, R24, R33 ;  /* 0x000000211818823e */ /* 0x000fe200000010ff */
[C---:B------:R-:W-:Y:S01]  /*54a0*/  @!P0 IMAD.U32 R8, R9.reuse, 0x10000, RZ ;  /* 0x0001000009088824 */ /* 0x040fe200078e00ff */
[----:B------:R-:W-:Y:S01]  /*54b0*/  @!P0 LOP3.LUT R9, R9, 0xffff0000, RZ, 0xc0, !PT ;  /* 0xffff000009098812 */ /* 0x000fe200078ec0ff */
[C---:B------:R-:W-:Y:S02]  /*54c0*/  @!P0 FMUL.FTZ R22, R7.reuse, R10 ;  /* 0x0000000a07168220 */ /* 0x040fe40000410000 */
[-C--:B------:R-:W-:Y:S02]  /*54d0*/  @!P0 FMUL.FTZ R7, R7, R8.reuse ;  /* 0x0000000807078220 */ /* 0x080fe40000410000 */
[----:B------:R-:W-:Y:S01]  /*54e0*/  @!P0 FFMA.FTZ R32, R21, R8, -R22 ;  /* 0x0000000815208223 */ /* 0x000fe20000010816 */
[----:B------:R-:W-:Y:S01]  /*54f0*/  @!P0 LOP3.LUT R22, R25, 0xffff0000, RZ, 0xc0, !PT ;  /* 0xffff000019168812 */ /* 0x000fe200078ec0ff */
[----:B------:R-:W-:Y:S01]  /*5500*/  @!P0 FFMA.FTZ R7, R10, R21, R7 ;  /* 0x000000150a078223 */ /* 0x000fe20000010007 */
[----:B------:R-:W-:Y:S01]  /*5510*/  @!P0 LOP3.LUT R8, R15, 0xffff0000, RZ, 0xc0, !PT ;  /* 0xffff00000f088812 */ /* 0x000fe200078ec0ff */
[----:B------:R-:W-:Y:S02]  /*5520*/  @!P0 IMAD.MOV.U32 R28, RZ, RZ, R27 ;  /* 0x000000ffff1c8224 */ /* 0x000fe400078e001b */
[----:B------:R-:W-:Y:S02]  /*5530*/  @!P0 IMAD.MOV.U32 R30, RZ, RZ, R24 ;  /* 0x000000ffff1e8224 */ /* 0x000fe400078e0018 */
        /* <DEDUP_REMOVED lines=18> */
.L_x_742:
[----:B------:R-:W-:Y:S05]  /*5660*/  BSYNC B0 ;  /* 0x0000000000007941 */ /* 0x000fea0003800000 */
.L_x_741:
[----:B------:R-:W-:Y:S11]  /*5670*/  ISETP.GE.AND P0, PT, R137, c[0x0][0x1d4], PT ;  /* 0x0000750089007a0c */ /* 0x000ff60003f06270 */
[----:B------:R-:W-:Y:S02]  /*5680*/  @!UPT UIADD3 URZ, URZ, URZ, URZ ;  /* 0x0000003f3f3ff290 */ /* 0x000fe4000fffe03f */
[----:B------:R-:W-:-:S05]  /*5690*/  @P0 BRA `(.L_x_732) ;  /* 0x0000096000000947 */ /* 0x000fca0003800000 */
[----:B------:R-:W-:Y:S01]  /*56a0*/  LOP3.LUT P1, RZ, R214, 0x4, RZ, 0xc0, !PT ;  /* 0x00000004d6ff7812 */ /* 0x000fe2000782c0ff */
[----:B------:R-:W5:Y:S01]  /*56b0*/  LDS.128 R32, [R78+0xc080] ;  /* 0x00c080004e207984 */ /* 0x000f620000000c00 */
[----:B------:R-:W-:Y:S02]  /*56c0*/  ISETP.GE.AND P0, PT, R137, c[0x0][0x27c], PT ;  /* 0x00009f0089007a0c */ /* 0x000fe40003f06270 */
[----:B------:R-:W-:Y:S02]  /*56d0*/  SEL R0, R98, R45, !P1 ;  /* 0x0000002d62007207 */ /* 0x000fe40004800000 */
[C---:B-1--4-:R-:W-:Y:S02]  /*56e0*/  LEA R30, P1, R54.reuse, R42, 0x1 ;  /* 0x0000002a361e7211 */ /* 0x052fe400078208ff */
[----:B------:R-:W-:Y:S02]  /*56f0*/  SHF.R.S32.HI R2, RZ, 0x1f, R0 ;  /* 0x0000001fff027819 */ /* 0x000fe40000011400 */
[----:B---3--:R-:W-:Y:S02]  /*5700*/  LEA.HI.X R31, R54, R43, R82, 0x1, P1 ;  /* 0x0000002b361f7211 */ /* 0x008fe400008f0c52 */
[----:B------:R-:W-:Y:S03]  /*5710*/  LEA.HI R0, R2, R0, RZ, 0x4 ;  /* 0x0000000002007211 */ /* 0x000fe600078f20ff */
[----:B------:R-:W-:Y:S02]  /*5720*/  @!P0 SHF.R.U64 R3, R16, 0x10, R17 ;  /* 0x0000001010038819 */ /* 0x000fe40000001211 */
[----:B------:R-:W-:Y:S02]  /*5730*/  LEA.HI.SX32 R0, R0, R87, 0x1c ;  /* 0x0000005700007211 */ /* 0x000fe400078fe2ff */
[----:B------:R-:W-:Y:S02]  /*5740*/  @!P0 SHF.R.U32.HI R5, RZ, 0x10, R19 ;  /* 0x00000010ff058819 */ /* 0x000fe40000011613 */
[----:B------:R-:W-:Y:S01]  /*5750*/  SHF.R.S32.HI R2, RZ, 0x1f, R0 ;  /* 0x0000001fff027819 */ /* 0x000fe20000011400 */
[----:B------:R-:W-:Y:S01]  /*5760*/  IMAD.SHL.U32 R44, R0, 0x8, RZ ;  /* 0x00000008002c7824 */ /* 0x000fe200078e00ff */
[--C-:B------:R-:W-:Y:S02]  /*5770*/  @!P0 SHF.R.U64 R4, R36, 0x10, R37.reuse ;  /* 0x0000001024048819 */ /* 0x100fe40000001225 */
[----:B------:R-:W-:Y:S02]  /*5780*/  LEA.HI R0, R2, R0, RZ, 0x3 ;  /* 0x0000000002007211 */ /* 0x000fe400078f18ff */
[----:B------:R-:W-:Y:S02]  /*5790*/  LOP3.LUT R2, R229, 0x38, R44, 0xf8, !PT ;  /* 0x00000038e5027812 */ /* 0x000fe400078ef82c */
[----:B------:R-:W-:Y:S01]  /*57a0*/  @!P0 PRMT R10, R40, 0x5410, R4 ;  /* 0x00005410280a8816 */ /* 0x000fe20000000004 */
[----:B------:R-:W-:Y:S01]  /*57b0*/  IMAD.SHL.U32 R0, R0, 0x100, RZ ;  /* 0x0000010000007824 */ /* 0x000fe200078e00ff */
[----:B------:R-:W-:Y:S02]  /*57c0*/  LOP3.LUT R2, R2, R108, RZ, 0x3c, !PT ;  /* 0x0000006c02027212 */ /* 0x000fe400078e3cff */
[----:B------:R-:W-:Y:S02]  /*57d0*/  @!P0 SHF.R.U32.HI R7, RZ, 0x10, R37 ;  /* 0x00000010ff078819 */ /* 0x000fe40000011625 */
[----:B------:R-:W-:Y:S02]  /*57e0*/  LOP3.LUT R0, R0, 0x7ffff800, RZ, 0xc0, !PT ;  /* 0x7ffff80000007812 */ /* 0x000fe400078ec0ff */
[----:B------:R-:W-:Y:S02]  /*57f0*/  @!P0 PRMT R6, R11, 0x5432, R3 ;  /* 0x000054320b068816 */ /* 0x000fe40000000003 */
[----:B------:R-:W-:Y:S01]  /*5800*/  IADD3 R0, R2, R0, R230 ;  /* 0x0000000002007210 */ /* 0x000fe20007ffe0e6 */
[----:B-----5:R-:W-:Y:S01]  /*5810*/  @!P0 IMAD.U32 R26, R35, 0x10000, RZ ;  /* 0x00010000231a8824 */ /* 0x020fe200078e00ff */
[----:B------:R-:W-:Y:S01]  /*5820*/  @!P0 LOP3.LUT R21, R33, 0xffff0000, RZ, 0xc0, !PT ;  /* 0xffff000021158812 */ /* 0x000fe200078ec0ff */
[----:B------:R-:W-:Y:S01]  /*5830*/  @!P0 IMAD.U32 R23, R34, 0x10000, RZ ;  /* 0x0001000022178824 */ /* 0x000fe200078e00ff */
[----:B------:R-:W-:Y:S01]  /*5840*/  @!P0 LOP3.LUT R28, R35, 0xffff0000, RZ, 0xc0, !PT ;  /* 0xffff0000231c8812 */ /* 0x000fe200078ec0ff */
[----:B------:R-:W-:Y:S01]  /*5850*/  IMAD.SHL.U32 R0, R0, 0x2, RZ ;  /* 0x0000000200007824 */ /* 0x000fe200078e00ff */
[----:B------:R-:W-:Y:S01]  /*5860*/  @!P0 SHF.R.U64 R2, R18, 0x10, R19 ;  /* 0x0000001012028819 */ /* 0x000fe20000001213 */
[----:B------:R-:W-:Y:S01]  /*5870*/  @!P0 IMAD.U32 R19, R33, 0x10000, RZ ;  /* 0x0001000021138824 */ /* 0x000fe200078e00ff */
[--C-:B------:R-:W-:Y:S02]  /*5880*/  @!P0 SHF.R.U32.HI R8, RZ, 0x10, R39.reuse ;  /* 0x00000010ff088819 */ /* 0x100fe40000011627 */
[----:B--2---:R1:W2:Y:S01]  /*5890*/  LDS.128 R12, [R0+0xc080] ;  /* 0x00c08000000c7984 */ /* 0x0042a20000000c00 */
[----:B------:R-:W-:Y:S02]  /*58a0*/  @!P0 SHF.R.U64 R16, R38, 0x10, R39 ;  /* 0x0000001026108819 */ /* 0x000fe40000001227 */
[----:B------:R-:W-:Y:S01]  /*58b0*/  @!P0 PRMT R9, R40, 0x5432, R7 ;  /* 0x0000543228098816 */ /* 0x000fe20000000007 */
[----:B------:R-:W-:Y:S01]  /*58c0*/  @!P0 IMAD.U32 R7, R10, 0x10000, RZ ;  /* 0x000100000a078824 */ /* 0x000fe200078e00ff */
[C---:B------:R-:W-:Y:S02]  /*58d0*/  @!P0 PRMT R22, R41.reuse, 0x5410, R8 ;  /* 0x0000541029168816 */ /* 0x040fe40000000008 */
[----:B------:R-:W-:Y:S01]  /*58e0*/  @!P0 PRMT R24, R41, 0x5432, R16 ;  /* 0x0000543229188816 */ /* 0x000fe20000000010 */
[----:B------:R-:W-:Y:S01]  /*58f0*/  @!P0 IMAD.U32 R18, R9, 0x10000, RZ ;  /* 0x0001000009128824 */ /* 0x000fe200078e00ff */
[----:B------:R-:W-:Y:S01]  /*5900*/  @!P0 PRMT R8, R20, 0x5410, R5 ;  /* 0x0000541014088816 */ /* 0x000fe20000000005 */
[C---:B------:R-:W-:Y:S01]  /*5910*/  @!P0 IMAD.U32 R5, R6.reuse, 0x10000, RZ ;  /* 0x0001000006058824 */ /* 0x040fe200078e00ff */
[----:B------:R-:W-:Y:S01]  /*5920*/  @!P0 LOP3.LUT R6, R6, 0xffff0000, RZ, 0xc0, !PT ;  /* 0xffff000006068812 */ /* 0x000fe200078ec0ff */
[C---:B------:R-:W-:Y:S01]  /*5930*/  @!P0 IMAD.U32 R25, R22.reuse, 0x10000, RZ ;  /* 0x0001000016198824 */ /* 0x040fe200078e00ff */
[----:B------:R-:W-:Y:S01]  /*5940*/  @!P0 LOP3.LUT R27, R22, 0xffff0000, RZ, 0xc0, !PT ;  /* 0xffff0000161b8812 */ /* 0x000fe200078ec0ff */
[C---:B------:R-:W-:Y:S01]  /*5950*/  @!P0 IMAD.U32 R22, R24.reuse, 0x10000, RZ ;  /* 0x0001000018168824 */ /* 0x040fe200078e00ff */
[----:B------:R-:W-:Y:S02]  /*5960*/  @!P0 LOP3.LUT R24, R24, 0xffff0000, RZ, 0xc0, !PT ;  /* 0xffff000018188812 */ /* 0x000fe400078ec0ff */
[----:B-1----:R-:W-:Y:S02]  /*5970*/  @!P0 SHF.R.U32.HI R0, RZ, 0x10, R17 ;  /* 0x00000010ff008819 */ /* 0x002fe40000011611 */
[----:B------:R-:W-:Y:S02]  /*5980*/  @!P0 LOP3.LUT R17, R32, 0xffff0000, RZ, 0xc0, !PT ;  /* 0xffff000020118812 */ /* 0x000fe400078ec0ff */
[----:B------:R-:W-:Y:S02]  /*5990*/  @!P0 PRMT R4, R11, 0x5410, R0 ;  /* 0x000054100b048816 */ /* 0x000fe40000000000 */
[----:B------:R-:W-:Y:S01]  /*59a0*/  @!P0 PRMT R11, R20, 0x5432, R2 ;  /* 0x00005432140b8816 */ /* 0x000fe20000000002 */
[----:B------:R-:W-:Y:S01]  /*59b0*/  @!P0 IMAD.U32 R2, R32, 0x10000, RZ ;  /* 0x0001000020028824 */ /* 0x000fe200078e00ff */
[----:B------:R-:W-:Y:S01]  /*59c0*/  @!P0 LOP3.LUT R20, R9, 0xffff0000, RZ, 0xc0, !PT ;  /* 0xffff000009148812 */ /* 0x000fe200078ec0ff */
[----:B--2---:R-:W-:Y:S02]  /*59d0*/  @!P0 IMAD.U32 R0, R12, 0x10000, RZ ;  /* 0x000100000c008824 */ /* 0x004fe400078e00ff */
[----:B------:R-:W-:Y:S02]  /*59e0*/  @!P0 IMAD.U32 R3, R13, 0x10000, RZ ;  /* 0x000100000d038824 */ /* 0x000fe400078e00ff */
[C---:B------:R-:W-:Y:S02]  /*59f0*/  @!P0 FMUL.FTZ R16, R0.reuse, R7 ;  /* 0x0000000700108220 */ /* 0x040fe40000410000 */
[-C--:B------:R-:W-:Y:S02]  /*5a00*/  @!P0 FMUL.FTZ R0, R0, R5.reuse ;  /* 0x0000000500008220 */ /* 0x080fe40000410000 */
[----:B------:R-:W-:Y:S01]  /*5a10*/  @!P0 FFMA.FTZ R45, R2, R5, -R16 ;  /* 0x00000005022d8223 */ /* 0x000fe20000010810 */
[----:B------:R-:W-:Y:S01]  /*5a20*/  @!P0 LOP3.LUT R16, R10, 0xffff0000, RZ, 0xc0, !PT ;  /* 0xffff00000a108812 */ /* 0x000fe200078ec0ff */
[----:B------:R-:W-:Y:S01]  /*5a30*/  @!P0 FFMA.FTZ R0, R7, R2, R0 ;  /* 0x0000000207008223 */ /* 0x000fe20000010000 */
[C---:B------:R-:W-:Y:S01]  /*5a40*/  @!P0 SHF.L.U32 R5, R4.reuse, 0x10, RZ ;  /* 0x0000001004058819 */ /* 0x040fe200000006ff */
[----:B------:R-:W-:Y:S01]  /*5a50*/  @!P0 FMUL.FTZ R7, R3, R18 ;  /* 0x0000001203078220 */ /* 0x000fe20000410000 */
[----:B------:R-:W-:Y:S03]  /*5a60*/  @!P0 LOP3.LUT R2, R13, 0xffff0000, RZ, 0xc0, !PT ;  /* 0xffff00000d028812 */ /* 0x000fe600078ec0ff */
[-C--:B------:R-:W-:Y:S02]  /*5a70*/  @!P0 FMUL.FTZ R3, R3, R5.reuse ;  /* 0x0000000503038220 */ /* 0x080fe40000410000 */
[----:B------:R-:W-:Y:S01]  /*5a80*/  @!P0 FFMA.FTZ R41, R19, R5, -R7 ;  /* 0x0000000513298223 */ /* 0x000fe20000010807 */
[----:B------:R-:W-:Y:S01]  /*5a90*/  @!P0 LOP3.LUT R7, R4, 0xffff0000, RZ, 0xc0, !PT ;  /* 0xffff000004078812 */ /* 0x000fe200078ec0ff */
[----:B------:R-:W-:Y:S01]  /*5aa0*/  @!P0 FMUL.FTZ R9, R2, R20 ;  /* 0x0000001402098220 */ /* 0x000fe20000410000 */
[----:B------:R-:W-:Y:S03]  /*5ab0*/  @!P0 LOP3.LUT R5, R12, 0xffff0000, RZ, 0xc0, !PT ;  /* 0xffff00000c058812 */ /* 0x000fe600078ec0ff */
[-C--:B------:R-:W-:Y:S02]  /*5ac0*/  @!P0 FMUL.FTZ R4, R2, R7.reuse ;  /* 0x0000000702048220 */ /* 0x080fe40000410000 */
[----:B------:R-:W-:Y:S02]  /*5ad0*/  @!P0 FFMA.FTZ R40, R21, R7, -R9 ;  /* 0x0000000715288223 */ /* 0x000fe40000010809 */
[----:B------:R-:W-:Y:S02]  /*5ae0*/  @!P0 FMUL.FTZ R9, R5, R16 ;  /* 0x0000001005098220 */ /* 0x000fe40000410000 */
[----:B------:R-:W-:Y:S02]  /*5af0*/  @!P0 IMAD.U32 R7, R15, 0x10000, RZ ;  /* 0x000100000f078824 */ /* 0x000fe400078e00ff */
[-C--:B------:R-:W-:Y:S01]  /*5b00*/  @!P0 FMUL.FTZ R2, R5, R6.reuse ;  /* 0x0000000605028220 */ /* 0x080fe20000410000 */
[----:B------:R-:W-:Y:S01]  /*5b10*/  @!P0 LOP3.LUT R5, R15, 0xffff0000, RZ, 0xc0, !PT ;  /* 0xffff00000f058812 */ /* 0x000fe200078ec0ff */
[----:B------:R-:W-:Y:S02]  /*5b20*/  @!P0 FFMA.FTZ R39, R17, R6, -R9 ;  /* 0x0000000611278223 */ /* 0x000fe40000010809 */
[----:B------:R-:W-:Y:S02]  /*5b30*/  @!P0 IMAD.U32 R6, R8, 0x10000, RZ ;  /* 0x0001000008068824 */ /* 0x000fe400078e00ff */
[C---:B------:R-:W-:Y:S02]  /*5b40*/  @!P0 FMUL.FTZ R9, R7.reuse, R25 ;  /* 0x0000001907098220 */ /* 0x040fe40000410000 */
[-C--:B------:R-:W-:Y:S02]  /*5b50*/  @!P0 FMUL.FTZ R7, R7, R6.reuse ;  /* 0x0000000607078220 */ /* 0x080fe40000410000 */
[----:B------:R-:W-:Y:S01]  /*5b60*/  @!P0 FFMA.FTZ R38, R26, R6, -R9 ;  /* 0x000000061a268223 */ /* 0x000fe20000010809 */
[----:B------:R-:W-:Y:S01]  /*5b70*/  @!P0 LOP3.LUT R6, R8, 0xffff0000, RZ, 0xc0, !PT ;  /* 0xffff000008068812 */ /* 0x000fe200078ec0ff */
[C---:B------:R-:W-:Y:S01]  /*5b80*/  @!P0 FMUL.FTZ R10, R5.reuse, R27 ;  /* 0x0000001b050a8220 */ /* 0x040fe20000410000 */
[----:B------:R-:W-:Y:S01]  /*5b90*/  @!P0 SHF.L.U32 R9, R14, 0x10, RZ ;  /* 0x000000100e098819 */ /* 0x000fe200000006ff */
[----:B------:R-:W-:Y:S01]  /*5ba0*/  @!P0 FFMA.FTZ R2, R16, R17, R2 ;  /* 0x0000001110028223 */ /* 0x000fe20000010002 */
[----:B------:R-:W-:Y:S01]  /*5bb0*/  @!P0 F2FP.BF16.PACK_AB R17, R40, R41 ;  /* 0x000000292811823e */ /* 0x000fe200000010ff */
[-C--:B------:R-:W-:Y:S01]  /*5bc0*/  @!P0 FMUL.FTZ R8, R5, R6.reuse ;  /* 0x0000000605088220 */ /* 0x080fe20000410000 */
[----:B------:R-:W-:Y:S01]  /*5bd0*/  @!P0 F2FP.BF16.PACK_AB R16, R39, R45 ;  /* 0x0000002d2710823e */ /* 0x000fe200000010ff */
[----:B------:R-:W-:Y:S01]  /*5be0*/  @!P0 FFMA.FTZ R36, R28, R6, -R10 ;  /* 0x000000061c248223 */ /* 0x000fe2000001080a */
[----:B------:R-:W-:Y:S01]  /*5bf0*/  @!P0 LOP3.LUT R6, R14, 0xffff0000, RZ, 0xc0, !PT ;  /* 0xffff00000e068812 */ /* 0x000fe200078ec0ff */
[----:B------:R-:W-:Y:S02]  /*5c00*/  @!P0 IMAD.U32 R10, R11, 0x10000, RZ ;  /* 0x000100000b0a8824 */ /* 0x000fe400078e00ff */
[C---:B------:R-:W-:Y:S02]  /*5c10*/  @!P0 FMUL.FTZ R29, R9.reuse, R22 ;  /* 0x00000016091d8220 */ /* 0x040fe40000410000 */
[-C--:B------:R-:W-:Y:S01]  /*5c20*/  @!P0 FMUL.FTZ R5, R9, R10.reuse ;  /* 0x0000000a09058220 */ /* 0x080fe20000410000 */
[----:B------:R-:W-:Y:S01]  /*5c30*/  @!P0 LOP3.LUT R9, R11, 0xffff0000, RZ, 0xc0, !PT ;  /* 0xffff00000b098812 */ /* 0x000fe200078ec0ff */
[----:B------:R-:W-:Y:S01]  /*5c40*/  @!P0 FFMA.FTZ R29, R23, R10, -R29 ;  /* 0x0000000a171d8223 */ /* 0x000fe2000001081d */
[----:B------:R-:W-:Y:S01]  /*5c50*/  @!P0 LOP3.LUT R10, R34, 0xffff0000, RZ, 0xc0, !PT ;  /* 0xffff0000220a8812 */ /* 0x000fe200078ec0ff */
[----:B------:R-:W-:Y:S02]  /*5c60*/  @!P0 FMUL.FTZ R11, R6, R24 ;  /* 0x00000018060b8220 */ /* 0x000fe40000410000 */
[----:B------:R-:W-:Y:S02]  /*5c70*/  @!P0 FFMA.FTZ R3, R18, R19, R3 ;  /* 0x0000001312038223 */ /* 0x000fe40000010003 */
[-C--:B------:R-:W-:Y:S01]  /*5c80*/  @!P0 FFMA.FTZ R37, R10, R9.reuse, -R11 ;  /* 0x000000090a258223 */ /* 0x080fe2000001080b */
[----:B------:R-:W-:Y:S01]  /*5c90*/  @!P0 F2FP.BF16.PACK_AB R11, R36, R38 ;  /* 0x00000026240b823e */ /* 0x000fe200000010ff */
[----:B------:R-:W-:Y:S01]  /*5ca0*/  @!P0 FMUL.FTZ R6, R6, R9 ;  /* 0x0000000906068220 */ /* 0x000fe20000410000 */
[----:B------:R-:W-:Y:S01]  /*5cb0*/  @!P0 F2FP.BF16.PACK_AB R9, R2, R0 ;  /* 0x000000000209823e */ /* 0x000fe200000010ff */
[----:B------:R-:W-:Y:S01]  /*5cc0*/  @!P0 FFMA.FTZ R4, R20, R21, R4 ;  /* 0x0000001514048223 */ /* 0x000fe20000010004 */
[----:B------:R-:W-:Y:S01]  /*5cd0*/  @!P0 MOV R35, R11 ;  /* 0x0000000b00238202 */ /* 0x000fe20000000f00 */
[----:B------:R-:W-:Y:S02]  /*5ce0*/  @!P0 FFMA.FTZ R5, R22, R23, R5 ;  /* 0x0000001716058223 */ /* 0x000fe40000010005 */
[----:B------:R-:W-:Y:S01]  /*5cf0*/  @!P0 FFMA.FTZ R6, R24, R10, R6 ;  /* 0x0000000a18068223 */ /* 0x000fe20000010006 */
[----:B------:R-:W-:Y:S01]  /*5d00*/  @!P0 F2FP.BF16.PACK_AB R10, R37, R29 ;  /* 0x0000001d250a823e */ /* 0x000fe200000010ff */
        /* <DEDUP_REMOVED lines=20> */
.L_x_728:
[----:B------:R1:W2:Y:S01]  /*5e50*/  SHFL.IDX PT, R2, R14, RZ, 0x181f ;  /* 0x00181fff0e027589 */ /* 0x0002a200000e0000 */
[----:B------:R-:W-:Y:S03]  /*5e60*/  IMAD.IADD R3, R53, 0x1, -R50 ;  /* 0x0000000135037824 */ /* 0x000fe600078e0a32 */
[----:B------:R1:W3:Y:S02]  /*5e70*/  SHFL.IDX PT, R0, R22, RZ, 0x181f ;  /* 0x00181fff16007589 */ /* 0x0002e400000e0000 */
[----:B------:R-:W-:Y:S04]  /*5e80*/  IMNMX R49, R3, 0x20, PT ;  /* 0x0000002003317817 */ /* 0x000fe80003800200 */
[----:B------:R-:W-:Y:S11]  /*5e90*/  ISETP.GT.AND P0, PT, R49, R211, PT ;  /* 0x000000d33100720c */ /* 0x000ff60003f04270 */
[----:B------:R-:W-:Y:S02]  /*5ea0*/  @!UPT UIADD3 URZ, URZ, URZ, URZ ;  /* 0x0000003f3f3ff290 */ /* 0x000fe4000fffe03f */
[----:B------:R-:W-:-:S05]  /*5eb0*/  @!P0 BRA `(.L_x_732) ;  /* 0x0000014000008947 */ /* 0x000fca0003800000 */
[----:B------:R-:W-:Y:S02]  /*5ec0*/  ISETP.GE.AND P2, PT, R132, c[0x0][0x1d4], PT ;  /* 0x0000750084007a0c */ /* 0x000fe40003f46270 */
[----:B------:R-:W-:Y:S02]  /*5ed0*/  ISETP.GE.AND P3, PT, R137, c[0x0][0x1d4], PT ;  /* 0x0000750089007a0c */ /* 0x000fe40003f66270 */
[----:B------:R-:W-:Y:S09]  /*5ee0*/  ISETP.GE.AND P1, PT, R200, c[0x0][0x1d4], PT ;  /* 0x00007500c8007a0c */ /* 0x000ff20003f26270 */
[----:B-1----:R-:W1:Y:S01]  /*5ef0*/  @!P2 LDS.128 R12, [R194+0xc080] ;  /* 0x00c08000c20ca984 */ /* 0x002e620000000c00 */
[C---:B---3--:R-:W-:Y:S04]  /*5f00*/  @!P2 LEA R4, P0, R132.reuse, R0, 0x1 ;  /* 0x000000008404a211 */ /* 0x048fe800078008ff */
[----:B--2---:R-:W-:Y:S02]  /*5f10*/  @!P2 LEA.HI.X R5, R132, R2, R133, 0x1, P0 ;  /* 0x000000028405a211 */ /* 0x004fe400000f0c85 */
[C---:B------:R-:W-:Y:S04]  /*5f20*/  @!P3 LEA R8, P0, R201.reuse, R0, 0x1 ;  /* 0x00000000c908b211 */ /* 0x040fe800078008ff */
[----:B------:R-:W-:Y:S02]  /*5f30*/  @!P3 LEA.HI.X R9, R201, R2, R205, 0x1, P0 ;  /* 0x00000002c909b211 */ /* 0x000fe400000f0ccd */
[C---:B------:R-:W-:Y:S04]  /*5f40*/  @!P1 LEA R6, P0, R200.reuse, R0, 0x1 ;  /* 0x00000000c8069211 */ /* 0x040fe800078008ff */
[----:B------:R-:W-:Y:S02]  /*5f50*/  @!P1 LEA.HI.X R7, R200, R2, R207, 0x1, P0 ;  /* 0x00000002c8079211 */ /* 0x000fe400000f0ccf */
[C---:B------:R-:W-:Y:S01]  /*5f60*/  ISETP.GE.AND P0, PT, R199.reuse, c[0x0][0x1d4], PT ;  /* 0x00007500c7007a0c */ /* 0x040fe20003f06270 */
[----:B-1----:R1:W-:Y:S04]  /*5f70*/  @!P2 ST.E.128 [R4.64], R12 ;  /* 0x0000000c0400a985 */ /* 0x0023e8000c101d08 */
        /* <DEDUP_REMOVED lines=8> */
.L_x_732:
[----:B------:R-:W-:Y:S05]  /*6000*/  BSYNC B1 ;  /* 0x0000000000017941 */ /* 0x000fea0003800000 */
.L_x_727:
        /* <DEDUP_REMOVED lines=17> */
[----:B------:R-:W-:Y:S02]  /*6120*/  @P0 IMAD.MOV.U32 R2, RZ, RZ, R76 ;  /* 0x000000ffff020224 */ /* 0x000fe400078e004c */
[C---:B------:R-:W-:Y:S02]  /*6130*/  @P0 IMAD R0, R4.reuse, c[0x0][0x25c], R0 ;  /* 0x0000970004000a24 */ /* 0x040fe400078e0200 */
[----:B------:R-:W-:Y:S04]  /*6140*/  @P0 IMAD.WIDE.U32 R2, R4, c[0x0][0x258], R2 ;  /* 0x0000960004020a25 */ /* 0x000fe800078e0002 */
        /* <DEDUP_REMOVED lines=15> */
[----:B------:R-:W3:Y:S01]  /*6240*/  SHFL.IDX PT, R2, R2, RZ, 0x181f ;  /* 0x00181fff02027589 */ /* 0x000ee200000e0000 */
[----:B------:R-:W-:Y:S04]  /*6250*/  DEPBAR.LE SB0, 0x0 ;  /* 0x000080000000791a */ /* 0x000fe80000000000 */
[----:B------:R-:W-:Y:S06]  /*6260*/  BAR.SYNC.DEFER_BLOCKING 0x0 ;  /* 0x0000000000007b1d */ /* 0x000fec0000010000 */
[----:B------:R-:W-:-:S05]  /*6270*/  @!P0 BRA `(.L_x_744) ;  /* 0x0000014000008947 */ /* 0x000fca0003800000 */
[----:B-123--:R-:W-:Y:S02]  /*6280*/  ISETP.GE.AND P2, PT, R132, c[0x0][0x1d4], PT ;  /* 0x0000750084007a0c */ /* 0x00efe40003f46270 */
[----:B------:R-:W-:Y:S02]  /*6290*/  ISETP.GE.AND P3, PT, R137, c[0x0][0x1d4], PT ;  /* 0x0000750089007a0c */ /* 0x000fe40003f66270 */
[----:B------:R-:W-:Y:S09]  /*62a0*/  ISETP.GE.AND P1, PT, R200, c[0x0][0x1d4], PT ;  /* 0x00007500c8007a0c */ /* 0x000ff20003f26270 */
[----:B------:R-:W1:Y:S01]  /*62b0*/  @!P2 LDS.128 R12, [R194+0x8080] ;  /* 0x00808000c20ca984 */ /* 0x000e620000000c00 */
[C---:B------:R-:W-:Y:S04]  /*62c0*/  @!P2 LEA R4, P0, R132.reuse, R0, 0x1 ;  /* 0x000000008404a211 */ /* 0x040fe800078008ff */
[----:B------:R-:W-:Y:S02]  /*62d0*/  @!P2 LEA.HI.X R5, R132, R2, R133, 0x1, P0 ;  /* 0x000000028405a211 */ /* 0x000fe400000f0c85 */
        /* <DEDUP_REMOVED lines=14> */
.L_x_744:
[----:B-123--:R-:W-:Y:S05]  /*63c0*/  BSYNC B0 ;  /* 0x0000000000007941 */ /* 0x00efea0003800000 */
.L_x_743:
[C---:B------:R-:W-:Y:S02]  /*63d0*/  ISETP.GT.AND P0, PT, R46.reuse, R80, PT ;  /* 0x000000502e00720c */ /* 0x040fe40003f04270 */
[----:B------:R-:W-:Y:S02]  /*63e0*/  IADD3 R46, R46, -0x1, RZ ;  /* 0xffffffff2e2e7810 */ /* 0x000fe40007ffe0ff */
[----:B------:R-:W-:Y:S09]  /*63f0*/  LOP3.LUT P2, RZ, R214, 0x1, RZ, 0xc0, !PT ;  /* 0x00000001d6ff7812 */ /* 0x000ff2000784c0ff */
[----:B------:R-:W-:Y:S01]  /*6400*/  @P0 SHF.R.S32.HI R4, RZ, 0x1f, R46 ;  /* 0x0000001fff040819 */ /* 0x000fe2000001142e */
[----:B------:R-:W-:Y:S02]  /*6410*/  @P0 IMAD R0, R101, R46, RZ ;  /* 0x0000002e65000224 */ /* 0x000fe400078e02ff */
[----:B------:R-:W-:Y:S02]  /*6420*/  @P0 IMAD.MOV.U32 R2, RZ, RZ, R60 ;  /* 0x000000ffff020224 */ /* 0x000fe400078e003c */
        /* <DEDUP_REMOVED lines=17> */
.L_x_726:
[----:B------:R-:W-:Y:S01]  /*6540*/  IMAD.MOV.U32 R0, RZ, RZ, c[0x0][0x2c4] ;  /* 0x0000b100ff007624 */ /* 0x000fe200078e00ff */
[----:B------:R-:W-:Y:S01]  /*6550*/  IADD3 R2, R209, 0x1, -R210 ;  /* 0x00000001d1027810 */ /* 0x000fe20007ffe8d2 */
[----:B-1----:R-:W-:-:S03]  /*6560*/  IMAD.MOV.U32 R4, RZ, RZ, c[0x0][0x32c] ;  /* 0x0000cb00ff047624 */ /* 0x002fc600078e00ff */
[----:B------:R-:W-:Y:S02]  /*6570*/  ISETP.NE.AND P3, PT, R0, 0x1, PT ;  /* 0x000000010000780c */ /* 0x000fe40003f65270 */
[----:B------:R-:W-:Y:S02]  /*6580*/  IADD3 R0, R227, 0x7f, RZ ;  /* 0x0000007fe3007810 */ /* 0x000fe40007ffe0ff */
[----:B------:R-:W-:-:S09]  /*6590*/  ISETP.GE.AND P1, PT, R4, 0x1, PT ;  /* 0x000000010400780c */ /* 0x000fd20003f26270 */
[----:B------:R-:W-:-:S05]  /*65a0*/  @P3 IMAD.HI.U32 R3, R0, c[0x0][0x2c8], RZ ;  /* 0x0000b20000033a27 */ /* 0x000fca00078e00ff */
[----:B------:R-:W-:-:S05]  /*65b0*/  @P3 SHF.R.U32.HI R0, RZ, c[0x0][0x2cc], R3 ;  /* 0x0000b300ff003a19 */ /* 0x000fca0000011603 */
[----:B------:R-:W-:-:S05]  /*65c0*/  IMAD.IADD R0, R2, 0x1, R0 ;  /* 0x0000000102007824 */ /* 0x000fca00078e0200 */
[----:B------:R-:W-:Y:S01]  /*65d0*/  IADD3 R3, R0, c[0x0][0x328], RZ ;  /* 0x0000ca0000037a10 */ /* 0x000fe20007ffe0ff */
[----:B------:R-:W-:Y:S05]  /*65e0*/  @!P1 BRA `(.L_x_746) ;  /* 0x0000011000009947 */ /* 0x000fea0003800000 */
[C---:B------:R-:W-:Y:S01]  /*65f0*/  ISETP.GT.AND P0, PT, R0.reuse, RZ, PT ;  /* 0x000000ff0000720c */ /* 0x040fe20003f04270 */
[----:B------:R-:W-:Y:S01]  /*6600*/  BSSY B0, `(.L_x_747) ;  /* 0x000000d000007945 */ /* 0x000fe20003800000 */
[----:B------:R-:W-:Y:S01]  /*6610*/  IADD3 R2, R0, -0x1, RZ ;  /* 0xffffffff00027810 */ /* 0x000fe20007ffe0ff */
[----:B------:R-:W-:-:S10]  /*6620*/  IMAD.MOV.U32 R4, RZ, RZ, c[0x0][0x32c] ;  /* 0x0000cb00ff047624 */ /* 0x000fd400078e00ff */
[----:B------:R-:W-:Y:S05]  /*6630*/  @P0 BRA `(.L_x_748) ;  /* 0x0000006000000947 */ /* 0x000fea0003800000 */
[----:B------:R-:W-:Y:S01]  /*6640*/  ISETP.NE.AND P0, PT, R4, 0x1, PT ;  /* 0x000000010400780c */ /* 0x000fe20003f05270 */
[----:B------:R-:W-:-:S12]  /*6650*/  IMAD.MOV R0, RZ, RZ, -R0 ;  /* 0x000000ffff007224 */ /* 0x000fd800078e0a00 */
[----:B------:R-:W-:-:S05]  /*6660*/  @P0 IMAD.HI.U32 R2, R0, c[0x0][0x330], RZ ;  /* 0x0000cc0000020a27 */ /* 0x000fca00078e00ff */
[----:B------:R-:W-:-:S04]  /*6670*/  @P0 SHF.R.U32.HI R0, RZ, c[0x0][0x334], R2 ;  /* 0x0000cd00ff000a19 */ /* 0x000fc80000011602 */
[----:B------:R-:W-:Y:S01]  /*6680*/  LOP3.LUT R2, RZ, R0, RZ, 0x33, !PT ;  /* 0x00000000ff027212 */ /* 0x000fe200078e33ff */
[----:B------:R-:W-:Y:S05]  /*6690*/  BRA `(.L_x_749) ;  /* 0x0000003000007947 */ /* 0x000fea0003800000 */
.L_x_748:
[----:B------:R-:W-:-:S13]  /*66a0*/  ISETP.NE.AND P0, PT, R4, 0x1, PT ;  /* 0x000000010400780c */ /* 0x000fda0003f05270 */
[----:B------:R-:W-:-:S05]  /*66b0*/  @P0 IMAD.HI.U32 R0, R2, c[0x0][0x330], RZ ;  /* 0x0000cc0002000a27 */ /* 0x000fca00078e00ff */
[----:B------:R-:W-:Y:S02]  /*66c0*/  @P0 SHF.R.U32.HI R2, RZ, c[0x0][0x334], R0 ;  /* 0x0000cd00ff020a19 */ /* 0x000fe40000011600 */
.L_x_749:
[----:B------:R-:W-:Y:S05]  /*66d0*/  BSYNC B0 ;  /* 0x0000000000007941 */ /* 0x000fea0003800000 */
.L_x_747:
[----:B------:R-:W-:-:S05]  /*66e0*/  IMAD R2, R2, R4, c[0x0][0x32c] ;  /* 0x0000cb0002027624 */ /* 0x000fca00078e0204 */
[----:B------:R-:W-:-:S04]  /*66f0*/  IMNMX R3, R3, R2, PT ;  /* 0x0000000203037217 */ /* 0x000fc80003800200 */
.L_x_746:
[----:B------:R-:W-:Y:S01]  /*6700*/  IADD3 R3, R3, 0x1f, RZ ;  /* 0x0000001f03037810 */ /* 0x000fe20007ffe0ff */
[----:B------:R-:W-:-:S03]  /*6710*/  @P3 IMAD.HI.U32 R2, R227, c[0x0][0x2c8], RZ ;  /* 0x0000b200e3023a27 */ /* 0x000fc600078e00ff */
[----:B------:R-:W-:Y:S01]  /*6720*/  SHF.R.S32.HI R4, RZ, 0x1f, R3 ;  /* 0x0000001fff047819 */ /* 0x000fe20000011403 */
[----:B------:R-:W-:Y:S01]  /*6730*/  IMAD.MOV.U32 R0, RZ, RZ, R227 ;  /* 0x000000ffff007224 */ /* 0x000fe200078e00e3 */
[----:B------:R-:W-:Y:S02]  /*6740*/  @P3 SHF.R.U32.HI R0, RZ, c[0x0][0x2cc], R2 ;  /* 0x0000b300ff003a19 */ /* 0x000fe40000011602 */
        /* <DEDUP_REMOVED lines=16> */
.L_x_752:
[----:B------:R-:W-:-:S04]  /*6850*/  MOV R3, c[0x0][0x32c] ;  /* 0x0000cb0000037a02 */ /* 0x000fc80000000f00 */
[----:B------:R-:W-:-:S13]  /*6860*/  ISETP.NE.AND P0, PT, R3, 0x1, PT ;  /* 0x000000010300780c */ /* 0x000fda0003f05270 */
[----:B------:R-:W-:-:S05]  /*6870*/  @P0 IMAD.HI.U32 R3, R0, c[0x0][0x330], RZ ;  /* 0x0000cc0000030a27 */ /* 0x000fca00078e00ff */
[----:B------:R-:W-:Y:S02]  /*6880*/  @P0 SHF.R.U32.HI R0, RZ, c[0x0][0x334], R3 ;  /* 0x0000cd00ff000a19 */ /* 0x000fe40000011603 */
.L_x_753:
[----:B------:R-:W-:Y:S05]  /*6890*/  BSYNC B0 ;  /* 0x0000000000007941 */ /* 0x000fea0003800000 */
.L_x_751:
[----:B------:R-:W-:-:S05]  /*68a0*/  IMAD R0, R0, c[0x0][0x32c], RZ ;  /* 0x0000cb0000007a24 */ /* 0x000fca00078e02ff */
[----:B------:R-:W-:-:S04]  /*68b0*/  IMNMX R2, R2, R0, !PT ;  /* 0x0000000002027217 */ /* 0x000fc80007800200 */
.L_x_750:
[----:B------:R-:W-:Y:S01]  /*68c0*/  SHF.R.S32.HI R0, RZ, 0x1f, R2 ;  /* 0x0000001fff007819 */ /* 0x000fe20000011402 */
[----:B------:R-:W-:Y:S03]  /*68d0*/  BSSY B0, `(.L_x_754) ;  /* 0x0000025000007945 */ /* 0x000fe60003800000 */
[----:B------:R-:W-:-:S04]  /*68e0*/  LEA.HI R0, R0, R2, RZ, 0x5 ;  /* 0x0000000200007211 */ /* 0x000fc800078f28ff */
[----:B------:R-:W-:-:S04]  /*68f0*/  SHF.R.S32.HI R0, RZ, 0x5, R0 ;  /* 0x00000005ff007819 */ /* 0x000fc80000011400 */
[----:B------:R-:W-:Y:S01]  /*6900*/  IMNMX R5, RZ, R0, !PT ;  /* 0x00000000ff057217 */ /* 0x000fe20007800200 */
[----:B------:R-:W-:-:S03]  /*6910*/  IMAD.MOV.U32 R0, RZ, RZ, RZ ;  /* 0x000000ffff007224 */ /* 0x000fc600078e00ff */
[----:B------:R-:W-:-:S13]  /*6920*/  ISETP.GT.AND P0, PT, R7, R5, PT ;  /* 0x000000050700720c */ /* 0x000fda0003f04270 */
        /* <DEDUP_REMOVED lines=31> */
.L_x_755:
[----:B------:R-:W-:Y:S05]  /*6b20*/  BSYNC B0 ;  /* 0x0000000000007941 */ /* 0x000fea0003800000 */
.L_x_754:
[----:B------:R-:W-:Y:S01]  /*6b30*/  IMAD R208, R244, R0, R5 ;  /* 0x00000000f4d07224 */ /* 0x000fe200078e0205 */
        /* <DEDUP_REMOVED lines=73> */
[----:B------:R-:W-:-:S04]  /*6fd0*/  @P1 IMAD.MOV.U32 R2, RZ, RZ, 0x4 ;  /* 0x00000004ff021424 */ /* 0x000fc800078e00ff */
[----:B------:R-:W-:-:S05]  /*6fe0*/  @P1 IMAD.WIDE R2, R235, R2, c[0x0][0x340] ;  /* 0x0000d000eb021625 */ /* 0x000fca00078e0202 */
[----:B------:R1:W5:Y:S01]  /*6ff0*/  @P1 LDG.E R14, [R2.64] ;  /* 0x00000008020e1981 */ /* 0x000362000c1e1900 */
[----:B------:R-:W-:Y:S02]  /*7000*/  SHF.R.S32.HI R0, RZ, 0x1f, R97 ;  /* 0x0000001fff007819 */ /* 0x000fe40000011461 */
[----:B------:R-:W-:Y:S02]  /*7010*/  ISETP.NE.U32.AND P0, PT, RZ, c[0x0][0x348], PT ;  /* 0x0000d200ff007a0c */ /* 0x000fe40003f05070 */
[----:B------:R-:W-:Y:S01]  /*7020*/  LOP3.LUT R218, R234, 0xffff, RZ, 0xc0, !PT ;  /* 0x0000ffffeada7812 */ /* 0x000fe200078ec0ff */
[----:B------:R-:W-:Y:S01]  /*7030*/  IMAD R0, R0, c[0x0][0x178], RZ ;  /* 0x00005e0000007a24 */ /* 0x000fe200078e02ff */
[----:B------:R-:W-:Y:S02]  /*7040*/  ISETP.NE.AND.EX P0, PT, RZ, c[0x0][0x34c], PT, P0 ;  /* 0x0000d300ff007a0c */ /* 0x000fe40003f05300 */
[----:B------:R-:W-:Y:S01]  /*7050*/  IADD3 R4, R212, R227, RZ ;  /* 0x000000e3d4047210 */ /* 0x000fe20007ffe0ff */
[----:B------:R-:W-:Y:S01]  /*7060*/  IMAD R0, R97, c[0x0][0x17c], R0 ;  /* 0x00005f0061007a24 */ /* 0x000fe200078e0200 */
[----:B------:R-:W-:-:S02]  /*7070*/  SEL R5, R235, RZ, !P0 ;  /* 0x000000ffeb057207 */ /* 0x000fc40004000000 */
[----:B------:R-:W-:Y:S01]  /*7080*/  ISETP.GE.AND P5, PT, R132, c[0x0][0x198], PT ;  /* 0x0000660084007a0c */ /* 0x000fe20003fa6270 */
[----:B------:R-:W-:Y:S01]  /*7090*/  @P3 IMAD.HI.U32 R7, R4, c[0x0][0x2c8], RZ ;  /* 0x0000b20004073a27 */ /* 0x000fe200078e00ff */
[----:B------:R-:W-:Y:S02]  /*70a0*/  ISETP.GE.AND P4, PT, R137, c[0x0][0x198], PT ;  /* 0x0000660089007a0c */ /* 0x000fe40003f86270 */
[----:B------:R-:W-:Y:S02]  /*70b0*/  ISETP.GE.AND P2, PT, R199, c[0x0][0x198], PT ;  /* 0x00006600c7007a0c */ /* 0x000fe40003f46270 */
[----:B------:R-:W-:Y:S02]  /*70c0*/  IADD3 R119, R195, -0x1, RZ ;  /* 0xffffffffc3777810 */ /* 0x000fe40007ffe0ff */
[----:B------:R-:W-:Y:S01]  /*70d0*/  IADD3 R13, R211, R227, RZ ;  /* 0x000000e3d30d7210 */ /* 0x000fe20007ffe0ff */
[----:B-1----:R-:W-:-:S04]  /*70e0*/  IMAD.WIDE.U32 R2, R97, c[0x0][0x178], RZ ;  /* 0x00005e0061027a25 */ /* 0x002fc800078e00ff */
[----:B------:R-:W-:Y:S01]  /*70f0*/  IMAD.IADD R3, R3, 0x1, R0 ;  /* 0x0000000103037824 */ /* 0x000fe200078e0200 */
[----:B------:R-:W-:-:S03]  /*7100*/  SHF.R.S32.HI R0, RZ, 0x1f, R235 ;  /* 0x0000001fff007819 */ /* 0x000fc600000114eb */
[----:B------:R-:W-:Y:S01]  /*7110*/  IMAD.WIDE.U32 R2, R218, c[0x0][0x1b8], R2 ;  /* 0x00006e00da027a25 */ /* 0x000fe200078e0002 */
[----:B------:R-:W-:-:S03]  /*7120*/  SEL R6, R0, RZ, !P0 ;  /* 0x000000ff00067207 */ /* 0x000fc60004000000 */
[----:B------:R-:W-:Y:S01]  /*7130*/  IMAD.MOV.U32 R0, RZ, RZ, R4 ;  /* 0x000000ffff007224 */ /* 0x000fe200078e0004 */
[----:B------:R-:W-:Y:S01]  /*7140*/  @P3 SHF.R.U32.HI R0, RZ, c[0x0][0x2cc], R7 ;  /* 0x0000b300ff003a19 */ /* 0x000fe20000011607 */
[----:B------:R-:W-:Y:S01]  /*7150*/  IMAD R3, R218, c[0x0][0x1bc], R3 ;  /* 0x00006f00da037a24 */ /* 0x000fe200078e0203 */
[----:B------:R-:W-:Y:S01]  /*7160*/  ISETP.GE.AND P3, PT, R200, c[0x0][0x198], PT ;  /* 0x00006600c8007a0c */ /* 0x000fe20003f66270 */
[----:B------:R-:W-:Y:S01]  /*7170*/  IMAD R6, R6, c[0x0][0x1c0], RZ ;  /* 0x0000700006067a24 */ /* 0x000fe200078e02ff */
[----:B------:R-:W-:Y:S01]  /*7180*/  SHF.R.S32.HI R7, RZ, 0x1f, R0 ;  /* 0x0000001fff077819 */ /* 0x000fe20000011400 */
[----:B------:R-:W-:-:S04]  /*7190*/  IMAD.WIDE.U32 R2, R5, c[0x0][0x1c0], R2 ;  /* 0x0000700005027a25 */ /* 0x000fc800078e0002 */
[----:B------:R-:W-:Y:S01]  /*71a0*/  IMAD R6, R5, c[0x0][0x1c4], R6 ;  /* 0x0000710005067a24 */ /* 0x000fe200078e0206 */
[----:B------:R-:W-:-:S03]  /*71b0*/  IADD3 R5, -R0, RZ, RZ ;  /* 0x000000ff00057210 */ /* 0x000fc60007ffe1ff */
[----:B------:R-:W-:Y:S02]  /*71c0*/  IMAD.IADD R3, R3, 0x1, R6 ;  /* 0x0000000103037824 */ /* 0x000fe400078e0206 */
[----:B------:R-:W-:Y:S02]  /*71d0*/  IMAD R4, R5, c[0x0][0x2c4], R4 ;  /* 0x0000b10005047a24 */ /* 0x000fe400078e0204 */
[----:B------:R-:W-:Y:S02]  /*71e0*/  IMAD R5, R7, c[0x0][0x1b0], RZ ;  /* 0x00006c0007057a24 */ /* 0x000fe400078e02ff */
[----:B------:R-:W-:-:S04]  /*71f0*/  IMAD.WIDE.U32 R2, R0, c[0x0][0x1b0], R2 ;  /* 0x00006c0000027a25 */ /* 0x000fc800078e0002 */
[----:B------:R-:W-:Y:S01]  /*7200*/  IMAD R6, R0, c[0x0][0x1b4], R5 ;  /* 0x00006d0000067a24 */ /* 0x000fe200078e0205 */
[----:B------:R-:W-:-:S04]  /*7210*/  SHF.R.S32.HI R5, RZ, 0x1f, R4 ;  /* 0x0000001fff057819 */ /* 0x000fc80000011404 */
[----:B------:R-:W-:Y:S01]  /*7220*/  IADD3 R3, R3, R6, RZ ;  /* 0x0000000603037210 */ /* 0x000fe20007ffe0ff */
[----:B------:R-:W-:-:S04]  /*7230*/  IMAD R0, R5, c[0x0][0x1a8], RZ ;  /* 0x00006a0005007a24 */ /* 0x000fc800078e02ff */
[C---:B------:R-:W-:Y:S02]  /*7240*/  IMAD R0, R4.reuse, c[0x0][0x1ac], R0 ;  /* 0x00006b0004007a24 */ /* 0x040fe400078e0200 */
[----:B------:R-:W-:-:S04]  /*7250*/  IMAD.WIDE.U32 R2, R4, c[0x0][0x1a8], R2 ;  /* 0x00006a0004027a25 */ /* 0x000fc800078e0002 */
[----:B------:R-:W-:Y:S01]  /*7260*/  IMAD.IADD R0, R3, 0x1, R0 ;  /* 0x0000000103007824 */ /* 0x000fe200078e0200 */
[----:B------:R-:W-:-:S04]  /*7270*/  LEA R12, P0, R2, c[0x0][0x160], 0x1 ;  /* 0x00005800020c7a11 */ /* 0x000fc800078008ff */
[----:B------:R-:W-:Y:S01]  /*7280*/  LEA.HI.X R5, R2, c[0x0][0x164], R0, 0x1, P0 ;  /* 0x0000590002057a11 */ /* 0x000fe200000f0c00 */
[----:B------:R-:W-:Y:S01]  /*7290*/  @!P1 IMAD.MOV.U32 R14, RZ, RZ, R235 ;  /* 0x000000ffff0e9224 */ /* 0x000fe200078e00eb */
[----:B------:R-:W-:Y:S05]  /*72a0*/  BRA.DIV ~URZ, `(.L_x_757) ;  /* 0x0001a2427f007947 */ /* 0x000fea000b800000 */
[----:B------:R1:W2:Y:S02]  /*72b0*/  SHFL.IDX PT, R4, R5, RZ, 0x181f ;  /* 0x00181fff05047589 */ /* 0x0002a400000e0000 */
.L_x_977:
[----:B------:R-:W-:Y:S05]  /*72c0*/  BRA.DIV ~URZ, `(.L_x_758) ;  /* 0x0001a2927f007947 */ /* 0x000fea000b800000 */
[----:B------:R3:W4:Y:S02]  /*72d0*/  SHFL.IDX PT, R0, R12, RZ, 0x181f ;  /* 0x00181fff0c007589 */ /* 0x00072400000e0000 */
.L_x_978:
[----:B------:R-:W-:Y:S01]  /*72e0*/  IMAD R60, R210, c[0x0][0x2c4], RZ ;  /* 0x0000b100d23c7a24 */ /* 0x000fe200078e02ff */
[----:B------:R-:W-:Y:S01]  /*72f0*/  LOP3.LUT R214, R214, 0xfffffffd, RZ, 0xc0, !PT ;  /* 0xfffffffdd6d67812 */ /* 0x000fe200078ec0ff */
[----:B------:R-:W-:Y:S03]  /*7300*/  BSSY B0, `(.L_x_759) ;  /* 0x0000013000007945 */ /* 0x000fe60003800000 */
[----:B------:R-:W-:-:S13]  /*7310*/  ISETP.GE.AND P0, PT, R13, R60, PT ;  /* 0x0000003c0d00720c */ /* 0x000fda0003f06270 */
[----:B------:R-:W-:Y:S01]  /*7320*/  @P0 LOP3.LUT R214, R214, 0x2, RZ, 0xfc, !PT ;  /* 0x00000002d6d60812 */ /* 0x000fe200078efcff */
[----:B------:R-:W-:Y:S05]  /*7330*/  @P0 BRA `(.L_x_760) ;  /* 0x000000f000000947 */ /* 0x000fea0003800000 */
[----:B----4-:R-:W-:-:S04]  /*7340*/  LEA R10, P0, R132, R0, 0x1 ;  /* 0x00000000840a7211 */ /* 0x010fc800078008ff */
[----:B--2---:R-:W-:Y:S02]  /*7350*/  LEA.HI.X R11, R132, R4, R133, 0x1, P0 ;  /* 0x00000004840b7211 */ /* 0x004fe400000f0c85 */
[----:B------:R-:W-:-:S03]  /*7360*/  LEA R8, P0, R201, R0, 0x1 ;  /* 0x00000000c9087211 */ /* 0x000fc600078008ff */
[----:B------:R-:W-:Y:S01]  /*7370*/  @!PT LDS RZ, [RZ] ;  /* 0x00000000fffff984 */ /* 0x000fe20000000800 */
[----:B------:R-:W-:Y:S01]  /*7380*/  @!PT LDS RZ, [RZ] ;  /* 0x00000000fffff984 */ /* 0x000fe20000000800 */
        /* <DEDUP_REMOVED lines=10> */
.L_x_760:
[----:B------:R-:W-:Y:S05]  /*7430*/  BSYNC B0 ;  /* 0x0000000000007941 */ /* 0x000fea0003800000 */
.L_x_759:
[----:B------:R-:W-:Y:S05]  /*7440*/  BRA.DIV ~URZ, `(.L_x_761) ;  /* 0x0001a1727f007947 */ /* 0x000fea000b800000 */
[----:B--2---:R2:W1:Y:S04]  /*7450*/  SHFL.IDX PT, R4, R5, 0x1, 0x181f ;  /* 0x00381f0005047f89 */ /* 0x00446800000e0000 */
[----:B----4-:R2:W4:Y:S02]  /*7460*/  SHFL.IDX PT, R0, R12, 0x1, 0x181f ;  /* 0x00381f000c007f89 */ /* 0x01052400000e0000 */
.L_x_979:
[----:B------:R-:W-:Y:S01]  /*7470*/  IADD3 R2, R13, 0x20, RZ ;  /* 0x000000200d027810 */ /* 0x000fe20007ffe0ff */
[----:B------:R-:W-:Y:S01]  /*7480*/  BSSY B0, `(.L_x_762) ;  /* 0x0000014000007945 */ /* 0x000fe20003800000 */
[----:B------:R-:W-:Y:S02]  /*7490*/  LOP3.LUT R214, R214, 0xfffffffb, RZ, 0xc0, !PT ;  /* 0xfffffffbd6d67812 */ /* 0x000fe400078ec0ff */
[----:B------:R-:W-:-:S13]  /*74a0*/  ISETP.GE.AND P0, PT, R2, R60, PT ;  /* 0x0000003c0200720c */ /* 0x000fda0003f06270 */
[----:B------:R-:W-:Y:S01]  /*74b0*/  @P0 LOP3.LUT R214, R214, 0x4, RZ, 0xfc, !PT ;  /* 0x00000004d6d60812 */ /* 0x000fe200078efcff */
[----:B------:R-:W-:Y:S05]  /*74c0*/  @P0 BRA `(.L_x_763) ;  /* 0x000000f000000947 */ /* 0x000fea0003800000 */
[----:B----4-:R-:W-:-:S04]  /*74d0*/  LEA R10, P0, R132, R0, 0x1 ;  /* 0x00000000840a7211 */ /* 0x010fc800078008ff */
[----:B-1----:R-:W-:Y:S02]  /*74e0*/  LEA.HI.X R11, R132, R4, R133, 0x1, P0 ;  /* 0x00000004840b7211 */ /* 0x002fe400000f0c85 */
        /* <DEDUP_REMOVED lines=13> */
.L_x_763:
[----:B------:R-:W-:Y:S05]  /*75c0*/  BSYNC B0 ;  /* 0x0000000000007941 */ /* 0x000fea0003800000 */
.L_x_762:
[----:B------:R-:W-:Y:S05]  /*75d0*/  BRA.DIV ~URZ, `(.L_x_764) ;  /* 0x0001a0a27f007947 */ /* 0x000fea000b800000 */
[----:B-1----:R1:W2:Y:S02]  /*75e0*/  SHFL.IDX PT, R4, R5, 0x2, 0x181f ;  /* 0x00581f0005047f89 */ /* 0x0022a400000e0000 */
.L_x_980:
[----:B------:R-:W-:Y:S05]  /*75f0*/  BRA.DIV ~URZ, `(.L_x_765) ;  /* 0x0001a0f27f007947 */ /* 0x000fea000b800000 */
[----:B----4-:R4:W1:Y:S02]  /*7600*/  SHFL.IDX PT, R0, R12, 0x2, 0x181f ;  /* 0x00581f000c007f89 */ /* 0x01086400000e0000 */
.L_x_981:
[----:B------:R-:W-:Y:S01]  /*7610*/  IADD3 R2, R13, 0x40, RZ ;  /* 0x000000400d027810 */ /* 0x000fe20007ffe0ff */
[----:B------:R-:W-:Y:S01]  /*7620*/  BSSY B0, `(.L_x_766) ;  /* 0x0000014000007945 */ /* 0x000fe20003800000 */
[----:B------:R-:W-:Y:S02]  /*7630*/  LOP3.LUT R214, R214, 0xfffffff7, RZ, 0xc0, !PT ;  /* 0xfffffff7d6d67812 */ /* 0x000fe400078ec0ff */
[----:B------:R-:W-:-:S13]  /*7640*/  ISETP.GE.AND P0, PT, R2, R60, PT ;  /* 0x0000003c0200720c */ /* 0x000fda0003f06270 */
[----:B------:R-:W-:Y:S01]  /*7650*/  @P0 LOP3.LUT R214, R214, 0x8, RZ, 0xfc, !PT ;  /* 0x00000008d6d60812 */ /* 0x000fe200078efcff */
[----:B------:R-:W-:Y:S05]  /*7660*/  @P0 BRA `(.L_x_767) ;  /* 0x000000f000000947 */ /* 0x000fea0003800000 */
[----:B-1----:R-:W-:-:S04]  /*7670*/  LEA R10, P0, R132, R0, 0x1 ;  /* 0x00000000840a7211 */ /* 0x002fc800078008ff */
        /* <DEDUP_REMOVED lines=14> */
.L_x_767:
[----:B------:R-:W-:Y:S05]  /*7760*/  BSYNC B0 ;  /* 0x0000000000007941 */ /* 0x000fea0003800000 */
.L_x_766:
[----:B------:R-:W-:Y:S05]  /*7770*/  BRA.DIV ~URZ, `(.L_x_768) ;  /* 0x00019fd27f007947 */ /* 0x000fea000b800000 */
[----:B--2---:R2:W3:Y:S04]  /*7780*/  SHFL.IDX PT, R4, R5, 0x3, 0x181f ;  /* 0x00781f0005047f89 */ /* 0x0044e800000e0000 */
[----:B-1----:R2:W1:Y:S02]  /*7790*/  SHFL.IDX PT, R0, R12, 0x3, 0x181f ;  /* 0x00781f000c007f89 */ /* 0x00246400000e0000 */
.L_x_982:
[----:B------:R-:W-:Y:S01]  /*77a0*/  IADD3 R2, R13, 0x60, RZ ;  /* 0x000000600d027810 */ /* 0x000fe20007ffe0ff */
[----:B-----5:R-:W-:-:S03]  /*77b0*/  IMAD.WIDE.U32 R222, R14, c[0x0][0x2b0], RZ ;  /* 0x0000ac000ede7a25 */ /* 0x020fc600078e00ff */
[----:B------:R-:W-:-:S13]  /*77c0*/  ISETP.GE.AND P6, PT, R2, R60, PT ;  /* 0x0000003c0200720c */ /* 0x000fda0003fc6270 */
        /* <DEDUP_REMOVED lines=10> */
[----:B------:R-:W-:-:S05]  /*7870*/  @!P6 LEA.HI.X R7, R200, R4, R207, 0x1, P0 ;  /* 0x00000004c807e211 */ /* 0x000fca00000f0ccf */
[----:B------:R3:W-:Y:S01]  /*7880*/  @!P6 LDGSTS.E.BYPASS.LTC128B.128 [R219+0x1b080], [R6.64], !P3 ;  /* 0x1b08000006dbefae */ /* 0x0007e2000d901d48 */
[C---:B-1----:R-:W-:Y:S02]  /*7890*/  @!P6 LEA R2, P0, R199.reuse, R0, 0x1 ;  /* 0x00000000c702e211 */ /* 0x042fe400078008ff */
[----:B------:R-:W-:Y:S02]  /*78a0*/  SHF.R.S32.HI R0, RZ, 0x1f, R14 ;  /* 0x0000001fff007819 */ /* 0x000fe4000001140e */
[----:B------:R-:W-:-:S03]  /*78b0*/  @!P6 LEA.HI.X R3, R199, R4, R206, 0x1, P0 ;  /* 0x00000004c703e211 */ /* 0x000fc600000f0cce */
[----:B------:R-:W-:Y:S02]  /*78c0*/  IMAD R0, R0, c[0x0][0x2b0], RZ ;  /* 0x0000ac0000007a24 */ /* 0x000fe400078e02ff */
[----:B------:R3:W-:Y:S02]  /*78d0*/  @!P6 LDGSTS.E.BYPASS.LTC128B.128 [R219+0x1f080], [R2.64], !P2 ;  /* 0x1f08000002dbefae */ /* 0x0007e4000d101d48 */
[----:B------:R-:W-:Y:S02]  /*78e0*/  IMAD R0, R14, c[0x0][0x2b4], R0 ;  /* 0x0000ad000e007a24 */ /* 0x000fe400078e0200 */
[----:B------:R-:W0:Y:S01]  /*78f0*/  LDGDEPBAR ;  /* 0x00000000000079af */ /* 0x000e220000000000 */
[----:B------:R-:W-:Y:S01]  /*7900*/  WARPSYNC 0xffffffff ;  /* 0xffffffff00007948 */ /* 0x000fe20003800000 */
[----:B------:R-:W-:Y:S02]  /*7910*/  IMAD.IADD R225, R223, 0x1, R0 ;  /* 0x00000001dfe17824 */ /* 0x000fe400078e0200 */
[----:B------:R-:W-:Y:S01]  /*7920*/  IMAD.MOV.U32 R120, RZ, RZ, c[0x0][0x2b8] ;  /* 0x0000ae00ff787624 */ /* 0x000fe200078e00ff */
[----:B------:R-:W-:Y:S01]  /*7930*/  BAR.SYNC.DEFER_BLOCKING 0x0 ;  /* 0x0000000000007b1d */ /* 0x000fe20000010000 */
[----:B------:R-:W-:Y:S01]  /*7940*/  IMAD.SHL.U32 R107, R119, 0x20, RZ ;  /* 0x00000020776b7824 */ /* 0x000fe200078e00ff */
[----:B------:R-:W-:Y:S01]  /*7950*/  LOP3.LUT R214, R214, 0xfffffffe, RZ, 0xc0, !PT ;  /* 0xfffffffed6d67812 */ /* 0x000fe200078ec0ff */
[----:B------:R-:W-:Y:S01]  /*7960*/  IMAD.MOV.U32 R197, RZ, RZ, RZ ;  /* 0x000000ffffc57224 */ /* 0x000fe200078e00ff */
[----:B------:R-:W-:Y:S01]  /*7970*/  ISETP.NE.AND P1, PT, R120, 0x1, PT ;  /* 0x000000017800780c */ /* 0x000fe20003f25270 */
[----:B---3--:R-:W-:-:S05]  /*7980*/  IMAD.IADD R2, R212, 0x1, R107 ;  /* 0x00000001d4027824 */ /* 0x008fca00078e026b */
[C---:B------:R-:W-:Y:S01]  /*7990*/  ISETP.GE.AND P0, PT, R2.reuse, R209, PT ;  /* 0x000000d10200720c */ /* 0x040fe20003f06270 */
[----:B------:R-:W-:-:S03]  /*79a0*/  IMAD.IADD R2, R2, 0x1, R226 ;  /* 0x0000000102027824 */ /* 0x000fc600078e02e2 */
[----:B------:R-:W-:Y:S01]  /*79b0*/  ISETP.GT.OR P0, PT, R212, 0x1f, P0 ;  /* 0x0000001fd400780c */ /* 0x000fe20000704670 */
[----:B------:R-:W-:Y:S02]  /*79c0*/  IMAD.MOV.U32 R0, RZ, RZ, R2 ;  /* 0x000000ffff007224 */ /* 0x000fe400078e0002 */
[----:B------:R-:W-:Y:S01]  /*79d0*/  @P1 IMAD.HI.U32 R3, R2, c[0x0][0x2bc], RZ ;  /* 0x0000af0002031a27 */ /* 0x000fe200078e00ff */
[----:B------:R-:W-:-:S04]  /*79e0*/  @P1 LOP3.LUT R214, R214, 0x1, RZ, 0xfc, !PT ;  /* 0x00000001d6d61812 */ /* 0x000fc800078efcff */
[----:B------:R-:W-:-:S05]  /*79f0*/  @P1 SHF.R.U32.HI R0, RZ, c[0x0][0x2c0], R3 ;  /* 0x0000b000ff001a19 */ /* 0x000fca0000011603 */
[----:B------:R-:W-:-:S04]  /*7a00*/  @!P0 IADD3 R3, P1, R0, R222, RZ ;  /* 0x000000de00038210 */ /* 0x000fc80007f3e0ff */
[----:B--2---:R-:W-:Y:S02]  /*7a10*/  @!P0 LEA.HI.X.SX32 R5, R0, R225, 0x1, P1 ;  /* 0x000000e100058211 */ /* 0x004fe400008f0eff */
[----:B------:R-:W-:-:S04]  /*7a20*/  @!P0 LEA R4, P1, R3, c[0x0][0x2a0], 0x2 ;  /* 0x0000a80003048a11 */ /* 0x000fc800078210ff */
[----:B------:R-:W-:-:S05]  /*7a30*/  @!P0 LEA.HI.X R5, R3, c[0x0][0x2a4], R5, 0x2, P1 ;  /* 0x0000a90003058a11 */ /* 0x000fca00008f1405 */
[----:B------:R-:W2:Y:S01]  /*7a40*/  @!P0 LDG.E R197, [R4.64] ;  /* 0x0000000804c58981 */ /* 0x000ea2000c1e1900 */
[----:B------:R-:W-:Y:S01]  /*7a50*/  IMAD.MOV R0, RZ, RZ, -R0 ;  /* 0x000000ffff007224 */ /* 0x000fe200078e0a00 */
[----:B------:R-:W-:Y:S01]  /*7a60*/  ISETP.GT.AND P5, PT, R212, 0x1f, PT ;  /* 0x0000001fd400780c */ /* 0x000fe20003fa4270 */
[----:B------:R-:W-:-:S04]  /*7a70*/  IMAD.WIDE.U32 R220, R218, c[0x0][0x1e8], RZ ;  /* 0x00007a00dadc7a25 */ /* 0x000fc800078e00ff */
[----:B------:R-:W-:Y:S02]  /*7a80*/  IMAD R198, R0, c[0x0][0x2b8], R2 ;  /* 0x0000ae0000c67a24 */ /* 0x000fe400078e0202 */
[----:B------:R-:W-:Y:S02]  /*7a90*/  IMAD R224, R218, c[0x0][0x1ec], R221 ;  /* 0x00007b00dae07a24 */ /* 0x000fe400078e02dd */
[----:B------:R-:W-:Y:S01]  /*7aa0*/  IMAD.WIDE.U32 R2, R198, c[0x0][0x1e0], RZ ;  /* 0x00007800c6027a25 */ /* 0x000fe200078e00ff */
[----:B------:R-:W-:-:S03]  /*7ab0*/  SHF.R.S32.HI R117, RZ, 0x1f, R198 ;  /* 0x0000001fff757819 */ /* 0x000fc600000114c6 */
[----:B------:R-:W-:Y:S02]  /*7ac0*/  IMAD.IADD R116, R209, 0x1, -R107 ;  /* 0x00000001d1747824 */ /* 0x000fe400078e0a6b */
        /* <DEDUP_REMOVED lines=17> */
[----:B------:R-:W-:-:S04]  /*7be0*/  @P0 LEA R8, P1, R201, R0, 0x1 ;  /* 0x00000000c9080211 */ /* 0x000fc800078208ff */
[----:B------:R-:W-:Y:S02]  /*7bf0*/  @P0 LEA.HI.X R9, R201, R2, R205, 0x1, P1 ;  /* 0x00000002c9090211 */ /* 0x000fe400008f0ccd */
[----:B------:R-:W-:-:S04]  /*7c00*/  @P0 LEA R6, P1, R200, R0, 0x1 ;  /* 0x00000000c8060211 */ /* 0x000fc800078208ff */
[----:B------:R-:W-:Y:S02]  /*7c10*/  @P0 LEA.HI.X R7, R200, R2, R207, 0x1, P1 ;  /* 0x00000002c8070211 */ /* 0x000fe400008f0ccf */
[----:B------:R-:W-:-:S13]  /*7c20*/  @P0 ISETP.GE.AND P1, PT, R132, c[0x0][0x1d4], PT ;  /* 0x0000750084000a0c */ /* 0x000fda0003f26270 */
[----:B------:R-:W-:Y:S01]  /*7c30*/  @!PT LDS RZ, [RZ] ;  /* 0x00000000fffff984 */ /* 0x000fe20000000800 */
[----:B------:R1:W-:Y:S02]  /*7c40*/  @P0 LDGSTS.E.BYPASS.LTC128B.128 [R194+0xc080], [R4.64], !P1 ;  /* 0x0c08000004c20fae */ /* 0x0003e4000c901d48 */
[----:B-1----:R-:W-:-:S04]  /*7c50*/  @P0 LEA R4, P1, R199, R0, 0x1 ;  /* 0x00000000c7040211 */ /* 0x002fc800078208ff */
[----:B------:R-:W-:Y:S02]  /*7c60*/  @P0 LEA.HI.X R5, R199, R2, R206, 0x1, P1 ;  /* 0x00000002c7050211 */ /* 0x000fe400008f0cce */
[----:B------:R-:W-:-:S13]  /*7c70*/  @P0 ISETP.GE.AND P1, PT, R137, c[0x0][0x1d4], PT ;  /* 0x0000750089000a0c */ /* 0x000fda0003f26270 */
[----:B------:R1:W-:Y:S01]  /*7c80*/  @P0 LDGSTS.E.BYPASS.LTC128B.128 [R194+0xd080], [R8.64], !P1 ;  /* 0x0d08000008c20fae */ /* 0x0003e2000c901d48 */
[----:B------:R-:W-:-:S13]  /*7c90*/  @P0 ISETP.GE.AND P1, PT, R200, c[0x0][0x1d4], PT ;  /* 0x00007500c8000a0c */ /* 0x000fda0003f26270 */
[----:B------:R1:W-:Y:S01]  /*7ca0*/  @P0 LDGSTS.E.BYPASS.LTC128B.128 [R194+0xe080], [R6.64], !P1 ;  /* 0x0e08000006c20fae */ /* 0x0003e2000c901d48 */
[----:B------:R-:W-:-:S13]  /*7cb0*/  @P0 ISETP.GE.AND P1, PT, R199, c[0x0][0x1d4], PT ;  /* 0x00007500c7000a0c */ /* 0x000fda0003f26270 */
[----:B------:R1:W-:Y:S01]  /*7cc0*/  @P0 LDGSTS.E.BYPASS.LTC128B.128 [R194+0xf080], [R4.64], !P1 ;  /* 0x0f08000004c20fae */ /* 0x0003e2000c901d48 */
[----:B------:R-:W-:-:S03]  /*7cd0*/  ISETP.LT.AND P0, PT, RZ, c[0x0][0x27c], PT ;  /* 0x00009f00ff007a0c */ /* 0x000fc60003f01270 */
[----:B------:R-:W0:Y:S10]  /*7ce0*/  LDGDEPBAR ;  /* 0x00000000000079af */ /* 0x000e340000000000 */
[----:B------:R-:W-:Y:S05]  /*7cf0*/  @P0 BRA `(.L_x_769) ;  /* 0x0000002000000947 */ /* 0x000fea0003800000 */
[----:B------:R-:W-:-:S04]  /*7d00*/  DEPBAR.LE SB0, 0x1 ;  /* 0x000080400000791a */ /* 0x000fc80000000000 */
[----:B------:R-:W-:Y:S05]  /*7d10*/  BRA `(.L_x_770) ;  /* 0x0000956000007947 */ /* 0x000fea0003800000 */
.L_x_769:
[----:B------:R-:W-:Y:S01]  /*7d20*/  ULDC.U8 UR4, c[0x0][0x298] ;  /* 0x0000a60000047ab9 */ /* 0x000fe20000000000 */
[----:B------:R-:W-:Y:S01]  /*7d30*/  SHF.R.S32.HI R0, RZ, 0x1f, R96 ;  /* 0x0000001fff007819 */ /* 0x000fe20000011460 */
[----:B-1----:R-:W-:Y:S01]  /*7d40*/  IMAD.WIDE.U32 R4, R96, c[0x0][0x280], RZ ;  /* 0x0000a00060047a25 */ /* 0x002fe200078e00ff */
[----:B------:R-:W-:Y:S01]  /*7d50*/  ISETP.NE.AND P0, PT, RZ, UR4, PT ;  /* 0x00000004ff007c0c */ /* 0x000fe2000bf05270 */
[----:B------:R-:W-:Y:S02]  /*7d60*/  BSSY B2, `(.L_x_770) ;  /* 0x0000951000027945 */ /* 0x000fe40003800000 */
[C---:B------:R-:W-:Y:S02]  /*7d70*/  IMAD R2, R0.reuse, c[0x0][0x280], RZ ;  /* 0x0000a00000027a24 */ /* 0x040fe400078e02ff */
[----:B------:R-:W-:Y:S02]  /*7d80*/  IMAD R0, R0, c[0x0][0x290], RZ ;  /* 0x0000a40000007a24 */ /* 0x000fe400078e02ff */
[----:B------:R-:W-:-:S02]  /*7d90*/  IMAD R6, R96, c[0x0][0x284], R2 ;  /* 0x0000a10060067a24 */ /* 0x000fc400078e0202 */
[----:B------:R-:W-:Y:S01]  /*7da0*/  IMAD R7, R96, c[0x0][0x294], R0 ;  /* 0x0000a50060077a24 */ /* 0x000fe200078e0200 */
[----:B------:R-:W-:Y:S01]  /*7db0*/  LEA R0, R228, R13, 0x5 ;  /* 0x0000000de4007211 */ /* 0x000fe200078e28ff */
[----:B------:R-:W-:Y:S01]  /*7dc0*/  IMAD.WIDE.U32 R2, R96, c[0x0][0x290], RZ ;  /* 0x0000a40060027a25 */ /* 0x000fe200078e00ff */
[----:B------:R-:W-:-:S04]  /*7dd0*/  IADD3 R6, R6, R5, RZ ;  /* 0x0000000506067210 */ /* 0x000fc80007ffe0ff */
[----:B------:R-:W-:Y:S01]  /*7de0*/  IADD3 R7, R7, R3, RZ ;  /* 0x0000000307077210 */ /* 0x000fe20007ffe0ff */
[----:B------:R-:W-:Y:S05]  /*7df0*/  @!P0 BRA `(.L_x_771) ;  /* 0x000049b000008947 */ /* 0x000fea0003800000 */
[----:B------:R1:W5:Y:S01]  /*7e00*/  LDL R105, [R1+0x8] ;  /* 0x0000080001697983 */ /* 0x0003620000100800 */
[----:B------:R-:W-:-:S03]  /*7e10*/  IMAD.MOV.U32 R8, RZ, RZ, c[0x0][0x2c4] ;  /* 0x0000b100ff087624 */ /* 0x000fc600078e00ff */
[----:B------:R1:W5:Y:S02]  /*7e20*/  LDL R102, [R1+0x4] ;  /* 0x0000040001667983 */ /* 0x0003640000100800 */
[----:B------:R-:W-:Y:S02]  /*7e30*/  ISETP.NE.AND P2, PT, R8, 0x1, PT ;  /* 0x000000010800780c */ /* 0x000fe40003f45270 */
[----:B------:R1:W5:Y:S11]  /*7e40*/  LDL R101, [R1] ;  /* 0x0000000001657983 */ /* 0x0003760000100800 */
[----:B------:R-:W-:-:S05]  /*7e50*/  @P2 IMAD.HI.U32 R3, R0, c[0x0][0x2c8], RZ ;  /* 0x0000b20000032a27 */ /* 0x000fca00078e00ff */
[----:B------:R-:W-:-:S04]  /*7e60*/  @P2 SHF.R.U32.HI R0, RZ, c[0x0][0x2cc], R3 ;  /* 0x0000b300ff002a19 */ /* 0x000fc80000011603 */
[----:B------:R-:W-:Y:S02]  /*7e70*/  SHF.R.S32.HI R3, RZ, 0x1f, R0 ;  /* 0x0000001fff037819 */ /* 0x000fe40000011400 */
[----:B------:R-:W-:-:S03]  /*7e80*/  MOV R5, R6 ;  /* 0x0000000600057202 */ /* 0x000fc60000000f00 */
[----:B------:R-:W-:Y:S02]  /*7e90*/  IMAD R8, R3, c[0x0][0x280], RZ ;  /* 0x0000a00003087a24 */ /* 0x000fe400078e02ff */
[----:B------:R-:W-:-:S04]  /*7ea0*/  IMAD.WIDE.U32 R4, R0, c[0x0][0x280], R4 ;  /* 0x0000a00000047a25 */ /* 0x000fc800078e0004 */
[----:B------:R-:W-:Y:S01]  /*7eb0*/  IMAD R6, R0, c[0x0][0x284], R8 ;  /* 0x0000a10000067a24 */ /* 0x000fe200078e0208 */
[----:B------:R-:W-:-:S03]  /*7ec0*/  LEA R36, P0, R4, c[0x0][0x270], 0x1 ;  /* 0x00009c0004247a11 */ /* 0x000fc600078008ff */
[----:B------:R-:W-:-:S05]  /*7ed0*/  IMAD.IADD R6, R5, 0x1, R6 ;  /* 0x0000000105067824 */ /* 0x000fca00078e0206 */
[----:B------:R-:W-:Y:S01]  /*7ee0*/  LEA.HI.X R31, R4, c[0x0][0x274], R6, 0x1, P0 ;  /* 0x00009d00041f7a11 */ /* 0x000fe200000f0c06 */
[----:B------:R-:W-:Y:S01]  /*7ef0*/  IMAD R4, R3, c[0x0][0x290], RZ ;  /* 0x0000a40003047a24 */ /* 0x000fe200078e02ff */
[----:B------:R-:W-:Y:S02]  /*7f00*/  MOV R3, R7 ;  /* 0x0000000700037202 */ /* 0x000fe40000000f00 */
[----:B------:R-:W-:-:S03]  /*7f10*/  LOP3.LUT P1, RZ, R214, 0x2, RZ, 0xc0, !PT ;  /* 0x00000002d6ff7812 */ /* 0x000fc6000782c0ff */
[----:B------:R-:W-:-:S04]  /*7f20*/  IMAD.WIDE.U32 R2, R0, c[0x0][0x290], R2 ;  /* 0x0000a40000027a25 */ /* 0x000fc800078e0002 */
[----:B------:R-:W-:Y:S01]  /*7f30*/  IMAD R0, R0, c[0x0][0x294], R4 ;  /* 0x0000a50000007a24 */ /* 0x000fe200078e0204 */
[----:B------:R-:W-:-:S03]  /*7f40*/  LEA R30, P0, R2, c[0x0][0x288], 0x1 ;  /* 0x0000a200021e7a11 */ /* 0x000fc600078008ff */
[----:B------:R-:W-:-:S05]  /*7f50*/  IMAD.IADD R0, R3, 0x1, R0 ;  /* 0x0000000103007824 */ /* 0x000fca00078e0200 */
[----:B------:R-:W-:Y:S01]  /*7f60*/  LEA.HI.X R21, R2, c[0x0][0x28c], R0, 0x1, P0 ;  /* 0x0000a30002157a11 */ /* 0x000fe200000f0c00 */
[----:B------:R1:W2:Y:S01]  /*7f70*/  SHFL.IDX PT, R3, R36, RZ, 0x181f ;  /* 0x00181fff24037589 */ /* 0x0002a200000e0000 */
[----:B------:R-:W-:Y:S03]  /*7f80*/  BSSY B0, `(.L_x_772) ;  /* 0x000003a000007945 */ /* 0x000fe60003800000 */
[----:B------:R1:W3:Y:S01]  /*7f90*/  SHFL.IDX PT, R0, R30, RZ, 0x181f ;  /* 0x00181fff1e007589 */ /* 0x0002e200000e0000 */
[----:B------:R-:W-:-:S03]  /*7fa0*/  CS2R R54, SRZ ;  /* 0x0000000000367805 */ /* 0x000fc6000001ff00 */
[----:B------:R1:W4:Y:S01]  /*7fb0*/  SHFL.IDX PT, R4, R31, RZ, 0x181f ;  /* 0x00181fff1f047589 */ /* 0x00032200000e0000 */
[----:B------:R-:W-:-:S03]  /*7fc0*/  CS2R R38, SRZ ;  /* 0x0000000000267805 */ /* 0x000fc6000001ff00 */
[----:B------:R1:W1:Y:S01]  /*7fd0*/  SHFL.IDX PT, R2, R21, RZ, 0x181f ;  /* 0x00181fff15027589 */ /* 0x00026200000e0000 */
[----:B------:R-:W-:Y:S01]  /*7fe0*/  CS2R R32, SRZ ;  /* 0x0000000000207805 */ /* 0x000fe2000001ff00 */
[----:B------:R-:W-:Y:S01]  /*7ff0*/  CS2R R26, SRZ ;  /* 0x00000000001a7805 */ /* 0x000fe2000001ff00 */
[----:B------:R-:W-:Y:S01]  /*8000*/  CS2R R22, SRZ ;  /* 0x0000000000167805 */ /* 0x000fe2000001ff00 */
[----:B------:R-:W-:Y:S01]  /*8010*/  CS2R R40, SRZ ;  /* 0x0000000000287805 */ /* 0x000fe2000001ff00 */
[----:B------:R-:W-:Y:S01]  /*8020*/  CS2R R34, SRZ ;  /* 0x0000000000227805 */ /* 0x000fe2000001ff00 */
[----:B------:R-:W-:Y:S01]  /*8030*/  CS2R R28, SRZ ;  /* 0x00000000001c7805 */ /* 0x000fe2000001ff00 */
[----:B------:R-:W-:Y:S01]  /*8040*/  CS2R R24, SRZ ;  /* 0x0000000000187805 */ /* 0x000fe2000001ff00 */
[----:B------:R-:W-:Y:S05]  /*8050*/  @P1 BRA `(.L_x_773) ;  /* 0x000002c000001947 */ /* 0x000fea0003800000 */
[----:B------:R-:W-:Y:S01]  /*8060*/  ISETP.GE.AND P3, PT, R138, c[0x0][0x27c], PT ;  /* 0x00009f008a007a0c */ /* 0x000fe20003f66270 */
[----:B------:R-:W-:Y:S01]  /*8070*/  CS2R R22, SRZ ;  /* 0x0000000000167805 */ /* 0x000fe2000001ff00 */
[----:B------:R-:W-:Y:S01]  /*8080*/  ISETP.GE.AND P2, PT, R158, c[0x0][0x27c], PT ;  /* 0x00009f009e007a0c */ /* 0x000fe20003f46270 */
[----:B------:R-:W-:Y:S01]  /*8090*/  CS2R R24, SRZ ;  /* 0x0000000000187805 */ /* 0x000fe2000001ff00 */
[----:B------:R-:W-:-:S09]  /*80a0*/  ISETP.GE.AND P1, PT, R156, c[0x0][0x27c], PT ;  /* 0x00009f009c007a0c */ /* 0x000fd20003f26270 */
[C---:B------:R-:W-:Y:S01]  /*80b0*/  @!P3 IMAD.SHL.U32 R6, R138.reuse, 0x2, RZ ;  /* 0x000000028a06b824 */ /* 0x040fe200078e00ff */
[----:B------:R-:W-:-:S04]  /*80c0*/  @!P3 SHF.L.U64.HI R5, R138, 0x1, R139 ;  /* 0x000000018a05b819 */ /* 0x000fc8000001028b */
[----:B--2---:R-:W-:-:S05]  /*80d0*/  @!P3 IADD3 R18, P0, R3, R6, RZ ;  /* 0x000000060312b210 */ /* 0x004fca0007f1e0ff */
[----:B----4-:R-:W-:Y:S01]  /*80e0*/  @!P3 IMAD.X R19, R4, 0x1, R5, P0 ;  /* 0x000000010413b824 */ /* 0x010fe200000e0605 */
[----:B---3--:R-:W-:Y:S02]  /*80f0*/  @!P3 IADD3 R16, P0, R0, R6, RZ ;  /* 0x000000060010b210 */ /* 0x008fe40007f1e0ff */
[----:B-----5:R-:W-:Y:S01]  /*8100*/  @!P2 SHF.L.U64.HI R6, R158, 0x1, R105 ;  /* 0x000000019e06a819 */ /* 0x020fe20000010269 */
[----:B------:R-:W-:Y:S01]  /*8110*/  CS2R R26, SRZ ;  /* 0x00000000001a7805 */ /* 0x000fe2000001ff00 */
[----:B------:R-:W-:Y:S01]  /*8120*/  CS2R R28, SRZ ;  /* 0x00000000001c7805 */ /* 0x000fe2000001ff00 */
[----:B-1----:R-:W-:Y:S01]  /*8130*/  @!P3 IMAD.X R17, R2, 0x1, R5, P0 ;  /* 0x000000010211b824 */ /* 0x002fe200000e0605 */
[----:B------:R-:W-:Y:S01]  /*8140*/  CS2R R32, SRZ ;  /* 0x0000000000207805 */ /* 0x000fe2000001ff00 */
[----:B------:R-:W-:Y:S01]  /*8150*/  @!P2 IMAD.SHL.U32 R5, R158, 0x2, RZ ;  /* 0x000000029e05a824 */ /* 0x000fe200078e00ff */
[----:B------:R-:W-:Y:S01]  /*8160*/  CS2R R34, SRZ ;  /* 0x0000000000227805 */ /* 0x000fe2000001ff00 */
[----:B------:R-:W-:Y:S01]  /*8170*/  CS2R R38, SRZ ;  /* 0x0000000000267805 */ /* 0x000fe2000001ff00 */
[----:B------:R-:W-:Y:S01]  /*8180*/  CS2R R40, SRZ ;  /* 0x0000000000287805 */ /* 0x000fe2000001ff00 */
[----:B------:R1:W5:Y:S01]  /*8190*/  @!P3 LD.E.64 R22, [R18.64] ;  /* 0x000000081216b980 */ /* 0x000362000c101b00 */
[----:B------:R-:W-:-:S03]  /*81a0*/  @!P2 IADD3 R14, P0, R3, R5, RZ ;  /* 0x00000005030ea210 */ /* 0x000fc60007f1e0ff */
[----:B------:R1:W5:Y:S02]  /*81b0*/  @!P3 LD.E.64 R24, [R16.64] ;  /* 0x000000081018b980 */ /* 0x000364000c101b00 */
[----:B------:R-:W-:Y:S01]  /*81c0*/  @!P2 IMAD.X R15, R4, 0x1, R6, P0 ;  /* 0x00000001040fa824 */ /* 0x000fe200000e0606 */
[----:B------:R-:W-:Y:S01]  /*81d0*/  @!P2 IADD3 R12, P0, R0, R5, RZ ;  /* 0x00000005000ca210 */ /* 0x000fe20007f1e0ff */
[----:B------:R-:W-:-:S03]  /*81e0*/  @!P1 IMAD.SHL.U32 R5, R156, 0x2, RZ ;  /* 0x000000029c059824 */ /* 0x000fc600078e00ff */
[----:B------:R1:W5:Y:S01]  /*81f0*/  @!P2 LD.E.64 R26, [R14.64] ;  /* 0x000000080e1aa980 */ /* 0x000362000c101b00 */
[----:B------:R-:W-:Y:S01]  /*8200*/  @!P2 IMAD.X R13, R2, 0x1, R6, P0 ;  /* 0x00000001020da824 */ /* 0x000fe200000e0606 */
[----:B------:R-:W-:Y:S02]  /*8210*/  @!P1 SHF.L.U64.HI R6, R156, 0x1, R102 ;  /* 0x000000019c069819 */ /* 0x000fe40000010266 */
[-C--:B------:R-:W-:Y:S02]  /*8220*/  @!P1 IADD3 R10, P0, R3, R5.reuse, RZ ;  /* 0x00000005030a9210 */ /* 0x080fe40007f1e0ff */
[----:B------:R1:W5:Y:S03]  /*8230*/  @!P2 LD.E.64 R28, [R12.64] ;  /* 0x000000080c1ca980 */ /* 0x000366000c101b00 */
[----:B------:R-:W-:Y:S01]  /*8240*/  @!P1 IMAD.X R11, R4, 0x1, R6, P0 ;  /* 0x00000001040b9824 */ /* 0x000fe200000e0606 */
[----:B------:R-:W-:-:S04]  /*8250*/  @!P1 IADD3 R8, P0, R0, R5, RZ ;  /* 0x0000000500089210 */ /* 0x000fc80007f1e0ff */
[----:B------:R1:W5:Y:S01]  /*8260*/  @!P1 LD.E.64 R32, [R10.64] ;  /* 0x000000080a209980 */ /* 0x000362000c101b00 */
[----:B------:R-:W-:Y:S01]  /*8270*/  @!P1 IMAD.X R9, R2, 0x1, R6, P0 ;  /* 0x0000000102099824 */ /* 0x000fe200000e0606 */
[----:B------:R-:W-:-:S04]  /*8280*/  ISETP.GE.AND P0, PT, R157, c[0x0][0x27c], PT ;  /* 0x00009f009d007a0c */ /* 0x000fc80003f06270 */
[----:B------:R1:W5:Y:S09]  /*8290*/  @!P1 LD.E.64 R34, [R8.64] ;  /* 0x0000000808229980 */ /* 0x000372000c101b00 */
[C---:B------:R-:W-:Y:S01]  /*82a0*/  @!P0 IMAD.SHL.U32 R5, R157.reuse, 0x2, RZ ;  /* 0x000000029d058824 */ /* 0x040fe200078e00ff */
[----:B------:R-:W-:-:S04]  /*82b0*/  @!P0 SHF.L.U64.HI R20, R157, 0x1, R101 ;  /* 0x000000019d148819 */ /* 0x000fc80000010265 */
[----:B------:R-:W-:-:S05]  /*82c0*/  @!P0 IADD3 R6, P4, R3, R5, RZ ;  /* 0x0000000503068210 */ /* 0x000fca0007f9e0ff */
[----:B------:R-:W-:Y:S01]  /*82d0*/  @!P0 IMAD.X R7, R4, 0x1, R20, P4 ;  /* 0x0000000104078824 */ /* 0x000fe200020e0614 */
[----:B------:R-:W-:-:S04]  /*82e0*/  @!P0 IADD3 R4, P4, R0, R5, RZ ;  /* 0x0000000500048210 */ /* 0x000fc80007f9e0ff */
[----:B------:R1:W5:Y:S01]  /*82f0*/  @!P0 LD.E.64 R38, [R6.64] ;  /* 0x0000000806268980 */ /* 0x000362000c101b00 */
[----:B------:R-:W-:-:S05]  /*8300*/  @!P0 IMAD.X R5, R2, 0x1, R20, P4 ;  /* 0x0000000102058824 */ /* 0x000fca00020e0614 */
[----:B------:R1:W5:Y:S03]  /*8310*/  @!P0 LD.E.64 R40, [R4.64] ;  /* 0x0000000804288980 */ /* 0x000366000c101b00 */
.L_x_773:
[----:B------:R-:W-:Y:S05]  /*8320*/  BSYNC B0 ;  /* 0x0000000000007941 */ /* 0x000fea0003800000 */
.L_x_772:
[----:B-1---5:R-:W-:Y:S01]  /*8330*/  IMAD.MOV.U32 R2, RZ, RZ, R38 ;  /* 0x000000ffff027224 */ /* 0x022fe200078e0026 */
[----:B------:R-:W-:Y:S01]  /*8340*/  LOP3.LUT P0, RZ, R214, 0x4, RZ, 0xc0, !PT ;  /* 0x00000004d6ff7812 */ /* 0x000fe2000780c0ff */
[----:B---3--:R-:W-:Y:S01]  /*8350*/  IMAD.MOV.U32 R0, RZ, RZ, R39 ;  /* 0x000000ffff007224 */ /* 0x008fe200078e0027 */
[----:B------:R-:W-:Y:S01]  /*8360*/  MOV R5, R35 ;  /* 0x0000002300057202 */ /* 0x000fe20000000f00 */
[----:B----4-:R-:W-:Y:S01]  /*8370*/  IMAD.MOV.U32 R4, RZ, RZ, R32 ;  /* 0x000000ffff047224 */ /* 0x010fe200078e0020 */
[----:B------:R-:W-:Y:S01]  /*8380*/  BSSY B0, `(.L_x_774) ;  /* 0x000004e000007945 */ /* 0x000fe20003800000 */
[----:B--2---:R-:W-:Y:S01]  /*8390*/  IMAD.MOV.U32 R3, RZ, RZ, R33 ;  /* 0x000000ffff037224 */ /* 0x004fe200078e0021 */
[----:B------:R-:W-:Y:S01]  /*83a0*/  PRMT R87, R0, 0x5410, R2 ;  /* 0x0000541000577816 */ /* 0x000fe20000000002 */
[----:B------:R-:W-:Y:S01]  /*83b0*/  IMAD.MOV.U32 R0, RZ, RZ, R27 ;  /* 0x000000ffff007224 */ /* 0x000fe200078e001b */
[----:B------:R-:W-:Y:S01]  /*83c0*/  MOV R2, R26 ;  /* 0x0000001a00027202 */ /* 0x000fe20000000f00 */
[----:B------:R-:W-:Y:S01]  /*83d0*/  IMAD.MOV.U32 R6, RZ, RZ, R34 ;  /* 0x000000ffff067224 */ /* 0x000fe200078e0022 */
[----:B------:R-:W-:Y:S01]  /*83e0*/  PRMT R84, R3, 0x5410, R4 ;  /* 0x0000541003547816 */ /* 0x000fe20000000004 */
[----:B------:R-:W-:Y:S01]  /*83f0*/  IMAD.MOV.U32 R4, RZ, RZ, R22 ;  /* 0x000000ffff047224 */ /* 0x000fe200078e0016 */
        /* <DEDUP_REMOVED lines=8> */
[----:B------:R-:W-:Y:S01]  /*8480*/  PRMT R86, R2, 0x7610, R86 ;  /* 0x0000761002567816 */ /* 0x000fe20000000056 */
[----:B------:R-:W-:Y:S01]  /*8490*/  IMAD.MOV.U32 R5, RZ, RZ, R25 ;  /* 0x000000ffff057224 */ /* 0x000fe200078e0019 */
[----:B------:R-:W-:Y:S01]  /*84a0*/  PRMT R85, R85, 0x5410, R0 ;  /* 0x0000541055557816 */ /* 0x000fe20000000000 */
[----:B------:R1:W2:Y:S01]  /*84b0*/  SHFL.IDX PT, R4, R31, 0x1, 0x181f ;  /* 0x00381f001f047f89 */ /* 0x0002a200000e0000 */
[----:B------:R-:W-:Y:S01]  /*84c0*/  MOV R6, R24 ;  /* 0x0000001800067202 */ /* 0x000fe20000000f00 */
[----:B------:R-:W-:Y:S01]  /*84d0*/  CS2R R14, SRZ ;  /* 0x00000000000e7805 */ /* 0x000fe2000001ff00 */
[----:B------:R-:W-:Y:S01]  /*84e0*/  PRMT R81, R7, 0x5410, R8 ;  /* 0x0000541007517816 */ /* 0x000fe20000000008 */
[----:B------:R1:W3:Y:S01]  /*84f0*/  SHFL.IDX PT, R3, R36, 0x1, 0x181f ;  /* 0x00381f0024037f89 */ /* 0x0002e200000e0000 */
[----:B------:R-:W-:Y:S01]  /*8500*/  PRMT R61, R5, 0x5410, R6 ;  /* 0x00005410053d7816 */ /* 0x000fe20000000006 */
[----:B------:R-:W-:Y:S01]  /*8510*/  CS2R R16, SRZ ;  /* 0x0000000000107805 */ /* 0x000fe2000001ff00 */
[----:B------:R-:W-:Y:S01]  /*8520*/  CS2R R42, SRZ ;  /* 0x00000000002a7805 */ /* 0x000fe2000001ff00 */
[----:B------:R1:W4:Y:S01]  /*8530*/  SHFL.IDX PT, R2, R21, 0x1, 0x181f ;  /* 0x00381f0015027f89 */ /* 0x00032200000e0000 */
[----:B------:R-:W-:Y:S01]  /*8540*/  CS2R R48, SRZ ;  /* 0x0000000000307805 */ /* 0x000fe2000001ff00 */
[----:B------:R-:W-:Y:S01]  /*8550*/  CS2R R46, SRZ ;  /* 0x00000000002e7805 */ /* 0x000fe2000001ff00 */
[----:B------:R-:W-:Y:S01]  /*8560*/  CS2R R18, SRZ ;  /* 0x0000000000127805 */ /* 0x000fe2000001ff00 */
[----:B------:R1:W1:Y:S01]  /*8570*/  SHFL.IDX PT, R0, R30, 0x1, 0x181f ;  /* 0x00381f001e007f89 */ /* 0x00026200000e0000 */
        /* <DEDUP_REMOVED lines=9> */
[----:B---3--:R-:W-:-:S05]  /*8610*/  @!P3 IADD3 R18, P0, R3, R5, RZ ;  /* 0x000000050312b210 */ /* 0x008fca0007f1e0ff */
[--C-:B--2---:R-:W-:Y:S01]  /*8620*/  @!P3 IMAD.X R19, R4, 0x1, R6.reuse, P0 ;  /* 0x000000010413b824 */ /* 0x104fe200000e0606 */
[----:B-1----:R-:W-:Y:S01]  /*8630*/  @!P3 IADD3 R16, P0, R0, R5, RZ ;  /* 0x000000050010b210 */ /* 0x002fe20007f1e0ff */
[----:B------:R-:W-:Y:S01]  /*8640*/  @!P2 IMAD.SHL.U32 R5, R158, 0x2, RZ ;  /* 0x000000029e05a824 */ /* 0x000fe200078e00ff */
[----:B------:R-:W-:Y:S01]  /*8650*/  CS2R R46, SRZ ;  /* 0x00000000002e7805 */ /* 0x000fe2000001ff00 */
[----:B------:R-:W-:Y:S01]  /*8660*/  CS2R R54, SRZ ;  /* 0x0000000000367805 */ /* 0x000fe2000001ff00 */
[----:B------:R1:W5:Y:S01]  /*8670*/  @!P3 LD.E.64 R42, [R18.64] ;  /* 0x00000008122ab980 */ /* 0x000362000c101b00 */
[----:B----4-:R-:W-:Y:S01]  /*8680*/  @!P3 IMAD.X R17, R2, 0x1, R6, P0 ;  /* 0x000000010211b824 */ /* 0x010fe200000e0606 */
[----:B------:R-:W-:Y:S02]  /*8690*/  @!P2 SHF.L.U64.HI R6, R158, 0x1, R105 ;  /* 0x000000019e06a819 */ /* 0x000fe40000010269 */
[-C--:B------:R-:W-:Y:S02]  /*86a0*/  @!P2 IADD3 R14, P0, R3, R5.reuse, RZ ;  /* 0x00000005030ea210 */ /* 0x080fe40007f1e0ff */
[----:B------:R2:W5:Y:S03]  /*86b0*/  @!P3 LD.E.64 R44, [R16.64] ;  /* 0x00000008102cb980 */ /* 0x000566000c101b00 */
[----:B------:R-:W-:Y:S01]  /*86c0*/  @!P2 IMAD.X R15, R4, 0x1, R6, P0 ;  /* 0x00000001040fa824 */ /* 0x000fe200000e0606 */
[----:B------:R-:W-:Y:S01]  /*86d0*/  @!P2 IADD3 R12, P0, R0, R5, RZ ;  /* 0x00000005000ca210 */ /* 0x000fe20007f1e0ff */
[----:B------:R-:W-:-:S04]  /*86e0*/  @!P1 IMAD.SHL.U32 R5, R156, 0x2, RZ ;  /* 0x000000029c059824 */ /* 0x000fc800078e00ff */
[----:B------:R-:W-:Y:S01]  /*86f0*/  @!P2 IMAD.X R13, R2, 0x1, R6, P0 ;  /* 0x00000001020da824 */ /* 0x000fe200000e0606 */
[----:B------:R-:W-:Y:S02]  /*8700*/  @!P1 SHF.L.U64.HI R6, R156, 0x1, R102 ;  /* 0x000000019c069819 */ /* 0x000fe40000010266 */
[----:B------:R-:W-:-:S05]  /*8710*/  @!P1 IADD3 R10, P0, R3, R5, RZ ;  /* 0x00000005030a9210 */ /* 0x000fca0007f1e0ff */
[----:B------:R-:W-:Y:S01]  /*8720*/  @!P1 IMAD.X R11, R4, 0x1, R6, P0 ;  /* 0x00000001040b9824 */ /* 0x000fe200000e0606 */
[----:B------:R-:W-:-:S05]  /*8730*/  @!P1 IADD3 R8, P0, R0, R5, RZ ;  /* 0x0000000500089210 */ /* 0x000fca0007f1e0ff */
[----:B------:R-:W-:Y:S01]  /*8740*/  @!P1 IMAD.X R9, R2, 0x1, R6, P0 ;  /* 0x0000000102099824 */ /* 0x000fe200000e0606 */
[C---:B------:R-:W-:Y:S01]  /*8750*/  ISETP.GE.AND P0, PT, R157.reuse, c[0x0][0x27c], PT ;  /* 0x00009f009d007a0c */ /* 0x040fe20003f06270 */
[----:B--2---:R-:W-:Y:S01]  /*8760*/  CS2R R16, SRZ ;  /* 0x0000000000107805 */ /* 0x004fe2000001ff00 */
[----:B-1----:R-:W-:Y:S01]  /*8770*/  CS2R R18, SRZ ;  /* 0x0000000000127805 */ /* 0x002fe2000001ff00 */
[----:B------:R-:W-:Y:S01]  /*8780*/  CS2R R48, SRZ ;  /* 0x0000000000307805 */ /* 0x000fe2000001ff00 */
[----:B------:R1:W5:Y:S04]  /*8790*/  @!P1 LD.E.64 R46, [R8.64] ;  /* 0x00000008082e9980 */ /* 0x000368000c101b00 */
[----:B------:R2:W5:Y:S04]  /*87a0*/  @!P2 LD.E.64 R16, [R14.64] ;  /* 0x000000080e10a980 */ /* 0x000568000c101b00 */
[----:B------:R1:W5:Y:S01]  /*87b0*/  @!P2 LD.E.64 R18, [R12.64] ;  /* 0x000000080c12a980 */ /* 0x000362000c101b00 */
[C---:B------:R-:W-:Y:S01]  /*87c0*/  @!P0 IMAD.SHL.U32 R5, R157.reuse, 0x2, RZ ;  /* 0x000000029d058824 */ /* 0x040fe200078e00ff */
[----:B------:R-:W-:-:S04]  /*87d0*/  @!P0 SHF.L.U64.HI R20, R157, 0x1, R101 ;  /* 0x000000019d148819 */ /* 0x000fc80000010265 */
[----:B------:R-:W-:-:S05]  /*87e0*/  @!P0 IADD3 R6, P4, R3, R5, RZ ;  /* 0x0000000503068210 */ /* 0x000fca0007f9e0ff */
[----:B------:R-:W-:Y:S01]  /*87f0*/  @!P0 IMAD.X R7, R4, 0x1, R20, P4 ;  /* 0x0000000104078824 */ /* 0x000fe200020e0614 */
[----:B------:R-:W-:-:S04]  /*8800*/  @!P0 IADD3 R4, P4, R0, R5, RZ ;  /* 0x0000000500048210 */ /* 0x000fc80007f9e0ff */
[----:B------:R1:W5:Y:S01]  /*8810*/  @!P0 LD.E.64 R54, [R6.64] ;  /* 0x0000000806368980 */ /* 0x000362000c101b00 */
[----:B------:R-:W-:Y:S01]  /*8820*/  @!P0 IMAD.X R5, R2, 0x1, R20, P4 ;  /* 0x0000000102058824 */ /* 0x000fe200020e0614 */
[----:B--2---:R-:W-:-:S04]  /*8830*/  CS2R R14, SRZ ;  /* 0x00000000000e7805 */ /* 0x004fc8000001ff00 */
[----:B------:R1:W5:Y:S04]  /*8840*/  @!P0 LD.E.64 R48, [R4.64] ;  /* 0x0000000804308980 */ /* 0x000368000c101b00 */
[----:B------:R1:W5:Y:S02]  /*8850*/  @!P1 LD.E.64 R14, [R10.64] ;  /* 0x000000080a0e9980 */ /* 0x000364000c101b00 */
.L_x_775:
[----:B------:R-:W-:Y:S05]  /*8860*/  BSYNC B0 ;  /* 0x0000000000007941 */ /* 0x000fea0003800000 */
.L_x_774:
[----:B-12--5:R-:W-:Y:S01]  /*8870*/  IMAD.MOV.U32 R4, RZ, RZ, R54 ;  /* 0x000000ffff047224 */ /* 0x026fe200078e0036 */
[----:B------:R-:W-:Y:S01]  /*8880*/  LOP3.LUT P0, RZ, R214, 0x8, RZ, 0xc0, !PT ;  /* 0x00000008d6ff7812 */ /* 0x000fe2000780c0ff */
[----:B---3--:R-:W-:Y:S01]  /*8890*/  IMAD.MOV.U32 R3, RZ, RZ, R55 ;  /* 0x000000ffff037224 */ /* 0x008fe200078e0037 */
[----:B------:R-:W-:Y:S01]  /*88a0*/  MOV R6, R19 ;  /* 0x0000001300067202 */ /* 0x000fe20000000f00 */
[----:B----4-:R-:W-:Y:S01]  /*88b0*/  IMAD.MOV.U32 R2, RZ, RZ, R14 ;  /* 0x000000ffff027224 */ /* 0x010fe200078e000e */
[----:B------:R1:W2:Y:S01]  /*88c0*/  SHFL.IDX PT, R8, R21, 0x2, 0x181f ;  /* 0x00581f0015087f89 */ /* 0x0002a200000e0000 */
        /* <DEDUP_REMOVED lines=15> */
[----:B------:R-:W-:Y:S01]  /*89c0*/  MOV R3, R49 ;  /* 0x0000003100037202 */ /* 0x000fe20000000f00 */
[----:B------:R-:W-:Y:S01]  /*89d0*/  IMAD.MOV.U32 R5, RZ, RZ, R44 ;  /* 0x000000ffff057224 */ /* 0x000fe200078e002c */
[----:B------:R-:W-:Y:S01]  /*89e0*/  BSSY B0, `(.L_x_776) ;  /* 0x0000041000007945 */ /* 0x000fe20003800000 */
[----:B------:R-:W-:Y:S01]  /*89f0*/  PRMT R90, R7, 0x7610, R90 ;  /* 0x00007610075a7816 */ /* 0x000fe2000000005a */
[----:B------:R-:W-:Y:S01]  /*8a00*/  CS2R R78, SRZ ;  /* 0x00000000004e7805 */ /* 0x000fe2000001ff00 */
[----:B------:R-:W-:Y:S01]  /*8a10*/  PRMT R94, R3, 0x5410, R4 ;  /* 0x00005410035e7816 */ /* 0x000fe20000000004 */
[----:B------:R-:W-:Y:S01]  /*8a20*/  IMAD.MOV.U32 R4, RZ, RZ, R45 ;  /* 0x000000ffff047224 */ /* 0x000fe200078e002d */
[----:B------:R-:W-:Y:S01]  /*8a30*/  PRMT R91, R0, 0x5410, R2 ;  /* 0x00005410005b7816 */ /* 0x000fe20000000002 */
[----:B------:R1:W3:Y:S01]  /*8a40*/  SHFL.IDX PT, R3, R31, 0x2, 0x181f ;  /* 0x00581f001f037f89 */ /* 0x0002e200000e0000 */
[----:B------:R-:W-:Y:S01]  /*8a50*/  PRMT R89, R6, 0x7610, R89 ;  /* 0x0000761006597816 */ /* 0x000fe20000000059 */
[----:B------:R-:W-:Y:S01]  /*8a60*/  CS2R R68, SRZ ;  /* 0x0000000000447805 */ /* 0x000fe2000001ff00 */
[----:B------:R-:W-:Y:S01]  /*8a70*/  PRMT R88, R5, 0x7610, R88 ;  /* 0x0000761005587816 */ /* 0x000fe20000000058 */
[----:B------:R1:W4:Y:S01]  /*8a80*/  SHFL.IDX PT, R2, R36, 0x2, 0x181f ;  /* 0x00581f0024027f89 */ /* 0x00032200000e0000 */
[----:B------:R-:W-:Y:S01]  /*8a90*/  PRMT R85, R4, 0x7610, R85 ;  /* 0x0000761004557816 */ /* 0x000fe20000000055 */
[----:B------:R-:W-:Y:S01]  /*8aa0*/  CS2R R62, SRZ ;  /* 0x00000000003e7805 */ /* 0x000fe2000001ff00 */
[----:B------:R-:W-:Y:S01]  /*8ab0*/  CS2R R56, SRZ ;  /* 0x0000000000387805 */ /* 0x000fe2000001ff00 */
[----:B------:R1:W1:Y:S01]  /*8ac0*/  SHFL.IDX PT, R0, R30, 0x2, 0x181f ;  /* 0x00581f001e007f89 */ /* 0x00026200000e0000 */
[----:B------:R-:W-:Y:S01]  /*8ad0*/  CS2R R50, SRZ ;  /* 0x0000000000327805 */ /* 0x000fe2000001ff00 */
[----:B------:R-:W-:Y:S01]  /*8ae0*/  CS2R R66, SRZ ;  /* 0x0000000000427805 */ /* 0x000fe2000001ff00 */
[----:B------:R-:W-:Y:S01]  /*8af0*/  CS2R R64, SRZ ;  /* 0x0000000000407805 */ /* 0x000fe2000001ff00 */
[----:B------:R-:W-:Y:S01]  /*8b00*/  CS2R R58, SRZ ;  /* 0x00000000003a7805 */ /* 0x000fe2000001ff00 */
[----:B------:R-:W-:Y:S01]  /*8b10*/  CS2R R52, SRZ ;  /* 0x0000000000347805 */ /* 0x000fe2000001ff00 */
[----:B------:R-:W-:Y:S05]  /*8b20*/  @P0 BRA `(.L_x_777) ;  /* 0x000002c000000947 */ /* 0x000fea0003800000 */
[----:B--2---:R-:W-:Y:S01]  /*8b30*/  ISETP.GE.AND P0, PT, R138, c[0x0][0x27c], PT ;  /* 0x00009f008a007a0c */ /* 0x004fe20003f06270 */
[----:B------:R-:W-:Y:S01]  /*8b40*/  CS2R R50, SRZ ;  /* 0x0000000000327805 */ /* 0x000fe2000001ff00 */
[----:B------:R-:W-:Y:S01]  /*8b50*/  ISETP.GE.AND P2, PT, R158, c[0x0][0x27c], PT ;  /* 0x00009f009e007a0c */ /* 0x000fe20003f46270 */
[----:B------:R-:W-:-:S10]  /*8b60*/  CS2R R52, SRZ ;  /* 0x0000000000347805 */ /* 0x000fd4000001ff00 */
[C---:B------:R-:W-:Y:S01]  /*8b70*/  @!P0 IMAD.SHL.U32 R4, R138.reuse, 0x2, RZ ;  /* 0x000000028a048824 */ /* 0x040fe200078e00ff */
[----:B------:R-:W-:-:S04]  /*8b80*/  @!P0 SHF.L.U64.HI R5, R138, 0x1, R139 ;  /* 0x000000018a058819 */ /* 0x000fc8000001028b */
[----:B----4-:R-:W-:-:S05]  /*8b90*/  @!P0 IADD3 R6, P1, R2, R4, RZ ;  /* 0x0000000402068210 */ /* 0x010fca0007f3e0ff */
[----:B---3--:R-:W-:Y:S01]  /*8ba0*/  @!P0 IMAD.X R7, R3, 0x1, R5, P1 ;  /* 0x0000000103078824 */ /* 0x008fe200008e0605 */
[----:B-1----:R-:W-:Y:S01]  /*8bb0*/  @!P0 IADD3 R4, P1, R0, R4, RZ ;  /* 0x0000000400048210 */ /* 0x002fe20007f3e0ff */
[----:B------:R-:W-:-:S03]  /*8bc0*/  @!P2 IMAD.SHL.U32 R9, R158, 0x2, RZ ;  /* 0x000000029e09a824 */ /* 0x000fc600078e00ff */
[----:B------:R1:W5:Y:S01]  /*8bd0*/  @!P0 LD.E.64 R50, [R6.64] ;  /* 0x0000000806328980 */ /* 0x000362000c101b00 */
[----:B------:R-:W-:Y:S01]  /*8be0*/  @!P0 IMAD.X R5, R8, 0x1, R5, P1 ;  /* 0x0000000108058824 */ /* 0x000fe200008e0605 */
[----:B------:R-:W-:-:S04]  /*8bf0*/  ISETP.GE.AND P1, PT, R156, c[0x0][0x27c], PT ;  /* 0x00009f009c007a0c */ /* 0x000fc80003f26270 */
[----:B------:R2:W5:Y:S01]  /*8c00*/  @!P0 LD.E.64 R52, [R4.64] ;  /* 0x0000000804348980 */ /* 0x000562000c101b00 */
[----:B------:R-:W-:Y:S01]  /*8c10*/  CS2R R56, SRZ ;  /* 0x0000000000387805 */ /* 0x000fe2000001ff00 */
[----:B------:R-:W-:Y:S01]  /*8c20*/  CS2R R58, SRZ ;  /* 0x00000000003a7805 */ /* 0x000fe2000001ff00 */
[----:B-1----:R-:W-:Y:S02]  /*8c30*/  @!P2 IADD3 R6, P0, R2, R9, RZ ;  /* 0x000000090206a210 */ /* 0x002fe40007f1e0ff */
[----:B--2---:R-:W-:-:S05]  /*8c40*/  @!P2 SHF.L.U64.HI R5, R158, 0x1, R105 ;  /* 0x000000019e05a819 */ /* 0x004fca0000010269 */
[----:B------:R-:W-:Y:S01]  /*8c50*/  @!P2 IMAD.X R7, R3, 0x1, R5, P0 ;  /* 0x000000010307a824 */ /* 0x000fe200000e0605 */
[----:B------:R-:W-:Y:S01]  /*8c60*/  @!P2 IADD3 R4, P0, R0, R9, RZ ;  /* 0x000000090004a210 */ /* 0x000fe20007f1e0ff */
[----:B------:R-:W-:-:S03]  /*8c70*/  @!P1 IMAD.SHL.U32 R9, R156, 0x2, RZ ;  /* 0x000000029c099824 */ /* 0x000fc600078e00ff */
[----:B------:R1:W5:Y:S01]  /*8c80*/  @!P2 LD.E.64 R56, [R6.64] ;  /* 0x000000080638a980 */ /* 0x000362000c101b00 */
[----:B------:R-:W-:-:S05]  /*8c90*/  @!P2 IMAD.X R5, R8, 0x1, R5, P0 ;  /* 0x000000010805a824 */ /* 0x000fca00000e0605 */
[----:B------:R2:W5:Y:S01]  /*8ca0*/  @!P2 LD.E.64 R58, [R4.64] ;  /* 0x00000008043aa980 */ /* 0x000562000c101b00 */
[----:B------:R-:W-:Y:S01]  /*8cb0*/  CS2R R62, SRZ ;  /* 0x00000000003e7805 */ /* 0x000fe2000001ff00 */
[----:B-1----:R-:W-:Y:S02]  /*8cc0*/  @!P1 IADD3 R6, P0, R2, R9, RZ ;  /* 0x0000000902069210 */ /* 0x002fe40007f1e0ff */
[----:B--2---:R-:W-:-:S05]  /*8cd0*/  @!P1 SHF.L.U64.HI R5, R156, 0x1, R102 ;  /* 0x000000019c059819 */ /* 0x004fca0000010266 */
[----:B------:R-:W-:Y:S01]  /*8ce0*/  @!P1 IMAD.X R7, R3, 0x1, R5, P0 ;  /* 0x0000000103079824 */ /* 0x000fe200000e0605 */
[----:B------:R-:W-:Y:S01]  /*8cf0*/  @!P1 IADD3 R4, P0, R0, R9, RZ ;  /* 0x0000000900049210 */ /* 0x000fe20007f1e0ff */
[----:B------:R-:W-:-:S03]  /*8d00*/  CS2R R64, SRZ ;  /* 0x0000000000407805 */ /* 0x000fc6000001ff00 */
[----:B------:R1:W5:Y:S01]  /*8d10*/  @!P1 LD.E.64 R62, [R6.64] ;  /* 0x00000008063e9980 */ /* 0x000362000c101b00 */
[----:B------:R-:W-:Y:S01]  /*8d20*/  @!P1 IMAD.X R5, R8, 0x1, R5, P0 ;  /* 0x0000000108059824 */ /* 0x000fe200000e0605 */
[----:B------:R-:W-:-:S04]  /*8d30*/  ISETP.GE.AND P0, PT, R157, c[0x0][0x27c], PT ;  /* 0x00009f009d007a0c */ /* 0x000fc80003f06270 */
[----:B------:R2:W5:Y:S01]  /*8d40*/  @!P1 LD.E.64 R64, [R4.64] ;  /* 0x0000000804409980 */ /* 0x000562000c101b00 */
[----:B------:R-:W-:Y:S01]  /*8d50*/  CS2R R68, SRZ ;  /* 0x0000000000447805 */ /* 0x000fe2000001ff00 */
[----:B------:R-:W-:-:S07]  /*8d60*/  CS2R R66, SRZ ;  /* 0x0000000000427805 */ /* 0x000fce000001ff00 */
[C---:B-1----:R-:W-:Y:S01]  /*8d70*/  @!P0 IMAD.SHL.U32 R6, R157.reuse, 0x2, RZ ;  /* 0x000000029d068824 */ /* 0x042fe200078e00ff */
[----:B------:R-:W-:-:S04]  /*8d80*/  @!P0 SHF.L.U64.HI R7, R157, 0x1, R101 ;  /* 0x000000019d078819 */ /* 0x000fc80000010265 */
[----:B--2---:R-:W-:-:S05]  /*8d90*/  @!P0 IADD3 R4, P1, R2, R6, RZ ;  /* 0x0000000602048210 */ /* 0x004fca0007f3e0ff */
[----:B------:R-:W-:Y:S01]  /*8da0*/  @!P0 IMAD.X R5, R3, 0x1, R7, P1 ;  /* 0x0000000103058824 */ /* 0x000fe200008e0607 */
[----:B------:R-:W-:-:S04]  /*8db0*/  @!P0 IADD3 R2, P1, R0, R6, RZ ;  /* 0x0000000600028210 */ /* 0x000fc80007f3e0ff */
[----:B------:R1:W5:Y:S01]  /*8dc0*/  @!P0 LD.E.64 R68, [R4.64] ;  /* 0x0000000804448980 */ /* 0x000362000c101b00 */
[----:B------:R-:W-:-:S05]  /*8dd0*/  @!P0 IMAD.X R3, R8, 0x1, R7, P1 ;  /* 0x0000000108038824 */ /* 0x000fca00008e0607 */
[----:B------:R1:W5:Y:S03]  /*8de0*/  @!P0 LD.E.64 R66, [R2.64] ;  /* 0x0000000802428980 */ /* 0x000366000c101b00 */
.L_x_777:
[----:B--2---:R-:W-:Y:S05]  /*8df0*/  BSYNC B0 ;  /* 0x0000000000007941 */ /* 0x004fea0003800000 */
.L_x_776:
[----:B-1--45:R-:W-:Y:S01]  /*8e00*/  IMAD.MOV.U32 R2, RZ, RZ, R68 ;  /* 0x000000ffff027224 */ /* 0x032fe200078e0044 */
[----:B---3--:R-:W-:Y:S01]  /*8e10*/  MOV R3, R58 ;  /* 0x0000003a00037202 */ /* 0x008fe20000000f00 */
[----:B------:R-:W-:Y:S01]  /*8e20*/  IMAD.MOV.U32 R0, RZ, RZ, R69 ;  /* 0x000000ffff007224 */ /* 0x000fe200078e0045 */
[----:B------:R-:W1:Y:S01]  /*8e30*/  SHFL.IDX PT, R7, R31, 0x3, 0x181f ;  /* 0x00781f001f077f89 */ /* 0x000e6200000e0000 */
[----:B------:R-:W-:Y:S01]  /*8e40*/  BSSY B0, `(.L_x_778) ;  /* 0x000004d000007945 */ /* 0x000fe20003800000 */
[----:B------:R-:W-:Y:S01]  /*8e50*/  CS2R R74, SRZ ;  /* 0x00000000004a7805 */ /* 0x000fe2000001ff00 */
[----:B------:R-:W-:Y:S01]  /*8e60*/  CS2R R70, SRZ ;  /* 0x0000000000467805 */ /* 0x000fe2000001ff00 */
[----:B------:R-:W-:Y:S01]  /*8e70*/  PRMT R104, R0, 0x5410, R2 ;  /* 0x0000541000687816 */ /* 0x000fe20000000002 */
[----:B------:R-:W-:Y:S01]  /*8e80*/  IMAD.MOV.U32 R2, RZ, RZ, R62 ;  /* 0x000000ffff027224 */ /* 0x000fe200078e003e */
[----:B------:R-:W-:Y:S01]  /*8e90*/  MOV R0, R63 ;  /* 0x0000003f00007202 */ /* 0x000fe20000000f00 */
[----:B------:R2:W3:Y:S01]  /*8ea0*/  SHFL.IDX PT, R6, R21, 0x3, 0x181f ;  /* 0x00781f0015067f89 */ /* 0x0004e200000e0000 */
[----:B------:R-:W-:Y:S01]  /*8eb0*/  CS2R R76, SRZ ;  /* 0x00000000004c7805 */ /* 0x000fe2000001ff00 */
[----:B------:R-:W-:Y:S01]  /*8ec0*/  CS2R R72, SRZ ;  /* 0x0000000000487805 */ /* 0x000fe2000001ff00 */
[----:B------:R-:W-:Y:S01]  /*8ed0*/  PRMT R100, R0, 0x5410, R2 ;  /* 0x0000541000647816 */ /* 0x000fe20000000002 */
[----:B------:R-:W-:Y:S01]  /*8ee0*/  IMAD.MOV.U32 R2, RZ, RZ, R56 ;  /* 0x000000ffff027224 */ /* 0x000fe200078e0038 */
[----:B------:R4:W1:Y:S01]  /*8ef0*/  SHFL.IDX PT, R5, R30, 0x3, 0x181f ;  /* 0x00781f001e057f89 */ /* 0x00086200000e0000 */
[----:B------:R-:W-:-:S05]  /*8f00*/  IMAD.MOV.U32 R0, RZ, RZ, R57 ;  /* 0x000000ffff007224 */ /* 0x000fca00078e0039 */
[----:B------:R-:W-:Y:S01]  /*8f10*/  PRMT R98, R0, 0x5410, R2 ;  /* 0x0000541000627816 */ /* 0x000fe20000000002 */
[----:B------:R-:W-:Y:S01]  /*8f20*/  IMAD.MOV.U32 R0, RZ, RZ, R51 ;  /* 0x000000ffff007224 */ /* 0x000fe200078e0033 */
[----:B------:R-:W-:-:S04]  /*8f30*/  MOV R2, R50 ;  /* 0x0000003200027202 */ /* 0x000fc80000000f00 */
[----:B------:R-:W-:Y:S01]  /*8f40*/  PRMT R95, R0, 0x5410, R2 ;  /* 0x00005410005f7816 */ /* 0x000fe20000000002 */
[----:B------:R-:W-:Y:S01]  /*8f50*/  IMAD.MOV.U32 R2, RZ, RZ, R66 ;  /* 0x000000ffff027224 */ /* 0x000fe200078e0042 */
[----:B------:R-:W-:-:S04]  /*8f60*/  MOV R0, R67 ;  /* 0x0000004300007202 */ /* 0x000fc80000000f00 */
[----:B------:R-:W-:Y:S01]  /*8f70*/  PRMT R103, R0, 0x5410, R2 ;  /* 0x0000541000677816 */ /* 0x000fe20000000002 */
[----:B------:R-:W-:Y:S01]  /*8f80*/  IMAD.MOV.U32 R2, RZ, RZ, R64 ;  /* 0x000000ffff027224 */ /* 0x000fe200078e0040 */
[----:B--2---:R-:W-:Y:S01]  /*8f90*/  CS2R R20, SRZ ;  /* 0x0000000000147805 */ /* 0x004fe2000001ff00 */
[----:B------:R-:W-:Y:S01]  /*8fa0*/  IMAD.MOV.U32 R0, RZ, RZ, R65 ;  /* 0x000000ffff007224 */ /* 0x000fe200078e0041 */
[----:B----4-:R-:W-:-:S04]  /*8fb0*/  CS2R R30, SRZ ;  /* 0x00000000001e7805 */ /* 0x010fc8000001ff00 */
[----:B------:R-:W-:Y:S01]  /*8fc0*/  PRMT R99, R0, 0x5410, R2 ;  /* 0x0000541000637816 */ /* 0x000fe20000000002 */
[----:B------:R-:W-:Y:S01]  /*8fd0*/  IMAD.MOV.U32 R2, RZ, RZ, R59 ;  /* 0x000000ffff027224 */ /* 0x000fe200078e003b */
[----:B------:R2:W4:Y:S04]  /*8fe0*/  SHFL.IDX PT, R0, R36, 0x3, 0x181f ;  /* 0x00781f0024007f89 */ /* 0x00052800000e0000 */
[----:B------:R-:W-:Y:S01]  /*8ff0*/  PRMT R97, R2, 0x5410, R3 ;  /* 0x0000541002617816 */ /* 0x000fe20000000003 */
[----:B------:R-:W-:Y:S01]  /*9000*/  IMAD.MOV.U32 R3, RZ, RZ, R52 ;  /* 0x000000ffff037224 */ /* 0x000fe200078e0034 */
[----:B------:R-:W-:-:S04]  /*9010*/  MOV R2, R53 ;  /* 0x0000003500027202 */ /* 0x000fc80000000f00 */
[----:B------:R-:W-:Y:S01]  /*9020*/  PRMT R93, R2, 0x5410, R3 ;  /* 0x00005410025d7816 */ /* 0x000fe20000000003 */
[----:B--2---:R-:W-:Y:S01]  /*9030*/  CS2R R36, SRZ ;  /* 0x0000000000247805 */ /* 0x004fe2000001ff00 */
[----:B------:R-:W-:Y:S05]  /*9040*/  @P6 BRA `(.L_x_779) ;  /* 0x000002c000006947 */ /* 0x000fea0003800000 */
[----:B-1-34-:R-:W-:Y:S01]  /*9050*/  ISETP.GE.AND P0, PT, R138, c[0x0][0x27c], PT ;  /* 0x00009f008a007a0c */ /* 0x01afe20003f06270 */
[----:B------:R-:W-:Y:S01]  /*9060*/  CS2R R30, SRZ ;  /* 0x00000000001e7805 */ /* 0x000fe2000001ff00 */
[----:B------:R-:W-:-:S11]  /*9070*/  ISETP.GE.AND P2, PT, R158, c[0x0][0x27c], PT ;  /* 0x00009f009e007a0c */ /* 0x000fd60003f46270 */
[C---:B------:R-:W-:Y:S01]  /*9080*/  @!P0 IMAD.SHL.U32 R4, R138.reuse, 0x2, RZ ;  /* 0x000000028a048824 */ /* 0x040fe200078e00ff */
[----:B------:R-:W-:-:S04]  /*9090*/  @!P0 SHF.L.U64.HI R8, R138, 0x1, R139 ;  /* 0x000000018a088819 */ /* 0x000fc8000001028b */
[----:B------:R-:W-:-:S05]  /*90a0*/  @!P0 IADD3 R2, P1, R0, R4, RZ ;  /* 0x0000000400028210 */ /* 0x000fca0007f3e0ff */
[----:B------:R-:W-:-:S05]  /*90b0*/  @!P0 IMAD.X R3, R7, 0x1, R8, P1 ;  /* 0x0000000107038824 */ /* 0x000fca00008e0608 */
[----:B------:R1:W5:Y:S01]  /*90c0*/  @!P0 LD.E.64 R30, [R2.64] ;  /* 0x00000008021e8980 */ /* 0x000362000c101b00 */
[----:B------:R-:W-:Y:S01]  /*90d0*/  CS2R R20, SRZ ;  /* 0x0000000000147805 */ /* 0x000fe2000001ff00 */
[----:B------:R-:W-:Y:S01]  /*90e0*/  CS2R R70, SRZ ;  /* 0x0000000000467805 */ /* 0x000fe2000001ff00 */
[----:B-1----:R-:W-:Y:S01]  /*90f0*/  @!P0 IADD3 R2, P1, R5, R4, RZ ;  /* 0x0000000405028210 */ /* 0x002fe20007f3e0ff */
[----:B------:R-:W-:-:S04]  /*9100*/  @!P2 IMAD.SHL.U32 R4, R158, 0x2, RZ ;  /* 0x000000029e04a824 */ /* 0x000fc800078e00ff */
[----:B------:R-:W-:Y:S01]  /*9110*/  @!P0 IMAD.X R3, R6, 0x1, R8, P1 ;  /* 0x0000000106038824 */ /* 0x000fe200008e0608 */
[----:B------:R-:W-:-:S04]  /*9120*/  @!P2 SHF.L.U64.HI R8, R158, 0x1, R105 ;  /* 0x000000019e08a819 */ /* 0x000fc80000010269 */
[----:B------:R1:W5:Y:S01]  /*9130*/  @!P0 LD.E.64 R20, [R2.64] ;  /* 0x0000000802148980 */ /* 0x000362000c101b00 */
[----:B------:R-:W-:Y:S01]  /*9140*/  ISETP.GE.AND P1, PT, R156, c[0x0][0x27c], PT ;  /* 0x00009f009c007a0c */ /* 0x000fe20003f26270 */
[----:B------:R-:W-:Y:S01]  /*9150*/  CS2R R36, SRZ ;  /* 0x0000000000247805 */ /* 0x000fe2000001ff00 */
[----:B-1----:R-:W-:-:S05]  /*9160*/  @!P2 IADD3 R2, P0, R0, R4, RZ ;  /* 0x000000040002a210 */ /* 0x002fca0007f1e0ff */
[----:B------:R-:W-:-:S05]  /*9170*/  @!P2 IMAD.X R3, R7, 0x1, R8, P0 ;  /* 0x000000010703a824 */ /* 0x000fca00000e0608 */
[----:B------:R1:W5:Y:S01]  /*9180*/  @!P2 LD.E.64 R70, [R2.64] ;  /* 0x000000080246a980 */ /* 0x000362000c101b00 */
[----:B------:R-:W-:Y:S01]  /*9190*/  CS2R R74, SRZ ;  /* 0x00000000004a7805 */ /* 0x000fe2000001ff00 */
[----:B-1----:R-:W-:Y:S01]  /*91a0*/  @!P2 IADD3 R2, P0, R5, R4, RZ ;  /* 0x000000040502a210 */ /* 0x002fe20007f1e0ff */
[----:B------:R-:W-:-:S04]  /*91b0*/  @!P1 IMAD.SHL.U32 R4, R156, 0x2, RZ ;  /* 0x000000029c049824 */ /* 0x000fc800078e00ff */
[----:B------:R-:W-:Y:S01]  /*91c0*/  @!P2 IMAD.X R3, R6, 0x1, R8, P0 ;  /* 0x000000010603a824 */ /* 0x000fe200000e0608 */
[----:B------:R-:W-:-:S04]  /*91d0*/  @!P1 SHF.L.U64.HI R8, R156, 0x1, R102 ;  /* 0x000000019c089819 */ /* 0x000fc80000010266 */
[----:B------:R1:W5:Y:S01]  /*91e0*/  @!P2 LD.E.64 R36, [R2.64] ;  /* 0x000000080224a980 */ /* 0x000362000c101b00 */
[----:B------:R-:W-:Y:S01]  /*91f0*/  CS2R R72, SRZ ;  /* 0x0000000000487805 */ /* 0x000fe2000001ff00 */
[----:B-1----:R-:W-:-:S05]  /*9200*/  @!P1 IADD3 R2, P0, R0, R4, RZ ;  /* 0x0000000400029210 */ /* 0x002fca0007f1e0ff */
[----:B------:R-:W-:Y:S01]  /*9210*/  @!P1 IMAD.X R3, R7, 0x1, R8, P0 ;  /* 0x0000000107039824 */ /* 0x000fe200000e0608 */
[----:B------:R-:W-:-:S04]  /*9220*/  ISETP.GE.AND P0, PT, R157, c[0x0][0x27c], PT ;  /* 0x00009f009d007a0c */ /* 0x000fc80003f06270 */
[----:B------:R1:W5:Y:S01]  /*9230*/  @!P1 LD.E.64 R74, [R2.64] ;  /* 0x00000008024a9980 */ /* 0x000362000c101b00 */
[----:B------:R-:W-:Y:S01]  /*9240*/  CS2R R78, SRZ ;  /* 0x00000000004e7805 */ /* 0x000fe2000001ff00 */
[----:B------:R-:W-:Y:S01]  /*9250*/  CS2R R76, SRZ ;  /* 0x00000000004c7805 */ /* 0x000fe2000001ff00 */
[----:B-1----:R-:W-:-:S05]  /*9260*/  @!P1 IADD3 R2, P2, R5, R4, RZ ;  /* 0x0000000405029210 */ /* 0x002fca0007f5e0ff */
[----:B------:R-:W-:-:S05]  /*9270*/  @!P1 IMAD.X R3, R6, 0x1, R8, P2 ;  /* 0x0000000106039824 */ /* 0x000fca00010e0608 */
[----:B------:R1:W5:Y:S02]  /*9280*/  @!P1 LD.E.64 R72, [R2.64] ;  /* 0x0000000802489980 */ /* 0x000364000c101b00 */
[----:B-1----:R-:W-:-:S05]  /*9290*/  @!P0 IMAD.SHL.U32 R2, R157, 0x2, RZ ;  /* 0x000000029d028824 */ /* 0x002fca00078e00ff */
[-C--:B------:R-:W-:Y:S02]  /*92a0*/  @!P0 IADD3 R4, P2, R0, R2.reuse, RZ ;  /* 0x0000000200048210 */ /* 0x080fe40007f5e0ff */
[----:B------:R-:W-:Y:S02]  /*92b0*/  @!P0 IADD3 R2, P1, R5, R2, RZ ;  /* 0x0000000205028210 */ /* 0x000fe40007f3e0ff */
[----:B------:R-:W-:-:S05]  /*92c0*/  @!P0 SHF.L.U64.HI R0, R157, 0x1, R101 ;  /* 0x000000019d008819 */ /* 0x000fca0000010265 */
[--C-:B------:R-:W-:Y:S02]  /*92d0*/  @!P0 IMAD.X R5, R7, 0x1, R0.reuse, P2 ;  /* 0x0000000107058824 */ /* 0x100fe400010e0600 */
[----:B------:R-:W-:-:S03]  /*92e0*/  @!P0 IMAD.X R3, R6, 0x1, R0, P1 ;  /* 0x0000000106038824 */ /* 0x000fc600008e0600 */
[----:B------:R1:W5:Y:S04]  /*92f0*/  @!P0 LD.E.64 R78, [R4.64] ;  /* 0x00000008044e8980 */ /* 0x000368000c101b00 */
[----:B------:R1:W5:Y:S02]  /*9300*/  @!P0 LD.E.64 R76, [R2.64] ;  /* 0x00000008024c8980 */ /* 0x000364000c101b00 */
.L_x_779:
[----:B-1-34-:R-:W-:Y:S05]  /*9310*/  BSYNC B0 ;  /* 0x0000000000007941 */ /* 0x01afea0003800000 */
.L_x_778:
[----:B-----5:R-:W-:Y:S01]  /*9320*/  IMAD.MOV.U32 R2, RZ, RZ, R78 ;  /* 0x000000ffff027224 */ /* 0x020fe200078e004e */
[----:B------:R-:W-:-:S04]  /*9330*/  DEPBAR.LE SB0, 0x1 ;  /* 0x000080400000791a */ /* 0x000fc80000000000 */
[----:B------:R-:W-:Y:S01]  /*9340*/  IMAD.MOV.U32 R0, RZ, RZ, R79 ;  /* 0x000000ffff007224 */ /* 0x000fe200078e004f */
[----:B------:R-:W-:Y:S04]  /*9350*/  BSSY B1, `(.L_x_780) ;  /* 0x00000e5000017945 */ /* 0x000fe80003800000 */
[----:B------:R-:W-:Y:S01]  /*9360*/  PRMT R111, R0, 0x5410, R2 ;  /* 0x00005410006f7816 */ /* 0x000fe20000000002 */
[----:B------:R-:W-:Y:S02]  /*9370*/  IMAD.MOV.U32 R2, RZ, RZ, R74 ;  /* 0x000000ffff027224 */ /* 0x000fe400078e004a */
[----:B------:R-:W-:-:S05]  /*9380*/  IMAD.MOV.U32 R0, RZ, RZ, R75 ;  /* 0x000000ffff007224 */ /* 0x000fca00078e004b */
[----:B------:R-:W-:Y:S01]  /*9390*/  PRMT R109, R0, 0x5410, R2 ;  /* 0x00005410006d7816 */ /* 0x000fe20000000002 */
[----:B------:R-:W-:Y:S01]  /*93a0*/  IMAD.MOV.U32 R2, RZ, RZ, R70 ;  /* 0x000000ffff027224 */ /* 0x000fe200078e0046 */
[----:B------:R-:W-:-:S04]  /*93b0*/  MOV R0, R71 ;  /* 0x0000004700007202 */ /* 0x000fc80000000f00 */
[----:B------:R-:W-:Y:S01]  /*93c0*/  PRMT R106, R0, 0x5410, R2 ;  /* 0x00005410006a7816 */ /* 0x000fe20000000002 */
[----:B------:R-:W-:Y:S02]  /*93d0*/  IMAD.MOV.U32 R2, RZ, RZ, R30 ;  /* 0x000000ffff027224 */ /* 0x000fe400078e001e */
[----:B------:R-:W-:-:S05]  /*93e0*/  IMAD.MOV.U32 R0, RZ, RZ, R31 ;  /* 0x000000ffff007224 */ /* 0x000fca00078e001f */
[----:B------:R-:W-:Y:S01]  /*93f0*/  PRMT R102, R0, 0x5410, R2 ;  /* 0x0000541000667816 */ /* 0x000fe20000000002 */
[----:B------:R-:W-:Y:S02]  /*9400*/  IMAD.MOV.U32 R2, RZ, RZ, R76 ;  /* 0x000000ffff027224 */ /* 0x000fe400078e004c */
[----:B------:R-:W-:-:S05]  /*9410*/  IMAD.MOV.U32 R0, RZ, RZ, R77 ;  /* 0x000000ffff007224 */ /* 0x000fca00078e004d */
[----:B------:R-:W-:Y:S01]  /*9420*/  PRMT R110, R0, 0x5410, R2 ;  /* 0x00005410006e7816 */ /* 0x000fe20000000002 */
[----:B------:R-:W-:Y:S01]  /*9430*/  IMAD.IADD R2, R60, 0x1, -R227 ;  /* 0x000000013c027824 */ /* 0x000fe200078e0ae3 */
[----:B------:R-:W-:-:S04]  /*9440*/  MOV R0, R72 ;  /* 0x0000004800007202 */ /* 0x000fc80000000f00 */
[----:B------:R-:W-:Y:S01]  /*9450*/  PRMT R108, R108, 0x5410, R0 ;  /* 0x000054106c6c7816 */ /* 0x000fe20000000000 */
[----:B------:R-:W-:Y:S01]  /*9460*/  IMAD.MOV.U32 R0, RZ, RZ, R73 ;  /* 0x000000ffff007224 */ /* 0x000fe200078e0049 */
[----:B------:R-:W-:-:S04]  /*9470*/  IMNMX R60, R2, 0x80, PT ;  /* 0x00000080023c7817 */ /* 0x000fc80003800200 */
[----:B------:R-:W-:Y:S01]  /*9480*/  PRMT R108, R0, 0x7610, R108 ;  /* 0x00007610006c7816 */ /* 0x000fe2000000006c */
[----:B------:R-:W-:Y:S01]  /*9490*/  IMAD.MOV.U32 R0, RZ, RZ, R36 ;  /* 0x000000ffff007224 */ /* 0x000fe200078e0024 */
[----:B------:R-:W-:Y:S01]  /*94a0*/  BAR.SYNC.DEFER_BLOCKING 0x0 ;  /* 0x0000000000007b1d */ /* 0x000fe20000010000 */
[----:B------:R-:W-:-:S03]  /*94b0*/  ISETP.GE.AND P0, PT, R211, R60, PT ;  /* 0x0000003cd300720c */ /* 0x000fc60003f06270 */
[----:B------:R-:W-:Y:S02]  /*94c0*/  PRMT R105, R105, 0x5410, R0 ;  /* 0x0000541069697816 */ /* 0x000fe40000000000 */
[----:B------:R-:W-:-:S04]  /*94d0*/  MOV R0, R37 ;  /* 0x0000002500007202 */ /* 0x000fc80000000f00 */
[----:B------:R-:W-:Y:S01]  /*94e0*/  PRMT R105, R0, 0x7610, R105 ;  /* 0x0000761000697816 */ /* 0x000fe20000000069 */
[----:B------:R-:W-:-:S05]  /*94f0*/  IMAD.MOV.U32 R0, RZ, RZ, R20 ;  /* 0x000000ffff007224 */ /* 0x000fca00078e0014 */
[----:B------:R-:W-:Y:S01]  /*9500*/  PRMT R101, R101, 0x5410, R0 ;  /* 0x0000541065657816 */ /* 0x000fe20000000000 */
[----:B------:R-:W-:-:S05]  /*9510*/  IMAD.MOV.U32 R0, RZ, RZ, R21 ;  /* 0x000000ffff007224 */ /* 0x000fca00078e0015 */
[----:B------:R-:W-:Y:S01]  /*9520*/  PRMT R101, R0, 0x7610, R101 ;  /* 0x0000761000657816 */ /* 0x000fe20000000065 */
[----:B------:R-:W-:Y:S05]  /*9530*/  @P0 BRA `(.L_x_781) ;  /* 0x00000c6000000947 */ /* 0x000fea0003800000 */
[----:B------:R-:W-:Y:S01]  /*9540*/  ISETP.GE.AND P0, PT, R138, c[0x0][0x27c], PT ;  /* 0x00009f008a007a0c */ /* 0x000fe20003f06270 */
[----:B------:R-:W-:-:S12]  /*9550*/  BSSY B0, `(.L_x_782) ;  /* 0x0000030000007945 */ /* 0x000fd80003800000 */
[----:B------:R-:W-:Y:S05]  /*9560*/  @P0 BRA `(.L_x_783) ;  /* 0x000002e000000947 */ /* 0x000fea0003800000 */
[----:B------:R-:W1:Y:S01]  /*9570*/  LDS.128 R4, [R194+0x10080] ;  /* 0x01008000c2047984 */ /* 0x000e620000000c00 */
[--C-:B------:R-:W-:Y:S02]  /*9580*/  SHF.R.U64 R3, R24, 0x10, R25.reuse ;  /* 0x0000001018037819 */ /* 0x100fe40000001219 */
[----:B------:R-:W-:Y:S02]  /*9590*/  SHF.R.U32.HI R11, RZ, 0x10, R25 ;  /* 0x00000010ff0b7819 */ /* 0x000fe40000011619 */
[--C-:B------:R-:W-:Y:S02]  /*95a0*/  SHF.R.U32.HI R2, RZ, 0x10, R23.reuse ;  /* 0x00000010ff027819 */ /* 0x100fe40000011617 */
[----:B------:R-:W-:Y:S02]  /*95b0*/  SHF.R.U64 R0, R22, 0x10, R23 ;  /* 0x0000001016007819 */ /* 0x000fe40000001217 */
[C---:B------:R-:W-:Y:S02]  /*95c0*/  PRMT R9, R61.reuse, 0x5432, R3 ;  /* 0x000054323d097816 */ /* 0x040fe40000000003 */
[----:B------:R-:W-:-:S02]  /*95d0*/  PRMT R3, R61, 0x5410, R11 ;  /* 0x000054103d037816 */ /* 0x000fc4000000000b */
[C---:B------:R-:W-:Y:S02]  /*95e0*/  PRMT R8, R80.reuse, 0x5410, R2 ;  /* 0x0000541050087816 */ /* 0x040fe40000000002 */
[----:B------:R-:W-:Y:S01]  /*95f0*/  PRMT R10, R80, 0x5432, R0 ;  /* 0x00005432500a7816 */ /* 0x000fe20000000000 */
[----:B------:R-:W-:Y:S01]  /*9600*/  IMAD.U32 R13, R3, 0x10000, RZ ;  /* 0x00010000030d7824 */ /* 0x000fe200078e00ff */
[----:B------:R-:W-:Y:S02]  /*9610*/  SHF.L.U32 R12, R8, 0x10, RZ ;  /* 0x00000010080c7819 */ /* 0x000fe400000006ff */
[C---:B-1----:R-:W-:Y:S01]  /*9620*/  LOP3.LUT R0, R6.reuse, 0xffff0000, RZ, 0xc0, !PT ;  /* 0xffff000006007812 */ /* 0x042fe200078ec0ff */
[----:B------:R-:W-:-:S04]  /*9630*/  IMAD.U32 R2, R6, 0x10000, RZ ;  /* 0x0001000006027824 */ /* 0x000fc800078e00ff */
[CC--:B------:R-:W-:Y:S02]  /*9640*/  FMUL.FTZ R6, R0.reuse, R13.reuse ;  /* 0x0000000d00067220 */ /* 0x0c0fe40000410000 */
[-C--:B------:R-:W-:Y:S02]  /*9650*/  FMUL.FTZ R0, R0, R12.reuse ;  /* 0x0000000c00007220 */ /* 0x080fe40000410000 */
[C---:B------:R-:W-:Y:S01]  /*9660*/  FFMA.FTZ R11, R2.reuse, R12, -R6 ;  /* 0x0000000c020b7223 */ /* 0x040fe20000010806 */
[----:B------:R-:W-:Y:S01]  /*9670*/  LOP3.LUT R12, R3, 0xffff0000, RZ, 0xc0, !PT ;  /* 0xffff0000030c7812 */ /* 0x000fe200078ec0ff */
[----:B------:R-:W-:Y:S01]  /*9680*/  FFMA.FTZ R6, R2, R13, R0 ;  /* 0x0000000d02067223 */ /* 0x000fe20000010000 */
[C---:B------:R-:W-:Y:S01]  /*9690*/  LOP3.LUT R0, R7.reuse, 0xffff0000, RZ, 0xc0, !PT ;  /* 0xffff000007007812 */ /* 0x040fe200078ec0ff */
[----:B------:R-:W-:Y:S01]  /*96a0*/  IMAD.U32 R2, R7, 0x10000, RZ ;  /* 0x0001000007027824 */ /* 0x000fe200078e00ff */
[----:B------:R-:W-:Y:S02]  /*96b0*/  LOP3.LUT R7, R8, 0xffff0000, RZ, 0xc0, !PT ;  /* 0xffff000008077812 */ /* 0x000fe400078ec0ff */
[----:B------:R-:W-:Y:S01]  /*96c0*/  F2FP.BF16.PACK_AB R6, R6, R11 ;  /* 0x0000000b0606723e */ /* 0x000fe200000010ff */
[----:B------:R-:W-:-:S02]  /*96d0*/  FMUL.FTZ R3, R0, R12 ;  /* 0x0000000c00037220 */ /* 0x000fc40000410000 */
[-C--:B------:R-:W-:Y:S02]  /*96e0*/  FMUL.FTZ R0, R0, R7.reuse ;  /* 0x0000000700007220 */ /* 0x080fe40000410000 */
[C---:B------:R-:W-:Y:S02]  /*96f0*/  FFMA.FTZ R3, R2.reuse, R7, -R3 ;  /* 0x0000000702037223 */ /* 0x040fe40000010803 */
[----:B------:R-:W-:Y:S01]  /*9700*/  FFMA.FTZ R2, R2, R12, R0 ;  /* 0x0000000c02027223 */ /* 0x000fe20000010000 */
[----:B------:R-:W-:Y:S01]  /*9710*/  LOP3.LUT R0, R4, 0xffff0000, RZ, 0xc0, !PT ;  /* 0xffff000004007812 */ /* 0x000fe200078ec0ff */
[C---:B------:R-:W-:Y:S01]  /*9720*/  IMAD.U32 R11, R9.reuse, 0x10000, RZ ;  /* 0x00010000090b7824 */ /* 0x040fe200078e00ff */
[----:B------:R-:W-:Y:S02]  /*9730*/  LOP3.LUT R9, R9, 0xffff0000, RZ, 0xc0, !PT ;  /* 0xffff000009097812 */ /* 0x000fe400078ec0ff */
[----:B------:R-:W-:Y:S01]  /*9740*/  F2FP.BF16.PACK_AB R7, R2, R3 ;  /* 0x000000030207723e */ /* 0x000fe200000010ff */
[----:B------:R-:W-:Y:S01]  /*9750*/  FMUL.FTZ R3, R0, R11 ;  /* 0x0000000b00037220 */ /* 0x000fe20000410000 */
[----:B------:R-:W-:Y:S01]  /*9760*/  SHF.L.U32 R2, R4, 0x10, RZ ;  /* 0x0000001004027819 */ /* 0x000fe200000006ff */
[C---:B------:R-:W-:Y:S01]  /*9770*/  IMAD.U32 R4, R10.reuse, 0x10000, RZ ;  /* 0x000100000a047824 */ /* 0x040fe200078e00ff */
[----:B------:R-:W-:-:S03]  /*9780*/  LOP3.LUT R10, R10, 0xffff0000, RZ, 0xc0, !PT ;  /* 0xffff00000a0a7812 */ /* 0x000fc600078ec0ff */
[-C--:B------:R-:W-:Y:S02]  /*9790*/  FMUL.FTZ R0, R0, R4.reuse ;  /* 0x0000000400007220 */ /* 0x080fe40000410000 */
[C---:B------:R-:W-:Y:S02]  /*97a0*/  FFMA.FTZ R8, R2.reuse, R4, -R3 ;  /* 0x0000000402087223 */ /* 0x040fe40000010803 */
[----:B------:R-:W-:Y:S01]  /*97b0*/  FFMA.FTZ R4, R2, R11, R0 ;  /* 0x0000000b02047223 */ /* 0x000fe20000010000 */
[C---:B------:R-:W-:Y:S02]  /*97c0*/  LOP3.LUT R2, R5.reuse, 0xffff0000, RZ, 0xc0, !PT ;  /* 0xffff000005027812 */ /* 0x040fe400078ec0ff */
[----:B------:R-:W-:Y:S02]  /*97d0*/  SHF.L.U32 R0, R5, 0x10, RZ ;  /* 0x0000001005007819 */ /* 0x000fe400000006ff */
[----:B------:R-:W-:Y:S01]  /*97e0*/  F2FP.BF16.PACK_AB R4, R4, R8 ;  /* 0x000000080404723e */ /* 0x000fe200000010ff */
[----:B------:R-:W-:-:S02]  /*97f0*/  FMUL.FTZ R3, R2, R9 ;  /* 0x0000000902037220 */ /* 0x000fc40000410000 */
[-C--:B------:R-:W-:Y:S02]  /*9800*/  FMUL.FTZ R2, R2, R10.reuse ;  /* 0x0000000a02027220 */ /* 0x080fe40000410000 */
[C---:B------:R-:W-:Y:S02]  /*9810*/  FFMA.FTZ R3, R0.reuse, R10, -R3 ;  /* 0x0000000a00037223 */ /* 0x040fe40000010803 */
[----:B------:R-:W-:-:S05]  /*9820*/  FFMA.FTZ R0, R0, R9, R2 ;  /* 0x0000000900007223 */ /* 0x000fca0000010002 */
[----:B------:R-:W-:-:S05]  /*9830*/  F2FP.BF16.PACK_AB R5, R0, R3 ;  /* 0x000000030005723e */ /* 0x000fca00000010ff */
[----:B------:R1:W-:Y:S02]  /*9840*/  STS.128 [R194+0x10080], R4 ;  /* 0x01008004c2007388 */ /* 0x0003e40000000c00 */
.L_x_783:
[----:B------:R-:W-:Y:S05]  /*9850*/  BSYNC B0 ;  /* 0x0000000000007941 */ /* 0x000fea0003800000 */
.L_x_782:
[----:B------:R-:W-:Y:S01]  /*9860*/  ISETP.GE.AND P0, PT, R158, c[0x0][0x27c], PT ;  /* 0x00009f009e007a0c */ /* 0x000fe20003f06270 */
[----:B------:R-:W-:-:S12]  /*9870*/  BSSY B0, `(.L_x_784) ;  /* 0x0000030000007945 */ /* 0x000fd80003800000 */
[----:B------:R-:W-:Y:S05]  /*9880*/  @P0 BRA `(.L_x_785) ;  /* 0x000002e000000947 */ /* 0x000fea0003800000 */
[----:B-1----:R-:W1:Y:S01]  /*9890*/  LDS.128 R4, [R194+0x14080] ;  /* 0x01408000c2047984 */ /* 0x002e620000000c00 */
        /* <DEDUP_REMOVED lines=45> */
.L_x_785:
[----:B------:R-:W-:Y:S05]  /*9b70*/  BSYNC B0 ;  /* 0x0000000000007941 */ /* 0x000fea0003800000 */
.L_x_784:
        /* <DEDUP_REMOVED lines=49> */
.L_x_787:
[----:B------:R-:W-:Y:S05]  /*9e90*/  BSYNC B0 ;  /* 0x0000000000007941 */ /* 0x000fea0003800000 */
.L_x_786:
[----:B------:R-:W-:-:S13]  /*9ea0*/  ISETP.GE.AND P0, PT, R157, c[0x0][0x27c], PT ;  /* 0x00009f009d007a0c */ /* 0x000fda0003f06270 */
[----:B------:R-:W-:Y:S05]  /*9eb0*/  @P0 BRA `(.L_x_781) ;  /* 0x000002e000000947 */ /* 0x000fea0003800000 */
[----:B-1----:R-:W1:Y:S01]  /*9ec0*/  LDS.128 R4, [R194+0x1c080] ;  /* 0x01c08000c2047984 */ /* 0x002e620000000c00 */
[----:B------:R-:W-:Y:S02]  /*9ed0*/  SHF.R.U64 R0, R38, 0x10, R39 ;  /* 0x0000001026007819 */ /* 0x000fe40000001227 */
[--C-:B------:R-:W-:Y:S02]  /*9ee0*/  SHF.R.U32.HI R10, RZ, 0x10, R41.reuse ;  /* 0x00000010ff0a7819 */ /* 0x100fe40000011629 */
[----:B------:R-:W-:Y:S02]  /*9ef0*/  SHF.R.U64 R3, R40, 0x10, R41 ;  /* 0x0000001028037819 */ /* 0x000fe40000001229 */
[----:B------:R-:W-:Y:S02]  /*9f00*/  PRMT R9, R87, 0x5432, R0 ;  /* 0x0000543257097816 */ /* 0x000fe40000000000 */
[----:B------:R-:W-:Y:S02]  /*9f10*/  SHF.R.U32.HI R2, RZ, 0x10, R39 ;  /* 0x00000010ff027819 */ /* 0x000fe40000011627 */
[----:B------:R-:W-:-:S02]  /*9f20*/  PRMT R0, R85, 0x5432, R10 ;  /* 0x0000543255007816 */ /* 0x000fc4000000000a */
[----:B------:R-:W-:Y:S02]  /*9f30*/  PRMT R8, R86, 0x5410, R3 ;  /* 0x0000541056087816 */ /* 0x000fe40000000003 */
[----:B------:R-:W-:Y:S01]  /*9f40*/  PRMT R2, R87, 0x5410, R2 ;  /* 0x0000541057027816 */ /* 0x000fe20000000002 */
[----:B------:R-:W-:-:S04]  /*9f50*/  IMAD.U32 R13, R0, 0x10000, RZ ;  /* 0x00010000000d7824 */ /* 0x000fc800078e00ff */
[----:B------:R-:W-:Y:S01]  /*9f60*/  IMAD.U32 R11, R2, 0x10000, RZ ;  /* 0x00010000020b7824 */ /* 0x000fe200078e00ff */
[C---:B-1----:R-:W-:Y:S02]  /*9f70*/  LOP3.LUT R3, R6.reuse, 0xffff0000, RZ, 0xc0, !PT ;  /* 0xffff000006037812 */ /* 0x042fe400078ec0ff */
[----:B------:R-:W-:-:S03]  /*9f80*/  SHF.L.U32 R6, R6, 0x10, RZ ;  /* 0x0000001006067819 */ /* 0x000fc600000006ff */
[C---:B------:R-:W-:Y:S02]  /*9f90*/  FMUL.FTZ R10, R3.reuse, R13 ;  /* 0x0000000d030a7220 */ /* 0x040fe40000410000 */
[-C--:B------:R-:W-:Y:S02]  /*9fa0*/  FMUL.FTZ R3, R3, R11.reuse ;  /* 0x0000000b03037220 */ /* 0x080fe40000410000 */
[----:B------:R-:W-:Y:S01]  /*9fb0*/  FFMA.FTZ R12, R6, R11, -R10 ;  /* 0x0000000b060c7223 */ /* 0x000fe2000001080a */
[----:B------:R-:W-:Y:S01]  /*9fc0*/  LOP3.LUT R11, R2, 0xffff0000, RZ, 0xc0, !PT ;  /* 0xffff0000020b7812 */ /* 0x000fe200078ec0ff */
[----:B------:R-:W-:Y:S01]  /*9fd0*/  FFMA.FTZ R6, R6, R13, R3 ;  /* 0x0000000d06067223 */ /* 0x000fe20000010003 */
[----:B------:R-:W-:Y:S01]  /*9fe0*/  LOP3.LUT R10, R0, 0xffff0000, RZ, 0xc0, !PT ;  /* 0xffff0000000a7812 */ /* 0x000fe200078ec0ff */
[C---:B------:R-:W-:Y:S01]  /*9ff0*/  IMAD.U32 R0, R7.reuse, 0x10000, RZ ;  /* 0x0001000007007824 */ /* 0x040fe200078e00ff */
[----:B------:R-:W-:Y:S01]  /*a000*/  LOP3.LUT R2, R7, 0xffff0000, RZ, 0xc0, !PT ;  /* 0xffff000007027812 */ /* 0x000fe200078ec0ff */
[C---:B------:R-:W-:Y:S01]  /*a010*/  IMAD.U32 R13, R8.reuse, 0x10000, RZ ;  /* 0x00010000080d7824 */ /* 0x040fe200078e00ff */
[----:B------:R-:W-:-:S02]  /*a020*/  LOP3.LUT R8, R8, 0xffff0000, RZ, 0xc0, !PT ;  /* 0xffff000008087812 */ /* 0x000fc400078ec0ff */
[----:B------:R-:W-:Y:S01]  /*a030*/  F2FP.BF16.PACK_AB R6, R6, R12 ;  /* 0x0000000c0606723e */ /* 0x000fe200000010ff */
[CC--:B------:R-:W-:Y:S02]  /*a040*/  FMUL.FTZ R3, R2.reuse, R10.reuse ;  /* 0x0000000a02037220 */ /* 0x0c0fe40000410000 */
[-C--:B------:R-:W-:Y:S02]  /*a050*/  FMUL.FTZ R2, R2, R11.reuse ;  /* 0x0000000b02027220 */ /* 0x080fe40000410000 */
[C---:B------:R-:W-:Y:S02]  /*a060*/  FFMA.FTZ R11, R0.reuse, R11, -R3 ;  /* 0x0000000b000b7223 */ /* 0x040fe40000010803 */
[----:B------:R-:W-:Y:S01]  /*a070*/  FFMA.FTZ R7, R0, R10, R2 ;  /* 0x0000000a00077223 */ /* 0x000fe20000010002 */
[C---:B------:R-:W-:Y:S01]  /*a080*/  LOP3.LUT R0, R4.reuse, 0xffff0000, RZ, 0xc0, !PT ;  /* 0xffff000004007812 */ /* 0x040fe200078ec0ff */
[----:B------:R-:W-:Y:S01]  /*a090*/  IMAD.U32 R2, R4, 0x10000, RZ ;  /* 0x0001000004027824 */ /* 0x000fe200078e00ff */
[----:B------:R-:W-:-:S02]  /*a0a0*/  SHF.L.U32 R10, R9, 0x10, RZ ;  /* 0x00000010090a7819 */ /* 0x000fc400000006ff */
[----:B------:R-:W-:Y:S01]  /*a0b0*/  LOP3.LUT R9, R9, 0xffff0000, RZ, 0xc0, !PT ;  /* 0xffff000009097812 */ /* 0x000fe200078ec0ff */
[C---:B------:R-:W-:Y:S01]  /*a0c0*/  FMUL.FTZ R3, R0.reuse, R13 ;  /* 0x0000000d00037220 */ /* 0x040fe20000410000 */
[----:B------:R-:W-:Y:S01]  /*a0d0*/  F2FP.BF16.PACK_AB R7, R7, R11 ;  /* 0x0000000b0707723e */ /* 0x000fe200000010ff */
[-C--:B------:R-:W-:Y:S02]  /*a0e0*/  FMUL.FTZ R0, R0, R10.reuse ;  /* 0x0000000a00007220 */ /* 0x080fe40000410000 */
[C---:B------:R-:W-:Y:S02]  /*a0f0*/  FFMA.FTZ R10, R2.reuse, R10, -R3 ;  /* 0x0000000a020a7223 */ /* 0x040fe40000010803 */
[----:B------:R-:W-:Y:S01]  /*a100*/  FFMA.FTZ R4, R2, R13, R0 ;  /* 0x0000000d02047223 */ /* 0x000fe20000010000 */
[C---:B------:R-:W-:Y:S02]  /*a110*/  LOP3.LUT R2, R5.reuse, 0xffff0000, RZ, 0xc0, !PT ;  /* 0xffff000005027812 */ /* 0x040fe400078ec0ff */
[----:B------:R-:W-:-:S02]  /*a120*/  SHF.L.U32 R0, R5, 0x10, RZ ;  /* 0x0000001005007819 */ /* 0x000fc400000006ff */
[----:B------:R-:W-:Y:S01]  /*a130*/  F2FP.BF16.PACK_AB R4, R4, R10 ;  /* 0x0000000a0404723e */ /* 0x000fe200000010ff */
[CC--:B------:R-:W-:Y:S02]  /*a140*/  FMUL.FTZ R3, R2.reuse, R8.reuse ;  /* 0x0000000802037220 */ /* 0x0c0fe40000410000 */
[-C--:B------:R-:W-:Y:S02]  /*a150*/  FMUL.FTZ R2, R2, R9.reuse ;  /* 0x0000000902027220 */ /* 0x080fe40000410000 */
[C---:B------:R-:W-:Y:S02]  /*a160*/  FFMA.FTZ R3, R0.reuse, R9, -R3 ;  /* 0x0000000900037223 */ /* 0x040fe40000010803 */
[----:B------:R-:W-:-:S05]  /*a170*/  FFMA.FTZ R2, R0, R8, R2 ;  /* 0x0000000800027223 */ /* 0x000fca0000010002 */
[----:B------:R-:W-:-:S05]  /*a180*/  F2FP.BF16.PACK_AB R5, R2, R3 ;  /* 0x000000030205723e */ /* 0x000fca00000010ff */
[----:B------:R1:W-:Y:S02]  /*a190*/  STS.128 [R194+0x1c080], R4 ;  /* 0x01c08004c2007388 */ /* 0x0003e40000000c00 */
.L_x_781:
[----:B------:R-:W-:Y:S05]  /*a1a0*/  BSYNC B1 ;  /* 0x0000000000017941 */ /* 0x000fea0003800000 */
.L_x_780:
        /* <DEDUP_REMOVED lines=8> */
[----:B------:R-:W-:Y:S02]  /*a230*/  SHF.R.U32.HI R0, RZ, 0x10, R45 ;  /* 0x00000010ff007819 */ /* 0x000fe4000001162d */
[----:B------:R-:W-:Y:S02]  /*a240*/  SHF.R.U32.HI R2, RZ, 0x10, R43 ;  /* 0x00000010ff027819 */ /* 0x000fe4000001162b */
[----:B------:R-:W-:Y:S02]  /*a250*/  PRMT R0, R85, 0x5410, R0 ;  /* 0x0000541055007816 */ /* 0x000fe40000000000 */
[----:B------:R-:W-:Y:S02]  /*a260*/  PRMT R2, R86, 0x5432, R2 ;  /* 0x0000543256027816 */ /* 0x000fe40000000002 */
[C---:B------:R-:W-:Y:S01]  /*a270*/  LOP3.LUT R11, R0.reuse, 0xffff0000, RZ, 0xc0, !PT ;  /* 0xffff0000000b7812 */ /* 0x040fe200078ec0ff */
[----:B------:R-:W-:-:S02]  /*a280*/  IMAD.U32 R10, R0, 0x10000, RZ ;  /* 0x00010000000a7824 */ /* 0x000fc400078e00ff */
[----:B------:R-:W-:Y:S01]  /*a290*/  IMAD.U32 R9, R2, 0x10000, RZ ;  /* 0x0001000002097824 */ /* 0x000fe200078e00ff */
[C---:B-1----:R-:W-:Y:S01]  /*a2a0*/  LOP3.LUT R3, R6.reuse, 0xffff0000, RZ, 0xc0, !PT ;  /* 0xffff000006037812 */ /* 0x042fe200078ec0ff */
[----:B------:R-:W-:Y:S01]  /*a2b0*/  IMAD.U32 R0, R7, 0x10000, RZ ;  /* 0x0001000007007824 */ /* 0x000fe200078e00ff */
[----:B------:R-:W-:-:S03]  /*a2c0*/  SHF.L.U32 R6, R6, 0x10, RZ ;  /* 0x0000001006067819 */ /* 0x000fc600000006ff */
[CC--:B------:R-:W-:Y:S02]  /*a2d0*/  FMUL.FTZ R8, R3.reuse, R10.reuse ;  /* 0x0000000a03087220 */ /* 0x0c0fe40000410000 */
[-C--:B------:R-:W-:Y:S02]  /*a2e0*/  FMUL.FTZ R3, R3, R9.reuse ;  /* 0x0000000903037220 */ /* 0x080fe40000410000 */
[----:B------:R-:W-:Y:S01]  /*a2f0*/  FFMA.FTZ R12, R6, R9, -R8 ;  /* 0x00000009060c7223 */ /* 0x000fe20000010808 */
[----:B------:R-:W-:Y:S01]  /*a300*/  LOP3.LUT R9, R2, 0xffff0000, RZ, 0xc0, !PT ;  /* 0xffff000002097812 */ /* 0x000fe200078ec0ff */
[----:B------:R-:W-:Y:S01]  /*a310*/  FFMA.FTZ R10, R6, R10, R3 ;  /* 0x0000000a060a7223 */ /* 0x000fe20000010003 */
[----:B------:R-:W-:Y:S02]  /*a320*/  LOP3.LUT R2, R7, 0xffff0000, RZ, 0xc0, !PT ;  /* 0xffff000007027812 */ /* 0x000fe400078ec0ff */
[----:B------:R-:W-:Y:S02]  /*a330*/  SHF.R.U64 R8, R44, 0x10, R45 ;  /* 0x000000102c087819 */ /* 0x000fe4000000122d */
[----:B------:R-:W-:Y:S01]  /*a340*/  SHF.R.U64 R6, R42, 0x10, R43 ;  /* 0x000000102a067819 */ /* 0x000fe2000000122b */
[----:B------:R-:W-:-:S02]  /*a350*/  FMUL.FTZ R3, R2, R11 ;  /* 0x0000000b02037220 */ /* 0x000fc40000410000 */
[-C--:B------:R-:W-:Y:S02]  /*a360*/  FMUL.FTZ R2, R2, R9.reuse ;  /* 0x0000000902027220 */ /* 0x080fe40000410000 */
[----:B------:R-:W-:Y:S01]  /*a370*/  FFMA.FTZ R9, R0, R9, -R3 ;  /* 0x0000000900097223 */ /* 0x000fe20000010803 */
[----:B------:R-:W-:Y:S01]  /*a380*/  LOP3.LUT R3, R4, 0xffff0000, RZ, 0xc0, !PT ;  /* 0xffff000004037812 */ /* 0x000fe200078ec0ff */
[----:B------:R-:W-:Y:S01]  /*a390*/  FFMA.FTZ R7, R0, R11, R2 ;  /* 0x0000000b00077223 */ /* 0x000fe20000010002 */
[----:B------:R-:W-:Y:S01]  /*a3a0*/  PRMT R0, R88, 0x5410, R8 ;  /* 0x0000541058007816 */ /* 0x000fe20000000008 */
[----:B------:R-:W-:Y:S01]  /*a3b0*/  IMAD.U32 R4, R4, 0x10000, RZ ;  /* 0x0001000004047824 */ /* 0x000fe200078e00ff */
[----:B------:R-:W-:Y:S02]  /*a3c0*/  PRMT R2, R88, 0x5432, R6 ;  /* 0x0000543258027816 */ /* 0x000fe40000000006 */
[----:B------:R-:W-:Y:S01]  /*a3d0*/  F2FP.BF16.PACK_AB R7, R7, R9 ;  /* 0x000000090707723e */ /* 0x000fe200000010ff */
        /* <DEDUP_REMOVED lines=8> */
[C---:B------:R-:W-:Y:S02]  /*a460*/  LOP3.LUT R2, R5.reuse, 0xffff0000, RZ, 0xc0, !PT ;  /* 0xffff000005027812 */ /* 0x040fe400078ec0ff */
[----:B------:R-:W-:-:S02]  /*a470*/  SHF.L.U32 R0, R5, 0x10, RZ ;  /* 0x0000001005007819 */ /* 0x000fc400000006ff */
[----:B------:R-:W-:Y:S01]  /*a480*/  F2FP.BF16.PACK_AB R4, R4, R8 ;  /* 0x000000080404723e */ /* 0x000fe200000010ff */
[CC--:B------:R-:W-:Y:S02]  /*a490*/  FMUL.FTZ R3, R2.reuse, R6.reuse ;  /* 0x0000000602037220 */ /* 0x0c0fe40000410000 */
[-C--:B------:R-:W-:Y:S02]  /*a4a0*/  FMUL.FTZ R2, R2, R11.reuse ;  /* 0x0000000b02027220 */ /* 0x080fe40000410000 */
[C---:B------:R-:W-:Y:S02]  /*a4b0*/  FFMA.FTZ R3, R0.reuse, R11, -R3 ;  /* 0x0000000b00037223 */ /* 0x040fe40000010803 */
[----:B------:R-:W-:Y:S01]  /*a4c0*/  FFMA.FTZ R2, R0, R6, R2 ;  /* 0x0000000600027223 */ /* 0x000fe20000010002 */
[----:B------:R-:W-:-:S04]  /*a4d0*/  F2FP.BF16.PACK_AB R6, R10, R12 ;  /* 0x0000000c0a06723e */ /* 0x000fc800000010ff */
[----:B------:R-:W-:-:S05]  /*a4e0*/  F2FP.BF16.PACK_AB R5, R2, R3 ;  /* 0x000000030205723e */ /* 0x000fca00000010ff */
[----:B------:R1:W-:Y:S02]  /*a4f0*/  STS.128 [R194+0x11080], R4 ;  /* 0x01108004c2007388 */ /* 0x0003e40000000c00 */
.L_x_791:
[----:B------:R-:W-:Y:S05]  /*a500*/  BSYNC B0 ;  /* 0x0000000000007941 */ /* 0x000fea0003800000 */
.L_x_790:
[----:B------:R-:W-:Y:S01]  /*a510*/  ISETP.GE.AND P0, PT, R158, c[0x0][0x27c], PT ;  /* 0x00009f009e007a0c */ /* 0x000fe20003f06270 */
[----:B------:R-:W-:-:S12]  /*a520*/  BSSY B0, `(.L_x_792) ;  /* 0x0000030000007945 */ /* 0x000fd80003800000 */
[----:B------:R-:W-:Y:S05]  /*a530*/  @P0 BRA `(.L_x_793) ;  /* 0x000002e000000947 */ /* 0x000fea0003800000 */
[----:B-1----:R-:W1:Y:S01]  /*a540*/  LDS.128 R4, [R194+0x15080] ;  /* 0x01508000c2047984 */ /* 0x002e620000000c00 */
[----:B------:R-:W-:Y:S02]  /*a550*/  SHF.R.U32.HI R0, RZ, 0x10, R19 ;  /* 0x00000010ff007819 */ /* 0x000fe40000011613 */
[----:B------:R-:W-:Y:S02]  /*a560*/  SHF.R.U32.HI R2, RZ, 0x10, R17 ;  /* 0x00000010ff027819 */ /* 0x000fe40000011611 */
[C---:B------:R-:W-:Y:S02]  /*a570*/  PRMT R0, R89.reuse, 0x5410, R0 ;  /* 0x0000541059007816 */ /* 0x040fe40000000000 */
        /* <DEDUP_REMOVED lines=42> */
.L_x_793:
[----:B------:R-:W-:Y:S05]  /*a820*/  BSYNC B0 ;  /* 0x0000000000007941 */ /* 0x000fea0003800000 */
.L_x_792:
[----:B------:R-:W-:Y:S01]  /*a830*/  ISETP.GE.AND P0, PT, R156, c[0x0][0x27c], PT ;  /* 0x00009f009c007a0c */ /* 0x000fe20003f06270 */
[----:B------:R-:W-:-:S12]  /*a840*/  BSSY B0, `(.L_x_794) ;  /* 0x0000030000007945 */ /* 0x000fd80003800000 */
[----:B------:R-:W-:Y:S05]  /*a850*/  @P0 BRA `(.L_x_795) ;  /* 0x000002e000000947 */ /* 0x000fea0003800000 */
[----:B-1----:R-:W1:Y:S01]  /*a860*/  LDS.128 R4, [R194+0x19080] ;  /* 0x01908000c2047984 */ /* 0x002e620000000c00 */
[----:B------:R-:W-:Y:S02]  /*a870*/  SHF.R.U32.HI R8, RZ, 0x10, R47 ;  /* 0x00000010ff087819 */ /* 0x000fe4000001162f */
[--C-:B------:R-:W-:Y:S02]  /*a880*/  SHF.R.U32.HI R2, RZ, 0x10, R15.reuse ;  /* 0x00000010ff027819 */ /* 0x100fe4000001160f */
[----:B------:R-:W-:Y:S02]  /*a890*/  PRMT R8, R91, 0x5410, R8 ;  /* 0x000054105b087816 */ /* 0x000fe40000000008 */
[----:B------:R-:W-:Y:S02]  /*a8a0*/  PRMT R10, R92, 0x5410, R2 ;  /* 0x000054105c0a7816 */ /* 0x000fe40000000002 */
[----:B------:R-:W-:Y:S01]  /*a8b0*/  SHF.R.U64 R0, R14, 0x10, R15 ;  /* 0x000000100e007819 */ /* 0x000fe2000000120f */
[----:B------:R-:W-:Y:S01]  /*a8c0*/  IMAD.U32 R16, R8, 0x10000, RZ ;  /* 0x0001000008107824 */ /* 0x000fe200078e00ff */
[----:B------:R-:W-:-:S02]  /*a8d0*/  SHF.R.U64 R3, R46, 0x10, R47 ;  /* 0x000000102e037819 */ /* 0x000fc4000000122f */
[----:B------:R-:W-:Y:S02]  /*a8e0*/  SHF.L.U32 R15, R10, 0x10, RZ ;  /* 0x000000100a0f7819 */ /* 0x000fe400000006ff */
[----:B------:R-:W-:Y:S02]  /*a8f0*/  PRMT R11, R92, 0x5432, R0 ;  /* 0x000054325c0b7816 */ /* 0x000fe40000000000 */
[----:B------:R-:W-:Y:S02]  /*a900*/  PRMT R9, R91, 0x5432, R3 ;  /* 0x000054325b097816 */ /* 0x000fe40000000003 */
[----:B------:R-:W-:Y:S02]  /*a910*/  LOP3.LUT R17, R8, 0xffff0000, RZ, 0xc0, !PT ;  /* 0xffff000008117812 */ /* 0x000fe400078ec0ff */
[----:B------:R-:W-:Y:S02]  /*a920*/  LOP3.LUT R8, R10, 0xffff0000, RZ, 0xc0, !PT ;  /* 0xffff00000a087812 */ /* 0x000fe400078ec0ff */
[C---:B-1----:R-:W-:Y:S01]  /*a930*/  LOP3.LUT R13, R6.reuse, 0xffff0000, RZ, 0xc0, !PT ;  /* 0xffff0000060d7812 */ /* 0x042fe200078ec0ff */
[C---:B------:R-:W-:Y:S01]  /*a940*/  IMAD.U32 R12, R7.reuse, 0x10000, RZ ;  /* 0x00010000070c7824 */ /* 0x040fe200078e00ff */
[----:B------:R-:W-:Y:S01]  /*a950*/  LOP3.LUT R2, R7, 0xffff0000, RZ, 0xc0, !PT ;  /* 0xffff000007027812 */ /* 0x000fe200078ec0ff */
[----:B------:R-:W-:Y:S01]  /*a960*/  IMAD.U32 R14, R6, 0x10000, RZ ;  /* 0x00010000060e7824 */ /* 0x000fe200078e00ff */
[C---:B------:R-:W-:Y:S01]  /*a970*/  LOP3.LUT R0, R5.reuse, 0xffff0000, RZ, 0xc0, !PT ;  /* 0xffff000005007812 */ /* 0x040fe200078ec0ff */
[----:B------:R-:W-:Y:S01]  /*a980*/  IMAD.U32 R3, R5, 0x10000, RZ ;  /* 0x0001000005037824 */ /* 0x000fe200078e00ff */
[C---:B------:R-:W-:Y:S01]  /*a990*/  SHF.L.U32 R6, R4.reuse, 0x10, RZ ;  /* 0x0000001004067819 */ /* 0x040fe200000006ff */
[C---:B------:R-:W-:Y:S01]  /*a9a0*/  FMUL.FTZ R7, R13.reuse, R16 ;  /* 0x000000100d077220 */ /* 0x040fe20000410000 */
[----:B------:R-:W-:Y:S01]  /*a9b0*/  LOP3.LUT R4, R4, 0xffff0000, RZ, 0xc0, !PT ;  /* 0xffff000004047812 */ /* 0x000fe200078ec0ff */
[----:B------:R-:W-:-:S02]  /*a9c0*/  FMUL.FTZ R5, R13, R15 ;  /* 0x0000000f0d057220 */ /* 0x000fc40000410000 */
[----:B------:R-:W-:Y:S02]  /*a9d0*/  FFMA.FTZ R13, R14, R15, -R7 ;  /* 0x0000000f0e0d7223 */ /* 0x000fe40000010807 */
[----:B------:R-:W-:Y:S02]  /*a9e0*/  FMUL.FTZ R7, R2, R17 ;  /* 0x0000001102077220 */ /* 0x000fe40000410000 */
[----:B------:R-:W-:Y:S01]  /*a9f0*/  FFMA.FTZ R10, R14, R16, R5 ;  /* 0x000000100e0a7223 */ /* 0x000fe20000010005 */
[----:B------:R-:W-:Y:S01]  /*aa00*/  SHF.L.U32 R14, R11, 0x10, RZ ;  /* 0x000000100b0e7819 */ /* 0x000fe200000006ff */
[C---:B------:R-:W-:Y:S01]  /*aa10*/  IMAD.U32 R15, R9.reuse, 0x10000, RZ ;  /* 0x00010000090f7824 */ /* 0x040fe200078e00ff */
[----:B------:R-:W-:Y:S01]  /*aa20*/  LOP3.LUT R9, R9, 0xffff0000, RZ, 0xc0, !PT ;  /* 0xffff000009097812 */ /* 0x000fe200078ec0ff */
[-C--:B------:R-:W-:Y:S01]  /*aa30*/  FMUL.FTZ R2, R2, R8.reuse ;  /* 0x0000000802027220 */ /* 0x080fe20000410000 */
[----:B------:R-:W-:Y:S01]  /*aa40*/  LOP3.LUT R11, R11, 0xffff0000, RZ, 0xc0, !PT ;  /* 0xffff00000b0b7812 */ /* 0x000fe200078ec0ff */
[----:B------:R-:W-:-:S02]  /*aa50*/  FFMA.FTZ R8, R12, R8, -R7 ;  /* 0x000000080c087223 */ /* 0x000fc40000010807 */
[----:B------:R-:W-:Y:S02]  /*aa60*/  FFMA.FTZ R7, R12, R17, R2 ;  /* 0x000000110c077223 */ /* 0x000fe40000010002 */
[C---:B------:R-:W-:Y:S02]  /*aa70*/  FMUL.FTZ R5, R4.reuse, R15 ;  /* 0x0000000f04057220 */ /* 0x040fe40000410000 */
[----:B------:R-:W-:Y:S01]  /*aa80*/  FMUL.FTZ R4, R4, R14 ;  /* 0x0000000e04047220 */ /* 0x000fe20000410000 */
[----:B------:R-:W-:Y:S01]  /*aa90*/  F2FP.BF16.PACK_AB R7, R7, R8 ;  /* 0x000000080707723e */ /* 0x000fe200000010ff */
[C---:B------:R-:W-:Y:S02]  /*aaa0*/  FMUL.FTZ R2, R0.reuse, R9 ;  /* 0x0000000900027220 */ /* 0x040fe40000410000 */
[----:B------:R-:W-:Y:S02]  /*aab0*/  FMUL.FTZ R0, R0, R11 ;  /* 0x0000000b00007220 */ /* 0x000fe40000410000 */
[----:B------:R-:W-:-:S02]  /*aac0*/  FFMA.FTZ R5, R6, R14, -R5 ;  /* 0x0000000e06057223 */ /* 0x000fc40000010805 */
[----:B------:R-:W-:Y:S01]  /*aad0*/  FFMA.FTZ R4, R6, R15, R4 ;  /* 0x0000000f06047223 */ /* 0x000fe20000010004 */
[----:B------:R-:W-:Y:S01]  /*aae0*/  F2FP.BF16.PACK_AB R6, R10, R13 ;  /* 0x0000000d0a06723e */ /* 0x000fe200000010ff */
[C---:B------:R-:W-:Y:S02]  /*aaf0*/  FFMA.FTZ R2, R3.reuse, R11, -R2 ;  /* 0x0000000b03027223 */ /* 0x040fe40000010802 */
[----:B------:R-:W-:Y:S01]  /*ab00*/  FFMA.FTZ R0, R3, R9, R0 ;  /* 0x0000000903007223 */ /* 0x000fe20000010000 */
[----:B------:R-:W-:-:S04]  /*ab10*/  F2FP.BF16.PACK_AB R4, R4, R5 ;  /* 0x000000050404723e */ /* 0x000fc800000010ff */
[----:B------:R-:W-:-:S05]  /*ab20*/  F2FP.BF16.PACK_AB R5, R0, R2 ;  /* 0x000000020005723e */ /* 0x000fca00000010ff */
[----:B------:R1:W-:Y:S02]  /*ab30*/  STS.128 [R194+0x19080], R4 ;  /* 0x01908004c2007388 */ /* 0x0003e40000000c00 */
.L_x_795:
[----:B------:R-:W-:Y:S05]  /*ab40*/  BSYNC B0 ;  /* 0x0000000000007941 */ /* 0x000fea0003800000 */
.L_x_794:
[----:B------:R-:W-:-:S13]  /*ab50*/  ISETP.GE.AND P0, PT, R157, c[0x0][0x27c], PT ;  /* 0x00009f009d007a0c */ /* 0x000fda0003f06270 */
[----:B------:R-:W-:Y:S05]  /*ab60*/  @P0 BRA `(.L_x_789) ;  /* 0x000002e000000947 */ /* 0x000fea0003800000 */
[----:B-1----:R-:W1:Y:S01]  /*ab70*/  LDS.128 R4, [R194+0x1d080] ;  /* 0x01d08000c2047984 */ /* 0x002e620000000c00 */
[--C-:B------:R-:W-:Y:S02]  /*ab80*/  SHF.R.U64 R0, R54, 0x10, R55.reuse ;  /* 0x0000001036007819 */ /* 0x100fe40000001237 */
[----:B------:R-:W-:Y:S02]  /*ab90*/  SHF.R.U32.HI R2, RZ, 0x10, R55 ;  /* 0x00000010ff027819 */ /* 0x000fe40000011637 */
[----:B------:R-:W-:Y:S02]  /*aba0*/  SHF.R.U32.HI R9, RZ, 0x10, R49 ;  /* 0x00000010ff097819 */ /* 0x000fe40000011631 */
[C---:B------:R-:W-:Y:S02]  /*abb0*/  PRMT R11, R96.reuse, 0x5432, R0 ;  /* 0x00005432600b7816 */ /* 0x040fe40000000000 */
[----:B------:R-:W-:Y:S02]  /*abc0*/  PRMT R8, R96, 0x5410, R2 ;  /* 0x0000541060087816 */ /* 0x000fe40000000002 */
[----:B------:R-:W-:-:S02]  /*abd0*/  PRMT R0, R94, 0x5410, R9 ;  /* 0x000054105e007816 */ /* 0x000fc40000000009 */
[----:B------:R-:W-:Y:S01]  /*abe0*/  SHF.R.U64 R3, R48, 0x10, R49 ;  /* 0x0000001030037819 */ /* 0x000fe20000001231 */
[----:B------:R-:W-:Y:S01]  /*abf0*/  IMAD.U32 R14, R8, 0x10000, RZ ;  /* 0x00010000080e7824 */ /* 0x000fe200078e00ff */
[C---:B------:R-:W-:Y:S01]  /*ac00*/  LOP3.LUT R17, R0.reuse, 0xffff0000, RZ, 0xc0, !PT ;  /* 0xffff000000117812 */ /* 0x040fe200078ec0ff */
[----:B------:R-:W-:Y:S01]  /*ac10*/  IMAD.U32 R15, R0, 0x10000, RZ ;  /* 0x00010000000f7824 */ /* 0x000fe200078e00ff */
[----:B------:R-:W-:Y:S02]  /*ac20*/  PRMT R10, R94, 0x5432, R3 ;  /* 0x000054325e0a7816 */ /* 0x000fe40000000003 */
[----:B------:R-:W-:Y:S02]  /*ac30*/  LOP3.LUT R16, R8, 0xffff0000, RZ, 0xc0, !PT ;  /* 0xffff000008107812 */ /* 0x000fe400078ec0ff */
[C---:B-1----:R-:W-:Y:S01]  /*ac40*/  LOP3.LUT R9, R6.reuse, 0xffff0000, RZ, 0xc0, !PT ;  /* 0xffff000006097812 */ /* 0x042fe200078ec0ff */
[C---:B------:R-:W-:Y:S01]  /*ac50*/  IMAD.U32 R12, R7.reuse, 0x10000, RZ ;  /* 0x00010000070c7824 */ /* 0x040fe200078e00ff */
[----:B------:R-:W-:Y:S01]  /*ac60*/  LOP3.LUT R2, R7, 0xffff0000, RZ, 0xc0, !PT ;  /* 0xffff000007027812 */ /* 0x000fe200078ec0ff */
[----:B------:R-:W-:Y:S01]  /*ac70*/  IMAD.U32 R13, R6, 0x10000, RZ ;  /* 0x00010000060d7824 */ /* 0x000fe200078e00ff */
[C---:B------:R-:W-:Y:S01]  /*ac80*/  SHF.L.U32 R6, R4.reuse, 0x10, RZ ;  /* 0x0000001004067819 */ /* 0x040fe200000006ff */
[----:B------:R-:W-:Y:S01]  /*ac90*/  FMUL.FTZ R7, R9, R14 ;  /* 0x0000000e09077220 */ /* 0x000fe20000410000 */
[----:B------:R-:W-:Y:S01]  /*aca0*/  SHF.L.U32 R3, R5, 0x10, RZ ;  /* 0x0000001005037819 */ /* 0x000fe200000006ff */
[-C--:B------:R-:W-:Y:S01]  /*acb0*/  FMUL.FTZ R8, R9, R15.reuse ;  /* 0x0000000f09087220 */ /* 0x080fe20000410000 */
[----:B------:R-:W-:Y:S01]  /*acc0*/  LOP3.LUT R0, R5, 0xffff0000, RZ, 0xc0, !PT ;  /* 0xffff000005007812 */ /* 0x000fe200078ec0ff */
[----:B------:R-:W-:Y:S01]  /*acd0*/  FFMA.FTZ R9, R13, R15, R7 ;  /* 0x0000000f0d097223 */ /* 0x000fe20000010007 */
[----:B------:R-:W-:Y:S01]  /*ace0*/  LOP3.LUT R4, R4, 0xffff0000, RZ, 0xc0, !PT ;  /* 0xffff000004047812 */ /* 0x000fe200078ec0ff */
[----:B------:R-:W-:-:S02]  /*acf0*/  FMUL.FTZ R5, R2, R17 ;  /* 0x0000001102057220 */ /* 0x000fc40000410000 */
[----:B------:R-:W-:Y:S01]  /*ad00*/  FFMA.FTZ R14, R13, R14, -R8 ;  /* 0x0000000e0d0e7223 */ /* 0x000fe20000010808 */
[C---:B------:R-:W-:Y:S01]  /*ad10*/  SHF.L.U32 R13, R11.reuse, 0x10, RZ ;  /* 0x000000100b0d7819 */ /* 0x040fe200000006ff */
[C---:B------:R-:W-:Y:S01]  /*ad20*/  IMAD.U32 R15, R10.reuse, 0x10000, RZ ;  /* 0x000100000a0f7824 */ /* 0x040fe200078e00ff */
[----:B------:R-:W-:Y:S01]  /*ad30*/  LOP3.LUT R10, R10, 0xffff0000, RZ, 0xc0, !PT ;  /* 0xffff00000a0a7812 */ /* 0x000fe200078ec0ff */
[-C--:B------:R-:W-:Y:S01]  /*ad40*/  FMUL.FTZ R2, R2, R16.reuse ;  /* 0x0000001002027220 */ /* 0x080fe20000410000 */
[----:B------:R-:W-:Y:S01]  /*ad50*/  LOP3.LUT R11, R11, 0xffff0000, RZ, 0xc0, !PT ;  /* 0xffff00000b0b7812 */ /* 0x000fe200078ec0ff */
[C---:B------:R-:W-:Y:S02]  /*ad60*/  FFMA.FTZ R8, R12.reuse, R16, -R5 ;  /* 0x000000100c087223 */ /* 0x040fe40000010805 */
[----:B------:R-:W-:Y:S02]  /*ad70*/  FFMA.FTZ R7, R12, R17, R2 ;  /* 0x000000110c077223 */ /* 0x000fe40000010002 */
[----:B------:R-:W-:-:S02]  /*ad80*/  FMUL.FTZ R5, R4, R15 ;  /* 0x0000000f04057220 */ /* 0x000fc40000410000 */
[----:B------:R-:W-:Y:S01]  /*ad90*/  FMUL.FTZ R4, R4, R13 ;  /* 0x0000000d04047220 */ /* 0x000fe20000410000 */
[----:B------:R-:W-:Y:S01]  /*ada0*/  F2FP.BF16.PACK_AB R7, R7, R8 ;  /* 0x000000080707723e */ /* 0x000fe200000010ff */
[C---:B------:R-:W-:Y:S02]  /*adb0*/  FMUL.FTZ R2, R0.reuse, R10 ;  /* 0x0000000a00027220 */ /* 0x040fe40000410000 */
[----:B------:R-:W-:Y:S02]  /*adc0*/  FMUL.FTZ R0, R0, R11 ;  /* 0x0000000b00007220 */ /* 0x000fe40000410000 */
[C---:B------:R-:W-:Y:S02]  /*add0*/  FFMA.FTZ R5, R6.reuse, R13, -R5 ;  /* 0x0000000d06057223 */ /* 0x040fe40000010805 */
[----:B------:R-:W-:Y:S01]  /*ade0*/  FFMA.FTZ R4, R6, R15, R4 ;  /* 0x0000000f06047223 */ /* 0x000fe20000010004 */
[----:B------:R-:W-:Y:S01]  /*adf0*/  F2FP.BF16.PACK_AB R6, R9, R14 ;  /* 0x0000000e0906723e */ /* 0x000fe200000010ff */
[----:B------:R-:W-:-:S02]  /*ae00*/  FFMA.FTZ R2, R3, R11, -R2 ;  /* 0x0000000b03027223 */ /* 0x000fc40000010802 */
[----:B------:R-:W-:Y:S01]  /*ae10*/  FFMA.FTZ R0, R3, R10, R0 ;  /* 0x0000000a03007223 */ /* 0x000fe20000010000 */
[----:B------:R-:W-:-:S04]  /*ae20*/  F2FP.BF16.PACK_AB R4, R4, R5 ;  /* 0x000000050404723e */ /* 0x000fc800000010ff */
[----:B------:R-:W-:-:S05]  /*ae30*/  F2FP.BF16.PACK_AB R5, R0, R2 ;  /* 0x000000020005723e */ /* 0x000fca00000010ff */
[----:B------:R1:W-:Y:S02]  /*ae40*/  STS.128 [R194+0x1d080], R4 ;  /* 0x01d08004c2007388 */ /* 0x0003e40000000c00 */
.L_x_789:
[----:B------:R-:W-:Y:S05]  /*ae50*/  BSYNC B1 ;  /* 0x0000000000017941 */ /* 0x000fea0003800000 */
.L_x_788:
        /* <DEDUP_REMOVED lines=53> */
.L_x_799:
[----:B------:R-:W-:Y:S05]  /*b1b0*/  BSYNC B0 ;  /* 0x0000000000007941 */ /* 0x000fea0003800000 */
.L_x_798:
        /* <DEDUP_REMOVED lines=49> */
.L_x_801:
[----:B------:R-:W-:Y:S05]  /*b4d0*/  BSYNC B0 ;  /* 0x0000000000007941 */ /* 0x000fea0003800000 */
.L_x_800:
        /* <DEDUP_REMOVED lines=49> */
.L_x_803:
[----:B------:R-:W-:Y:S05]  /*b7f0*/  BSYNC B0 ;  /* 0x0000000000007941 */ /* 0x000fea0003800000 */
.L_x_802:
        /* <DEDUP_REMOVED lines=48> */
.L_x_797:
[----:B------:R-:W-:Y:S05]  /*bb00*/  BSYNC B1 ;  /* 0x0000000000017941 */ /* 0x000fea0003800000 */
.L_x_796:
[----:B------:R-:W-:-:S04]  /*bb10*/  IADD3 R0, R211, 0x60, RZ ;  /* 0x00000060d3007810 */ /* 0x000fc80007ffe0ff */
        /* <DEDUP_REMOVED lines=51> */
.L_x_806:
[----:B------:R-:W-:Y:S05]  /*be50*/  BSYNC B0 ;  /* 0x0000000000007941 */ /* 0x000fea0003800000 */
.L_x_805:
        /* <DEDUP_REMOVED lines=49> */
.L_x_808:
[----:B------:R-:W-:Y:S05]  /*c170*/  BSYNC B0 ;  /* 0x0000000000007941 */ /* 0x000fea0003800000 */
.L_x_807:
        /* <DEDUP_REMOVED lines=49> */
.L_x_810:
[----:B------:R-:W-:Y:S05]  /*c490*/  BSYNC B0 ;  /* 0x0000000000007941 */ /* 0x000fea0003800000 */
.L_x_809:
        /* <DEDUP_REMOVED lines=49> */
.L_x_771:
[----:B------:R-:W-:Y:S01]  /*c7b0*/  IMAD.MOV.U32 R3, RZ, RZ, c[0x0][0x2c4] ;  /* 0x0000b100ff037624 */ /* 0x000fe200078e00ff */
[----:B------:R-:W-:Y:S01]  /*c7c0*/  MOV R5, R6 ;  /* 0x0000000600057202 */ /* 0x000fe20000000f00 */
[----:B------:R-:W-:Y:S01]  /*c7d0*/  BSSY B0, `(.L_x_811) ;  /* 0x000003b000007945 */ /* 0x000fe20003800000 */
[----:B------:R-:W-:Y:S01]  /*c7e0*/  LOP3.LUT P1, RZ, R214, 0x2, RZ, 0xc0, !PT ;  /* 0x00000002d6ff7812 */ /* 0x000fe2000782c0ff */
[----:B------:R-:W-:Y:S01]  /*c7f0*/  CS2R R50, SRZ ;  /* 0x0000000000327805 */ /* 0x000fe2000001ff00 */
[----:B------:R-:W-:Y:S01]  /*c800*/  ISETP.NE.AND P0, PT, R3, 0x1, PT ;  /* 0x000000010300780c */ /* 0x000fe20003f05270 */
[----:B------:R-:W-:Y:S01]  /*c810*/  CS2R R26, SRZ ;  /* 0x00000000001a7805 */ /* 0x000fe2000001ff00 */
[----:B------:R-:W-:Y:S01]  /*c820*/  CS2R R24, SRZ ;  /* 0x0000000000187805 */ /* 0x000fe2000001ff00 */
[----:B------:R-:W-:Y:S01]  /*c830*/  CS2R R14, SRZ ;  /* 0x00000000000e7805 */ /* 0x000fe2000001ff00 */
[----:B----4-:R-:W-:Y:S01]  /*c840*/  CS2R R12, SRZ ;  /* 0x00000000000c7805 */ /* 0x010fe2000001ff00 */
[----:B------:R-:W-:Y:S01]  /*c850*/  CS2R R30, SRZ ;  /* 0x00000000001e7805 */ /* 0x000fe2000001ff00 */
[----:B------:R-:W-:Y:S01]  /*c860*/  CS2R R28, SRZ ;  /* 0x00000000001c7805 */ /* 0x000fe2000001ff00 */
[----:B------:R-:W-:Y:S01]  /*c870*/  CS2R R18, SRZ ;  /* 0x0000000000127805 */ /* 0x000fe2000001ff00 */
[----:B------:R-:W-:-:S05]  /*c880*/  CS2R R16, SRZ ;  /* 0x0000000000107805 */ /* 0x000fca000001ff00 */
[----:B------:R-:W-:-:S05]  /*c890*/  @P0 IMAD.HI.U32 R3, R0, c[0x0][0x2c8], RZ ;  /* 0x0000b20000030a27 */ /* 0x000fca00078e00ff */
[----:B------:R-:W-:-:S04]  /*c8a0*/  @P0 SHF.R.U32.HI R0, RZ, c[0x0][0x2cc], R3 ;  /* 0x0000b300ff000a19 */ /* 0x000fc80000011603 */
[----:B------:R-:W-:Y:S01]  /*c8b0*/  SHF.R.S32.HI R3, RZ, 0x1f, R0 ;  /* 0x0000001fff037819 */ /* 0x000fe20000011400 */
[----:B------:R-:W-:-:S04]  /*c8c0*/  IMAD.WIDE.U32 R4, R0, c[0x0][0x280], R4 ;  /* 0x0000a00000047a25 */ /* 0x000fc800078e0004 */
[----:B------:R-:W-:Y:S01]  /*c8d0*/  IMAD R8, R3, c[0x0][0x280], RZ ;  /* 0x0000a00003087a24 */ /* 0x000fe200078e02ff */
[----:B------:R-:W-:-:S03]  /*c8e0*/  LEA R23, P0, R4, c[0x0][0x270], 0x1 ;  /* 0x00009c0004177a11 */ /* 0x000fc600078008ff */
[----:B------:R-:W-:-:S04]  /*c8f0*/  IMAD R6, R0, c[0x0][0x284], R8 ;  /* 0x0000a10000067a24 */ /* 0x000fc800078e0208 */
[----:B------:R-:W-:-:S05]  /*c900*/  IMAD.IADD R6, R5, 0x1, R6 ;  /* 0x0000000105067824 */ /* 0x000fca00078e0206 */
[----:B------:R-:W-:Y:S01]  /*c910*/  LEA.HI.X R22, R4, c[0x0][0x274], R6, 0x1, P0 ;  /* 0x00009d0004167a11 */ /* 0x000fe200000f0c06 */
[----:B------:R-:W-:Y:S01]  /*c920*/  IMAD R4, R3, c[0x0][0x290], RZ ;  /* 0x0000a40003047a24 */ /* 0x000fe200078e02ff */
[----:B------:R-:W-:-:S03]  /*c930*/  MOV R3, R7 ;  /* 0x0000000700037202 */ /* 0x000fc60000000f00 */
[----:B------:R1:W2:Y:S02]  /*c940*/  SHFL.IDX PT, R5, R22, RZ, 0x181f ;  /* 0x00181fff16057589 */ /* 0x0002a400000e0000 */
[----:B------:R-:W-:-:S04]  /*c950*/  IMAD.WIDE.U32 R2, R0, c[0x0][0x290], R2 ;  /* 0x0000a40000027a25 */ /* 0x000fc800078e0002 */
[----:B------:R-:W-:Y:S01]  /*c960*/  IMAD R0, R0, c[0x0][0x294], R4 ;  /* 0x0000a50000007a24 */ /* 0x000fe200078e0204 */
[----:B------:R-:W-:-:S03]  /*c970*/  LEA R21, P0, R2, c[0x0][0x288], 0x1 ;  /* 0x0000a20002157a11 */ /* 0x000fc600078008ff */
[----:B------:R-:W-:Y:S02]  /*c980*/  IMAD.IADD R0, R3, 0x1, R0 ;  /* 0x0000000103007824 */ /* 0x000fe400078e0200 */
[----:B------:R1:W3:Y:S03]  /*c990*/  SHFL.IDX PT, R10, R21, RZ, 0x181f ;  /* 0x00181fff150a7589 */ /* 0x0002e600000e0000 */
[----:B------:R-:W-:Y:S02]  /*c9a0*/  LEA.HI.X R20, R2, c[0x0][0x28c], R0, 0x1, P0 ;  /* 0x0000a30002147a11 */ /* 0x000fe400000f0c00 */
[----:B------:R1:W4:Y:S04]  /*c9b0*/  SHFL.IDX PT, R2, R23, RZ, 0x181f ;  /* 0x00181fff17027589 */ /* 0x00032800000e0000 */
[----:B------:R1:W1:Y:S01]  /*c9c0*/  SHFL.IDX PT, R11, R20, RZ, 0x181f ;  /* 0x00181fff140b7589 */ /* 0x00026200000e0000 */
[----:B------:R-:W-:Y:S05]  /*c9d0*/  @P1 BRA `(.L_x_812) ;  /* 0x000001a000001947 */ /* 0x000fea0003800000 */
[----:B------:R-:W-:Y:S01]  /*c9e0*/  ISETP.GE.AND P1, PT, R132, c[0x0][0x27c], PT ;  /* 0x00009f0084007a0c */ /* 0x000fe20003f26270 */
[----:B------:R-:W-:Y:S01]  /*c9f0*/  CS2R R14, SRZ ;  /* 0x00000000000e7805 */ /* 0x000fe2000001ff00 */
[----:B------:R-:W-:Y:S01]  /*ca00*/  CS2R R12, SRZ ;  /* 0x00000000000c7805 */ /* 0x000fe2000001ff00 */
[----:B------:R-:W-:Y:S01]  /*ca10*/  CS2R R18, SRZ ;  /* 0x0000000000127805 */ /* 0x000fe2000001ff00 */
[----:B------:R-:W-:-:S09]  /*ca20*/  CS2R R16, SRZ ;  /* 0x0000000000107805 */ /* 0x000fd2000001ff00 */
[C---:B------:R-:W-:Y:S01]  /*ca30*/  @!P1 IMAD.SHL.U32 R0, R132.reuse, 0x2, RZ ;  /* 0x0000000284009824 */ /* 0x040fe200078e00ff */
[----:B------:R-:W-:-:S04]  /*ca40*/  @!P1 SHF.L.U64.HI R3, R132, 0x1, R133 ;  /* 0x0000000184039819 */ /* 0x000fc80000010285 */
[----:B----4-:R-:W-:-:S05]  /*ca50*/  @!P1 IADD3 R8, P0, R2, R0, RZ ;  /* 0x0000000002089210 */ /* 0x010fca0007f1e0ff */
[--C-:B--2---:R-:W-:Y:S01]  /*ca60*/  @!P1 IMAD.X R9, R5, 0x1, R3.reuse, P0 ;  /* 0x0000000105099824 */ /* 0x104fe200000e0603 */
[----:B---3--:R-:W-:Y:S01]  /*ca70*/  @!P1 IADD3 R6, P0, R10, R0, RZ ;  /* 0x000000000a069210 */ /* 0x008fe20007f1e0ff */
[----:B------:R-:W-:Y:S01]  /*ca80*/  CS2R R26, SRZ ;  /* 0x00000000001a7805 */ /* 0x000fe2000001ff00 */
[----:B------:R-:W-:Y:S01]  /*ca90*/  CS2R R24, SRZ ;  /* 0x0000000000187805 */ /* 0x000fe2000001ff00 */
[----:B------:R-:W-:Y:S01]  /*caa0*/  CS2R R30, SRZ ;  /* 0x00000000001e7805 */ /* 0x000fe2000001ff00 */
[----:B------:R-:W-:Y:S01]  /*cab0*/  CS2R R28, SRZ ;  /* 0x00000000001c7805 */ /* 0x000fe2000001ff00 */
[----:B-1----:R-:W-:Y:S01]  /*cac0*/  @!P1 IMAD.X R7, R11, 0x1, R3, P0 ;  /* 0x000000010b079824 */ /* 0x002fe200000e0603 */
[----:B------:R-:W-:Y:S01]  /*cad0*/  ISETP.GE.AND P0, PT, R137, c[0x0][0x27c], PT ;  /* 0x00009f0089007a0c */ /* 0x000fe20003f06270 */
[----:B------:R1:W5:Y:S04]  /*cae0*/  @!P1 LD.E.128 R12, [R8.64] ;  /* 0x00000008080c9980 */ /* 0x000368000c101d00 */
[----:B------:R1:W5:Y:S08]  /*caf0*/  @!P1 LD.E.128 R16, [R6.64] ;  /* 0x0000000806109980 */ /* 0x000370000c101d00 */
[C---:B------:R-:W-:Y:S01]  /*cb00*/  @!P0 IMAD.SHL.U32 R3, R201.reuse, 0x2, RZ ;  /* 0x00000002c9038824 */ /* 0x040fe200078e00ff */
[----:B------:R-:W-:-:S04]  /*cb10*/  @!P0 SHF.L.U64.HI R0, R201, 0x1, R205 ;  /* 0x00000001c9008819 */ /* 0x000fc800000102cd */
[----:B------:R-:W-:-:S05]  /*cb20*/  @!P0 IADD3 R4, P2, R2, R3, RZ ;  /* 0x0000000302048210 */ /* 0x000fca0007f5e0ff */
[----:B------:R-:W-:Y:S01]  /*cb30*/  @!P0 IMAD.X R5, R5, 0x1, R0, P2 ;  /* 0x0000000105058824 */ /* 0x000fe200010e0600 */
[----:B------:R-:W-:-:S04]  /*cb40*/  @!P0 IADD3 R2, P2, R10, R3, RZ ;  /* 0x000000030a028210 */ /* 0x000fc80007f5e0ff */
[----:B------:R1:W5:Y:S01]  /*cb50*/  @!P0 LD.E.128 R24, [R4.64] ;  /* 0x0000000804188980 */ /* 0x000362000c101d00 */
[----:B------:R-:W-:-:S05]  /*cb60*/  @!P0 IMAD.X R3, R11, 0x1, R0, P2 ;  /* 0x000000010b038824 */ /* 0x000fca00010e0600 */
[----:B------:R1:W5:Y:S03]  /*cb70*/  @!P0 LD.E.128 R28, [R2.64] ;  /* 0x00000008021c8980 */ /* 0x000366000c101d00 */
.L_x_812:
[----:B------:R-:W-:Y:S05]  /*cb80*/  BSYNC B0 ;  /* 0x0000000000007941 */ /* 0x000fea0003800000 */
.L_x_811:
[----:B-1--45:R-:W-:Y:S01]  /*cb90*/  IMAD.MOV.U32 R2, RZ, RZ, R26 ;  /* 0x000000ffff027224 */ /* 0x032fe200078e001a */
[----:B------:R-:W-:Y:S01]  /*cba0*/  MOV R3, R25 ;  /* 0x0000001900037202 */ /* 0x000fe20000000f00 */
[----:B------:R-:W-:Y:S01]  /*cbb0*/  IMAD.MOV.U32 R0, RZ, RZ, R27 ;  /* 0x000000ffff007224 */ /* 0x000fe200078e001b */
[----:B------:R-:W-:Y:S01]  /*cbc0*/  LOP3.LUT P0, RZ, R214, 0x4, RZ, 0xc0, !PT ;  /* 0x00000004d6ff7812 */ /* 0x000fe2000780c0ff */
[----:B------:R-:W-:Y:S01]  /*cbd0*/  IMAD.MOV.U32 R4, RZ, RZ, R24 ;  /* 0x000000ffff047224 */ /* 0x000fe200078e0018 */
[----:B------:R-:W-:Y:S01]  /*cbe0*/  MOV R6, R18 ;  /* 0x0000001200067202 */ /* 0x000fe20000000f00 */
[----:B--2---:R1:W2:Y:S01]  /*cbf0*/  SHFL.IDX PT, R5, R22, 0x1, 0x181f ;  /* 0x00381f0016057f89 */ /* 0x0042a200000e0000 */
[----:B------:R-:W-:Y:S01]  /*cc00*/  PRMT R89, R0, 0x5410, R2 ;  /* 0x0000541000597816 */ /* 0x000fe20000000002 */
[----:B------:R-:W-:Y:S01]  /*cc10*/  IMAD.MOV.U32 R2, RZ, RZ, R14 ;  /* 0x000000ffff027224 */ /* 0x000fe200078e000e */
[----:B------:R-:W-:Y:S01]  /*cc20*/  PRMT R88, R3, 0x5410, R4 ;  /* 0x0000541003587816 */ /* 0x000fe20000000004 */
[----:B------:R-:W-:Y:S01]  /*cc30*/  IMAD.MOV.U32 R0, RZ, RZ, R15 ;  /* 0x000000ffff007224 */ /* 0x000fe200078e000f */
[----:B------:R-:W-:Y:S01]  /*cc40*/  MOV R4, R12 ;  /* 0x0000000c00047202 */ /* 0x000fe20000000f00 */
[----:B------:R-:W-:Y:S01]  /*cc50*/  IMAD.MOV.U32 R3, RZ, RZ, R13 ;  /* 0x000000ffff037224 */ /* 0x000fe200078e000d */
[----:B------:R1:W4:Y:S01]  /*cc60*/  SHFL.IDX PT, R11, R20, 0x1, 0x181f ;  /* 0x00381f00140b7f89 */ /* 0x00032200000e0000 */
[----:B------:R-:W-:Y:S01]  /*cc70*/  BSSY B0, `(.L_x_813) ;  /* 0x0000032000007945 */ /* 0x000fe20003800000 */
[----:B------:R-:W-:Y:S01]  /*cc80*/  PRMT R34, R0, 0x5410, R2 ;  /* 0x0000541000227816 */ /* 0x000fe20000000002 */
[----:B------:R-:W-:Y:S01]  /*cc90*/  IMAD.MOV.U32 R2, RZ, RZ, R30 ;  /* 0x000000ffff027224 */ /* 0x000fe200078e001e */
[----:B------:R-:W-:Y:S01]  /*cca0*/  MOV R0, R31 ;  /* 0x0000001f00007202 */ /* 0x000fe20000000f00 */
[----:B---3--:R1:W3:Y:S01]  /*ccb0*/  SHFL.IDX PT, R10, R21, 0x1, 0x181f ;  /* 0x00381f00150a7f89 */ /* 0x0082e200000e0000 */
[----:B------:R-:W-:Y:S01]  /*ccc0*/  PRMT R33, R3, 0x5410, R4 ;  /* 0x0000541003217816 */ /* 0x000fe20000000004 */
[----:B------:R-:W-:Y:S01]  /*ccd0*/  IMAD.MOV.U32 R4, RZ, RZ, R19 ;  /* 0x000000ffff047224 */ /* 0x000fe200078e0013 */
[----:B------:R-:W-:Y:S01]  /*cce0*/  PRMT R90, R0, 0x5410, R2 ;  /* 0x00005410005a7816 */ /* 0x000fe20000000002 */
[----:B------:R-:W-:Y:S01]  /*ccf0*/  IMAD.MOV.U32 R2, RZ, RZ, R28 ;  /* 0x000000ffff027224 */ /* 0x000fe200078e001c */
[----:B------:R1:W1:Y:S01]  /*cd00*/  SHFL.IDX PT, R3, R23, 0x1, 0x181f ;  /* 0x00381f0017037f89 */ /* 0x00026200000e0000 */
[----:B------:R-:W-:Y:S01]  /*cd10*/  IMAD.MOV.U32 R0, RZ, RZ, R29 ;  /* 0x000000ffff007224 */ /* 0x000fe200078e001d */
[----:B------:R-:W-:Y:S01]  /*cd20*/  PRMT R61, R4, 0x5410, R6 ;  /* 0x00005410043d7816 */ /* 0x000fe20000000006 */
[----:B------:R-:W-:Y:S01]  /*cd30*/  CS2R R48, SRZ ;  /* 0x0000000000307805 */ /* 0x000fe2000001ff00 */
[----:B------:R-:W-:Y:S01]  /*cd40*/  CS2R R38, SRZ ;  /* 0x0000000000267805 */ /* 0x000fe2000001ff00 */
[----:B------:R-:W-:Y:S01]  /*cd50*/  CS2R R36, SRZ ;  /* 0x0000000000247805 */ /* 0x000fe2000001ff00 */
[----:B------:R-:W-:Y:S01]  /*cd60*/  PRMT R63, R0, 0x5410, R2 ;  /* 0x00005410003f7816 */ /* 0x000fe20000000002 */
[----:B------:R-:W-:Y:S01]  /*cd70*/  IMAD.MOV.U32 R2, RZ, RZ, R16 ;  /* 0x000000ffff027224 */ /* 0x000fe200078e0010 */
[----:B------:R-:W-:Y:S01]  /*cd80*/  MOV R0, R17 ;  /* 0x0000001100007202 */ /* 0x000fe20000000f00 */
[----:B------:R-:W-:Y:S01]  /*cd90*/  CS2R R46, SRZ ;  /* 0x00000000002e7805 */ /* 0x000fe2000001ff00 */
[----:B------:R-:W-:Y:S01]  /*cda0*/  CS2R R44, SRZ ;  /* 0x00000000002c7805 */ /* 0x000fe2000001ff00 */
[----:B------:R-:W-:Y:S01]  /*cdb0*/  CS2R R42, SRZ ;  /* 0x00000000002a7805 */ /* 0x000fe2000001ff00 */
[----:B------:R-:W-:Y:S01]  /*cdc0*/  PRMT R32, R0, 0x5410, R2 ;  /* 0x0000541000207816 */ /* 0x000fe20000000002 */
[----:B------:R-:W-:Y:S01]  /*cdd0*/  CS2R R40, SRZ ;  /* 0x0000000000287805 */ /* 0x000fe2000001ff00 */
[----:B------:R-:W-:Y:S05]  /*cde0*/  @P0 BRA `(.L_x_814) ;  /* 0x000001a000000947 */ /* 0x000fea0003800000 */
[----:B--2-4-:R-:W-:Y:S01]  /*cdf0*/  ISETP.GE.AND P1, PT, R132, c[0x0][0x27c], PT ;  /* 0x00009f0084007a0c */ /* 0x014fe20003f26270 */
[----:B------:R-:W-:Y:S01]  /*ce00*/  CS2R R38, SRZ ;  /* 0x0000000000267805 */ /* 0x000fe2000001ff00 */
[----:B------:R-:W-:Y:S01]  /*ce10*/  CS2R R36, SRZ ;  /* 0x0000000000247805 */ /* 0x000fe2000001ff00 */
[----:B------:R-:W-:Y:S01]  /*ce20*/  CS2R R42, SRZ ;  /* 0x00000000002a7805 */ /* 0x000fe2000001ff00 */
[----:B------:R-:W-:-:S09]  /*ce30*/  CS2R R40, SRZ ;  /* 0x0000000000287805 */ /* 0x000fd2000001ff00 */
[C---:B------:R-:W-:Y:S01]  /*ce40*/  @!P1 IMAD.SHL.U32 R0, R132.reuse, 0x2, RZ ;  /* 0x0000000284009824 */ /* 0x040fe200078e00ff */
[----:B------:R-:W-:-:S04]  /*ce50*/  @!P1 SHF.L.U64.HI R2, R132, 0x1, R133 ;  /* 0x0000000184029819 */ /* 0x000fc80000010285 */
[----:B-1----:R-:W-:-:S05]  /*ce60*/  @!P1 IADD3 R8, P0, R3, R0, RZ ;  /* 0x0000000003089210 */ /* 0x002fca0007f1e0ff */
[--C-:B------:R-:W-:Y:S01]  /*ce70*/  @!P1 IMAD.X R9, R5, 0x1, R2.reuse, P0 ;  /* 0x0000000105099824 */ /* 0x100fe200000e0602 */
[----:B---3--:R-:W-:Y:S01]  /*ce80*/  @!P1 IADD3 R6, P0, R10, R0, RZ ;  /* 0x000000000a069210 */ /* 0x008fe20007f1e0ff */
[----:B------:R-:W-:Y:S01]  /*ce90*/  CS2R R50, SRZ ;  /* 0x0000000000327805 */ /* 0x000fe2000001ff00 */
[----:B------:R-:W-:Y:S01]  /*cea0*/  CS2R R48, SRZ ;  /* 0x0000000000307805 */ /* 0x000fe2000001ff00 */
[----:B------:R-:W-:Y:S01]  /*ceb0*/  CS2R R46, SRZ ;  /* 0x00000000002e7805 */ /* 0x000fe2000001ff00 */
[----:B------:R-:W-:Y:S01]  /*cec0*/  CS2R R44, SRZ ;  /* 0x00000000002c7805 */ /* 0x000fe2000001ff00 */
[----:B------:R-:W-:Y:S01]  /*ced0*/  @!P1 IMAD.X R7, R11, 0x1, R2, P0 ;  /* 0x000000010b079824 */ /* 0x000fe200000e0602 */
        /* <DEDUP_REMOVED lines=11> */
.L_x_814:
[----:B--2-4-:R-:W-:Y:S05]  /*cf90*/  BSYNC B0 ;  /* 0x0000000000007941 */ /* 0x014fea0003800000 */
.L_x_813:
[----:B-1---5:R-:W-:Y:S01]  /*cfa0*/  IMAD.MOV.U32 R2, RZ, RZ, R48 ;  /* 0x000000ffff027224 */ /* 0x022fe200078e0030 */
[----:B------:R-:W-:Y:S01]  /*cfb0*/  LOP3.LUT P0, RZ, R214, 0x8, RZ, 0xc0, !PT ;  /* 0x00000008d6ff7812 */ /* 0x000fe2000780c0ff */
[----:B------:R-:W-:Y:S01]  /*cfc0*/  IMAD.MOV.U32 R0, RZ, RZ, R49 ;  /* 0x000000ffff007224 */ /* 0x000fe200078e0031 */
[----:B------:R1:W2:Y:S01]  /*cfd0*/  SHFL.IDX PT, R8, R22, 0x2, 0x181f ;  /* 0x00581f0016087f89 */ /* 0x0002a200000e0000 */
        /* <DEDUP_REMOVED lines=13> */
[----:B------:R1:W4:Y:S01]  /*d0b0*/  SHFL.IDX PT, R6, R23, 0x2, 0x181f ;  /* 0x00581f0017067f89 */ /* 0x00032200000e0000 */
[----:B------:R-:W-:Y:S01]  /*d0c0*/  IMAD.MOV.U32 R0, RZ, RZ, R45 ;  /* 0x000000ffff007224 */ /* 0x000fe200078e002d */
[----:B------:R-:W-:Y:S01]  /*d0d0*/  PRMT R93, R3, 0x5410, R4 ;  /* 0x00005410035d7816 */ /* 0x000fe20000000004 */
[----:B------:R-:W-:Y:S01]  /*d0e0*/  IMAD.MOV.U32 R3, RZ, RZ, R47 ;  /* 0x000000ffff037224 */ /* 0x000fe200078e002f */
[----:B------:R-:W-:Y:S01]  /*d0f0*/  MOV R4, R46 ;  /* 0x0000002e00047202 */ /* 0x000fe20000000f00 */
[----:B------:R1:W3:Y:S01]  /*d100*/  SHFL.IDX PT, R9, R20, 0x2, 0x181f ;  /* 0x00581f0014097f89 */ /* 0x0002e200000e0000 */
[----:B------:R-:W-:Y:S01]  /*d110*/  PRMT R95, R2, 0x7610, R95 ;  /* 0x00007610025f7816 */ /* 0x000fe2000000005f */
[----:B------:R-:W-:Y:S01]  /*d120*/  IMAD.MOV.U32 R2, RZ, RZ, R40 ;  /* 0x000000ffff027224 */ /* 0x000fe200078e0028 */
[----:B------:R-:W-:Y:S01]  /*d130*/  PRMT R98, R4, 0x7610, R98 ;  /* 0x0000761004627816 */ /* 0x000fe20000000062 */
[----:B------:R-:W-:Y:S01]  /*d140*/  IMAD.MOV.U32 R4, RZ, RZ, R42 ;  /* 0x000000ffff047224 */ /* 0x000fe200078e002a */
[----:B------:R-:W-:Y:S01]  /*d150*/  PRMT R96, R0, 0x7610, R96 ;  /* 0x0000761000607816 */ /* 0x000fe20000000060 */
[----:B------:R-:W-:Y:S01]  /*d160*/  IMAD.MOV.U32 R0, RZ, RZ, R41 ;  /* 0x000000ffff007224 */ /* 0x000fe200078e0029 */
[----:B------:R-:W-:Y:S01]  /*d170*/  PRMT R97, R3, 0x7610, R97 ;  /* 0x0000761003617816 */ /* 0x000fe20000000061 */
[----:B------:R1:W1:Y:S01]  /*d180*/  SHFL.IDX PT, R7, R21, 0x2, 0x181f ;  /* 0x00581f0015077f89 */ /* 0x00026200000e0000 */
[----:B------:R-:W-:Y:S01]  /*d190*/  MOV R3, R43 ;  /* 0x0000002b00037202 */ /* 0x000fe20000000f00 */
[----:B------:R-:W-:Y:S01]  /*d1a0*/  BSSY B0, `(.L_x_815) ;  /* 0x0000028000007945 */ /* 0x000fe20003800000 */
[----:B------:R-:W-:Y:S01]  /*d1b0*/  PRMT R91, R2, 0x7610, R91 ;  /* 0x00007610025b7816 */ /* 0x000fe2000000005b */
[----:B------:R-:W-:Y:S01]  /*d1c0*/  CS2R R86, SRZ ;  /* 0x0000000000567805 */ /* 0x000fe2000001ff00 */
[----:B------:R-:W-:Y:S01]  /*d1d0*/  PRMT R94, R3, 0x5410, R4 ;  /* 0x00005410035e7816 */ /* 0x000fe20000000004 */
[----:B------:R-:W-:Y:S01]  /*d1e0*/  CS2R R66, SRZ ;  /* 0x0000000000427805 */ /* 0x000fe2000001ff00 */
[----:B------:R-:W-:Y:S01]  /*d1f0*/  PRMT R92, R0, 0x7610, R92 ;  /* 0x00007610005c7816 */ /* 0x000fe2000000005c */
        /* <DEDUP_REMOVED lines=15> */
[----:B------:R-:W-:-:S05]  /*d2f0*/  @!P1 IADD3 R4, P0, R6, R2, RZ ;  /* 0x0000000206049210 */ /* 0x000fca0007f1e0ff */
[----:B------:R-:W-:Y:S01]  /*d300*/  @!P1 IMAD.X R5, R8, 0x1, R0, P0 ;  /* 0x0000000108059824 */ /* 0x000fe200000e0600 */
[----:B-1----:R-:W-:-:S04]  /*d310*/  @!P1 IADD3 R2, P0, R7, R2, RZ ;  /* 0x0000000207029210 */ /* 0x002fc80007f1e0ff */
[----:B------:R1:W5:Y:S01]  /*d320*/  @!P1 LD.E.128 R52, [R4.64] ;  /* 0x0000000804349980 */ /* 0x000362000c101d00 */
[----:B---3--:R-:W-:Y:S01]  /*d330*/  @!P1 IMAD.X R3, R9, 0x1, R0, P0 ;  /* 0x0000000109039824 */ /* 0x008fe200000e0600 */
[----:B------:R-:W-:-:S04]  /*d340*/  ISETP.GE.AND P0, PT, R137, c[0x0][0x27c], PT ;  /* 0x00009f0089007a0c */ /* 0x000fc80003f06270 */
[----:B------:R2:W5:Y:S09]  /*d350*/  @!P1 LD.E.128 R56, [R2.64] ;  /* 0x0000000802389980 */ /* 0x000572000c101d00 */
[----:B------:R-:W-:-:S05]  /*d360*/  @!P0 IMAD.SHL.U32 R0, R201, 0x2, RZ ;  /* 0x00000002c9008824 */ /* 0x000fca00078e00ff */
[----:B-1----:R-:W-:Y:S02]  /*d370*/  @!P0 IADD3 R4, P1, R6, R0, RZ ;  /* 0x0000000006048210 */ /* 0x002fe40007f3e0ff */
[----:B--2---:R-:W-:-:S05]  /*d380*/  @!P0 SHF.L.U64.HI R3, R201, 0x1, R205 ;  /* 0x00000001c9038819 */ /* 0x004fca00000102cd */
[--C-:B------:R-:W-:Y:S01]  /*d390*/  @!P0 IMAD.X R5, R8, 0x1, R3.reuse, P1 ;  /* 0x0000000108058824 */ /* 0x100fe200008e0603 */
[----:B------:R-:W-:Y:S01]  /*d3a0*/  @!P0 IADD3 R2, P1, R7, R0, RZ ;  /* 0x0000000007028210 */ /* 0x000fe20007f3e0ff */
[----:B------:R-:W-:Y:S01]  /*d3b0*/  CS2R R66, SRZ ;  /* 0x0000000000427805 */ /* 0x000fe2000001ff00 */
[----:B------:R-:W-:Y:S01]  /*d3c0*/  CS2R R64, SRZ ;  /* 0x0000000000407805 */ /* 0x000fe2000001ff00 */
[----:B------:R-:W-:Y:S01]  /*d3d0*/  CS2R R70, SRZ ;  /* 0x0000000000467805 */ /* 0x000fe2000001ff00 */
[----:B------:R-:W-:Y:S01]  /*d3e0*/  CS2R R68, SRZ ;  /* 0x0000000000447805 */ /* 0x000fe2000001ff00 */
[----:B------:R-:W-:-:S03]  /*d3f0*/  @!P0 IMAD.X R3, R9, 0x1, R3, P1 ;  /* 0x0000000109038824 */ /* 0x000fc600008e0603 */
[----:B------:R1:W5:Y:S04]  /*d400*/  @!P0 LD.E.128 R64, [R4.64] ;  /* 0x0000000804408980 */ /* 0x000368000c101d00 */
[----:B------:R1:W5:Y:S02]  /*d410*/  @!P0 LD.E.128 R68, [R2.64] ;  /* 0x0000000802448980 */ /* 0x000364000c101d00 */
.L_x_816:
[----:B--2-4-:R-:W-:Y:S05]  /*d420*/  BSYNC B0 ;  /* 0x0000000000007941 */ /* 0x014fea0003800000 */
.L_x_815:
[----:B-1---5:R-:W-:Y:S01]  /*d430*/  IMAD.MOV.U32 R2, RZ, RZ, R66 ;  /* 0x000000ffff027224 */ /* 0x022fe200078e0042 */
[----:B------:R1:W2:Y:S01]  /*d440*/  SHFL.IDX PT, R8, R22, 0x3, 0x181f ;  /* 0x00781f0016087f89 */ /* 0x0002a200000e0000 */
[----:B------:R-:W-:Y:S01]  /*d450*/  IMAD.MOV.U32 R0, RZ, RZ, R67 ;  /* 0x000000ffff007224 */ /* 0x000fe200078e0043 */
[----:B------:R-:W-:Y:S01]  /*d460*/  BSSY B0, `(.L_x_817) ;  /* 0x000003c000007945 */ /* 0x000fe20003800000 */
[----:B------:R-:W-:Y:S01]  /*d470*/  CS2R R84, SRZ ;  /* 0x0000000000547805 */ /* 0x000fe2000001ff00 */
[----:B------:R1:W4:Y:S01]  /*d480*/  SHFL.IDX PT, R5, R23, 0x3, 0x181f ;  /* 0x00781f0017057f89 */ /* 0x00032200000e0000 */
        /* <DEDUP_REMOVED lines=10> */
[----:B------:R-:W-:Y:S01]  /*d530*/  IMAD.MOV.U32 R0, RZ, RZ, R55 ;  /* 0x000000ffff007224 */ /* 0x000fe200078e0037 */
[----:B------:R-:W-:Y:S01]  /*d540*/  CS2R R80, SRZ ;  /* 0x0000000000507805 */ /* 0x000fe2000001ff00 */
[----:B------:R-:W-:Y:S01]  /*d550*/  CS2R R78, SRZ ;  /* 0x00000000004e7805 */ /* 0x000fe2000001ff00 */
[----:B------:R-:W-:-:S02]  /*d560*/  CS2R R76, SRZ ;  /* 0x00000000004c7805 */ /* 0x000fc4000001ff00 */
[----:B------:R-:W-:Y:S01]  /*d570*/  PRMT R102, R0, 0x5410, R2 ;  /* 0x0000541000667816 */ /* 0x000fe20000000002 */
[----:B------:R-:W-:Y:S01]  /*d580*/  IMAD.MOV.U32 R0, RZ, RZ, R53 ;  /* 0x000000ffff007224 */ /* 0x000fe200078e0035 */
[----:B------:R-:W-:-:S04]  /*d590*/  MOV R2, R52 ;  /* 0x0000003400027202 */ /* 0x000fc80000000f00 */
[----:B------:R-:W-:Y:S01]  /*d5a0*/  PRMT R101, R0, 0x5410, R2 ;  /* 0x0000541000657816 */ /* 0x000fe20000000002 */
[----:B------:R-:W-:Y:S01]  /*d5b0*/  IMAD.MOV.U32 R2, RZ, RZ, R70 ;  /* 0x000000ffff027224 */ /* 0x000fe200078e0046 */
[----:B------:R-:W-:-:S04]  /*d5c0*/  MOV R0, R71 ;  /* 0x0000004700007202 */ /* 0x000fc80000000f00 */
[----:B------:R-:W-:Y:S01]  /*d5d0*/  PRMT R104, R0, 0x5410, R2 ;  /* 0x0000541000687816 */ /* 0x000fe20000000002 */
[----:B------:R-:W-:Y:S02]  /*d5e0*/  IMAD.MOV.U32 R2, RZ, RZ, R68 ;  /* 0x000000ffff027224 */ /* 0x000fe400078e0044 */
        /* <DEDUP_REMOVED lines=8> */
[----:B------:R-:W-:Y:S05]  /*d670*/  @P6 BRA `(.L_x_818) ;  /* 0x000001a000006947 */ /* 0x000fea0003800000 */
[----:B-1234-:R-:W-:Y:S01]  /*d680*/  ISETP.GE.AND P1, PT, R132, c[0x0][0x27c], PT ;  /* 0x00009f0084007a0c */ /* 0x01efe20003f26270 */
[----:B------:R-:W-:Y:S01]  /*d690*/  CS2R R74, SRZ ;  /* 0x00000000004a7805 */ /* 0x000fe2000001ff00 */
[----:B------:R-:W-:-:S11]  /*d6a0*/  CS2R R72, SRZ ;  /* 0x0000000000487805 */ /* 0x000fd6000001ff00 */
[C---:B------:R-:W-:Y:S01]  /*d6b0*/  @!P1 IMAD.SHL.U32 R0, R132.reuse, 0x2, RZ ;  /* 0x0000000284009824 */ /* 0x040fe200078e00ff */
[----:B------:R-:W-:-:S04]  /*d6c0*/  @!P1 SHF.L.U64.HI R4, R132, 0x1, R133 ;  /* 0x0000000184049819 */ /* 0x000fc80000010285 */
[----:B------:R-:W-:-:S05]  /*d6d0*/  @!P1 IADD3 R2, P0, R5, R0, RZ ;  /* 0x0000000005029210 */ /* 0x000fca0007f1e0ff */
[----:B------:R-:W-:Y:S01]  /*d6e0*/  @!P1 IMAD.X R3, R8, 0x1, R4, P0 ;  /* 0x0000000108039824 */ /* 0x000fe200000e0604 */
[----:B------:R-:W-:-:S04]  /*d6f0*/  ISETP.GE.AND P0, PT, R137, c[0x0][0x27c], PT ;  /* 0x00009f0089007a0c */ /* 0x000fc80003f06270 */
[----:B------:R1:W5:Y:S01]  /*d700*/  @!P1 LD.E.128 R72, [R2.64] ;  /* 0x0000000802489980 */ /* 0x000362000c101d00 */
[----:B------:R-:W-:Y:S01]  /*d710*/  CS2R R78, SRZ ;  /* 0x00000000004e7805 */ /* 0x000fe2000001ff00 */
[----:B------:R-:W-:Y:S01]  /*d720*/  CS2R R76, SRZ ;  /* 0x00000000004c7805 */ /* 0x000fe2000001ff00 */
[----:B------:R-:W-:Y:S01]  /*d730*/  CS2R R86, SRZ ;  /* 0x0000000000567805 */ /* 0x000fe2000001ff00 */
[----:B------:R-:W-:Y:S01]  /*d740*/  CS2R R84, SRZ ;  /* 0x0000000000547805 */ /* 0x000fe2000001ff00 */
[----:B-1----:R-:W-:-:S05]  /*d750*/  @!P1 IADD3 R2, P2, R6, R0, RZ ;  /* 0x0000000006029210 */ /* 0x002fca0007f5e0ff */
[----:B------:R-:W-:-:S05]  /*d760*/  @!P1 IMAD.X R3, R7, 0x1, R4, P2 ;  /* 0x0000000107039824 */ /* 0x000fca00010e0604 */
[----:B------:R1:W5:Y:S01]  /*d770*/  @!P1 LD.E.128 R76, [R2.64] ;  /* 0x00000008024c9980 */ /* 0x000362000c101d00 */
[C---:B------:R-:W-:Y:S01]  /*d780*/  @!P0 SHF.L.U64.HI R0, R201.reuse, 0x1, R205 ;  /* 0x00000001c9008819 */ /* 0x040fe200000102cd */
[----:B------:R-:W-:Y:S01]  /*d790*/  CS2R R82, SRZ ;  /* 0x0000000000527805 */ /* 0x000fe2000001ff00 */
[----:B------:R-:W-:Y:S01]  /*d7a0*/  CS2R R80, SRZ ;  /* 0x0000000000507805 */ /* 0x000fe2000001ff00 */
[----:B-1----:R-:W-:-:S05]  /*d7b0*/  @!P0 IMAD.SHL.U32 R2, R201, 0x2, RZ ;  /* 0x00000002c9028824 */ /* 0x002fca00078e00ff */
[-C--:B------:R-:W-:Y:S02]  /*d7c0*/  @!P0 IADD3 R4, P2, R5, R2.reuse, RZ ;  /* 0x0000000205048210 */ /* 0x080fe40007f5e0ff */
[----:B------:R-:W-:-:S03]  /*d7d0*/  @!P0 IADD3 R2, P1, R6, R2, RZ ;  /* 0x0000000206028210 */ /* 0x000fc60007f3e0ff */
[--C-:B------:R-:W-:Y:S02]  /*d7e0*/  @!P0 IMAD.X R5, R8, 0x1, R0.reuse, P2 ;  /* 0x0000000108058824 */ /* 0x100fe400010e0600 */
[----:B------:R-:W-:-:S03]  /*d7f0*/  @!P0 IMAD.X R3, R7, 0x1, R0, P1 ;  /* 0x0000000107038824 */ /* 0x000fc600008e0600 */
[----:B------:R1:W5:Y:S04]  /*d800*/  @!P0 LD.E.128 R84, [R4.64] ;  /* 0x0000000804548980 */ /* 0x000368000c101d00 */
[----:B------:R1:W5:Y:S02]  /*d810*/  @!P0 LD.E.128 R80, [R2.64] ;  /* 0x0000000802508980 */ /* 0x000364000c101d00 */
.L_x_818:
[----:B-1234-:R-:W-:Y:S05]  /*d820*/  BSYNC B0 ;  /* 0x0000000000007941 */ /* 0x01efea0003800000 */
.L_x_817:
        /* <DEDUP_REMOVED lines=35> */
[----:B------:R-:W-:Y:S01]  /*da60*/  BSSY B0, `(.L_x_821) ;  /* 0x000006a000007945 */ /* 0x000fe20003800000 */
[----:B------:R-:W-:-:S11]  /*da70*/  SHF.R.U32.HI R121, RZ, 0x3, R229 ;  /* 0x00000003ff797819 */ /* 0x000fd600000116e5 */
[----:B------:R-:W-:Y:S05]  /*da80*/  @P0 BRA `(.L_x_822) ;  /* 0x0000067000000947 */ /* 0x000fea0003800000 */
[----:B------:R-:W-:Y:S01]  /*da90*/  IMAD.MOV.U32 R2, RZ, RZ, c[0x0][0x27c] ;  /* 0x00009f00ff027624 */ /* 0x000fe200078e00ff */
[----:B------:R-:W1:Y:S01]  /*daa0*/  LDS.128 R8, [R194+0x10080] ;  /* 0x01008000c2087984 */ /* 0x000e620000000c00 */
[--C-:B------:R-:W-:Y:S02]  /*dab0*/  SHF.R.U64 R20, R12, 0x10, R13.reuse ;  /* 0x000000100c147819 */ /* 0x100fe4000000120d */
[----:B------:R-:W-:Y:S02]  /*dac0*/  SHF.R.U32.HI R12, RZ, 0x10, R13 ;  /* 0x00000010ff0c7819 */ /* 0x000fe4000001160d */
[----:B------:R-:W-:Y:S02]  /*dad0*/  LEA.HI R2, R2, R228, RZ, 0x1d ;  /* 0x000000e402027211 */ /* 0x000fe400078fe8ff */
[----:B------:R-:W-:Y:S02]  /*dae0*/  SHF.R.U32.HI R3, RZ, 0x10, R17 ;  /* 0x00000010ff037819 */ /* 0x000fe40000011611 */
[----:B------:R-:W-:-:S02]  /*daf0*/  SHF.R.S32.HI R0, RZ, 0x1f, R2 ;  /* 0x0000001fff007819 */ /* 0x000fc40000011402 */
[----:B------:R-:W-:Y:S02]  /*db00*/  SHF.R.U64 R13, R14, 0x10, R15 ;  /* 0x000000100e0d7819 */ /* 0x000fe4000000120f */
[----:B------:R-:W-:Y:S01]  /*db10*/  LEA.HI R0, R0, R2, RZ, 0x3 ;  /* 0x0000000200007211 */ /* 0x000fe200078f18ff */
[----:B------:R-:W-:Y:S01]  /*db20*/  IMAD.SHL.U32 R2, R2, 0x8, RZ ;  /* 0x0000000802027824 */ /* 0x000fe200078e00ff */
[----:B------:R-:W-:-:S03]  /*db30*/  PRMT R14, R33, 0x5432, R20 ;  /* 0x00005432210e7816 */ /* 0x000fc60000000014 */
[----:B------:R-:W-:Y:S01]  /*db40*/  IMAD.SHL.U32 R0, R0, 0x400, RZ ;  /* 0x0000040000007824 */ /* 0x000fe200078e00ff */
[----:B------:R-:W-:-:S04]  /*db50*/  LOP3.LUT R2, R229, 0x38, R2, 0xf8, !PT ;  /* 0x00000038e5027812 */ /* 0x000fc800078ef802 */
[----:B------:R-:W-:Y:S02]  /*db60*/  LOP3.LUT R2, R2, R121, RZ, 0x3c, !PT ;  /* 0x0000007902027212 */ /* 0x000fe400078e3cff */
[----:B------:R-:W-:-:S04]  /*db70*/  LOP3.LUT R0, R0, 0x7fffe000, RZ, 0xc0, !PT ;  /* 0x7fffe00000007812 */ /* 0x000fc800078ec0ff */
[----:B------:R-:W-:Y:S02]  /*db80*/  IADD3 R0, R2, R0, R230 ;  /* 0x0000000002007210 */ /* 0x000fe40007ffe0e6 */
[----:B------:R-:W-:Y:S02]  /*db90*/  SHF.R.U64 R2, R16, 0x10, R17 ;  /* 0x0000001010027819 */ /* 0x000fe40000001211 */
[----:B------:R-:W-:Y:S01]  /*dba0*/  PRMT R17, R33, 0x5410, R12 ;  /* 0x0000541021117816 */ /* 0x000fe2000000000c */
[----:B------:R-:W-:Y:S01]  /*dbb0*/  IMAD.SHL.U32 R22, R0, 0x2, RZ ;  /* 0x0000000200167824 */ /* 0x000fe200078e00ff */
[----:B------:R-:W-:Y:S02]  /*dbc0*/  SHF.R.U32.HI R0, RZ, 0x10, R15 ;  /* 0x00000010ff007819 */ /* 0x000fe4000001160f */
[----:B------:R-:W-:Y:S02]  /*dbd0*/  PRMT R12, R32, 0x5432, R2 ;  /* 0x00005432200c7816 */ /* 0x000fe40000000002 */
[----:B------:R-:W2:Y:S01]  /*dbe0*/  LDS.128 R4, [R22+0x10080] ;  /* 0x0100800016047984 */ /* 0x000ea20000000c00 */
[----:B------:R-:W-:Y:S01]  /*dbf0*/  PRMT R20, R34, 0x5410, R0 ;  /* 0x0000541022147816 */ /* 0x000fe20000000000 */
[----:B-1----:R-:W-:Y:S01]  /*dc00*/  IMAD.U32 R2, R8, 0x10000, RZ ;  /* 0x0001000008027824 */ /* 0x002fe200078e00ff */
[--C-:B------:R-:W-:Y:S01]  /*dc10*/  SHF.R.U64 R16, R18, 0x10, R19.reuse ;  /* 0x0000001012107819 */ /* 0x100fe20000001213 */
[----:B------:R-:W-:Y:S01]  /*dc20*/  IMAD.U32 R21, R12, 0x10000, RZ ;  /* 0x000100000c157824 */ /* 0x000fe200078e00ff */
[----:B------:R-:W-:Y:S01]  /*dc30*/  SHF.R.U32.HI R15, RZ, 0x10, R19 ;  /* 0x00000010ff0f7819 */ /* 0x000fe20000011613 */
[----:B------:R-:W-:Y:S01]  /*dc40*/  IMAD.U32 R18, R14, 0x10000, RZ ;  /* 0x000100000e127824 */ /* 0x000fe200078e00ff */
[----:B------:R-:W-:-:S02]  /*dc50*/  PRMT R19, R34, 0x5432, R13 ;  /* 0x0000543222137816 */ /* 0x000fc4000000000d */
[----:B------:R-:W-:Y:S02]  /*dc60*/  PRMT R13, R32, 0x5410, R3 ;  /* 0x00005410200d7816 */ /* 0x000fe40000000003 */
[----:B------:R-:W-:Y:S02]  /*dc70*/  PRMT R16, R61, 0x5432, R16 ;  /* 0x000054323d107816 */ /* 0x000fe40000000010 */
[C---:B------:R-:W-:Y:S01]  /*dc80*/  LOP3.LUT R60, R13.reuse, 0xffff0000, RZ, 0xc0, !PT ;  /* 0xffff00000d3c7812 */ /* 0x040fe200078ec0ff */
[----:B------:R-:W-:Y:S01]  /*dc90*/  IMAD.U32 R23, R13, 0x10000, RZ ;  /* 0x000100000d177824 */ /* 0x000fe200078e00ff */
[----:B------:R-:W-:Y:S02]  /*dca0*/  LOP3.LUT R13, R20, 0xffff0000, RZ, 0xc0, !PT ;  /* 0xffff0000140d7812 */ /* 0x000fe400078ec0ff */
[----:B--2---:R-:W-:-:S05]  /*dcb0*/  SHF.L.U32 R0, R4, 0x10, RZ ;  /* 0x0000001004007819 */ /* 0x004fca00000006ff */
[CC--:B------:R-:W-:Y:S02]  /*dcc0*/  FMUL.FTZ R3, R0.reuse, R21.reuse ;  /* 0x0000001500037220 */ /* 0x0c0fe40000410000 */
[-C--:B------:R-:W-:Y:S02]  /*dcd0*/  FMUL.FTZ R0, R0, R18.reuse ;  /* 0x0000001200007220 */ /* 0x080fe40000410000 */
[C---:B------:R-:W-:Y:S01]  /*dce0*/  FFMA.FTZ R32, R2.reuse, R18, -R3 ;  /* 0x0000001202207223 */ /* 0x040fe20000010803 */
[----:B------:R-:W-:Y:S01]  /*dcf0*/  PRMT R18, R61, 0x5410, R15 ;  /* 0x000054103d127816 */ /* 0x000fe2000000000f */
[----:B------:R-:W-:Y:S01]  /*dd00*/  FFMA.FTZ R35, R2, R21, R0 ;  /* 0x0000001502237223 */ /* 0x000fe20000010000 */
[----:B------:R-:W-:Y:S01]  /*dd10*/  SHF.L.U32 R0, R5, 0x10, RZ ;  /* 0x0000001005007819 */ /* 0x000fe200000006ff */
[----:B------:R-:W-:Y:S02]  /*dd20*/  IMAD.U32 R15, R17, 0x10000, RZ ;  /* 0x00010000110f7824 */ /* 0x000fe400078e00ff */
[----:B------:R-:W-:-:S02]  /*dd30*/  IMAD.U32 R2, R9, 0x10000, RZ ;  /* 0x0001000009027824 */ /* 0x000fc400078e00ff */
[C---:B------:R-:W-:Y:S02]  /*dd40*/  FMUL.FTZ R3, R0.reuse, R23 ;  /* 0x0000001700037220 */ /* 0x040fe40000410000 */
[-C--:B------:R-:W-:Y:S02]  /*dd50*/  FMUL.FTZ R0, R0, R15.reuse ;  /* 0x0000000f00007220 */ /* 0x080fe40000410000 */
[C---:B------:R-:W-:Y:S02]  /*dd60*/  FFMA.FTZ R21, R2.reuse, R15, -R3 ;  /* 0x0000000f02157223 */ /* 0x040fe40000010803 */
[----:B------:R-:W-:Y:S01]  /*dd70*/  FFMA.FTZ R34, R2, R23, R0 ;  /* 0x0000001702227223 */ /* 0x000fe20000010000 */
[----:B------:R-:W-:Y:S01]  /*dd80*/  SHF.L.U32 R0, R7, 0x10, RZ ;  /* 0x0000001007007819 */ /* 0x000fe200000006ff */
[C---:B------:R-:W-:Y:S01]  /*dd90*/  IMAD.U32 R33, R18.reuse, 0x10000, RZ ;  /* 0x0001000012217824 */ /* 0x040fe200078e00ff */
[----:B------:R-:W-:Y:S01]  /*dda0*/  LOP3.LUT R18, R18, 0xffff0000, RZ, 0xc0, !PT ;  /* 0xffff000012127812 */ /* 0x000fe200078ec0ff */
[----:B------:R-:W-:-:S02]  /*ddb0*/  IMAD.U32 R15, R20, 0x10000, RZ ;  /* 0x00010000140f7824 */ /* 0x000fc400078e00ff */
[----:B------:R-:W-:Y:S02]  /*ddc0*/  IMAD.U32 R2, R11, 0x10000, RZ ;  /* 0x000100000b027824 */ /* 0x000fe400078e00ff */
[C---:B------:R-:W-:Y:S02]  /*ddd0*/  FMUL.FTZ R3, R0.reuse, R33 ;  /* 0x0000002100037220 */ /* 0x040fe40000410000 */
[-C--:B------:R-:W-:Y:S02]  /*dde0*/  FMUL.FTZ R0, R0, R15.reuse ;  /* 0x0000000f00007220 */ /* 0x080fe40000410000 */
[----:B------:R-:W-:Y:S01]  /*ddf0*/  FFMA.FTZ R23, R2, R15, -R3 ;  /* 0x0000000f02177223 */ /* 0x000fe20000010803 */
[----:B------:R-:W-:Y:S01]  /*de00*/  LOP3.LUT R3, R8, 0xffff0000, RZ, 0xc0, !PT ;  /* 0xffff000008037812 */ /* 0x000fe200078ec0ff */
[----:B------:R-:W-:Y:S01]  /*de10*/  FFMA.FTZ R33, R2, R33, R0 ;  /* 0x0000002102217223 */ /* 0x000fe20000010000 */
[----:B------:R-:W-:Y:S02]  /*de20*/  LOP3.LUT R8, R12, 0xffff0000, RZ, 0xc0, !PT ;  /* 0xffff00000c087812 */ /* 0x000fe400078ec0ff */
[----:B------:R-:W-:-:S02]  /*de30*/  LOP3.LUT R2, R4, 0xffff0000, RZ, 0xc0, !PT ;  /* 0xffff000004027812 */ /* 0x000fc400078ec0ff */
[----:B------:R-:W-:Y:S02]  /*de40*/  LOP3.LUT R0, R5, 0xffff0000, RZ, 0xc0, !PT ;  /* 0xffff000005007812 */ /* 0x000fe400078ec0ff */
[----:B------:R-:W-:Y:S01]  /*de50*/  LOP3.LUT R5, R14, 0xffff0000, RZ, 0xc0, !PT ;  /* 0xffff00000e057812 */ /* 0x000fe200078ec0ff */
[-C--:B------:R-:W-:Y:S01]  /*de60*/  FMUL.FTZ R4, R2, R8.reuse ;  /* 0x0000000802047220 */ /* 0x080fe20000410000 */
[----:B------:R-:W-:Y:S02]  /*de70*/  LOP3.LUT R15, R9, 0xffff0000, RZ, 0xc0, !PT ;  /* 0xffff0000090f7812 */ /* 0x000fe400078ec0ff */
[----:B------:R-:W-:Y:S01]  /*de80*/  LOP3.LUT R9, R10, 0xffff0000, RZ, 0xc0, !PT ;  /* 0xffff00000a097812 */ /* 0x000fe200078ec0ff */
[-C--:B------:R-:W-:Y:S01]  /*de90*/  FMUL.FTZ R2, R2, R5.reuse ;  /* 0x0000000502027220 */ /* 0x080fe20000410000 */
[----:B------:R-:W-:Y:S01]  /*dea0*/  LOP3.LUT R14, R19, 0xffff0000, RZ, 0xc0, !PT ;  /* 0xffff0000130e7812 */ /* 0x000fe200078ec0ff */
[C---:B------:R-:W-:Y:S02]  /*deb0*/  FFMA.FTZ R4, R3.reuse, R5, -R4 ;  /* 0x0000000503047223 */ /* 0x040fe40000010804 */
[----:B------:R-:W-:Y:S01]  /*dec0*/  FFMA.FTZ R12, R3, R8, R2 ;  /* 0x00000008030c7223 */ /* 0x000fe20000010002 */
[----:B------:R-:W-:Y:S01]  /*ded0*/  LOP3.LUT R3, R17, 0xffff0000, RZ, 0xc0, !PT ;  /* 0xffff000011037812 */ /* 0x000fe200078ec0ff */
[----:B------:R-:W-:Y:S01]  /*dee0*/  FMUL.FTZ R2, R0, R60 ;  /* 0x0000003c00027220 */ /* 0x000fe20000410000 */
[----:B------:R-:W-:Y:S01]  /*def0*/  LOP3.LUT R17, R16, 0xffff0000, RZ, 0xc0, !PT ;  /* 0xffff000010117812 */ /* 0x000fe200078ec0ff */
[----:B------:R-:W-:Y:S01]  /*df00*/  IMAD.U32 R8, R10, 0x10000, RZ ;  /* 0x000100000a087824 */ /* 0x000fe200078e00ff */
[----:B------:R-:W-:Y:S01]  /*df10*/  LOP3.LUT R10, R11, 0xffff0000, RZ, 0xc0, !PT ;  /* 0xffff00000b0a7812 */ /* 0x000fe200078ec0ff */
[-C--:B------:R-:W-:Y:S01]  /*df20*/  FFMA.FTZ R5, R15, R3.reuse, -R2 ;  /* 0x000000030f057223 */ /* 0x080fe20000010802 */
[----:B------:R-:W-:Y:S01]  /*df30*/  LOP3.LUT R2, R6, 0xffff0000, RZ, 0xc0, !PT ;  /* 0xffff000006027812 */ /* 0x000fe200078ec0ff */
[----:B------:R-:W-:Y:S01]  /*df40*/  FMUL.FTZ R11, R0, R3 ;  /* 0x00000003000b7220 */ /* 0x000fe20000410000 */
[----:B------:R-:W-:-:S02]  /*df50*/  SHF.L.U32 R3, R6, 0x10, RZ ;  /* 0x0000001006037819 */ /* 0x000fc400000006ff */
[----:B------:R-:W-:Y:S01]  /*df60*/  F2FP.BF16.PACK_AB R5, R5, R21 ;  /* 0x000000150505723e */ /* 0x000fe200000010ff */
[----:B------:R-:W-:Y:S01]  /*df70*/  IMAD.U32 R21, R16, 0x10000, RZ ;  /* 0x0001000010157824 */ /* 0x000fe200078e00ff */
[----:B------:R-:W-:Y:S01]  /*df80*/  LOP3.LUT R0, R7, 0xffff0000, RZ, 0xc0, !PT ;  /* 0xffff000007007812 */ /* 0x000fe200078ec0ff */
[----:B------:R-:W-:Y:S01]  /*df90*/  IMAD.U32 R16, R19, 0x10000, RZ ;  /* 0x0001000013107824 */ /* 0x000fe200078e00ff */
[----:B------:R-:W-:Y:S01]  /*dfa0*/  F2FP.BF16.PACK_AB R4, R4, R32 ;  /* 0x000000200404723e */ /* 0x000fe200000010ff */
[----:B------:R-:W-:Y:S02]  /*dfb0*/  FMUL.FTZ R7, R3, R21 ;  /* 0x0000001503077220 */ /* 0x000fe40000410000 */
[----:B------:R-:W-:Y:S02]  /*dfc0*/  FMUL.FTZ R6, R2, R17 ;  /* 0x0000001102067220 */ /* 0x000fe40000410000 */
[----:B------:R-:W-:Y:S02]  /*dfd0*/  FFMA.FTZ R7, R8, R16, -R7 ;  /* 0x0000001008077223 */ /* 0x000fe40000010807 */
[----:B------:R-:W-:-:S02]  /*dfe0*/  FFMA.FTZ R6, R9, R14, -R6 ;  /* 0x0000000e09067223 */ /* 0x000fc40000010806 */
[----:B------:R-:W-:Y:S02]  /*dff0*/  FMUL.FTZ R3, R3, R16 ;  /* 0x0000001003037220 */ /* 0x000fe40000410000 */
[----:B------:R-:W-:Y:S01]  /*e000*/  FMUL.FTZ R2, R2, R14 ;  /* 0x0000000e02027220 */ /* 0x000fe20000410000 */
[----:B------:R-:W-:Y:S01]  /*e010*/  F2FP.BF16.PACK_AB R6, R6, R7 ;  /* 0x000000070606723e */ /* 0x000fe200000010ff */
[C---:B------:R-:W-:Y:S02]  /*e020*/  FMUL.FTZ R7, R0.reuse, R18 ;  /* 0x0000001200077220 */ /* 0x040fe40000410000 */
[-C--:B------:R-:W-:Y:S02]  /*e030*/  FMUL.FTZ R0, R0, R13.reuse ;  /* 0x0000000d00007220 */ /* 0x080fe40000410000 */
[----:B------:R-:W-:Y:S02]  /*e040*/  FFMA.FTZ R7, R10, R13, -R7 ;  /* 0x0000000d0a077223 */ /* 0x000fe40000010807 */
[----:B------:R-:W-:-:S02]  /*e050*/  FFMA.FTZ R3, R8, R21, R3 ;  /* 0x0000001508037223 */ /* 0x000fc40000010003 */
[----:B------:R-:W-:Y:S01]  /*e060*/  FFMA.FTZ R2, R9, R17, R2 ;  /* 0x0000001109027223 */ /* 0x000fe20000010002 */
[----:B------:R-:W-:Y:S01]  /*e070*/  F2FP.BF16.PACK_AB R7, R7, R23 ;  /* 0x000000170707723e */ /* 0x000fe200000010ff */
[----:B------:R-:W-:-:S04]  /*e080*/  FFMA.FTZ R0, R10, R18, R0 ;  /* 0x000000120a007223 */ /* 0x000fc80000010000 */
[----:B------:R1:W-:Y:S02]  /*e090*/  STS.128 [R194+0x10080], R4 ;  /* 0x01008004c2007388 */ /* 0x0003e40000000c00 */
[----:B-1----:R-:W-:Y:S01]  /*e0a0*/  FFMA.FTZ R5, R15, R60, R11 ;  /* 0x0000003c0f057223 */ /* 0x002fe2000001000b */
[----:B------:R-:W-:Y:S02]  /*e0b0*/  F2FP.BF16.PACK_AB R4, R12, R35 ;  /* 0x000000230c04723e */ /* 0x000fe400000010ff */
[----:B------:R-:W-:Y:S02]  /*e0c0*/  F2FP.BF16.PACK_AB R6, R2, R3 ;  /* 0x000000030206723e */ /* 0x000fe400000010ff */
[----:B------:R-:W-:Y:S02]  /*e0d0*/  F2FP.BF16.PACK_AB R5, R5, R34 ;  /* 0x000000220505723e */ /* 0x000fe400000010ff */
[----:B------:R-:W-:-:S05]  /*e0e0*/  F2FP.BF16.PACK_AB R7, R0, R33 ;  /* 0x000000210007723e */ /* 0x000fca00000010ff */
[----:B------:R1:W-:Y:S02]  /*e0f0*/  STS.128 [R22+0x10080], R4 ;  /* 0x0100800416007388 */ /* 0x0003e40000000c00 */
.L_x_822:
[----:B------:R-:W-:Y:S05]  /*e100*/  BSYNC B0 ;  /* 0x0000000000007941 */ /* 0x000fea0003800000 */
.L_x_821:
[----:B------:R-:W-:-:S13]  /*e110*/  ISETP.GE.AND P0, PT, R137, c[0x0][0x27c], PT ;  /* 0x00009f0089007a0c */ /* 0x000fda0003f06270 */
[----:B------:R-:W-:Y:S05]  /*e120*/  @P0 BRA `(.L_x_820) ;  /* 0x0000069000000947 */ /* 0x000fea0003800000 */
[----:B------:R-:W2:Y:S04]  /*e130*/  LDL R2, [R1+0xc] ;  /* 0x00000c0001027983 */ /* 0x000ea80000100800 */
[----:B------:R-:W3:Y:S01]  /*e140*/  LDL R33, [R1+0x28] ;  /* 0x0000280001217983 */ /* 0x000ee20000100800 */
[----:B------:R-:W-:Y:S01]  /*e150*/  IMAD.MOV.U32 R0, RZ, RZ, c[0x0][0x27c] ;  /* 0x00009f00ff007624 */ /* 0x000fe200078e00ff */
[----:B------:R-:W-:Y:S02]  /*e160*/  SHF.R.U32.HI R12, RZ, 0x10, R27 ;  /* 0x00000010ff0c7819 */ /* 0x000fe4000001161b */
[----:B------:R-:W-:Y:S02]  /*e170*/  SHF.R.U64 R13, R28, 0x10, R29 ;  /* 0x000000101c0d7819 */ /* 0x000fe4000000121d */
[----:B------:R-:W-:-:S02]  /*e180*/  PRMT R20, R89, 0x5410, R12 ;  /* 0x0000541059147816 */ /* 0x000fc4000000000c */
[C---:B------:R-:W-:Y:S02]  /*e190*/  PRMT R12, R63.reuse, 0x5432, R13 ;  /* 0x000054323f0c7816 */ /* 0x040fe4000000000d */
[----:B------:R-:W-:Y:S02]  /*e1a0*/  SHF.R.U32.HI R15, RZ, 0x10, R29 ;  /* 0x00000010ff0f7819 */ /* 0x000fe4000001161d */
[----:B------:R-:W-:Y:S01]  /*e1b0*/  SHF.R.U32.HI R18, RZ, 0x10, R31 ;  /* 0x00000010ff127819 */ /* 0x000fe2000001161f */
[----:B------:R-:W-:Y:S01]  /*e1c0*/  IMAD.U32 R21, R12, 0x10000, RZ ;  /* 0x000100000c157824 */ /* 0x000fe200078e00ff */
[----:B------:R-:W-:Y:S02]  /*e1d0*/  PRMT R13, R63, 0x5410, R15 ;  /* 0x000054103f0d7816 */ /* 0x000fe4000000000f */
[----:B------:R-:W-:Y:S02]  /*e1e0*/  PRMT R18, R90, 0x5410, R18 ;  /* 0x000054105a127816 */ /* 0x000fe40000000012 */
[----:B------:R-:W-:Y:S01]  /*e1f0*/  SHF.R.U64 R16, R30, 0x10, R31 ;  /* 0x000000101e107819 */ /* 0x000fe2000000121f */
[----:B-1----:R-:W-:-:S03]  /*e200*/  IMAD.U32 R22, R13, 0x10000, RZ ;  /* 0x000100000d167824 */ /* 0x002fc600078e00ff */
[----:B------:R-:W-:Y:S02]  /*e210*/  PRMT R16, R90, 0x5432, R16 ;  /* 0x000054325a107816 */ /* 0x000fe40000000010 */
[----:B--2---:R-:W-:-:S04]  /*e220*/  LEA.HI R0, R0, R2, RZ, 0x1d ;  /* 0x0000000200007211 */ /* 0x004fc800078fe8ff */
[----:B------:R-:W-:Y:S01]  /*e230*/  SHF.R.S32.HI R2, RZ, 0x1f, R0 ;  /* 0x0000001fff027819 */ /* 0x000fe20000011400 */
[----:B------:R-:W-:Y:S01]  /*e240*/  IMAD.SHL.U32 R3, R0, 0x8, RZ ;  /* 0x0000000800037824 */ /* 0x000fe200078e00ff */
[----:B---3--:R-:W1:Y:S02]  /*e250*/  LDS.128 R8, [R33] ;  /* 0x0000000021087984 */ /* 0x008e640000000c00 */
[----:B------:R-:W-:Y:S02]  /*e260*/  LEA.HI R2, R2, R0, RZ, 0x3 ;  /* 0x0000000002027211 */ /* 0x000fe400078f18ff */
[----:B------:R-:W-:-:S03]  /*e270*/  LOP3.LUT R3, R229, 0x38, R3, 0xf8, !PT ;  /* 0x00000038e5037812 */ /* 0x000fc600078ef803 */
[----:B------:R-:W-:Y:S01]  /*e280*/  IMAD.SHL.U32 R0, R2, 0x400, RZ ;  /* 0x0000040002007824 */ /* 0x000fe200078e00ff */
[----:B------:R-:W-:Y:S02]  /*e290*/  LOP3.LUT R2, R3, R121, RZ, 0x3c, !PT ;  /* 0x0000007903027212 */ /* 0x000fe400078e3cff */
[----:B------:R-:W-:Y:S02]  /*e2a0*/  SHF.R.U64 R3, R26, 0x10, R27 ;  /* 0x000000101a037819 */ /* 0x000fe4000000121b */
[----:B------:R-:W-:Y:S02]  /*e2b0*/  LOP3.LUT R0, R0, 0x7fffe000, RZ, 0xc0, !PT ;  /* 0x7fffe00000007812 */ /* 0x000fe400078ec0ff */
[----:B------:R-:W-:Y:S02]  /*e2c0*/  PRMT R19, R89, 0x5432, R3 ;  /* 0x0000543259137816 */ /* 0x000fe40000000003 */
[----:B------:R-:W-:Y:S02]  /*e2d0*/  IADD3 R0, R2, R0, R230 ;  /* 0x0000000002007210 */ /* 0x000fe40007ffe0e6 */
[----:B------:R-:W-:-:S02]  /*e2e0*/  SHF.R.U32.HI R2, RZ, 0x10, R25 ;  /* 0x00000010ff027819 */ /* 0x000fc40000011619 */
[----:B------:R-:W-:Y:S01]  /*e2f0*/  LOP3.LUT R27, R13, 0xffff0000, RZ, 0xc0, !PT ;  /* 0xffff00000d1b7812 */ /* 0x000fe200078ec0ff */
[----:B------:R-:W-:Y:S01]  /*e300*/  IMAD.SHL.U32 R32, R0, 0x2, RZ ;  /* 0x0000000200207824 */ /* 0x000fe200078e00ff */
[----:B------:R-:W-:Y:S01]  /*e310*/  SHF.R.U64 R0, R24, 0x10, R25 ;  /* 0x0000001018007819 */ /* 0x000fe20000001219 */
[----:B------:R-:W-:Y:S01]  /*e320*/  IMAD.U32 R24, R18, 0x10000, RZ ;  /* 0x0001000012187824 */ /* 0x000fe200078e00ff */
[C---:B------:R-:W-:Y:S02]  /*e330*/  PRMT R17, R88.reuse, 0x5410, R2 ;  /* 0x0000541058117816 */ /* 0x040fe40000000002 */
[----:B------:R-:W2:Y:S01]  /*e340*/  LDS.128 R4, [R32+0x10080] ;  /* 0x0100800020047984 */ /* 0x000ea20000000c00 */
[----:B------:R-:W-:Y:S02]  /*e350*/  PRMT R14, R88, 0x5432, R0 ;  /* 0x00005432580e7816 */ /* 0x000fe40000000000 */
[----:B------:R-:W-:Y:S02]  /*e360*/  LOP3.LUT R18, R18, 0xffff0000, RZ, 0xc0, !PT ;  /* 0xffff000012127812 */ /* 0x000fe400078ec0ff */
[----:B------:R-:W-:Y:S01]  /*e370*/  LOP3.LUT R13, R20, 0xffff0000, RZ, 0xc0, !PT ;  /* 0xffff0000140d7812 */ /* 0x000fe200078ec0ff */
[----:B------:R-:W-:-:S02]  /*e380*/  IMAD.U32 R15, R14, 0x10000, RZ ;  /* 0x000100000e0f7824 */ /* 0x000fc400078e00ff */
[----:B-1----:R-:W-:Y:S01]  /*e390*/  IMAD.U32 R2, R8, 0x10000, RZ ;  /* 0x0001000008027824 */ /* 0x002fe200078e00ff */
[----:B--2---:R-:W-:-:S05]  /*e3a0*/  SHF.L.U32 R0, R4, 0x10, RZ ;  /* 0x0000001004007819 */ /* 0x004fca00000006ff */
[C---:B------:R-:W-:Y:S02]  /*e3b0*/  FMUL.FTZ R3, R0.reuse, R21 ;  /* 0x0000001500037220 */ /* 0x040fe40000410000 */
[-C--:B------:R-:W-:Y:S02]  /*e3c0*/  FMUL.FTZ R0, R0, R15.reuse ;  /* 0x0000000f00007220 */ /* 0x080fe40000410000 */
[C---:B------:R-:W-:Y:S02]  /*e3d0*/  FFMA.FTZ R23, R2.reuse, R15, -R3 ;  /* 0x0000000f02177223 */ /* 0x040fe40000010803 */
[----:B------:R-:W-:Y:S01]  /*e3e0*/  FFMA.FTZ R26, R2, R21, R0 ;  /* 0x00000015021a7223 */ /* 0x000fe20000010000 */
[----:B------:R-:W-:Y:S01]  /*e3f0*/  SHF.L.U32 R0, R5, 0x10, RZ ;  /* 0x0000001005007819 */ /* 0x000fe200000006ff */
[----:B------:R-:W-:Y:S02]  /*e400*/  IMAD.U32 R15, R17, 0x10000, RZ ;  /* 0x00010000110f7824 */ /* 0x000fe400078e00ff */
[----:B------:R-:W-:-:S02]  /*e410*/  IMAD.U32 R2, R9, 0x10000, RZ ;  /* 0x0001000009027824 */ /* 0x000fc400078e00ff */
[CC--:B------:R-:W-:Y:S02]  /*e420*/  FMUL.FTZ R3, R0.reuse, R22.reuse ;  /* 0x0000001600037220 */ /* 0x0c0fe40000410000 */
        /* <DEDUP_REMOVED lines=8> */
[----:B------:R-:W-:Y:S01]  /*e4b0*/  FFMA.FTZ R22, R2, R15, -R3 ;  /* 0x0000000f02167223 */ /* 0x000fe20000010803 */
[----:B------:R-:W-:Y:S01]  /*e4c0*/  LOP3.LUT R3, R8, 0xffff0000, RZ, 0xc0, !PT ;  /* 0xffff000008037812 */ /* 0x000fe200078ec0ff */
[----:B------:R-:W-:Y:S01]  /*e4d0*/  FFMA.FTZ R24, R2, R24, R0 ;  /* 0x0000001802187223 */ /* 0x000fe20000010000 */
[----:B------:R-:W-:Y:S02]  /*e4e0*/  LOP3.LUT R8, R12, 0xffff0000, RZ, 0xc0, !PT ;  /* 0xffff00000c087812 */ /* 0x000fe400078ec0ff */
[----:B------:R-:W-:Y:S02]  /*e4f0*/  LOP3.LUT R2, R4, 0xffff0000, RZ, 0xc0, !PT ;  /* 0xffff000004027812 */ /* 0x000fe400078ec0ff */
[----:B------:R-:W-:-:S02]  /*e500*/  LOP3.LUT R0, R5, 0xffff0000, RZ, 0xc0, !PT ;  /* 0xffff000005007812 */ /* 0x000fc400078ec0ff */
        /* <DEDUP_REMOVED lines=36> */
[----:B------:R1:W-:Y:S02]  /*e750*/  STS.128 [R33], R4 ;  /* 0x0000000421007388 */ /* 0x0003e40000000c00 */
[----:B-1----:R-:W-:Y:S01]  /*e760*/  FFMA.FTZ R5, R15, R27, R11 ;  /* 0x0000001b0f057223 */ /* 0x002fe2000001000b */
[----:B------:R-:W-:Y:S02]  /*e770*/  F2FP.BF16.PACK_AB R4, R12, R26 ;  /* 0x0000001a0c04723e */ /* 0x000fe400000010ff */
[----:B------:R-:W-:Y:S02]  /*e780*/  F2FP.BF16.PACK_AB R6, R2, R3 ;  /* 0x000000030206723e */ /* 0x000fe400000010ff */
[----:B------:R-:W-:Y:S02]  /*e790*/  F2FP.BF16.PACK_AB R5, R5, R25 ;  /* 0x000000190505723e */ /* 0x000fe400000010ff */
[----:B------:R-:W-:-:S05]  /*e7a0*/  F2FP.BF16.PACK_AB R7, R0, R24 ;  /* 0x000000180007723e */ /* 0x000fca00000010ff */
[----:B------:R1:W-:Y:S02]  /*e7b0*/  STS.128 [R32+0x10080], R4 ;  /* 0x0100800420007388 */ /* 0x0003e40000000c00 */
.L_x_820:
[----:B------:R-:W-:Y:S05]  /*e7c0*/  BSYNC B1 ;  /* 0x0000000000017941 */ /* 0x000fea0003800000 */
.L_x_819:
        /* <DEDUP_REMOVED lines=15> */
[----:B------:R-:W3:Y:S01]  /*e8c0*/  LDL R28, [R1+0x34] ;  /* 0x00003400011c7983 */ /* 0x000ee20000100800 */
[----:B------:R-:W-:Y:S01]  /*e8d0*/  IMAD.MOV.U32 R2, RZ, RZ, c[0x0][0x27c] ;  /* 0x00009f00ff027624 */ /* 0x000fe200078e00ff */
[----:B------:R-:W-:Y:S02]  /*e8e0*/  SHF.R.U64 R12, R38, 0x10, R39 ;  /* 0x00000010260c7819 */ /* 0x000fe40000001227 */
[----:B------:R-:W-:Y:S02]  /*e8f0*/  SHF.R.U32.HI R18, RZ, 0x10, R41 ;  /* 0x00000010ff127819 */ /* 0x000fe40000011629 */
[----:B------:R-:W-:-:S02]  /*e900*/  LEA.HI R2, R2, R228, RZ, 0x1d ;  /* 0x000000e402027211 */ /* 0x000fc400078fe8ff */
[----:B------:R-:W-:Y:S02]  /*e910*/  SHF.R.U32.HI R13, RZ, 0x10, R37 ;  /* 0x00000010ff0d7819 */ /* 0x000fe40000011625 */
[----:B------:R-:W-:Y:S02]  /*e920*/  SHF.R.S32.HI R0, RZ, 0x1f, R2 ;  /* 0x0000001fff007819 */ /* 0x000fe40000011402 */
[----:B------:R-:W-:Y:S02]  /*e930*/  SHF.R.U32.HI R16, RZ, 0x10, R39 ;  /* 0x00000010ff107819 */ /* 0x000fe40000011627 */
[----:B------:R-:W-:Y:S01]  /*e940*/  LEA.HI R0, R0, R2, RZ, 0x3 ;  /* 0x0000000200007211 */ /* 0x000fe200078f18ff */
[----:B------:R-:W-:Y:S01]  /*e950*/  IMAD.SHL.U32 R2, R2, 0x8, RZ ;  /* 0x0000000802027824 */ /* 0x000fe200078e00ff */
[----:B------:R-:W-:Y:S02]  /*e960*/  PRMT R13, R92, 0x5432, R13 ;  /* 0x000054325c0d7816 */ /* 0x000fe4000000000d */
[----:B------:R-:W-:Y:S01]  /*e970*/  SHF.R.U32.HI R21, RZ, 0x10, R43 ;  /* 0x00000010ff157819 */ /* 0x000fe2000001162b */
[----:B------:R-:W-:Y:S01]  /*e980*/  IMAD.SHL.U32 R0, R0, 0x400, RZ ;  /* 0x0000040000007824 */ /* 0x000fe200078e00ff */
[----:B------:R-:W-:-:S02]  /*e990*/  LOP3.LUT R2, R31, 0x38, R2, 0xf8, !PT ;  /* 0x000000381f027812 */ /* 0x000fc400078ef802 */
[----:B------:R-:W-:Y:S02]  /*e9a0*/  SHF.R.U64 R20, R42, 0x10, R43 ;  /* 0x000000102a147819 */ /* 0x000fe4000000122b */
[----:B------:R-:W-:Y:S02]  /*e9b0*/  LOP3.LUT R2, R2, R30, RZ, 0x3c, !PT ;  /* 0x0000001e02027212 */ /* 0x000fe400078e3cff */
[----:B------:R-:W-:-:S04]  /*e9c0*/  LOP3.LUT R0, R0, 0x7fffe000, RZ, 0xc0, !PT ;  /* 0x7fffe00000007812 */ /* 0x000fc800078ec0ff */
[----:B-----5:R-:W-:Y:S02]  /*e9d0*/  IADD3 R0, R2, R0, R29 ;  /* 0x0000000002007210 */ /* 0x020fe40007ffe01d */
[----:B------:R-:W-:-:S03]  /*e9e0*/  SHF.R.U64 R2, R40, 0x10, R41 ;  /* 0x0000001028027819 */ /* 0x000fc60000001229 */
[----:B-1----:R-:W-:Y:S01]  /*e9f0*/  IMAD.SHL.U32 R22, R0, 0x2, RZ ;  /* 0x0000000200167824 */ /* 0x002fe200078e00ff */
[----:B------:R-:W-:Y:S02]  /*ea00*/  SHF.R.U64 R0, R36, 0x10, R37 ;  /* 0x0000001024007819 */ /* 0x000fe40000001225 */
[C---:B------:R-:W-:Y:S02]  /*ea10*/  PRMT R14, R91.reuse, 0x5410, R2 ;  /* 0x000054105b0e7816 */ /* 0x040fe40000000002 */
[----:B------:R-:W1:Y:S01]  /*ea20*/  LDS.128 R8, [R22+0x10080] ;  /* 0x0100800016087984 */ /* 0x000e620000000c00 */
[----:B------:R-:W-:Y:S02]  /*ea30*/  PRMT R15, R91, 0x5432, R0 ;  /* 0x000054325b0f7816 */ /* 0x000fe40000000000 */
[----:B------:R-:W-:-:S03]  /*ea40*/  IMAD.U32 R17, R14, 0x10000, RZ ;  /* 0x000100000e117824 */ /* 0x000fc600078e00ff */
[----:B------:R-:W-:Y:S01]  /*ea50*/  IMAD.U32 R19, R15, 0x10000, RZ ;  /* 0x000100000f137824 */ /* 0x000fe200078e00ff */
[----:B-1----:R-:W-:-:S05]  /*ea60*/  SHF.L.U32 R0, R8, 0x10, RZ ;  /* 0x0000001008007819 */ /* 0x002fca00000006ff */
[C---:B------:R-:W-:Y:S02]  /*ea70*/  FMUL.FTZ R3, R0.reuse, R17 ;  /* 0x0000001100037220 */ /* 0x040fe40000410000 */
[----:B------:R-:W-:Y:S01]  /*ea80*/  FMUL.FTZ R0, R0, R19 ;  /* 0x0000001300007220 */ /* 0x000fe20000410000 */
[----:B---3--:R-:W1:Y:S02]  /*ea90*/  LDS.128 R4, [R28] ;  /* 0x000000001c047984 */ /* 0x008e640000000c00 */
[----:B-1----:R-:W-:-:S04]  /*eaa0*/  IMAD.U32 R2, R4, 0x10000, RZ ;  /* 0x0001000004027824 */ /* 0x002fc800078e00ff */
[C---:B------:R-:W-:Y:S01]  /*eab0*/  FFMA.FTZ R26, R2.reuse, R17, R0 ;  /* 0x00000011021a7223 */ /* 0x040fe20000010000 */
[----:B------:R-:W-:Y:S01]  /*eac0*/  PRMT R17, R93, 0x5432, R12 ;  /* 0x000054325d117816 */ /* 0x000fe2000000000c */
[----:B------:R-:W-:Y:S01]  /*ead0*/  FFMA.FTZ R27, R2, R19, -R3 ;  /* 0x00000013021b7223 */ /* 0x000fe20000010803 */
[----:B------:R-:W-:Y:S01]  /*eae0*/  PRMT R12, R92, 0x5410, R18 ;  /* 0x000054105c0c7816 */ /* 0x000fe20000000012 */
[----:B------:R-:W-:Y:S01]  /*eaf0*/  IMAD.U32 R18, R13, 0x10000, RZ ;  /* 0x000100000d127824 */ /* 0x000fe200078e00ff */
[----:B------:R-:W-:Y:S01]  /*eb00*/  PRMT R19, R93, 0x5410, R16 ;  /* 0x000054105d137816 */ /* 0x000fe20000000010 */
[----:B------:R-:W-:Y:S01]  /*eb10*/  IMAD.U32 R2, R5, 0x10000, RZ ;  /* 0x0001000005027824 */ /* 0x000fe200078e00ff */
[----:B------:R-:W-:Y:S01]  /*eb20*/  SHF.L.U32 R0, R9, 0x10, RZ ;  /* 0x0000001009007819 */ /* 0x000fe200000006ff */
[----:B------:R-:W-:-:S04]  /*eb30*/  IMAD.U32 R16, R12, 0x10000, RZ ;  /* 0x000100000c107824 */ /* 0x000fc800078e00ff */
[C---:B------:R-:W-:Y:S02]  /*eb40*/  FMUL.FTZ R3, R0.reuse, R16 ;  /* 0x0000001000037220 */ /* 0x040fe40000410000 */
[-C--:B------:R-:W-:Y:S02]  /*eb50*/  FMUL.FTZ R0, R0, R18.reuse ;  /* 0x0000001200007220 */ /* 0x080fe40000410000 */
[----:B------:R-:W-:Y:S01]  /*eb60*/  FFMA.FTZ R25, R2, R18, -R3 ;  /* 0x0000001202197223 */ /* 0x000fe20000010803 */
[----:B------:R-:W-:Y:S01]  /*eb70*/  PRMT R18, R94, 0x5410, R21 ;  /* 0x000054105e127816 */ /* 0x000fe20000000015 */
[----:B------:R-:W-:Y:S01]  /*eb80*/  FFMA.FTZ R24, R2, R16, R0 ;  /* 0x0000001002187223 */ /* 0x000fe20000010000 */
[----:B------:R-:W-:Y:S01]  /*eb90*/  SHF.L.U32 R0, R11, 0x10, RZ ;  /* 0x000000100b007819 */ /* 0x000fe200000006ff */
[----:B------:R-:W-:Y:S01]  /*eba0*/  IMAD.U32 R2, R7, 0x10000, RZ ;  /* 0x0001000007027824 */ /* 0x000fe200078e00ff */
[----:B------:R-:W-:Y:S01]  /*ebb0*/  PRMT R16, R94, 0x5432, R20 ;  /* 0x000054325e107816 */ /* 0x000fe20000000014 */
[----:B------:R-:W-:-:S02]  /*ebc0*/  IMAD.U32 R21, R18, 0x10000, RZ ;  /* 0x0001000012157824 */ /* 0x000fc400078e00ff */
[----:B------:R-:W-:Y:S02]  /*ebd0*/  IMAD.U32 R20, R19, 0x10000, RZ ;  /* 0x0001000013147824 */ /* 0x000fe400078e00ff */
[CC--:B------:R-:W-:Y:S02]  /*ebe0*/  FMUL.FTZ R3, R0.reuse, R21.reuse ;  /* 0x0000001500037220 */ /* 0x0c0fe40000410000 */
        /* <DEDUP_REMOVED lines=8> */
[CC--:B------:R-:W-:Y:S02]  /*ec70*/  FMUL.FTZ R4, R3.reuse, R9.reuse ;  /* 0x0000000903047220 */ /* 0x0c0fe40000410000 */
[-C--:B------:R-:W-:Y:S02]  /*ec80*/  FMUL.FTZ R3, R3, R8.reuse ;  /* 0x0000000803037220 */ /* 0x080fe40000410000 */
[----:B------:R-:W-:Y:S01]  /*ec90*/  FFMA.FTZ R15, R0, R8, -R4 ;  /* 0x00000008000f7223 */ /* 0x000fe20000010804 */
[----:B------:R-:W-:Y:S01]  /*eca0*/  LOP3.LUT R8, R12, 0xffff0000, RZ, 0xc0, !PT ;  /* 0xffff00000c087812 */ /* 0x000fe200078ec0ff */
[----:B------:R-:W-:Y:S01]  /*ecb0*/  FFMA.FTZ R14, R0, R9, R3 ;  /* 0x00000009000e7223 */ /* 0x000fe20000010003 */
[----:B------:R-:W-:-:S02]  /*ecc0*/  LOP3.LUT R4, R13, 0xffff0000, RZ, 0xc0, !PT ;  /* 0xffff00000d047812 */ /* 0x000fc400078ec0ff */
[----:B------:R-:W-:Y:S01]  /*ecd0*/  LOP3.LUT R0, R5, 0xffff0000, RZ, 0xc0, !PT ;  /* 0xffff000005007812 */ /* 0x000fe200078ec0ff */
[C---:B------:R-:W-:Y:S02]  /*ece0*/  FMUL.FTZ R3, R2.reuse, R8 ;  /* 0x0000000802037220 */ /* 0x040fe40000410000 */
[-C--:B------:R-:W-:Y:S02]  /*ecf0*/  FMUL.FTZ R2, R2, R4.reuse ;  /* 0x0000000402027220 */ /* 0x080fe40000410000 */
[C---:B------:R-:W-:Y:S02]  /*ed00*/  FFMA.FTZ R9, R0.reuse, R4, -R3 ;  /* 0x0000000400097223 */ /* 0x040fe40000010803 */
[----:B------:R-:W-:Y:S01]  /*ed10*/  FFMA.FTZ R5, R0, R8, R2 ;  /* 0x0000000800057223 */ /* 0x000fe20000010002 */
[----:B------:R-:W-:Y:S01]  /*ed20*/  SHF.L.U32 R0, R10, 0x10, RZ ;  /* 0x000000100a007819 */ /* 0x000fe200000006ff */
[----:B------:R-:W-:Y:S01]  /*ed30*/  IMAD.U32 R8, R16, 0x10000, RZ ;  /* 0x0001000010087824 */ /* 0x000fe200078e00ff */
[----:B------:R-:W-:Y:S01]  /*ed40*/  F2FP.BF16.PACK_AB R9, R9, R25 ;  /* 0x000000190909723e */ /* 0x000fe200000010ff */
[----:B------:R-:W-:Y:S01]  /*ed50*/  IMAD.U32 R4, R17, 0x10000, RZ ;  /* 0x0001000011047824 */ /* 0x000fe200078e00ff */
[----:B------:R-:W-:Y:S01]  /*ed60*/  F2FP.BF16.PACK_AB R5, R5, R24 ;  /* 0x000000180505723e */ /* 0x000fe200000010ff */
[----:B------:R-:W-:-:S02]  /*ed70*/  FMUL.FTZ R3, R0, R8 ;  /* 0x0000000800037220 */ /* 0x000fc40000410000 */
[----:B------:R-:W-:Y:S02]  /*ed80*/  IMAD.U32 R2, R6, 0x10000, RZ ;  /* 0x0001000006027824 */ /* 0x000fe400078e00ff */
[-C--:B------:R-:W-:Y:S02]  /*ed90*/  FMUL.FTZ R0, R0, R4.reuse ;  /* 0x0000000400007220 */ /* 0x080fe40000410000 */
[----:B------:R-:W-:Y:S01]  /*eda0*/  FFMA.FTZ R13, R2, R4, -R3 ;  /* 0x00000004020d7223 */ /* 0x000fe20000010803 */
[----:B------:R-:W-:Y:S01]  /*edb0*/  LOP3.LUT R4, R16, 0xffff0000, RZ, 0xc0, !PT ;  /* 0xffff000010047812 */ /* 0x000fe200078ec0ff */
[----:B------:R-:W-:Y:S01]  /*edc0*/  FFMA.FTZ R12, R2, R8, R0 ;  /* 0x00000008020c7223 */ /* 0x000fe20000010000 */
[----:B------:R-:W-:Y:S02]  /*edd0*/  LOP3.LUT R0, R10, 0xffff0000, RZ, 0xc0, !PT ;  /* 0xffff00000a007812 */ /* 0x000fe400078ec0ff */
[----:B------:R-:W-:Y:S02]  /*ede0*/  LOP3.LUT R8, R17, 0xffff0000, RZ, 0xc0, !PT ;  /* 0xffff000011087812 */ /* 0x000fe400078ec0ff */
[----:B------:R-:W-:Y:S01]  /*edf0*/  LOP3.LUT R2, R6, 0xffff0000, RZ, 0xc0, !PT ;  /* 0xffff000006027812 */ /* 0x000fe200078ec0ff */
[----:B------:R-:W-:-:S02]  /*ee00*/  FMUL.FTZ R3, R0, R4 ;  /* 0x0000000400037220 */ /* 0x000fc40000410000 */
[-C--:B------:R-:W-:Y:S02]  /*ee10*/  FMUL.FTZ R0, R0, R8.reuse ;  /* 0x0000000800007220 */ /* 0x080fe40000410000 */
[----:B------:R-:W-:Y:S01]  /*ee20*/  FFMA.FTZ R10, R2, R8, -R3 ;  /* 0x00000008020a7223 */ /* 0x000fe20000010803 */
[----:B------:R-:W-:Y:S01]  /*ee30*/  LOP3.LUT R8, R18, 0xffff0000, RZ, 0xc0, !PT ;  /* 0xffff000012087812 */ /* 0x000fe200078ec0ff */
[----:B------:R-:W-:Y:S01]  /*ee40*/  FFMA.FTZ R6, R2, R4, R0 ;  /* 0x0000000402067223 */ /* 0x000fe20000010000 */
[----:B------:R-:W-:Y:S02]  /*ee50*/  LOP3.LUT R2, R11, 0xffff0000, RZ, 0xc0, !PT ;  /* 0xffff00000b027812 */ /* 0x000fe400078ec0ff */
[----:B------:R-:W-:Y:S02]  /*ee60*/  LOP3.LUT R4, R19, 0xffff0000, RZ, 0xc0, !PT ;  /* 0xffff000013047812 */ /* 0x000fe400078ec0ff */
[----:B------:R-:W-:Y:S01]  /*ee70*/  LOP3.LUT R0, R7, 0xffff0000, RZ, 0xc0, !PT ;  /* 0xffff000007007812 */ /* 0x000fe200078ec0ff */
[----:B------:R-:W-:Y:S01]  /*ee80*/  FMUL.FTZ R3, R2, R8 ;  /* 0x0000000802037220 */ /* 0x000fe20000410000 */
[----:B------:R-:W-:Y:S01]  /*ee90*/  F2FP.BF16.PACK_AB R10, R10, R13 ;  /* 0x0000000d0a0a723e */ /* 0x000fe200000010ff */
[----:B------:R-:W-:Y:S01]  /*eea0*/  FMUL.FTZ R2, R2, R4 ;  /* 0x0000000402027220 */ /* 0x000fe20000410000 */
[----:B------:R-:W-:Y:S01]  /*eeb0*/  F2FP.BF16.PACK_AB R6, R6, R12 ;  /* 0x0000000c0606723e */ /* 0x000fe200000010ff */
[----:B------:R-:W-:Y:S01]  /*eec0*/  FFMA.FTZ R3, R0, R4, -R3 ;  /* 0x0000000400037223 */ /* 0x000fe20000010803 */
[----:B------:R-:W-:Y:S01]  /*eed0*/  F2FP.BF16.PACK_AB R4, R14, R26 ;  /* 0x0000001a0e04723e */ /* 0x000fe200000010ff */
[----:B------:R-:W-:Y:S01]  /*eee0*/  FFMA.FTZ R2, R0, R8, R2 ;  /* 0x0000000800027223 */ /* 0x000fe20000010002 */
[----:B------:R-:W-:-:S02]  /*eef0*/  F2FP.BF16.PACK_AB R8, R15, R27 ;  /* 0x0000001b0f08723e */ /* 0x000fc400000010ff */
[----:B------:R-:W-:Y:S02]  /*ef00*/  F2FP.BF16.PACK_AB R11, R3, R23 ;  /* 0x00000017030b723e */ /* 0x000fe400000010ff */
[----:B------:R-:W-:-:S03]  /*ef10*/  F2FP.BF16.PACK_AB R7, R2, R21 ;  /* 0x000000150207723e */ /* 0x000fc600000010ff */
[----:B------:R1:W-:Y:S04]  /*ef20*/  STS.128 [R28], R8 ;  /* 0x000000081c007388 */ /* 0x0003e80000000c00 */
[----:B------:R1:W-:Y:S02]  /*ef30*/  STS.128 [R22+0x10080], R4 ;  /* 0x0100800416007388 */ /* 0x0003e40000000c00 */
.L_x_826:
[----:B------:R-:W-:Y:S05]  /*ef40*/  BSYNC B0 ;  /* 0x0000000000007941 */ /* 0x000fea0003800000 */
.L_x_825:
[----:B------:R-:W-:-:S13]  /*ef50*/  ISETP.GE.AND P0, PT, R137, c[0x0][0x27c], PT ;  /* 0x00009f0089007a0c */ /* 0x000fda0003f06270 */
[----:B------:R-:W-:Y:S05]  /*ef60*/  @P0 BRA `(.L_x_824) ;  /* 0x0000069000000947 */ /* 0x000fea0003800000 */
[----:B------:R-:W3:Y:S04]  /*ef70*/  LDL R2, [R1+0xc] ;  /* 0x00000c0001027983 */ /* 0x000ee80000100800 */
[----:B-1----:R-:W4:Y:S01]  /*ef80*/  LDL R28, [R1+0x24] ;  /* 0x00002400011c7983 */ /* 0x002f220000100800 */
[----:B------:R-:W-:Y:S01]  /*ef90*/  IMAD.MOV.U32 R0, RZ, RZ, c[0x0][0x27c] ;  /* 0x00009f00ff007624 */ /* 0x000fe200078e00ff */
[----:B------:R-:W-:Y:S02]  /*efa0*/  SHF.R.U32.HI R15, RZ, 0x10, R45 ;  /* 0x00000010ff0f7819 */ /* 0x000fe4000001162d */
[----:B------:R-:W-:-:S04]  /*efb0*/  SHF.R.U32.HI R14, RZ, 0x10, R49 ;  /* 0x00000010ff0e7819 */ /* 0x000fc80000011631 */
[----:B------:R-:W-:Y:S02]  /*efc0*/  PRMT R14, R96, 0x5432, R14 ;  /* 0x00005432600e7816 */ /* 0x000fe4000000000e */
[----:B---3--:R-:W-:-:S04]  /*efd0*/  LEA.HI R0, R0, R2, RZ, 0x1d ;  /* 0x0000000200007211 */ /* 0x008fc800078fe8ff */
[----:B------:R-:W-:Y:S01]  /*efe0*/  SHF.R.S32.HI R2, RZ, 0x1f, R0 ;  /* 0x0000001fff027819 */ /* 0x000fe20000011400 */
[----:B------:R-:W-:Y:S01]  /*eff0*/  IMAD.SHL.U32 R3, R0, 0x8, RZ ;  /* 0x0000000800037824 */ /* 0x000fe200078e00ff */
[----:B----4-:R-:W1:Y:S02]  /*f000*/  LDS.128 R8, [R28] ;  /* 0x000000001c087984 */ /* 0x010e640000000c00 */
[----:B------:R-:W-:Y:S02]  /*f010*/  LEA.HI R0, R2, R0, RZ, 0x3 ;  /* 0x0000000002007211 */ /* 0x000fe400078f18ff */
[----:B------:R-:W-:Y:S02]  /*f020*/  LOP3.LUT R2, R31, 0x38, R3, 0xf8, !PT ;  /* 0x000000381f027812 */ /* 0x000fe400078ef803 */
[----:B------:R-:W-:Y:S01]  /*f030*/  SHF.R.U64 R3, R44, 0x10, R45 ;  /* 0x000000102c037819 */ /* 0x000fe2000000122d */
[----:B------:R-:W-:Y:S01]  /*f040*/  IMAD.SHL.U32 R0, R0, 0x400, RZ ;  /* 0x0000040000007824 */ /* 0x000fe200078e00ff */
[----:B------:R-:W-:-:S02]  /*f050*/  LOP3.LUT R2, R2, R30, RZ, 0x3c, !PT ;  /* 0x0000001e02027212 */ /* 0x000fc400078e3cff */
[----:B------:R-:W-:Y:S02]  /*f060*/  PRMT R3, R95, 0x5410, R3 ;  /* 0x000054105f037816 */ /* 0x000fe40000000003 */
[----:B------:R-:W-:-:S03]  /*f070*/  LOP3.LUT R0, R0, 0x7fffe000, RZ, 0xc0, !PT ;  /* 0x7fffe00000007812 */ /* 0x000fc600078ec0ff */
[----:B------:R-:W-:Y:S01]  /*f080*/  IMAD.U32 R16, R3, 0x10000, RZ ;  /* 0x0001000003107824 */ /* 0x000fe200078e00ff */
[----:B-----5:R-:W-:-:S05]  /*f090*/  IADD3 R0, R2, R0, R29 ;  /* 0x0000000002007210 */ /* 0x020fca0007ffe01d */
[----:B------:R-:W-:Y:S01]  /*f0a0*/  IMAD.SHL.U32 R20, R0, 0x2, RZ ;  /* 0x0000000200147824 */ /* 0x000fe200078e00ff */
[----:B------:R-:W-:-:S04]  /*f0b0*/  SHF.R.U64 R0, R48, 0x10, R49 ;  /* 0x0000001030007819 */ /* 0x000fc80000001231 */
[----:B------:R-:W3:Y:S01]  /*f0c0*/  LDS.128 R4, [R20+0x10080] ;  /* 0x0100800014047984 */ /* 0x000ee20000000c00 */
[----:B------:R-:W-:-:S05]  /*f0d0*/  PRMT R12, R95, 0x5432, R0 ;  /* 0x000054325f0c7816 */ /* 0x000fca0000000000 */
[----:B------:R-:W-:Y:S02]  /*f0e0*/  IMAD.U32 R17, R12, 0x10000, RZ ;  /* 0x000100000c117824 */ /* 0x000fe400078e00ff */
[----:B-1----:R-:W-:Y:S01]  /*f0f0*/  IMAD.U32 R2, R8, 0x10000, RZ ;  /* 0x0001000008027824 */ /* 0x002fe200078e00ff */
[----:B---3--:R-:W-:-:S05]  /*f100*/  SHF.L.U32 R0, R4, 0x10, RZ ;  /* 0x0000001004007819 */ /* 0x008fca00000006ff */
[CC--:B------:R-:W-:Y:S02]  /*f110*/  FMUL.FTZ R13, R0.reuse, R16.reuse ;  /* 0x00000010000d7220 */ /* 0x0c0fe40000410000 */
[-C--:B------:R-:W-:Y:S02]  /*f120*/  FMUL.FTZ R0, R0, R17.reuse ;  /* 0x0000001100007220 */ /* 0x080fe40000410000 */
[----:B------:R-:W-:Y:S01]  /*f130*/  FFMA.FTZ R27, R2, R17, -R13 ;  /* 0x00000011021b7223 */ /* 0x000fe2000001080d */
[----:B------:R-:W-:Y:S01]  /*f140*/  PRMT R13, R96, 0x5410, R15 ;  /* 0x00005410600d7816 */ /* 0x000fe2000000000f */
[----:B------:R-:W-:Y:S01]  /*f150*/  FFMA.FTZ R26, R2, R16, R0 ;  /* 0x00000010021a7223 */ /* 0x000fe20000010000 */
[----:B------:R-:W-:Y:S01]  /*f160*/  SHF.L.U32 R0, R5, 0x10, RZ ;  /* 0x0000001005007819 */ /* 0x000fe200000006ff */
[----:B------:R-:W-:Y:S02]  /*f170*/  IMAD.U32 R17, R14, 0x10000, RZ ;  /* 0x000100000e117824 */ /* 0x000fe400078e00ff */
[----:B------:R-:W-:-:S02]  /*f180*/  IMAD.U32 R16, R13, 0x10000, RZ ;  /* 0x000100000d107824 */ /* 0x000fc400078e00ff */
[----:B------:R-:W-:Y:S02]  /*f190*/  IMAD.U32 R2, R9, 0x10000, RZ ;  /* 0x0001000009027824 */ /* 0x000fe400078e00ff */
[CC--:B------:R-:W-:Y:S02]  /*f1a0*/  FMUL.FTZ R15, R0.reuse, R16.reuse ;  /* 0x00000010000f7220 */ /* 0x0c0fe40000410000 */
[-C--:B------:R-:W-:Y:S02]  /*f1b0*/  FMUL.FTZ R0, R0, R17.reuse ;  /* 0x0000001100007220 */ /* 0x080fe40000410000 */
[C---:B------:R-:W-:Y:S02]  /*f1c0*/  FFMA.FTZ R25, R2.reuse, R17, -R15 ;  /* 0x0000001102197223 */ /* 0x040fe4000001080f */
[----:B------:R-:W-:Y:S01]  /*f1d0*/  FFMA.FTZ R24, R2, R16, R0 ;  /* 0x0000001002187223 */ /* 0x000fe20000010000 */
[----:B------:R-:W-:Y:S02]  /*f1e0*/  SHF.R.U32.HI R2, RZ, 0x10, R47 ;  /* 0x00000010ff027819 */ /* 0x000fe4000001162f */
[----:B------:R-:W-:-:S02]  /*f1f0*/  SHF.R.U32.HI R0, RZ, 0x10, R51 ;  /* 0x00000010ff007819 */ /* 0x000fc40000011633 */
[----:B------:R-:W-:Y:S01]  /*f200*/  PRMT R15, R97, 0x5410, R2 ;  /* 0x00005410610f7816 */ /* 0x000fe20000000002 */
[----:B------:R-:W-:Y:S01]  /*f210*/  IMAD.U32 R2, R11, 0x10000, RZ ;  /* 0x000100000b027824 */ /* 0x000fe200078e00ff */
[----:B------:R-:W-:Y:S02]  /*f220*/  PRMT R17, R97, 0x5432, R0 ;  /* 0x0000543261117816 */ /* 0x000fe40000000000 */
[----:B------:R-:W-:Y:S01]  /*f230*/  SHF.L.U32 R0, R7, 0x10, RZ ;  /* 0x0000001007007819 */ /* 0x000fe200000006ff */
[----:B------:R-:W-:Y:S02]  /*f240*/  IMAD.U32 R18, R15, 0x10000, RZ ;  /* 0x000100000f127824 */ /* 0x000fe400078e00ff */
[----:B------:R-:W-:Y:S02]  /*f250*/  IMAD.U32 R19, R17, 0x10000, RZ ;  /* 0x0001000011137824 */ /* 0x000fe400078e00ff */
[C---:B------:R-:W-:Y:S02]  /*f260*/  FMUL.FTZ R16, R0.reuse, R18 ;  /* 0x0000001200107220 */ /* 0x040fe40000410000 */
[----:B------:R-:W-:-:S02]  /*f270*/  FMUL.FTZ R0, R0, R19 ;  /* 0x0000001300007220 */ /* 0x000fc40000410000 */
[----:B------:R-:W-:Y:S01]  /*f280*/  FFMA.FTZ R23, R2, R19, -R16 ;  /* 0x0000001302177223 */ /* 0x000fe20000010810 */
[----:B------:R-:W-:Y:S01]  /*f290*/  LOP3.LUT R19, R12, 0xffff0000, RZ, 0xc0, !PT ;  /* 0xffff00000c137812 */ /* 0x000fe200078ec0ff */
[----:B------:R-:W-:Y:S01]  /*f2a0*/  FFMA.FTZ R22, R2, R18, R0 ;  /* 0x0000001202167223 */ /* 0x000fe20000010000 */
[----:B------:R-:W-:Y:S02]  /*f2b0*/  LOP3.LUT R12, R3, 0xffff0000, RZ, 0xc0, !PT ;  /* 0xffff0000030c7812 */ /* 0x000fe400078ec0ff */
[----:B------:R-:W-:Y:S02]  /*f2c0*/  LOP3.LUT R0, R4, 0xffff0000, RZ, 0xc0, !PT ;  /* 0xffff000004007812 */ /* 0x000fe400078ec0ff */
[----:B------:R-:W-:Y:S02]  /*f2d0*/  LOP3.LUT R2, R8, 0xffff0000, RZ, 0xc0, !PT ;  /* 0xffff000008027812 */ /* 0x000fe400078ec0ff */
[----:B------:R-:W-:Y:S01]  /*f2e0*/  LOP3.LUT R4, R14, 0xffff0000, RZ, 0xc0, !PT ;  /* 0xffff00000e047812 */ /* 0x000fe200078ec0ff */
[-C--:B------:R-:W-:Y:S01]  /*f2f0*/  FMUL.FTZ R3, R0, R12.reuse ;  /* 0x0000000c00037220 */ /* 0x080fe20000410000 */
[----:B------:R-:W-:Y:S01]  /*f300*/  SHF.R.U64 R18, R46, 0x10, R47 ;  /* 0x000000102e127819 */ /* 0x000fe2000000122f */
[-C--:B------:R-:W-:Y:S01]  /*f310*/  FMUL.FTZ R0, R0, R19.reuse ;  /* 0x0000001300007220 */ /* 0x080fe20000410000 */
[----:B------:R-:W-:Y:S01]  /*f320*/  SHF.R.U64 R16, R50, 0x10, R51 ;  /* 0x0000001032107819 */ /* 0x000fe20000001233 */
[----:B------:R-:W-:Y:S01]  /*f330*/  FFMA.FTZ R21, R2, R19, -R3 ;  /* 0x0000001302157223 */ /* 0x000fe20000010803 */
[----:B------:R-:W-:Y:S01]  /*f340*/  PRMT R8, R98, 0x5410, R18 ;  /* 0x0000541062087816 */ /* 0x000fe20000000012 */
[----:B------:R-:W-:Y:S01]  /*f350*/  FFMA.FTZ R19, R2, R12, R0 ;  /* 0x0000000c02137223 */ /* 0x000fe20000010000 */
[----:B------:R-:W-:-:S02]  /*f360*/  LOP3.LUT R2, R5, 0xffff0000, RZ, 0xc0, !PT ;  /* 0xffff000005027812 */ /* 0x000fc400078ec0ff */
[----:B------:R-:W-:Y:S02]  /*f370*/  LOP3.LUT R5, R13, 0xffff0000, RZ, 0xc0, !PT ;  /* 0xffff00000d057812 */ /* 0x000fe400078ec0ff */
[----:B------:R-:W-:Y:S02]  /*f380*/  LOP3.LUT R0, R9, 0xffff0000, RZ, 0xc0, !PT ;  /* 0xffff000009007812 */ /* 0x000fe400078ec0ff */
[----:B------:R-:W-:Y:S01]  /*f390*/  PRMT R12, R98, 0x5432, R16 ;  /* 0x00005432620c7816 */ /* 0x000fe20000000010 */
[CC--:B------:R-:W-:Y:S02]  /*f3a0*/  FMUL.FTZ R3, R2.reuse, R5.reuse ;  /* 0x0000000502037220 */ /* 0x0c0fe40000410000 */
[-C--:B------:R-:W-:Y:S02]  /*f3b0*/  FMUL.FTZ R2, R2, R4.reuse ;  /* 0x0000000402027220 */ /* 0x080fe40000410000 */
[C---:B------:R-:W-:Y:S02]  /*f3c0*/  FFMA.FTZ R9, R0.reuse, R4, -R3 ;  /* 0x0000000400097223 */ /* 0x040fe40000010803 */
[----:B------:R-:W-:Y:S01]  /*f3d0*/  FFMA.FTZ R16, R0, R5, R2 ;  /* 0x0000000500107223 */ /* 0x000fe20000010002 */
[----:B------:R-:W-:Y:S01]  /*f3e0*/  SHF.L.U32 R0, R6, 0x10, RZ ;  /* 0x0000001006007819 */ /* 0x000fe200000006ff */
[----:B------:R-:W-:Y:S01]  /*f3f0*/  IMAD.U32 R5, R8, 0x10000, RZ ;  /* 0x0001000008057824 */ /* 0x000fe200078e00ff */
[----:B------:R-:W-:Y:S01]  /*f400*/  F2FP.BF16.PACK_AB R9, R9, R25 ;  /* 0x000000190909723e */ /* 0x000fe200000010ff */
[----:B------:R-:W-:-:S02]  /*f410*/  IMAD.U32 R4, R12, 0x10000, RZ ;  /* 0x000100000c047824 */ /* 0x000fc400078e00ff */
[-C--:B------:R-:W-:Y:S02]  /*f420*/  FMUL.FTZ R3, R0, R5.reuse ;  /* 0x0000000500037220 */ /* 0x080fe40000410000 */
[----:B------:R-:W-:Y:S02]  /*f430*/  IMAD.U32 R2, R10, 0x10000, RZ ;  /* 0x000100000a027824 */ /* 0x000fe400078e00ff */
[-C--:B------:R-:W-:Y:S02]  /*f440*/  FMUL.FTZ R0, R0, R4.reuse ;  /* 0x0000000400007220 */ /* 0x080fe40000410000 */
[C---:B------:R-:W-:Y:S01]  /*f450*/  FFMA.FTZ R14, R2.reuse, R4, -R3 ;  /* 0x00000004020e7223 */ /* 0x040fe20000010803 */
[----:B------:R-:W-:Y:S01]  /*f460*/  LOP3.LUT R3, R11, 0xffff0000, RZ, 0xc0, !PT ;  /* 0xffff00000b037812 */ /* 0x000fe200078ec0ff */
[----:B------:R-:W-:Y:S01]  /*f470*/  FFMA.FTZ R13, R2, R5, R0 ;  /* 0x00000005020d7223 */ /* 0x000fe20000010000 */
[----:B------:R-:W-:Y:S02]  /*f480*/  LOP3.LUT R0, R7, 0xffff0000, RZ, 0xc0, !PT ;  /* 0xffff000007007812 */ /* 0x000fe400078ec0ff */
[----:B------:R-:W-:-:S02]  /*f490*/  LOP3.LUT R4, R10, 0xffff0000, RZ, 0xc0, !PT ;  /* 0xffff00000a047812 */ /* 0x000fc400078ec0ff */
[----:B------:R-:W-:Y:S02]  /*f4a0*/  LOP3.LUT R11, R8, 0xffff0000, RZ, 0xc0, !PT ;  /* 0xffff0000080b7812 */ /* 0x000fe400078ec0ff */
[----:B------:R-:W-:Y:S02]  /*f4b0*/  LOP3.LUT R2, R6, 0xffff0000, RZ, 0xc0, !PT ;  /* 0xffff000006027812 */ /* 0x000fe400078ec0ff */
[----:B------:R-:W-:Y:S02]  /*f4c0*/  LOP3.LUT R7, R12, 0xffff0000, RZ, 0xc0, !PT ;  /* 0xffff00000c077812 */ /* 0x000fe400078ec0ff */
[----:B------:R-:W-:Y:S01]  /*f4d0*/  LOP3.LUT R10, R15, 0xffff0000, RZ, 0xc0, !PT ;  /* 0xffff00000f0a7812 */ /* 0x000fe200078ec0ff */
[C---:B------:R-:W-:Y:S01]  /*f4e0*/  FMUL.FTZ R5, R2.reuse, R11 ;  /* 0x0000000b02057220 */ /* 0x040fe20000410000 */
[----:B------:R-:W-:Y:S01]  /*f4f0*/  LOP3.LUT R8, R17, 0xffff0000, RZ, 0xc0, !PT ;  /* 0xffff000011087812 */ /* 0x000fe200078ec0ff */
[----:B------:R-:W-:Y:S02]  /*f500*/  FMUL.FTZ R6, R2, R7 ;  /* 0x0000000702067220 */ /* 0x000fe40000410000 */
[----:B------:R-:W-:-:S02]  /*f510*/  FMUL.FTZ R2, R0, R10 ;  /* 0x0000000a00027220 */ /* 0x000fc40000410000 */
        /* <DEDUP_REMOVED lines=8> */
[----:B------:R-:W-:Y:S02]  /*f5a0*/  F2FP.BF16.PACK_AB R10, R7, R14 ;  /* 0x0000000e070a723e */ /* 0x000fe400000010ff */
[----:B------:R-:W-:-:S02]  /*f5b0*/  F2FP.BF16.PACK_AB R11, R2, R23 ;  /* 0x00000017020b723e */ /* 0x000fc400000010ff */
[----:B------:R-:W-:Y:S02]  /*f5c0*/  F2FP.BF16.PACK_AB R6, R6, R13 ;  /* 0x0000000d0606723e */ /* 0x000fe400000010ff */
[----:B------:R-:W-:Y:S01]  /*f5d0*/  F2FP.BF16.PACK_AB R7, R0, R22 ;  /* 0x000000160007723e */ /* 0x000fe200000010ff */
[----:B------:R1:W-:Y:S04]  /*f5e0*/  STS.128 [R28], R8 ;  /* 0x000000081c007388 */ /* 0x0003e80000000c00 */
[----:B------:R1:W-:Y:S02]  /*f5f0*/  STS.128 [R20+0x10080], R4 ;  /* 0x0100800414007388 */ /* 0x0003e40000000c00 */
.L_x_824:
[----:B------:R-:W-:Y:S05]  /*f600*/  BSYNC B1 ;  /* 0x0000000000017941 */ /* 0x000fea0003800000 */
.L_x_823:
        /* <DEDUP_REMOVED lines=16> */
[----:B------:R-:W-:Y:S01]  /*f710*/  IMAD.MOV.U32 R0, RZ, RZ, c[0x0][0x27c] ;  /* 0x00009f00ff007624 */ /* 0x000fe200078e00ff */
[----:B------:R-:W-:Y:S02]  /*f720*/  SHF.R.U64 R14, R56, 0x10, R57 ;  /* 0x00000010380e7819 */ /* 0x000fe40000001239 */
[----:B------:R-:W-:Y:S02]  /*f730*/  SHF.R.U64 R17, R58, 0x10, R59 ;  /* 0x000000103a117819 */ /* 0x000fe4000000123b */
[----:B------:R-:W-:-:S02]  /*f740*/  LEA.HI R0, R0, R228, RZ, 0x1d ;  /* 0x000000e400007211 */ /* 0x000fc400078fe8ff */
[----:B------:R-:W-:Y:S02]  /*f750*/  PRMT R14, R99, 0x5432, R14 ;  /* 0x00005432630e7816 */ /* 0x000fe4000000000e */
[----:B------:R-:W-:Y:S01]  /*f760*/  SHF.R.S32.HI R3, RZ, 0x1f, R0 ;  /* 0x0000001fff037819 */ /* 0x000fe20000011400 */
[----:B------:R-:W-:Y:S01]  /*f770*/  IMAD.SHL.U32 R2, R0, 0x8, RZ ;  /* 0x0000000800027824 */ /* 0x000fe200078e00ff */
[----:B------:R-:W-:Y:S01]  /*f780*/  SHF.R.U32.HI R18, RZ, 0x10, R59 ;  /* 0x00000010ff127819 */ /* 0x000fe2000001163b */
[----:B------:R-:W-:Y:S01]  /*f790*/  IMAD.U32 R31, R14, 0x10000, RZ ;  /* 0x000100000e1f7824 */ /* 0x000fe200078e00ff */
[----:B------:R-:W-:Y:S02]  /*f7a0*/  LEA.HI R0, R3, R0, RZ, 0x3 ;  /* 0x0000000003007211 */ /* 0x000fe400078f18ff */
[----:B------:R-:W-:Y:S02]  /*f7b0*/  LOP3.LUT R2, R38, 0x38, R2, 0xf8, !PT ;  /* 0x0000003826027812 */ /* 0x000fe400078ef802 */
[----:B------:R-:W-:Y:S01]  /*f7c0*/  SHF.R.U64 R3, R54, 0x10, R55 ;  /* 0x0000001036037819 */ /* 0x000fe20000001237 */
[----:B------:R-:W-:Y:S01]  /*f7d0*/  IMAD.SHL.U32 R0, R0, 0x400, RZ ;  /* 0x0000040000007824 */ /* 0x000fe200078e00ff */
[----:B------:R-:W-:-:S02]  /*f7e0*/  LOP3.LUT R2, R2, R37, RZ, 0x3c, !PT ;  /* 0x0000002502027212 */ /* 0x000fc400078e3cff */
[----:B------:R-:W-:Y:S02]  /*f7f0*/  SHF.R.U32.HI R13, RZ, 0x10, R57 ;  /* 0x00000010ff0d7819 */ /* 0x000fe40000011639 */
[----:B------:R-:W-:Y:S02]  /*f800*/  LOP3.LUT R0, R0, 0x7fffe000, RZ, 0xc0, !PT ;  /* 0x7fffe00000007812 */ /* 0x000fe400078ec0ff */
[----:B------:R-:W-:Y:S02]  /*f810*/  PRMT R23, R100, 0x5432, R17 ;  /* 0x0000543264177816 */ /* 0x000fe40000000011 */
[----:B-----5:R-:W-:Y:S02]  /*f820*/  IADD3 R0, R2, R0, R36 ;  /* 0x0000000002007210 */ /* 0x020fe40007ffe024 */
[----:B------:R-:W-:Y:S02]  /*f830*/  SHF.R.U32.HI R2, RZ, 0x10, R53 ;  /* 0x00000010ff027819 */ /* 0x000fe40000011635 */
[----:B------:R-:W-:Y:S01]  /*f840*/  SHF.R.U32.HI R12, RZ, 0x10, R55 ;  /* 0x00000010ff0c7819 */ /* 0x000fe20000011637 */
[----:B-1----:R-:W-:Y:S01]  /*f850*/  IMAD.SHL.U32 R28, R0, 0x2, RZ ;  /* 0x00000002001c7824 */ /* 0x002fe200078e00ff */
[----:B------:R-:W-:-:S02]  /*f860*/  SHF.R.U64 R0, R52, 0x10, R53 ;  /* 0x0000001034007819 */ /* 0x000fc40000001235 */
[----:B------:R-:W-:Y:S02]  /*f870*/  PRMT R26, R102, 0x5432, R3 ;  /* 0x00005432661a7816 */ /* 0x000fe40000000003 */
[----:B------:R-:W1:Y:S01]  /*f880*/  LDS.128 R4, [R28+0x10080] ;  /* 0x010080001c047984 */ /* 0x000e620000000c00 */
[----:B------:R-:W-:Y:S02]  /*f890*/  PRMT R16, R101, 0x5432, R0 ;  /* 0x0000543265107816 */ /* 0x000fe40000000000 */
[----:B------:R-:W-:Y:S02]  /*f8a0*/  PRMT R22, R100, 0x5410, R18 ;  /* 0x0000541064167816 */ /* 0x000fe40000000012 */
[----:B------:R-:W-:Y:S01]  /*f8b0*/  PRMT R13, R99, 0x5410, R13 ;  /* 0x00005410630d7816 */ /* 0x000fe2000000000d */
[----:B------:R-:W-:Y:S01]  /*f8c0*/  IMAD.U32 R29, R16, 0x10000, RZ ;  /* 0x00010000101d7824 */ /* 0x000fe200078e00ff */
[----:B------:R-:W-:Y:S01]  /*f8d0*/  PRMT R15, R101, 0x5410, R2 ;  /* 0x00005410650f7816 */ /* 0x000fe20000000002 */
[----:B------:R-:W-:Y:S01]  /*f8e0*/  IMAD.U32 R32, R22, 0x10000, RZ ;  /* 0x0001000016207824 */ /* 0x000fe200078e00ff */
[----:B------:R-:W-:Y:S01]  /*f8f0*/  PRMT R24, R102, 0x5410, R12 ;  /* 0x0000541066187816 */ /* 0x000fe2000000000c */
[----:B------:R-:W-:Y:S01]  /*f900*/  IMAD.U32 R33, R13, 0x10000, RZ ;  /* 0x000100000d217824 */ /* 0x000fe200078e00ff */
[----:B------:R-:W-:-:S02]  /*f910*/  LOP3.LUT R34, R14, 0xffff0000, RZ, 0xc0, !PT ;  /* 0xffff00000e227812 */ /* 0x000fc400078ec0ff */
[----:B-1----:R-:W-:Y:S01]  /*f920*/  LOP3.LUT R3, R6, 0xffff0000, RZ, 0xc0, !PT ;  /* 0xffff000006037812 */ /* 0x002fe200078ec0ff */
[C---:B------:R-:W-:Y:S01]  /*f930*/  IMAD.U32 R2, R7.reuse, 0x10000, RZ ;  /* 0x0001000007027824 */ /* 0x040fe200078e00ff */
[----:B------:R-:W-:Y:S01]  /*f940*/  LOP3.LUT R0, R7, 0xffff0000, RZ, 0xc0, !PT ;  /* 0xffff000007007812 */ /* 0x000fe200078ec0ff */
[----:B----4-:R-:W1:Y:S02]  /*f950*/  LDS.128 R8, [R35] ;  /* 0x0000000023087984 */ /* 0x010e640000000c00 */
[C---:B-1----:R-:W-:Y:S01]  /*f960*/  IMAD.U32 R20, R10.reuse, 0x10000, RZ ;  /* 0x000100000a147824 */ /* 0x042fe200078e00ff */
[----:B------:R-:W-:Y:S01]  /*f970*/  LOP3.LUT R25, R10, 0xffff0000, RZ, 0xc0, !PT ;  /* 0xffff00000a197812 */ /* 0x000fe200078ec0ff */
[----:B------:R-:W-:Y:S01]  /*f980*/  IMAD.U32 R10, R4, 0x10000, RZ ;  /* 0x00010000040a7824 */ /* 0x000fe200078e00ff */
[C---:B------:R-:W-:Y:S01]  /*f990*/  SHF.L.U32 R17, R9.reuse, 0x10, RZ ;  /* 0x0000001009117819 */ /* 0x040fe200000006ff */
[----:B------:R-:W-:Y:S01]  /*f9a0*/  IMAD.U32 R18, R8, 0x10000, RZ ;  /* 0x0001000008127824 */ /* 0x000fe200078e00ff */
[----:B------:R-:W-:Y:S01]  /*f9b0*/  LOP3.LUT R19, R9, 0xffff0000, RZ, 0xc0, !PT ;  /* 0xffff000009137812 */ /* 0x000fe200078ec0ff */
[----:B------:R-:W-:Y:S01]  /*f9c0*/  FMUL.FTZ R27, R10, R31 ;  /* 0x0000001f0a1b7220 */ /* 0x000fe20000410000 */
[----:B------:R-:W-:Y:S01]  /*f9d0*/  LOP3.LUT R9, R4, 0xffff0000, RZ, 0xc0, !PT ;  /* 0xffff000004097812 */ /* 0x000fe200078ec0ff */
[----:B------:R-:W-:Y:S01]  /*f9e0*/  IMAD.U32 R12, R11, 0x10000, RZ ;  /* 0x000100000b0c7824 */ /* 0x000fe200078e00ff */
[----:B------:R-:W-:Y:S01]  /*f9f0*/  SHF.L.U32 R4, R6, 0x10, RZ ;  /* 0x0000001006047819 */ /* 0x000fe200000006ff */
[-C--:B------:R-:W-:Y:S01]  /*fa00*/  FMUL.FTZ R6, R10, R29.reuse ;  /* 0x0000001d0a067220 */ /* 0x080fe20000410000 */
[----:B------:R-:W-:Y:S01]  /*fa10*/  LOP3.LUT R21, R8, 0xffff0000, RZ, 0xc0, !PT ;  /* 0xffff000008157812 */ /* 0x000fe200078ec0ff */
[C---:B------:R-:W-:Y:S01]  /*fa20*/  FFMA.FTZ R30, R18.reuse, R29, -R27 ;  /* 0x0000001d121e7223 */ /* 0x040fe2000001081b */
[----:B------:R-:W-:Y:S01]  /*fa30*/  SHF.L.U32 R8, R5, 0x10, RZ ;  /* 0x0000001005087819 */ /* 0x000fe200000006ff */
[----:B------:R-:W-:Y:S01]  /*fa40*/  FFMA.FTZ R29, R18, R31, R6 ;  /* 0x0000001f121d7223 */ /* 0x000fe20000010006 */
[----:B------:R-:W-:Y:S01]  /*fa50*/  SHF.L.U32 R18, R24, 0x10, RZ ;  /* 0x0000001018127819 */ /* 0x000fe200000006ff */
[----:B------:R-:W-:Y:S01]  /*fa60*/  IMAD.U32 R27, R15, 0x10000, RZ ;  /* 0x000100000f1b7824 */ /* 0x000fe200078e00ff */
[----:B------:R-:W-:Y:S01]  /*fa70*/  LOP3.LUT R5, R5, 0xffff0000, RZ, 0xc0, !PT ;  /* 0xffff000005057812 */ /* 0x000fe200078ec0ff */
[C---:B------:R-:W-:Y:S01]  /*fa80*/  FMUL.FTZ R10, R8.reuse, R33 ;  /* 0x00000021080a7220 */ /* 0x040fe20000410000 */
[----:B------:R-:W-:Y:S01]  /*fa90*/  LOP3.LUT R15, R15, 0xffff0000, RZ, 0xc0, !PT ;  /* 0xffff00000f0f7812 */ /* 0x000fe200078ec0ff */
[----:B------:R-:W-:Y:S01]  /*faa0*/  FMUL.FTZ R7, R8, R27 ;  /* 0x0000001b08077220 */ /* 0x000fe20000410000 */
[----:B------:R-:W-:Y:S01]  /*fab0*/  LOP3.LUT R11, R11, 0xffff0000, RZ, 0xc0, !PT ;  /* 0xffff00000b0b7812 */ /* 0x000fe200078ec0ff */
[----:B------:R-:W-:-:S02]  /*fac0*/  FMUL.FTZ R6, R2, R32 ;  /* 0x0000002002067220 */ /* 0x000fc40000410000 */
[----:B------:R-:W-:Y:S02]  /*fad0*/  FMUL.FTZ R2, R2, R18 ;  /* 0x0000001202027220 */ /* 0x000fe40000410000 */
[C---:B------:R-:W-:Y:S02]  /*fae0*/  FFMA.FTZ R27, R17.reuse, R27, -R10 ;  /* 0x0000001b111b7223 */ /* 0x040fe4000001080a */
[----:B------:R-:W-:Y:S01]  /*faf0*/  FFMA.FTZ R17, R17, R33, R7 ;  /* 0x0000002111117223 */ /* 0x000fe20000010007 */
[----:B------:R-:W-:Y:S01]  /*fb00*/  LOP3.LUT R7, R16, 0xffff0000, RZ, 0xc0, !PT ;  /* 0xffff000010077812 */ /* 0x000fe200078ec0ff */
[C---:B------:R-:W-:Y:S01]  /*fb10*/  FFMA.FTZ R14, R12.reuse, R32, R2 ;  /* 0x000000200c0e7223 */ /* 0x040fe20000010002 */
[----:B------:R-:W-:Y:S01]  /*fb20*/  LOP3.LUT R16, R23, 0xffff0000, RZ, 0xc0, !PT ;  /* 0xffff000017107812 */ /* 0x000fe200078ec0ff */
[----:B------:R-:W-:Y:S01]  /*fb30*/  FFMA.FTZ R18, R12, R18, -R6 ;  /* 0x000000120c127223 */ /* 0x000fe20000010806 */
[----:B------:R-:W-:Y:S01]  /*fb40*/  LOP3.LUT R12, R13, 0xffff0000, RZ, 0xc0, !PT ;  /* 0xffff00000d0c7812 */ /* 0x000fe200078ec0ff */
[----:B------:R-:W-:-:S02]  /*fb50*/  FMUL.FTZ R2, R9, R34 ;  /* 0x0000002209027220 */ /* 0x000fc40000410000 */
[----:B------:R-:W-:Y:S02]  /*fb60*/  IMAD.U32 R31, R23, 0x10000, RZ ;  /* 0x00010000171f7824 */ /* 0x000fe400078e00ff */
[-C--:B------:R-:W-:Y:S02]  /*fb70*/  FFMA.FTZ R8, R21, R7.reuse, -R2 ;  /* 0x0000000715087223 */ /* 0x080fe40000010802 */
[----:B------:R-:W-:Y:S02]  /*fb80*/  FMUL.FTZ R6, R9, R7 ;  /* 0x0000000709067220 */ /* 0x000fe40000410000 */
[C---:B------:R-:W-:Y:S01]  /*fb90*/  FMUL.FTZ R2, R5.reuse, R15 ;  /* 0x0000000f05027220 */ /* 0x040fe20000410000 */
[----:B------:R-:W-:Y:S01]  /*fba0*/  F2FP.BF16.PACK_AB R8, R8, R30 ;  /* 0x0000001e0808723e */ /* 0x000fe200000010ff */
[----:B------:R-:W-:Y:S02]  /*fbb0*/  IMAD.U32 R10, R26, 0x10000, RZ ;  /* 0x000100001a0a7824 */ /* 0x000fe400078e00ff */
[----:B------:R-:W-:-:S02]  /*fbc0*/  FMUL.FTZ R7, R5, R12 ;  /* 0x0000000c05077220 */ /* 0x000fc40000410000 */
[----:B------:R-:W-:Y:S02]  /*fbd0*/  FMUL.FTZ R5, R4, R31 ;  /* 0x0000001f04057220 */ /* 0x000fe40000410000 */
[----:B------:R-:W-:Y:S02]  /*fbe0*/  FFMA.FTZ R12, R19, R12, R2 ;  /* 0x0000000c130c7223 */ /* 0x000fe40000010002 */
[----:B------:R-:W-:Y:S01]  /*fbf0*/  FFMA.FTZ R13, R21, R34, R6 ;  /* 0x00000022150d7223 */ /* 0x000fe20000010006 */
[----:B------:R-:W-:Y:S01]  /*fc00*/  LOP3.LUT R6, R26, 0xffff0000, RZ, 0xc0, !PT ;  /* 0xffff00001a067812 */ /* 0x000fe200078ec0ff */
[----:B------:R-:W-:Y:S01]  /*fc10*/  FFMA.FTZ R9, R19, R15, -R7 ;  /* 0x0000000f13097223 */ /* 0x000fe20000010807 */
[----:B------:R-:W-:Y:S01]  /*fc20*/  LOP3.LUT R15, R22, 0xffff0000, RZ, 0xc0, !PT ;  /* 0xffff0000160f7812 */ /* 0x000fe200078ec0ff */
[-C--:B------:R-:W-:Y:S02]  /*fc30*/  FMUL.FTZ R2, R4, R10.reuse ;  /* 0x0000000a04027220 */ /* 0x080fe40000410000 */
[----:B------:R-:W-:Y:S01]  /*fc40*/  FFMA.FTZ R10, R20, R10, -R5 ;  /* 0x0000000a140a7223 */ /* 0x000fe20000010805 */
[----:B------:R-:W-:Y:S01]  /*fc50*/  LOP3.LUT R5, R24, 0xffff0000, RZ, 0xc0, !PT ;  /* 0xffff000018057812 */ /* 0x000fe200078ec0ff */
[----:B------:R-:W-:Y:S01]  /*fc60*/  FFMA.FTZ R7, R20, R31, R2 ;  /* 0x0000001f14077223 */ /* 0x000fe20000010002 */
[----:B------:R-:W-:Y:S01]  /*fc70*/  F2FP.BF16.PACK_AB R9, R9, R27 ;  /* 0x0000001b0909723e */ /* 0x000fe200000010ff */
[----:B------:R-:W-:-:S02]  /*fc80*/  FMUL.FTZ R4, R3, R16 ;  /* 0x0000001003047220 */ /* 0x000fc40000410000 */
[-C--:B------:R-:W-:Y:S02]  /*fc90*/  FMUL.FTZ R3, R3, R6.reuse ;  /* 0x0000000603037220 */ /* 0x080fe40000410000 */
[C---:B------:R-:W-:Y:S02]  /*fca0*/  FMUL.FTZ R2, R0.reuse, R15 ;  /* 0x0000000f00027220 */ /* 0x040fe40000410000 */
[----:B------:R-:W-:Y:S02]  /*fcb0*/  FMUL.FTZ R0, R0, R5 ;  /* 0x0000000500007220 */ /* 0x000fe40000410000 */
[----:B------:R-:W-:Y:S01]  /*fcc0*/  FFMA.FTZ R6, R25, R6, -R4 ;  /* 0x0000000619067223 */ /* 0x000fe20000010804 */
[----:B------:R-:W-:Y:S01]  /*fcd0*/  F2FP.BF16.PACK_AB R4, R13, R29 ;  /* 0x0000001d0d04723e */ /* 0x000fe200000010ff */
[----:B------:R-:W-:Y:S02]  /*fce0*/  FFMA.FTZ R3, R25, R16, R3 ;  /* 0x0000001019037223 */ /* 0x000fe40000010003 */
[C---:B------:R-:W-:Y:S01]  /*fcf0*/  FFMA.FTZ R2, R11.reuse, R5, -R2 ;  /* 0x000000050b027223 */ /* 0x040fe20000010802 */
[----:B------:R-:W-:Y:S01]  /*fd00*/  F2FP.BF16.PACK_AB R10, R6, R10 ;  /* 0x0000000a060a723e */ /* 0x000fe200000010ff */
[----:B------:R-:W-:Y:S01]  /*fd10*/  FFMA.FTZ R0, R11, R15, R0 ;  /* 0x0000000f0b007223 */ /* 0x000fe20000010000 */
[----:B------:R-:W-:-:S02]  /*fd20*/  F2FP.BF16.PACK_AB R6, R3, R7 ;  /* 0x000000070306723e */ /* 0x000fc400000010ff */
[----:B------:R-:W-:Y:S02]  /*fd30*/  F2FP.BF16.PACK_AB R11, R2, R18 ;  /* 0x00000012020b723e */ /* 0x000fe400000010ff */
[----:B------:R-:W-:Y:S02]  /*fd40*/  F2FP.BF16.PACK_AB R5, R12, R17 ;  /* 0x000000110c05723e */ /* 0x000fe400000010ff */
[----:B------:R-:W-:Y:S01]  /*fd50*/  F2FP.BF16.PACK_AB R7, R0, R14 ;  /* 0x0000000e0007723e */ /* 0x000fe200000010ff */
[----:B------:R1:W-:Y:S04]  /*fd60*/  STS.128 [R35], R8 ;  /* 0x0000000823007388 */ /* 0x0003e80000000c00 */
[----:B------:R1:W-:Y:S02]  /*fd70*/  STS.128 [R28+0x10080], R4 ;  /* 0x010080041c007388 */ /* 0x0003e40000000c00 */
.L_x_830:
[----:B------:R-:W-:Y:S05]  /*fd80*/  BSYNC B0 ;  /* 0x0000000000007941 */ /* 0x000fea0003800000 */
.L_x_829:
[----:B------:R-:W-:-:S13]  /*fd90*/  ISETP.GE.AND P0, PT, R137, c[0x0][0x27c], PT ;  /* 0x00009f0089007a0c */ /* 0x000fda0003f06270 */
[----:B------:R-:W-:Y:S05]  /*fda0*/  @P0 BRA `(.L_x_828) ;  /* 0x0000069000000947 */ /* 0x000fea0003800000 */
[----:B------:R-:W4:Y:S04]  /*fdb0*/  LDL R2, [R1+0xc] ;  /* 0x00000c0001027983 */ /* 0x000f280000100800 */
[----:B-12---:R-:W2:Y:S01]  /*fdc0*/  LDL R35, [R1+0x20] ;  /* 0x0000200001237983 */ /* 0x006ea20000100800 */
[----:B------:R-:W-:Y:S01]  /*fdd0*/  IMAD.MOV.U32 R0, RZ, RZ, c[0x0][0x27c] ;  /* 0x00009f00ff007624 */ /* 0x000fe200078e00ff */
[----:B------:R-:W-:Y:S02]  /*fde0*/  SHF.R.U64 R14, R68, 0x10, R69 ;  /* 0x00000010440e7819 */ /* 0x000fe40000001245 */
[----:B------:R-:W-:Y:S02]  /*fdf0*/  SHF.R.U64 R17, R70, 0x10, R71 ;  /* 0x0000001046117819 */ /* 0x000fe40000001247 */
[----:B------:R-:W-:-:S02]  /*fe00*/  PRMT R14, R103, 0x5432, R14 ;  /* 0x00005432670e7816 */ /* 0x000fc4000000000e */
[----:B------:R-:W-:Y:S02]  /*fe10*/  SHF.R.U32.HI R18, RZ, 0x10, R71 ;  /* 0x00000010ff127819 */ /* 0x000fe40000011647 */
[----:B------:R-:W-:Y:S01]  /*fe20*/  SHF.R.U32.HI R13, RZ, 0x10, R69 ;  /* 0x00000010ff0d7819 */ /* 0x000fe20000011645 */
[----:B------:R-:W-:Y:S01]  /*fe30*/  IMAD.U32 R31, R14, 0x10000, RZ ;  /* 0x000100000e1f7824 */ /* 0x000fe200078e00ff */
[C---:B------:R-:W-:Y:S02]  /*fe40*/  PRMT R23, R104.reuse, 0x5432, R17 ;  /* 0x0000543268177816 */ /* 0x040fe40000000011 */
[----:B------:R-:W-:Y:S02]  /*fe50*/  SHF.R.U32.HI R12, RZ, 0x10, R67 ;  /* 0x00000010ff0c7819 */ /* 0x000fe40000011643 */
[----:B------:R-:W-:Y:S02]  /*fe60*/  PRMT R22, R104, 0x5410, R18 ;  /* 0x0000541068167816 */ /* 0x000fe40000000012 */
[----:B------:R-:W-:-:S02]  /*fe70*/  PRMT R13, R103, 0x5410, R13 ;  /* 0x00005410670d7816 */ /* 0x000fc4000000000d */
[----:B------:R-:W-:Y:S01]  /*fe80*/  PRMT R24, R106, 0x5410, R12 ;  /* 0x000054106a187816 */ /* 0x000fe2000000000c */
[----:B------:R-:W-:Y:S01]  /*fe90*/  IMAD.U32 R32, R22, 0x10000, RZ ;  /* 0x0001000016207824 */ /* 0x000fe200078e00ff */
[----:B------:R-:W-:Y:S01]  /*fea0*/  LOP3.LUT R34, R14, 0xffff0000, RZ, 0xc0, !PT ;  /* 0xffff00000e227812 */ /* 0x000fe200078ec0ff */
[----:B------:R-:W-:Y:S01]  /*feb0*/  IMAD.U32 R33, R13, 0x10000, RZ ;  /* 0x000100000d217824 */ /* 0x000fe200078e00ff */
[----:B----4-:R-:W-:-:S04]  /*fec0*/  LEA.HI R0, R0, R2, RZ, 0x1d ;  /* 0x0000000200007211 */ /* 0x010fc800078fe8ff */
[----:B------:R-:W-:Y:S01]  /*fed0*/  SHF.R.S32.HI R2, RZ, 0x1f, R0 ;  /* 0x0000001fff027819 */ /* 0x000fe20000011400 */
[----:B------:R-:W-:Y:S01]  /*fee0*/  IMAD.SHL.U32 R3, R0, 0x8, RZ ;  /* 0x0000000800037824 */ /* 0x000fe200078e00ff */
[----:B--2---:R-:W1:Y:S02]  /*fef0*/  LDS.128 R8, [R35] ;  /* 0x0000000023087984 */ /* 0x004e640000000c00 */
[----:B------:R-:W-:Y:S02]  /*ff00*/  LEA.HI R0, R2, R0, RZ, 0x3 ;  /* 0x0000000002007211 */ /* 0x000fe400078f18ff */
[----:B------:R-:W-:Y:S02]  /*ff10*/  LOP3.LUT R2, R38, 0x38, R3, 0xf8, !PT ;  /* 0x0000003826027812 */ /* 0x000fe400078ef803 */
[----:B------:R-:W-:Y:S01]  /*ff20*/  SHF.R.U64 R3, R66, 0x10, R67 ;  /* 0x0000001042037819 */ /* 0x000fe20000001243 */
[----:B------:R-:W-:Y:S01]  /*ff30*/  IMAD.SHL.U32 R0, R0, 0x400, RZ ;  /* 0x0000040000007824 */ /* 0x000fe200078e00ff */
[----:B------:R-:W-:-:S02]  /*ff40*/  LOP3.LUT R2, R2, R37, RZ, 0x3c, !PT ;  /* 0x0000002502027212 */ /* 0x000fc400078e3cff */
[----:B------:R-:W-:Y:S02]  /*ff50*/  PRMT R26, R106, 0x5432, R3 ;  /* 0x000054326a1a7816 */ /* 0x000fe40000000003 */
[----:B------:R-:W-:-:S04]  /*ff60*/  LOP3.LUT R0, R0, 0x7fffe000, RZ, 0xc0, !PT ;  /* 0x7fffe00000007812 */ /* 0x000fc800078ec0ff */
[----:B-----5:R-:W-:Y:S02]  /*ff70*/  IADD3 R0, R2, R0, R36 ;  /* 0x0000000002007210 */ /* 0x020fe40007ffe024 */
[----:B------:R-:W-:-:S03]  /*ff80*/  SHF.R.U32.HI R2, RZ, 0x10, R65 ;  /* 0x00000010ff027819 */ /* 0x000fc60000011641 */
[----:B------:R-:W-:Y:S01]  /*ff90*/  IMAD.SHL.U32 R28, R0, 0x2, RZ ;  /* 0x00000002001c7824 */ /* 0x000fe200078e00ff */
[----:B------:R-:W-:Y:S02]  /*ffa0*/  SHF.R.U64 R0, R64, 0x10, R65 ;  /* 0x0000001040007819 */ /* 0x000fe40000001241 */
[C---:B------:R-:W-:Y:S02]  /*ffb0*/  PRMT R15, R105.reuse, 0x5410, R2 ;  /* 0x00005410690f7816 */ /* 0x040fe40000000002 */
[----:B------:R-:W2:Y:S01]  /*ffc0*/  LDS.128 R4, [R28+0x10080] ;  /* 0x010080001c047984 */ /* 0x000ea20000000c00 */
[----:B------:R-:W-:-:S05]  /*ffd0*/  PRMT R16, R105, 0x5432, R0 ;  /* 0x0000543269107816 */ /* 0x000fca0000000000 */
[----:B------:R-:W-:Y:S02]  /*ffe0*/  IMAD.U32 R29, R16, 0x10000, RZ ;  /* 0x00010000101d7824 */ /* 0x000fe400078e00ff */
[C---:B-1----:R-:W-:Y:S01]  /*fff0*/  IMAD.U32 R20, R10.reuse, 0x10000, RZ ;  /* 0x000100000a147824 */ /* 0x042fe200078e00ff */
[----:B------:R-:W-:Y:S01]  /*10000*/  LOP3.LUT R25, R10, 0xffff0000, RZ, 0xc0, !PT ;  /* 0xffff00000a197812 */ /* 0x000fe200078ec0ff */
[C---:B------:R-:W-:Y:S01]  /*10010*/  IMAD.U32 R18, R8.reuse, 0x10000, RZ ;  /* 0x0001000008127824 */ /* 0x040fe200078e00ff */
[----:B------:R-:W-:Y:S01]  /*10020*/  SHF.L.U32 R17, R9, 0x10, RZ ;  /* 0x0000001009117819 */ /* 0x000fe200000006ff */
[----:B------:R-:W-:Y:S01]  /*10030*/  IMAD.U32 R12, R11, 0x10000, RZ ;  /* 0x000100000b0c7824 */ /* 0x000fe200078e00ff */
[----:B------:R-:W-:Y:S02]  /*10040*/  LOP3.LUT R19, R9, 0xffff0000, RZ, 0xc0, !PT ;  /* 0xffff000009137812 */ /* 0x000fe400078ec0ff */
[----:B------:R-:W-:Y:S02]  /*10050*/  LOP3.LUT R21, R8, 0xffff0000, RZ, 0xc0, !PT ;  /* 0xffff000008157812 */ /* 0x000fe400078ec0ff */
[----:B------:R-:W-:Y:S01]  /*10060*/  LOP3.LUT R11, R11, 0xffff0000, RZ, 0xc0, !PT ;  /* 0xffff00000b0b7812 */ /* 0x000fe200078ec0ff */
[C---:B--2---:R-:W-:Y:S01]  /*10070*/  IMAD.U32 R10, R4.reuse, 0x10000, RZ ;  /* 0x00010000040a7824 */ /* 0x044fe200078e00ff */
[----:B------:R-:W-:Y:S01]  /*10080*/  LOP3.LUT R9, R4, 0xffff0000, RZ, 0xc0, !PT ;  /* 0xffff000004097812 */ /* 0x000fe200078ec0ff */
[----:B------:R-:W-:Y:S01]  /*10090*/  IMAD.U32 R2, R7, 0x10000, RZ ;  /* 0x0001000007027824 */ /* 0x000fe200078e00ff */
[----:B------:R-:W-:Y:S01]  /*100a0*/  SHF.L.U32 R4, R6, 0x10, RZ ;  /* 0x0000001006047819 */ /* 0x000fe200000006ff */
[----:B------:R-:W-:Y:S01]  /*100b0*/  FMUL.FTZ R27, R10, R31 ;  /* 0x0000001f0a1b7220 */ /* 0x000fe20000410000 */
[----:B------:R-:W-:Y:S01]  /*100c0*/  LOP3.LUT R3, R6, 0xffff0000, RZ, 0xc0, !PT ;  /* 0xffff000006037812 */ /* 0x000fe200078ec0ff */
[-C--:B------:R-:W-:Y:S01]  /*100d0*/  FMUL.FTZ R6, R10, R29.reuse ;  /* 0x0000001d0a067220 */ /* 0x080fe20000410000 */
[----:B------:R-:W-:Y:S01]  /*100e0*/  SHF.L.U32 R8, R5, 0x10, RZ ;  /* 0x0000001005087819 */ /* 0x000fe200000006ff */
[C---:B------:R-:W-:Y:S01]  /*100f0*/  FFMA.FTZ R30, R18.reuse, R29, -R27 ;  /* 0x0000001d121e7223 */ /* 0x040fe2000001081b */
[----:B------:R-:W-:Y:S01]  /*10100*/  LOP3.LUT R0, R7, 0xffff0000, RZ, 0xc0, !PT ;  /* 0xffff000007007812 */ /* 0x000fe200078ec0ff */
[----:B------:R-:W-:Y:S01]  /*10110*/  FFMA.FTZ R29, R18, R31, R6 ;  /* 0x0000001f121d7223 */ /* 0x000fe20000010006 */
[----:B------:R-:W-:Y:S01]  /*10120*/  SHF.L.U32 R18, R24, 0x10, RZ ;  /* 0x0000001018127819 */ /* 0x000fe200000006ff */
[----:B------:R-:W-:Y:S01]  /*10130*/  IMAD.U32 R27, R15, 0x10000, RZ ;  /* 0x000100000f1b7824 */ /* 0x000fe200078e00ff */
[----:B------:R-:W-:Y:S01]  /*10140*/  LOP3.LUT R5, R5, 0xffff0000, RZ, 0xc0, !PT ;  /* 0xffff000005057812 */ /* 0x000fe200078ec0ff */
[C---:B------:R-:W-:Y:S01]  /*10150*/  FMUL.FTZ R10, R8.reuse, R33 ;  /* 0x00000021080a7220 */ /* 0x040fe20000410000 */
[----:B------:R-:W-:Y:S01]  /*10160*/  LOP3.LUT R15, R15, 0xffff0000, RZ, 0xc0, !PT ;  /* 0xffff00000f0f7812 */ /* 0x000fe200078ec0ff */
[----:B------:R-:W-:-:S02]  /*10170*/  FMUL.FTZ R7, R8, R27 ;  /* 0x0000001b08077220 */ /* 0x000fc40000410000 */
[C---:B------:R-:W-:Y:S02]  /*10180*/  FMUL.FTZ R6, R2.reuse, R32 ;  /* 0x0000002002067220 */ /* 0x040fe40000410000 */
        /* <DEDUP_REMOVED lines=43> */
.L_x_828:
[----:B------:R-:W-:Y:S05]  /*10440*/  BSYNC B1 ;  /* 0x0000000000017941 */ /* 0x000fea0003800000 */
.L_x_827:
[----:B------:R-:W-:-:S04]  /*10450*/  IADD3 R0, R211, 0x60, RZ ;  /* 0x00000060d3007810 */ /* 0x000fc80007ffe0ff */
        /* <DEDUP_REMOVED lines=13> */
[----:B-12---:R-:W2:Y:S01]  /*10530*/  LDL R35, [R1+0x2c] ;  /* 0x00002c0001237983 */ /* 0x006ea20000100800 */
        /* <DEDUP_REMOVED lines=20> */
[----:B------:R-:W-:Y:S01]  /*10680*/  IMAD.SHL.U32 R28, R0, 0x2, RZ ;  /* 0x00000002001c7824 */ /* 0x000fe200078e00ff */
        /* <DEDUP_REMOVED lines=15> */
[----:B--2---:R-:W1:Y:S02]  /*10780*/  LDS.128 R8, [R35] ;  /* 0x0000000023087984 */ /* 0x004e640000000c00 */
        /* <DEDUP_REMOVED lines=66> */
.L_x_832:
[----:B------:R-:W-:Y:S05]  /*10bb0*/  BSYNC B0 ;  /* 0x0000000000007941 */ /* 0x000fea0003800000 */
.L_x_831:
[----:B------:R-:W-:-:S13]  /*10bc0*/  ISETP.GE.AND P0, PT, R137, c[0x0][0x27c], PT ;  /* 0x00009f0089007a0c */ /* 0x000fda0003f06270 */
[----:B------:R-:W-:Y:S05]  /*10bd0*/  @P0 BRA `(.L_x_804) ;  /* 0x0000069000000947 */ /* 0x000fea0003800000 */
[----:B--2---:R-:W2:Y:S04]  /*10be0*/  LDL R2, [R1+0xc] ;  /* 0x00000c0001027983 */ /* 0x004ea80000100800 */
[----:B-1-3--:R-:W3:Y:S01]  /*10bf0*/  LDL R35, [R1+0x1c] ;  /* 0x00001c0001237983 */ /* 0x00aee20000100800 */
        /* <DEDUP_REMOVED lines=15> */
[----:B--2---:R-:W-:-:S04]  /*10cf0*/  LEA.HI R0, R0, R2, RZ, 0x1d ;  /* 0x0000000200007211 */ /* 0x004fc800078fe8ff */
[----:B------:R-:W-:Y:S01]  /*10d00*/  SHF.R.S32.HI R2, RZ, 0x1f, R0 ;  /* 0x0000001fff027819 */ /* 0x000fe20000011400 */
[----:B------:R-:W-:Y:S01]  /*10d10*/  IMAD.SHL.U32 R3, R0, 0x8, RZ ;  /* 0x0000000800037824 */ /* 0x000fe200078e00ff */
[----:B---3--:R-:W1:Y:S02]  /*10d20*/  LDS.128 R8, [R35] ;  /* 0x0000000023087984 */ /* 0x008e640000000c00 */
        /* <DEDUP_REMOVED lines=84> */
.L_x_804:
[----:B------:R-:W-:Y:S05]  /*11270*/  BSYNC B2 ;  /* 0x0000000000027941 */ /* 0x000fea0003800000 */
.L_x_770:
[----:B------:R-:W-:Y:S01]  /*11280*/  IMAD R0, R117, c[0x0][0x208], RZ ;  /* 0x0000820075007a24 */ /* 0x000fe200078e02ff */
[----:B------:R-:W-:-:S04]  /*11290*/  DEPBAR.LE SB0, 0x0 ;  /* 0x000080000000791a */ /* 0x000fc80000000000 */
[C---:B------:R-:W-:Y:S01]  /*112a0*/  IMAD.WIDE.U32 R2, R198.reuse, c[0x0][0x208], RZ ;  /* 0x00008200c6027a25 */ /* 0x040fe200078e00ff */
[----:B------:R-:W-:Y:S01]  /*112b0*/  BAR.SYNC.DEFER_BLOCKING 0x0 ;  /* 0x0000000000007b1d */ /* 0x000fe20000010000 */
[----:B------:R-:W-:Y:S02]  /*112c0*/  IADD3 R186, R177, 0x20, RZ ;  /* 0x00000020b1ba7810 */ /* 0x000fe40007ffe0ff */
[----:B------:R-:W-:Y:S02]  /*112d0*/  IMAD R0, R198, c[0x0][0x20c], R0 ;  /* 0x00008300c6007a24 */ /* 0x000fe400078e0200 */
[----:B------:R-:W-:Y:S01]  /*112e0*/  IMAD.WIDE.U32 R216, R218, c[0x0][0x210], RZ ;  /* 0x00008400dad87a25 */ /* 0x000fe200078e00ff */
[----:B------:R-:W-:Y:S03]  /*112f0*/  BSSY B0, `(.L_x_833) ;  /* 0x00000f4000007945 */ /* 0x000fe60003800000 */
[----:B------:R-:W-:-:S02]  /*11300*/  IMAD.IADD R3, R3, 0x1, R0 ;  /* 0x0000000103037824 */ /* 0x000fc400078e0200 */
[----:B------:R-:W-:Y:S02]  /*11310*/  IMAD R0, R118, c[0x0][0x218], RZ ;  /* 0x0000860076007a24 */ /* 0x000fe400078e02ff */
[----:B------:R-:W-:-:S04]  /*11320*/  IMAD.WIDE.U32 R2, R197, c[0x0][0x218], R2 ;  /* 0x00008600c5027a25 */ /* 0x000fc800078e0002 */
[----:B------:R-:W-:Y:S01]  /*11330*/  IMAD R0, R197, c[0x0][0x21c], R0 ;  /* 0x00008700c5007a24 */ /* 0x000fe200078e0200 */
[----:B------:R-:W-:Y:S01]  /*11340*/  IADD3 R2, P1, R2, R216, RZ ;  /* 0x000000d802027210 */ /* 0x000fe20007f3e0ff */
[----:B------:R-:W-:-:S03]  /*11350*/  IMAD R218, R218, c[0x0][0x214], R217 ;  /* 0x00008500dada7a24 */ /* 0x000fc600078e02d9 */
[----:B-1----:R-:W-:Y:S02]  /*11360*/  LEA R4, P0, R2, c[0x0][0x1f8], 0x1 ;  /* 0x00007e0002047a11 */ /* 0x002fe400078008ff */
[----:B------:R-:W-:Y:S01]  /*11370*/  IADD3.X R3, R218, R3, R0, P1, !PT ;  /* 0x00000003da037210 */ /* 0x000fe20000ffe400 */
[----:B----4-:R-:W-:Y:S01]  /*11380*/  LDSM.16.M88.4 R12, [R182] ;  /* 0x00000000b60c783b */ /* 0x010fe20000000200 */
[----:B------:R-:W-:Y:S02]  /*11390*/  R2P PR, R228, 0x6 ;  /* 0x00000006e4007804 */ /* 0x000fe40000000000 */
[----:B------:R-:W-:Y:S01]  /*113a0*/  LEA.HI.X R2, R2, c[0x0][0x1fc], R3, 0x1, P0 ;  /* 0x00007f0002027a11 */ /* 0x000fe200000f0c03 */
[----:B------:R-:W1:Y:S04]  /*113b0*/  SHFL.IDX PT, R0, R4, RZ, 0x181f ;  /* 0x00181fff04007589 */ /* 0x000e6800000e0000 */
[----:B------:R-:W-:Y:S04]  /*113c0*/  LDSM.16.M88.4 R24, [R177] ;  /* 0x00000000b118783b */ /* 0x000fe80000000200 */
[----:B------:R-:W4:Y:S02]  /*113d0*/  SHFL.IDX PT, R2, R2, RZ, 0x181f ;  /* 0x00181fff02027589 */ /* 0x000f2400000e0000 */
[----:B------:R-:W-:-:S02]  /*113e0*/  @P1 IADD3 R186, R177, -0x20, RZ ;  /* 0xffffffe0b1ba1810 */ /* 0x000fc40007ffe0ff */
[----:B-----5:R-:W2:Y:S02]  /*113f0*/  LDSM.16.M88.4 R36, [R177+0x800] ;  /* 0x00080000b124783b */ /* 0x020ea40000000200 */
[C---:B------:R-:W-:Y:S02]  /*11400*/  IADD3 R187, R186.reuse, 0x3000, RZ ;  /* 0x00003000babb7810 */ /* 0x040fe40007ffe0ff */
[----:B------:R-:W-:Y:S01]  /*11410*/  LDSM.16.M88.4 R8, [R183] ;  /* 0x00000000b708783b */ /* 0x000fe20000000200 */
[C---:B------:R-:W-:Y:S02]  /*11420*/  IADD3 R189, R186.reuse, 0x1000, RZ ;  /* 0x00001000babd7810 */ /* 0x040fe40007ffe0ff */
[C---:B------:R-:W-:Y:S01]  /*11430*/  IADD3 R188, R186.reuse, 0x1800, RZ ;  /* 0x00001800babc7810 */ /* 0x040fe20007ffe0ff */
[----:B------:R-:W3:Y:S01]  /*11440*/  LDSM.16.M88.4 R28, [R186] ;  /* 0x00000000ba1c783b */ /* 0x000ee20000000200 */
[C---:B------:R-:W-:Y:S02]  /*11450*/  IADD3 R191, R186.reuse, 0x2000, RZ ;  /* 0x00002000babf7810 */ /* 0x040fe40007ffe0ff */
[----:B------:R-:W-:Y:S01]  /*11460*/  IADD3 R190, R186, 0x2800, RZ ;  /* 0x00002800babe7810 */ /* 0x000fe20007ffe0ff */
[----:B------:R-:W3:Y:S01]  /*11470*/  LDSM.16.M88.4 R56, [R186+0x800] ;  /* 0x00080000ba38783b */ /* 0x000ee20000000200 */
[----:B-1----:R-:W-:-:S02]  /*11480*/  LEA R18, P1, R200, R0, 0x1 ;  /* 0x00000000c8127211 */ /* 0x002fc400078208ff */
[-C--:B------:R-:W-:Y:S02]  /*11490*/  LEA R6, P0, R132, R0.reuse, 0x1 ;  /* 0x0000000084067211 */ /* 0x080fe400078008ff */
[----:B------:R-:W-:Y:S02]  /*114a0*/  LEA R4, P3, R201, R0, 0x1 ;  /* 0x00000000c9047211 */ /* 0x000fe400078608ff */
[----:B------:R-:W-:Y:S02]  /*114b0*/  IADD3 R192, R186, 0x3800, RZ ;  /* 0x00003800bac07810 */ /* 0x000fe40007ffe0ff */
[-C--:B----4-:R-:W-:Y:S02]  /*114c0*/  LEA.HI.X R19, R200, R2.reuse, R207, 0x1, P1 ;  /* 0x00000002c8137211 */ /* 0x090fe400008f0ccf */
[----:B------:R-:W-:Y:S02]  /*114d0*/  LEA.HI.X R7, R132, R2, R133, 0x1, P0 ;  /* 0x0000000284077211 */ /* 0x000fe400000f0c85 */
[----:B------:R-:W-:Y:S01]  /*114e0*/  LEA R16, P1, R199, R0, 0x1 ;  /* 0x00000000c7107211 */ /* 0x000fe200078208ff */
[----:B------:R-:W-:Y:S01]  /*114f0*/  IMAD.MOV.U32 R0, RZ, RZ, 0x40 ;  /* 0x00000040ff007424 */ /* 0x000fe200078e00ff */
[----:B------:R-:W-:-:S02]  /*11500*/  ISETP.GT.AND P0, PT, R116, R211, PT ;  /* 0x000000d37400720c */ /* 0x000fc40003f04270 */
[-C--:B------:R-:W-:Y:S02]  /*11510*/  LEA.HI.X R17, R199, R2.reuse, R206, 0x1, P1 ;  /* 0x00000002c7117211 */ /* 0x080fe400008f0cce */
[----:B------:R-:W-:Y:S01]  /*11520*/  ISETP.GE.OR P1, PT, R132, c[0x0][0x1d4], !P0 ;  /* 0x0000750084007a0c */ /* 0x000fe20004726670 */
[----:B------:R-:W-:Y:S01]  /*11530*/  HMMA.16816.F32.BF16 R20, R12, R24, RZ ;  /* 0x000000180c14723c */ /* 0x000fe200000418ff */
[----:B------:R-:W-:Y:S02]  /*11540*/  LEA.HI.X R5, R201, R2, R205, 0x1, P3 ;  /* 0x00000002c9057211 */ /* 0x000fe400018f0ccd */
[----:B------:R-:W-:Y:S02]  /*11550*/  SEL R0, R0, 0xffffffc0, !P2 ;  /* 0xffffffc000007807 */ /* 0x000fe40005000000 */
[----:B------:R-:W-:-:S03]  /*11560*/  IADD3 R193, R186, 0x800, RZ ;  /* 0x00000800bac17810 */ /* 0x000fc60007ffe0ff */
[--C-:B------:R-:W-:Y:S01]  /*11570*/  IMAD.IADD R176, R177, 0x1, R0.reuse ;  /* 0x00000001b1b07824 */ /* 0x100fe200078e0200 */
[----:B------:R-:W-:Y:S01]  /*11580*/  HMMA.16816.F32.BF16 R24, R12, R26, RZ ;  /* 0x0000001a0c18723c */ /* 0x000fe200000418ff */
[----:B------:R-:W-:Y:S02]  /*11590*/  IMAD.IADD R159, R187, 0x1, R0 ;  /* 0x00000001bb9f7824 */ /* 0x000fe400078e0200 */
[----:B------:R-:W-:Y:S01]  /*115a0*/  @!PT LDS RZ, [RZ] ;  /* 0x00000000fffff984 */ /* 0x000fe20000000800 */
[----:B------:R-:W-:Y:S01]  /*115b0*/  @!PT LDS RZ, [RZ] ;  /* 0x00000000fffff984 */ /* 0x000fe20000000800 */
[----:B------:R-:W-:Y:S01]  /*115c0*/  @!PT LDS RZ, [RZ] ;  /* 0x00000000fffff984 */ /* 0x000fe20000000800 */
[----:B------:R1:W-:Y:S01]  /*115d0*/  LDGSTS.E.BYPASS.LTC128B.128 [R194+0x8080], [R6.64], !P1 ;  /* 0x0808000006c27fae */ /* 0x0003e2000c901d48 */
[----:B------:R-:W-:-:S04]  /*115e0*/  ISETP.GE.OR P1, PT, R137, c[0x0][0x1d4], !P0 ;  /* 0x0000750089007a0c */ /* 0x000fc80004726670 */
[----:B--2---:R-:W-:Y:S08]  /*115f0*/  HMMA.16816.F32.BF16 R32, R12, R36, RZ ;  /* 0x000000240c20723c */ /* 0x004ff000000418ff */
[----:B---3--:R-:W-:Y:S01]  /*11600*/  HMMA.16816.F32.BF16 R20, R8, R28, R20 ;  /* 0x0000001c0814723c */ /* 0x008fe20000041814 */
[----:B------:R1:W-:Y:S01]  /*11610*/  LDGSTS.E.BYPASS.LTC128B.128 [R194+0x9080], [R4.64], !P1 ;  /* 0x0908000004c27fae */ /* 0x0003e2000c901d48 */
[----:B------:R-:W-:-:S02]  /*11620*/  ISETP.GE.OR P1, PT, R200, c[0x0][0x1d4], !P0 ;  /* 0x00007500c8007a0c */ /* 0x000fc40004726670 */
[----:B------:R-:W-:-:S04]  /*11630*/  ISETP.GE.OR P0, PT, R199, c[0x0][0x1d4], !P0 ;  /* 0x00007500c7007a0c */ /* 0x000fc80004706670 */
[----:B------:R-:W-:Y:S07]  /*11640*/  HMMA.16816.F32.BF16 R28, R8, R30, R24 ;  /* 0x0000001e081c723c */ /* 0x000fee0000041818 */
[----:B------:R2:W-:Y:S01]  /*11650*/  LDGSTS.E.BYPASS.LTC128B.128 [R194+0xa080], [R18.64], !P1 ;  /* 0x0a08000012c27fae */ /* 0x0005e2000c901d48 */
[----:B------:R-:W-:Y:S03]  /*11660*/  HMMA.16816.F32.BF16 R36, R12, R38, RZ ;  /* 0x000000260c24723c */ /* 0x000fe600000418ff */
[----:B------:R2:W-:Y:S01]  /*11670*/  LDGSTS.E.BYPASS.LTC128B.128 [R194+0xb080], [R16.64], !P0 ;  /* 0x0b08000010c27fae */ /* 0x0005e2000c101d48 */
[----:B------:R-:W-:-:S03]  /*11680*/  ISETP.GT.AND P0, PT, R119, R208, PT ;  /* 0x000000d07700720c */ /* 0x000fc60003f04270 */
[----:B------:R-:W-:Y:S01]  /*11690*/  LDSM.16.M88.4 R40, [R176] ;  /* 0x00000000b028783b */ /* 0x000fe20000000200 */
[C---:B------:R-:W-:Y:S03]  /*116a0*/  HMMA.16816.F32.BF16 R32, R8.reuse, R56, R32 ;  /* 0x000000380820723c */ /* 0x040fe60000041820 */
[----:B------:R-:W-:Y:S04]  /*116b0*/  LDSM.16.M88.4 R44, [R159+-0x3000] ;  /* 0xffd000009f2c783b */ /* 0x000fe80000000200 */
[----:B-1----:R-:W1:Y:S04]  /*116c0*/  LDSM.16.M88.4 R4, [R185] ;  /* 0x00000000b904783b */ /* 0x002e680000000200 */
[----:B------:R-:W3:Y:S04]  /*116d0*/  LDSM.16.M88.4 R48, [R176+0x800] ;  /* 0x00080000b030783b */ /* 0x000ee80000000200 */
[----:B------:R-:W-:Y:S01]  /*116e0*/  LDSM.16.M88.4 R24, [R182+0x4000] ;  /* 0x00400000b618783b */ /* 0x000fe20000000200 */
[----:B------:R-:W-:Y:S03]  /*116f0*/  HMMA.16816.F32.BF16 R36, R8, R58, R36 ;  /* 0x0000003a0824723c */ /* 0x000fe60000041824 */
[----:B------:R-:W-:Y:S04]  /*11700*/  LDSM.16.M88.4 R64, [R177+0x1000] ;  /* 0x00100000b140783b */ /* 0x000fe80000000200 */
[----:B--2---:R-:W2:Y:S04]  /*11710*/  LDSM.16.M88.4 R16, [R184] ;  /* 0x00000000b810783b */ /* 0x004ea80000000200 */
[----:B------:R-:W4:Y:S04]  /*11720*/  LDSM.16.M88.4 R52, [R159+-0x2800] ;  /* 0xffd800009f34783b */ /* 0x000f280000000200 */
[----:B------:R-:W-:Y:S04]  /*11730*/  LDSM.16.M88.4 R68, [R189] ;  /* 0x00000000bd44783b */ /* 0x000fe80000000200 */
[----:B------:R-:W-:Y:S04]  /*11740*/  LDSM.16.M88.4 R60, [R176+0x1000] ;  /* 0x00100000b03c783b */ /* 0x000fe80000000200 */
[----:B------:R-:W-:Y:S04]  /*11750*/  LDSM.16.M88.4 R56, [R188] ;  /* 0x00000000bc38783b */ /* 0x000fe80000000200 */
[----:B------:R-:W-:Y:S01]  /*11760*/  LDSM.16.M88.4 R72, [R159+-0x2000] ;  /* 0xffe000009f48783b */ /* 0x000fe20000000200 */
[C---:B-1----:R-:W-:Y:S03]  /*11770*/  HMMA.16816.F32.BF16 R20, R4.reuse, R40, R20 ;  /* 0x000000280414723c */ /* 0x042fe60000041814 */
[----:B------:R-:W0:Y:S05]  /*11780*/  LDGDEPBAR ;  /* 0x00000000000079af */ /* 0x000e2a0000000000 */
[C---:B------:R-:W-:Y:S01]  /*11790*/  HMMA.16816.F32.BF16 R12, R4.reuse, R42, R28 ;  /* 0x0000002a040c723c */ /* 0x040fe2000004181c */
[----:B------:R-:W1:Y:S07]  /*117a0*/  LDSM.16.M88.4 R28, [R183+0x4000] ;  /* 0x00400000b71c783b */ /* 0x000e6e0000000200 */
[----:B---3--:R-:W-:Y:S08]  /*117b0*/  HMMA.16816.F32.BF16 R32, R4, R48, R32 ;  /* 0x000000300420723c */ /* 0x008ff00000041820 */
[C---:B--2---:R-:W-:Y:S08]  /*117c0*/  HMMA.16816.F32.BF16 R20, R16.reuse, R44, R20 ;  /* 0x0000002c1014723c */ /* 0x044ff00000041814 */
[----:B------:R-:W-:Y:S01]  /*117d0*/  HMMA.16816.F32.BF16 R12, R16, R46, R12 ;  /* 0x0000002e100c723c */ /* 0x000fe2000004180c */
[----:B------:R-:W2:Y:S07]  /*117e0*/  LDSM.16.M88.4 R44, [R177+0x1800] ;  /* 0x00180000b12c783b */ /* 0x000eae0000000200 */
[----:B------:R-:W-:Y:S01]  /*117f0*/  HMMA.16816.F32.BF16 R40, R4, R50, R36 ;  /* 0x000000320428723c */ /* 0x000fe20000041824 */
[----:B------:R-:W-:Y:S07]  /*11800*/  LDSM.16.M88.4 R48, [R176+0x1800] ;  /* 0x00180000b030783b */ /* 0x000fee0000000200 */
[----:B------:R-:W-:Y:S01]  /*11810*/  HMMA.16816.F32.BF16 R8, R24, R64, R20 ;  /* 0x000000401808723c */ /* 0x000fe20000041814 */
[----:B------:R-:W3:Y:S07]  /*11820*/  LDSM.16.M88.4 R20, [R185+0x4000] ;  /* 0x00400000b914783b */ /* 0x000eee0000000200 */
[----:B----4-:R-:W-:Y:S08]  /*11830*/  HMMA.16816.F32.BF16 R36, R16, R52, R32 ;  /* 0x000000341024723c */ /* 0x010ff00000041820 */
[----:B------:R-:W-:Y:S01]  /*11840*/  HMMA.16816.F32.BF16 R32, R24, R66, R12 ;  /* 0x000000421820723c */ /* 0x000fe2000004180c */
[----:B------:R-:W4:Y:S04]  /*11850*/  LDSM.16.M88.4 R12, [R184+0x4000] ;  /* 0x00400000b80c783b */ /* 0x000f280000000200 */
[----:B------:R-:W-:Y:S03]  /*11860*/  LDSM.16.M88.4 R64, [R177+0x2000] ;  /* 0x00200000b140783b */ /* 0x000fe60000000200 */
[----:B-1----:R-:W-:Y:S01]  /*11870*/  HMMA.16816.F32.BF16 R4, R28, R68, R8 ;  /* 0x000000441c04723c */ /* 0x002fe20000041808 */
[----:B------:R-:W1:Y:S07]  /*11880*/  LDSM.16.M88.4 R8, [R182+0x8000] ;  /* 0x00800000b608783b */ /* 0x000e6e0000000200 */
[----:B------:R-:W-:Y:S01]  /*11890*/  HMMA.16816.F32.BF16 R40, R16, R54, R40 ;  /* 0x000000361028723c */ /* 0x000fe20000041828 */
[----:B------:R-:W-:Y:S07]  /*118a0*/  LDSM.16.M88.4 R52, [R177+0x2800] ;  /* 0x00280000b134783b */ /* 0x000fee0000000200 */
[----:B--2---:R-:W-:Y:S08]  /*118b0*/  HMMA.16816.F32.BF16 R36, R24, R44, R36 ;  /* 0x0000002c1824723c */ /* 0x004ff00000041824 */
[----:B------:R-:W-:Y:S01]  /*118c0*/  HMMA.16816.F32.BF16 R16, R28, R70, R32 ;  /* 0x000000461c10723c */ /* 0x000fe20000041820 */
[----:B------:R-:W-:Y:S07]  /*118d0*/  LDSM.16.M88.4 R68, [R176+0x2000] ;  /* 0x00200000b044783b */ /* 0x000fee0000000200 */
[----:B---3--:R-:W-:Y:S08]  /*118e0*/  HMMA.16816.F32.BF16 R4, R20, R60, R4 ;  /* 0x0000003c1404723c */ /* 0x008ff00000041804 */
[----:B------:R-:W-:Y:S01]  /*118f0*/  HMMA.16816.F32.BF16 R40, R24, R46, R40 ;  /* 0x0000002e1828723c */ /* 0x000fe20000041828 */
[----:B------:R-:W2:Y:S07]  /*11900*/  LDSM.16.M88.4 R44, [R159+-0x1800] ;  /* 0xffe800009f2c783b */ /* 0x000eae0000000200 */
[----:B------:R-:W-:Y:S08]  /*11910*/  HMMA.16816.F32.BF16 R32, R28, R56, R36 ;  /* 0x000000381c20723c */ /* 0x000ff00000041824 */
[----:B------:R-:W-:Y:S01]  /*11920*/  HMMA.16816.F32.BF16 R24, R20, R62, R16 ;  /* 0x0000003e1418723c */ /* 0x000fe20000041810 */
[----:B------:R-:W-:Y:S07]  /*11930*/  LDSM.16.M88.4 R60, [R191] ;  /* 0x00000000bf3c783b */ /* 0x000fee0000000200 */
[----:B----4-:R-:W-:Y:S01]  /*11940*/  HMMA.16816.F32.BF16 R16, R12, R72, R4 ;  /* 0x000000480c10723c */ /* 0x010fe20000041804 */
[----:B------:R-:W3:Y:S07]  /*11950*/  LDSM.16.M88.4 R4, [R183+0x8000] ;  /* 0x00800000b704783b */ /* 0x000eee0000000200 */
[----:B------:R-:W-:Y:S01]  /*11960*/  HMMA.16816.F32.BF16 R36, R28, R58, R40 ;  /* 0x0000003a1c24723c */ /* 0x000fe20000041828 */
[----:B------:R-:W-:Y:S04]  /*11970*/  LDSM.16.M88.4 R56, [R159+-0x1000] ;  /* 0xfff000009f38783b */ /* 0x000fe80000000200 */
[----:B------:R-:W-:Y:S03]  /*11980*/  LDSM.16.M88.4 R40, [R176+0x2800] ;  /* 0x00280000b028783b */ /* 0x000fe60000000200 */
[----:B------:R-:W-:Y:S08]  /*11990*/  HMMA.16816.F32.BF16 R32, R20, R48, R32 ;  /* 0x000000301420723c */ /* 0x000ff00000041820 */
[----:B------:R-:W-:Y:S01]  /*119a0*/  HMMA.16816.F32.BF16 R28, R12, R74, R24 ;  /* 0x0000004a0c1c723c */ /* 0x000fe20000041818 */
[----:B------:R-:W4:Y:S07]  /*119b0*/  LDSM.16.M88.4 R24, [R185+0x8000] ;  /* 0x00800000b918783b */ /* 0x000f2e0000000200 */
[----:B-1----:R-:W-:Y:S08]  /*119c0*/  HMMA.16816.F32.BF16 R16, R8, R64, R16 ;  /* 0x000000400810723c */ /* 0x002ff00000041810 */
[----:B------:R-:W-:Y:S01]  /*119d0*/  HMMA.16816.F32.BF16 R36, R20, R50, R36 ;  /* 0x000000321424723c */ /* 0x000fe20000041824 */
[----:B------:R-:W1:Y:S04]  /*119e0*/  LDSM.16.M88.4 R48, [R190] ;  /* 0x00000000be30783b */ /* 0x000e680000000200 */
[----:B------:R-:W1:Y:S03]  /*119f0*/  LDSM.16.M88.4 R20, [R184+0x8000] ;  /* 0x00800000b814783b */ /* 0x000e660000000200 */
[----:B--2---:R-:W-:Y:S08]  /*11a00*/  HMMA.16816.F32.BF16 R32, R12, R44, R32 ;  /* 0x0000002c0c20723c */ /* 0x004ff00000041820 */
[----:B------:R-:W-:Y:S01]  /*11a10*/  HMMA.16816.F32.BF16 R28, R8, R66, R28 ;  /* 0x00000042081c723c */ /* 0x000fe2000004181c */
[----:B------:R-:W-:Y:S07]  /*11a20*/  LDSM.16.M88.4 R64, [R187] ;  /* 0x00000000bb40783b */ /* 0x000fee0000000200 */
[----:B---3--:R-:W-:Y:S08]  /*11a30*/  HMMA.16816.F32.BF16 R16, R4, R60, R16 ;  /* 0x0000003c0410723c */ /* 0x008ff00000041810 */
[----:B------:R-:W-:Y:S01]  /*11a40*/  HMMA.16816.F32.BF16 R36, R12, R46, R36 ;  /* 0x0000002e0c24723c */ /* 0x000fe20000041824 */
[----:B------:R-:W-:Y:S07]  /*11a50*/  LDSM.16.M88.4 R44, [R177+0x3000] ;  /* 0x00300000b12c783b */ /* 0x000fee0000000200 */
[----:B------:R-:W-:Y:S08]  /*11a60*/  HMMA.16816.F32.BF16 R32, R8, R52, R32 ;  /* 0x000000340820723c */ /* 0x000ff00000041820 */
[----:B------:R-:W-:Y:S01]  /*11a70*/  HMMA.16816.F32.BF16 R28, R4, R62, R28 ;  /* 0x0000003e041c723c */ /* 0x000fe2000004181c */
[----:B------:R-:W-:Y:S07]  /*11a80*/  LDSM.16.M88.4 R60, [R176+0x3000] ;  /* 0x00300000b03c783b */ /* 0x000fee0000000200 */
[----:B----4-:R-:W-:Y:S01]  /*11a90*/  HMMA.16816.F32.BF16 R12, R24, R68, R16 ;  /* 0x00000044180c723c */ /* 0x010fe20000041810 */
[----:B------:R-:W2:Y:S07]  /*11aa0*/  LDSM.16.M88.4 R16, [R182+0xc000] ;  /* 0x00c00000b610783b */ /* 0x000eae0000000200 */
[----:B------:R-:W-:Y:S01]  /*11ab0*/  HMMA.16816.F32.BF16 R36, R8, R54, R36 ;  /* 0x000000360824723c */ /* 0x000fe20000041824 */
[----:B------:R-:W3:Y:S07]  /*11ac0*/  LDSM.16.M88.4 R52, [R159+-0x800] ;  /* 0xfff800009f34783b */ /* 0x000eee0000000200 */
[----:B-1----:R-:W-:Y:S08]  /*11ad0*/  HMMA.16816.F32.BF16 R32, R4, R48, R32 ;  /* 0x000000300420723c */ /* 0x002ff00000041820 */
[----:B------:R-:W-:Y:S08]  /*11ae0*/  HMMA.16816.F32.BF16 R28, R24, R70, R28 ;  /* 0x00000046181c723c */ /* 0x000ff0000004181c */
[----:B------:R-:W-:Y:S01]  /*11af0*/  HMMA.16816.F32.BF16 R8, R20, R56, R12 ;  /* 0x000000381408723c */ /* 0x000fe2000004180c */
[----:B------:R-:W1:Y:S07]  /*11b00*/  LDSM.16.M88.4 R12, [R183+0xc000] ;  /* 0x00c00000b70c783b */ /* 0x000e6e0000000200 */
[----:B------:R-:W-:Y:S01]  /*11b10*/  HMMA.16816.F32.BF16 R36, R4, R50, R36 ;  /* 0x000000320424723c */ /* 0x000fe20000041824 */
[----:B------:R-:W4:Y:S07]  /*11b20*/  LDSM.16.M88.4 R48, [R177+0x3800] ;  /* 0x00380000b130783b */ /* 0x000f2e0000000200 */
[----:B------:R-:W-:Y:S08]  /*11b30*/  HMMA.16816.F32.BF16 R32, R24, R40, R32 ;  /* 0x000000281820723c */ /* 0x000ff00000041820 */
[----:B------:R-:W-:Y:S01]  /*11b40*/  HMMA.16816.F32.BF16 R28, R20, R58, R28 ;  /* 0x0000003a141c723c */ /* 0x000fe2000004181c */
[----:B------:R-:W-:Y:S07]  /*11b50*/  LDSM.16.M88.4 R56, [R159] ;  /* 0x000000009f38783b */ /* 0x000fee0000000200 */
[----:B--2---:R-:W-:Y:S01]  /*11b60*/  HMMA.16816.F32.BF16 R4, R16, R44, R8 ;  /* 0x0000002c1004723c */ /* 0x004fe20000041808 */
[----:B------:R-:W2:Y:S07]  /*11b70*/  LDSM.16.M88.4 R8, [R185+0xc000] ;  /* 0x00c00000b908783b */ /* 0x000eae0000000200 */
[----:B------:R-:W-:Y:S01]  /*11b80*/  HMMA.16816.F32.BF16 R36, R24, R42, R36 ;  /* 0x0000002a1824723c */ /* 0x000fe20000041824 */
[----:B------:R-:W-:Y:S07]  /*11b90*/  LDSM.16.M88.4 R40, [R176+0x3800] ;  /* 0x00380000b028783b */ /* 0x000fee0000000200 */
[----:B---3--:R-:W-:Y:S08]  /*11ba0*/  HMMA.16816.F32.BF16 R32, R20, R52, R32 ;  /* 0x000000341420723c */ /* 0x008ff00000041820 */
[----:B------:R-:W-:Y:S01]  /*11bb0*/  HMMA.16816.F32.BF16 R28, R16, R46, R28 ;  /* 0x0000002e101c723c */ /* 0x000fe2000004181c */
[----:B------:R-:W3:Y:S07]  /*11bc0*/  LDSM.16.M88.4 R44, [R192] ;  /* 0x00000000c02c783b */ /* 0x000eee0000000200 */
[----:B-1----:R-:W-:Y:S01]  /*11bd0*/  HMMA.16816.F32.BF16 R24, R12, R64, R4 ;  /* 0x000000400c18723c */ /* 0x002fe20000041804 */
[----:B------:R-:W1:Y:S07]  /*11be0*/  LDSM.16.M88.4 R4, [R184+0xc000] ;  /* 0x00c00000b804783b */ /* 0x000e6e0000000200 */
[----:B------:R-:W-:Y:S08]  /*11bf0*/  HMMA.16816.F32.BF16 R20, R20, R54, R36 ;  /* 0x000000361414723c */ /* 0x000ff00000041824 */
[----:B----4-:R-:W-:Y:S08]  /*11c00*/  HMMA.16816.F32.BF16 R36, R16, R48, R32 ;  /* 0x000000301024723c */ /* 0x010ff00000041820 */
[----:B------:R-:W-:Y:S08]  /*11c10*/  HMMA.16816.F32.BF16 R32, R12, R66, R28 ;  /* 0x000000420c20723c */ /* 0x000ff0000004181c */
[----:B--2---:R-:W-:Y:S08]  /*11c20*/  HMMA.16816.F32.BF16 R28, R8, R60, R24 ;  /* 0x0000003c081c723c */ /* 0x004ff00000041818 */
[----:B------:R-:W-:Y:S08]  /*11c30*/  HMMA.16816.F32.BF16 R16, R16, R50, R20 ;  /* 0x000000321010723c */ /* 0x000ff00000041814 */
[----:B---3--:R-:W-:Y:S08]  /*11c40*/  HMMA.16816.F32.BF16 R20, R12, R44, R36 ;  /* 0x0000002c0c14723c */ /* 0x008ff00000041824 */
[----:B------:R-:W-:Y:S01]  /*11c50*/  HMMA.16816.F32.BF16 R24, R8, R62, R32 ;  /* 0x0000003e0818723c */ /* 0x000fe20000041820 */
[----:B------:R-:W2:Y:S01]  /*11c60*/  LDSM.16.M88.4 R32, [R159+0x800] ;  /* 0x000800009f20783b */ /* 0x000ea20000000200 */
[----:B------:R-:W-:-:S06]  /*11c70*/  DEPBAR.LE SB0, 0x0 ;  /* 0x000080000000791a */ /* 0x000fcc0000000000 */
[----:B-1----:R-:W-:Y:S08]  /*11c80*/  HMMA.16816.F32.BF16 R28, R4, R56, R28 ;  /* 0x00000038041c723c */ /* 0x002ff0000004181c */
[----:B------:R-:W-:Y:S08]  /*11c90*/  HMMA.16816.F32.BF16 R12, R12, R46, R16 ;  /* 0x0000002e0c0c723c */ /* 0x000ff00000041810 */
[----:B------:R-:W-:Y:S08]  /*11ca0*/  HMMA.16816.F32.BF16 R16, R8, R40, R20 ;  /* 0x000000280810723c */ /* 0x000ff00000041814 */
[----:B------:R-:W-:Y:S01]  /*11cb0*/  HMMA.16816.F32.BF16 R20, R4, R58, R24 ;  /* 0x0000003a0414723c */ /* 0x000fe20000041818 */
[----:B------:R-:W-:-:S04]  /*11cc0*/  FMUL.FTZ R0, R28, c[0x0][0x320] ;  /* 0x0000c8001c007a20 */ /* 0x000fc80000410000 */
[----:B------:R1:W3:Y:S03]  /*11cd0*/  MUFU.TANH R28, R0 ;  /* 0x00000000001c7308 */ /* 0x0002e60000002400 */
[----:B------:R-:W-:Y:S08]  /*11ce0*/  HMMA.16816.F32.BF16 R8, R8, R42, R12 ;  /* 0x0000002a0808723c */ /* 0x000ff0000004180c */
[----:B--2---:R-:W-:Y:S01]  /*11cf0*/  HMMA.16816.F32.BF16 R12, R4, R32, R16 ;  /* 0x00000020040c723c */ /* 0x004fe20000041810 */
[----:B-1----:R-:W-:-:S04]  /*11d00*/  FMUL.FTZ R0, R29, c[0x0][0x320] ;  /* 0x0000c8001d007a20 */ /* 0x002fc80000410000 */
        /* <DEDUP_REMOVED lines=32> */
[----:B--234-:R-:W-:Y:S01]  /*11f10*/  ISETP.NE.AND P4, PT, R120, 0x1, PT ;  /* 0x000000017800780c */ /* 0x01cfe20003f85270 */
[----:B------:R-:W-:Y:S01]  /*11f20*/  IMAD.MOV.U32 R197, RZ, RZ, RZ ;  /* 0x000000ffffc57224 */ /* 0x000fe200078e00ff */
[----:B------:R-:W-:-:S04]  /*11f30*/  IADD3 R2, R212, R107, R226 ;  /* 0x0000006bd4027210 */ /* 0x000fc80007ffe0e2 */
[----:B------:R-:W-:-:S05]  /*11f40*/  IADD3 R2, R2, -0x20, RZ ;  /* 0xffffffe002027810 */ /* 0x000fca0007ffe0ff */
[----:B-1----:R-:W-:Y:S02]  /*11f50*/  IMAD.MOV.U32 R0, RZ, RZ, R2 ;  /* 0x000000ffff007224 */ /* 0x002fe400078e0002 */
[----:B------:R-:W-:-:S05]  /*11f60*/  @P4 IMAD.HI.U32 R3, R2, c[0x0][0x2bc], RZ ;  /* 0x0000af0002034a27 */ /* 0x000fca00078e00ff */
        /* <DEDUP_REMOVED lines=23> */
.L_x_983:
[----:B------:R-:W-:Y:S05]  /*120e0*/  BRA.DIV ~URZ, `(.L_x_836) ;  /* 0x0000f7827f007947 */ /* 0x000fea000b800000 */
[----:B-1----:R1:W3:Y:S02]  /*120f0*/  SHFL.IDX PT, R0, R5, RZ, 0x181f ;  /* 0x00181fff05007589 */ /* 0x0022e400000e0000 */
.L_x_984:
[C---:B------:R-:W-:Y:S02]  /*12100*/  ISETP.GE.AND P1, PT, R132.reuse, c[0x0][0x1d4], PT ;  /* 0x0000750084007a0c */ /* 0x040fe40003f26270 */
[C---:B---3--:R-:W-:Y:S02]  /*12110*/  LEA R2, P0, R132.reuse, R0, 0x1 ;  /* 0x0000000084027211 */ /* 0x048fe400078008ff */
[----:B------:R-:W-:Y:S02]  /*12120*/  ISETP.GE.AND P3, PT, R137, c[0x0][0x1d4], PT ;  /* 0x0000750089007a0c */ /* 0x000fe40003f66270 */
[----:B--2---:R-:W-:Y:S02]  /*12130*/  LEA.HI.X R3, R132, R4, R133, 0x1, P0 ;  /* 0x0000000484037211 */ /* 0x004fe400000f0c85 */
[----:B------:R-:W-:Y:S02]  /*12140*/  LEA R8, P0, R201, R0, 0x1 ;  /* 0x00000000c9087211 */ /* 0x000fe400078008ff */
[----:B------:R-:W-:-:S02]  /*12150*/  ISETP.GE.AND P2, PT, R200, c[0x0][0x1d4], PT ;  /* 0x00007500c8007a0c */ /* 0x000fc40003f46270 */
[----:B------:R-:W-:Y:S01]  /*12160*/  LEA.HI.X R9, R201, R4, R205, 0x1, P0 ;  /* 0x00000004c9097211 */ /* 0x000fe200000f0ccd */
[----:B------:R-:W-:Y:S01]  /*12170*/  @!PT LDS RZ, [RZ] ;  /* 0x00000000fffff984 */ /* 0x000fe20000000800 */
[----:B------:R-:W-:Y:S01]  /*12180*/  @!PT LDS RZ, [RZ] ;  /* 0x00000000fffff984 */ /* 0x000fe20000000800 */
[----:B------:R-:W-:Y:S01]  /*12190*/  @!PT LDS RZ, [RZ] ;  /* 0x00000000fffff984 */ /* 0x000fe20000000800 */
[----:B------:R2:W-:Y:S01]  /*121a0*/  LDGSTS.E.BYPASS.LTC128B.128 [R194+0xc080], [R2.64], !P1 ;  /* 0x0c08000002c27fae */ /* 0x0005e2000c901d48 */
[C---:B------:R-:W-:Y:S02]  /*121b0*/  LEA R6, P0, R200.reuse, R0, 0x1 ;  /* 0x00000000c8067211 */ /* 0x040fe400078008ff */
[----:B------:R-:W-:Y:S01]  /*121c0*/  ISETP.GE.AND P1, PT, R199, c[0x0][0x1d4], PT ;  /* 0x00007500c7007a0c */ /* 0x000fe20003f26270 */
[----:B------:R3:W-:Y:S01]  /*121d0*/  LDGSTS.E.BYPASS.LTC128B.128 [R194+0xd080], [R8.64], !P3 ;  /* 0x0d08000008c27fae */ /* 0x0007e2000d901d48 */
[----:B------:R-:W-:-:S05]  /*121e0*/  LEA.HI.X R7, R200, R4, R207, 0x1, P0 ;  /* 0x00000004c8077211 */ /* 0x000fca00000f0ccf */
[----:B------:R3:W-:Y:S01]  /*121f0*/  LDGSTS.E.BYPASS.LTC128B.128 [R194+0xe080], [R6.64], !P2 ;  /* 0x0e08000006c27fae */ /* 0x0007e2000d101d48 */
[----:B--2---:R-:W-:-:S04]  /*12200*/  LEA R2, P0, R199, R0, 0x1 ;  /* 0x00000000c7027211 */ /* 0x004fc800078008ff */
[----:B------:R-:W-:-:S05]  /*12210*/  LEA.HI.X R3, R199, R4, R206, 0x1, P0 ;  /* 0x00000004c7037211 */ /* 0x000fca00000f0cce */
[----:B------:R3:W-:Y:S04]  /*12220*/  LDGSTS.E.BYPASS.LTC128B.128 [R194+0xf080], [R2.64], !P1 ;  /* 0x0f08000002c27fae */ /* 0x0007e8000c901d48 */
.L_x_834:
[----:B--234-:R-:W-:Y:S05]  /*12230*/  BSYNC B0 ;  /* 0x0000000000007941 */ /* 0x01cfea0003800000 */
.L_x_833:
[----:B-1----:R-:W-:Y:S01]  /*12240*/  IMAD.MOV.U32 R0, RZ, RZ, c[0x0][0x2c4] ;  /* 0x0000b100ff007624 */ /* 0x002fe200078e00ff */
[----:B------:R-:W-:Y:S01]  /*12250*/  ULDC UR4, c[0x0][0x324] ;  /* 0x0000c90000047ab9 */ /* 0x000fe20000000800 */
[----:B------:R-:W-:Y:S01]  /*12260*/  IADD3 R2, R209, 0x1, -R107 ;  /* 0x00000001d1027810 */ /* 0x000fe20007ffe86b */
[----:B------:R-:W-:Y:S01]  /*12270*/  ULOP3.LUT UR4, URZ, UR4, URZ, 0x33, !UPT ;  /* 0x000000043f047292 */ /* 0x000fe2000f8e333f */
[----:B------:R-:W0:Y:S01]  /*12280*/  LDGDEPBAR ;  /* 0x00000000000079af */ /* 0x000e220000000000 */
[----:B------:R-:W-:Y:S01]  /*12290*/  ISETP.NE.AND P0, PT, R0, 0x1, PT ;  /* 0x000000010000780c */ /* 0x000fe20003f05270 */
[----:B------:R-:W-:Y:S02]  /*122a0*/  IMAD.IADD R0, R231, 0x1, R227 ;  /* 0x00000001e7007824 */ /* 0x000fe400078e02e3 */
[----:B------:R-:W-:Y:S02]  /*122b0*/  IMAD.IADD R7, R116, 0x1, -R215 ;  /* 0x0000000174077824 */ /* 0x000fe400078e0ad7 */
[----:B------:R-:W-:-:S08]  /*122c0*/  IMAD.MOV.U32 R4, RZ, RZ, R0 ;  /* 0x000000ffff047224 */ /* 0x000fd000078e0000 */
[----:B------:R-:W-:Y:S01]  /*122d0*/  @P0 IMAD.HI.U32 R3, R0, c[0x0][0x2c8], RZ ;  /* 0x0000b20000030a27 */ /* 0x000fe200078e00ff */
[----:B------:R-:W-:-:S04]  /*122e0*/  IADD3 R0, -R210, R2, -R215 ;  /* 0x00000002d2007210 */ /* 0x000fc80007ffe9d7 */
[C---:B------:R-:W-:Y:S02]  /*122f0*/  IADD3 R6, R0.reuse, UR4, RZ ;  /* 0x0000000400067c10 */ /* 0x040fe4000fffe0ff */
[----:B------:R-:W-:Y:S02]  /*12300*/  @P0 SHF.R.U32.HI R4, RZ, c[0x0][0x2cc], R3 ;  /* 0x0000b300ff040a19 */ /* 0x000fe40000011603 */
[----:B------:R-:W-:Y:S01]  /*12310*/  IADD3 R5, R0, c[0x0][0x328], RZ ;  /* 0x0000ca0000057a10 */ /* 0x000fe20007ffe0ff */
[----:B------:R-:W-:Y:S05]  /*12320*/  BRA.DIV ~URZ, `(.L_x_837) ;  /* 0x0000f5a27f007947 */ /* 0x000fea000b800000 */
[----:B------:R1:W2:Y:S02]  /*12330*/  SHFL.IDX PT, R3, R4, RZ, 0x1c1f ;  /* 0x001c1fff04037589 */ /* 0x0002a400000e0000 */
.L_x_985:
[----:B------:R-:W-:Y:S01]  /*12340*/  IMAD.MOV.U32 R0, RZ, RZ, c[0x0][0x32c] ;  /* 0x0000cb00ff007624 */ /* 0x000fe200078e00ff */
[----:B--2---:R-:W-:-:S04]  /*12350*/  IADD3 R2, R5, R3, RZ ;  /* 0x0000000305027210 */ /* 0x004fc80007ffe0ff */
[----:B------:R-:W-:Y:S01]  /*12360*/  ISETP.GE.AND P0, PT, R0, 0x1, PT ;  /* 0x000000010000780c */ /* 0x000fe20003f06270 */
[----:B------:R-:W-:Y:S01]  /*12370*/  IMAD.IADD R0, R6, 0x1, R3 ;  /* 0x0000000106007824 */ /* 0x000fe200078e0203 */
[----:B------:R-:W-:-:S11]  /*12380*/  IMNMX R2, R7, R2, PT ;  /* 0x0000000207027217 */ /* 0x000fd60003800200 */
[----:B------:R-:W-:Y:S05]  /*12390*/  @!P0 BRA `(.L_x_838) ;  /* 0x0000015000008947 */ /* 0x000fea0003800000 */
[----:B------:R-:W-:Y:S01]  /*123a0*/  IADD3 R3, -R210, R209, R3 ;  /* 0x000000d1d2037210 */ /* 0x000fe20007ffe103 */
[----:B------:R-:W-:Y:S03]  /*123b0*/  BSSY B0, `(.L_x_839) ;  /* 0x000000e000007945 */ /* 0x000fe60003800000 */
        /* <DEDUP_REMOVED lines=9> */
.L_x_840:
[----:B------:R-:W-:-:S04]  /*12450*/  MOV R8, c[0x0][0x32c] ;  /* 0x0000cb0000087a02 */ /* 0x000fc80000000f00 */
[----:B------:R-:W-:-:S13]  /*12460*/  ISETP.NE.AND P0, PT, R8, 0x1, PT ;  /* 0x000000010800780c */ /* 0x000fda0003f05270 */
[----:B------:R-:W-:-:S05]  /*12470*/  @P0 IMAD.HI.U32 R8, R3, c[0x0][0x330], RZ ;  /* 0x0000cc0003080a27 */ /* 0x000fca00078e00ff */
[----:B------:R-:W-:Y:S02]  /*12480*/  @P0 SHF.R.U32.HI R3, RZ, c[0x0][0x334], R8 ;  /* 0x0000cd00ff030a19 */ /* 0x000fe40000011608 */
.L_x_841:
[----:B------:R-:W-:Y:S05]  /*12490*/  BSYNC B0 ;  /* 0x0000000000007941 */ /* 0x000fea0003800000 */
.L_x_839:
[----:B------:R-:W-:-:S04]  /*124a0*/  IMAD R3, R3, c[0x0][0x32c], -R107 ;  /* 0x0000cb0003037a24 */ /* 0x000fc800078e0a6b */
[----:B------:R-:W-:-:S05]  /*124b0*/  IMAD.IADD R3, R3, 0x1, -R215 ;  /* 0x0000000103037824 */ /* 0x000fca00078e0ad7 */
[----:B------:R-:W-:Y:S02]  /*124c0*/  IADD3 R8, R3, c[0x0][0x32c], RZ ;  /* 0x0000cb0003087a10 */ /* 0x000fe40007ffe0ff */
[----:B------:R-:W-:Y:S02]  /*124d0*/  IMNMX R0, R0, R3, !PT ;  /* 0x0000000300007217 */ /* 0x000fe40007800200 */
[----:B------:R-:W-:Y:S02]  /*124e0*/  IMNMX R2, R2, R8, PT ;  /* 0x0000000802027217 */ /* 0x000fe40003800200 */
.L_x_838:
[----:B------:R-:W-:-:S04]  /*124f0*/  ISETP.GT.AND P1, PT, R195, RZ, PT ;  /* 0x000000ffc300720c */ /* 0x000fc80003f24270 */
[C---:B------:R-:W-:Y:S02]  /*12500*/  ISETP.GT.AND P2, PT, R0.reuse, RZ, P1 ;  /* 0x000000ff0000720c */ /* 0x040fe40000f44270 */
[----:B------:R-:W-:Y:S02]  /*12510*/  ISETP.GT.AND P0, PT, R0, 0x1, P1 ;  /* 0x000000010000780c */ /* 0x000fe40000f04270 */
[C---:B------:R-:W-:Y:S02]  /*12520*/  ISETP.LT.OR P2, PT, R2.reuse, 0x1, P2 ;  /* 0x000000010200780c */ /* 0x040fe40001741670 */
[----:B------:R-:W-:Y:S02]  /*12530*/  ISETP.LT.OR P0, PT, R2, 0x2, P0 ;  /* 0x000000020200780c */ /* 0x000fe40000701670 */
[----:B------:R-:W-:Y:S02]  /*12540*/  FSEL R10, R28, -INF , !P2 ;  /* 0xff8000001c0a7808 */ /* 0x000fe40005000000 */
[----:B------:R-:W-:-:S02]  /*12550*/  FSEL R11, R27, -INF , !P0 ;  /* 0xff8000001b0b7808 */ /* 0x000fc40004000000 */
[C---:B------:R-:W-:Y:S02]  /*12560*/  ISETP.GT.AND P2, PT, R0.reuse, 0x8, P1 ;  /* 0x000000080000780c */ /* 0x040fe40000f44270 */
        /* <DEDUP_REMOVED lines=16> */
[----:B------:R-:W-:Y:S01]  /*12670*/  FSEL R28, R15, -INF , !P0 ;  /* 0xff8000000f1c7808 */ /* 0x000fe20004000000 */
[----:B------:R-:W-:Y:S06]  /*12680*/  BRA.DIV ~URZ, `(.L_x_842) ;  /* 0x0000f2b27f007947 */ /* 0x000fec000b800000 */
[----:B------:R2:W3:Y:S02]  /*12690*/  SHFL.IDX PT, R3, R4, 0x1, 0x1c1f ;  /* 0x003c1f0004037f89 */ /* 0x0004e400000e0000 */
.L_x_986:
[----:B------:R-:W-:Y:S01]  /*126a0*/  IMAD.MOV.U32 R0, RZ, RZ, c[0x0][0x32c] ;  /* 0x0000cb00ff007624 */ /* 0x000fe200078e00ff */
[----:B---3--:R-:W-:-:S04]  /*126b0*/  IADD3 R2, R5, R3, RZ ;  /* 0x0000000305027210 */ /* 0x008fc80007ffe0ff */
        /* <DEDUP_REMOVED lines=8> */
[----:B-12---:R-:W-:Y:S01]  /*12740*/  IMAD.MOV.U32 R4, RZ, RZ, c[0x0][0x32c] ;  /* 0x0000cb00ff047624 */ /* 0x006fe200078e00ff */
[----:B------:R-:W-:-:S04]  /*12750*/  LOP3.LUT R3, RZ, R3, RZ, 0x33, !PT ;  /* 0x00000003ff037212 */ /* 0x000fc800078e33ff */
[----:B------:R-:W-:-:S13]  /*12760*/  ISETP.NE.AND P0, PT, R4, 0x1, PT ;  /* 0x000000010400780c */ /* 0x000fda0003f05270 */
[----:B------:R-:W-:-:S05]  /*12770*/  @P0 IMAD.HI.U32 R4, R3, c[0x0][0x330], RZ ;  /* 0x0000cc0003040a27 */ /* 0x000fca00078e00ff */
[----:B------:R-:W-:-:S04]  /*12780*/  @P0 SHF.R.U32.HI R3, RZ, c[0x0][0x334], R4 ;  /* 0x0000cd00ff030a19 */ /* 0x000fc80000011604 */
[----:B------:R-:W-:Y:S01]  /*12790*/  LOP3.LUT R3, RZ, R3, RZ, 0x33, !PT ;  /* 0x00000003ff037212 */ /* 0x000fe200078e33ff */
[----:B------:R-:W-:Y:S05]  /*127a0*/  BRA `(.L_x_846) ;  /* 0x0000004000007947 */ /* 0x000fea0003800000 */
.L_x_845:
[----:B-12---:R-:W-:-:S04]  /*127b0*/  MOV R4, c[0x0][0x32c] ;  /* 0x0000cb0000047a02 */ /* 0x006fc80000000f00 */
[----:B------:R-:W-:-:S13]  /*127c0*/  ISETP.NE.AND P0, PT, R4, 0x1, PT ;  /* 0x000000010400780c */ /* 0x000fda0003f05270 */
[----:B------:R-:W-:-:S05]  /*127d0*/  @P0 IMAD.HI.U32 R4, R3, c[0x0][0x330], RZ ;  /* 0x0000cc0003040a27 */ /* 0x000fca00078e00ff */
[----:B------:R-:W-:Y:S02]  /*127e0*/  @P0 SHF.R.U32.HI R3, RZ, c[0x0][0x334], R4 ;  /* 0x0000cd00ff030a19 */ /* 0x000fe40000011604 */
.L_x_846:
[----:B------:R-:W-:Y:S05]  /*127f0*/  BSYNC B0 ;  /* 0x0000000000007941 */ /* 0x000fea0003800000 */
.L_x_844:
[----:B------:R-:W-:-:S04]  /*12800*/  IMAD R3, R3, c[0x0][0x32c], -R107 ;  /* 0x0000cb0003037a24 */ /* 0x000fc800078e0a6b */
[----:B------:R-:W-:-:S05]  /*12810*/  IMAD.IADD R3, R3, 0x1, -R215 ;  /* 0x0000000103037824 */ /* 0x000fca00078e0ad7 */
[----:B------:R-:W-:Y:S02]  /*12820*/  IADD3 R4, R3, c[0x0][0x32c], RZ ;  /* 0x0000cb0003047a10 */ /* 0x000fe40007ffe0ff */
[----:B------:R-:W-:Y:S02]  /*12830*/  IMNMX R0, R0, R3, !PT ;  /* 0x0000000300007217 */ /* 0x000fe40007800200 */
[----:B------:R-:W-:Y:S02]  /*12840*/  IMNMX R2, R2, R4, PT ;  /* 0x0000000402027217 */ /* 0x000fe40003800200 */
.L_x_843:
[C---:B------:R-:W-:Y:S02]  /*12850*/  ISETP.GT.AND P2, PT, R0.reuse, 0x1, P1 ;  /* 0x000000010000780c */ /* 0x040fe40000f44270 */
[----:B------:R-:W-:Y:S02]  /*12860*/  ISETP.GT.AND P0, PT, R0, 0x8, P1 ;  /* 0x000000080000780c */ /* 0x000fe40000f04270 */
[C---:B------:R-:W-:Y:S02]  /*12870*/  ISETP.LT.OR P3, PT, R2.reuse, 0x2, P2 ;  /* 0x000000020200780c */ /* 0x040fe40001761670 */
[----:B------:R-:W-:-:S02]  /*12880*/  ISETP.LT.OR P2, PT, R2, 0x9, P0 ;  /* 0x000000090200780c */ /* 0x000fc40000741670 */
[----:B------:R-:W-:Y:S02]  /*12890*/  ISETP.GT.AND P0, PT, R0, 0x9, P1 ;  /* 0x000000090000780c */ /* 0x000fe40000f04270 */
[----:B------:R-:W-:Y:S02]  /*128a0*/  FSEL R8, R26, -INF , !P2 ;  /* 0xff8000001a087808 */ /* 0x000fe40005000000 */
[----:B------:R-:W-:Y:S02]  /*128b0*/  ISETP.GT.AND P2, PT, R0, RZ, P1 ;  /* 0x000000ff0000720c */ /* 0x000fe40000f44270 */
[C---:B------:R-:W-:Y:S02]  /*128c0*/  ISETP.LT.OR P0, PT, R2.reuse, 0xa, P0 ;  /* 0x0000000a0200780c */ /* 0x040fe40000701670 */
[----:B------:R-:W-:Y:S02]  /*128d0*/  ISETP.LT.OR P2, PT, R2, 0x1, P2 ;  /* 0x000000010200780c */ /* 0x000fe40001741670 */
[----:B------:R-:W-:-:S02]  /*128e0*/  FSEL R7, R29, -INF , !P3 ;  /* 0xff8000001d077808 */ /* 0x000fc40005800000 */
[----:B------:R-:W-:Y:S02]  /*128f0*/  FSEL R9, R25, -INF , !P0 ;  /* 0xff80000019097808 */ /* 0x000fe40004000000 */
[----:B------:R-:W-:Y:S02]  /*12900*/  FSEL R6, R30, -INF , !P2 ;  /* 0xff8000001e067808 */ /* 0x000fe40005000000 */
[----:B------:R-:W-:Y:S02]  /*12910*/  ISETP.GT.AND P0, PT, R0, 0x10, P1 ;  /* 0x000000100000780c */ /* 0x000fe40000f04270 */
[----:B------:R-:W-:Y:S02]  /*12920*/  FMNMX.FTZ R3, R10, R11, !PT ;  /* 0x0000000b0a037209 */ /* 0x000fe40007810000 */
[----:B-12---:R-:W-:Y:S02]  /*12930*/  FMNMX.FTZ R4, R6, R7, !PT ;  /* 0x0000000706047209 */ /* 0x006fe40007810000 */
[----:B------:R-:W-:-:S02]  /*12940*/  ISETP.LT.OR P0, PT, R2, 0x11, P0 ;  /* 0x000000110200780c */ /* 0x000fc40000701670 */
[----:B------:R-:W-:Y:S02]  /*12950*/  FMNMX.FTZ R3, R12, R3, !PT ;  /* 0x000000030c037209 */ /* 0x000fe40007810000 */
[----:B------:R-:W-:Y:S02]  /*12960*/  ISETP.GT.AND P3, PT, R0, 0x11, P1 ;  /* 0x000000110000780c */ /* 0x000fe40000f64270 */
[----:B------:R-:W-:Y:S02]  /*12970*/  FMNMX.FTZ R4, R8, R4, !PT ;  /* 0x0000000408047209 */ /* 0x000fe40007810000 */
[----:B------:R-:W-:Y:S02]  /*12980*/  FSEL R27, R22, -INF , !P0 ;  /* 0xff800000161b7808 */ /* 0x000fe40004000000 */
[C---:B------:R-:W-:Y:S02]  /*12990*/  ISETP.GT.AND P2, PT, R0.reuse, 0x18, P1 ;  /* 0x000000180000780c */ /* 0x040fe40000f44270 */
[----:B------:R-:W-:-:S02]  /*129a0*/  ISETP.GT.AND P0, PT, R0, 0x19, P1 ;  /* 0x000000190000780c */ /* 0x000fc40000f04270 */
[----:B------:R-:W-:Y:S02]  /*129b0*/  FMNMX.FTZ R0, R13, R3, !PT ;  /* 0x000000030d007209 */ /* 0x000fe40007810000 */
[C---:B------:R-:W-:Y:S02]  /*129c0*/  ISETP.LT.OR P3, PT, R2.reuse, 0x12, P3 ;  /* 0x000000120200780c */ /* 0x040fe40001f61670 */
[----:B------:R-:W-:Y:S02]  /*129d0*/  FMNMX.FTZ R3, R9, R4, !PT ;  /* 0x0000000409037209 */ /* 0x000fe40007810000 */
[----:B------:R-:W-:Y:S02]  /*129e0*/  ISETP.LT.OR P1, PT, R2, 0x19, P2 ;  /* 0x000000190200780c */ /* 0x000fe40001721670 */
[----:B------:R-:W-:Y:S02]  /*129f0*/  FSEL R24, R24, -INF , !P3 ;  /* 0xff80000018187808 */ /* 0x000fe40005800000 */
[----:B------:R-:W-:-:S02]  /*12a00*/  FMNMX.FTZ R0, R14, R0, !PT ;  /* 0x000000000e007209 */ /* 0x000fc40007810000 */
[----:B------:R-:W-:Y:S02]  /*12a10*/  FMNMX.FTZ R3, R27, R3, !PT ;  /* 0x000000031b037209 */ /* 0x000fe40007810000 */
[----:B------:R-:W-:Y:S02]  /*12a20*/  ISETP.LT.OR P0, PT, R2, 0x1a, P0 ;  /* 0x0000001a0200780c */ /* 0x000fe40000701670 */
[----:B------:R-:W-:Y:S02]  /*12a30*/  FSEL R26, R21, -INF , !P1 ;  /* 0xff800000151a7808 */ /* 0x000fe40004800000 */
[----:B------:R-:W-:Y:S02]  /*12a40*/  FMNMX.FTZ R0, R17, R0, !PT ;  /* 0x0000000011007209 */ /* 0x000fe40007810000 */
[----:B------:R-:W-:Y:S02]  /*12a50*/  FMNMX.FTZ R2, R24, R3, !PT ;  /* 0x0000000318027209 */ /* 0x000fe40007810000 */
[----:B------:R-:W-:-:S02]  /*12a60*/  FSEL R25, R23, -INF , !P0 ;  /* 0xff80000017197808 */ /* 0x000fc40004000000 */
[----:B------:R-:W-:Y:S02]  /*12a70*/  FMNMX.FTZ R0, R16, R0, !PT ;  /* 0x0000000010007209 */ /* 0x000fe40007810000 */
[----:B------:R-:W-:Y:S02]  /*12a80*/  FMNMX.FTZ R2, R26, R2, !PT ;  /* 0x000000021a027209 */ /* 0x000fe40007810000 */
[----:B------:R-:W-:Y:S02]  /*12a90*/  FMNMX.FTZ R4, R28, R0, !PT ;  /* 0x000000001c047209 */ /* 0x000fe40007810000 */
[----:B------:R-:W-:Y:S01]  /*12aa0*/  FMNMX.FTZ R5, R25, R2, !PT ;  /* 0x0000000219057209 */ /* 0x000fe20007810000 */
[----:B------:R-:W-:Y:S05]  /*12ab0*/  BRA.DIV ~URZ, `(.L_x_847) ;  /* 0x0000eef27f007947 */ /* 0x000fea000b800000 */
[----:B------:R1:W2:Y:S02]  /*12ac0*/  SHFL.BFLY PT, R0, R4, 0x2, 0x1f ;  /* 0x0c401f0004007f89 */ /* 0x0002a400000e0000 */
.L_x_987:
[----:B-12---:R-:W-:Y:S01]  /*12ad0*/  FMNMX.FTZ R4, R4, R0, !PT ;  /* 0x0000000004047209 */ /* 0x006fe20007810000 */
[----:B------:R-:W-:Y:S05]  /*12ae0*/  BRA.DIV ~URZ, `(.L_x_848) ;  /* 0x0000ef027f007947 */ /* 0x000fea000b800000 */
[----:B------:R-:W1:Y:S04]  /*12af0*/  SHFL.BFLY PT, R0, R5, 0x2, 0x1f ;  /* 0x0c401f0005007f89 */ /* 0x000e6800000e0000 */
[----:B------:R-:W2:Y:S01]  /*12b00*/  SHFL.BFLY PT, R2, R4, 0x1, 0x1f ;  /* 0x0c201f0004027f89 */ /* 0x000ea200000e0000 */
[----:B-1----:R-:W-:-:S02]  /*12b10*/  FMNMX.FTZ R5, R5, R0, !PT ;  /* 0x0000000005057209 */ /* 0x002fc40007810000 */
[----:B--2---:R-:W-:-:S03]  /*12b20*/  FMNMX.FTZ R134, R4, R2, !PT ;  /* 0x0000000204867209 */ /* 0x004fc60007810000 */
[----:B------:R1:W2:Y:S04]  /*12b30*/  SHFL.BFLY PT, R3, R5, 0x1, 0x1f ;  /* 0x0c201f0005037f89 */ /* 0x0002a800000e0000 */
.L_x_988:
[C---:B------:R-:W-:Y:S01]  /*12b40*/  FMUL.FTZ R2, R134.reuse, c[0x0][0x2d0] ;  /* 0x0000b40086027a20 */ /* 0x040fe20000410000 */
[----:B------:R-:W-:Y:S01]  /*12b50*/  FSETP.NEU.FTZ.AND P0, PT, R134, -INF , PT ;  /* 0xff8000008600780b */ /* 0x000fe20003f1d000 */
[----:B------:R-:W-:Y:S01]  /*12b60*/  WARPSYNC 0xffffffff ;  /* 0xffffffff00007948 */ /* 0x000fe20003800000 */
[----:B-12---:R-:W-:Y:S01]  /*12b70*/  FMNMX.FTZ R5, R3, R5, !PT ;  /* 0x0000000503057209 */ /* 0x006fe20007810000 */
[----:B------:R-:W-:Y:S01]  /*12b80*/  LDSM.16.MT88.4 R20, [R179] ;  /* 0x00000000b314783b */ /* 0x000fe20000004200 */
[----:B------:R-:W-:Y:S02]  /*12b90*/  FSEL R2, R2, RZ, P0 ;  /* 0x000000ff02027208 */ /* 0x000fe40000000000 */
[----:B------:R-:W-:Y:S01]  /*12ba0*/  FSETP.NEU.FTZ.AND P0, PT, R5, -INF , PT ;  /* 0xff8000000500780b */ /* 0x000fe20003f1d000 */
[----:B------:R-:W-:Y:S01]  /*12bb0*/  LDSM.16.MT88.4 R148, [R178+0x800] ;  /* 0x00080000b294783b */ /* 0x000fe20000004200 */
[----:B------:R-:W-:Y:S01]  /*12bc0*/  MOV R135, c[0x0][0x2c4] ;  /* 0x0000b10000877a02 */ /* 0x000fe20000000f00 */
[--C-:B------:R-:W-:Y:S01]  /*12bd0*/  FFMA.FTZ R0, R10, c[0x0][0x2d0], -R2.reuse ;  /* 0x0000b4000a007a23 */ /* 0x100fe20000010802 */
[----:B------:R-:W-:Y:S01]  /*12be0*/  IADD3 R195, R195, -0x2, RZ ;  /* 0xfffffffec3c37810 */ /* 0x000fe20007ffe0ff */
[----:B------:R-:W-:Y:S01]  /*12bf0*/  FFMA.FTZ R3, R13, c[0x0][0x2d0], -R2 ;  /* 0x0000b4000d037a23 */ /* 0x000fe20000010802 */
[----:B------:R-:W-:Y:S01]  /*12c00*/  LDSM.16.MT88.4 R32, [R181+0x800] ;  /* 0x00080000b520783b */ /* 0x000fe20000004200 */
[----:B------:R1:W-:Y:S01]  /*12c10*/  MUFU.EX2 R110, R0 ;  /* 0x00000000006e7308 */ /* 0x0003e20000000800 */
[----:B------:R-:W-:-:S02]  /*12c20*/  ISETP.NE.AND P1, PT, R135, 0x1, PT ;  /* 0x000000018700780c */ /* 0x000fc40003f25270 */
[----:B------:R-:W-:Y:S01]  /*12c30*/  LDSM.16.MT88.4 R36, [R180] ;  /* 0x00000000b424783b */ /* 0x000fe20000004200 */
[----:B------:R-:W-:-:S03]  /*12c40*/  MOV R135, c[0x0][0x32c] ;  /* 0x0000cb0000877a02 */ /* 0x000fc60000000f00 */
[----:B------:R-:W-:Y:S01]  /*12c50*/  LDSM.16.MT88.4 R40, [R178+0x1000] ;  /* 0x00100000b228783b */ /* 0x000fe20000004200 */
[----:B------:R2:W-:Y:S03]  /*12c60*/  MUFU.EX2 R119, R3 ;  /* 0x0000000300777308 */ /* 0x0005e60000000800 */
[----:B------:R-:W-:Y:S04]  /*12c70*/  LDSM.16.MT88.4 R52, [R180+0x800] ;  /* 0x00080000b434783b */ /* 0x000fe80000004200 */
[----:B------:R-:W-:Y:S01]  /*12c80*/  LDSM.16.MT88.4 R56, [R181+0x1000] ;  /* 0x00100000b538783b */ /* 0x000fe20000004200 */
[----:B-1----:R-:W-:-:S03]  /*12c90*/  FFMA.FTZ R0, R11, c[0x0][0x2d0], -R2 ;  /* 0x0000b4000b007a23 */ /* 0x002fc60000010802 */
[----:B------:R-:W-:Y:S01]  /*12ca0*/  LDSM.16.MT88.4 R68, [R181+0x1800] ;  /* 0x00180000b544783b */ /* 0x000fe20000004200 */
[----:B------:R1:W-:Y:S03]  /*12cb0*/  MUFU.EX2 R108, R0 ;  /* 0x00000000006c7308 */ /* 0x0003e60000000800 */
[----:B------:R-:W-:Y:S01]  /*12cc0*/  LDSM.16.MT88.4 R72, [R178+0x2000] ;  /* 0x00200000b248783b */ /* 0x000fe20000004200 */
[----:B--2---:R-:W-:-:S03]  /*12cd0*/  FFMA.FTZ R3, R14, c[0x0][0x2d0], -R2 ;  /* 0x0000b4000e037a23 */ /* 0x004fc60000010802 */
[----:B------:R-:W-:Y:S01]  /*12ce0*/  LDSM.16.MT88.4 R60, [R179+0x1000] ;  /* 0x00100000b33c783b */ /* 0x000fe20000004200 */
[----:B------:R-:W-:Y:S03]  /*12cf0*/  MUFU.EX2 R118, R3 ;  /* 0x0000000300767308 */ /* 0x000fe60000000800 */
[----:B------:R-:W-:Y:S04]  /*12d00*/  LDSM.16.MT88.4 R64, [R180+0x1000] ;  /* 0x00100000b440783b */ /* 0x000fe80000004200 */
[----:B------:R-:W-:Y:S01]  /*12d10*/  LDSM.16.MT88.4 R80, [R180+0x1800] ;  /* 0x00180000b450783b */ /* 0x000fe20000004200 */
[----:B-1----:R-:W-:-:S03]  /*12d20*/  FFMA.FTZ R0, R12, c[0x0][0x2d0], -R2 ;  /* 0x0000b4000c007a23 */ /* 0x002fc60000010802 */
[----:B------:R-:W1:Y:S01]  /*12d30*/  LDSM.16.MT88.4 R12, [R178] ;  /* 0x00000000b20c783b */ /* 0x000e620000004200 */
[----:B------:R2:W3:Y:S03]  /*12d40*/  MUFU.EX2 R109, R0 ;  /* 0x00000000006d7308 */ /* 0x0004e60000000800 */
[----:B------:R-:W4:Y:S04]  /*12d50*/  LDSM.16.MT88.4 R84, [R179+0x2000] ;  /* 0x00200000b354783b */ /* 0x000f280000004200 */
[----:B------:R-:W-:Y:S04]  /*12d60*/  LDSM.16.MT88.4 R92, [R179+0x2800] ;  /* 0x00280000b35c783b */ /* 0x000fe80000004200 */
[----:B------:R-:W-:Y:S04]  /*12d70*/  LDSM.16.MT88.4 R96, [R180+0x2800] ;  /* 0x00280000b460783b */ /* 0x000fe80000004200 */
[----:B------:R-:W-:Y:S01]  /*12d80*/  LDSM.16.MT88.4 R112, [R179+0x3000] ;  /* 0x00300000b370783b */ /* 0x000fe20000004200 */
[----:B--2---:R-:W-:Y:S01]  /*12d90*/  FMUL.FTZ R0, R5, c[0x0][0x2d0] ;  /* 0x0000b40005007a20 */ /* 0x004fe20000410000 */
[----:B---3--:R-:W-:-:S02]  /*12da0*/  F2FP.BF16.PACK_AB R10, R119, R109 ;  /* 0x0000006d770a723e */ /* 0x008fc400000010ff */
[----:B------:R-:W-:Y:S02]  /*12db0*/  LDSM.16.MT88.4 R120, [R181+0x3000] ;  /* 0x00300000b578783b */ /* 0x000fe40000004200 */
[----:B------:R-:W-:Y:S02]  /*12dc0*/  FSEL R0, R0, RZ, P0 ;  /* 0x000000ff00007208 */ /* 0x000fe40000000000 */
[----:B------:R-:W-:Y:S03]  /*12dd0*/  LDSM.16.MT88.4 R48, [R179+0x1800] ;  /* 0x00180000b330783b */ /* 0x000fe60000004200 */
[--C-:B------:R-:W-:Y:S01]  /*12de0*/  FFMA.FTZ R3, R6, c[0x0][0x2d0], -R0.reuse ;  /* 0x0000b40006037a23 */ /* 0x100fe20000010800 */
[----:B------:R-:W-:Y:S03]  /*12df0*/  LDSM.16.MT88.4 R88, [R181+0x2000] ;  /* 0x00200000b558783b */ /* 0x000fe60000004200 */
[----:B------:R2:W-:Y:S01]  /*12e00*/  MUFU.EX2 R6, R3 ;  /* 0x0000000300067308 */ /* 0x0005e20000000800 */
[----:B------:R-:W3:Y:S01]  /*12e10*/  LDSM.16.MT88.4 R104, [R178+0x3000] ;  /* 0x00300000b268783b */ /* 0x000ee20000004200 */
[----:B--2---:R-:W-:-:S06]  /*12e20*/  FFMA.FTZ R3, R7, c[0x0][0x2d0], -R0 ;  /* 0x0000b40007037a23 */ /* 0x004fcc0000010800 */
[----:B------:R2:W5:Y:S02]  /*12e30*/  MUFU.EX2 R4, R3 ;  /* 0x0000000300047308 */ /* 0x0005640000000800 */
[----:B--2---:R-:W-:Y:S01]  /*12e40*/  FFMA.FTZ R3, R8, c[0x0][0x2d0], -R0 ;  /* 0x0000b40008037a23 */ /* 0x004fe20000010800 */
[----:B------:R-:W-:-:S05]  /*12e50*/  F2FP.BF16.PACK_AB R8, R108, R110 ;  /* 0x0000006e6c08723e */ /* 0x000fca00000010ff */
[----:B------:R2:W-:Y:S02]  /*12e60*/  MUFU.EX2 R116, R3 ;  /* 0x0000000300747308 */ /* 0x0005e40000000800 */
[----:B--2---:R-:W-:Y:S01]  /*12e70*/  FFMA.FTZ R3, R9, c[0x0][0x2d0], -R0 ;  /* 0x0000b40009037a23 */ /* 0x004fe20000010800 */
[----:B-----5:R-:W-:-:S05]  /*12e80*/  F2FP.BF16.PACK_AB R9, R4, R6 ;  /* 0x000000060409723e */ /* 0x020fca00000010ff */
[----:B------:R2:W5:Y:S02]  /*12e90*/  MUFU.EX2 R7, R3 ;  /* 0x0000000300077308 */ /* 0x0005640000000800 */
[----:B--2---:R-:W-:Y:S01]  /*12ea0*/  FFMA.FTZ R3, R17, c[0x0][0x2d0], -R2 ;  /* 0x0000b40011037a23 */ /* 0x004fe20000010802 */
[----:B-----5:R-:W-:-:S05]  /*12eb0*/  F2FP.BF16.PACK_AB R11, R7, R116 ;  /* 0x00000074070b723e */ /* 0x020fca00000010ff */
[----:B------:R2:W5:Y:S02]  /*12ec0*/  MUFU.EX2 R124, R3 ;  /* 0x00000003007c7308 */ /* 0x0005640000000800 */
[C---:B-1----:R-:W-:Y:S08]  /*12ed0*/  HMMA.16816.F32.BF16 R152, R8.reuse, R12, RZ ;  /* 0x0000000c0898723c */ /* 0x042ff000000418ff */
[C---:B------:R-:W-:Y:S01]  /*12ee0*/  HMMA.16816.F32.BF16 R12, R8.reuse, R14, RZ ;  /* 0x0000000e080c723c */ /* 0x040fe200000418ff */
[--C-:B--2---:R-:W-:Y:S01]  /*12ef0*/  FFMA.FTZ R3, R16, c[0x0][0x2d0], -R2.reuse ;  /* 0x0000b40010037a23 */ /* 0x104fe20000010802 */
[----:B-----5:R-:W-:Y:S01]  /*12f00*/  F2FP.BF16.PACK_AB R128, R124, R118 ;  /* 0x000000767c80723e */ /* 0x020fe200000010ff */
[----:B------:R-:W1:Y:S01]  /*12f10*/  LDSM.16.MT88.4 R16, [R181] ;  /* 0x00000000b510783b */ /* 0x000e620000004200 */
[----:B------:R-:W-:Y:S01]  /*12f20*/  FFMA.FTZ R2, R28, c[0x0][0x2d0], -R2 ;  /* 0x0000b4001c027a23 */ /* 0x000fe20000010802 */
[----:B------:R-:W-:Y:S03]  /*12f30*/  MUFU.EX2 R125, R3 ;  /* 0x00000003007d7308 */ /* 0x000fe60000000800 */
[C---:B------:R-:W-:Y:S01]  /*12f40*/  HMMA.16816.F32.BF16 R144, R8.reuse, R20, RZ ;  /* 0x000000140890723c */ /* 0x040fe200000418ff */
[----:B------:R-:W2:Y:S04]  /*12f50*/  LDSM.16.MT88.4 R28, [R179+0x800] ;  /* 0x00080000b31c783b */ /* 0x000ea80000004200 */
[----:B------:R5:W3:Y:S03]  /*12f60*/  MUFU.EX2 R204, R2 ;  /* 0x0000000200cc7308 */ /* 0x000ae60000000800 */
[C---:B------:R-:W-:Y:S08]  /*12f70*/  HMMA.16816.F32.BF16 R140, R8.reuse, R22, RZ ;  /* 0x00000016088c723c */ /* 0x040ff000000418ff */
[----:B------:R-:W-:Y:S01]  /*12f80*/  HMMA.16816.F32.BF16 R44, R8, R60, RZ ;  /* 0x0000003c082c723c */ /* 0x000fe200000418ff */
[----:B-----5:R-:W-:Y:S01]  /*12f90*/  FFMA.FTZ R2, R27, c[0x0][0x2d0], -R0 ;  /* 0x0000b4001b027a23 */ /* 0x020fe20000010800 */
[----:B---3--:R-:W-:-:S06]  /*12fa0*/  F2FP.BF16.PACK_AB R130, R204, R125 ;  /* 0x0000007dcc82723e */ /* 0x008fcc00000010ff */
[C---:B----4-:R-:W-:Y:S01]  /*12fb0*/  HMMA.16816.F32.BF16 R76, R8.reuse, R84, RZ ;  /* 0x00000054084c723c */ /* 0x050fe200000418ff */
[----:B------:R3:W-:Y:S07]  /*12fc0*/  MUFU.EX2 R3, R2 ;  /* 0x0000000200037308 */ /* 0x0007ee0000000800 */
[C---:B------:R-:W-:Y:S08]  /*12fd0*/  HMMA.16816.F32.BF16 R100, R8.reuse, R104, RZ ;  /* 0x000000680864723c */ /* 0x040ff000000418ff */
[----:B-1----:R-:W-:Y:S01]  /*12fe0*/  HMMA.16816.F32.BF16 R20, R8, R16, RZ ;  /* 0x000000100814723c */ /* 0x002fe200000418ff */
[----:B---3--:R-:W-:-:S04]  /*12ff0*/  FFMA.FTZ R2, R24, c[0x0][0x2d0], -R0 ;  /* 0x0000b40018027a23 */ /* 0x008fc80000010800 */
[----:B------:R1:W3:Y:S03]  /*13000*/  MUFU.EX2 R117, R2 ;  /* 0x0000000200757308 */ /* 0x0002e60000000800 */
[C---:B------:R-:W-:Y:S08]  /*13010*/  HMMA.16816.F32.BF16 R16, R8.reuse, R18, RZ ;  /* 0x000000120810723c */ /* 0x040ff000000418ff */
[----:B------:R-:W-:Y:S01]  /*13020*/  HMMA.16816.F32.BF16 R104, R8, R106, RZ ;  /* 0x0000006a0868723c */ /* 0x000fe200000418ff */
[--C-:B-1----:R-:W-:Y:S01]  /*13030*/  FFMA.FTZ R2, R26, c[0x0][0x2d0], -R0.reuse ;  /* 0x0000b4001a027a23 */ /* 0x102fe20000010800 */
[----:B---3--:R-:W-:Y:S01]  /*13040*/  F2FP.BF16.PACK_AB R129, R117, R3 ;  /* 0x000000037581723e */ /* 0x008fe200000010ff */
[----:B------:R-:W-:-:S02]  /*13050*/  FFMA.FTZ R0, R25, c[0x0][0x2d0], -R0 ;  /* 0x0000b40019007a23 */ /* 0x000fc40000010800 */
[----:B------:R1:W-:Y:S08]  /*13060*/  MUFU.EX2 R126, R2 ;  /* 0x00000002007e7308 */ /* 0x0003f00000000800 */
[----:B------:R-:W3:Y:S01]  /*13070*/  MUFU.EX2 R203, R0 ;  /* 0x0000000000cb7308 */ /* 0x000ee20000000800 */
[----:B-1----:R-:W-:-:S04]  /*13080*/  FADD.FTZ R2, R6, R4 ;  /* 0x0000000406027221 */ /* 0x002fc80000010000 */
        /* <DEDUP_REMOVED lines=11> */
[----:B------:R-:W1:Y:S02]  /*13140*/  LDSM.16.MT88.4 R12, [R178+0x1800] ;  /* 0x00180000b20c783b */ /* 0x000e640000004200 */
[----:B------:R-:W-:-:S04]  /*13150*/  FADD.FTZ R0, R124, R0 ;  /* 0x000000007c007221 */ /* 0x000fc80000010000 */
[----:B------:R-:W-:Y:S01]  /*13160*/  FADD.FTZ R0, R125, R0 ;  /* 0x000000007d007221 */ /* 0x000fe20000010000 */
[C---:B--2---:R-:W-:Y:S03]  /*13170*/  HMMA.16816.F32.BF16 R144, R128.reuse, R28, R144 ;  /* 0x0000001c8090723c */ /* 0x044fe60000041890 */
[----:B------:R-:W-:Y:S02]  /*13180*/  FADD.FTZ R204, R204, R0 ;  /* 0x00000000cccc7221 */ /* 0x000fe40000010000 */
[----:B------:R-:W-:Y:S02]  /*13190*/  FADD.FTZ R0, R126, R2 ;  /* 0x000000027e007221 */ /* 0x000fe40000010000 */
[----:B------:R-:W-:Y:S01]  /*131a0*/  @P1 IMAD.HI.U32 R2, R227, c[0x0][0x2c8], RZ ;  /* 0x0000b200e3021a27 */ /* 0x000fe200078e00ff */
[----:B------:R-:W-:Y:S03]  /*131b0*/  HMMA.16816.F32.BF16 R140, R128, R30, R140 ;  /* 0x0000001e808c723c */ /* 0x000fe6000004188c */
[----:B------:R-:W-:Y:S01]  /*131c0*/  FADD.FTZ R203, R203, R0 ;  /* 0x00000000cbcb7221 */ /* 0x000fe20000010000 */
[----:B------:R-:W-:-:S02]  /*131d0*/  MOV R0, R227 ;  /* 0x000000e300007202 */ /* 0x000fc40000000f00 */
[----:B------:R-:W-:Y:S02]  /*131e0*/  @P1 SHF.R.U32.HI R0, RZ, c[0x0][0x2cc], R2 ;  /* 0x0000b300ff001a19 */ /* 0x000fe40000011602 */
[----:B------:R-:W-:Y:S01]  /*131f0*/  HMMA.16816.F32.BF16 R20, R128, R32, R20 ;  /* 0x000000208014723c */ /* 0x000fe20000041814 */
[----:B------:R-:W-:Y:S02]  /*13200*/  ISETP.GE.AND P1, PT, R135, 0x1, PT ;  /* 0x000000018700780c */ /* 0x000fe40003f26270 */
[----:B------:R-:W-:-:S04]  /*13210*/  IADD3 R2, R136, R0, RZ ;  /* 0x0000000088027210 */ /* 0x000fc80007ffe0ff */
[----:B------:R-:W-:Y:S01]  /*13220*/  IADD3 R0, R2, c[0x0][0x328], RZ ;  /* 0x0000ca0002007a10 */ /* 0x000fe20007ffe0ff */
[----:B------:R-:W-:Y:S08]  /*13230*/  HMMA.16816.F32.BF16 R24, R128, R34, R16 ;  /* 0x000000228018723c */ /* 0x000ff00000041810 */
[C---:B------:R-:W-:Y:S08]  /*13240*/  HMMA.16816.F32.BF16 R28, R8.reuse, R36, RZ ;  /* 0x00000024081c723c */ /* 0x040ff000000418ff */
[C---:B------:R-:W-:Y:S08]  /*13250*/  HMMA.16816.F32.BF16 R32, R8.reuse, R38, RZ ;  /* 0x000000260820723c */ /* 0x040ff000000418ff */
[C---:B------:R-:W-:Y:S08]  /*13260*/  HMMA.16816.F32.BF16 R36, R8.reuse, R40, RZ ;  /* 0x000000280824723c */ /* 0x040ff000000418ff */
[----:B------:R-:W-:Y:S08]  /*13270*/  HMMA.16816.F32.BF16 R40, R8, R42, RZ ;  /* 0x0000002a0828723c */ /* 0x000ff000000418ff */
[C---:B------:R-:W-:Y:S08]  /*13280*/  HMMA.16816.F32.BF16 R28, R128.reuse, R52, R28 ;  /* 0x00000034801c723c */ /* 0x040ff0000004181c */
[----:B------:R-:W-:Y:S08]  /*13290*/  HMMA.16816.F32.BF16 R32, R128, R54, R32 ;  /* 0x000000368020723c */ /* 0x000ff00000041820 */
[C---:B------:R-:W-:Y:S08]  /*132a0*/  HMMA.16816.F32.BF16 R52, R8.reuse, R56, RZ ;  /* 0x000000380834723c */ /* 0x040ff000000418ff */
[----:B------:R-:W-:Y:S08]  /*132b0*/  HMMA.16816.F32.BF16 R56, R8, R58, RZ ;  /* 0x0000003a0838723c */ /* 0x000ff000000418ff */
[C---:B-1----:R-:W-:Y:S08]  /*132c0*/  HMMA.16816.F32.BF16 R36, R128.reuse, R12, R36 ;  /* 0x0000000c8024723c */ /* 0x042ff00000041824 */
[C---:B------:R-:W-:Y:S01]  /*132d0*/  HMMA.16816.F32.BF16 R40, R128.reuse, R14, R40 ;  /* 0x0000000e8028723c */ /* 0x040fe20000041828 */
[----:B------:R-:W1:Y:S07]  /*132e0*/  LDSM.16.MT88.4 R12, [R178+0x2800] ;  /* 0x00280000b20c783b */ /* 0x000e6e0000004200 */
[C---:B------:R-:W-:Y:S08]  /*132f0*/  HMMA.16816.F32.BF16 R52, R128.reuse, R68, R52 ;  /* 0x000000448034723c */ /* 0x040ff00000041834 */
[----:B------:R-:W-:Y:S08]  /*13300*/  HMMA.16816.F32.BF16 R56, R128, R70, R56 ;  /* 0x000000468038723c */ /* 0x000ff00000041838 */
[C---:B------:R-:W-:Y:S08]  /*13310*/  HMMA.16816.F32.BF16 R68, R8.reuse, R72, RZ ;  /* 0x000000480844723c */ /* 0x040ff000000418ff */
[C---:B------:R-:W-:Y:S08]  /*13320*/  HMMA.16816.F32.BF16 R72, R8.reuse, R74, RZ ;  /* 0x0000004a0848723c */ /* 0x040ff000000418ff */
        /* <DEDUP_REMOVED lines=43> */
[----:B------:R-:W-:Y:S07]  /*135e0*/  @!P1 BRA `(.L_x_849) ;  /* 0x0000013000009947 */ /* 0x000fee0003800000 */
        /* <DEDUP_REMOVED lines=11> */
.L_x_851:
[----:B------:R-:W-:-:S04]  /*136a0*/  MOV R2, 0x1 ;  /* 0x0000000100027802 */ /* 0x000fc80000000f00 */
[----:B------:R-:W-:-:S13]  /*136b0*/  ISETP.NE.AND P0, PT, R2, c[0x0][0x32c], PT ;  /* 0x0000cb0002007a0c */ /* 0x000fda0003f05270 */
[----:B------:R-:W-:-:S05]  /*136c0*/  @P0 IMAD.HI.U32 R2, R3, c[0x0][0x330], RZ ;  /* 0x0000cc0003020a27 */ /* 0x000fca00078e00ff */
[----:B------:R-:W-:Y:S02]  /*136d0*/  @P0 SHF.R.U32.HI R3, RZ, c[0x0][0x334], R2 ;  /* 0x0000cd00ff030a19 */ /* 0x000fe40000011602 */
.L_x_852:
[----:B------:R-:W-:Y:S05]  /*136e0*/  BSYNC B0 ;  /* 0x0000000000007941 */ /* 0x000fea0003800000 */
.L_x_850:
[----:B------:R-:W-:-:S05]  /*136f0*/  MOV R2, c[0x0][0x32c] ;  /* 0x0000cb0000027a02 */ /* 0x000fca0000000f00 */
[----:B------:R-:W-:-:S05]  /*13700*/  IMAD R3, R3, R2, c[0x0][0x32c] ;  /* 0x0000cb0003037624 */ /* 0x000fca00078e0202 */
[----:B------:R-:W-:-:S04]  /*13710*/  IMNMX R0, R0, R3, PT ;  /* 0x0000000300007217 */ /* 0x000fc80003800200 */
.L_x_849:
[----:B------:R-:W-:-:S04]  /*13720*/  SHF.R.S32.HI R2, RZ, 0x1f, R0 ;  /* 0x0000001fff027819 */ /* 0x000fc80000011400 */
[----:B------:R-:W-:-:S04]  /*13730*/  LEA.HI R0, R2, R0, RZ, 0x5 ;  /* 0x0000000002007211 */ /* 0x000fc800078f28ff */
[----:B------:R-:W-:-:S04]  /*13740*/  SHF.R.S32.HI R0, RZ, 0x5, R0 ;  /* 0x00000005ff007819 */ /* 0x000fc80000011400 */
[----:B------:R-:W-:-:S04]  /*13750*/  IMNMX R213, R208, R0, !PT ;  /* 0x00000000d0d57217 */ /* 0x000fc80007800200 */
[----:B------:R-:W-:-:S13]  /*13760*/  ISETP.GE.AND P0, PT, R195, R213, PT ;  /* 0x000000d5c300720c */ /* 0x000fda0003f06270 */
[----:B------:R-:W-:Y:S05]  /*13770*/  @!P0 BRA `(.L_x_853) ;  /* 0x00002bf000008947 */ /* 0x000fea0003800000 */
[----:B------:R-:W-:Y:S01]  /*13780*/  ISETP.GE.AND P4, PT, R132, c[0x0][0x1d4], PT ;  /* 0x0000750084007a0c */ /* 0x000fe20003f86270 */
[----:B------:R-:W-:Y:S01]  /*13790*/  IMAD.MOV.U32 R136, RZ, RZ, R5 ;  /* 0x000000ffff887224 */ /* 0x000fe200078e0005 */
[----:B------:R-:W-:Y:S01]  /*137a0*/  ISETP.GE.AND P3, PT, R137, c[0x0][0x1d4], PT ;  /* 0x0000750089007a0c */ /* 0x000fe20003f66270 */
[----:B------:R-:W-:Y:S01]  /*137b0*/  IMAD.MOV.U32 R135, RZ, RZ, R134 ;  /* 0x000000ffff877224 */ /* 0x000fe200078e0086 */
[----:B------:R-:W-:Y:S01]  /*137c0*/  ISETP.GE.AND P2, PT, R200, c[0x0][0x1d4], PT ;  /* 0x00007500c8007a0c */ /* 0x000fe20003f46270 */
[----:B------:R-:W-:Y:S02]  /*137d0*/  IMAD.MOV.U32 R196, RZ, RZ, R195 ;  /* 0x000000ffffc47224 */ /* 0x000fe400078e00c3 */
.L_x_874:
[----:B------:R-:W-:Y:S04]  /*137e0*/  DEPBAR.LE SB0, 0x0 ;  /* 0x000080000000791a */ /* 0x000fe80000000000 */
[----:B------:R-:W-:Y:S01]  /*137f0*/  WARPSYNC 0xffffffff ;  /* 0xffffffff00007948 */ /* 0x000fe20003800000 */
[----:B------:R-:W-:Y:S01]  /*13800*/  BAR.SYNC.DEFER_BLOCKING 0x0 ;  /* 0x0000000000007b1d */ /* 0x000fe20000010000 */
[----:B------:R-:W-:Y:S05]  /*13810*/  ISETP.GT.AND P0, PT, R208, R196, PT ;  /* 0x000000c4d000720c */ /* 0x000fea0003f04270 */
[----:B------:R1:W2:Y:S01]  /*13820*/  LDSM.16.M88.4 R16, [R182] ;  /* 0x00000000b610783b */ /* 0x0002a20000000200 */
[----:B------:R-:W-:Y:S03]  /*13830*/  BSSY B0, `(.L_x_854) ;  /* 0x0000029000007945 */ /* 0x000fe60003800000 */
[----:B------:R1:W3:Y:S04]  /*13840*/  LDSM.16.M88.4 R8, [R177] ;  /* 0x00000000b108783b */ /* 0x0002e80000000200 */
[----:B------:R1:W4:Y:S04]  /*13850*/  LDSM.16.M88.4 R160, [R177+0x800] ;  /* 0x00080000b1a0783b */ /* 0x0003280000000200 */
[----:B------:R1:W1:Y:S04]  /*13860*/  LDSM.16.M88.4 R164, [R183] ;  /* 0x00000000b7a4783b */ /* 0x0002680000000200 */
[----:B------:R1:W1:Y:S04]  /*13870*/  LDSM.16.M88.4 R168, [R186] ;  /* 0x00000000baa8783b */ /* 0x0002680000000200 */
[----:B------:R1:W1:Y:S01]  /*13880*/  LDSM.16.M88.4 R172, [R193] ;  /* 0x00000000c1ac783b */ /* 0x0002620000000200 */
[----:B------:R-:W-:-:S05]  /*13890*/  @P0 BRA `(.L_x_855) ;  /* 0x0000022000000947 */ /* 0x000fca0003800000 */
[----:B------:R-:W-:Y:S01]  /*138a0*/  IMAD.WIDE.U32 R2, R198, c[0x0][0x208], RZ ;  /* 0x00008200c6027a25 */ /* 0x000fe200078e00ff */
[----:B------:R-:W-:Y:S05]  /*138b0*/  SHF.R.S32.HI R0, RZ, 0x1f, R198 ;  /* 0x0000001fff007819 */ /* 0x000fea00000114c6 */
[----:B------:R-:W-:Y:S04]  /*138c0*/  IMAD R0, R0, c[0x0][0x208], RZ ;  /* 0x0000820000007a24 */ /* 0x000fe800078e02ff */
[----:B------:R-:W-:Y:S05]  /*138d0*/  IMAD R0, R198, c[0x0][0x20c], R0 ;  /* 0x00008300c6007a24 */ /* 0x000fea00078e0200 */
[----:B------:R-:W-:Y:S02]  /*138e0*/  IADD3 R3, R3, R0, RZ ;  /* 0x0000000003037210 */ /* 0x000fe40007ffe0ff */
[----:B------:R-:W-:Y:S03]  /*138f0*/  SHF.R.S32.HI R0, RZ, 0x1f, R197 ;  /* 0x0000001fff007819 */ /* 0x000fe600000114c5 */
[C---:B------:R-:W-:Y:S04]  /*13900*/  IMAD.WIDE.U32 R2, R197.reuse, c[0x0][0x218], R2 ;  /* 0x00008600c5027a25 */ /* 0x040fe800078e0002 */
[----:B------:R-:W-:Y:S01]  /*13910*/  IMAD R4, R0, c[0x0][0x218], RZ ;  /* 0x0000860000047a24 */ /* 0x000fe200078e02ff */
[----:B------:R-:W-:Y:S03]  /*13920*/  IADD3 R0, P0, R216, R2, RZ ;  /* 0x00000002d8007210 */ /* 0x000fe60007f1e0ff */
[----:B------:R-:W-:Y:S05]  /*13930*/  IMAD R4, R197, c[0x0][0x21c], R4 ;  /* 0x00008700c5047a24 */ /* 0x000fea00078e0204 */
[----:B------:R-:W-:Y:S02]  /*13940*/  IADD3.X R2, R218, R3, R4, P0, !PT ;  /* 0x00000003da027210 */ /* 0x000fe400007fe404 */
[C---:B------:R-:W-:Y:S04]  /*13950*/  LEA R5, P0, R0.reuse, c[0x0][0x1f8], 0x1 ;  /* 0x00007e0000057a11 */ /* 0x040fe800078008ff */
[----:B------:R-:W-:Y:S01]  /*13960*/  LEA.HI.X R0, R0, c[0x0][0x1fc], R2, 0x1, P0 ;  /* 0x00007f0000007a11 */ /* 0x000fe200000f0c02 */
[----:B------:R-:W-:-:S06]  /*13970*/  BRA.DIV ~URZ, `(.L_x_856) ;  /* 0x0000e1627f007947 */ /* 0x000fcc000b800000 */
[----:B------:R4:W3:Y:S02]  /*13980*/  SHFL.IDX PT, R4, R0, RZ, 0x181f ;  /* 0x00181fff00047589 */ /* 0x0008e400000e0000 */
.L_x_989:
[----:B------:R-:W-:-:S05]  /*13990*/  BRA.DIV ~URZ, `(.L_x_857) ;  /* 0x0000e1a27f007947 */ /* 0x000fca000b800000 */
[----:B----4-:R4:W3:Y:S02]  /*139a0*/  SHFL.IDX PT, R0, R5, RZ, 0x181f ;  /* 0x00181fff05007589 */ /* 0x0108e400000e0000 */
.L_x_990:
[C---:B---3--:R-:W-:Y:S04]  /*139b0*/  LEA R6, P0, R132.reuse, R0, 0x1 ;  /* 0x0000000084067211 */ /* 0x048fe800078008ff */
[----:B------:R-:W-:Y:S02]  /*139c0*/  LEA.HI.X R7, R132, R4, R133, 0x1, P0 ;  /* 0x0000000484077211 */ /* 0x000fe400000f0c85 */
[C---:B------:R-:W-:Y:S03]  /*139d0*/  LEA R2, P0, R201.reuse, R0, 0x1 ;  /* 0x00000000c9027211 */ /* 0x040fe600078008ff */
[----:B------:R-:W-:Y:S01]  /*139e0*/  @!PT LDS RZ, [RZ] ;  /* 0x00000000fffff984 */ /* 0x000fe20000000800 */
[----:B------:R-:W-:Y:S01]  /*139f0*/  @!PT LDS RZ, [RZ] ;  /* 0x00000000fffff984 */ /* 0x000fe20000000800 */
[----:B------:R-:W-:Y:S01]  /*13a00*/  @!PT LDS RZ, [RZ] ;  /* 0x00000000fffff984 */ /* 0x000fe20000000800 */
[----:B------:R3:W-:Y:S01]  /*13a10*/  LDGSTS.E.BYPASS.LTC128B.128 [R194+0x8080], [R6.64], !P4 ;  /* 0x0808000006c27fae */ /* 0x0007e2000e101d48 */
[----:B------:R-:W-:Y:S05]  /*13a20*/  LEA.HI.X R3, R201, R4, R205, 0x1, P0 ;  /* 0x00000004c9037211 */ /* 0x000fea00000f0ccd */
[----:B------:R5:W-:Y:S02]  /*13a30*/  LDGSTS.E.BYPASS.LTC128B.128 [R194+0x9080], [R2.64], !P3 ;  /* 0x0908000002c27fae */ /* 0x000be4000d901d48 */
[C---:B-----5:R-:W-:Y:S04]  /*13a40*/  LEA R2, P0, R200.reuse, R0, 0x1 ;  /* 0x00000000c8027211 */ /* 0x060fe800078008ff */
[----:B------:R-:W-:Y:S05]  /*13a50*/  LEA.HI.X R3, R200, R4, R207, 0x1, P0 ;  /* 0x00000004c8037211 */ /* 0x000fea00000f0ccf */
[----:B------:R5:W-:Y:S02]  /*13a60*/  LDGSTS.E.BYPASS.LTC128B.128 [R194+0xa080], [R2.64], !P2 ;  /* 0x0a08000002c27fae */ /* 0x000be4000d101d48 */
[C---:B-----5:R-:W-:Y:S04]  /*13a70*/  LEA R2, P0, R199.reuse, R0, 0x1 ;  /* 0x00000000c7027211 */ /* 0x060fe800078008ff */
[C---:B------:R-:W-:Y:S02]  /*13a80*/  LEA.HI.X R3, R199.reuse, R4, R206, 0x1, P0 ;  /* 0x00000004c7037211 */ /* 0x040fe400000f0cce */
[----:B------:R-:W-:Y:S11]  /*13a90*/  ISETP.GE.AND P0, PT, R199, c[0x0][0x1d4], PT ;  /* 0x00007500c7007a0c */ /* 0x000ff60003f06270 */
[----:B------:R-:W-:Y:S02]  /*13aa0*/  @!UPT UIADD3 URZ, URZ, URZ, URZ ;  /* 0x0000003f3f3ff290 */ /* 0x000fe4000fffe03f */
[----:B------:R3:W-:Y:S02]  /*13ab0*/  LDGSTS.E.BYPASS.LTC128B.128 [R194+0xb080], [R2.64], !P0 ;  /* 0x0b08000002c27fae */ /* 0x0007e4000c101d48 */
.L_x_855:
[----:B------:R-:W-:Y:S05]  /*13ac0*/  BSYNC B0 ;  /* 0x0000000000007941 */ /* 0x000fea0003800000 */
.L_x_854:
[----:B------:R-:W0:Y:S01]  /*13ad0*/  LDGDEPBAR ;  /* 0x00000000000079af */ /* 0x000e220000000000 */
[----:B------:R-:W-:Y:S01]  /*13ae0*/  WARPSYNC 0xffffffff ;  /* 0xffffffff00007948 */ /* 0x000fe20003800000 */
[C---:B--234-:R-:W-:Y:S01]  /*13af0*/  HMMA.16816.F32.BF16 R4, R16.reuse, R8, RZ ;  /* 0x000000081004723c */ /* 0x05cfe200000418ff */
[----:B------:R-:W-:Y:S02]  /*13b00*/  BSSY B0, `(.L_x_858) ;  /* 0x00000bf000007945 */ /* 0x000fe40003800000 */
[----:B------:R-:W-:Y:S05]  /*13b10*/  ISETP.GT.AND P0, PT, R196, R208, PT ;  /* 0x000000d0c400720c */ /* 0x000fea0003f04270 */
[C---:B------:R-:W-:Y:S08]  /*13b20*/  HMMA.16816.F32.BF16 R8, R16.reuse, R10, RZ ;  /* 0x0000000a1008723c */ /* 0x040ff000000418ff */
[C---:B------:R-:W-:Y:S08]  /*13b30*/  HMMA.16816.F32.BF16 R12, R16.reuse, R160, RZ ;  /* 0x000000a0100c723c */ /* 0x040ff000000418ff */
[----:B------:R-:W-:Y:S01]  /*13b40*/  HMMA.16816.F32.BF16 R16, R16, R162, RZ ;  /* 0x000000a21010723c */ /* 0x000fe200000418ff */
[----:B------:R-:W-:Y:S07]  /*13b50*/  LDSM.16.M88.4 R160, [R185] ;  /* 0x00000000b9a0783b */ /* 0x000fee0000000200 */
[C---:B-1----:R-:W-:Y:S08]  /*13b60*/  HMMA.16816.F32.BF16 R4, R164.reuse, R168, R4 ;  /* 0x000000a8a404723c */ /* 0x042ff00000041804 */
[C---:B------:R-:W-:Y:S01]  /*13b70*/  HMMA.16816.F32.BF16 R8, R164.reuse, R170, R8 ;  /* 0x000000aaa408723c */ /* 0x040fe20000041808 */
[----:B------:R-:W-:Y:S07]  /*13b80*/  LDSM.16.M88.4 R168, [R176+0x800] ;  /* 0x00080000b0a8783b */ /* 0x000fee0000000200 */
[C---:B------:R-:W-:Y:S08]  /*13b90*/  HMMA.16816.F32.BF16 R12, R164.reuse, R172, R12 ;  /* 0x000000aca40c723c */ /* 0x040ff0000004180c */
[----:B------:R-:W-:Y:S01]  /*13ba0*/  HMMA.16816.F32.BF16 R16, R164, R174, R16 ;  /* 0x000000aea410723c */ /* 0x000fe20000041810 */
[----:B------:R-:W1:Y:S07]  /*13bb0*/  LDSM.16.M88.4 R164, [R176] ;  /* 0x00000000b0a4783b */ /* 0x000e6e0000000200 */
[C---:B-1----:R-:W-:Y:S08]  /*13bc0*/  HMMA.16816.F32.BF16 R4, R160.reuse, R164, R4 ;  /* 0x000000a4a004723c */ /* 0x042ff00000041804 */
[C---:B------:R-:W-:Y:S01]  /*13bd0*/  HMMA.16816.F32.BF16 R8, R160.reuse, R166, R8 ;  /* 0x000000a6a008723c */ /* 0x040fe20000041808 */
[----:B------:R-:W-:Y:S07]  /*13be0*/  LDSM.16.M88.4 R164, [R184] ;  /* 0x00000000b8a4783b */ /* 0x000fee0000000200 */
[C---:B------:R-:W-:Y:S08]  /*13bf0*/  HMMA.16816.F32.BF16 R12, R160.reuse, R168, R12 ;  /* 0x000000a8a00c723c */ /* 0x040ff0000004180c */
[----:B------:R-:W-:Y:S01]  /*13c00*/  HMMA.16816.F32.BF16 R16, R160, R170, R16 ;  /* 0x000000aaa010723c */ /* 0x000fe20000041810 */
[----:B------:R-:W1:Y:S06]  /*13c10*/  LDSM.16.M88.4 R160, [R159+-0x3000] ;  /* 0xffd000009fa0783b */ /* 0x000e6c0000000200 */
[----:B------:R-:W2:Y:S01]  /*13c20*/  LDSM.16.M88.4 R168, [R159+-0x2800] ;  /* 0xffd800009fa8783b */ /* 0x000ea20000000200 */
[C---:B-1----:R-:W-:Y:S08]  /*13c30*/  HMMA.16816.F32.BF16 R4, R164.reuse, R160, R4 ;  /* 0x000000a0a404723c */ /* 0x042ff00000041804 */
[C---:B------:R-:W-:Y:S01]  /*13c40*/  HMMA.16816.F32.BF16 R8, R164.reuse, R162, R8 ;  /* 0x000000a2a408723c */ /* 0x040fe20000041808 */
[----:B------:R-:W-:Y:S07]  /*13c50*/  LDSM.16.M88.4 R160, [R182+0x4000] ;  /* 0x00400000b6a0783b */ /* 0x000fee0000000200 */
[C---:B--2---:R-:W-:Y:S08]  /*13c60*/  HMMA.16816.F32.BF16 R12, R164.reuse, R168, R12 ;  /* 0x000000a8a40c723c */ /* 0x044ff0000004180c */
[----:B------:R-:W-:Y:S01]  /*13c70*/  HMMA.16816.F32.BF16 R16, R164, R170, R16 ;  /* 0x000000aaa410723c */ /* 0x000fe20000041810 */
[----:B------:R-:W1:Y:S06]  /*13c80*/  LDSM.16.M88.4 R164, [R177+0x1000] ;  /* 0x00100000b1a4783b */ /* 0x000e6c0000000200 */
[----:B------:R-:W2:Y:S01]  /*13c90*/  LDSM.16.M88.4 R168, [R177+0x1800] ;  /* 0x00180000b1a8783b */ /* 0x000ea20000000200 */
[C---:B-1----:R-:W-:Y:S08]  /*13ca0*/  HMMA.16816.F32.BF16 R4, R160.reuse, R164, R4 ;  /* 0x000000a4a004723c */ /* 0x042ff00000041804 */
[C---:B------:R-:W-:Y:S01]  /*13cb0*/  HMMA.16816.F32.BF16 R8, R160.reuse, R166, R8 ;  /* 0x000000a6a008723c */ /* 0x040fe20000041808 */
[----:B------:R-:W-:Y:S07]  /*13cc0*/  LDSM.16.M88.4 R164, [R183+0x4000] ;  /* 0x00400000b7a4783b */ /* 0x000fee0000000200 */
[C---:B--2---:R-:W-:Y:S08]  /*13cd0*/  HMMA.16816.F32.BF16 R12, R160.reuse, R168, R12 ;  /* 0x000000a8a00c723c */ /* 0x044ff0000004180c */
[----:B------:R-:W-:Y:S01]  /*13ce0*/  HMMA.16816.F32.BF16 R16, R160, R170, R16 ;  /* 0x000000aaa010723c */ /* 0x000fe20000041810 */
[----:B------:R-:W1:Y:S06]  /*13cf0*/  LDSM.16.M88.4 R160, [R189] ;  /* 0x00000000bda0783b */ /* 0x000e6c0000000200 */
[----:B------:R-:W2:Y:S01]  /*13d00*/  LDSM.16.M88.4 R168, [R188] ;  /* 0x00000000bca8783b */ /* 0x000ea20000000200 */
        /* <DEDUP_REMOVED lines=69> */
[----:B------:R-:W2:Y:S01]  /*14160*/  LDSM.16.M88.4 R168, [R159+0x800] ;  /* 0x000800009fa8783b */ /* 0x000ea20000000200 */
[----:B------:R-:W-:Y:S05]  /*14170*/  DEPBAR.LE SB0, 0x0 ;  /* 0x000080000000791a */ /* 0x000fea0000000000 */
[----:B------:R-:W-:Y:S01]  /*14180*/  BAR.SYNC.DEFER_BLOCKING 0x0 ;  /* 0x0000000000007b1d */ /* 0x000fe20000010000 */
[C---:B-1----:R-:W-:Y:S08]  /*14190*/  HMMA.16816.F32.BF16 R4, R164.reuse, R160, R4 ;  /* 0x000000a0a404723c */ /* 0x042ff00000041804 */
[C---:B------:R-:W-:Y:S08]  /*141a0*/  HMMA.16816.F32.BF16 R8, R164.reuse, R162, R8 ;  /* 0x000000a2a408723c */ /* 0x040ff00000041808 */
[C---:B--2---:R-:W-:Y:S08]  /*141b0*/  HMMA.16816.F32.BF16 R12, R164.reuse, R168, R12 ;  /* 0x000000a8a40c723c */ /* 0x044ff0000004180c */
        /* <DEDUP_REMOVED lines=34> */
[----:B--234-:R-:W-:Y:S02]  /*143e0*/  IMAD.MOV.U32 R2, RZ, RZ, c[0x0][0x2b8] ;  /* 0x0000ae00ff027624 */ /* 0x01cfe400078e00ff */
[----:B------:R-:W-:Y:S03]  /*143f0*/  IMAD.MOV.U32 R197, RZ, RZ, RZ ;  /* 0x000000ffffc57224 */ /* 0x000fe600078e00ff */
[----:B------:R-:W-:Y:S01]  /*14400*/  ISETP.NE.AND P1, PT, R2, 0x1, PT ;  /* 0x000000010200780c */ /* 0x000fe20003f25270 */
[----:B------:R-:W-:Y:S05]  /*14410*/  IMAD R2, R196, 0x20, R226 ;  /* 0x00000020c4027824 */ /* 0x000fea00078e02e2 */
[----:B------:R-:W-:Y:S05]  /*14420*/  IADD3 R2, R2, -0x20, R212 ;  /* 0xffffffe002027810 */ /* 0x000fea0007ffe0d4 */
[--C-:B-1----:R-:W-:Y:S02]  /*14430*/  IMAD.MOV.U32 R0, RZ, RZ, R2.reuse ;  /* 0x000000ffff007224 */ /* 0x102fe400078e0002 */
[----:B------:R-:W-:Y:S05]  /*14440*/  @P1 IMAD.HI.U32 R3, R2, c[0x0][0x2bc], RZ ;  /* 0x0000af0002031a27 */ /* 0x000fea00078e00ff */
[----:B------:R-:W-:Y:S04]  /*14450*/  @P1 SHF.R.U32.HI R0, RZ, c[0x0][0x2c0], R3 ;  /* 0x0000b000ff001a19 */ /* 0x000fe80000011603 */
[C---:B------:R-:W-:Y:S04]  /*14460*/  @!P5 IADD3 R3, P0, R0.reuse, R222, RZ ;  /* 0x000000de0003d210 */ /* 0x040fe80007f1e0ff */
[C---:B------:R-:W-:Y:S02]  /*14470*/  @!P5 LEA.HI.X.SX32 R5, R0.reuse, R225, 0x1, P0 ;  /* 0x000000e10005d211 */ /* 0x040fe400000f0eff */
[C---:B------:R-:W-:Y:S02]  /*14480*/  @!P5 LEA R4, P0, R3.reuse, c[0x0][0x2a0], 0x2 ;  /* 0x0000a8000304da11 */ /* 0x040fe400078010ff */
[----:B------:R-:W-:Y:S02]  /*14490*/  IADD3 R0, -R0, RZ, RZ ;  /* 0x000000ff00007210 */ /* 0x000fe40007ffe1ff */
[----:B------:R-:W-:Y:S03]  /*144a0*/  @!P5 LEA.HI.X R5, R3, c[0x0][0x2a4], R5, 0x2, P0 ;  /* 0x0000a9000305da11 */ /* 0x000fe600000f1405 */
[----:B------:R-:W-:Y:S02]  /*144b0*/  IMAD R198, R0, c[0x0][0x2b8], R2 ;  /* 0x0000ae0000c67a24 */ /* 0x000fe400078e0202 */
[----:B------:R-:W2:Y:S02]  /*144c0*/  @!P5 LDG.E R197, [R4.64] ;  /* 0x0000000804c5d981 */ /* 0x000ea4000c1e1900 */
[----:B------:R-:W-:Y:S01]  /*144d0*/  IMAD.WIDE.U32 R2, R198, c[0x0][0x1e0], RZ ;  /* 0x00007800c6027a25 */ /* 0x000fe200078e00ff */
[----:B------:R-:W-:Y:S05]  /*144e0*/  SHF.R.S32.HI R0, RZ, 0x1f, R198 ;  /* 0x0000001fff007819 */ /* 0x000fea00000114c6 */
[----:B------:R-:W-:Y:S04]  /*144f0*/  IMAD R0, R0, c[0x0][0x1e0], RZ ;  /* 0x0000780000007a24 */ /* 0x000fe800078e02ff */
[----:B------:R-:W-:Y:S05]  /*14500*/  IMAD R0, R198, c[0x0][0x1e4], R0 ;  /* 0x00007900c6007a24 */ /* 0x000fea00078e0200 */
[----:B------:R-:W-:Y:S02]  /*14510*/  IADD3 R3, R3, R0, RZ ;  /* 0x0000000003037210 */ /* 0x000fe40007ffe0ff */
        /* <DEDUP_REMOVED lines=10> */
.L_x_991:
[----:B------:R-:W-:-:S05]  /*145c0*/  BRA.DIV ~URZ, `(.L_x_861) ;  /* 0x0000d6327f007947 */ /* 0x000fca000b800000 */
[----:B-1----:R1:W3:Y:S02]  /*145d0*/  SHFL.IDX PT, R0, R5, RZ, 0x181f ;  /* 0x00181fff05007589 */ /* 0x0022e400000e0000 */
.L_x_992:
[C---:B---3--:R-:W-:Y:S04]  /*145e0*/  LEA R6, P0, R132.reuse, R0, 0x1 ;  /* 0x0000000084067211 */ /* 0x048fe800078008ff */
[----:B--2---:R-:W-:Y:S02]  /*145f0*/  LEA.HI.X R7, R132, R4, R133, 0x1, P0 ;  /* 0x0000000484077211 */ /* 0x004fe400000f0c85 */
[C---:B------:R-:W-:Y:S03]  /*14600*/  LEA R2, P0, R201.reuse, R0, 0x1 ;  /* 0x00000000c9027211 */ /* 0x040fe600078008ff */
[----:B------:R-:W-:Y:S01]  /*14610*/  @!PT LDS RZ, [RZ] ;  /* 0x00000000fffff984 */ /* 0x000fe20000000800 */
[----:B------:R-:W-:Y:S01]  /*14620*/  @!PT LDS RZ, [RZ] ;  /* 0x00000000fffff984 */ /* 0x000fe20000000800 */
[----:B------:R-:W-:Y:S01]  /*14630*/  @!PT LDS RZ, [RZ] ;  /* 0x00000000fffff984 */ /* 0x000fe20000000800 */
[----:B------:R2:W-:Y:S01]  /*14640*/  LDGSTS.E.BYPASS.LTC128B.128 [R194+0xc080], [R6.64], !P4 ;  /* 0x0c08000006c27fae */ /* 0x0005e2000e101d48 */
[----:B------:R-:W-:Y:S05]  /*14650*/  LEA.HI.X R3, R201, R4, R205, 0x1, P0 ;  /* 0x00000004c9037211 */ /* 0x000fea00000f0ccd */
[----:B------:R3:W-:Y:S02]  /*14660*/  LDGSTS.E.BYPASS.LTC128B.128 [R194+0xd080], [R2.64], !P3 ;  /* 0x0d08000002c27fae */ /* 0x0007e4000d901d48 */
[C---:B---3--:R-:W-:Y:S04]  /*14670*/  LEA R2, P0, R200.reuse, R0, 0x1 ;  /* 0x00000000c8027211 */ /* 0x048fe800078008ff */
[----:B------:R-:W-:Y:S05]  /*14680*/  LEA.HI.X R3, R200, R4, R207, 0x1, P0 ;  /* 0x00000004c8037211 */ /* 0x000fea00000f0ccf */
[----:B------:R3:W-:Y:S02]  /*14690*/  LDGSTS.E.BYPASS.LTC128B.128 [R194+0xe080], [R2.64], !P2 ;  /* 0x0e08000002c27fae */ /* 0x0007e4000d101d48 */
[C---:B---3--:R-:W-:Y:S04]  /*146a0*/  LEA R2, P0, R199.reuse, R0, 0x1 ;  /* 0x00000000c7027211 */ /* 0x048fe800078008ff */
[C---:B------:R-:W-:Y:S02]  /*146b0*/  LEA.HI.X R3, R199.reuse, R4, R206, 0x1, P0 ;  /* 0x00000004c7037211 */ /* 0x040fe400000f0cce */
[----:B------:R-:W-:Y:S11]  /*146c0*/  ISETP.GE.AND P0, PT, R199, c[0x0][0x1d4], PT ;  /* 0x00007500c7007a0c */ /* 0x000ff60003f06270 */
[----:B------:R-:W-:Y:S02]  /*146d0*/  @!UPT UIADD3 URZ, URZ, URZ, URZ ;  /* 0x0000003f3f3ff290 */ /* 0x000fe4000fffe03f */
[----:B------:R2:W-:Y:S02]  /*146e0*/  LDGSTS.E.BYPASS.LTC128B.128 [R194+0xf080], [R2.64], !P0 ;  /* 0x0f08000002c27fae */ /* 0x0005e4000c101d48 */
.L_x_859:
[----:B--234-:R-:W-:Y:S05]  /*146f0*/  BSYNC B0 ;  /* 0x0000000000007941 */ /* 0x01cfea0003800000 */
.L_x_858:
[----:B-1----:R-:W-:Y:S01]  /*14700*/  IMAD.MOV.U32 R0, RZ, RZ, c[0x0][0x2c4] ;  /* 0x0000b100ff007624 */ /* 0x002fe200078e00ff */
[----:B------:R-:W0:Y:S01]  /*14710*/  LDGDEPBAR ;  /* 0x00000000000079af */ /* 0x000e220000000000 */
[----:B------:R-:W-:Y:S01]  /*14720*/  IMAD.IADD R4, R231, 0x1, R227 ;  /* 0x00000001e7047824 */ /* 0x000fe200078e02e3 */
[----:B------:R-:W-:Y:S01]  /*14730*/  ULDC UR4, c[0x0][0x324] ;  /* 0x0000c90000047ab9 */ /* 0x000fe20000000800 */
[----:B------:R-:W-:Y:S01]  /*14740*/  IMAD.SHL.U32 R5, R196, 0x20, RZ ;  /* 0x00000020c4057824 */ /* 0x000fe200078e00ff */
[----:B------:R-:W-:Y:S01]  /*14750*/  ISETP.NE.AND P0, PT, R0, 0x1, PT ;  /* 0x000000010000780c */ /* 0x000fe20003f05270 */
[----:B------:R-:W-:Y:S11]  /*14760*/  ULOP3.LUT UR4, URZ, UR4, URZ, 0x33, !UPT ;  /* 0x000000043f047292 */ /* 0x000ff6000f8e333f */
[----:B------:R-:W-:Y:S01]  /*14770*/  @!UPT UIADD3 URZ, URZ, URZ, URZ ;  /* 0x0000003f3f3ff290 */ /* 0x000fe2000fffe03f */
[----:B------:R-:W-:Y:S05]  /*14780*/  @P0 IMAD.HI.U32 R0, R4, c[0x0][0x2c8], RZ ;  /* 0x0000b20004000a27 */ /* 0x000fea00078e00ff */
[----:B------:R-:W-:Y:S02]  /*14790*/  @P0 SHF.R.U32.HI R4, RZ, c[0x0][0x2cc], R0 ;  /* 0x0000b300ff040a19 */ /* 0x000fe40000011600 */
[----:B------:R-:W-:Y:S04]  /*147a0*/  IADD3 R0, -R215, 0x1, -R5 ;  /* 0x00000001d7007810 */ /* 0x000fe80007ffe905 */
[----:B------:R-:W-:Y:S04]  /*147b0*/  IADD3 R0, -R210, R0, R209 ;  /* 0x00000000d2007210 */ /* 0x000fe80007ffe1d1 */
[C---:B------:R-:W-:Y:S02]  /*147c0*/  IADD3 R6, R0.reuse, UR4, RZ ;  /* 0x0000000400067c10 */ /* 0x040fe4000fffe0ff */
[----:B------:R-:W-:Y:S01]  /*147d0*/  IADD3 R7, R0, c[0x0][0x328], RZ ;  /* 0x0000ca0000077a10 */ /* 0x000fe20007ffe0ff */
[----:B------:R-:W-:-:S05]  /*147e0*/  BRA.DIV ~URZ, `(.L_x_862) ;  /* 0x0000d4727f007947 */ /* 0x000fca000b800000 */
[----:B------:R1:W2:Y:S02]  /*147f0*/  SHFL.IDX PT, R3, R4, RZ, 0x1c1f ;  /* 0x001c1fff04037589 */ /* 0x0002a400000e0000 */
.L_x_993:
[----:B--2---:R-:W-:Y:S01]  /*14800*/  IADD3 R2, R7, R3, RZ ;  /* 0x0000000307027210 */ /* 0x004fe20007ffe0ff */
[----:B------:R-:W-:Y:S05]  /*14810*/  IMAD.MOV.U32 R0, RZ, RZ, c[0x0][0x32c] ;  /* 0x0000cb00ff007624 */ /* 0x000fea00078e00ff */
[----:B------:R-:W-:Y:S01]  /*14820*/  ISETP.GE.AND P0, PT, R0, 0x1, PT ;  /* 0x000000010000780c */ /* 0x000fe20003f06270 */
[----:B------:R-:W-:Y:S11]  /*14830*/  IMAD.IADD R0, R6, 0x1, R3 ;  /* 0x0000000106007824 */ /* 0x000ff600078e0203 */
[----:B------:R-:W-:Y:S01]  /*14840*/  @!UPT UIADD3 URZ, URZ, URZ, URZ ;  /* 0x0000003f3f3ff290 */ /* 0x000fe2000fffe03f */
[----:B------:R-:W-:-:S05]  /*14850*/  @!P0 BRA `(.L_x_863) ;  /* 0x0000018000008947 */ /* 0x000fca0003800000 */
[----:B------:R-:W-:Y:S01]  /*14860*/  IADD3 R3, -R210, R209, R3 ;  /* 0x000000d1d2037210 */ /* 0x000fe20007ffe103 */
[----:B------:R-:W-:Y:S03]  /*14870*/  BSSY B0, `(.L_x_864) ;  /* 0x0000011000007945 */ /* 0x000fe60003800000 */
        /* <DEDUP_REMOVED lines=11> */
.L_x_865:
[----:B------:R-:W-:Y:S04]  /*14930*/  MOV R8, c[0x0][0x32c] ;  /* 0x0000cb0000087a02 */ /* 0x000fe80000000f00 */
[----:B------:R-:W-:Y:S11]  /*14940*/  ISETP.NE.AND P0, PT, R8, 0x1, PT ;  /* 0x000000010800780c */ /* 0x000ff60003f05270 */
[----:B------:R-:W-:Y:S02]  /*14950*/  @!UPT UIADD3 URZ, URZ, URZ, URZ ;  /* 0x0000003f3f3ff290 */ /* 0x000fe4000fffe03f */
[----:B------:R-:W-:Y:S05]  /*14960*/  @P0 IMAD.HI.U32 R8, R3, c[0x0][0x330], RZ ;  /* 0x0000cc0003080a27 */ /* 0x000fea00078e00ff */
[----:B------:R-:W-:Y:S02]  /*14970*/  @P0 SHF.R.U32.HI R3, RZ, c[0x0][0x334], R8 ;  /* 0x0000cd00ff030a19 */ /* 0x000fe40000011608 */
.L_x_866:
[----:B------:R-:W-:Y:S05]  /*14980*/  BSYNC B0 ;  /* 0x0000000000007941 */ /* 0x000fea0003800000 */
.L_x_864:
[----:B------:R-:W-:Y:S04]  /*14990*/  IMAD R3, R3, c[0x0][0x32c], -R5 ;  /* 0x0000cb0003037a24 */ /* 0x000fe800078e0a05 */
[----:B------:R-:W-:Y:S05]  /*149a0*/  IMAD.IADD R3, R3, 0x1, -R215 ;  /* 0x0000000103037824 */ /* 0x000fea00078e0ad7 */
[----:B------:R-:W-:Y:S02]  /*149b0*/  IMNMX R0, R0, R3, !PT ;  /* 0x0000000300007217 */ /* 0x000fe40007800200 */
[----:B------:R-:W-:Y:S04]  /*149c0*/  IADD3 R3, R3, c[0x0][0x32c], RZ ;  /* 0x0000cb0003037a10 */ /* 0x000fe80007ffe0ff */
[----:B------:R-:W-:Y:S02]  /*149d0*/  IMNMX R2, R2, R3, PT ;  /* 0x0000000302027217 */ /* 0x000fe40003800200 */
.L_x_863:
[----:B------:R-:W-:Y:S04]  /*149e0*/  ISETP.GT.AND P1, PT, R196, -0x1, PT ;  /* 0xffffffffc400780c */ /* 0x000fe80003f24270 */
[----:B------:R-:W-:Y:S04]  /*149f0*/  ISETP.GT.AND P0, PT, R0, RZ, P1 ;  /* 0x000000ff0000720c */ /* 0x000fe80000f04270 */
[----:B------:R-:W-:Y:S04]  /*14a00*/  ISETP.LT.OR P0, PT, R2, 0x1, P0 ;  /* 0x000000010200780c */ /* 0x000fe80000701670 */
[----:B------:R-:W-:Y:S02]  /*14a10*/  FSEL R14, R172, -INF , !P0 ;  /* 0xff800000ac0e7808 */ /* 0x000fe40004000000 */
[----:B------:R-:W-:Y:S04]  /*14a20*/  ISETP.GT.AND P0, PT, R0, 0x1, P1 ;  /* 0x000000010000780c */ /* 0x000fe80000f04270 */
        /* <DEDUP_REMOVED lines=19> */
[----:B------:R-:W-:Y:S01]  /*14b60*/  FSEL R15, R9, -INF , !P0 ;  /* 0xff800000090f7808 */ /* 0x000fe20004000000 */
[----:B------:R-:W-:-:S06]  /*14b70*/  BRA.DIV ~URZ, `(.L_x_867) ;  /* 0x0000d1527f007947 */ /* 0x000fcc000b800000 */
[----:B------:R2:W3:Y:S02]  /*14b80*/  SHFL.IDX PT, R3, R4, 0x1, 0x1c1f ;  /* 0x003c1f0004037f89 */ /* 0x0004e400000e0000 */
.L_x_994:
[----:B---3--:R-:W-:Y:S01]  /*14b90*/  IADD3 R2, R7, R3, RZ ;  /* 0x0000000307027210 */ /* 0x008fe20007ffe0ff */
        /* <DEDUP_REMOVED lines=11> */
[----:B-12---:R-:W-:Y:S05]  /*14c50*/  IMAD.MOV.U32 R4, RZ, RZ, c[0x0][0x32c] ;  /* 0x0000cb00ff047624 */ /* 0x006fea00078e00ff */
[----:B------:R-:W-:Y:S11]  /*14c60*/  ISETP.NE.AND P0, PT, R4, 0x1, PT ;  /* 0x000000010400780c */ /* 0x000ff60003f05270 */
[----:B------:R-:W-:Y:S02]  /*14c70*/  @!UPT UIADD3 URZ, URZ, URZ, URZ ;  /* 0x0000003f3f3ff290 */ /* 0x000fe4000fffe03f */
[----:B------:R-:W-:Y:S05]  /*14c80*/  @P0 IMAD.HI.U32 R4, R3, c[0x0][0x330], RZ ;  /* 0x0000cc0003040a27 */ /* 0x000fea00078e00ff */
[----:B------:R-:W-:Y:S04]  /*14c90*/  @P0 SHF.R.U32.HI R3, RZ, c[0x0][0x334], R4 ;  /* 0x0000cd00ff030a19 */ /* 0x000fe80000011604 */
[----:B------:R-:W-:Y:S01]  /*14ca0*/  LOP3.LUT R3, RZ, R3, RZ, 0x33, !PT ;  /* 0x00000003ff037212 */ /* 0x000fe200078e33ff */
[----:B------:R-:W-:-:S05]  /*14cb0*/  BRA `(.L_x_871) ;  /* 0x0000005000007947 */ /* 0x000fca0003800000 */
.L_x_870:
[----:B-12---:R-:W-:Y:S04]  /*14cc0*/  MOV R4, c[0x0][0x32c] ;  /* 0x0000cb0000047a02 */ /* 0x006fe80000000f00 */
[----:B------:R-:W-:Y:S11]  /*14cd0*/  ISETP.NE.AND P0, PT, R4, 0x1, PT ;  /* 0x000000010400780c */ /* 0x000ff60003f05270 */
[----:B------:R-:W-:Y:S02]  /*14ce0*/  @!UPT UIADD3 URZ, URZ, URZ, URZ ;  /* 0x0000003f3f3ff290 */ /* 0x000fe4000fffe03f */
[----:B------:R-:W-:Y:S05]  /*14cf0*/  @P0 IMAD.HI.U32 R4, R3, c[0x0][0x330], RZ ;  /* 0x0000cc0003040a27 */ /* 0x000fea00078e00ff */
[----:B------:R-:W-:Y:S02]  /*14d00*/  @P0 SHF.R.U32.HI R3, RZ, c[0x0][0x334], R4 ;  /* 0x0000cd00ff030a19 */ /* 0x000fe40000011604 */
.L_x_871:
[----:B------:R-:W-:Y:S05]  /*14d10*/  BSYNC B0 ;  /* 0x0000000000007941 */ /* 0x000fea0003800000 */
.L_x_869:
[----:B------:R-:W-:Y:S04]  /*14d20*/  IMAD R5, R3, c[0x0][0x32c], -R5 ;  /* 0x0000cb0003057a24 */ /* 0x000fe800078e0a05 */
[----:B------:R-:W-:Y:S05]  /*14d30*/  IMAD.IADD R3, R5, 0x1, -R215 ;  /* 0x0000000105037824 */ /* 0x000fea00078e0ad7 */
[----:B------:R-:W-:Y:S02]  /*14d40*/  IMNMX R0, R0, R3, !PT ;  /* 0x0000000300007217 */ /* 0x000fe40007800200 */
[----:B------:R-:W-:Y:S04]  /*14d50*/  IADD3 R3, R3, c[0x0][0x32c], RZ ;  /* 0x0000cb0003037a10 */ /* 0x000fe80007ffe0ff */
[----:B------:R-:W-:Y:S02]  /*14d60*/  IMNMX R2, R2, R3, PT ;  /* 0x0000000302027217 */ /* 0x000fe40003800200 */
.L_x_868:
        /* <DEDUP_REMOVED lines=21> */
[----:B------:R-:W-:Y:S02]  /*14ec0*/  ISETP.GT.AND P0, PT, R0, 0x19, P1 ;  /* 0x000000190000780c */ /* 0x000fe40000f04270 */
        /* <DEDUP_REMOVED lines=13> */
[----:B------:R-:W-:Y:S02]  /*14fa0*/  FSEL R7, R162, -INF , !P0 ;  /* 0xff800000a2077808 */ /* 0x000fe40004000000 */
[----:B------:R-:W-:Y:S02]  /*14fb0*/  FMNMX.FTZ R0, R16, R0, !PT ;  /* 0x0000000010007209 */ /* 0x000fe40007810000 */
[----:B------:R-:W-:Y:S02]  /*14fc0*/  FMNMX.FTZ R2, R8, R2, !PT ;  /* 0x0000000208027209 */ /* 0x000fe40007810000 */
[----:B-12---:R-:W-:Y:S02]  /*14fd0*/  FMNMX.FTZ R4, R15, R0, !PT ;  /* 0x000000000f047209 */ /* 0x006fe40007810000 */
[----:B------:R-:W-:Y:S01]  /*14fe0*/  FMNMX.FTZ R5, R7, R2, !PT ;  /* 0x0000000207057209 */ /* 0x000fe20007810000 */
[----:B------:R-:W-:-:S05]  /*14ff0*/  BRA.DIV ~URZ, `(.L_x_872) ;  /* 0x0000cd427f007947 */ /* 0x000fca000b800000 */
[----:B------:R1:W2:Y:S02]  /*15000*/  SHFL.BFLY PT, R0, R4, 0x2, 0x1f ;  /* 0x0c401f0004007f89 */ /* 0x0002a400000e0000 */
.L_x_995:
[----:B-12---:R-:W-:Y:S01]  /*15010*/  FMNMX.FTZ R4, R4, R0, !PT ;  /* 0x0000000004047209 */ /* 0x006fe20007810000 */
[----:B------:R-:W-:-:S05]  /*15020*/  BRA.DIV ~URZ, `(.L_x_873) ;  /* 0x0000cd527f007947 */ /* 0x000fca000b800000 */
[----:B------:R-:W1:Y:S02]  /*15030*/  SHFL.BFLY PT, R0, R4, 0x1, 0x1f ;  /* 0x0c201f0004007f89 */ /* 0x000e6400000e0000 */
[----:B-1----:R-:W-:Y:S02]  /*15040*/  FMNMX.FTZ R134, R4, R0, !PT ;  /* 0x0000000004867209 */ /* 0x002fe40007810000 */
[----:B------:R-:W1:Y:S02]  /*15050*/  SHFL.BFLY PT, R0, R5, 0x2, 0x1f ;  /* 0x0c401f0005007f89 */ /* 0x000e6400000e0000 */
[----:B-1----:R-:W-:Y:S05]  /*15060*/  FMNMX.FTZ R4, R5, R0, !PT ;  /* 0x0000000005047209 */ /* 0x002fea0007810000 */
[----:B------:R1:W2:Y:S02]  /*15070*/  SHFL.BFLY PT, R0, R4, 0x1, 0x1f ;  /* 0x0c201f0004007f89 */ /* 0x0002a400000e0000 */
.L_x_996:
[C---:B------:R-:W-:Y:S01]  /*15080*/  FSETP.NEU.FTZ.AND P0, PT, R134.reuse, -INF , PT ;  /* 0xff8000008600780b */ /* 0x040fe20003f1d000 */
[----:B------:R-:W-:Y:S01]  /*15090*/  FMUL.FTZ R2, R134, c[0x0][0x2d0] ;  /* 0x0000b40086027a20 */ /* 0x000fe20000410000 */
[----:B--2---:R-:W-:Y:S01]  /*150a0*/  FMNMX.FTZ R3, R0, R4, !PT ;  /* 0x0000000400037209 */ /* 0x004fe20007810000 */
[----:B------:R-:W-:Y:S01]  /*150b0*/  WARPSYNC 0xffffffff ;  /* 0xffffffff00007948 */ /* 0x000fe20003800000 */
[----:B------:R-:W-:Y:S02]  /*150c0*/  FSEL R0, R134, RZ, P0 ;  /* 0x000000ff86007208 */ /* 0x000fe40000000000 */
[----:B------:R-:W-:Y:S02]  /*150d0*/  FSEL R2, R2, RZ, P0 ;  /* 0x000000ff02027208 */ /* 0x000fe40000000000 */
[----:B------:R-:W-:Y:S01]  /*150e0*/  FSETP.NEU.FTZ.AND P0, PT, R3, -INF , PT ;  /* 0xff8000000300780b */ /* 0x000fe20003f1d000 */
[----:B------:R-:W-:Y:S01]  /*150f0*/  FADD.FTZ R0, -R0, R135 ;  /* 0x0000008700007221 */ /* 0x000fe20000010100 */
[----:B------:R-:W-:Y:S01]  /*15100*/  IADD3 R195, R196, -0x1, RZ ;  /* 0xffffffffc4c37810 */ /* 0x000fe20007ffe0ff */
[--C-:B-1----:R-:W-:Y:S02]  /*15110*/  FFMA.FTZ R4, R14, c[0x0][0x2d0], -R2.reuse ;  /* 0x0000b4000e047a23 */ /* 0x102fe40000010802 */
[----:B------:R-:W-:Y:S02]  /*15120*/  FMUL.FTZ R0, R0, c[0x0][0x2d0] ;  /* 0x0000b40000007a20 */ /* 0x000fe40000410000 */
[--C-:B------:R-:W-:Y:S02]  /*15130*/  FFMA.FTZ R5, R161, c[0x0][0x2d0], -R2.reuse ;  /* 0x0000b400a1057a23 */ /* 0x100fe40000010802 */
[--C-:B------:R-:W-:Y:S02]  /*15140*/  FFMA.FTZ R169, R15, c[0x0][0x2d0], -R2.reuse ;  /* 0x0000b4000fa97a23 */ /* 0x100fe40000010802 */
[----:B------:R-:W1:Y:S01]  /*15150*/  MUFU.EX2 R0, R0 ;  /* 0x0000000000007308 */ /* 0x000e620000000800 */
[--C-:B------:R-:W-:Y:S02]  /*15160*/  FFMA.FTZ R14, R19, c[0x0][0x2d0], -R2.reuse ;  /* 0x0000b400130e7a23 */ /* 0x100fe40000010802 */
[--C-:B------:R-:W-:Y:S02]  /*15170*/  FFMA.FTZ R135, R160, c[0x0][0x2d0], -R2.reuse ;  /* 0x0000b400a0877a23 */ /* 0x100fe40000010802 */
[--C-:B------:R-:W-:Y:S02]  /*15180*/  FFMA.FTZ R172, R18, c[0x0][0x2d0], -R2.reuse ;  /* 0x0000b40012ac7a23 */ /* 0x100fe40000010802 */
[--C-:B------:R-:W-:Y:S02]  /*15190*/  FFMA.FTZ R171, R17, c[0x0][0x2d0], -R2.reuse ;  /* 0x0000b40011ab7a23 */ /* 0x100fe40000010802 */
[----:B------:R-:W-:Y:S01]  /*151a0*/  FFMA.FTZ R170, R16, c[0x0][0x2d0], -R2 ;  /* 0x0000b40010aa7a23 */ /* 0x000fe20000010802 */
[----:B------:R-:W2:Y:S10]  /*151b0*/  MUFU.EX2 R15, R4 ;  /* 0x00000004000f7308 */ /* 0x000eb40000000800 */
[----:B------:R-:W3:Y:S10]  /*151c0*/  MUFU.EX2 R4, R5 ;  /* 0x0000000500047308 */ /* 0x000ef40000000800 */
[----:B------:R4:W-:Y:S01]  /*151d0*/  MUFU.EX2 R16, R135 ;  /* 0x0000008700107308 */ /* 0x0009e20000000800 */
[C---:B-1----:R-:W-:Y:S02]  /*151e0*/  FMUL.FTZ R17, R0.reuse, R141 ;  /* 0x0000008d00117220 */ /* 0x042fe40000410000 */
[C---:B------:R-:W-:Y:S02]  /*151f0*/  FMUL.FTZ R20, R0.reuse, R20 ;  /* 0x0000001400147220 */ /* 0x040fe40000410000 */
[C---:B--2---:R-:W-:Y:S02]  /*15200*/  FFMA.FTZ R2, R0.reuse, R204, R15 ;  /* 0x000000cc00027223 */ /* 0x044fe4000001000f */
[C---:B------:R-:W-:Y:S02]  /*15210*/  FMUL.FTZ R21, R0.reuse, R21 ;  /* 0x0000001500157220 */ /* 0x040fe40000410000 */
[C---:B------:R-:W-:Y:S02]  /*15220*/  FMUL.FTZ R24, R0.reuse, R24 ;  /* 0x0000001800187220 */ /* 0x040fe40000410000 */
[C---:B------:R-:W-:Y:S02]  /*15230*/  FMUL.FTZ R25, R0.reuse, R25 ;  /* 0x0000001900197220 */ /* 0x040fe40000410000 */
[----:B------:R-:W-:Y:S01]  /*15240*/  FMUL.FTZ R28, R0, R28 ;  /* 0x0000001c001c7220 */ /* 0x000fe20000410000 */
[C---:B---3--:R-:W-:Y:S01]  /*15250*/  F2FP.BF16.PACK_AB R160, R4.reuse, R15 ;  /* 0x0000000f04a0723e */ /* 0x048fe200000010ff */
[----:B------:R-:W-:Y:S01]  /*15260*/  FADD.FTZ R5, R4, R2 ;  /* 0x0000000204057221 */ /* 0x000fe20000010000 */
[----:B------:R-:W1:Y:S01]  /*15270*/  MUFU.EX2 R15, R14 ;  /* 0x0000000e000f7308 */ /* 0x000e620000000800 */
[C---:B------:R-:W-:Y:S01]  /*15280*/  FSEL R2, R3.reuse, RZ, P0 ;  /* 0x000000ff03027208 */ /* 0x040fe20000000000 */
[----:B------:R-:W-:Y:S02]  /*15290*/  FMUL.FTZ R4, R3, c[0x0][0x2d0] ;  /* 0x0000b40003047a20 */ /* 0x000fe40000410000 */
[----:B------:R-:W-:Y:S02]  /*152a0*/  FMUL.FTZ R29, R0, R29 ;  /* 0x0000001d001d7220 */ /* 0x000fe40000410000 */
[----:B------:R-:W-:Y:S01]  /*152b0*/  FADD.FTZ R2, -R2, R136 ;  /* 0x0000008802027221 */ /* 0x000fe20000010100 */
[----:B------:R-:W-:Y:S01]  /*152c0*/  FSEL R4, R4, RZ, P0 ;  /* 0x000000ff04047208 */ /* 0x000fe20000000000 */
[----:B------:R-:W-:Y:S01]  /*152d0*/  FMUL.FTZ R32, R0, R32 ;  /* 0x0000002000207220 */ /* 0x000fe20000410000 */
[----:B------:R-:W-:Y:S01]  /*152e0*/  ISETP.GT.AND P0, PT, R196, R213, PT ;  /* 0x000000d5c400720c */ /* 0x000fe20003f04270 */
[----:B------:R-:W-:Y:S01]  /*152f0*/  FMUL.FTZ R2, R2, c[0x0][0x2d0] ;  /* 0x0000b40002027a20 */ /* 0x000fe20000410000 */
[----:B------:R-:W-:Y:S01]  /*15300*/  MOV R196, R195 ;  /* 0x000000c300c47202 */ /* 0x000fe20000000f00 */
[--C-:B------:R-:W-:Y:S02]  /*15310*/  FFMA.FTZ R136, R11, c[0x0][0x2d0], -R4.reuse ;  /* 0x0000b4000b887a23 */ /* 0x100fe40000010804 */
[--C-:B------:R-:W-:Y:S02]  /*15320*/  FFMA.FTZ R166, R10, c[0x0][0x2d0], -R4.reuse ;  /* 0x0000b4000aa67a23 */ /* 0x100fe40000010804 */
[----:B------:R-:W2:Y:S01]  /*15330*/  MUFU.EX2 R2, R2 ;  /* 0x0000000200027308 */ /* 0x000ea20000000800 */
[--C-:B------:R-:W-:Y:S02]  /*15340*/  FFMA.FTZ R165, R9, c[0x0][0x2d0], -R4.reuse ;  /* 0x0000b40009a57a23 */ /* 0x100fe40000010804 */
[--C-:B------:R-:W-:Y:S02]  /*15350*/  FFMA.FTZ R167, R8, c[0x0][0x2d0], -R4.reuse ;  /* 0x0000b40008a77a23 */ /* 0x100fe40000010804 */
[--C-:B------:R-:W-:Y:S02]  /*15360*/  FFMA.FTZ R6, R6, c[0x0][0x2d0], -R4.reuse ;  /* 0x0000b40006067a23 */ /* 0x100fe40000010804 */
[--C-:B----4-:R-:W-:Y:S01]  /*15370*/  FFMA.FTZ R135, R12, c[0x0][0x2d0], -R4.reuse ;  /* 0x0000b4000c877a23 */ /* 0x110fe20000010804 */
[----:B-1----:R-:W-:Y:S01]  /*15380*/  F2FP.BF16.PACK_AB R162, R15, R16 ;  /* 0x000000100fa2723e */ /* 0x002fe200000010ff */
[--C-:B------:R-:W-:Y:S01]  /*15390*/  FFMA.FTZ R14, R13, c[0x0][0x2d0], -R4.reuse ;  /* 0x0000b4000d0e7a23 */ /* 0x100fe20000010804 */
[----:B------:R1:W3:Y:S01]  /*153a0*/  MUFU.EX2 R161, R6 ;  /* 0x0000000600a17308 */ /* 0x0002e20000000800 */
[----:B------:R-:W-:Y:S02]  /*153b0*/  FFMA.FTZ R168, R7, c[0x0][0x2d0], -R4 ;  /* 0x0000b40007a87a23 */ /* 0x000fe40000010804 */
[----:B------:R-:W-:Y:S02]  /*153c0*/  FADD.FTZ R4, R16, R5 ;  /* 0x0000000510047221 */ /* 0x000fe40000010000 */
[C---:B------:R-:W-:Y:S02]  /*153d0*/  FMUL.FTZ R16, R0.reuse, R140 ;  /* 0x0000008c00107220 */ /* 0x040fe40000410000 */
[----:B------:R-:W-:Y:S02]  /*153e0*/  FADD.FTZ R164, R15, R4 ;  /* 0x000000040fa47221 */ /* 0x000fe40000010000 */
[C---:B------:R-:W-:Y:S01]  /*153f0*/  FMUL.FTZ R4, R0.reuse, R152 ;  /* 0x0000009800047220 */ /* 0x040fe20000410000 */
[----:B------:R-:W-:Y:S01]  /*15400*/  MUFU.EX2 R173, R136 ;  /* 0x0000008800ad7308 */ /* 0x000fe20000000800 */
[C---:B------:R-:W-:Y:S02]  /*15410*/  FMUL.FTZ R5, R0.reuse, R153 ;  /* 0x0000009900057220 */ /* 0x040fe40000410000 */
[----:B------:R-:W-:Y:S02]  /*15420*/  FMUL.FTZ R13, R0, R145 ;  /* 0x00000091000d7220 */ /* 0x000fe40000410000 */
[C---:B--2---:R-:W-:Y:S02]  /*15430*/  FMUL.FTZ R18, R2.reuse, R142 ;  /* 0x0000008e02127220 */ /* 0x044fe40000410000 */
[C---:B------:R-:W-:Y:S02]  /*15440*/  FMUL.FTZ R19, R2.reuse, R143 ;  /* 0x0000008f02137220 */ /* 0x040fe40000410000 */
[----:B------:R-:W2:Y:S01]  /*15450*/  LDSM.16.MT88.4 R140, [R178] ;  /* 0x00000000b28c783b */ /* 0x000ea20000004200 */
[----:B------:R-:W4:Y:S01]  /*15460*/  MUFU.EX2 R152, R14 ;  /* 0x0000000e00987308 */ /* 0x000f220000000800 */
[----:B------:R-:W-:Y:S02]  /*15470*/  FMUL.FTZ R7, R2, R155 ;  /* 0x0000009b02077220 */ /* 0x000fe40000410000 */
[----:B------:R-:W-:Y:S02]  /*15480*/  FMUL.FTZ R8, R0, R148 ;  /* 0x0000009400087220 */ /* 0x000fe40000410000 */
[C---:B-1----:R-:W-:Y:S02]  /*15490*/  FMUL.FTZ R6, R2.reuse, R154 ;  /* 0x0000009a02067220 */ /* 0x042fe40000410000 */
[----:B---3--:R-:W-:Y:S02]  /*154a0*/  FFMA.FTZ R145, R2, R203, R161 ;  /* 0x000000cb02917223 */ /* 0x008fe400000100a1 */
[----:B------:R-:W-:Y:S01]  /*154b0*/  FMUL.FTZ R9, R0, R149 ;  /* 0x0000009500097220 */ /* 0x000fe20000410000 */
[----:B------:R-:W-:Y:S01]  /*154c0*/  MUFU.EX2 R136, R169 ;  /* 0x000000a900887308 */ /* 0x000fe20000000800 */
[C---:B------:R-:W-:Y:S02]  /*154d0*/  FMUL.FTZ R10, R2.reuse, R150 ;  /* 0x00000096020a7220 */ /* 0x040fe40000410000 */
[----:B------:R-:W-:Y:S02]  /*154e0*/  FMUL.FTZ R11, R2, R151 ;  /* 0x00000097020b7220 */ /* 0x000fe40000410000 */
[----:B------:R-:W-:Y:S01]  /*154f0*/  FMUL.FTZ R12, R0, R144 ;  /* 0x00000090000c7220 */ /* 0x000fe20000410000 */
[----:B------:R-:W-:Y:S01]  /*15500*/  LDSM.16.MT88.4 R148, [R178+0x800] ;  /* 0x00080000b294783b */ /* 0x000fe20000004200 */
[C---:B------:R-:W-:Y:S02]  /*15510*/  FMUL.FTZ R15, R2.reuse, R147 ;  /* 0x00000093020f7220 */ /* 0x040fe40000410000 */
[C---:B------:R-:W-:Y:S01]  /*15520*/  FMUL.FTZ R22, R2.reuse, R22 ;  /* 0x0000001602167220 */ /* 0x040fe20000410000 */
[----:B------:R-:W-:Y:S01]  /*15530*/  MUFU.EX2 R144, R170 ;  /* 0x000000aa00907308 */ /* 0x000fe20000000800 */
[C---:B------:R-:W-:Y:S02]  /*15540*/  FMUL.FTZ R23, R2.reuse, R23 ;  /* 0x0000001702177220 */ /* 0x040fe40000410000 */
[----:B------:R-:W-:Y:S01]  /*15550*/  FMUL.FTZ R26, R2, R26 ;  /* 0x0000001a021a7220 */ /* 0x000fe20000410000 */
[----:B----4-:R-:W-:Y:S01]  /*15560*/  F2FP.BF16.PACK_AB R161, R152, R161 ;  /* 0x000000a198a1723e */ /* 0x010fe200000010ff */
[C---:B------:R-:W-:Y:S02]  /*15570*/  FMUL.FTZ R14, R2.reuse, R146 ;  /* 0x00000092020e7220 */ /* 0x040fe40000410000 */
[C---:B------:R-:W-:Y:S02]  /*15580*/  FMUL.FTZ R27, R2.reuse, R27 ;  /* 0x0000001b021b7220 */ /* 0x040fe40000410000 */
[C---:B------:R-:W-:Y:S01]  /*15590*/  FMUL.FTZ R30, R2.reuse, R30 ;  /* 0x0000001e021e7220 */ /* 0x040fe20000410000 */
[----:B------:R-:W1:Y:S01]  /*155a0*/  MUFU.EX2 R146, R135 ;  /* 0x0000008700927308 */ /* 0x000e620000000800 */
[----:B------:R-:W-:Y:S02]  /*155b0*/  FMUL.FTZ R31, R2, R31 ;  /* 0x0000001f021f7220 */ /* 0x000fe40000410000 */
        /* <DEDUP_REMOVED lines=12> */
[----:B------:R-:W-:Y:S01]  /*15680*/  FMUL.FTZ R43, R2, R43 ;  /* 0x0000002b022b7220 */ /* 0x000fe20000410000 */
[----:B-1----:R-:W-:Y:S01]  /*15690*/  F2FP.BF16.PACK_AB R163, R173, R146 ;  /* 0x00000092ada3723e */ /* 0x002fe200000010ff */
[C---:B------:R-:W-:Y:S02]  /*156a0*/  FMUL.FTZ R44, R0.reuse, R44 ;  /* 0x0000002c002c7220 */ /* 0x040fe40000410000 */
[----:B------:R-:W-:Y:S02]  /*156b0*/  FMUL.FTZ R45, R0, R45 ;  /* 0x0000002d002d7220 */ /* 0x000fe40000410000 */
[C---:B------:R-:W-:Y:S01]  /*156c0*/  FMUL.FTZ R46, R2.reuse, R46 ;  /* 0x0000002e022e7220 */ /* 0x040fe20000410000 */
[----:B------:R-:W1:Y:S01]  /*156d0*/  MUFU.EX2 R169, R165 ;  /* 0x000000a500a97308 */ /* 0x000e620000000800 */
[C---:B--2---:R-:W-:Y:S05]  /*156e0*/  HMMA.16816.F32.BF16 R4, R160.reuse, R140, R4 ;  /* 0x0000008ca004723c */ /* 0x044fea0000041804 */
[----:B------:R-:W-:Y:S02]  /*156f0*/  FMUL.FTZ R47, R2, R47 ;  /* 0x0000002f022f7220 */ /* 0x000fe40000410000 */
[C---:B------:R-:W-:Y:S01]  /*15700*/  FMUL.FTZ R48, R0.reuse, R48 ;  /* 0x0000003000307220 */ /* 0x040fe20000410000 */
[C---:B------:R-:W-:Y:S01]  /*15710*/  HMMA.16816.F32.BF16 R8, R160.reuse, R142, R8 ;  /* 0x0000008ea008723c */ /* 0x040fe20000041808 */
[----:B------:R-:W2:Y:S03]  /*15720*/  LDSM.16.MT88.4 R140, [R179] ;  /* 0x00000000b38c783b */ /* 0x000ea60000004200 */
[----:B------:R-:W-:Y:S01]  /*15730*/  FMUL.FTZ R49, R0, R49 ;  /* 0x0000003100317220 */ /* 0x000fe20000410000 */
[----:B---3--:R-:W-:Y:S01]  /*15740*/  F2FP.BF16.PACK_AB R166, R136, R144 ;  /* 0x0000009088a6723e */ /* 0x008fe200000010ff */
[C---:B------:R-:W-:Y:S02]  /*15750*/  FMUL.FTZ R50, R2.reuse, R50 ;  /* 0x0000003202327220 */ /* 0x040fe40000410000 */
[----:B------:R-:W-:Y:S04]  /*15760*/  FMUL.FTZ R51, R2, R51 ;  /* 0x0000003302337220 */ /* 0x000fe80000410000 */
[C---:B------:R-:W-:Y:S02]  /*15770*/  FMUL.FTZ R52, R0.reuse, R52 ;  /* 0x0000003400347220 */ /* 0x040fe40000410000 */
[----:B------:R-:W-:Y:S01]  /*15780*/  FMUL.FTZ R53, R0, R53 ;  /* 0x0000003500357220 */ /* 0x000fe20000410000 */
[----:B-1----:R-:W-:Y:S01]  /*15790*/  F2FP.BF16.PACK_AB R165, R169, R170 ;  /* 0x000000aaa9a5723e */ /* 0x002fe200000010ff */
        /* <DEDUP_REMOVED lines=13> */
[C---:B--2---:R-:W-:Y:S03]  /*15870*/  HMMA.16816.F32.BF16 R12, R160.reuse, R140, R12 ;  /* 0x0000008ca00c723c */ /* 0x044fe6000004180c */
        /* <DEDUP_REMOVED lines=69> */
[C---:B------:R-:W-:Y:S01]  /*15cd0*/  FMUL.FTZ R124, R0.reuse, R124 ;  /* 0x0000007c007c7220 */ /* 0x040fe20000410000 */
[----:B------:R-:W2:Y:S01]  /*15ce0*/  MUFU.EX2 R2, R171 ;  /* 0x000000ab00027308 */ /* 0x000ea20000000800 */
[C---:B------:R-:W-:Y:S01]  /*15cf0*/  FMUL.FTZ R125, R0.reuse, R125 ;  /* 0x0000007d007d7220 */ /* 0x040fe20000410000 */
[C---:B-1----:R-:W-:Y:S03]  /*15d00*/  HMMA.16816.F32.BF16 R36, R160.reuse, R140, R36 ;  /* 0x0000008ca024723c */ /* 0x042fe60000041824 */
[C---:B------:R-:W-:Y:S02]  /*15d10*/  FMUL.FTZ R128, R0.reuse, R128 ;  /* 0x0000008000807220 */ /* 0x040fe40000410000 */
[----:B------:R-:W-:Y:S02]  /*15d20*/  FMUL.FTZ R129, R0, R129 ;  /* 0x0000008100817220 */ /* 0x000fe40000410000 */
[----:B------:R-:W-:Y:S01]  /*15d30*/  FADD.FTZ R0, R135, R164 ;  /* 0x000000a487007221 */ /* 0x000fe20000010000 */
[C---:B------:R-:W-:Y:S01]  /*15d40*/  HMMA.16816.F32.BF16 R40, R160.reuse, R142, R40 ;  /* 0x0000008ea028723c */ /* 0x040fe20000041828 */
[----:B------:R-:W1:Y:S03]  /*15d50*/  LDSM.16.MT88.4 R140, [R179+0x1000] ;  /* 0x00100000b38c783b */ /* 0x000e660000004200 */
[C---:B--2---:R-:W-:Y:S01]  /*15d60*/  F2FP.BF16.PACK_AB R164, R2.reuse, R135 ;  /* 0x0000008702a4723e */ /* 0x044fe200000010ff */
[----:B------:R-:W-:Y:S01]  /*15d70*/  FADD.FTZ R0, R2, R0 ;  /* 0x0000000002007221 */ /* 0x000fe20000010000 */
[----:B------:R-:W-:Y:S01]  /*15d80*/  MUFU.EX2 R135, R168 ;  /* 0x000000a800877308 */ /* 0x000fe20000000800 */
[----:B------:R-:W-:Y:S02]  /*15d90*/  FADD.FTZ R2, R152, R145 ;  /* 0x0000009198027221 */ /* 0x000fe40000010000 */
[----:B------:R-:W-:Y:S04]  /*15da0*/  FADD.FTZ R0, R144, R0 ;  /* 0x0000000090007221 */ /* 0x000fe80000010000 */
[----:B------:R-:W-:Y:S01]  /*15db0*/  FADD.FTZ R204, R136, R0 ;  /* 0x0000000088cc7221 */ /* 0x000fe20000010000 */
[-C--:B------:R-:W-:Y:S01]  /*15dc0*/  MOV R136, R3.reuse ;  /* 0x0000000300887202 */ /* 0x080fe20000000f00 */
        /* <DEDUP_REMOVED lines=36> */
[----:B------:R-:W1:Y:S01]  /*16010*/  MUFU.EX2 R160, R167 ;  /* 0x000000a700a07308 */ /* 0x000e620000000800 */
[----:B------:R-:W2:Y:S02]  /*16020*/  LDSM.16.MT88.4 R140, [R179+0x800] ;  /* 0x00080000b38c783b */ /* 0x000ea40000004200 */
[C---:B-1----:R-:W-:Y:S01]  /*16030*/  F2FP.BF16.PACK_AB R167, R135.reuse, R160 ;  /* 0x000000a087a7723e */ /* 0x042fe200000010ff */
[----:B------:R-:W-:Y:S04]  /*16040*/  FADD.FTZ R0, R160, R0 ;  /* 0x00000000a0007221 */ /* 0x000fe80000010000 */
[----:B------:R-:W-:Y:S03]  /*16050*/  FADD.FTZ R203, R135, R0 ;  /* 0x0000000087cb7221 */ /* 0x000fe60000010000 */
[----:B------:R-:W-:Y:S01]  /*16060*/  MOV R135, R134 ;  /* 0x0000008600877202 */ /* 0x000fe20000000f00 */
[C---:B------:R-:W-:Y:S01]  /*16070*/  HMMA.16816.F32.BF16 R152, R164.reuse, R148, R4 ;  /* 0x00000094a498723c */ /* 0x040fe20000041804 */
[----:B------:R-:W1:Y:S07]  /*16080*/  LDSM.16.MT88.4 R4, [R181+0x800] ;  /* 0x00080000b504783b */ /* 0x000e6e0000004200 */
[C---:B------:R-:W-:Y:S01]  /*16090*/  HMMA.16816.F32.BF16 R148, R164.reuse, R150, R8 ;  /* 0x00000096a494723c */ /* 0x040fe20000041808 */
[----:B------:R-:W3:Y:S07]  /*160a0*/  LDSM.16.MT88.4 R8, [R180+0x800] ;  /* 0x00080000b408783b */ /* 0x000eee0000004200 */
[C---:B--2---:R-:W-:Y:S08]  /*160b0*/  HMMA.16816.F32.BF16 R144, R164.reuse, R140, R12 ;  /* 0x0000008ca490723c */ /* 0x044ff0000004180c */
[C---:B------:R-:W-:Y:S08]  /*160c0*/  HMMA.16816.F32.BF16 R140, R164.reuse, R142, R16 ;  /* 0x0000008ea48c723c */ /* 0x040ff00000041810 */
[C---:B-1----:R-:W-:Y:S08]  /*160d0*/  HMMA.16816.F32.BF16 R20, R164.reuse, R4, R20 ;  /* 0x00000004a414723c */ /* 0x042ff00000041814 */
[C---:B------:R-:W-:Y:S01]  /*160e0*/  HMMA.16816.F32.BF16 R24, R164.reuse, R6, R24 ;  /* 0x00000006a418723c */ /* 0x040fe20000041818 */
[----:B------:R-:W1:Y:S07]  /*160f0*/  LDSM.16.MT88.4 R4, [R178+0x1800] ;  /* 0x00180000b204783b */ /* 0x000e6e0000004200 */
        /* <DEDUP_REMOVED lines=33> */
[C---:B-1----:R-:W-:Y:S07]  /*16310*/  HMMA.16816.F32.BF16 R116, R164.reuse, R4, R116 ;  /* 0x00000004a474723c */ /* 0x042fee0000041874 */
[----:B------:R-:W-:Y:S01]  /*16320*/  MOV R5, R3 ;  /* 0x0000000300057202 */ /* 0x000fe20000000f00 */
[C---:B------:R-:W-:Y:S08]  /*16330*/  HMMA.16816.F32.BF16 R120, R164.reuse, R6, R120 ;  /* 0x00000006a478723c */ /* 0x040ff00000041878 */
[C---:B--2---:R-:W-:Y:S08]  /*16340*/  HMMA.16816.F32.BF16 R124, R164.reuse, R8, R124 ;  /* 0x00000008a47c723c */ /* 0x044ff0000004187c */
[----:B------:R-:W-:Y:S01]  /*16350*/  HMMA.16816.F32.BF16 R128, R164, R10, R128 ;  /* 0x0000000aa480723c */ /* 0x000fe20000041880 */
[----:B------:R-:W-:-:S07]  /*16360*/  @P0 BRA `(.L_x_874) ;  /* 0xffffd47000000947 */ /* 0x000fce000383ffff */
.L_x_853:
[----:B------:R-:W-:Y:S02]  /*16370*/  IMAD.MOV.U32 R0, RZ, RZ, c[0x0][0x2c4] ;  /* 0x0000b100ff007624 */ /* 0x000fe400078e00ff */
[----:B------:R-:W-:-:S03]  /*16380*/  IMAD.MOV.U32 R3, RZ, RZ, c[0x0][0x32c] ;  /* 0x0000cb00ff037624 */ /* 0x000fc600078e00ff */
[----:B------:R-:W-:Y:S02]  /*16390*/  ISETP.NE.AND P0, PT, R0, 0x1, PT ;  /* 0x000000010000780c */ /* 0x000fe40003f05270 */
[----:B------:R-:W-:-:S11]  /*163a0*/  IADD3 R0, R227, 0x7f, RZ ;  /* 0x0000007fe3007810 */ /* 0x000fd60007ffe0ff */
[----:B------:R-:W-:-:S05]  /*163b0*/  @P0 IMAD.HI.U32 R2, R0, c[0x0][0x2c8], RZ ;  /* 0x0000b20000020a27 */ /* 0x000fca00078e00ff */
[----:B------:R-:W-:Y:S02]  /*163c0*/  @P0 SHF.R.U32.HI R0, RZ, c[0x0][0x2cc], R2 ;  /* 0x0000b300ff000a19 */ /* 0x000fe40000011602 */
[----:B------:R-:W-:Y:S02]  /*163d0*/  ISETP.GE.AND P0, PT, R3, 0x1, PT ;  /* 0x000000010300780c */ /* 0x000fe40003f06270 */
[----:B------:R-:W-:-:S05]  /*163e0*/  IADD3 R2, R209, 0x1, -R210 ;  /* 0x00000001d1027810 */ /* 0x000fca0007ffe8d2 */
        /* <DEDUP_REMOVED lines=13> */
.L_x_877:
[----:B------:R-:W-:-:S04]  /*164c0*/  MOV R3, 0x1 ;  /* 0x0000000100037802 */ /* 0x000fc80000000f00 */
[----:B------:R-:W-:-:S13]  /*164d0*/  ISETP.NE.AND P0, PT, R3, c[0x0][0x32c], PT ;  /* 0x0000cb0003007a0c */ /* 0x000fda0003f05270 */
[----:B------:R-:W-:-:S05]  /*164e0*/  @P0 IMAD.HI.U32 R3, R0, c[0x0][0x330], RZ ;  /* 0x0000cc0000030a27 */ /* 0x000fca00078e00ff */
[----:B------:R-:W-:Y:S02]  /*164f0*/  @P0 SHF.R.U32.HI R0, RZ, c[0x0][0x334], R3 ;  /* 0x0000cd00ff000a19 */ /* 0x000fe40000011603 */
.L_x_878:
[----:B------:R-:W-:Y:S05]  /*16500*/  BSYNC B0 ;  /* 0x0000000000007941 */ /* 0x000fea0003800000 */
.L_x_876:
[----:B------:R-:W-:-:S05]  /*16510*/  IMAD R0, R0, c[0x0][0x32c], RZ ;  /* 0x0000cb0000007a24 */ /* 0x000fca00078e02ff */
[----:B------:R-:W-:-:S04]  /*16520*/  IMNMX R2, R2, R0, !PT ;  /* 0x0000000002027217 */ /* 0x000fc80007800200 */
.L_x_875:
[----:B------:R-:W-:-:S04]  /*16530*/  IADD3 R2, R2, 0x1f, RZ ;  /* 0x0000001f02027810 */ /* 0x000fc80007ffe0ff */
[----:B------:R-:W-:-:S04]  /*16540*/  SHF.R.S32.HI R0, RZ, 0x1f, R2 ;  /* 0x0000001fff007819 */ /* 0x000fc80000011402 */
[----:B------:R-:W-:-:S04]  /*16550*/  LEA.HI R0, R0, R2, RZ, 0x5 ;  /* 0x0000000200007211 */ /* 0x000fc800078f28ff */
[----:B------:R-:W-:-:S04]  /*16560*/  SHF.R.S32.HI R0, RZ, 0x5, R0 ;  /* 0x00000005ff007819 */ /* 0x000fc80000011400 */
[----:B------:R-:W-:-:S04]  /*16570*/  IMNMX R196, R208, R0, !PT ;  /* 0x00000000d0c47217 */ /* 0x000fc80007800200 */
[----:B------:R-:W-:-:S13]  /*16580*/  ISETP.GE.AND P0, PT, R195, R196, PT ;  /* 0x000000c4c300720c */ /* 0x000fda0003f06270 */
[----:B------:R-:W-:Y:S05]  /*16590*/  @!P0 BRA `(.L_x_879) ;  /* 0x000023c000008947 */ /* 0x000fea0003800000 */
[----:B------:R-:W-:Y:S02]  /*165a0*/  MOV R136, R5 ;  /* 0x0000000500887202 */ /* 0x000fe40000000f00 */
[----:B------:R-:W-:Y:S02]  /*165b0*/  MOV R135, R134 ;  /* 0x0000008600877202 */ /* 0x000fe40000000f00 */
.L_x_890:
        /* <DEDUP_REMOVED lines=27> */
.L_x_997:
[----:B------:R-:W-:-:S05]  /*16770*/  BRA.DIV ~URZ, `(.L_x_883) ;  /* 0x0000b7327f007947 */ /* 0x000fca000b800000 */
[----:B----4-:R4:W3:Y:S02]  /*16780*/  SHFL.IDX PT, R0, R5, RZ, 0x181f ;  /* 0x00181fff05007589 */ /* 0x0108e400000e0000 */
.L_x_998:
[C---:B------:R-:W-:Y:S02]  /*16790*/  ISETP.GE.AND P0, PT, R132.reuse, c[0x0][0x1d4], PT ;  /* 0x0000750084007a0c */ /* 0x040fe40003f06270 */
[C---:B---3--:R-:W-:Y:S04]  /*167a0*/  LEA R6, P1, R132.reuse, R0, 0x1 ;  /* 0x0000000084067211 */ /* 0x048fe800078208ff */
[----:B------:R-:W-:Y:S02]  /*167b0*/  LEA.HI.X R7, R132, R4, R133, 0x1, P1 ;  /* 0x0000000484077211 */ /* 0x000fe400008f0c85 */
[C---:B------:R-:W-:Y:S04]  /*167c0*/  LEA R2, P1, R201.reuse, R0, 0x1 ;  /* 0x00000000c9027211 */ /* 0x040fe800078208ff */
[----:B------:R-:W-:Y:S01]  /*167d0*/  LEA.HI.X R3, R201, R4, R205, 0x1, P1 ;  /* 0x00000004c9037211 */ /* 0x000fe200008f0ccd */
[----:B------:R-:W-:Y:S01]  /*167e0*/  @!PT LDS RZ, [RZ] ;  /* 0x00000000fffff984 */ /* 0x000fe20000000800 */
[----:B------:R-:W-:Y:S01]  /*167f0*/  @!PT LDS RZ, [RZ] ;  /* 0x00000000fffff984 */ /* 0x000fe20000000800 */
[----:B------:R-:W-:Y:S01]  /*16800*/  @!PT LDS RZ, [RZ] ;  /* 0x00000000fffff984 */ /* 0x000fe20000000800 */
[----:B------:R3:W-:Y:S01]  /*16810*/  LDGSTS.E.BYPASS.LTC128B.128 [R194+0x8080], [R6.64], !P0 ;  /* 0x0808000006c27fae */ /* 0x0007e2000c101d48 */
[----:B------:R-:W-:Y:S11]  /*16820*/  ISETP.GE.AND P0, PT, R137, c[0x0][0x1d4], PT ;  /* 0x0000750089007a0c */ /* 0x000ff60003f06270 */
[----:B------:R-:W-:Y:S02]  /*16830*/  @!UPT UIADD3 URZ, URZ, URZ, URZ ;  /* 0x0000003f3f3ff290 */ /* 0x000fe4000fffe03f */
[----:B------:R5:W-:Y:S01]  /*16840*/  LDGSTS.E.BYPASS.LTC128B.128 [R194+0x9080], [R2.64], !P0 ;  /* 0x0908000002c27fae */ /* 0x000be2000c101d48 */
[C---:B------:R-:W-:Y:S02]  /*16850*/  ISETP.GE.AND P0, PT, R200.reuse, c[0x0][0x1d4], PT ;  /* 0x00007500c8007a0c */ /* 0x040fe40003f06270 */
[C---:B-----5:R-:W-:Y:S04]  /*16860*/  LEA R2, P1, R200.reuse, R0, 0x1 ;  /* 0x00000000c8027211 */ /* 0x060fe800078208ff */
[----:B------:R-:W-:Y:S07]  /*16870*/  LEA.HI.X R3, R200, R4, R207, 0x1, P1 ;  /* 0x00000004c8037211 */ /* 0x000fee00008f0ccf */
[----:B------:R5:W-:Y:S01]  /*16880*/  LDGSTS.E.BYPASS.LTC128B.128 [R194+0xa080], [R2.64], !P0 ;  /* 0x0a08000002c27fae */ /* 0x000be2000c101d48 */
[C---:B------:R-:W-:Y:S02]  /*16890*/  ISETP.GE.AND P0, PT, R199.reuse, c[0x0][0x1d4], PT ;  /* 0x00007500c7007a0c */ /* 0x040fe40003f06270 */
[C---:B-----5:R-:W-:Y:S04]  /*168a0*/  LEA R2, P1, R199.reuse, R0, 0x1 ;  /* 0x00000000c7027211 */ /* 0x060fe800078208ff */
[----:B------:R-:W-:Y:S07]  /*168b0*/  LEA.HI.X R3, R199, R4, R206, 0x1, P1 ;  /* 0x00000004c7037211 */ /* 0x000fee00008f0cce */
[----:B------:R3:W-:Y:S02]  /*168c0*/  LDGSTS.E.BYPASS.LTC128B.128 [R194+0xb080], [R2.64], !P0 ;  /* 0x0b08000002c27fae */ /* 0x0007e4000c101d48 */
.L_x_881:
[----:B------:R-:W-:Y:S05]  /*168d0*/  BSYNC B0 ;  /* 0x0000000000007941 */ /* 0x000fea0003800000 */
.L_x_880:
        /* <DEDUP_REMOVED lines=153> */
[C---:B------:R-:W-:Y:S02]  /*17270*/  IADD3 R4, -R0.reuse, RZ, RZ ;  /* 0x000000ff00047210 */ /* 0x040fe40007ffe1ff */
[----:B------:R-:W-:Y:S03]  /*17280*/  @!P5 IADD3 R3, P0, R0, R222, RZ ;  /* 0x000000de0003d210 */ /* 0x000fe60007f1e0ff */
[----:B------:R-:W-:Y:S01]  /*17290*/  IMAD R198, R4, c[0x0][0x2b8], R2 ;  /* 0x0000ae0004c67a24 */ /* 0x000fe200078e0202 */
[----:B------:R-:W-:Y:S02]  /*172a0*/  @!P5 LEA.HI.X.SX32 R0, R0, R225, 0x1, P0 ;  /* 0x000000e10000d211 */ /* 0x000fe400000f0eff */
[C---:B------:R-:W-:Y:S04]  /*172b0*/  @!P5 LEA R2, P0, R3.reuse, c[0x0][0x2a0], 0x2 ;  /* 0x0000a8000302da11 */ /* 0x040fe800078010ff */
[----:B------:R-:W-:Y:S02]  /*172c0*/  @!P5 LEA.HI.X R3, R3, c[0x0][0x2a4], R0, 0x2, P0 ;  /* 0x0000a9000303da11 */ /* 0x000fe400000f1400 */
[----:B------:R-:W-:Y:S03]  /*172d0*/  SHF.R.S32.HI R0, RZ, 0x1f, R198 ;  /* 0x0000001fff007819 */ /* 0x000fe600000114c6 */
[----:B------:R1:W2:Y:S02]  /*172e0*/  @!P5 LDG.E R197, [R2.64] ;  /* 0x0000000802c5d981 */ /* 0x0002a4000c1e1900 */
[----:B------:R-:W-:Y:S04]  /*172f0*/  IMAD R0, R0, c[0x0][0x1e0], RZ ;  /* 0x0000780000007a24 */ /* 0x000fe800078e02ff */
[C---:B------:R-:W-:Y:S02]  /*17300*/  IMAD R0, R198.reuse, c[0x0][0x1e4], R0 ;  /* 0x00007900c6007a24 */ /* 0x040fe400078e0200 */
[----:B-1----:R-:W-:Y:S05]  /*17310*/  IMAD.WIDE.U32 R2, R198, c[0x0][0x1e0], RZ ;  /* 0x00007800c6027a25 */ /* 0x002fea00078e00ff */
        /* <DEDUP_REMOVED lines=11> */
.L_x_999:
[----:B------:R-:W-:-:S05]  /*173d0*/  BRA.DIV ~URZ, `(.L_x_887) ;  /* 0x0000ab927f007947 */ /* 0x000fca000b800000 */
[----:B-1----:R1:W3:Y:S02]  /*173e0*/  SHFL.IDX PT, R0, R5, RZ, 0x181f ;  /* 0x00181fff05007589 */ /* 0x0022e400000e0000 */
.L_x_1000:
[C---:B------:R-:W-:Y:S02]  /*173f0*/  ISETP.GE.AND P0, PT, R132.reuse, c[0x0][0x1d4], PT ;  /* 0x0000750084007a0c */ /* 0x040fe40003f06270 */
[C---:B---3--:R-:W-:Y:S04]  /*17400*/  LEA R6, P1, R132.reuse, R0, 0x1 ;  /* 0x0000000084067211 */ /* 0x048fe800078208ff */
[----:B--2---:R-:W-:Y:S02]  /*17410*/  LEA.HI.X R7, R132, R4, R133, 0x1, P1 ;  /* 0x0000000484077211 */ /* 0x004fe400008f0c85 */
        /* <DEDUP_REMOVED lines=10> */
[C---:B---3--:R-:W-:Y:S04]  /*174c0*/  LEA R2, P1, R200.reuse, R0, 0x1 ;  /* 0x00000000c8027211 */ /* 0x048fe800078208ff */
[----:B------:R-:W-:Y:S07]  /*174d0*/  LEA.HI.X R3, R200, R4, R207, 0x1, P1 ;  /* 0x00000004c8037211 */ /* 0x000fee00008f0ccf */
[----:B------:R3:W-:Y:S01]  /*174e0*/  LDGSTS.E.BYPASS.LTC128B.128 [R194+0xe080], [R2.64], !P0 ;  /* 0x0e08000002c27fae */ /* 0x0007e2000c101d48 */
[C---:B------:R-:W-:Y:S02]  /*174f0*/  ISETP.GE.AND P0, PT, R199.reuse, c[0x0][0x1d4], PT ;  /* 0x00007500c7007a0c */ /* 0x040fe40003f06270 */
[C---:B---3--:R-:W-:Y:S04]  /*17500*/  LEA R2, P1, R199.reuse, R0, 0x1 ;  /* 0x00000000c7027211 */ /* 0x048fe800078208ff */
[----:B------:R-:W-:Y:S07]  /*17510*/  LEA.HI.X R3, R199, R4, R206, 0x1, P1 ;  /* 0x00000004c7037211 */ /* 0x000fee00008f0cce */
[----:B------:R2:W-:Y:S02]  /*17520*/  LDGSTS.E.BYPASS.LTC128B.128 [R194+0xf080], [R2.64], !P0 ;  /* 0x0f08000002c27fae */ /* 0x0005e4000c101d48 */
.L_x_885:
[----:B--234-:R-:W-:Y:S05]  /*17530*/  BSYNC B0 ;  /* 0x0000000000007941 */ /* 0x01cfea0003800000 */
.L_x_884:
        /* <DEDUP_REMOVED lines=19> */
.L_x_1001:
[----:B-12---:R-:W-:Y:S01]  /*17670*/  FMNMX.FTZ R4, R4, R0, !PT ;  /* 0x0000000004047209 */ /* 0x006fe20007810000 */
[----:B------:R-:W-:-:S05]  /*17680*/  BRA.DIV ~URZ, `(.L_x_889) ;  /* 0x0000a9827f007947 */ /* 0x000fca000b800000 */
[----:B------:R-:W1:Y:S02]  /*17690*/  SHFL.BFLY PT, R0, R4, 0x1, 0x1f ;  /* 0x0c201f0004007f89 */ /* 0x000e6400000e0000 */
[----:B-1----:R-:W-:Y:S02]  /*176a0*/  FMNMX.FTZ R134, R4, R0, !PT ;  /* 0x0000000004867209 */ /* 0x002fe40007810000 */
[----:B------:R-:W1:Y:S02]  /*176b0*/  SHFL.BFLY PT, R0, R5, 0x2, 0x1f ;  /* 0x0c401f0005007f89 */ /* 0x000e6400000e0000 */
[----:B-1----:R-:W-:Y:S05]  /*176c0*/  FMNMX.FTZ R4, R5, R0, !PT ;  /* 0x0000000005047209 */ /* 0x002fea0007810000 */
[----:B------:R1:W2:Y:S02]  /*176d0*/  SHFL.BFLY PT, R0, R4, 0x1, 0x1f ;  /* 0x0c201f0004007f89 */ /* 0x0002a400000e0000 */
.L_x_1002:
[----:B--2---:R-:W-:Y:S01]  /*176e0*/  FMNMX.FTZ R3, R0, R4, !PT ;  /* 0x0000000400037209 */ /* 0x004fe20007810000 */
[C---:B------:R-:W-:Y:S01]  /*176f0*/  FADD.FTZ R0, -R134.reuse, R135 ;  /* 0x0000008786007221 */ /* 0x040fe20000010100 */
[----:B------:R-:W-:Y:S01]  /*17700*/  WARPSYNC 0xffffffff ;  /* 0xffffffff00007948 */ /* 0x000fe20003800000 */
[----:B-1----:R-:W-:Y:S01]  /*17710*/  FMUL.FTZ R4, R134, c[0x0][0x2d0] ;  /* 0x0000b40086047a20 */ /* 0x002fe20000410000 */
[C---:B------:R-:W-:Y:S01]  /*17720*/  ISETP.GT.AND P0, PT, R195.reuse, R196, PT ;  /* 0x000000c4c300720c */ /* 0x040fe20003f04270 */
[----:B------:R-:W-:Y:S01]  /*17730*/  FMUL.FTZ R0, R0, c[0x0][0x2d0] ;  /* 0x0000b40000007a20 */ /* 0x000fe20000410000 */
[----:B------:R-:W-:Y:S01]  /*17740*/  IADD3 R195, R195, -0x1, RZ ;  /* 0xffffffffc3c37810 */ /* 0x000fe20007ffe0ff */
        /* <DEDUP_REMOVED lines=55> */
[----:B------:R-:W3:Y:S01]  /*17ac0*/  MUFU.EX2 R135, R171 ;  /* 0x000000ab00877308 */ /* 0x000ee20000000800 */
        /* <DEDUP_REMOVED lines=132> */
[----:B---3--:R-:W-:Y:S03]  /*18310*/  FADD.FTZ R0, R135, R172 ;  /* 0x000000ac87007221 */ /* 0x008fe60000010000 */
[----:B------:R-:W3:Y:S01]  /*18320*/  MUFU.EX2 R170, R165 ;  /* 0x000000a500aa7308 */ /* 0x000ee20000000800 */
        /* <DEDUP_REMOVED lines=9> */
[----:B---3--:R-:W-:Y:S01]  /*183c0*/  F2FP.BF16.PACK_AB R165, R169, R170 ;  /* 0x000000aaa9a5723e */ /* 0x008fe200000010ff */
        /* <DEDUP_REMOVED lines=38> */
[-C--:B------:R-:W-:Y:S01]  /*18630*/  MOV R136, R3.reuse ;  /* 0x0000000300887202 */ /* 0x080fe20000000f00 */
[----:B------:R-:W-:Y:S03]  /*18640*/  FADD.FTZ R203, R135, R0 ;  /* 0x0000000087cb7221 */ /* 0x000fe60000010000 */
[----:B------:R-:W-:Y:S01]  /*18650*/  MOV R135, R134 ;  /* 0x0000008600877202 */ /* 0x000fe20000000f00 */
[C---:B------:R-:W-:Y:S01]  /*18660*/  HMMA.16816.F32.BF16 R152, R164.reuse, R148, R4 ;  /* 0x00000094a498723c */ /* 0x040fe20000041804 */
[----:B------:R-:W1:Y:S07]  /*18670*/  LDSM.16.MT88.4 R4, [R181+0x800] ;  /* 0x00080000b504783b */ /* 0x000e6e0000004200 */
        /* <DEDUP_REMOVED lines=46> */
.L_x_879:
[----:B------:R-:W-:-:S13]  /*18960*/  ISETP.GE.AND P0, PT, R195, R208, PT ;  /* 0x000000d0c300720c */ /* 0x000fda0003f06270 */
[----:B------:R-:W-:Y:S05]  /*18970*/  @!P0 BRA `(.L_x_891) ;  /* 0x00002b3000008947 */ /* 0x000fea0003800000 */
[----:B------:R-:W-:Y:S02]  /*18980*/  MOV R136, R5 ;  /* 0x0000000500887202 */ /* 0x000fe40000000f00 */
[----:B------:R-:W-:Y:S02]  /*18990*/  MOV R135, R134 ;  /* 0x0000008600877202 */ /* 0x000fe40000000f00 */
.L_x_909:
[----:B------:R-:W-:Y:S04]  /*189a0*/  DEPBAR.LE SB0, 0x0 ;  /* 0x000080000000791a */ /* 0x000fe80000000000 */
[----:B------:R-:W-:Y:S01]  /*189b0*/  WARPSYNC 0xffffffff ;  /* 0xffffffff00007948 */ /* 0x000fe20003800000 */
[----:B------:R-:W-:Y:S01]  /*189c0*/  BAR.SYNC.DEFER_BLOCKING 0x0 ;  /* 0x0000000000007b1d */ /* 0x000fe20000010000 */
[----:B------:R-:W-:Y:S01]  /*189d0*/  SHF.R.S32.HI R0, RZ, 0x1f, R198 ;  /* 0x0000001fff007819 */ /* 0x000fe200000114c6 */
[----:B------:R-:W-:Y:S01]  /*189e0*/  IMAD.WIDE.U32 R2, R198, c[0x0][0x208], RZ ;  /* 0x00008200c6027a25 */ /* 0x000fe200078e00ff */
[----:B------:R-:W-:Y:S03]  /*189f0*/  SHF.R.S32.HI R4, RZ, 0x1f, R197 ;  /* 0x0000001fff047819 */ /* 0x000fe600000114c5 */
[----:B------:R-:W-:Y:S02]  /*18a00*/  IMAD R0, R0, c[0x0][0x208], RZ ;  /* 0x0000820000007a24 */ /* 0x000fe400078e02ff */
[----:B------:R-:W-:Y:S02]  /*18a10*/  IMAD R4, R4, c[0x0][0x218], RZ ;  /* 0x0000860004047a24 */ /* 0x000fe400078e02ff */
[----:B------:R-:W-:Y:S02]  /*18a20*/  IMAD R0, R198, c[0x0][0x20c], R0 ;  /* 0x00008300c6007a24 */ /* 0x000fe400078e0200 */
[----:B------:R-:W-:Y:S03]  /*18a30*/  IMAD R4, R197, c[0x0][0x21c], R4 ;  /* 0x00008700c5047a24 */ /* 0x000fe600078e0204 */
[----:B------:R-:W-:Y:S05]  /*18a40*/  IADD3 R3, R3, R0, RZ ;  /* 0x0000000003037210 */ /* 0x000fea0007ffe0ff */
[----:B------:R-:W-:Y:S01]  /*18a50*/  IMAD.WIDE.U32 R2, R197, c[0x0][0x218], R2 ;  /* 0x00008600c5027a25 */ /* 0x000fe200078e0002 */
[----:B------:R1:W2:Y:S04]  /*18a60*/  LDSM.16.M88.4 R16, [R182] ;  /* 0x00000000b610783b */ /* 0x0002a80000000200 */
[----:B------:R-:W-:Y:S01]  /*18a70*/  IADD3 R0, P0, R216, R2, RZ ;  /* 0x00000002d8007210 */ /* 0x000fe20007f1e0ff */
[----:B------:R1:W3:Y:S03]  /*18a80*/  LDSM.16.M88.4 R8, [R177] ;  /* 0x00000000b108783b */ /* 0x0002e60000000200 */
[----:B------:R-:W-:Y:S02]  /*18a90*/  IADD3.X R2, R218, R3, R4, P0, !PT ;  /* 0x00000003da027210 */ /* 0x000fe400007fe404 */
[C---:B------:R-:W-:Y:S01]  /*18aa0*/  LEA R134, P0, R0.reuse, c[0x0][0x1f8], 0x1 ;  /* 0x00007e0000867a11 */ /* 0x040fe200078008ff */
[----:B------:R1:W4:Y:S03]  /*18ab0*/  LDSM.16.M88.4 R160, [R177+0x800] ;  /* 0x00080000b1a0783b */ /* 0x0003260000000200 */
[----:B------:R-:W-:Y:S01]  /*18ac0*/  LEA.HI.X R0, R0, c[0x0][0x1fc], R2, 0x1, P0 ;  /* 0x00007f0000007a11 */ /* 0x000fe200000f0c02 */
[----:B------:R1:W1:Y:S04]  /*18ad0*/  LDSM.16.M88.4 R164, [R183] ;  /* 0x00000000b7a4783b */ /* 0x0002680000000200 */
[----:B------:R1:W1:Y:S04]  /*18ae0*/  LDSM.16.M88.4 R168, [R186] ;  /* 0x00000000baa8783b */ /* 0x0002680000000200 */
[----:B------:R1:W1:Y:S01]  /*18af0*/  LDSM.16.M88.4 R172, [R193] ;  /* 0x00000000c1ac783b */ /* 0x0002620000000200 */
[----:B------:R-:W-:-:S05]  /*18b00*/  BRA.DIV ~URZ, `(.L_x_892) ;  /* 0x000095d27f007947 */ /* 0x000fca000b800000 */
[----:B------:R-:W4:Y:S02]  /*18b10*/  SHFL.IDX PT, R0, R0, RZ, 0x181f ;  /* 0x00181fff00007589 */ /* 0x000f2400000e0000 */
.L_x_1003:
[C---:B--23--:R-:W-:Y:S01]  /*18b20*/  HMMA.16816.F32.BF16 R4, R16.reuse, R8, RZ ;  /* 0x000000081004723c */ /* 0x04cfe200000418ff */
[----:B------:R-:W2:Y:S01]  /*18b30*/  SHFL.IDX PT, R2, R134, RZ, 0x181f ;  /* 0x00181fff86027589 */ /* 0x000ea200000e0000 */
[----:B------:R-:W-:Y:S01]  /*18b40*/  BSSY B0, `(.L_x_893) ;  /* 0x00000d0000007945 */ /* 0x000fe20003800000 */
[----:B------:R-:W-:Y:S02]  /*18b50*/  ISETP.GE.AND P4, PT, R132, c[0x0][0x1d4], PT ;  /* 0x0000750084007a0c */ /* 0x000fe40003f86270 */
[----:B------:R-:W-:Y:S02]  /*18b60*/  ISETP.GE.AND P3, PT, R200, c[0x0][0x1d4], PT ;  /* 0x00007500c8007a0c */ /* 0x000fe40003f66270 */
[----:B------:R-:W-:Y:S01]  /*18b70*/  ISETP.GE.AND P2, PT, R199, c[0x0][0x1d4], PT ;  /* 0x00007500c7007a0c */ /* 0x000fe20003f46270 */
[C---:B------:R-:W-:Y:S08]  /*18b80*/  HMMA.16816.F32.BF16 R8, R16.reuse, R10, RZ ;  /* 0x0000000a1008723c */ /* 0x040ff000000418ff */
[C---:B----4-:R-:W-:Y:S08]  /*18b90*/  HMMA.16816.F32.BF16 R12, R16.reuse, R160, RZ ;  /* 0x000000a0100c723c */ /* 0x050ff000000418ff */
[----:B------:R-:W-:Y:S01]  /*18ba0*/  HMMA.16816.F32.BF16 R16, R16, R162, RZ ;  /* 0x000000a21010723c */ /* 0x000fe200000418ff */
[C---:B--2---:R-:W-:Y:S04]  /*18bb0*/  LEA R160, P0, R132.reuse, R2, 0x1 ;  /* 0x0000000284a07211 */ /* 0x044fe800078008ff */
[----:B------:R-:W-:Y:S02]  /*18bc0*/  LEA.HI.X R161, R132, R0, R133, 0x1, P0 ;  /* 0x0000000084a17211 */ /* 0x000fe400000f0c85 */
[C---:B------:R-:W-:Y:S01]  /*18bd0*/  LEA R162, P1, R200.reuse, R2, 0x1 ;  /* 0x00000002c8a27211 */ /* 0x040fe200078208ff */
[C---:B-1----:R-:W-:Y:S02]  /*18be0*/  HMMA.16816.F32.BF16 R4, R164.reuse, R168, R4 ;  /* 0x000000a8a404723c */ /* 0x042fe40000041804 */
[----:B------:R-:W-:Y:S01]  /*18bf0*/  @!PT LDS RZ, [RZ] ;  /* 0x00000000fffff984 */ /* 0x000fe20000000800 */
[----:B------:R-:W-:Y:S01]  /*18c00*/  @!PT LDS RZ, [RZ] ;  /* 0x00000000fffff984 */ /* 0x000fe20000000800 */
[----:B------:R1:W-:Y:S03]  /*18c10*/  LDGSTS.E.BYPASS.LTC128B.128 [R219+0x8080], [R160.64], !P4 ;  /* 0x08080000a0db7fae */ /* 0x0003e6000e101d48 */
[----:B------:R-:W-:Y:S02]  /*18c20*/  LEA.HI.X R163, R200, R0, R207, 0x1, P1 ;  /* 0x00000000c8a37211 */ /* 0x000fe400008f0ccf */
[----:B------:R-:W-:Y:S01]  /*18c30*/  ISETP.GE.AND P1, PT, R137, c[0x0][0x1d4], PT ;  /* 0x0000750089007a0c */ /* 0x000fe20003f26270 */
[C---:B------:R-:W-:Y:S08]  /*18c40*/  HMMA.16816.F32.BF16 R8, R164.reuse, R170, R8 ;  /* 0x000000aaa408723c */ /* 0x040ff00000041808 */
[C---:B------:R-:W-:Y:S08]  /*18c50*/  HMMA.16816.F32.BF16 R12, R164.reuse, R172, R12 ;  /* 0x000000aca40c723c */ /* 0x040ff0000004180c */
[----:B------:R-:W-:Y:S04]  /*18c60*/  HMMA.16816.F32.BF16 R16, R164, R174, R16 ;  /* 0x000000aea410723c */ /* 0x000fe80000041810 */
[C---:B-1----:R-:W-:Y:S04]  /*18c70*/  LEA R160, P0, R201.reuse, R2, 0x1 ;  /* 0x00000002c9a07211 */ /* 0x042fe800078008ff */
[----:B------:R-:W-:Y:S04]  /*18c80*/  LEA.HI.X R161, R201, R0, R205, 0x1, P0 ;  /* 0x00000000c9a17211 */ /* 0x000fe800000f0ccd */
[C---:B------:R-:W-:Y:S01]  /*18c90*/  LEA R2, P0, R199.reuse, R2, 0x1 ;  /* 0x00000002c7027211 */ /* 0x040fe200078008ff */
[----:B------:R1:W-:Y:S03]  /*18ca0*/  LDGSTS.E.BYPASS.LTC128B.128 [R219+0x9080], [R160.64], !P1 ;  /* 0x09080000a0db7fae */ /* 0x0003e6000c901d48 */
[----:B------:R-:W-:Y:S02]  /*18cb0*/  LEA.HI.X R3, R199, R0, R206, 0x1, P0 ;  /* 0x00000000c7037211 */ /* 0x000fe400000f0cce */
[----:B------:R-:W-:Y:S01]  /*18cc0*/  ISETP.GT.AND P0, PT, R195, R208, PT ;  /* 0x000000d0c300720c */ /* 0x000fe20003f04270 */
[----:B------:R1:W-:Y:S06]  /*18cd0*/  LDGSTS.E.BYPASS.LTC128B.128 [R219+0xa080], [R162.64], !P3 ;  /* 0x0a080000a2db7fae */ /* 0x0003ec000d901d48 */
[----:B------:R2:W-:Y:S06]  /*18ce0*/  LDGSTS.E.BYPASS.LTC128B.128 [R219+0xb080], [R2.64], !P2 ;  /* 0x0b08000002db7fae */ /* 0x0005ec000d101d48 */
[----:B------:R-:W-:Y:S06]  /*18cf0*/  LDSM.16.M88.4 R168, [R176] ;  /* 0x00000000b0a8783b */ /* 0x000fec0000000200 */
[----:B------:R-:W-:Y:S06]  /*18d00*/  LDSM.16.M88.4 R164, [R176+0x800] ;  /* 0x00080000b0a4783b */ /* 0x000fec0000000200 */
[----:B------:R-:W-:Y:S06]  /*18d10*/  LDSM.16.M88.4 R172, [R159+-0x3000] ;  /* 0xffd000009fac783b */ /* 0x000fec0000000200 */
[----:B-1----:R-:W1:Y:S06]  /*18d20*/  LDSM.16.M88.4 R160, [R185] ;  /* 0x00000000b9a0783b */ /* 0x002e6c0000000200 */
[----:B------:R-:W0:Y:S01]  /*18d30*/  LDGDEPBAR ;  /* 0x00000000000079af */ /* 0x000e220000000000 */
[C---:B-1----:R-:W-:Y:S08]  /*18d40*/  HMMA.16816.F32.BF16 R4, R160.reuse, R168, R4 ;  /* 0x000000a8a004723c */ /* 0x042ff00000041804 */
[C---:B------:R-:W-:Y:S01]  /*18d50*/  HMMA.16816.F32.BF16 R8, R160.reuse, R170, R8 ;  /* 0x000000aaa008723c */ /* 0x040fe20000041808 */
[----:B------:R-:W1:Y:S07]  /*18d60*/  LDSM.16.M88.4 R168, [R184] ;  /* 0x00000000b8a8783b */ /* 0x000e6e0000000200 */
[C---:B------:R-:W-:Y:S08]  /*18d70*/  HMMA.16816.F32.BF16 R12, R160.reuse, R164, R12 ;  /* 0x000000a4a00c723c */ /* 0x040ff0000004180c */
[----:B------:R-:W-:Y:S01]  /*18d80*/  HMMA.16816.F32.BF16 R16, R160, R166, R16 ;  /* 0x000000a6a010723c */ /* 0x000fe20000041810 */
[----:B------:R-:W3:Y:S06]  /*18d90*/  LDSM.16.M88.4 R160, [R159+-0x2800] ;  /* 0xffd800009fa0783b */ /* 0x000eec0000000200 */
[----:B------:R-:W-:Y:S01]  /*18da0*/  LDSM.16.M88.4 R164, [R182+0x4000] ;  /* 0x00400000b6a4783b */ /* 0x000fe20000000200 */
[C---:B-1----:R-:W-:Y:S08]  /*18db0*/  HMMA.16816.F32.BF16 R4, R168.reuse, R172, R4 ;  /* 0x000000aca804723c */ /* 0x042ff00000041804 */
[C---:B------:R-:W-:Y:S01]  /*18dc0*/  HMMA.16816.F32.BF16 R8, R168.reuse, R174, R8 ;  /* 0x000000aea808723c */ /* 0x040fe20000041808 */
[----:B------:R-:W1:Y:S07]  /*18dd0*/  LDSM.16.M88.4 R172, [R177+0x1000] ;  /* 0x00100000b1ac783b */ /* 0x000e6e0000000200 */
[C---:B---3--:R-:W-:Y:S08]  /*18de0*/  HMMA.16816.F32.BF16 R12, R168.reuse, R160, R12 ;  /* 0x000000a0a80c723c */ /* 0x048ff0000004180c */
[----:B------:R-:W-:Y:S01]  /*18df0*/  HMMA.16816.F32.BF16 R16, R168, R162, R16 ;  /* 0x000000a2a810723c */ /* 0x000fe20000041810 */
[----:B------:R-:W3:Y:S06]  /*18e00*/  LDSM.16.M88.4 R160, [R177+0x1800] ;  /* 0x00180000b1a0783b */ /* 0x000eec0000000200 */
[----:B------:R-:W-:Y:S01]  /*18e10*/  LDSM.16.M88.4 R168, [R183+0x4000] ;  /* 0x00400000b7a8783b */ /* 0x000fe20000000200 */
[C---:B-1----:R-:W-:Y:S08]  /*18e20*/  HMMA.16816.F32.BF16 R4, R164.reuse, R172, R4 ;  /* 0x000000aca404723c */ /* 0x042ff00000041804 */
[C---:B------:R-:W-:Y:S01]  /*18e30*/  HMMA.16816.F32.BF16 R8, R164.reuse, R174, R8 ;  /* 0x000000aea408723c */ /* 0x040fe20000041808 */
[----:B------:R-:W1:Y:S07]  /*18e40*/  LDSM.16.M88.4 R172, [R189] ;  /* 0x00000000bdac783b */ /* 0x000e6e0000000200 */
[C---:B---3--:R-:W-:Y:S08]  /*18e50*/  HMMA.16816.F32.BF16 R12, R164.reuse, R160, R12 ;  /* 0x000000a0a40c723c */ /* 0x048ff0000004180c */
[----:B------:R-:W-:Y:S01]  /*18e60*/  HMMA.16816.F32.BF16 R16, R164, R162, R16 ;  /* 0x000000a2a410723c */ /* 0x000fe20000041810 */
[----:B------:R-:W3:Y:S06]  /*18e70*/  LDSM.16.M88.4 R160, [R188] ;  /* 0x00000000bca0783b */ /* 0x000eec0000000200 */
        /* <DEDUP_REMOVED lines=10> */
[----:B------:R-:W1:Y:S07]  /*18f20*/  LDSM.16.M88.4 R172, [R159+-0x2000] ;  /* 0xffe000009fac783b */ /* 0x000e6e0000000200 */
[C---:B---3--:R-:W-:Y:S08]  /*18f30*/  HMMA.16816.F32.BF16 R12, R164.reuse, R160, R12 ;  /* 0x000000a0a40c723c */ /* 0x048ff0000004180c */
        /* <DEDUP_REMOVED lines=57> */
[----:B------:R-:W3:Y:S01]  /*192d0*/  LDSM.16.M88.4 R160, [R159+0x800] ;  /* 0x000800009fa0783b */ /* 0x000ee20000000200 */
[----:B------:R-:W-:Y:S05]  /*192e0*/  DEPBAR.LE SB0, 0x0 ;  /* 0x000080000000791a */ /* 0x000fea0000000000 */
[----:B------:R-:W-:Y:S01]  /*192f0*/  BAR.SYNC.DEFER_BLOCKING 0x0 ;  /* 0x0000000000007b1d */ /* 0x000fe20000010000 */
[C---:B-1----:R-:W-:Y:S08]  /*19300*/  HMMA.16816.F32.BF16 R4, R168.reuse, R172, R4 ;  /* 0x000000aca804723c */ /* 0x042ff00000041804 */
[C---:B------:R-:W-:Y:S08]  /*19310*/  HMMA.16816.F32.BF16 R8, R168.reuse, R174, R8 ;  /* 0x000000aea808723c */ /* 0x040ff00000041808 */
[C---:B---3--:R-:W-:Y:S08]  /*19320*/  HMMA.16816.F32.BF16 R12, R168.reuse, R160, R12 ;  /* 0x000000a0a80c723c */ /* 0x048ff0000004180c */
[----:B------:R-:W-:Y:S01]  /*19330*/  FMUL.FTZ R0, R4, c[0x0][0x320] ;  /* 0x0000c80004007a20 */ /* 0x000fe20000410000 */
[----:B------:R-:W-:Y:S03]  /*19340*/  HMMA.16816.F32.BF16 R16, R168, R162, R16 ;  /* 0x000000a2a810723c */ /* 0x000fe60000041810 */
        /* <DEDUP_REMOVED lines=32> */
[----:B---34-:R-:W-:Y:S02]  /*19550*/  IMAD.MOV.U32 R196, RZ, RZ, c[0x0][0x2b8] ;  /* 0x0000ae00ffc47624 */ /* 0x018fe400078e00ff */
[----:B------:R-:W-:Y:S02]  /*19560*/  IMAD.MOV.U32 R197, RZ, RZ, RZ ;  /* 0x000000ffffc57224 */ /* 0x000fe400078e00ff */
[----:B--2---:R-:W-:Y:S01]  /*19570*/  IMAD R2, R195, 0x20, R226 ;  /* 0x00000020c3027824 */ /* 0x004fe200078e02e2 */
[----:B------:R-:W-:Y:S04]  /*19580*/  ISETP.NE.AND P6, PT, R196, 0x1, PT ;  /* 0x00000001c400780c */ /* 0x000fe80003fc5270 */
[----:B------:R-:W-:Y:S05]  /*19590*/  IADD3 R2, R2, -0x20, R212 ;  /* 0xffffffe002027810 */ /* 0x000fea0007ffe0d4 */
[--C-:B------:R-:W-:Y:S04]  /*195a0*/  IMAD.MOV.U32 R0, RZ, RZ, R2.reuse ;  /* 0x000000ffff007224 */ /* 0x100fe800078e0002 */
        /* <DEDUP_REMOVED lines=24> */
.L_x_1004:
[----:B------:R-:W-:-:S05]  /*19730*/  BRA.DIV ~URZ, `(.L_x_896) ;  /* 0x00008a527f007947 */ /* 0x000fca000b800000 */
[----:B--2---:R2:W4:Y:S02]  /*19740*/  SHFL.IDX PT, R0, R5, RZ, 0x181f ;  /* 0x00181fff05007589 */ /* 0x00452400000e0000 */
.L_x_1005:
[C---:B----4-:R-:W-:Y:S04]  /*19750*/  LEA R2, P0, R132.reuse, R0, 0x1 ;  /* 0x0000000084027211 */ /* 0x050fe800078008ff */
[----:B---3--:R-:W-:Y:S05]  /*19760*/  LEA.HI.X R3, R132, R4, R133, 0x1, P0 ;  /* 0x0000000484037211 */ /* 0x008fea00000f0c85 */
[----:B------:R-:W-:Y:S01]  /*19770*/  @!PT LDS RZ, [RZ] ;  /* 0x00000000fffff984 */ /* 0x000fe20000000800 */
[----:B------:R-:W-:Y:S01]  /*19780*/  @!PT LDS RZ, [RZ] ;  /* 0x00000000fffff984 */ /* 0x000fe20000000800 */
[----:B------:R-:W-:Y:S01]  /*19790*/  @!PT LDS RZ, [RZ] ;  /* 0x00000000fffff984 */ /* 0x000fe20000000800 */
[----:B------:R3:W-:Y:S02]  /*197a0*/  LDGSTS.E.BYPASS.LTC128B.128 [R194+0xc080], [R2.64], !P4 ;  /* 0x0c08000002c27fae */ /* 0x0007e4000e101d48 */
[C---:B---3--:R-:W-:Y:S04]  /*197b0*/  LEA R2, P0, R201.reuse, R0, 0x1 ;  /* 0x00000000c9027211 */ /* 0x048fe800078008ff */
[----:B------:R-:W-:Y:S02]  /*197c0*/  LEA.HI.X R3, R201, R4, R205, 0x1, P0 ;  /* 0x00000004c9037211 */ /* 0x000fe400000f0ccd */
[C---:B------:R-:W-:Y:S03]  /*197d0*/  LEA R6, P0, R200.reuse, R0, 0x1 ;  /* 0x00000000c8067211 */ /* 0x040fe600078008ff */
[----:B------:R3:W-:Y:S01]  /*197e0*/  LDGSTS.E.BYPASS.LTC128B.128 [R194+0xd080], [R2.64], !P1 ;  /* 0x0d08000002c27fae */ /* 0x0007e2000c901d48 */
[----:B------:R-:W-:Y:S05]  /*197f0*/  LEA.HI.X R7, R200, R4, R207, 0x1, P0 ;  /* 0x00000004c8077211 */ /* 0x000fea00000f0ccf */
[----:B------:R4:W-:Y:S01]  /*19800*/  LDGSTS.E.BYPASS.LTC128B.128 [R194+0xe080], [R6.64], !P3 ;  /* 0x0e08000006c27fae */ /* 0x0009e2000d901d48 */
[C---:B---3--:R-:W-:Y:S04]  /*19810*/  LEA R2, P0, R199.reuse, R0, 0x1 ;  /* 0x00000000c7027211 */ /* 0x048fe800078008ff */
[----:B------:R-:W-:Y:S05]  /*19820*/  LEA.HI.X R3, R199, R4, R206, 0x1, P0 ;  /* 0x00000004c7037211 */ /* 0x000fea00000f0cce */
[----:B------:R4:W-:Y:S04]  /*19830*/  LDGSTS.E.BYPASS.LTC128B.128 [R194+0xf080], [R2.64], !P2 ;  /* 0x0f08000002c27fae */ /* 0x0009e8000d101d48 */
.L_x_894:
[----:B---34-:R-:W-:Y:S05]  /*19840*/  BSYNC B0 ;  /* 0x0000000000007941 */ /* 0x018fea0003800000 */
.L_x_893:
[----:B------:R-:W-:Y:S01]  /*19850*/  LOP3.LUT R8, RZ, c[0x0][0x324], RZ, 0x33, !PT ;  /* 0x0000c900ff087a12 */ /* 0x000fe200078e33ff */
[----:B--2---:R-:W-:Y:S01]  /*19860*/  IMAD.MOV.U32 R0, RZ, RZ, c[0x0][0x2c4] ;  /* 0x0000b100ff007624 */ /* 0x004fe200078e00ff */
[----:B------:R-:W0:Y:S01]  /*19870*/  LDGDEPBAR ;  /* 0x00000000000079af */ /* 0x000e220000000000 */
[----:B------:R-:W-:Y:S02]  /*19880*/  IMAD.IADD R4, R231, 0x1, R227 ;  /* 0x00000001e7047824 */ /* 0x000fe400078e02e3 */
[----:B------:R-:W-:Y:S01]  /*19890*/  IMAD.SHL.U32 R5, R195, 0x20, RZ ;  /* 0x00000020c3057824 */ /* 0x000fe200078e00ff */
[----:B------:R-:W-:Y:S11]  /*198a0*/  ISETP.NE.AND P0, PT, R0, 0x1, PT ;  /* 0x000000010000780c */ /* 0x000ff60003f05270 */
[----:B------:R-:W-:Y:S02]  /*198b0*/  @!UPT UIADD3 URZ, URZ, URZ, URZ ;  /* 0x0000003f3f3ff290 */ /* 0x000fe4000fffe03f */
[----:B------:R-:W-:Y:S05]  /*198c0*/  @P0 IMAD.HI.U32 R0, R4, c[0x0][0x2c8], RZ ;  /* 0x0000b20004000a27 */ /* 0x000fea00078e00ff */
[----:B------:R-:W-:Y:S02]  /*198d0*/  @P0 SHF.R.U32.HI R4, RZ, c[0x0][0x2cc], R0 ;  /* 0x0000b300ff040a19 */ /* 0x000fe40000011600 */
[----:B------:R-:W-:Y:S04]  /*198e0*/  IADD3 R0, -R215, 0x1, -R5 ;  /* 0x00000001d7007810 */ /* 0x000fe80007ffe905 */
[----:B------:R-:W-:Y:S04]  /*198f0*/  IADD3 R6, -R210, R0, R209 ;  /* 0x00000000d2067210 */ /* 0x000fe80007ffe1d1 */
[----:B------:R-:W-:Y:S01]  /*19900*/  IADD3 R7, R6, c[0x0][0x328], RZ ;  /* 0x0000ca0006077a10 */ /* 0x000fe20007ffe0ff */
[----:B------:R-:W-:-:S05]  /*19910*/  BRA.DIV ~URZ, `(.L_x_897) ;  /* 0x000088d27f007947 */ /* 0x000fca000b800000 */
[----:B------:R2:W3:Y:S02]  /*19920*/  SHFL.IDX PT, R3, R4, RZ, 0x1c1f ;  /* 0x001c1fff04037589 */ /* 0x0004e400000e0000 */
.L_x_1006:
[-C--:B---3--:R-:W-:Y:S01]  /*19930*/  IADD3 R2, R7, R3.reuse, RZ ;  /* 0x0000000307027210 */ /* 0x088fe20007ffe0ff */
[----:B------:R-:W-:Y:S02]  /*19940*/  IMAD.MOV.U32 R0, RZ, RZ, c[0x0][0x32c] ;  /* 0x0000cb00ff007624 */ /* 0x000fe400078e00ff */
[----:B------:R-:W-:Y:S03]  /*19950*/  IMAD.IADD R6, R8, 0x1, R6 ;  /* 0x0000000108067824 */ /* 0x000fe600078e0206 */
[----:B------:R-:W-:Y:S02]  /*19960*/  ISETP.GE.AND P0, PT, R0, 0x1, PT ;  /* 0x000000010000780c */ /* 0x000fe40003f06270 */
[----:B------:R-:W-:Y:S11]  /*19970*/  IADD3 R0, R6, R3, RZ ;  /* 0x0000000306007210 */ /* 0x000ff60007ffe0ff */
        /* <DEDUP_REMOVED lines=14> */
.L_x_900:
[----:B------:R-:W-:Y:S04]  /*19a60*/  MOV R8, c[0x0][0x32c] ;  /* 0x0000cb0000087a02 */ /* 0x000fe80000000f00 */
[----:B------:R-:W-:Y:S11]  /*19a70*/  ISETP.NE.AND P0, PT, R8, 0x1, PT ;  /* 0x000000010800780c */ /* 0x000ff60003f05270 */
[----:B------:R-:W-:Y:S02]  /*19a80*/  @!UPT UIADD3 URZ, URZ, URZ, URZ ;  /* 0x0000003f3f3ff290 */ /* 0x000fe4000fffe03f */
[----:B------:R-:W-:Y:S05]  /*19a90*/  @P0 IMAD.HI.U32 R8, R3, c[0x0][0x330], RZ ;  /* 0x0000cc0003080a27 */ /* 0x000fea00078e00ff */
[----:B------:R-:W-:Y:S02]  /*19aa0*/  @P0 SHF.R.U32.HI R3, RZ, c[0x0][0x334], R8 ;  /* 0x0000cd00ff030a19 */ /* 0x000fe40000011608 */
.L_x_901:
[----:B------:R-:W-:Y:S05]  /*19ab0*/  BSYNC B0 ;  /* 0x0000000000007941 */ /* 0x000fea0003800000 */
.L_x_899:
[----:B------:R-:W-:Y:S04]  /*19ac0*/  IMAD R3, R3, c[0x0][0x32c], -R5 ;  /* 0x0000cb0003037a24 */ /* 0x000fe800078e0a05 */
[----:B------:R-:W-:Y:S05]  /*19ad0*/  IMAD.IADD R3, R3, 0x1, -R215 ;  /* 0x0000000103037824 */ /* 0x000fea00078e0ad7 */
[----:B------:R-:W-:Y:S02]  /*19ae0*/  IMNMX R0, R0, R3, !PT ;  /* 0x0000000300007217 */ /* 0x000fe40007800200 */
[----:B------:R-:W-:Y:S04]  /*19af0*/  IADD3 R3, R3, c[0x0][0x32c], RZ ;  /* 0x0000cb0003037a10 */ /* 0x000fe80007ffe0ff */
[----:B------:R-:W-:Y:S02]  /*19b00*/  IMNMX R2, R2, R3, PT ;  /* 0x0000000302027217 */ /* 0x000fe40003800200 */
.L_x_898:
[----:B------:R-:W-:Y:S04]  /*19b10*/  ISETP.GT.AND P1, PT, R195, -0x1, PT ;  /* 0xffffffffc300780c */ /* 0x000fe80003f24270 */
[C---:B------:R-:W-:Y:S02]  /*19b20*/  ISETP.GT.AND P2, PT, R0.reuse, RZ, P1 ;  /* 0x000000ff0000720c */ /* 0x040fe40000f44270 */
[----:B------:R-:W-:Y:S02]  /*19b30*/  ISETP.GT.AND P0, PT, R0, 0x1, P1 ;  /* 0x000000010000780c */ /* 0x000fe40000f04270 */
[C---:B------:R-:W-:Y:S02]  /*19b40*/  ISETP.LT.OR P2, PT, R2.reuse, 0x1, P2 ;  /* 0x000000010200780c */ /* 0x040fe40001741670 */
[----:B------:R-:W-:Y:S02]  /*19b50*/  ISETP.LT.OR P0, PT, R2, 0x2, P0 ;  /* 0x000000020200780c */ /* 0x000fe40000701670 */
[----:B------:R-:W-:Y:S02]  /*19b60*/  FSEL R14, R167, -INF , !P2 ;  /* 0xff800000a70e7808 */ /* 0x000fe40005000000 */
[----:B------:R-:W-:Y:S02]  /*19b70*/  ISETP.GT.AND P2, PT, R0, 0x8, P1 ;  /* 0x000000080000780c */ /* 0x000fe40000f44270 */
[----:B------:R-:W-:Y:S02]  /*19b80*/  FSEL R161, R164, -INF , !P0 ;  /* 0xff800000a4a17808 */ /* 0x000fe40004000000 */
        /* <DEDUP_REMOVED lines=10> */
[C---:B------:R-:W-:Y:S02]  /*19c30*/  ISETP.GT.AND P2, PT, R0.reuse, 0x18, P1 ;  /* 0x000000180000780c */ /* 0x040fe40000f44270 */
[----:B------:R-:W-:Y:S02]  /*19c40*/  FSEL R17, R11, -INF , !P0 ;  /* 0xff8000000b117808 */ /* 0x000fe40004000000 */
[----:B------:R-:W-:Y:S02]  /*19c50*/  ISETP.GT.AND P0, PT, R0, 0x19, P1 ;  /* 0x000000190000780c */ /* 0x000fe40000f04270 */
[C---:B------:R-:W-:Y:S02]  /*19c60*/  ISETP.LT.OR P2, PT, R2.reuse, 0x19, P2 ;  /* 0x000000190200780c */ /* 0x040fe40001741670 */
[----:B------:R-:W-:Y:S02]  /*19c70*/  ISETP.LT.OR P0, PT, R2, 0x1a, P0 ;  /* 0x0000001a0200780c */ /* 0x000fe40000701670 */
[----:B------:R-:W-:Y:S02]  /*19c80*/  FSEL R16, R10, -INF , !P2 ;  /* 0xff8000000a107808 */ /* 0x000fe40005000000 */
[----:B------:R-:W-:Y:S01]  /*19c90*/  FSEL R15, R9, -INF , !P0 ;  /* 0xff800000090f7808 */ /* 0x000fe20004000000 */
[----:B------:R-:W-:-:S06]  /*19ca0*/  BRA.DIV ~URZ, `(.L_x_902) ;  /* 0x000085b27f007947 */ /* 0x000fcc000b800000 */
[----:B------:R3:W4:Y:S02]  /*19cb0*/  SHFL.IDX PT, R3, R4, 0x1, 0x1c1f ;  /* 0x003c1f0004037f89 */ /* 0x00072400000e0000 */
.L_x_1007:
[----:B----4-:R-:W-:Y:S01]  /*19cc0*/  IADD3 R2, R7, R3, RZ ;  /* 0x0000000307027210 */ /* 0x010fe20007ffe0ff */
        /* <DEDUP_REMOVED lines=11> */
[----:B--23--:R-:W-:Y:S05]  /*19d80*/  IMAD.MOV.U32 R4, RZ, RZ, c[0x0][0x32c] ;  /* 0x0000cb00ff047624 */ /* 0x00cfea00078e00ff */
[----:B------:R-:W-:Y:S11]  /*19d90*/  ISETP.NE.AND P0, PT, R4, 0x1, PT ;  /* 0x000000010400780c */ /* 0x000ff60003f05270 */
[----:B------:R-:W-:Y:S02]  /*19da0*/  @!UPT UIADD3 URZ, URZ, URZ, URZ ;  /* 0x0000003f3f3ff290 */ /* 0x000fe4000fffe03f */
[----:B------:R-:W-:Y:S05]  /*19db0*/  @P0 IMAD.HI.U32 R4, R3, c[0x0][0x330], RZ ;  /* 0x0000cc0003040a27 */ /* 0x000fea00078e00ff */
[----:B------:R-:W-:Y:S04]  /*19dc0*/  @P0 SHF.R.U32.HI R3, RZ, c[0x0][0x334], R4 ;  /* 0x0000cd00ff030a19 */ /* 0x000fe80000011604 */
[----:B------:R-:W-:Y:S01]  /*19dd0*/  LOP3.LUT R3, RZ, R3, RZ, 0x33, !PT ;  /* 0x00000003ff037212 */ /* 0x000fe200078e33ff */
[----:B------:R-:W-:-:S05]  /*19de0*/  BRA `(.L_x_906) ;  /* 0x0000005000007947 */ /* 0x000fca0003800000 */
.L_x_905:
[----:B--23--:R-:W-:Y:S04]  /*19df0*/  MOV R4, c[0x0][0x32c] ;  /* 0x0000cb0000047a02 */ /* 0x00cfe80000000f00 */
[----:B------:R-:W-:Y:S11]  /*19e00*/  ISETP.NE.AND P0, PT, R4, 0x1, PT ;  /* 0x000000010400780c */ /* 0x000ff60003f05270 */
[----:B------:R-:W-:Y:S02]  /*19e10*/  @!UPT UIADD3 URZ, URZ, URZ, URZ ;  /* 0x0000003f3f3ff290 */ /* 0x000fe4000fffe03f */
[----:B------:R-:W-:Y:S05]  /*19e20*/  @P0 IMAD.HI.U32 R4, R3, c[0x0][0x330], RZ ;  /* 0x0000cc0003040a27 */ /* 0x000fea00078e00ff */
[----:B------:R-:W-:Y:S02]  /*19e30*/  @P0 SHF.R.U32.HI R3, RZ, c[0x0][0x334], R4 ;  /* 0x0000cd00ff030a19 */ /* 0x000fe40000011604 */
.L_x_906:
[----:B------:R-:W-:Y:S05]  /*19e40*/  BSYNC B0 ;  /* 0x0000000000007941 */ /* 0x000fea0003800000 */
.L_x_904:
[----:B------:R-:W-:Y:S04]  /*19e50*/  IMAD R5, R3, c[0x0][0x32c], -R5 ;  /* 0x0000cb0003057a24 */ /* 0x000fe800078e0a05 */
[----:B------:R-:W-:Y:S05]  /*19e60*/  IMAD.IADD R3, R5, 0x1, -R215 ;  /* 0x0000000105037824 */ /* 0x000fea00078e0ad7 */
[----:B------:R-:W-:Y:S02]  /*19e70*/  IMNMX R0, R0, R3, !PT ;  /* 0x0000000300007217 */ /* 0x000fe40007800200 */
[----:B------:R-:W-:Y:S04]  /*19e80*/  IADD3 R3, R3, c[0x0][0x32c], RZ ;  /* 0x0000cb0003037a10 */ /* 0x000fe80007ffe0ff */
[----:B------:R-:W-:Y:S02]  /*19e90*/  IMNMX R2, R2, R3, PT ;  /* 0x0000000302027217 */ /* 0x000fe40003800200 */
.L_x_903:
[C---:B------:R-:W-:Y:S02]  /*19ea0*/  ISETP.GT.AND P0, PT, R0.reuse, RZ, P1 ;  /* 0x000000ff0000720c */ /* 0x040fe40000f04270 */
[----:B------:R-:W-:Y:S02]  /*19eb0*/  ISETP.GT.AND P2, PT, R0, 0x1, P1 ;  /* 0x000000010000780c */ /* 0x000fe40000f44270 */
[C---:B------:R-:W-:Y:S02]  /*19ec0*/  ISETP.LT.OR P0, PT, R2.reuse, 0x1, P0 ;  /* 0x000000010200780c */ /* 0x040fe40000701670 */
[----:B------:R-:W-:Y:S02]  /*19ed0*/  ISETP.LT.OR P2, PT, R2, 0x2, P2 ;  /* 0x000000020200780c */ /* 0x000fe40001741670 */
[----:B------:R-:W-:Y:S02]  /*19ee0*/  FSEL R6, R175, -INF , !P0 ;  /* 0xff800000af067808 */ /* 0x000fe40004000000 */
[----:B------:R-:W-:Y:S02]  /*19ef0*/  ISETP.GT.AND P0, PT, R0, 0x8, P1 ;  /* 0x000000080000780c */ /* 0x000fe40000f04270 */
[----:B------:R-:W-:Y:S02]  /*19f00*/  FSEL R13, R174, -INF , !P2 ;  /* 0xff800000ae0d7808 */ /* 0x000fe40005000000 */
[----:B------:R-:W-:Y:S02]  /*19f10*/  ISETP.LT.OR P0, PT, R2, 0x9, P0 ;  /* 0x000000090200780c */ /* 0x000fe40000701670 */
[C---:B------:R-:W-:Y:S02]  /*19f20*/  ISETP.GT.AND P2, PT, R0.reuse, 0x9, P1 ;  /* 0x000000090000780c */ /* 0x040fe40000f44270 */
[----:B------:R-:W-:Y:S02]  /*19f30*/  FSEL R12, R173, -INF , !P0 ;  /* 0xff800000ad0c7808 */ /* 0x000fe40004000000 */
[----:B------:R-:W-:Y:S02]  /*19f40*/  ISETP.GT.AND P0, PT, R0, 0x10, P1 ;  /* 0x000000100000780c */ /* 0x000fe40000f04270 */
[C---:B------:R-:W-:Y:S02]  /*19f50*/  ISETP.LT.OR P2, PT, R2.reuse, 0xa, P2 ;  /* 0x0000000a0200780c */ /* 0x040fe40001741670 */
[----:B------:R-:W-:Y:S02]  /*19f60*/  ISETP.LT.OR P0, PT, R2, 0x11, P0 ;  /* 0x000000110200780c */ /* 0x000fe40000701670 */
[----:B------:R-:W-:Y:S02]  /*19f70*/  FSEL R11, R172, -INF , !P2 ;  /* 0xff800000ac0b7808 */ /* 0x000fe40005000000 */
[----:B------:R-:W-:Y:S02]  /*19f80*/  ISETP.GT.AND P3, PT, R0, 0x11, P1 ;  /* 0x000000110000780c */ /* 0x000fe40000f64270 */
[----:B------:R-:W-:Y:S02]  /*19f90*/  FSEL R10, R162, -INF , !P0 ;  /* 0xff800000a20a7808 */ /* 0x000fe40004000000 */
[C---:B------:R-:W-:Y:S02]  /*19fa0*/  ISETP.GT.AND P2, PT, R0.reuse, 0x18, P1 ;  /* 0x000000180000780c */ /* 0x040fe40000f44270 */
[----:B------:R-:W-:Y:S02]  /*19fb0*/  ISETP.GT.AND P0, PT, R0, 0x19, P1 ;  /* 0x000000190000780c */ /* 0x000fe40000f04270 */
[----:B------:R-:W-:Y:S02]  /*19fc0*/  FMNMX.FTZ R0, R14, R135, !PT ;  /* 0x000000870e007209 */ /* 0x000fe40007810000 */
[----:B------:R-:W-:Y:S02]  /*19fd0*/  FMNMX.FTZ R3, R6, R136, !PT ;  /* 0x0000008806037209 */ /* 0x000fe40007810000 */
[----:B------:R-:W-:Y:S02]  /*19fe0*/  FMNMX.FTZ R0, R161, R0, !PT ;  /* 0x00000000a1007209 */ /* 0x000fe40007810000 */
[----:B------:R-:W-:Y:S02]  /*19ff0*/  FMNMX.FTZ R3, R13, R3, !PT ;  /* 0x000000030d037209 */ /* 0x000fe40007810000 */
[C---:B------:R-:W-:Y:S02]  /*1a000*/  ISETP.LT.OR P3, PT, R2.reuse, 0x12, P3 ;  /* 0x000000120200780c */ /* 0x040fe40001f61670 */
[C---:B------:R-:W-:Y:S02]  /*1a010*/  ISETP.LT.OR P1, PT, R2.reuse, 0x19, P2 ;  /* 0x000000190200780c */ /* 0x040fe40001721670 */
[----:B------:R-:W-:Y:S02]  /*1a020*/  ISETP.LT.OR P0, PT, R2, 0x1a, P0 ;  /* 0x0000001a0200780c */ /* 0x000fe40000701670 */
[----:B------:R-:W-:Y:S02]  /*1a030*/  FMNMX.FTZ R2, R160, R0, !PT ;  /* 0x00000000a0027209 */ /* 0x000fe40007810000 */
[----:B------:R-:W-:Y:S02]  /*1a040*/  FMNMX.FTZ R0, R12, R3, !PT ;  /* 0x000000030c007209 */ /* 0x000fe40007810000 */
[----:B------:R-:W-:Y:S02]  /*1a050*/  FMNMX.FTZ R2, R19, R2, !PT ;  /* 0x0000000213027209 */ /* 0x000fe40007810000 */
[----:B------:R-:W-:Y:S02]  /*1a060*/  FMNMX.FTZ R0, R11, R0, !PT ;  /* 0x000000000b007209 */ /* 0x000fe40007810000 */
[----:B------:R-:W-:Y:S02]  /*1a070*/  FSEL R9, R165, -INF , !P3 ;  /* 0xff800000a5097808 */ /* 0x000fe40005800000 */
[----:B------:R-:W-:Y:S02]  /*1a080*/  FMNMX.FTZ R2, R18, R2, !PT ;  /* 0x0000000212027209 */ /* 0x000fe40007810000 */
[----:B------:R-:W-:Y:S02]  /*1a090*/  FMNMX.FTZ R0, R10, R0, !PT ;  /* 0x000000000a007209 */ /* 0x000fe40007810000 */
[----:B------:R-:W-:Y:S02]  /*1a0a0*/  FSEL R8, R163, -INF , !P1 ;  /* 0xff800000a3087808 */ /* 0x000fe40004800000 */
[----:B------:R-:W-:Y:S02]  /*1a0b0*/  FMNMX.FTZ R2, R17, R2, !PT ;  /* 0x0000000211027209 */ /* 0x000fe40007810000 */
[----:B------:R-:W-:Y:S02]  /*1a0c0*/  FMNMX.FTZ R0, R9, R0, !PT ;  /* 0x0000000009007209 */ /* 0x000fe40007810000 */
[----:B-1----:R-:W-:Y:S02]  /*1a0d0*/  FSEL R7, R166, -INF , !P0 ;  /* 0xff800000a6077808 */ /* 0x002fe40004000000 */
[----:B------:R-:W-:Y:S02]  /*1a0e0*/  FMNMX.FTZ R2, R16, R2, !PT ;  /* 0x0000000210027209 */ /* 0x000fe40007810000 */
[----:B------:R-:W-:Y:S02]  /*1a0f0*/  FMNMX.FTZ R0, R8, R0, !PT ;  /* 0x0000000008007209 */ /* 0x000fe40007810000 */
[----:B--23--:R-:W-:Y:S02]  /*1a100*/  FMNMX.FTZ R4, R15, R2, !PT ;  /* 0x000000020f047209 */ /* 0x00cfe40007810000 */
[----:B------:R-:W-:Y:S01]  /*1a110*/  FMNMX.FTZ R5, R7, R0, !PT ;  /* 0x0000000007057209 */ /* 0x000fe20007810000 */
[----:B------:R-:W-:-:S05]  /*1a120*/  BRA.DIV ~URZ, `(.L_x_907) ;  /* 0x000081a27f007947 */ /* 0x000fca000b800000 */
[----:B------:R1:W2:Y:S02]  /*1a130*/  SHFL.BFLY PT, R0, R4, 0x2, 0x1f ;  /* 0x0c401f0004007f89 */ /* 0x0002a400000e0000 */
.L_x_1008:
[----:B-12---:R-:W-:Y:S01]  /*1a140*/  FMNMX.FTZ R4, R4, R0, !PT ;  /* 0x0000000004047209 */ /* 0x006fe20007810000 */
[----:B------:R-:W-:-:S05]  /*1a150*/  BRA.DIV ~URZ, `(.L_x_908) ;  /* 0x000081b27f007947 */ /* 0x000fca000b800000 */
[----:B------:R-:W1:Y:S02]  /*1a160*/  SHFL.BFLY PT, R0, R4, 0x1, 0x1f ;  /* 0x0c201f0004007f89 */ /* 0x000e6400000e0000 */
[----:B-1----:R-:W-:Y:S02]  /*1a170*/  FMNMX.FTZ R134, R4, R0, !PT ;  /* 0x0000000004867209 */ /* 0x002fe40007810000 */
[----:B------:R-:W1:Y:S02]  /*1a180*/  SHFL.BFLY PT, R0, R5, 0x2, 0x1f ;  /* 0x0c401f0005007f89 */ /* 0x000e6400000e0000 */
[----:B-1----:R-:W-:Y:S05]  /*1a190*/  FMNMX.FTZ R4, R5, R0, !PT ;  /* 0x0000000005047209 */ /* 0x002fea0007810000 */
[----:B------:R1:W2:Y:S02]  /*1a1a0*/  SHFL.BFLY PT, R0, R4, 0x1, 0x1f ;  /* 0x0c201f0004007f89 */ /* 0x0002a400000e0000 */
.L_x_1009:
[C---:B------:R-:W-:Y:S01]  /*1a1b0*/  FSETP.NEU.FTZ.AND P0, PT, R134.reuse, -INF , PT ;  /* 0xff8000008600780b */ /* 0x040fe20003f1d000 */
[----:B------:R-:W-:Y:S01]  /*1a1c0*/  FMUL.FTZ R2, R134, c[0x0][0x2d0] ;  /* 0x0000b40086027a20 */ /* 0x000fe20000410000 */
[----:B--2---:R-:W-:Y:S01]  /*1a1d0*/  FMNMX.FTZ R3, R0, R4, !PT ;  /* 0x0000000400037209 */ /* 0x004fe20007810000 */
[----:B------:R-:W-:Y:S01]  /*1a1e0*/  WARPSYNC 0xffffffff ;  /* 0xffffffff00007948 */ /* 0x000fe20003800000 */
[----:B------:R-:W-:Y:S02]  /*1a1f0*/  FSEL R0, R134, RZ, P0 ;  /* 0x000000ff86007208 */ /* 0x000fe40000000000 */
[----:B------:R-:W-:Y:S02]  /*1a200*/  FSEL R2, R2, RZ, P0 ;  /* 0x000000ff02027208 */ /* 0x000fe40000000000 */
[----:B------:R-:W-:Y:S01]  /*1a210*/  FSETP.NEU.FTZ.AND P0, PT, R3, -INF , PT ;  /* 0xff8000000300780b */ /* 0x000fe20003f1d000 */
[----:B------:R-:W-:Y:S02]  /*1a220*/  FADD.FTZ R0, -R0, R135 ;  /* 0x0000008700007221 */ /* 0x000fe40000010100 */
        /* <DEDUP_REMOVED lines=20> */
[----:B---3--:R-:W-:Y:S01]  /*1a370*/  F2FP.BF16.PACK_AB R160, R4, R15 ;  /* 0x0000000f04a0723e */ /* 0x008fe200000010ff */
[C---:B------:R-:W-:Y:S01]  /*1a380*/  FMUL.FTZ R29, R0.reuse, R29 ;  /* 0x0000001d001d7220 */ /* 0x040fe20000410000 */
[----:B------:R-:W1:Y:S01]  /*1a390*/  MUFU.EX2 R15, R19 ;  /* 0x00000013000f7308 */ /* 0x000e620000000800 */
[C---:B------:R-:W-:Y:S02]  /*1a3a0*/  FMUL.FTZ R32, R0.reuse, R32 ;  /* 0x0000002000207220 */ /* 0x040fe40000410000 */
[C---:B------:R-:W-:Y:S02]  /*1a3b0*/  FMUL.FTZ R33, R0.reuse, R33 ;  /* 0x0000002100217220 */ /* 0x040fe40000410000 */
[C---:B------:R-:W-:Y:S02]  /*1a3c0*/  FMUL.FTZ R36, R0.reuse, R36 ;  /* 0x0000002400247220 */ /* 0x040fe40000410000 */
[----:B------:R-:W-:Y:S02]  /*1a3d0*/  FMUL.FTZ R37, R0, R37 ;  /* 0x0000002500257220 */ /* 0x000fe40000410000 */
[----:B----4-:R-:W-:Y:S01]  /*1a3e0*/  FADD.FTZ R5, R4, R2 ;  /* 0x0000000204057221 */ /* 0x010fe20000010000 */
[C---:B------:R-:W-:Y:S01]  /*1a3f0*/  FSEL R2, R3.reuse, RZ, P0 ;  /* 0x000000ff03027208 */ /* 0x040fe20000000000 */
[----:B------:R-:W-:Y:S02]  /*1a400*/  FMUL.FTZ R4, R3, c[0x0][0x2d0] ;  /* 0x0000b40003047a20 */ /* 0x000fe40000410000 */
[----:B------:R-:W-:Y:S02]  /*1a410*/  FMUL.FTZ R40, R0, R40 ;  /* 0x0000002800287220 */ /* 0x000fe40000410000 */
[----:B------:R-:W-:Y:S01]  /*1a420*/  FADD.FTZ R2, -R2, R136 ;  /* 0x0000008802027221 */ /* 0x000fe20000010100 */
[----:B------:R-:W-:Y:S01]  /*1a430*/  FSEL R4, R4, RZ, P0 ;  /* 0x000000ff04047208 */ /* 0x000fe20000000000 */
[----:B------:R-:W-:Y:S01]  /*1a440*/  FMUL.FTZ R41, R0, R41 ;  /* 0x0000002900297220 */ /* 0x000fe20000410000 */
[----:B------:R-:W-:Y:S01]  /*1a450*/  ISETP.GT.AND P0, PT, R195, R208, PT ;  /* 0x000000d0c300720c */ /* 0x000fe20003f04270 */
[----:B------:R-:W-:Y:S02]  /*1a460*/  FMUL.FTZ R2, R2, c[0x0][0x2d0] ;  /* 0x0000b40002027a20 */ /* 0x000fe40000410000 */
[--C-:B------:R-:W-:Y:S02]  /*1a470*/  FFMA.FTZ R136, R11, c[0x0][0x2d0], -R4.reuse ;  /* 0x0000b4000b887a23 */ /* 0x100fe40000010804 */
[--C-:B------:R-:W-:Y:S01]  /*1a480*/  FFMA.FTZ R166, R10, c[0x0][0x2d0], -R4.reuse ;  /* 0x0000b4000aa67a23 */ /* 0x100fe20000010804 */
[----:B-1----:R-:W-:Y:S01]  /*1a490*/  F2FP.BF16.PACK_AB R162, R15, R16 ;  /* 0x000000100fa2723e */ /* 0x002fe200000010ff */
[----:B------:R-:W1:Y:S01]  /*1a4a0*/  MUFU.EX2 R2, R2 ;  /* 0x0000000200027308 */ /* 0x000e620000000800 */
[--C-:B------:R-:W-:Y:S02]  /*1a4b0*/  FFMA.FTZ R165, R9, c[0x0][0x2d0], -R4.reuse ;  /* 0x0000b40009a57a23 */ /* 0x100fe40000010804 */
[--C-:B------:R-:W-:Y:S02]  /*1a4c0*/  FFMA.FTZ R167, R8, c[0x0][0x2d0], -R4.reuse ;  /* 0x0000b40008a77a23 */ /* 0x100fe40000010804 */
[--C-:B------:R-:W-:Y:S02]  /*1a4d0*/  FFMA.FTZ R6, R6, c[0x0][0x2d0], -R4.reuse ;  /* 0x0000b40006067a23 */ /* 0x100fe40000010804 */
[--C-:B------:R-:W-:Y:S02]  /*1a4e0*/  FFMA.FTZ R14, R13, c[0x0][0x2d0], -R4.reuse ;  /* 0x0000b4000d0e7a23 */ /* 0x100fe40000010804 */
        /* <DEDUP_REMOVED lines=10> */
[C---:B-1----:R-:W-:Y:S02]  /*1a590*/  FMUL.FTZ R18, R2.reuse, R142 ;  /* 0x0000008e02127220 */ /* 0x042fe40000410000 */
[C---:B------:R-:W-:Y:S02]  /*1a5a0*/  FMUL.FTZ R19, R2.reuse, R143 ;  /* 0x0000008f02137220 */ /* 0x040fe40000410000 */
[----:B------:R-:W1:Y:S01]  /*1a5b0*/  LDSM.16.MT88.4 R140, [R178] ;  /* 0x00000000b28c783b */ /* 0x000e620000004200 */
[----:B------:R-:W4:Y:S01]  /*1a5c0*/  MUFU.EX2 R152, R14 ;  /* 0x0000000e00987308 */ /* 0x000f220000000800 */
[----:B------:R-:W-:Y:S02]  /*1a5d0*/  FMUL.FTZ R7, R2, R155 ;  /* 0x0000009b02077220 */ /* 0x000fe40000410000 */
[----:B------:R-:W-:Y:S02]  /*1a5e0*/  FMUL.FTZ R8, R0, R148 ;  /* 0x0000009400087220 */ /* 0x000fe40000410000 */
[C---:B--2---:R-:W-:Y:S02]  /*1a5f0*/  FMUL.FTZ R6, R2.reuse, R154 ;  /* 0x0000009a02067220 */ /* 0x044fe40000410000 */
        /* <DEDUP_REMOVED lines=16> */
[----:B------:R-:W2:Y:S01]  /*1a700*/  MUFU.EX2 R146, R135 ;  /* 0x0000008700927308 */ /* 0x000ea20000000800 */
[C---:B------:R-:W-:Y:S02]  /*1a710*/  FMUL.FTZ R31, R2.reuse, R31 ;  /* 0x0000001f021f7220 */ /* 0x040fe40000410000 */
[C---:B------:R-:W-:Y:S02]  /*1a720*/  FMUL.FTZ R34, R2.reuse, R34 ;  /* 0x0000002202227220 */ /* 0x040fe40000410000 */
[C---:B------:R-:W-:Y:S02]  /*1a730*/  FMUL.FTZ R35, R2.reuse, R35 ;  /* 0x0000002302237220 */ /* 0x040fe40000410000 */
[C---:B------:R-:W-:Y:S02]  /*1a740*/  FMUL.FTZ R38, R2.reuse, R38 ;  /* 0x0000002602267220 */ /* 0x040fe40000410000 */
[C---:B------:R-:W-:Y:S01]  /*1a750*/  FMUL.FTZ R39, R2.reuse, R39 ;  /* 0x0000002702277220 */ /* 0x040fe20000410000 */
[----:B------:R-:W-:Y:S01]  /*1a760*/  MUFU.EX2 R135, R172 ;  /* 0x000000ac00877308 */ /* 0x000fe20000000800 */
[C---:B------:R-:W-:Y:S02]  /*1a770*/  FMUL.FTZ R42, R2.reuse, R42 ;  /* 0x0000002a022a7220 */ /* 0x040fe40000410000 */
[----:B------:R-:W-:Y:S02]  /*1a780*/  FMUL.FTZ R43, R2, R43 ;  /* 0x0000002b022b7220 */ /* 0x000fe40000410000 */
[C---:B------:R-:W-:Y:S02]  /*1a790*/  FMUL.FTZ R44, R0.reuse, R44 ;  /* 0x0000002c002c7220 */ /* 0x040fe40000410000 */
[----:B------:R-:W-:Y:S02]  /*1a7a0*/  FMUL.FTZ R45, R0, R45 ;  /* 0x0000002d002d7220 */ /* 0x000fe40000410000 */
[C---:B------:R-:W-:Y:S01]  /*1a7b0*/  FMUL.FTZ R46, R2.reuse, R46 ;  /* 0x0000002e022e7220 */ /* 0x040fe20000410000 */
[----:B------:R3:W-:Y:S01]  /*1a7c0*/  MUFU.EX2 R170, R166 ;  /* 0x000000a600aa7308 */ /* 0x0007e20000000800 */
[----:B------:R-:W-:Y:S02]  /*1a7d0*/  FMUL.FTZ R47, R2, R47 ;  /* 0x0000002f022f7220 */ /* 0x000fe40000410000 */
[C---:B------:R-:W-:Y:S01]  /*1a7e0*/  FMUL.FTZ R48, R0.reuse, R48 ;  /* 0x0000003000307220 */ /* 0x040fe20000410000 */
[----:B--2---:R-:W-:Y:S01]  /*1a7f0*/  F2FP.BF16.PACK_AB R163, R173, R146 ;  /* 0x00000092ada3723e */ /* 0x004fe200000010ff */
[----:B------:R-:W-:Y:S02]  /*1a800*/  FMUL.FTZ R49, R0, R49 ;  /* 0x0000003100317220 */ /* 0x000fe40000410000 */
[C---:B------:R-:W-:Y:S02]  /*1a810*/  FMUL.FTZ R50, R2.reuse, R50 ;  /* 0x0000003202327220 */ /* 0x040fe40000410000 */
[----:B------:R-:W-:Y:S01]  /*1a820*/  FMUL.FTZ R51, R2, R51 ;  /* 0x0000003302337220 */ /* 0x000fe20000410000 */
[----:B------:R-:W2:Y:S01]  /*1a830*/  MUFU.EX2 R169, R165 ;  /* 0x000000a500a97308 */ /* 0x000ea20000000800 */
[C---:B-1----:R-:W-:Y:S05]  /*1a840*/  HMMA.16816.F32.BF16 R4, R160.reuse, R140, R4 ;  /* 0x0000008ca004723c */ /* 0x042fea0000041804 */
[C---:B------:R-:W-:Y:S02]  /*1a850*/  FMUL.FTZ R52, R0.reuse, R52 ;  /* 0x0000003400347220 */ /* 0x040fe40000410000 */
[----:B------:R-:W-:Y:S01]  /*1a860*/  FMUL.FTZ R53, R0, R53 ;  /* 0x0000003500357220 */ /* 0x000fe20000410000 */
[C---:B------:R-:W-:Y:S01]  /*1a870*/  HMMA.16816.F32.BF16 R8, R160.reuse, R142, R8 ;  /* 0x0000008ea008723c */ /* 0x040fe20000041808 */
[----:B------:R-:W1:Y:S03]  /*1a880*/  LDSM.16.MT88.4 R140, [R179] ;  /* 0x00000000b38c783b */ /* 0x000e660000004200 */
[----:B------:R-:W-:Y:S01]  /*1a890*/  FMUL.FTZ R54, R2, R54 ;  /* 0x0000003602367220 */ /* 0x000fe20000410000 */
[----:B---3--:R-:W-:Y:S01]  /*1a8a0*/  F2FP.BF16.PACK_AB R166, R136, R144 ;  /* 0x0000009088a6723e */ /* 0x008fe200000010ff */
[----:B------:R-:W-:Y:S02]  /*1a8b0*/  FMUL.FTZ R55, R2, R55 ;  /* 0x0000003702377220 */ /* 0x000fe40000410000 */
[C---:B------:R-:W-:Y:S04]  /*1a8c0*/  FMUL.FTZ R56, R0.reuse, R56 ;  /* 0x0000003800387220 */ /* 0x040fe80000410000 */
[----:B------:R-:W-:Y:S02]  /*1a8d0*/  FMUL.FTZ R57, R0, R57 ;  /* 0x0000003900397220 */ /* 0x000fe40000410000 */
[C---:B------:R-:W-:Y:S01]  /*1a8e0*/  FMUL.FTZ R58, R2.reuse, R58 ;  /* 0x0000003a023a7220 */ /* 0x040fe20000410000 */
[----:B--2---:R-:W-:Y:S01]  /*1a8f0*/  F2FP.BF16.PACK_AB R165, R169, R170 ;  /* 0x000000aaa9a5723e */ /* 0x004fe200000010ff */
        /* <DEDUP_REMOVED lines=132> */
[----:B-1----:R-:W-:Y:S01]  /*1b140*/  F2FP.BF16.PACK_AB R167, R135, R160 ;  /* 0x000000a087a7723e */ /* 0x002fe200000010ff */
[----:B------:R-:W-:Y:S01]  /*1b150*/  FADD.FTZ R2, R160, R0 ;  /* 0x00000000a0027221 */ /* 0x000fe20000010000 */
[----:B------:R-:W-:Y:S03]  /*1b160*/  IADD3 R0, R195, -0x1, RZ ;  /* 0xffffffffc3007810 */ /* 0x000fe60007ffe0ff */
[----:B------:R-:W-:Y:S03]  /*1b170*/  FADD.FTZ R203, R135, R2 ;  /* 0x0000000287cb7221 */ /* 0x000fe60000010000 */
[----:B------:R-:W-:Y:S01]  /*1b180*/  MOV R195, R0 ;  /* 0x0000000000c37202 */ /* 0x000fe20000000f00 */
[C---:B------:R-:W-:Y:S01]  /*1b190*/  HMMA.16816.F32.BF16 R152, R164.reuse, R148, R4 ;  /* 0x00000094a498723c */ /* 0x040fe20000041804 */
[----:B------:R-:W1:Y:S04]  /*1b1a0*/  LDSM.16.MT88.4 R4, [R181+0x800] ;  /* 0x00080000b504783b */ /* 0x000e680000004200 */
[----:B------:R-:W-:Y:S03]  /*1b1b0*/  MOV R135, R134 ;  /* 0x0000008600877202 */ /* 0x000fe60000000f00 */
        /* <DEDUP_REMOVED lines=45> */
[----:B------:R-:W-:Y:S07]  /*1b490*/  @!UPT UIADD3 URZ, URZ, URZ, URZ ;  /* 0x0000003f3f3ff290 */ /* 0x000fee000fffe03f */
[----:B------:R-:W-:-:S11]  /*1b4a0*/  @P0 BRA `(.L_x_909) ;  /* 0xffffd4f000000947 */ /* 0x000fd6000383ffff */
.L_x_891:
[----:B------:R-:W-:Y:S05]  /*1b4b0*/  BRA.DIV ~URZ, `(.L_x_910) ;  /* 0x00006f227f007947 */ /* 0x000fea000b800000 */
[----:B------:R1:W2:Y:S02]  /*1b4c0*/  SHFL.BFLY PT, R0, R204, 0x2, 0x1f ;  /* 0x0c401f00cc007f89 */ /* 0x0002a400000e0000 */
.L_x_1010:
[----:B--2---:R-:W-:Y:S01]  /*1b4d0*/  FADD.FTZ R6, R0, R204 ;  /* 0x000000cc00067221 */ /* 0x004fe20000010000 */
[----:B------:R-:W-:Y:S05]  /*1b4e0*/  BRA.DIV ~URZ, `(.L_x_911) ;  /* 0x00006f427f007947 */ /* 0x000fea000b800000 */
[----:B------:R-:W2:Y:S02]  /*1b4f0*/  SHFL.BFLY PT, R0, R6, 0x1, 0x1f ;  /* 0x0c201f0006007f89 */ /* 0x000ea400000e0000 */
[----:B--2---:R-:W-:-:S02]  /*1b500*/  FADD.FTZ R6, R6, R0 ;  /* 0x0000000006067221 */ /* 0x004fc40000010000 */
[----:B------:R-:W2:Y:S02]  /*1b510*/  SHFL.BFLY PT, R0, R203, 0x2, 0x1f ;  /* 0x0c401f00cb007f89 */ /* 0x000ea400000e0000 */
[----:B--2---:R-:W-:-:S05]  /*1b520*/  FADD.FTZ R4, R0, R203 ;  /* 0x000000cb00047221 */ /* 0x004fca0000010000 */
[----:B------:R2:W3:Y:S02]  /*1b530*/  SHFL.BFLY PT, R3, R4, 0x1, 0x1f ;  /* 0x0c201f0004037f89 */ /* 0x0004e400000e0000 */
.L_x_1011:
        /* <DEDUP_REMOVED lines=10> */
[----:B------:R-:W-:Y:S02]  /*1b5e0*/  FMUL.FTZ R167, R2, R101 ;  /* 0x0000006502a77220 */ /* 0x000fe40000410000 */
        /* <DEDUP_REMOVED lines=39> */
[----:B---3--:R-:W-:Y:S02]  /*1b860*/  @P0 FMUL.FTZ R3, R3, 0.69314718246459960938 ;  /* 0x3f31721803030820 */ /* 0x008fe40000410000 */
[----:B------:R-:W-:Y:S02]  /*1b870*/  @P0 FMUL.FTZ R4, R4, c[0x0][0x2d0] ;  /* 0x0000b40004040a20 */ /* 0x000fe40000410000 */
        /* <DEDUP_REMOVED lines=53> */
[----:B------:R-:W-:Y:S01]  /*1bbd0*/  FMUL.FTZ R67, R0, R131 ;  /* 0x0000008300437220 */ /* 0x000fe20000410000 */
[----:B------:R-:W-:Y:S01]  /*1bbe0*/  MOV R0, 0x1 ;  /* 0x0000000100007802 */ /* 0x000fe20000000f00 */
[----:B------:R-:W-:Y:S02]  /*1bbf0*/  @P0 FFMA.FTZ R18, R4, R5, R3 ;  /* 0x0000000504120223 */ /* 0x000fe40000010003 */
        /* <DEDUP_REMOVED lines=40> */
.L_x_756:
[----:B------:R-:W2:Y:S01]  /*1be80*/  S2R R106, SR_TID.X ;  /* 0x00000000006a7919 */ /* 0x000ea20000002100 */
[----:B------:R-:W-:Y:S01]  /*1be90*/  BSSY B0, `(.L_x_912) ;  /* 0x0000010000007945 */ /* 0x000fe20003800000 */
[----:B--2---:R-:W-:-:S13]  /*1bea0*/  LOP3.LUT P0, RZ, R106, 0xff, RZ, 0xc0, !PT ;  /* 0x000000ff6aff7812 */ /* 0x004fda000780c0ff */
[----:B------:R-:W-:Y:S05]  /*1beb0*/  @P0 BRA `(.L_x_913) ;  /* 0x000000d000000947 */ /* 0x000fea0003800000 */
[----:B------:R-:W2:Y:S01]  /*1bec0*/  S2R R2, SR_LANEID ;  /* 0x0000000000027919 */ /* 0x000ea20000000000 */
[----:B------:R-:W-:Y:S01]  /*1bed0*/  VOTEU.ANY UR4, UPT, PT ;  /* 0x0000000000047886 */ /* 0x000fe200038e0100 */
[----:B------:R-:W-:Y:S01]  /*1bee0*/  IMAD.MOV.U32 R4, RZ, RZ, c[0x0][0x560] ;  /* 0x00015800ff047624 */ /* 0x000fe200078e00ff */
[----:B------:R-:W2:Y:S01]  /*1bef0*/  FLO.U32 R3, UR4 ;  /* 0x0000000400037d00 */ /* 0x000ea200080e0000 */
[----:B------:R-:W-:Y:S01]  /*1bf00*/  IMAD.MOV.U32 R5, RZ, RZ, c[0x0][0x564] ;  /* 0x00015900ff057624 */ /* 0x000fe200078e00ff */
[----:B--2---:R-:W-:-:S06]  /*1bf10*/  ISETP.EQ.U32.AND P0, PT, R3, R2, PT ;  /* 0x000000020300720c */ /* 0x004fcc0003f02070 */
[----:B------:R-:W2:Y:S07]  /*1bf20*/  POPC R2, UR4 ;  /* 0x0000000400027d09 */ /* 0x000eae0008000000 */
[----:B--2---:R-:W2:Y:S04]  /*1bf30*/  @P0 ATOMG.E.ADD.STRONG.GPU PT, R2, [R4.64], R2 ;  /* 0x00000002040209a8 */ /* 0x004ea800081ee1c8 */
[----:B--2---:R2:W3:Y:S04]  /*1bf40*/  SHFL.IDX PT, R3, R2, R3, 0x1f ;  /* 0x00001f0302037589 */ /* 0x0044e800000e0000 */
[----:B--2---:R-:W2:Y:S02]  /*1bf50*/  S2R R2, SR_LTMASK ;  /* 0x0000000000027919 */ /* 0x004ea40000003900 */
[----:B--2---:R-:W-:-:S06]  /*1bf60*/  LOP3.LUT R2, R2, UR4, RZ, 0xc0, !PT ;  /* 0x0000000402027c12 */ /* 0x004fcc000f8ec0ff */
[----:B------:R-:W3:Y:S02]  /*1bf70*/  POPC R2, R2 ;  /* 0x0000000200027309 */ /* 0x000ee40000000000 */
[----:B---3--:R-:W-:-:S06]  /*1bf80*/  IADD3 R232, R3, c[0x0][0xc], R2 ;  /* 0x0000030003e87a10 */ /* 0x008fcc0007ffe002 */
.L_x_913:
[----:B------:R-:W-:Y:S05]  /*1bf90*/  BSYNC B0 ;  /* 0x0000000000007941 */ /* 0x000fea0003800000 */
.L_x_912:
        /* <DEDUP_REMOVED lines=8> */
[----:B------:R-:W-:Y:S01]  /*1c020*/  IMAD.MOV.U32 R4, RZ, RZ, 0x4 ;  /* 0x00000004ff047424 */ /* 0x000fe200078e00ff */
[----:B------:R-:W-:Y:S01]  /*1c030*/  F2FP.BF16.PACK_AB R0, R49, R48 ;  /* 0x000000303100723e */ /* 0x000fe200000010ff */
[----:B------:R-:W-:Y:S01]  /*1c040*/  IMAD.MOV.U32 R12, RZ, RZ, c[0x0][0x388] ;  /* 0x0000e200ff0c7624 */ /* 0x000fe200078e00ff */
[----:B------:R-:W-:Y:S02]  /*1c050*/  ISETP.NE.U32.AND P0, PT, RZ, c[0x0][0x508], PT ;  /* 0x00014200ff007a0c */ /* 0x000fe40003f05070 */
[----:B------:R-:W-:Y:S02]  /*1c060*/  ISETP.NE.U32.AND P2, PT, RZ, c[0x0][0x500], PT ;  /* 0x00014000ff007a0c */ /* 0x000fe40003f45070 */
[----:B------:R-:W-:-:S02]  /*1c070*/  ISETP.NE.AND.EX P1, PT, RZ, c[0x0][0x50c], PT, P0 ;  /* 0x00014300ff007a0c */ /* 0x000fc40003f25300 */
        /* <DEDUP_REMOVED lines=127> */
[----:B--2---:R-:W-:-:S03]  /*1c870*/  @P1 IMAD.WIDE R2, R235, R4, c[0x0][0x508] ;  /* 0x00014200eb021625 */ /* 0x004fc600078e0204 */
[----:B------:R-:W-:Y:S01]  /*1c880*/  BAR.SYNC.DEFER_BLOCKING 0x1, 0x100 ;  /* 0x0044000000007b1d */ /* 0x000fe20000010000 */
[----:B------:R-:W-:-:S05]  /*1c890*/  IMAD.WIDE R4, R235, R4, c[0x0][0x500] ;  /* 0x00014000eb047625 */ /* 0x000fca00078e0204 */
[----:B------:R2:W5:Y:S02]  /*1c8a0*/  @P1 LDG.E R12, [R2.64] ;  /* 0x00000008020c1981 */ /* 0x000564000c1e1900 */
[----:B--2---:R-:W-:-:S06]  /*1c8b0*/  IMAD.MOV.U32 R2, RZ, RZ, RZ ;  /* 0x000000ffff027224 */ /* 0x004fcc00078e00ff */
[----:B------:R3:W5:Y:S01]  /*1c8c0*/  @P2 LDG.E R2, [R4.64] ;  /* 0x0000000804022981 */ /* 0x000762000c1e1900 */
[----:B------:R-:W-:-:S04]  /*1c8d0*/  ISETP.NE.AND P0, PT, R233, RZ, PT ;  /* 0x000000ffe900720c */ /* 0x000fc80003f05270 */
[----:B------:R-:W-:Y:S01]  /*1c8e0*/  SEL R3, R233, c[0x0][0x3d4], P0 ;  /* 0x0000f500e9037a07 */ /* 0x000fe20000000000 */
[----:B------:R-:W-:Y:S05]  /*1c8f0*/  @P1 BRA `(.L_x_916) ;  /* 0x0000004000001947 */ /* 0x000fea0003800000 */
[----:B------:R-:W-:Y:S05]  /*1c900*/  @!P2 BRA `(.L_x_916) ;  /* 0x000000300000a947 */ /* 0x000fea0003800000 */
[----:B---3--:R2:W3:Y:S04]  /*1c910*/  LDG.E R0, [R4.64] ;  /* 0x0000000804007981 */ /* 0x0084e8000c1e1900 */
[----:B--2---:R-:W3:Y:S02]  /*1c920*/  LDG.E R4, [R4.64+0x4] ;  /* 0x0000040804047981 */ /* 0x004ee4000c1e1900 */
[----:B---3-5:R-:W-:Y:S02]  /*1c930*/  IADD3 R12, -R0, R4, RZ ;  /* 0x00000004000c7210 */ /* 0x028fe40007ffe1ff */
.L_x_916:
[----:B------:R-:W2:Y:S01]  /*1c940*/  LDL R97, [R1+0x40] ;  /* 0x0000400001617983 */ /* 0x000ea20000100800 */
[----:B------:R-:W-:Y:S01]  /*1c950*/  IMAD.MOV.U32 R16, RZ, RZ, 0x368 ;  /* 0x00000368ff107424 */ /* 0x000fe200078e00ff */
[----:B------:R-:W-:Y:S01]  /*1c960*/  ISETP.GT.AND P2, PT, R3, 0x1, PT ;  /* 0x000000010300780c */ /* 0x000fe20003f44270 */
[----:B-----5:R-:W-:Y:S01]  /*1c970*/  IMAD R12, R12, c[0x0][0x4e8], RZ ;  /* 0x00013a000c0c7a24 */ /* 0x020fe200078e02ff */
[----:B------:R-:W-:-:S02]  /*1c980*/  ISETP.NE.U32.AND P0, PT, RZ, c[0x0][0x500], PT ;  /* 0x00014000ff007a0c */ /* 0x000fc40003f05070 */
[----:B------:R-:W-:Y:S02]  /*1c990*/  SEL R16, R16, 0x328, P2 ;  /* 0x0000032810107807 */ /* 0x000fe40001000000 */
[----:B------:R-:W-:Y:S02]  /*1c9a0*/  ISETP.NE.AND.EX P0, PT, RZ, c[0x0][0x504], PT, P0 ;  /* 0x00014100ff007a0c */ /* 0x000fe40003f05300 */
[----:B------:R-:W4:Y:S01]  /*1c9b0*/  LDC.64 R6, c[0x0][R16+0x170] ;  /* 0x00005c0010067b82 */ /* 0x000f220000000a00 */
[----:B------:R-:W-:Y:S02]  /*1c9c0*/  SHF.R.S32.HI R3, RZ, 0x1f, R235 ;  /* 0x0000001fff037819 */ /* 0x000fe400000114eb */
[----:B---3--:R-:W-:Y:S02]  /*1c9d0*/  SEL R0, R235, RZ, !P0 ;  /* 0x000000ffeb007207 */ /* 0x008fe40004000000 */
[----:B------:R-:W-:Y:S02]  /*1c9e0*/  SEL R5, R3, RZ, !P0 ;  /* 0x000000ff03057207 */ /* 0x000fe40004000000 */
[----:B------:R-:W-:Y:S01]  /*1c9f0*/  LOP3.LUT R4, R234, 0xffff, RZ, 0xc0, !PT ;  /* 0x0000ffffea047812 */ /* 0x000fe200078ec0ff */
[----:B------:R-:W3:Y:S01]  /*1ca00*/  LDC.64 R10, c[0x0][R16+0x168] ;  /* 0x00005a00100a7b82 */ /* 0x000ee20000000a00 */
[----:B------:R-:W-:-:S04]  /*1ca10*/  SHF.R.S32.HI R19, RZ, 0x1f, R106 ;  /* 0x0000001fff137819 */ /* 0x000fc8000001146a */
[----:B------:R-:W-:-:S03]  /*1ca20*/  LEA.HI R19, R19, R106, RZ, 0x5 ;  /* 0x0000006a13137211 */ /* 0x000fc600078f28ff */
[----:B------:R-:W1:Y:S01]  /*1ca30*/  LDC.64 R14, c[0x0][R16+0x178] ;  /* 0x00005e00100e7b82 */ /* 0x000e620000000a00 */
[----:B------:R-:W-:-:S05]  /*1ca40*/  LOP3.LUT R19, R19, 0xffffffe0, RZ, 0xc0, !PT ;  /* 0xffffffe013137812 */ /* 0x000fca00078ec0ff */
[----:B------:R-:W-:Y:S02]  /*1ca50*/  IMAD.IADD R19, R106, 0x1, -R19 ;  /* 0x000000016a137824 */ /* 0x000fe400078e0a13 */
[----:B----4-:R-:W-:-:S04]  /*1ca60*/  IMAD R3, R7, R0, RZ ;  /* 0x0000000007037224 */ /* 0x010fc800078e02ff */
[C---:B------:R-:W-:Y:S02]  /*1ca70*/  IMAD R5, R6.reuse, R5, R3 ;  /* 0x0000000506057224 */ /* 0x040fe400078e0203 */
[----:B------:R-:W-:-:S04]  /*1ca80*/  IMAD.WIDE.U32 R6, R6, R0, RZ ;  /* 0x0000000006067225 */ /* 0x000fc800078e00ff */
[----:B---3--:R-:W-:-:S04]  /*1ca90*/  IMAD.WIDE.U32 R8, R10, R4, RZ ;  /* 0x000000040a087225 */ /* 0x008fc800078e00ff */
[----:B------:R-:W-:Y:S01]  /*1caa0*/  IMAD R3, R11, R4, RZ ;  /* 0x000000040b037224 */ /* 0x000fe200078e02ff */
[--C-:B------:R-:W-:Y:S01]  /*1cab0*/  IADD3 R13, P1, P0, R6, R8, R2.reuse ;  /* 0x00000008060d7210 */ /* 0x100fe2000783e002 */
[----:B------:R-:W-:Y:S01]  /*1cac0*/  IMAD.IADD R5, R7, 0x1, R5 ;  /* 0x0000000107057824 */ /* 0x000fe200078e0205 */
[----:B------:R-:W-:Y:S01]  /*1cad0*/  SHF.R.S32.HI R11, RZ, 0x1f, R2 ;  /* 0x0000001fff0b7819 */ /* 0x000fe20000011402 */
[----:B------:R-:W-:Y:S01]  /*1cae0*/  IMAD.IADD R8, R9, 0x1, R3 ;  /* 0x0000000109087824 */ /* 0x000fe200078e0203 */
[----:B------:R-:W-:Y:S01]  /*1caf0*/  SEL R6, R244, RZ, P2 ;  /* 0x000000fff4067207 */ /* 0x000fe20001000000 */
[----:B------:R-:W-:-:S03]  /*1cb00*/  IMAD.MOV.U32 R3, RZ, RZ, c[0x0][0x4e8] ;  /* 0x00013a00ff037624 */ /* 0x000fc600078e00ff */
[----:B------:R-:W-:Y:S01]  /*1cb10*/  IADD3.X R10, R5, R8, R11, P1, P0 ;  /* 0x00000008050a7210 */ /* 0x000fe20000fe040b */
[-C--:B-1----:R-:W-:Y:S01]  /*1cb20*/  IMAD R9, R15, R6.reuse, RZ ;  /* 0x000000060f097224 */ /* 0x082fe200078e02ff */
[----:B------:R-:W-:Y:S01]  /*1cb30*/  ISETP.NE.AND P3, PT, R3, 0x1, PT ;  /* 0x000000010300780c */ /* 0x000fe20003f65270 */
[----:B------:R-:W-:Y:S02]  /*1cb40*/  IMAD.IADD R3, R231, 0x1, R227 ;  /* 0x00000001e7037824 */ /* 0x000fe400078e02e3 */
[----:B------:R-:W-:-:S04]  /*1cb50*/  IMAD.WIDE.U32 R6, R14, R6, RZ ;  /* 0x000000060e067225 */ /* 0x000fc800078e00ff */
[----:B------:R-:W-:Y:S02]  /*1cb60*/  IMAD.MOV.U32 R5, RZ, RZ, R3 ;  /* 0x000000ffff057224 */ /* 0x000fe400078e0003 */
[----:B------:R-:W-:-:S04]  /*1cb70*/  IMAD.IADD R9, R7, 0x1, R9 ;  /* 0x0000000107097824 */ /* 0x000fc800078e0209 */
[----:B------:R-:W-:-:S05]  /*1cb80*/  @P3 IMAD.HI.U32 R8, R3, c[0x0][0x4ec], RZ ;  /* 0x00013b0003083a27 */ /* 0x000fca00078e00ff */
[----:B------:R-:W-:-:S04]  /*1cb90*/  @P3 SHF.R.U32.HI R5, RZ, c[0x0][0x4f0], R8 ;  /* 0x00013c00ff053a19 */ /* 0x000fc80000011608 */
[----:B------:R-:W-:Y:S02]  /*1cba0*/  IADD3 R6, P1, P0, R5, R13, R6 ;  /* 0x0000000d05067210 */ /* 0x000fe4000783e006 */
[--C-:B------:R-:W-:Y:S01]  /*1cbb0*/  SHF.R.S32.HI R7, RZ, 0x1f, R5.reuse ;  /* 0x0000001fff077819 */ /* 0x100fe20000011405 */
[----:B------:R-:W-:-:S03]  /*1cbc0*/  IMAD.MOV R5, RZ, RZ, -R5 ;  /* 0x000000ffff057224 */ /* 0x000fc600078e0a05 */
[----:B------:R-:W-:Y:S01]  /*1cbd0*/  IADD3.X R7, R7, R10, R9, P1, P0 ;  /* 0x0000000a07077210 */ /* 0x000fe20000fe0409 */
[----:B------:R-:W-:Y:S01]  /*1cbe0*/  IMAD R5, R5, c[0x0][0x4e8], R3 ;  /* 0x00013a0005057a24 */ /* 0x000fe200078e0203 */
[----:B------:R-:W1:Y:S04]  /*1cbf0*/  LDC.64 R8, c[0x0][R16+0x160] ;  /* 0x0000580010087b82 */ /* 0x000e680000000a00 */
[----:B------:R-:W-:Y:S01]  /*1cc00*/  SHF.R.S32.HI R10, RZ, 0x1f, R5 ;  /* 0x0000001fff0a7819 */ /* 0x000fe20000011405 */
[----:B-1----:R-:W-:-:S04]  /*1cc10*/  IMAD.WIDE.U32 R6, R8, R5, R6 ;  /* 0x0000000508067225 */ /* 0x002fc800078e0006 */
[----:B------:R-:W-:Y:S02]  /*1cc20*/  IMAD R5, R9, R5, RZ ;  /* 0x0000000509057224 */ /* 0x000fe400078e02ff */
[----:B------:R-:W-:Y:S02]  /*1cc30*/  IMAD.MOV.U32 R9, RZ, RZ, c[0x0][0x4ac] ;  /* 0x00012b00ff097624 */ /* 0x000fe400078e00ff */
[----:B------:R-:W-:Y:S02]  /*1cc40*/  IMAD R5, R8, R10, R5 ;  /* 0x0000000a08057224 */ /* 0x000fe400078e0205 */
[----:B------:R-:W-:Y:S01]  /*1cc50*/  IMAD.MOV.U32 R8, RZ, RZ, c[0x0][0x4a8] ;  /* 0x00012a00ff087624 */ /* 0x000fe200078e00ff */
[----:B------:R-:W-:Y:S01]  /*1cc60*/  SEL R9, R9, c[0x0][0x454], P2 ;  /* 0x0001150009097a07 */ /* 0x000fe20001000000 */
[----:B------:R-:W-:-:S03]  /*1cc70*/  IMAD.IADD R7, R7, 0x1, R5 ;  /* 0x0000000107077824 */ /* 0x000fc600078e0205 */
[----:B------:R-:W-:-:S04]  /*1cc80*/  SEL R8, R8, c[0x0][0x450], P2 ;  /* 0x0001140008087a07 */ /* 0x000fc80001000000 */
[----:B------:R-:W-:-:S04]  /*1cc90*/  LEA R5, P0, R6, R8, 0x2 ;  /* 0x0000000806057211 */ /* 0x000fc800078010ff */
[----:B------:R-:W-:Y:S01]  /*1cca0*/  LEA.HI.X R7, R6, R9, R7, 0x2, P0 ;  /* 0x0000000906077211 */ /* 0x000fe200000f1407 */
[----:B------:R-:W-:Y:S01]  /*1ccb0*/  SHFL.IDX PT, R8, R5, RZ, 0x1c1f ;  /* 0x001c1fff05087589 */ /* 0x000fe200000e0000 */
[----:B------:R-:W-:-:S03]  /*1ccc0*/  LOP3.LUT P0, RZ, R19, 0x3, RZ, 0xc0, !PT ;  /* 0x0000000313ff7812 */ /* 0x000fc6000780c0ff */
[----:B------:R-:W1:Y:S04]  /*1ccd0*/  SHFL.IDX PT, R9, R7, RZ, 0x1c1f ;  /* 0x001c1fff07097589 */ /* 0x000e6800000e0000 */
[----:B------:R2:W-:Y:S04]  /*1cce0*/  SHFL.IDX PT, R6, R5, 0x1, 0x1c1f ;  /* 0x003c1f0005067f89 */ /* 0x0005e800000e0000 */
        /* <DEDUP_REMOVED lines=11> */
[----:B------:R-:W-:Y:S01]  /*1cda0*/  IMAD R11, R11, c[0x0][0x3a0], RZ ;  /* 0x0000e8000b0b7a24 */ /* 0x000fe200078e02ff */
[----:B-1----:R-:W-:Y:S01]  /*1cdb0*/  IADD3 R8, R212, R227, RZ ;  /* 0x000000e3d4087210 */ /* 0x002fe20007ffe0ff */
        /* <DEDUP_REMOVED lines=33> */
[----:B------:R-:W-:Y:S02]  /*1cfd0*/  IADD3 R5, R211, R227, RZ ;  /* 0x000000e3d3057210 */ /* 0x000fe40007ffe0ff */
        /* <DEDUP_REMOVED lines=14> */
.L_x_1012:
[----:B------:R-:W-:Y:S05]  /*1d0c0*/  BRA.DIV ~URZ, `(.L_x_919) ;  /* 0x000054c27f007947 */ /* 0x000fea000b800000 */
[----:B------:R4:W2:Y:S02]  /*1d0d0*/  SHFL.IDX PT, R0, R14, RZ, 0x181f ;  /* 0x00181fff0e007589 */ /* 0x0008a400000e0000 */
.L_x_1013:
        /* <DEDUP_REMOVED lines=9> */
[----:B------:R-:W-:Y:S02]  /*1d170*/  @!P1 LEA R6, P5, R200, R0, 0x1 ;  /* 0x00000000c8069211 */ /* 0x000fe400078a08ff */
        /* <DEDUP_REMOVED lines=9> */
.L_x_921:
[----:B------:R-:W-:Y:S05]  /*1d210*/  BSYNC B0 ;  /* 0x0000000000007941 */ /* 0x000fea0003800000 */
.L_x_920:
[----:B------:R-:W-:Y:S05]  /*1d220*/  BRA.DIV ~URZ, `(.L_x_922) ;  /* 0x000053c27f007947 */ /* 0x000fea000b800000 */
[----:B---3--:R3:W4:Y:S04]  /*1d230*/  SHFL.IDX PT, R4, R13, 0x1, 0x181f ;  /* 0x00381f000d047f89 */ /* 0x00872800000e0000 */
[----:B--2---:R3:W2:Y:S02]  /*1d240*/  SHFL.IDX PT, R0, R14, 0x1, 0x181f ;  /* 0x00381f000e007f89 */ /* 0x0046a400000e0000 */
.L_x_1014:
        /* <DEDUP_REMOVED lines=20> */
.L_x_924:
[----:B------:R-:W-:Y:S05]  /*1d390*/  BSYNC B0 ;  /* 0x0000000000007941 */ /* 0x000fea0003800000 */
.L_x_923:
[----:B------:R-:W-:Y:S05]  /*1d3a0*/  BRA.DIV ~URZ, `(.L_x_925) ;  /* 0x000053027f007947 */ /* 0x000fea000b800000 */
[----:B----4-:R4:W3:Y:S02]  /*1d3b0*/  SHFL.IDX PT, R4, R13, 0x2, 0x181f ;  /* 0x00581f000d047f89 */ /* 0x0108e400000e0000 */
.L_x_1015:
[----:B------:R-:W-:Y:S05]  /*1d3c0*/  BRA.DIV ~URZ, `(.L_x_926) ;  /* 0x000053527f007947 */ /* 0x000fea000b800000 */
[----:B--2---:R2:W4:Y:S02]  /*1d3d0*/  SHFL.IDX PT, R0, R14, 0x2, 0x181f ;  /* 0x00581f000e007f89 */ /* 0x00452400000e0000 */
.L_x_1016:
        /* <DEDUP_REMOVED lines=20> */
.L_x_928:
[----:B------:R-:W-:Y:S05]  /*1d520*/  BSYNC B0 ;  /* 0x0000000000007941 */ /* 0x000fea0003800000 */
.L_x_927:
[----:B------:R-:W-:Y:S05]  /*1d530*/  BRA.DIV ~URZ, `(.L_x_929) ;  /* 0x000052427f007947 */ /* 0x000fea000b800000 */
[----:B---3--:R3:W2:Y:S04]  /*1d540*/  SHFL.IDX PT, R4, R13, 0x3, 0x181f ;  /* 0x00781f000d047f89 */ /* 0x0086a800000e0000 */
[----:B----4-:R3:W4:Y:S02]  /*1d550*/  SHFL.IDX PT, R0, R14, 0x3, 0x181f ;  /* 0x00781f000e007f89 */ /* 0x01072400000e0000 */
.L_x_1017:
[----:B------:R-:W-:-:S04]  /*1d560*/  IADD3 R2, R5, 0x60, RZ ;  /* 0x0000006005027810 */ /* 0x000fc80007ffe0ff */
[----:B------:R-:W-:-:S13]  /*1d570*/  ISETP.GE.AND P0, PT, R2, R12, PT ;  /* 0x0000000c0200720c */ /* 0x000fda0003f06270 */
[----:B------:R-:W-:Y:S05]  /*1d580*/  @P0 BRA `(.L_x_930) ;  /* 0x00002b7000000947 */ /* 0x000fea0003800000 */
[----:B------:R-:W-:Y:S02]  /*1d590*/  ISETP.GE.AND P2, PT, R132, c[0x0][0x3c8], PT ;  /* 0x0000f20084007a0c */ /* 0x000fe40003f46270 */
[----:B------:R-:W-:Y:S02]  /*1d5a0*/  ISETP.GE.AND P1, PT, R137, c[0x0][0x3c8], PT ;  /* 0x0000f20089007a0c */ /* 0x000fe40003f26270 */
[----:B------:R-:W-:-:S09]  /*1d5b0*/  ISETP.GE.AND P0, PT, R200, c[0x0][0x3c8], PT ;  /* 0x0000f200c8007a0c */ /* 0x000fd20003f06270 */
[-C--:B----4-:R-:W-:Y:S02]  /*1d5c0*/  @!P2 LEA R8, P5, R132, R0.reuse, 0x1 ;  /* 0x000000008408a211 */ /* 0x090fe400078a08ff */
[CC--:B------:R-:W-:Y:S02]  /*1d5d0*/  @!P1 LEA R6, P4, R201.reuse, R0.reuse, 0x1 ;  /* 0x00000000c9069211 */ /* 0x0c0fe400078808ff */
[----:B------:R-:W-:Y:S02]  /*1d5e0*/  @!P0 LEA R2, P3, R200, R0, 0x1 ;  /* 0x00000000c8028211 */ /* 0x000fe400078608ff */
        /* <DEDUP_REMOVED lines=12> */
.L_x_917:
        /* <DEDUP_REMOVED lines=33> */
.L_x_1018:
[----:B------:R-:W-:Y:S05]  /*1d8c0*/  BRA.DIV ~URZ, `(.L_x_932) ;  /* 0x00004fe27f007947 */ /* 0x000fea000b800000 */
[----:B------:R3:W4:Y:S02]  /*1d8d0*/  SHFL.IDX PT, R0, R12, RZ, 0x1c1f ;  /* 0x001c1fff0c007589 */ /* 0x00072400000e0000 */
.L_x_1019:
[----:B------:R-:W-:Y:S01]  /*1d8e0*/  BSSY B0, `(.L_x_933) ;  /* 0x00000d0000007945 */ /* 0x000fe20003800000 */
[----:B------:R-:W-:Y:S05]  /*1d8f0*/  @P0 BRA `(.L_x_934) ;  /* 0x00000ce000000947 */ /* 0x000fea0003800000 */
[C---:B------:R-:W-:Y:S02]  /*1d900*/  ISETP.GE.AND P0, PT, R215.reuse, c[0x0][0x3c8], PT ;  /* 0x0000f200d7007a0c */ /* 0x040fe40003f06270 */
[----:B------:R-:W-:Y:S02]  /*1d910*/  SHF.R.S32.HI R6, RZ, 0x1f, R215 ;  /* 0x0000001fff067819 */ /* 0x000fe400000114d7 */
[C---:B------:R-:W-:Y:S02]  /*1d920*/  IADD3 R8, R215.reuse, 0x8, RZ ;  /* 0x00000008d7087810 */ /* 0x040fe40007ffe0ff */
[C---:B------:R-:W-:Y:S02]  /*1d930*/  IADD3 R9, R215.reuse, 0x8, RZ ;  /* 0x00000008d7097810 */ /* 0x040fe40007ffe0ff */
[----:B------:R-:W-:-:S02]  /*1d940*/  IADD3 R7, R215, 0x10, RZ ;  /* 0x00000010d7077810 */ /* 0x000fc40007ffe0ff */
[----:B------:R-:W-:Y:S02]  /*1d950*/  SHF.R.S32.HI R9, RZ, 0x1f, R9 ;  /* 0x0000001fff097819 */ /* 0x000fe40000011409 */
[C---:B------:R-:W-:Y:S02]  /*1d960*/  IADD3 R10, R215.reuse, 0x60, RZ ;  /* 0x00000060d70a7810 */ /* 0x040fe40007ffe0ff */
[C---:B----4-:R-:W-:Y:S02]  /*1d970*/  @!P0 LEA R2, P1, R215.reuse, R0, 0x2 ;  /* 0x00000000d7028211 */ /* 0x050fe400078210ff */
[----:B------:R-:W-:Y:S02]  /*1d980*/  ISETP.GE.AND P3, PT, R10, c[0x0][0x3c8], PT ;  /* 0x0000f2000a007a0c */ /* 0x000fe40003f66270 */
[C---:B--2---:R-:W-:Y:S02]  /*1d990*/  @!P0 LEA.HI.X R3, R215.reuse, R4, R6, 0x2, P1 ;  /* 0x00000004d7038211 */ /* 0x044fe400008f1406 */
[----:B------:R-:W-:-:S02]  /*1d9a0*/  IADD3 R6, R215, 0x18, RZ ;  /* 0x00000018d7067810 */ /* 0x000fc40007ffe0ff */
[C---:B------:R-:W-:Y:S01]  /*1d9b0*/  IADD3 R14, R215.reuse, 0x70, RZ ;  /* 0x00000070d70e7810 */ /* 0x040fe20007ffe0ff */
[----:B------:R2:W-:Y:S01]  /*1d9c0*/  @!P0 ST.E.64 [R2.64], R134 ;  /* 0x0000008602008985 */ /* 0x0005e2000c101b08 */
[----:B------:R-:W-:Y:S02]  /*1d9d0*/  ISETP.GE.AND P0, PT, R8, c[0x0][0x3c8], PT ;  /* 0x0000f20008007a0c */ /* 0x000fe40003f06270 */
[----:B------:R-:W-:Y:S02]  /*1d9e0*/  ISETP.GE.AND P2, PT, R6, c[0x0][0x3c8], PT ;  /* 0x0000f20006007a0c */ /* 0x000fe40003f46270 */
[C---:B------:R-:W-:Y:S02]  /*1d9f0*/  IADD3 R15, R215.reuse, 0x60, RZ ;  /* 0x00000060d70f7810 */ /* 0x040fe40007ffe0ff */
[----:B------:R-:W-:Y:S02]  /*1da00*/  IADD3 R11, R215, 0x68, RZ ;  /* 0x00000068d70b7810 */ /* 0x000fe40007ffe0ff */
[----:B------:R-:W-:-:S02]  /*1da10*/  ISETP.GE.AND P4, PT, R14, c[0x0][0x3c8], PT ;  /* 0x0000f2000e007a0c */ /* 0x000fc40003f86270 */
[----:B------:R-:W-:Y:S02]  /*1da20*/  SHF.R.S32.HI R15, RZ, 0x1f, R15 ;  /* 0x0000001fff0f7819 */ /* 0x000fe4000001140f */
[----:B------:R-:W-:Y:S02]  /*1da30*/  SHF.R.S32.HI R11, RZ, 0x1f, R11 ;  /* 0x0000001fff0b7819 */ /* 0x000fe4000001140b */
[----:B------:R-:W-:Y:S02]  /*1da40*/  ISETP.GE.AND P6, PT, R252, c[0x0][0x3c8], PT ;  /* 0x0000f200fc007a0c */ /* 0x000fe40003fc6270 */
[----:B------:R-:W-:Y:S02]  /*1da50*/  SHF.R.S32.HI R16, RZ, 0x1f, R249 ;  /* 0x0000001fff107819 */ /* 0x000fe400000114f9 */
        /* <DEDUP_REMOVED lines=68> */
[----:B------:R-:W-:-:S03]  /*1dea0*/  @!P3 LEA R6, P5, R10, R0, 0x2 ;  /* 0x000000000a06b211 */ /* 0x000fc600078a10ff */
[----:B------:R2:W-:Y:S01]  /*1deb0*/  @!P2 ST.E.64 [R2.64], R160 ;  /* 0x000000a00200a985 */ /* 0x0005e2000c101b08 */
[----:B------:R-:W-:Y:S02]  /*1dec0*/  ISETP.GE.AND P2, PT, R8, c[0x0][0x3c8], PT ;  /* 0x0000f20008007a0c */ /* 0x000fe40003f46270 */
[----:B------:R-:W-:Y:S02]  /*1ded0*/  @!P3 LEA.HI.X R7, R10, R4, R15, 0x2, P5 ;  /* 0x000000040a07b211 */ /* 0x000fe400028f140f */
[C---:B------:R-:W-:Y:S02]  /*1dee0*/  IADD3 R10, R215.reuse, 0x80, RZ ;  /* 0x00000080d70a7810 */ /* 0x040fe40007ffe0ff */
[----:B------:R-:W-:Y:S01]  /*1def0*/  IADD3 R15, R215, 0x70, RZ ;  /* 0x00000070d70f7810 */ /* 0x000fe20007ffe0ff */
[----:B------:R4:W-:Y:S01]  /*1df00*/  @!P3 ST.E.64 [R6.64], R162 ;  /* 0x000000a20600b985 */ /* 0x0009e2000c101b08 */
[----:B------:R-:W-:Y:S02]  /*1df10*/  ISETP.GE.AND P3, PT, R10, c[0x0][0x3c8], PT ;  /* 0x0000f2000a007a0c */ /* 0x000fe40003f66270 */
[----:B------:R-:W-:-:S02]  /*1df20*/  SHF.R.S32.HI R15, RZ, 0x1f, R15 ;  /* 0x0000001fff0f7819 */ /* 0x000fc4000001140f */
[----:B--2---:R-:W-:-:S04]  /*1df30*/  @!P1 LEA R2, P0, R9, R0, 0x2 ;  /* 0x0000000009029211 */ /* 0x004fc800078010ff */
[----:B------:R-:W-:Y:S02]  /*1df40*/  @!P1 LEA.HI.X R3, R9, R4, R11, 0x2, P0 ;  /* 0x0000000409039211 */ /* 0x000fe400000f140b */
[C---:B------:R-:W-:Y:S02]  /*1df50*/  IADD3 R9, R215.reuse, 0x88, RZ ;  /* 0x00000088d7097810 */ /* 0x040fe40007ffe0ff */
[----:B------:R-:W-:Y:S01]  /*1df60*/  IADD3 R11, R215, 0x78, RZ ;  /* 0x00000078d70b7810 */ /* 0x000fe20007ffe0ff */
[----:B------:R2:W-:Y:S01]  /*1df70*/  @!P1 ST.E.64 [R2.64], R56 ;  /* 0x0000003802009985 */ /* 0x0005e2000c101b08 */
[----:B------:R-:W-:Y:S02]  /*1df80*/  ISETP.GE.AND P1, PT, R9, c[0x0][0x3c8], PT ;  /* 0x0000f20009007a0c */ /* 0x000fe40003f26270 */
[----:B----4-:R-:W-:Y:S02]  /*1df90*/  @!P4 LEA R6, P5, R14, R0, 0x2 ;  /* 0x000000000e06c211 */ /* 0x010fe400078a10ff */
[----:B------:R-:W-:-:S02]  /*1dfa0*/  SHF.R.S32.HI R11, RZ, 0x1f, R11 ;  /* 0x0000001fff0b7819 */ /* 0x000fc4000001140b */
        /* <DEDUP_REMOVED lines=60> */
[----:B------:R-:W-:Y:S02]  /*1e370*/  SHF.R.S32.HI R15, RZ, 0x1f, R15 ;  /* 0x0000001fff0f7819 */ /* 0x000fe4000001140f */
[----:B------:R-:W-:Y:S02]  /*1e380*/  ISETP.GE.AND P5, PT, R251, c[0x0][0x3c8], PT ;  /* 0x0000f200fb007a0c */ /* 0x000fe40003fa6270 */
[----:B------:R-:W-:-:S02]  /*1e390*/  SHF.R.S32.HI R14, RZ, 0x1f, R14 ;  /* 0x0000001fff0e7819 */ /* 0x000fc4000001140e */
[----:B------:R-:W-:Y:S02]  /*1e3a0*/  ISETP.GE.AND P4, PT, R250, c[0x0][0x3c8], PT ;  /* 0x0000f200fa007a0c */ /* 0x000fe40003f86270 */
[----:B--2---:R-:W-:-:S04]  /*1e3b0*/  @!P2 LEA R2, P0, R8, R0, 0x2 ;  /* 0x000000000802a211 */ /* 0x004fc800078010ff */
[----:B------:R-:W-:Y:S02]  /*1e3c0*/  @!P2 LEA.HI.X R3, R8, R4, R9, 0x2, P0 ;  /* 0x000000040803a211 */ /* 0x000fe400000f1409 */
[----:B------:R-:W-:-:S03]  /*1e3d0*/  @!P3 LEA R8, P0, R10, R0, 0x2 ;  /* 0x000000000a08b211 */ /* 0x000fc600078010ff */
[----:B------:R2:W-:Y:S01]  /*1e3e0*/  @!P2 ST.E.64 [R2.64], R164 ;  /* 0x000000a40200a985 */ /* 0x0005e2000c101b08 */
[----:B------:R-:W-:Y:S02]  /*1e3f0*/  @!P3 LEA.HI.X R9, R10, R4, R15, 0x2, P0 ;  /* 0x000000040a09b211 */ /* 0x000fe400000f140f */
[C---:B----4-:R-:W-:Y:S02]  /*1e400*/  @!P6 LEA R6, P0, R252.reuse, R0, 0x2 ;  /* 0x00000000fc06e211 */ /* 0x050fe400078010ff */
[----:B------:R-:W-:Y:S01]  /*1e410*/  SHF.R.S32.HI R10, RZ, 0x1f, R252 ;  /* 0x0000001fff0a7819 */ /* 0x000fe200000114fc */
[----:B------:R-:W-:Y:S01]  /*1e420*/  @!P3 ST.E.64 [R8.64], R166 ;  /* 0x000000a60800b985 */ /* 0x000fe2000c101b08 */
[----:B------:R-:W-:Y:S02]  /*1e430*/  SHF.R.S32.HI R15, RZ, 0x1f, R248 ;  /* 0x0000001fff0f7819 */ /* 0x000fe400000114f8 */
[----:B------:R-:W-:Y:S02]  /*1e440*/  @!P6 LEA.HI.X R7, R252, R4, R10, 0x2, P0 ;  /* 0x00000004fc07e211 */ /* 0x000fe400000f140a */
[----:B------:R-:W-:-:S02]  /*1e450*/  ISETP.GE.AND P0, PT, R247, c[0x0][0x3c8], PT ;  /* 0x0000f200f7007a0c */ /* 0x000fc40003f06270 */
[----:B------:R-:W-:Y:S02]  /*1e460*/  SHF.R.S32.HI R10, RZ, 0x1f, R251 ;  /* 0x0000001fff0a7819 */ /* 0x000fe400000114fb */
[----:B--2---:R-:W-:-:S04]  /*1e470*/  @!P1 LEA R2, P2, R11, R0, 0x2 ;  /* 0x000000000b029211 */ /* 0x004fc800078410ff */
[----:B------:R-:W-:Y:S02]  /*1e480*/  @!P1 LEA.HI.X R3, R11, R4, R14, 0x2, P2 ;  /* 0x000000040b039211 */ /* 0x000fe400010f140e */
[----:B------:R-:W-:Y:S02]  /*1e490*/  ISETP.GE.AND P2, PT, R249, c[0x0][0x3c8], PT ;  /* 0x0000f200f9007a0c */ /* 0x000fe40003f46270 */
[----:B------:R-:W-:Y:S01]  /*1e4a0*/  SHF.R.S32.HI R14, RZ, 0x1f, R250 ;  /* 0x0000001fff0e7819 */ /* 0x000fe200000114fa */
[----:B------:R2:W-:Y:S01]  /*1e4b0*/  @!P1 ST.E.64 [R2.64], R100 ;  /* 0x0000006402009985 */ /* 0x0005e2000c101b08 */
[----:B------:R-:W-:-:S03]  /*1e4c0*/  ISETP.GE.AND P1, PT, R248, c[0x0][0x3c8], PT ;  /* 0x0000f200f8007a0c */ /* 0x000fc60003f26270 */
        /* <DEDUP_REMOVED lines=17> */
.L_x_934:
[----:B------:R-:W-:Y:S05]  /*1e5e0*/  BSYNC B0 ;  /* 0x0000000000007941 */ /* 0x000fea0003800000 */
.L_x_933:
[----:B------:R-:W-:Y:S05]  /*1e5f0*/  BRA.DIV ~URZ, `(.L_x_935) ;  /* 0x000043127f007947 */ /* 0x000fea000b800000 */
[----:B--2---:R2:W1:Y:S04]  /*1e600*/  SHFL.IDX PT, R4, R5, 0x1, 0x1c1f ;  /* 0x003c1f0005047f89 */ /* 0x00446800000e0000 */
[----:B----4-:R2:W4:Y:S02]  /*1e610*/  SHFL.IDX PT, R0, R12, 0x1, 0x1c1f ;  /* 0x003c1f000c007f89 */ /* 0x01052400000e0000 */
.L_x_1020:
[----:B------:R-:W-:-:S13]  /*1e620*/  ISETP.NE.AND P0, PT, R13, RZ, PT ;  /* 0x000000ff0d00720c */ /* 0x000fda0003f05270 */
[----:B------:R-:W-:Y:S05]  /*1e630*/  @P0 BRA `(.L_x_930) ;  /* 0x00001ac000000947 */ /* 0x000fea0003800000 */
[C---:B------:R-:W-:Y:S02]  /*1e640*/  ISETP.GE.AND P3, PT, R215.reuse, c[0x0][0x3c8], PT ;  /* 0x0000f200d7007a0c */ /* 0x040fe40003f66270 */
[----:B------:R-:W-:Y:S02]  /*1e650*/  IADD3 R11, R215, 0x8, RZ ;  /* 0x00000008d70b7810 */ /* 0x000fe40007ffe0ff */
[----:B-12---:R-:W-:Y:S02]  /*1e660*/  SHF.R.S32.HI R5, RZ, 0x1f, R215 ;  /* 0x0000001fff057819 */ /* 0x006fe400000114d7 */
[----:B------:R-:W-:Y:S02]  /*1e670*/  ISETP.GE.AND P2, PT, R11, c[0x0][0x3c8], PT ;  /* 0x0000f2000b007a0c */ /* 0x000fe40003f46270 */
[C---:B---3--:R-:W-:Y:S02]  /*1e680*/  IADD3 R12, R215.reuse, 0x10, RZ ;  /* 0x00000010d70c7810 */ /* 0x048fe40007ffe0ff */
[----:B------:R-:W-:-:S02]  /*1e690*/  IADD3 R14, R215, 0x8, RZ ;  /* 0x00000008d70e7810 */ /* 0x000fc40007ffe0ff */
[----:B------:R-:W-:Y:S02]  /*1e6a0*/  ISETP.GE.AND P1, PT, R12, c[0x0][0x3c8], PT ;  /* 0x0000f2000c007a0c */ /* 0x000fe40003f26270 */
[C---:B----4-:R-:W-:Y:S02]  /*1e6b0*/  @!P3 LEA R2, P4, R215.reuse, R0, 0x2 ;  /* 0x00000000d702b211 */ /* 0x050fe400078810ff */
[C---:B------:R-:W-:Y:S02]  /*1e6c0*/  IADD3 R10, R215.reuse, 0x18, RZ ;  /* 0x00000018d70a7810 */ /* 0x040fe40007ffe0ff */
[----:B------:R-:W-:Y:S02]  /*1e6d0*/  @!P3 LEA.HI.X R3, R215, R4, R5, 0x2, P4 ;  /* 0x00000004d703b211 */ /* 0x000fe400020f1405 */
[----:B------:R-:W-:Y:S02]  /*1e6e0*/  SHF.R.S32.HI R14, RZ, 0x1f, R14 ;  /* 0x0000001fff0e7819 */ /* 0x000fe4000001140e */
[----:B------:R-:W-:Y:S01]  /*1e6f0*/  ISETP.GE.AND P0, PT, R10, c[0x0][0x3c8], PT ;  /* 0x0000f2000a007a0c */ /* 0x000fe20003f06270 */
[----:B------:R1:W-:Y:S01]  /*1e700*/  @!P3 ST.E.64 [R2.64], R48 ;  /* 0x000000300200b985 */ /* 0x0003e2000c101b08 */
[----:B------:R-:W-:-:S02]  /*1e710*/  @!P2 LEA R8, P3, R11, R0, 0x2 ;  /* 0x000000000b08a211 */ /* 0x000fc400078610ff */
[----:B------:R-:W-:Y:S02]  /*1e720*/  @!P1 LEA R6, P4, R12, R0, 0x2 ;  /* 0x000000000c069211 */ /* 0x000fe400078810ff */
[----:B------:R-:W-:Y:S02]  /*1e730*/  @!P2 LEA.HI.X R9, R11, R4, R14, 0x2, P3 ;  /* 0x000000040b09a211 */ /* 0x000fe400018f140e */
[C---:B------:R-:W-:Y:S02]  /*1e740*/  IADD3 R14, R215.reuse, 0x10, RZ ;  /* 0x00000010d70e7810 */ /* 0x040fe40007ffe0ff */
[----:B------:R-:W-:Y:S01]  /*1e750*/  IADD3 R11, R215, 0x18, RZ ;  /* 0x00000018d70b7810 */ /* 0x000fe20007ffe0ff */
[----:B------:R2:W-:Y:S01]  /*1e760*/  @!P2 ST.E.64 [R8.64], R124 ;  /* 0x0000007c0800a985 */ /* 0x0005e2000c101b08 */
[----:B------:R-:W-:Y:S02]  /*1e770*/  SHF.R.S32.HI R14, RZ, 0x1f, R14 ;  /* 0x0000001fff0e7819 */ /* 0x000fe4000001140e */
[----:B------:R-:W-:-:S02]  /*1e780*/  SHF.R.S32.HI R11, RZ, 0x1f, R11 ;  /* 0x0000001fff0b7819 */ /* 0x000fc4000001140b */
[----:B------:R-:W-:Y:S02]  /*1e790*/  @!P1 LEA.HI.X R7, R12, R4, R14, 0x2, P4 ;  /* 0x000000040c079211 */ /* 0x000fe400020f140e */
[----:B------:R-:W-:Y:S02]  /*1e7a0*/  ISETP.GE.AND P4, PT, R246, c[0x0][0x3c8], PT ;  /* 0x0000f200f6007a0c */ /* 0x000fe40003f86270 */
[----:B------:R-:W-:Y:S01]  /*1e7b0*/  IADD3 R5, R215, 0x30, RZ ;  /* 0x00000030d7057810 */ /* 0x000fe20007ffe0ff */
[----:B------:R3:W-:Y:S01]  /*1e7c0*/  @!P1 ST.E.64 [R6.64], R116 ;  /* 0x0000007406009985 */ /* 0x0007e2000c101b08 */
[----:B------:R-:W-:Y:S02]  /*1e7d0*/  SHF.R.S32.HI R15, RZ, 0x1f, R245 ;  /* 0x0000001fff0f7819 */ /* 0x000fe400000114f5 */
[----:B------:R-:W-:Y:S02]  /*1e7e0*/  ISETP.GE.AND P6, PT, R5, c[0x0][0x3c8], PT ;  /* 0x0000f20005007a0c */ /* 0x000fe40003fc6270 */
[----:B------:R-:W-:-:S02]  /*1e7f0*/  IADD3 R14, R215, 0x40, RZ ;  /* 0x00000040d70e7810 */ /* 0x000fc40007ffe0ff */
[----:B------:R-:W-:Y:S02]  /*1e800*/  IADD3 R12, R215, 0x30, RZ ;  /* 0x00000030d70c7810 */ /* 0x000fe40007ffe0ff */
[C---:B-1----:R-:W-:Y:S02]  /*1e810*/  @!P0 LEA R2, P3, R10.reuse, R0, 0x2 ;  /* 0x000000000a028211 */ /* 0x042fe400078610ff */
[----:B------:R-:W-:Y:S02]  /*1e820*/  SHF.R.S32.HI R12, RZ, 0x1f, R12 ;  /* 0x0000001fff0c7819 */ /* 0x000fe4000001140c */
[----:B------:R-:W-:Y:S02]  /*1e830*/  @!P0 LEA.HI.X R3, R10, R4, R11, 0x2, P3 ;  /* 0x000000040a038211 */ /* 0x000fe400018f140b */
[----:B------:R-:W-:Y:S02]  /*1e840*/  ISETP.GE.AND P3, PT, R245, c[0x0][0x3c8], PT ;  /* 0x0000f200f5007a0c */ /* 0x000fe40003f66270 */
[----:B------:R-:W-:Y:S01]  /*1e850*/  SHF.R.S32.HI R11, RZ, 0x1f, R246 ;  /* 0x0000001fff0b7819 */ /* 0x000fe200000114f6 */
[----:B------:R1:W-:Y:S01]  /*1e860*/  @!P0 ST.E.64 [R2.64], R52 ;  /* 0x0000003402008985 */ /* 0x0003e2000c101b08 */
[----:B--2---:R-:W-:-:S02]  /*1e870*/  @!P4 LEA R8, P0, R246, R0, 0x2 ;  /* 0x00000000f608c211 */ /* 0x004fc400078010ff */
[----:B------:R-:W-:Y:S02]  /*1e880*/  IADD3 R10, R215, 0x38, RZ ;  /* 0x00000038d70a7810 */ /* 0x000fe40007ffe0ff */
[----:B------:R-:W-:Y:S02]  /*1e890*/  @!P4 LEA.HI.X R9, R246, R4, R11, 0x2, P0 ;  /* 0x00000004f609c211 */ /* 0x000fe400000f140b */
[C---:B------:R-:W-:Y:S02]  /*1e8a0*/  ISETP.GE.AND P0, PT, R245.reuse, c[0x0][0x3c8], PT ;  /* 0x0000f200f5007a0c */ /* 0x040fe40003f06270 */
[----:B------:R-:W-:Y:S02]  /*1e8b0*/  ISETP.GE.AND P4, PT, R14, c[0x0][0x3c8], PT ;  /* 0x0000f2000e007a0c */ /* 0x000fe40003f86270 */
[----:B---3--:R-:W-:Y:S02]  /*1e8c0*/  @!P3 LEA R6, P1, R245, R0, 0x2 ;  /* 0x00000000f506b211 */ /* 0x008fe400078210ff */
[----:B------:R-:W-:-:S02]  /*1e8d0*/  ISETP.GE.AND P5, PT, R10, c[0x0][0x3c8], PT ;  /* 0x0000f2000a007a0c */ /* 0x000fc40003fa6270 */
[C---:B------:R-:W-:Y:S02]  /*1e8e0*/  IADD3 R11, R215.reuse, 0x48, RZ ;  /* 0x00000048d70b7810 */ /* 0x040fe40007ffe0ff */
[----:B------:R-:W-:Y:S02]  /*1e8f0*/  IADD3 R13, R215, 0x58, RZ ;  /* 0x00000058d70d7810 */ /* 0x000fe40007ffe0ff */
[----:B------:R-:W-:-:S05]  /*1e900*/  ISETP.GE.AND P3, PT, R11, c[0x0][0x3c8], PT ;  /* 0x0000f2000b007a0c */ /* 0x000fca0003f66270 */
[----:B------:R-:W-:Y:S02]  /*1e910*/  @!P0 LEA.HI.X R7, R245, R4, R15, 0x2, P1 ;  /* 0x00000004f5078211 */ /* 0x000fe400008f140f */
[----:B------:R-:W-:Y:S02]  /*1e920*/  ISETP.GE.AND P1, PT, R246, c[0x0][0x3c8], PT ;  /* 0x0000f200f6007a0c */ /* 0x000fe40003f26270 */
[----:B------:R-:W-:Y:S02]  /*1e930*/  IADD3 R15, R215, 0x40, RZ ;  /* 0x00000040d70f7810 */ /* 0x000fe40007ffe0ff */
[C---:B-1----:R-:W-:Y:S02]  /*1e940*/  @!P6 LEA R2, P2, R5.reuse, R0, 0x2 ;  /* 0x000000000502e211 */ /* 0x042fe400078410ff */
[----:B------:R-:W-:Y:S02]  /*1e950*/  SHF.R.S32.HI R15, RZ, 0x1f, R15 ;  /* 0x0000001fff0f7819 */ /* 0x000fe4000001140f */
[----:B------:R-:W-:-:S02]  /*1e960*/  @!P6 LEA.HI.X R3, R5, R4, R12, 0x2, P2 ;  /* 0x000000040503e211 */ /* 0x000fc400010f140c */
        /* <DEDUP_REMOVED lines=26> */
[----:B------:R-:W-:Y:S02]  /*1eb10*/  IADD3 R11, R215, 0x68, RZ ;  /* 0x00000068d70b7810 */ /* 0x000fe40007ffe0ff */
        /* <DEDUP_REMOVED lines=19> */
[----:B------:R-:W-:Y:S01]  /*1ec50*/  IADD3 R13, R215, 0x88, RZ ;  /* 0x00000088d70d7810 */ /* 0x000fe20007ffe0ff */
[----:B------:R3:W-:Y:S01]  /*1ec60*/  @!P0 ST.E.64 [R2.64], R30 ;  /* 0x0000001e02008985 */ /* 0x0007e2000c101b08 */
[----:B-1----:R-:W-:Y:S02]  /*1ec70*/  @!P5 LEA R8, P0, R11, R0, 0x2 ;  /* 0x000000000b08d211 */ /* 0x002fe400078010ff */
[----:B------:R-:W-:Y:S02]  /*1ec80*/  SHF.R.S32.HI R12, RZ, 0x1f, R12 ;  /* 0x0000001fff0c7819 */ /* 0x000fe4000001140c */
[----:B------:R-:W-:Y:S02]  /*1ec90*/  IADD3 R15, R215, 0x70, RZ ;  /* 0x00000070d70f7810 */ /* 0x000fe40007ffe0ff */
[----:B------:R-:W-:Y:S02]  /*1eca0*/  @!P5 LEA.HI.X R9, R11, R4, R12, 0x2, P0 ;  /* 0x000000040b09d211 */ /* 0x000fe400000f140c */
[----:B------:R-:W-:-:S02]  /*1ecb0*/  SHF.R.S32.HI R15, RZ, 0x1f, R15 ;  /* 0x0000001fff0f7819 */ /* 0x000fc4000001140f */
[C---:B------:R-:W-:Y:S01]  /*1ecc0*/  IADD3 R12, R215.reuse, 0x78, RZ ;  /* 0x00000078d70c7810 */ /* 0x040fe20007ffe0ff */
[----:B------:R1:W-:Y:S01]  /*1ecd0*/  @!P5 ST.E.64 [R8.64], R150 ;  /* 0x000000960800d985 */ /* 0x0003e2000c101b08 */
[C---:B------:R-:W-:Y:S02]  /*1ece0*/  IADD3 R10, R215.reuse, 0x80, RZ ;  /* 0x00000080d70a7810 */ /* 0x040fe40007ffe0ff */
        /* <DEDUP_REMOVED lines=23> */
[----:B------:R-:W-:Y:S02]  /*1ee60*/  IADD3 R12, R215, 0x90, RZ ;  /* 0x00000090d70c7810 */ /* 0x000fe40007ffe0ff */
        /* <DEDUP_REMOVED lines=19> */
[----:B------:R-:W-:Y:S02]  /*1efa0*/  SHF.R.S32.HI R15, RZ, 0x1f, R15 ;  /* 0x0000001fff0f7819 */ /* 0x000fe4000001140f */
[C---:B------:R-:W-:Y:S01]  /*1efb0*/  IADD3 R11, R215.reuse, 0xb0, RZ ;  /* 0x000000b0d70b7810 */ /* 0x040fe20007ffe0ff */
[----:B------:R1:W-:Y:S01]  /*1efc0*/  @!P5 ST.E.64 [R8.64], R172 ;  /* 0x000000ac0800d985 */ /* 0x0003e2000c101b08 */
[----:B------:R-:W-:Y:S02]  /*1efd0*/  IADD3 R13, R215, 0xa8, RZ ;  /* 0x000000a8d70d7810 */ /* 0x000fe40007ffe0ff */
        /* <DEDUP_REMOVED lines=9> */
[----:B------:R-:W-:Y:S01]  /*1f070*/  IADD3 R13, R215, 0xb0, RZ ;  /* 0x000000b0d70d7810 */ /* 0x000fe20007ffe0ff */
[----:B------:R2:W-:Y:S01]  /*1f080*/  @!P4 ST.E.64 [R6.64], R70 ;  /* 0x000000460600c985 */ /* 0x0005e2000c101b08 */
[----:B------:R-:W-:-:S02]  /*1f090*/  ISETP.GE.AND P0, PT, R5, c[0x0][0x3c8], PT ;  /* 0x0000f20005007a0c */ /* 0x000fc40003f06270 */
[----:B------:R-:W-:Y:S01]  /*1f0a0*/  SHF.R.S32.HI R13, RZ, 0x1f, R13 ;  /* 0x0000001fff0d7819 */ /* 0x000fe2000001140d */
[----:B------:R3:W-:Y:S01]  /*1f0b0*/  @!P3 ST.E.64 [R2.64], R54 ;  /* 0x000000360200b985 */ /* 0x0007e2000c101b08 */
[----:B-1----:R-:W-:Y:S02]  /*1f0c0*/  @!P2 LEA R8, P3, R11, R0, 0x2 ;  /* 0x000000000b08a211 */ /* 0x002fe400078610ff */
[----:B------:R-:W-:Y:S02]  /*1f0d0*/  IADD3 R10, R215, 0xc8, RZ ;  /* 0x000000c8d70a7810 */ /* 0x000fe40007ffe0ff */
[----:B------:R-:W-:Y:S02]  /*1f0e0*/  @!P2 LEA.HI.X R9, R11, R4, R13, 0x2, P3 ;  /* 0x000000040b09a211 */ /* 0x000fe400018f140d */
[C---:B------:R-:W-:Y:S02]  /*1f0f0*/  IADD3 R13, R215.reuse, 0xb8, RZ ;  /* 0x000000b8d70d7810 */ /* 0x040fe40007ffe0ff */
[----:B------:R-:W-:Y:S01]  /*1f100*/  IADD3 R11, R215, 0xc0, RZ ;  /* 0x000000c0d70b7810 */ /* 0x000fe20007ffe0ff */
[----:B------:R-:W-:Y:S01]  /*1f110*/  @!P2 ST.E.64 [R8.64], R94 ;  /* 0x0000005e0800a985 */ /* 0x000fe2000c101b08 */
[----:B------:R-:W-:-:S02]  /*1f120*/  ISETP.GE.AND P5, PT, R10, c[0x0][0x3c8], PT ;  /* 0x0000f2000a007a0c */ /* 0x000fc40003fa6270 */
[----:B------:R-:W-:Y:S02]  /*1f130*/  SHF.R.S32.HI R13, RZ, 0x1f, R13 ;  /* 0x0000001fff0d7819 */ /* 0x000fe4000001140d */
[----:B------:R-:W-:Y:S02]  /*1f140*/  SHF.R.S32.HI R11, RZ, 0x1f, R11 ;  /* 0x0000001fff0b7819 */ /* 0x000fe4000001140b */
[----:B------:R-:W-:Y:S02]  /*1f150*/  ISETP.GE.AND P2, PT, R250, c[0x0][0x3c8], PT ;  /* 0x0000f200fa007a0c */ /* 0x000fe40003f46270 */
[-C--:B--2---:R-:W-:Y:S02]  /*1f160*/  @!P1 LEA R6, P4, R12, R0.reuse, 0x2 ;  /* 0x000000000c069211 */ /* 0x084fe400078810ff */
[----:B---3--:R-:W-:-:S11]  /*1f170*/  @!P0 LEA R2, P6, R5, R0, 0x2 ;  /* 0x0000000005028211 */ /* 0x008fd600078c10ff */
[----:B------:R-:W-:Y:S02]  /*1f180*/  P2R R3, PR, RZ, 0x10 ;  /* 0x00000010ff037803 */ /* 0x000fe40000000000 */
[----:B------:R-:W-:Y:S02]  /*1f190*/  ISETP.GE.AND P4, PT, R252, c[0x0][0x3c8], PT ;  /* 0x0000f200fc007a0c */ /* 0x000fe40003f86270 */
[----:B------:R-:W-:Y:S02]  /*1f1a0*/  ISETP.NE.AND P3, PT, R3, RZ, PT ;  /* 0x000000ff0300720c */ /* 0x000fe40003f65270 */
[-C--:B------:R-:W-:Y:S02]  /*1f1b0*/  @!P0 LEA.HI.X R3, R5, R4.reuse, R11, 0x2, P6 ;  /* 0x0000000405038211 */ /* 0x080fe400030f140b */
[----:B------:R-:W-:Y:S02]  /*1f1c0*/  @!P1 LEA.HI.X R7, R12, R4, R13, 0x2, P3 ;  /* 0x000000040c079211 */ /* 0x000fe400018f140d */
[----:B------:R-:W-:-:S02]  /*1f1d0*/  IADD3 R11, R215, 0xc8, RZ ;  /* 0x000000c8d70b7810 */ /* 0x000fc40007ffe0ff */
[----:B------:R-:W-:Y:S01]  /*1f1e0*/  ISETP.GE.AND P3, PT, R251, c[0x0][0x3c8], PT ;  /* 0x0000f200fb007a0c */ /* 0x000fe20003f66270 */
[----:B------:R1:W-:Y:S01]  /*1f1f0*/  @!P1 ST.E.64 [R6.64], R78 ;  /* 0x0000004e06009985 */ /* 0x0003e2000c101b08 */
[----:B------:R-:W-:Y:S02]  /*1f200*/  SHF.R.S32.HI R11, RZ, 0x1f, R11 ;  /* 0x0000001fff0b7819 */ /* 0x000fe4000001140b */
[----:B------:R-:W-:Y:S01]  /*1f210*/  SHF.R.S32.HI R5, RZ, 0x1f, R252 ;  /* 0x0000001fff057819 */ /* 0x000fe200000114fc */
[----:B------:R2:W-:Y:S01]  /*1f220*/  @!P0 ST.E.64 [R2.64], R62 ;  /* 0x0000003e02008985 */ /* 0x0005e2000c101b08 */
[----:B------:R-:W-:Y:S02]  /*1f230*/  ISETP.GE.AND P1, PT, R249, c[0x0][0x3c8], PT ;  /* 0x0000f200f9007a0c */ /* 0x000fe40003f26270 */
[----:B------:R-:W-:Y:S02]  /*1f240*/  SHF.R.S32.HI R13, RZ, 0x1f, R250 ;  /* 0x0000001fff0d7819 */ /* 0x000fe400000114fa */
[----:B------:R-:W-:-:S02]  /*1f250*/  SHF.R.S32.HI R12, RZ, 0x1f, R249 ;  /* 0x0000001fff0c7819 */ /* 0x000fc400000114f9 */
[----:B-1----:R-:W-:-:S04]  /*1f260*/  @!P5 LEA R6, P0, R10, R0, 0x2 ;  /* 0x000000000a06d211 */ /* 0x002fc800078010ff */
[----:B------:R-:W-:Y:S02]  /*1f270*/  @!P5 LEA.HI.X R7, R10, R4, R11, 0x2, P0 ;  /* 0x000000040a07d211 */ /* 0x000fe400000f140b */
[-C--:B--2---:R-:W-:Y:S02]  /*1f280*/  @!P4 LEA R2, P6, R252, R0.reuse, 0x2 ;  /* 0x00000000fc02c211 */ /* 0x084fe400078c10ff */
[----:B------:R-:W-:Y:S01]  /*1f290*/  ISETP.GE.AND P0, PT, R248, c[0x0][0x3c8], PT ;  /* 0x0000f200f8007a0c */ /* 0x000fe20003f06270 */
[----:B------:R-:W-:Y:S01]  /*1f2a0*/  @!P5 ST.E.64 [R6.64], R82 ;  /* 0x000000520600d985 */ /* 0x000fe2000c101b08 */
[----:B------:R-:W-:Y:S02]  /*1f2b0*/  @!P3 LEA R10, P5, R251, R0, 0x2 ;  /* 0x00000000fb0ab211 */ /* 0x000fe400078a10ff */
[----:B------:R-:W-:Y:S02]  /*1f2c0*/  @!P4 LEA.HI.X R3, R252, R4, R5, 0x2, P6 ;  /* 0x00000004fc03c211 */ /* 0x000fe400030f1405 */
[----:B------:R-:W-:-:S02]  /*1f2d0*/  SHF.R.S32.HI R5, RZ, 0x1f, R251 ;  /* 0x0000001fff057819 */ /* 0x000fc400000114fb */
[C---:B------:R-:W-:Y:S01]  /*1f2e0*/  @!P2 LEA R8, P6, R250.reuse, R0, 0x2 ;  /* 0x00000000fa08a211 */ /* 0x040fe200078c10ff */
[----:B------:R1:W-:Y:S03]  /*1f2f0*/  @!P4 ST.E.64 [R2.64], R86 ;  /* 0x000000560200c985 */ /* 0x0003e6000c101b08 */
[----:B------:R-:W-:-:S03]  /*1f300*/  @!P2 LEA.HI.X R9, R250, R4, R13, 0x2, P6 ;  /* 0x00000004fa09a211 */ /* 0x000fc600030f140d */
[----:B-1----:R-:W-:Y:S02]  /*1f310*/  P2R R2, PR, RZ, 0x20 ;  /* 0x00000020ff027803 */ /* 0x002fe40000000000 */
[C---:B------:R-:W-:Y:S02]  /*1f320*/  @!P1 LEA R6, P5, R249.reuse, R0, 0x2 ;  /* 0x00000000f9069211 */ /* 0x040fe400078a10ff */
[----:B------:R-:W-:Y:S02]  /*1f330*/  ISETP.NE.AND P4, PT, R2, RZ, PT ;  /* 0x000000ff0200720c */ /* 0x000fe40003f85270 */
[-C--:B------:R-:W-:Y:S02]  /*1f340*/  @!P1 LEA.HI.X R7, R249, R4.reuse, R12, 0x2, P5 ;  /* 0x00000004f9079211 */ /* 0x080fe400028f140c */
[----:B------:R-:W-:Y:S02]  /*1f350*/  @!P3 LEA.HI.X R11, R251, R4, R5, 0x2, P4 ;  /* 0x00000004fb0bb211 */ /* 0x000fe400020f1405 */
[----:B------:R-:W-:-:S02]  /*1f360*/  SHF.R.S32.HI R5, RZ, 0x1f, R248 ;  /* 0x0000001fff057819 */ /* 0x000fc400000114f8 */
[C---:B------:R-:W-:Y:S01]  /*1f370*/  @!P0 LEA R2, P4, R248.reuse, R0, 0x2 ;  /* 0x00000000f8028211 */ /* 0x040fe200078810ff */
[----:B------:R1:W-:Y:S03]  /*1f380*/  @!P3 ST.E.64 [R10.64], R102 ;  /* 0x000000660a00b985 */ /* 0x0003e6000c101b08 */
[----:B------:R-:W-:Y:S01]  /*1f390*/  @!P0 LEA.HI.X R3, R248, R4, R5, 0x2, P4 ;  /* 0x00000004f8038211 */ /* 0x000fe200020f1405 */
[----:B------:R1:W-:Y:S04]  /*1f3a0*/  @!P2 ST.E.64 [R8.64], R98 ;  /* 0x000000620800a985 */ /* 0x0003e8000c101b08 */
        /* <DEDUP_REMOVED lines=9> */
.L_x_915:
[----:B------:R-:W-:Y:S01]  /*1f440*/  ISETP.NE.U32.AND P0, PT, RZ, c[0x0][0x508], PT ;  /* 0x00014200ff007a0c */ /* 0x000fe20003f05070 */
[----:B------:R-:W-:Y:S01]  /*1f450*/  IMAD.MOV.U32 R4, RZ, RZ, 0x4 ;  /* 0x00000004ff047424 */ /* 0x000fe200078e00ff */
[----:B------:R-:W-:Y:S01]  /*1f460*/  ISETP.NE.U32.AND P2, PT, RZ, c[0x0][0x500], PT ;  /* 0x00014000ff007a0c */ /* 0x000fe20003f45070 */
[----:B------:R-:W-:Y:S01]  /*1f470*/  IMAD.MOV.U32 R20, RZ, RZ, c[0x0][0x388] ;  /* 0x0000e200ff147624 */ /* 0x000fe200078e00ff */
[----:B------:R-:W-:Y:S01]  /*1f480*/  ISETP.NE.AND.EX P0, PT, RZ, c[0x0][0x50c], PT, P0 ;  /* 0x00014300ff007a0c */ /* 0x000fe20003f05300 */
[----:B------:R-:W-:Y:S01]  /*1f490*/  IMAD.MOV.U32 R0, RZ, RZ, RZ ;  /* 0x000000ffff007224 */ /* 0x000fe200078e00ff */
[----:B------:R-:W-:Y:S01]  /*1f4a0*/  ISETP.NE.AND.EX P2, PT, RZ, c[0x0][0x504], PT, P2 ;  /* 0x00014100ff007a0c */ /* 0x000fe20003f45320 */
[----:B------:R-:W-:-:S10]  /*1f4b0*/  IMAD.WIDE R2, R235, R4, c[0x0][0x500] ;  /* 0x00014000eb027625 */ /* 0x000fd400078e0204 */
[----:B------:R-:W-:Y:S02]  /*1f4c0*/  @P0 IMAD.WIDE R4, R235, R4, c[0x0][0x508] ;  /* 0x00014200eb040625 */ /* 0x000fe400078e0204 */
[----:B------:R2:W5:Y:S04]  /*1f4d0*/  @P2 LDG.E R0, [R2.64] ;  /* 0x0000000802002981 */ /* 0x000568000c1e1900 */
[----:B------:R2:W5:Y:S01]  /*1f4e0*/  @P0 LDG.E R20, [R4.64] ;  /* 0x0000000804140981 */ /* 0x000562000c1e1900 */
[----:B------:R-:W-:-:S04]  /*1f4f0*/  ISETP.NE.AND P1, PT, R233, RZ, PT ;  /* 0x000000ffe900720c */ /* 0x000fc80003f25270 */
[----:B------:R-:W-:Y:S01]  /*1f500*/  SEL R19, R233, c[0x0][0x3d4], P1 ;  /* 0x0000f500e9137a07 */ /* 0x000fe20000800000 */
[----:B------:R-:W-:Y:S05]  /*1f510*/  @P0 BRA `(.L_x_936) ;  /* 0x0000004000000947 */ /* 0x000fea0003800000 */
[----:B------:R-:W-:Y:S05]  /*1f520*/  @!P2 BRA `(.L_x_936) ;  /* 0x000000300000a947 */ /* 0x000fea0003800000 */
[----:B--2---:R2:W3:Y:S04]  /*1f530*/  LDG.E R4, [R2.64] ;  /* 0x0000000802047981 */ /* 0x0044e8000c1e1900 */
[----:B--2---:R-:W3:Y:S02]  /*1f540*/  LDG.E R2, [R2.64+0x4] ;  /* 0x0000040802027981 */ /* 0x004ee4000c1e1900 */
[----:B---3-5:R-:W-:Y:S02]  /*1f550*/  IADD3 R20, -R4, R2, RZ ;  /* 0x0000000204147210 */ /* 0x028fe40007ffe1ff */
.L_x_936:
[----:B--2---:R-:W2:Y:S01]  /*1f560*/  S2R R3, SR_TID.X ;  /* 0x0000000000037919 */ /* 0x004ea20000002100 */
[----:B------:R-:W-:Y:S01]  /*1f570*/  SHF.R.S32.HI R2, RZ, 0x1f, R235 ;  /* 0x0000001fff027819 */ /* 0x000fe200000114eb */
[----:B------:R-:W-:Y:S01]  /*1f580*/  BSSY B0, `(.L_x_937) ;  /* 0x0000036000007945 */ /* 0x000fe20003800000 */
[----:B------:R-:W-:-:S02]  /*1f590*/  LOP3.LUT R12, R234, 0xffff, RZ, 0xc0, !PT ;  /* 0x0000ffffea0c7812 */ /* 0x000fc400078ec0ff */
[----:B-----5:R-:W-:Y:S02]  /*1f5a0*/  SHF.R.S32.HI R18, RZ, 0x1f, R0 ;  /* 0x0000001fff127819 */ /* 0x020fe40000011400 */
[----:B------:R-:W-:Y:S02]  /*1f5b0*/  SEL R13, R235, RZ, !P2 ;  /* 0x000000ffeb0d7207 */ /* 0x000fe40005000000 */
[----:B------:R-:W-:Y:S02]  /*1f5c0*/  SEL R21, R2, RZ, !P2 ;  /* 0x000000ff02157207 */ /* 0x000fe40005000000 */
[----:B--2---:R-:W-:-:S13]  /*1f5d0*/  ISETP.GT.AND P0, PT, R3, 0x7f, PT ;  /* 0x0000007f0300780c */ /* 0x004fda0003f04270 */
[----:B------:R-:W-:Y:S05]  /*1f5e0*/  @P0 BRA `(.L_x_938) ;  /* 0x000002f000000947 */ /* 0x000fea0003800000 */
[----:B------:R-:W-:Y:S01]  /*1f5f0*/  IMAD R2, R20, c[0x0][0x4e8], RZ ;  /* 0x00013a0014027a24 */ /* 0x000fe200078e02ff */
[----:B------:R-:W-:-:S04]  /*1f600*/  IADD3 R16, R227, R3, RZ ;  /* 0x00000003e3107210 */ /* 0x000fc80007ffe0ff */
[----:B------:R-:W-:-:S13]  /*1f610*/  ISETP.GE.AND P0, PT, R16, R2, PT ;  /* 0x000000021000720c */ /* 0x000fda0003f06270 */
[----:B------:R-:W-:Y:S05]  /*1f620*/  @P0 BRA `(.L_x_938) ;  /* 0x000002b000000947 */ /* 0x000fea0003800000 */
[----:B------:R-:W-:Y:S01]  /*1f630*/  IMAD.MOV.U32 R2, RZ, RZ, 0x368 ;  /* 0x00000368ff027424 */ /* 0x000fe200078e00ff */
[----:B------:R-:W-:-:S04]  /*1f640*/  ISETP.GT.AND P2, PT, R19, 0x1, PT ;  /* 0x000000011300780c */ /* 0x000fc80003f44270 */
[----:B------:R-:W-:-:S04]  /*1f650*/  SEL R2, R2, 0x328, P2 ;  /* 0x0000032802027807 */ /* 0x000fc80001000000 */
[----:B------:R2:W3:Y:S08]  /*1f660*/  LDC.64 R8, c[0x0][R2+0x170] ;  /* 0x00005c0002087b82 */ /* 0x0004f00000000a00 */
[----:B------:R2:W4:Y:S08]  /*1f670*/  LDC.64 R6, c[0x0][R2+0x168] ;  /* 0x00005a0002067b82 */ /* 0x0005300000000a00 */
[----:B------:R2:W5:Y:S08]  /*1f680*/  LDC.64 R14, c[0x0][R2+0x178] ;  /* 0x00005e00020e7b82 */ /* 0x0005700000000a00 */
[----:B------:R2:W1:Y:S02]  /*1f690*/  LDC.64 R10, c[0x0][R2+0x160] ;  /* 0x00005800020a7b82 */ /* 0x0004640000000a00 */
[----:B--2---:R-:W-:-:S02]  /*1f6a0*/  IMAD.MOV.U32 R2, RZ, RZ, c[0x0][0x4e8] ;  /* 0x00013a00ff027624 */ /* 0x004fc400078e00ff */
[-C--:B---3--:R-:W-:Y:S02]  /*1f6b0*/  IMAD R3, R9, R13.reuse, RZ ;  /* 0x0000000d09037224 */ /* 0x088fe400078e02ff */
[----:B------:R-:W-:Y:S01]  /*1f6c0*/  IMAD.WIDE.U32 R4, R8, R13, RZ ;  /* 0x0000000d08047225 */ /* 0x000fe200078e00ff */
[----:B------:R-:W-:Y:S02]  /*1f6d0*/  ISETP.NE.AND P0, PT, R2, 0x1, PT ;  /* 0x000000010200780c */ /* 0x000fe40003f05270 */
[----:B------:R-:W-:Y:S01]  /*1f6e0*/  MOV R2, R16 ;  /* 0x0000001000027202 */ /* 0x000fe20000000f00 */
[----:B------:R-:W-:Y:S01]  /*1f6f0*/  IMAD R8, R8, R21, R3 ;  /* 0x0000001508087224 */ /* 0x000fe200078e0203 */
[----:B------:R-:W-:Y:S01]  /*1f700*/  SEL R3, R244, RZ, P2 ;  /* 0x000000fff4037207 */ /* 0x000fe20001000000 */
[-C--:B----4-:R-:W-:Y:S02]  /*1f710*/  IMAD R9, R7, R12.reuse, RZ ;  /* 0x0000000c07097224 */ /* 0x090fe400078e02ff */
[----:B------:R-:W-:-:S04]  /*1f720*/  IMAD.WIDE.U32 R6, R6, R12, RZ ;  /* 0x0000000c06067225 */ /* 0x000fc800078e00ff */
[----:B------:R-:W-:Y:S01]  /*1f730*/  IMAD.IADD R9, R7, 0x1, R9 ;  /* 0x0000000107097824 */ /* 0x000fe200078e0209 */
[----:B------:R-:W-:Y:S01]  /*1f740*/  IADD3 R7, R5, R8, RZ ;  /* 0x0000000805077210 */ /* 0x000fe20007ffe0ff */
[----:B------:R-:W-:-:S04]  /*1f750*/  @P0 IMAD.HI.U32 R17, R16, c[0x0][0x4ec], RZ ;  /* 0x00013b0010110a27 */ /* 0x000fc800078e00ff */
[-C--:B-----5:R-:W-:Y:S01]  /*1f760*/  IMAD R8, R15, R3.reuse, RZ ;  /* 0x000000030f087224 */ /* 0x0a0fe200078e02ff */
[----:B------:R-:W-:Y:S02]  /*1f770*/  @P0 SHF.R.U32.HI R2, RZ, c[0x0][0x4f0], R17 ;  /* 0x00013c00ff020a19 */ /* 0x000fe40000011611 */
[----:B------:R-:W-:Y:S01]  /*1f780*/  IADD3 R17, P1, P0, R4, R6, R0 ;  /* 0x0000000604117210 */ /* 0x000fe2000783e000 */
[----:B------:R-:W-:-:S03]  /*1f790*/  IMAD.WIDE.U32 R4, R14, R3, RZ ;  /* 0x000000030e047225 */ /* 0x000fc600078e00ff */
[----:B------:R-:W-:Y:S01]  /*1f7a0*/  IADD3.X R9, R7, R9, R18, P1, P0 ;  /* 0x0000000907097210 */ /* 0x000fe20000fe0412 */
[----:B------:R-:W-:Y:S01]  /*1f7b0*/  IMAD.MOV R6, RZ, RZ, -R2 ;  /* 0x000000ffff067224 */ /* 0x000fe200078e0a02 */
[----:B------:R-:W-:Y:S02]  /*1f7c0*/  IADD3 R7, R5, R8, RZ ;  /* 0x0000000805077210 */ /* 0x000fe40007ffe0ff */
[----:B------:R-:W-:Y:S01]  /*1f7d0*/  IADD3 R4, P1, P0, R2, R17, R4 ;  /* 0x0000001102047210 */ /* 0x000fe2000783e004 */
[----:B------:R-:W-:Y:S01]  /*1f7e0*/  IMAD R3, R6, c[0x0][0x4e8], R16 ;  /* 0x00013a0006037a24 */ /* 0x000fe200078e0210 */
[----:B------:R-:W-:-:S03]  /*1f7f0*/  SHF.R.S32.HI R5, RZ, 0x1f, R2 ;  /* 0x0000001fff057819 */ /* 0x000fc60000011402 */
[----:B-1----:R-:W-:Y:S01]  /*1f800*/  IMAD R2, R11, R3, RZ ;  /* 0x000000030b027224 */ /* 0x002fe200078e02ff */
[----:B------:R-:W-:Y:S02]  /*1f810*/  SHF.R.S32.HI R6, RZ, 0x1f, R3 ;  /* 0x0000001fff067819 */ /* 0x000fe40000011403 */
[----:B------:R-:W-:Y:S01]  /*1f820*/  IADD3.X R5, R5, R9, R7, P1, P0 ;  /* 0x0000000905057210 */ /* 0x000fe20000fe0407 */
[----:B------:R-:W-:Y:S02]  /*1f830*/  IMAD.MOV.U32 R7, RZ, RZ, c[0x0][0x4a8] ;  /* 0x00012a00ff077624 */ /* 0x000fe400078e00ff */
[C---:B------:R-:W-:Y:S02]  /*1f840*/  IMAD R6, R10.reuse, R6, R2 ;  /* 0x000000060a067224 */ /* 0x040fe400078e0202 */
[----:B------:R-:W-:Y:S01]  /*1f850*/  IMAD.WIDE.U32 R2, R10, R3, R4 ;  /* 0x000000030a027225 */ /* 0x000fe200078e0004 */
[----:B------:R-:W-:Y:S02]  /*1f860*/  MOV R5, c[0x0][0x4ac] ;  /* 0x00012b0000057a02 */ /* 0x000fe40000000f00 */
[----:B------:R-:W-:Y:S01]  /*1f870*/  SEL R4, R7, c[0x0][0x450], P2 ;  /* 0x0001140007047a07 */ /* 0x000fe20001000000 */
[----:B------:R-:W-:Y:S01]  /*1f880*/  IMAD.IADD R3, R3, 0x1, R6 ;  /* 0x0000000103037824 */ /* 0x000fe200078e0206 */
[----:B------:R-:W-:-:S02]  /*1f890*/  SEL R5, R5, c[0x0][0x454], P2 ;  /* 0x0001150005057a07 */ /* 0x000fc40001000000 */
[----:B------:R-:W-:-:S04]  /*1f8a0*/  LEA R4, P0, R2, R4, 0x2 ;  /* 0x0000000402047211 */ /* 0x000fc800078010ff */
[----:B------:R-:W-:Y:S02]  /*1f8b0*/  LEA.HI.X R5, R2, R5, R3, 0x2, P0 ;  /* 0x0000000502057211 */ /* 0x000fe400000f1403 */
[----:B------:R-:W-:-:S05]  /*1f8c0*/  MOV R2, 0xff800000 ;  /* 0xff80000000027802 */ /* 0x000fca0000000f00 */
[----:B------:R1:W-:Y:S02]  /*1f8d0*/  STG.E [R4.64], R2 ;  /* 0x0000000204007986 */ /* 0x0003e4000c101908 */
.L_x_938:
[----:B------:R-:W-:Y:S05]  /*1f8e0*/  BSYNC B0 ;  /* 0x0000000000007941 */ /* 0x000fea0003800000 */
.L_x_937:
[----:B------:R-:W-:-:S13]  /*1f8f0*/  ISETP.GT.AND P0, PT, R19, 0x1, PT ;  /* 0x000000011300780c */ /* 0x000fda0003f04270 */
[----:B------:R-:W-:Y:S05]  /*1f900*/  @P0 BRA `(.L_x_930) ;  /* 0x000007f000000947 */ /* 0x000fea0003800000 */
[----:B-1----:R-:W-:Y:S01]  /*1f910*/  MOV R2, c[0x0][0x4e8] ;  /* 0x00013a0000027a02 */ /* 0x002fe20000000f00 */
[----:B------:R-:W-:Y:S02]  /*1f920*/  IMAD R4, R18, c[0x0][0x3a0], RZ ;  /* 0x0000e80012047a24 */ /* 0x000fe400078e02ff */
[----:B------:R-:W-:Y:S01]  /*1f930*/  IMAD R5, R21, c[0x0][0x3f0], RZ ;  /* 0x0000fc0015057a24 */ /* 0x000fe200078e02ff */
[----:B------:R-:W-:Y:S01]  /*1f940*/  ISETP.NE.AND P0, PT, R2, 0x1, PT ;  /* 0x000000010200780c */ /* 0x000fe20003f05270 */
[----:B------:R-:W-:-:S04]  /*1f950*/  IMAD.WIDE.U32 R2, R0, c[0x0][0x3a0], RZ ;  /* 0x0000e80000027a25 */ /* 0x000fc800078e00ff */
[----:B------:R-:W-:Y:S01]  /*1f960*/  IMAD R0, R0, c[0x0][0x3a4], R4 ;  /* 0x0000e90000007a24 */ /* 0x000fe200078e0204 */
[----:B------:R-:W-:Y:S01]  /*1f970*/  IADD3 R4, R212, R227, RZ ;  /* 0x000000e3d4047210 */ /* 0x000fe20007ffe0ff */
[----:B------:R-:W-:-:S03]  /*1f980*/  IMAD R7, R13, c[0x0][0x3f4], R5 ;  /* 0x0000fd000d077a24 */ /* 0x000fc600078e0205 */
[----:B------:R-:W-:Y:S02]  /*1f990*/  IADD3 R3, R3, R0, RZ ;  /* 0x0000000003037210 */ /* 0x000fe40007ffe0ff */
[----:B------:R-:W-:Y:S01]  /*1f9a0*/  MOV R0, R4 ;  /* 0x0000000400007202 */ /* 0x000fe20000000f00 */
[----:B------:R-:W-:-:S04]  /*1f9b0*/  @P0 IMAD.HI.U32 R6, R4, c[0x0][0x4ec], RZ ;  /* 0x00013b0004060a27 */ /* 0x000fc800078e00ff */
[----:B------:R-:W-:Y:S01]  /*1f9c0*/  IMAD.WIDE.U32 R2, R12, c[0x0][0x3e8], R2 ;  /* 0x0000fa000c027a25 */ /* 0x000fe200078e0002 */
[----:B------:R-:W-:-:S03]  /*1f9d0*/  @P0 SHF.R.U32.HI R0, RZ, c[0x0][0x4f0], R6 ;  /* 0x00013c00ff000a19 */ /* 0x000fc60000011606 */
[----:B------:R-:W-:Y:S01]  /*1f9e0*/  IMAD R3, R12, c[0x0][0x3ec], R3 ;  /* 0x0000fb000c037a24 */ /* 0x000fe200078e0203 */
[----:B------:R-:W-:Y:S02]  /*1f9f0*/  SHF.R.S32.HI R6, RZ, 0x1f, R0 ;  /* 0x0000001fff067819 */ /* 0x000fe40000011400 */
[----:B------:R-:W-:Y:S01]  /*1fa00*/  IADD3 R5, -R0, RZ, RZ ;  /* 0x000000ff00057210 */ /* 0x000fe20007ffe1ff */
[----:B------:R-:W-:Y:S01]  /*1fa10*/  IMAD.WIDE.U32 R2, R13, c[0x0][0x3f0], R2 ;  /* 0x0000fc000d027a25 */ /* 0x000fe200078e0002 */
[----:B------:R-:W-:-:S03]  /*1fa20*/  IADD3 R13, R211, R227, RZ ;  /* 0x000000e3d30d7210 */ /* 0x000fc60007ffe0ff */
        /* <DEDUP_REMOVED lines=15> */
.L_x_1021:
[----:B------:R-:W-:Y:S05]  /*1fb20*/  BRA.DIV ~URZ, `(.L_x_940) ;  /* 0x00002f127f007947 */ /* 0x000fea000b800000 */
[----:B------:R3:W4:Y:S02]  /*1fb30*/  SHFL.IDX PT, R0, R14, RZ, 0x181f ;  /* 0x00181fff0e007589 */ /* 0x00072400000e0000 */
.L_x_1022:
        /* <DEDUP_REMOVED lines=20> */
.L_x_942:
[----:B------:R-:W-:Y:S05]  /*1fc80*/  BSYNC B0 ;  /* 0x0000000000007941 */ /* 0x000fea0003800000 */
.L_x_941:
[----:B------:R-:W-:Y:S05]  /*1fc90*/  BRA.DIV ~URZ, `(.L_x_943) ;  /* 0x00002e027f007947 */ /* 0x000fea000b800000 */
[----:B--2---:R2:W1:Y:S04]  /*1fca0*/  SHFL.IDX PT, R4, R5, 0x1, 0x181f ;  /* 0x00381f0005047f89 */ /* 0x00446800000e0000 */
[----:B----4-:R2:W4:Y:S02]  /*1fcb0*/  SHFL.IDX PT, R0, R14, 0x1, 0x181f ;  /* 0x00381f000e007f89 */ /* 0x01052400000e0000 */
.L_x_1023:
        /* <DEDUP_REMOVED lines=20> */
.L_x_945:
[----:B------:R-:W-:Y:S05]  /*1fe00*/  BSYNC B0 ;  /* 0x0000000000007941 */ /* 0x000fea0003800000 */
.L_x_944:
[----:B------:R-:W-:Y:S05]  /*1fe10*/  BRA.DIV ~URZ, `(.L_x_946) ;  /* 0x00002d427f007947 */ /* 0x000fea000b800000 */
[----:B-1----:R1:W2:Y:S02]  /*1fe20*/  SHFL.IDX PT, R4, R5, 0x2, 0x181f ;  /* 0x00581f0005047f89 */ /* 0x0022a400000e0000 */
.L_x_1024:
[----:B------:R-:W-:Y:S05]  /*1fe30*/  BRA.DIV ~URZ, `(.L_x_947) ;  /* 0x00002d927f007947 */ /* 0x000fea000b800000 */
[----:B----4-:R4:W1:Y:S02]  /*1fe40*/  SHFL.IDX PT, R0, R14, 0x2, 0x181f ;  /* 0x00581f000e007f89 */ /* 0x01086400000e0000 */
.L_x_1025:
        /* <DEDUP_REMOVED lines=20> */
.L_x_949:
[----:B------:R-:W-:Y:S05]  /*1ff90*/  BSYNC B0 ;  /* 0x0000000000007941 */ /* 0x000fea0003800000 */
.L_x_948:
[----:B------:R-:W-:Y:S05]  /*1ffa0*/  BRA.DIV ~URZ, `(.L_x_950) ;  /* 0x00002c827f007947 */ /* 0x000fea000b800000 */
[----:B--2---:R2:W3:Y:S04]  /*1ffb0*/  SHFL.IDX PT, R4, R5, 0x3, 0x181f ;  /* 0x00781f0005047f89 */ /* 0x0044e800000e0000 */
[----:B-1----:R2:W1:Y:S02]  /*1ffc0*/  SHFL.IDX PT, R0, R14, 0x3, 0x181f ;  /* 0x00781f000e007f89 */ /* 0x00246400000e0000 */
.L_x_1026:
        /* <DEDUP_REMOVED lines=19> */
.L_x_930:
[----:B------:R-:W-:Y:S05]  /*20100*/  BSYNC B1 ;  /* 0x0000000000017941 */ /* 0x000fea0003800000 */
.L_x_914:
        /* <DEDUP_REMOVED lines=13> */
.L_x_1027:
[----:B------:R-:W-:Y:S05]  /*201e0*/  BRA.DIV ~URZ, `(.L_x_953) ;  /* 0x00002b727f007947 */ /* 0x000fea000b800000 */
[----:B------:R3:W4:Y:S02]  /*201f0*/  SHFL.IDX PT, R6, R96, 0x1, 0x1f ;  /* 0x00201f0060067f89 */ /* 0x00072400000e0000 */
.L_x_1028:
        /* <DEDUP_REMOVED lines=18> */
.L_x_1029:
        /* <DEDUP_REMOVED lines=16> */
.L_x_1030:
[----:B--2---:R-:W-:Y:S01]  /*20420*/  IMAD R0, R0, c[0x0][0x538], RZ ;  /* 0x00014e0000007a24 */ /* 0x004fe200078e02ff */
[----:B------:R-:W-:Y:S04]  /*20430*/  BSSY B1, `(.L_x_956) ;  /* 0x00000c8000017945 */ /* 0x000fe80003800000 */
[----:B----4-:R-:W-:-:S04]  /*20440*/  IADD3 R6, R0, R6, RZ ;  /* 0x0000000600067210 */ /* 0x010fc80007ffe0ff */
[----:B------:R-:W-:-:S13]  /*20450*/  ISETP.GT.AND P0, PT, R6, R9, PT ;  /* 0x000000090600720c */ /* 0x000fda0003f04270 */
[----:B------:R-:W-:Y:S05]  /*20460*/  @P0 BRA `(.L_x_957) ;  /* 0x0000025000000947 */ /* 0x000fea0003800000 */
.L_x_961:
        /* <DEDUP_REMOVED lines=17> */
.L_x_1031:
        /* <DEDUP_REMOVED lines=16> */
.L_x_1032:
[----:B--2---:R-:W-:-:S05]  /*20680*/  IMAD R0, R0, c[0x0][0x538], RZ ;  /* 0x00014e0000007a24 */ /* 0x004fca00078e02ff */
[----:B------:R-:W-:-:S04]  /*20690*/  IADD3 R6, R0, R6, RZ ;  /* 0x0000000600067210 */ /* 0x000fc80007ffe0ff */
[----:B------:R-:W-:-:S13]  /*206a0*/  ISETP.GT.AND P0, PT, R6, R9, PT ;  /* 0x000000090600720c */ /* 0x000fda0003f04270 */
[----:B-1-3--:R-:W-:Y:S05]  /*206b0*/  @!P0 BRA `(.L_x_961) ;  /* 0xfffffdb000008947 */ /* 0x00afea000383ffff */
.L_x_957:
[----:B------:R-:W-:-:S05]  /*206c0*/  IADD3 R11, -R0, R6, RZ ;  /* 0x00000006000b7210 */ /* 0x000fca0007ffe1ff */
[----:B------:R-:W-:-:S05]  /*206d0*/  IMAD R0, R4, c[0x0][0x538], R11 ;  /* 0x00014e0004007a24 */ /* 0x000fca00078e020b */
[----:B------:R-:W-:Y:S01]  /*206e0*/  ISETP.GT.AND P0, PT, R0, R9, PT ;  /* 0x000000090000720c */ /* 0x000fe20003f04270 */
[----:B------:R-:W-:-:S12]  /*206f0*/  BRA.DIV ~URZ, `(.L_x_962) ;  /* 0x00002aa27f007947 */ /* 0x000fd8000b800000 */
[----:B------:R-:W-:-:S04]  /*20700*/  VOTE.ANY R10, PT, !P0 ;  /* 0x00000000000a7806 */ /* 0x000fc800040e0100 */
.L_x_1033:
[----:B------:R-:W2:Y:S02]  /*20710*/  POPC R6, R10 ;  /* 0x0000000a00067309 */ /* 0x000ea40000000000 */
[----:B--2---:R-:W-:Y:S01]  /*20720*/  IADD3 R235, R6, R235, RZ ;  /* 0x000000eb06eb7210 */ /* 0x004fe20007ffe0ff */
[----:B------:R-:W-:Y:S05]  /*20730*/  BRA.DIV ~URZ, `(.L_x_963) ;  /* 0x00002ab27f007947 */ /* 0x000fea000b800000 */
[----:B------:R2:W4:Y:S04]  /*20740*/  SHFL.IDX PT, R7, R7, R6, 0x1f ;  /* 0x00001f0607077589 */ /* 0x00052800000e0000 */
[----:B------:R2:W1:Y:S02]  /*20750*/  SHFL.IDX PT, R5, R8, R6, 0x1f ;  /* 0x00001f0608057589 */ /* 0x00046400000e0000 */
.L_x_1034:
[----:B------:R-:W-:Y:S01]  /*20760*/  ISETP.NE.AND P0, PT, R10, RZ, PT ;  /* 0x000000ff0a00720c */ /* 0x000fe20003f05270 */
[----:B------:R-:W-:-:S12]  /*20770*/  BSSY B0, `(.L_x_964) ;  /* 0x0000005000007945 */ /* 0x000fd80003800000 */
[----:B------:R-:W-:Y:S05]  /*20780*/  @!P0 BRA `(.L_x_965) ;  /* 0x0000003000008947 */ /* 0x000fea0003800000 */
[----:B--2---:R-:W-:Y:S01]  /*20790*/  IADD3 R6, R6, -0x1, RZ ;  /* 0xffffffff06067810 */ /* 0x004fe20007ffe0ff */
[----:B------:R-:W-:Y:S05]  /*207a0*/  BRA.DIV ~URZ, `(.L_x_966) ;  /* 0x00002b127f007947 */ /* 0x000fea000b800000 */
[----:B------:R2:W3:Y:S02]  /*207b0*/  SHFL.IDX PT, R12, R4, R6, 0x1f ;  /* 0x00001f06040c7589 */ /* 0x0004e400000e0000 */
.L_x_965:
[----:B------:R-:W-:Y:S05]  /*207c0*/  BSYNC B0 ;  /* 0x0000000000007941 */ /* 0x000fea0003800000 */
.L_x_964:
[----:B-1----:R-:W-:Y:S01]  /*207d0*/  ISETP.NE.AND P0, PT, R5, 0x1, PT ;  /* 0x000000010500780c */ /* 0x002fe20003f05270 */
[----:B---3--:R-:W-:Y:S01]  /*207e0*/  IMAD R232, R12, c[0x0][0x538], R11 ;  /* 0x00014e000ce87a24 */ /* 0x008fe200078e020b */
[----:B------:R-:W-:Y:S04]  /*207f0*/  BSSY B0, `(.L_x_967) ;  /* 0x0000084000007945 */ /* 0x000fe80003800000 */
[----:B--2---:R-:W-:-:S07]  /*20800*/  IADD3 R8, -R232, R9, RZ ;  /* 0x00000009e8087210 */ /* 0x004fce0007ffe1ff */
[----:B------:R-:W-:Y:S05]  /*20810*/  @!P0 BRA `(.L_x_968) ;  /* 0x000003e000008947 */ /* 0x000fea0003800000 */
[-C--:B----4-:R-:W-:Y:S02]  /*20820*/  IABS R0, R7.reuse ;  /* 0x0000000700007213 */ /* 0x090fe40000000000 */
        /* <DEDUP_REMOVED lines=15> */
[----:B------:R-:W-:-:S04]  /*20920*/  IMAD.MOV R0, RZ, RZ, -R10 ;  /* 0x000000ffff007224 */ /* 0x000fc800078e0a0a */
[----:B------:R-:W-:Y:S02]  /*20930*/  IMAD.MOV.U32 R3, RZ, RZ, R0 ;  /* 0x000000ffff037224 */ /* 0x000fe400078e0000 */
        /* <DEDUP_REMOVED lines=13> */
[----:B-1----:R-:W-:-:S04]  /*20a10*/  IADD3 R2, RZ, -R3, RZ ;  /* 0x80000003ff027210 */ /* 0x002fc80007ffe0ff */
[----:B------:R-:W-:Y:S01]  /*20a20*/  @!P1 IMAD.MOV R0, RZ, RZ, -R0 ;  /* 0x000000ffff009224 */ /* 0x000fe200078e0a00 */
[----:B------:R-:W-:Y:S01]  /*20a30*/  @!P0 LOP3.LUT R0, RZ, R7, RZ, 0x33, !PT ;  /* 0x00000007ff008212 */ /* 0x000fe200078e33ff */
[----:B------:R-:W-:Y:S01]  /*20a40*/  IMAD.MOV.U32 R4, RZ, RZ, R2 ;  /* 0x000000ffff047224 */ /* 0x000fe200078e0002 */
[----:B------:R-:W-:Y:S02]  /*20a50*/  IABS R2, R5 ;  /* 0x0000000500027213 */ /* 0x000fe40000000000 */
[----:B------:R-:W-:Y:S01]  /*20a60*/  IABS R10, R0 ;  /* 0x00000000000a7213 */ /* 0x000fe20000000000 */
[----:B------:R-:W-:Y:S02]  /*20a70*/  IMAD R4, R4, R6, RZ ;  /* 0x0000000604047224 */ /* 0x000fe400078e02ff */
[----:B------:R-:W-:Y:S01]  /*20a80*/  IMAD.MOV R9, RZ, RZ, -R2 ;  /* 0x000000ffff097224 */ /* 0x000fe200078e0a02 */
[----:B------:R-:W-:-:S05]  /*20a90*/  MOV R2, RZ ;  /* 0x000000ff00027202 */ /* 0x000fca0000000f00 */
        /* <DEDUP_REMOVED lines=22> */
.L_x_968:
[----:B------:R-:W-:-:S04]  /*20c00*/  IMAD.MOV.U32 R2, RZ, RZ, 0x4 ;  /* 0x00000004ff027424 */ /* 0x000fc800078e00ff */
[----:B------:R-:W-:-:S05]  /*20c10*/  IMAD.WIDE R2, R235, R2, c[0x0][0x590] ;  /* 0x00016400eb027625 */ /* 0x000fca00078e0202 */
        /* <DEDUP_REMOVED lines=64> */
[----:B------:R-:W-:Y:S02]  /*21020*/  IMAD R234, R2, R3, R5 ;  /* 0x0000000302ea7224 */ /* 0x000fe400078e0205 */
.L_x_969:
[----:B------:R-:W-:Y:S05]  /*21030*/  BSYNC B0 ;  /* 0x0000000000007941 */ /* 0x000fea0003800000 */
.L_x_967:
[----:B------:R-:W-:-:S04]  /*21040*/  LOP3.LUT R2, RZ, R2, RZ, 0x33, !PT ;  /* 0x00000002ff027212 */ /* 0x000fc800078e33ff */
[----:B------:R-:W-:Y:S01]  /*21050*/  IADD3 R233, R2, R7, RZ ;  /* 0x0000000702e97210 */ /* 0x000fe20007ffe0ff */
[----:B------:R-:W-:Y:S05]  /*21060*/  BRA `(.L_x_970) ;  /* 0x0000004000007947 */ /* 0x000fea0003800000 */
.L_x_958:
[----:B------:R-:W-:Y:S01]  /*21070*/  IMAD.MOV.U32 R232, RZ, RZ, R9 ;  /* 0x000000ffffe87224 */ /* 0x000fe200078e0009 */
[----:B------:R-:W-:Y:S01]  /*21080*/  MOV R234, RZ ;  /* 0x000000ff00ea7202 */ /* 0x000fe20000000f00 */
[----:B------:R-:W-:Y:S01]  /*21090*/  IMAD.MOV.U32 R233, RZ, RZ, RZ ;  /* 0x000000ffffe97224 */ /* 0x000fe200078e00ff */
[----:B------:R-:W-:Y:S02]  /*210a0*/  MOV R235, c[0x0][0x53c] ;  /* 0x00014f0000eb7a02 */ /* 0x000fe40000000f00 */
.L_x_970:
[----:B------:R-:W-:Y:S05]  /*210b0*/  BSYNC B1 ;  /* 0x0000000000017941 */ /* 0x000fea0003800000 */
.L_x_956:
[----:B------:R-:W-:Y:S01]  /*210c0*/  WARPSYNC 0xffffffff ;  /* 0xffffffff00007948 */ /* 0x000fe20003800000 */
[----:B------:R-:W-:Y:S01]  /*210d0*/  BAR.SYNC.DEFER_BLOCKING 0x4, 0x100 ;  /* 0x0104000000007b1d */ /* 0x000fe20000010000 */
[----:B------:R-:W-:-:S13]  /*210e0*/  ISETP.NE.AND P0, PT, R13, RZ, PT ;  /* 0x000000ff0d00720c */ /* 0x000fda0003f05270 */
[----:B------:R2:W-:Y:S04]  /*210f0*/  @!P0 STS.128 [0x20080], R232 ;  /* 0x020080e8ff008388 */ /* 0x0005e80000000c00 */
[----:B------:R-:W-:Y:S06]  /*21100*/  BAR.ARV 0x5, 0x100 ;  /* 0x0144000000007b1d */ /* 0x000fec0000002000 */
.L_x_951:
[----:B-1----:R-:W-:-:S13]  /*21110*/  ISETP.GE.AND P0, PT, R235, c[0x0][0x53c], PT ;  /* 0x00014f00eb007a0c */ /* 0x002fda0003f06270 */
[----:B--23--:R-:W-:Y:S01]  /*21120*/  @P0 CALL.REL.NOINC `(.L_x_971) ;  /* 0x0000001000000944 */ /* 0x00cfe20003c00000 */
[----:B------:R-:W-:Y:S05]  /*21130*/  BRA `(.L_x_972) ;  /* 0xfffe0f1000007947 */ /* 0x000fea000383ffff */
.L_x_971:
[----:B------:R-:W-:Y:S05]  /*21140*/  EXIT ;  /* 0x000000000000794d */ /* 0x000fea0003800000 */
.L_x_701:
[----:B------:R-:W-:Y:S01]  /*21150*/  IMAD.MOV.U32 R0, RZ, RZ, R5 ;  /* 0x000000ffff007224 */ /* 0x000fe200078e0005 */
[----:B------:R-:W-:Y:S02]  /*21160*/  MOV R3, 0x1 ;  /* 0x0000000100037802 */ /* 0x000fe40000000f00 */
[----:B------:R-:W-:Y:S02]  /*21170*/  MOV R2, 0x21190 ;  /* 0x0002119000027802 */ /* 0x000fe40000000f00 */
[----:B--2---:R-:W-:Y:S05]  /*21180*/  CALL.REL.NOINC `($__internal_15_$__cuda_sm70_shflsync_up_p) ;  /* 0x0000228000007944 */ /* 0x004fea0003c00000 */
[----:B------:R-:W-:Y:S01]  /*21190*/  MOV R0, R4 ;  /* 0x0000000400007202 */ /* 0x000fe20000000f00 */
[----:B------:R-:W-:Y:S05]  /*211a0*/  BRA `(.L_x_973) ;  /* 0xfffdf29000007947 */ /* 0x000fea000383ffff */
.L_x_702:
[----:B------:R-:W-:Y:S01]  /*211b0*/  IMAD.MOV.U32 R0, RZ, RZ, R5 ;  /* 0x000000ffff007224 */ /* 0x000fe200078e0005 */
[----:B------:R-:W-:Y:S02]  /*211c0*/  MOV R3, 0x2 ;  /* 0x0000000200037802 */ /* 0x000fe40000000f00 */
[----:B------:R-:W-:Y:S02]  /*211d0*/  MOV R2, 0x211f0 ;  /* 0x000211f000027802 */ /* 0x000fe40000000f00 */
[----:B--2---:R-:W-:Y:S05]  /*211e0*/  CALL.REL.NOINC `($__internal_15_$__cuda_sm70_shflsync_up_p) ;  /* 0x0000222000007944 */ /* 0x004fea0003c00000 */
[----:B------:R-:W-:Y:S01]  /*211f0*/  SEL R4, R4, RZ, P4 ;  /* 0x000000ff04047207 */ /* 0x000fe20002000000 */
[----:B------:R-:W-:Y:S01]  /*21200*/  IMAD.MOV.U32 R3, RZ, RZ, 0x4 ;  /* 0x00000004ff037424 */ /* 0x000fe200078e00ff */
[----:B------:R-:W-:-:S03]  /*21210*/  MOV R2, 0x21240 ;  /* 0x0002124000027802 */ /* 0x000fc60000000f00 */
[----:B------:R-:W-:Y:S02]  /*21220*/  IMAD.IADD R0, R5, 0x1, R4 ;  /* 0x0000000105007824 */ /* 0x000fe400078e0204 */
[----:B------:R-:W-:Y:S05]  /*21230*/  CALL.REL.NOINC `($__internal_15_$__cuda_sm70_shflsync_up_p) ;  /* 0x000021d000007944 */ /* 0x000fea0003c00000 */
        /* <DEDUP_REMOVED lines=12> */
[----:B------:R-:W-:Y:S02]  /*21300*/  MOV R202, 0x1f ;  /* 0x0000001f00ca7802 */ /* 0x000fe40000000f00 */
[----:B------:R-:W-:Y:S01]  /*21310*/  MOV R3, 0x21350 ;  /* 0x0002135000037802 */ /* 0x000fe20000000f00 */
[----:B------:R-:W-:-:S04]  /*21320*/  IMAD.IADD R4, R0, 0x1, R4 ;  /* 0x0000000100047824 */ /* 0x000fc800078e0204 */
[----:B------:R-:W-:Y:S02]  /*21330*/  IMAD.MOV.U32 R0, RZ, RZ, R4 ;  /* 0x000000ffff007224 */ /* 0x000fe400078e0004 */
[----:B------:R-:W-:Y:S05]  /*21340*/  CALL.REL.NOINC `($__internal_14_$__cuda_sm70_shflsync_idx_p) ;  /* 0x0000204000007944 */ /* 0x000fea0003c00000 */
[----:B-1---5:R-:W-:Y:S05]  /*21350*/  BRA `(.L_x_974) ;  /* 0xfffdf1e000007947 */ /* 0x022fea000383ffff */
.L_x_704:
[----:B------:R-:W-:Y:S02]  /*21360*/  SEL R0, RZ, 0x1, P0 ;  /* 0x00000001ff007807 */ /* 0x000fe40000000000 */
[----:B------:R-:W-:Y:S02]  /*21370*/  MOV R2, 0x21390 ;  /* 0x0002139000027802 */ /* 0x000fe40000000f00 */
[----:B--2---:R-:W-:Y:S05]  /*21380*/  CALL.REL.NOINC `($__internal_16_$__cuda_sm70_votesync_ballot) ;  /* 0x000020e000007944 */ /* 0x004fea0003c00000 */
[----:B------:R-:W-:Y:S01]  /*21390*/  MOV R10, R0 ;  /* 0x00000000000a7202 */ /* 0x000fe20000000f00 */
[----:B------:R-:W-:Y:S05]  /*213a0*/  BRA `(.L_x_975) ;  /* 0xfffdf22000007947 */ /* 0x000fea000383ffff */
.L_x_705:
[----:B------:R-:W-:Y:S01]  /*213b0*/  IMAD.MOV.U32 R0, RZ, RZ, R9 ;  /* 0x000000ffff007224 */ /* 0x000fe200078e0009 */
[----:B------:R-:W-:Y:S01]  /*213c0*/  MOV R2, R5 ;  /* 0x0000000500027202 */ /* 0x000fe20000000f00 */
[----:B------:R-:W-:Y:S01]  /*213d0*/  IMAD.MOV.U32 R202, RZ, RZ, 0x1f ;  /* 0x0000001fffca7424 */ /* 0x000fe200078e00ff */
[----:B------:R-:W-:Y:S02]  /*213e0*/  MOV R3, 0x21400 ;  /* 0x0002140000037802 */ /* 0x000fe40000000f00 */
[----:B------:R-:W-:Y:S05]  /*213f0*/  CALL.REL.NOINC `($__internal_14_$__cuda_sm70_shflsync_idx_p) ;  /* 0x00001f9000007944 */ /* 0x000fea0003c00000 */
[----:B------:R-:W-:Y:S01]  /*21400*/  IMAD.MOV.U32 R12, RZ, RZ, R0 ;  /* 0x000000ffff0c7224 */ /* 0x000fe200078e0000 */
[----:B------:R-:W-:Y:S01]  /*21410*/  MOV R0, R8 ;  /* 0x0000000800007202 */ /* 0x000fe20000000f00 */
[----:B------:R-:W-:Y:S01]  /*21420*/  IMAD.MOV.U32 R6, RZ, RZ, RZ ;  /* 0x000000ffff067224 */ /* 0x000fe200078e00ff */
[----:B------:R-:W-:Y:S01]  /*21430*/  MOV R2, R5 ;  /* 0x0000000500027202 */ /* 0x000fe20000000f00 */
[----:B------:R-:W-:Y:S01]  /*21440*/  IMAD.MOV.U32 R202, RZ, RZ, 0x1f ;  /* 0x0000001fffca7424 */ /* 0x000fe200078e00ff */
[----:B------:R-:W-:-:S02]  /*21450*/  MOV R3, 0x21470 ;  /* 0x0002147000037802 */ /* 0x000fc40000000f00 */
[----:B-1---5:R-:W-:Y:S05]  /*21460*/  CALL.REL.NOINC `($__internal_14_$__cuda_sm70_shflsync_idx_p) ;  /* 0x00001f2000007944 */ /* 0x022fea0003c00000 */
[----:B------:R-:W-:Y:S01]  /*21470*/  MOV R9, R0 ;  /* 0x0000000000097202 */ /* 0x000fe20000000f00 */
[----:B-1---5:R-:W-:Y:S05]  /*21480*/  BRA `(.L_x_976) ;  /* 0xfffdf1a000007947 */ /* 0x022fea000383ffff */
.L_x_708:
[----:B------:R-:W-:Y:S01]  /*21490*/  IMAD.MOV.U32 R0, RZ, RZ, R4 ;  /* 0x000000ffff007224 */ /* 0x000fe200078e0004 */
[----:B------:R-:W-:-:S02]  /*214a0*/  MOV R202, 0x1f ;  /* 0x0000001f00ca7802 */ /* 0x000fc40000000f00 */
[----:B------:R-:W-:Y:S02]  /*214b0*/  MOV R3, 0x214d0 ;  /* 0x000214d000037802 */ /* 0x000fe40000000f00 */
[----:B-123--:R-:W-:Y:S05]  /*214c0*/  CALL.REL.NOINC `($__internal_14_$__cuda_sm70_shflsync_idx_p) ;  /* 0x00001ec000007944 */ /* 0x00efea0003c00000 */
[----:B------:R-:W-:Y:S01]  /*214d0*/  MOV R6, R0 ;  /* 0x0000000000067202 */ /* 0x000fe20000000f00 */
[----:B-1---5:R-:W-:Y:S05]  /*214e0*/  BRA `(.L_x_707) ;  /* 0xfffdf1a000007947 */ /* 0x022fea000383ffff */
.L_x_757:
[----:B------:R-:W-:Y:S01]  /*214f0*/  IMAD.MOV.U32 R0, RZ, RZ, R5 ;  /* 0x000000ffff007224 */ /* 0x000fe200078e0005 */
[----:B------:R-:W-:Y:S01]  /*21500*/  MOV R2, RZ ;  /* 0x000000ff00027202 */ /* 0x000fe20000000f00 */
[----:B------:R-:W-:Y:S01]  /*21510*/  IMAD.MOV.U32 R202, RZ, RZ, 0x181f ;  /* 0x0000181fffca7424 */ /* 0x000fe200078e00ff */
[----:B------:R-:W-:Y:S02]  /*21520*/  MOV R3, 0x21540 ;  /* 0x0002154000037802 */ /* 0x000fe40000000f00 */
[----:B-----5:R-:W-:Y:S05]  /*21530*/  CALL.REL.NOINC `($__internal_14_$__cuda_sm70_shflsync_idx_p) ;  /* 0x00001e5000007944 */ /* 0x020fea0003c00000 */
[----:B-----5:R-:W-:Y:S01]  /*21540*/  MOV R4, R0 ;  /* 0x0000000000047202 */ /* 0x020fe20000000f00 */
[----:B-1----:R-:W-:Y:S05]  /*21550*/  BRA `(.L_x_977) ;  /* 0xfffe5d6000007947 */ /* 0x002fea000383ffff */
.L_x_758:
[----:B------:R-:W-:Y:S01]  /*21560*/  IMAD.MOV.U32 R0, RZ, RZ, R12 ;  /* 0x000000ffff007224 */ /* 0x000fe200078e000c */
[----:B------:R-:W-:Y:S01]  /*21570*/  MOV R2, RZ ;  /* 0x000000ff00027202 */ /* 0x000fe20000000f00 */
[----:B------:R-:W-:Y:S01]  /*21580*/  IMAD.MOV.U32 R202, RZ, RZ, 0x181f ;  /* 0x0000181fffca7424 */ /* 0x000fe200078e00ff */
[----:B------:R-:W-:Y:S02]  /*21590*/  MOV R3, 0x215b0 ;  /* 0x000215b000037802 */ /* 0x000fe40000000f00 */
[----:B-12--5:R-:W-:Y:S05]  /*215a0*/  CALL.REL.NOINC `($__internal_14_$__cuda_sm70_shflsync_idx_p) ;  /* 0x00001de000007944 */ /* 0x026fea0003c00000 */
[----:B-1---5:R-:W-:Y:S05]  /*215b0*/  BRA `(.L_x_978) ;  /* 0xfffe5d2000007947 */ /* 0x022fea000383ffff */
.L_x_761:
[----:B----4-:R-:W-:Y:S01]  /*215c0*/  IMAD.MOV.U32 R0, RZ, RZ, R5 ;  /* 0x000000ffff007224 */ /* 0x010fe200078e0005 */
[----:B--2---:R-:W-:Y:S01]  /*215d0*/  MOV R2, 0x1 ;  /* 0x0000000100027802 */ /* 0x004fe20000000f00 */
[----:B------:R-:W-:Y:S01]  /*215e0*/  IMAD.MOV.U32 R202, RZ, RZ, 0x181f ;  /* 0x0000181fffca7424 */ /* 0x000fe200078e00ff */
[----:B------:R-:W-:-:S02]  /*215f0*/  MOV R3, 0x21610 ;  /* 0x0002161000037802 */ /* 0x000fc40000000f00 */
[----:B-1-3-5:R-:W-:Y:S05]  /*21600*/  CALL.REL.NOINC `($__internal_14_$__cuda_sm70_shflsync_idx_p) ;  /* 0x00001d8000007944 */ /* 0x02afea0003c00000 */
[----:B-----5:R-:W-:Y:S01]  /*21610*/  IMAD.MOV.U32 R4, RZ, RZ, R0 ;  /* 0x000000ffff047224 */ /* 0x020fe200078e0000 */
[----:B------:R-:W-:Y:S01]  /*21620*/  MOV R2, 0x1 ;  /* 0x0000000100027802 */ /* 0x000fe20000000f00 */
[----:B------:R-:W-:Y:S01]  /*21630*/  IMAD.MOV.U32 R0, RZ, RZ, R12 ;  /* 0x000000ffff007224 */ /* 0x000fe200078e000c */
[----:B------:R-:W-:-:S02]  /*21640*/  MOV R202, 0x181f ;  /* 0x0000181f00ca7802 */ /* 0x000fc40000000f00 */
[----:B------:R-:W-:Y:S02]  /*21650*/  MOV R3, 0x21670 ;  /* 0x0002167000037802 */ /* 0x000fe40000000f00 */
[----:B-1----:R-:W-:Y:S05]  /*21660*/  CALL.REL.NOINC `($__internal_14_$__cuda_sm70_shflsync_idx_p) ;  /* 0x00001d2000007944 */ /* 0x002fea0003c00000 */
[----:B-1---5:R-:W-:Y:S05]  /*21670*/  BRA `(.L_x_979) ;  /* 0xfffe5df000007947 */ /* 0x022fea000383ffff */
.L_x_764:
[----:B----4-:R-:W-:Y:S01]  /*21680*/  IMAD.MOV.U32 R0, RZ, RZ, R5 ;  /* 0x000000ffff007224 */ /* 0x010fe200078e0005 */
[----:B-1----:R-:W-:Y:S01]  /*21690*/  MOV R2, 0x2 ;  /* 0x0000000200027802 */ /* 0x002fe20000000f00 */
[----:B------:R-:W-:Y:S01]  /*216a0*/  IMAD.MOV.U32 R202, RZ, RZ, 0x181f ;  /* 0x0000181fffca7424 */ /* 0x000fe200078e00ff */
[----:B------:R-:W-:Y:S02]  /*216b0*/  MOV R3, 0x216d0 ;  /* 0x000216d000037802 */ /* 0x000fe40000000f00 */
[----:B--23-5:R-:W-:Y:S05]  /*216c0*/  CALL.REL.NOINC `($__internal_14_$__cuda_sm70_shflsync_idx_p) ;  /* 0x00001cc000007944 */ /* 0x02cfea0003c00000 */
[----:B-----5:R-:W-:Y:S01]  /*216d0*/  MOV R4, R0 ;  /* 0x0000000000047202 */ /* 0x020fe20000000f00 */
[----:B-1----:R-:W-:Y:S05]  /*216e0*/  BRA `(.L_x_980) ;  /* 0xfffe5f0000007947 */ /* 0x002fea000383ffff */
.L_x_765:
[----:B----4-:R-:W-:Y:S01]  /*216f0*/  IMAD.MOV.U32 R0, RZ, RZ, R12 ;  /* 0x000000ffff007224 */ /* 0x010fe200078e000c */
[----:B------:R-:W-:Y:S01]  /*21700*/  MOV R2, 0x2 ;  /* 0x0000000200027802 */ /* 0x000fe20000000f00 */
[----:B------:R-:W-:Y:S01]  /*21710*/  IMAD.MOV.U32 R202, RZ, RZ, 0x181f ;  /* 0x0000181fffca7424 */ /* 0x000fe200078e00ff */
[----:B------:R-:W-:Y:S02]  /*21720*/  MOV R3, 0x21740 ;  /* 0x0002174000037802 */ /* 0x000fe40000000f00 */
[----:B-123-5:R-:W-:Y:S05]  /*21730*/  CALL.REL.NOINC `($__internal_14_$__cuda_sm70_shflsync_idx_p) ;  /* 0x00001c5000007944 */ /* 0x02efea0003c00000 */
[----:B-1---5:R-:W-:Y:S05]  /*21740*/  BRA `(.L_x_981) ;  /* 0xfffe5ec000007947 */ /* 0x022fea000383ffff */
.L_x_768:
[----:B-1----:R-:W-:Y:S01]  /*21750*/  IMAD.MOV.U32 R0, RZ, RZ, R5 ;  /* 0x000000ffff007224 */ /* 0x002fe200078e0005 */
[----:B------:R-:W-:Y:S01]  /*21760*/  MOV R2, 0x3 ;  /* 0x0000000300027802 */ /* 0x000fe20000000f00 */
[----:B------:R-:W-:Y:S01]  /*21770*/  IMAD.MOV.U32 R202, RZ, RZ, 0x181f ;  /* 0x0000181fffca7424 */ /* 0x000fe200078e00ff */
[----:B------:R-:W-:-:S02]  /*21780*/  MOV R3, 0x217a0 ;  /* 0x000217a000037802 */ /* 0x000fc40000000f00 */
[----:B--2345:R-:W-:Y:S05]  /*21790*/  CALL.REL.NOINC `($__internal_14_$__cuda_sm70_shflsync_idx_p) ;  /* 0x00001bf000007944 */ /* 0x03cfea0003c00000 */
[----:B-----5:R-:W-:Y:S01]  /*217a0*/  IMAD.MOV.U32 R4, RZ, RZ, R0 ;  /* 0x000000ffff047224 */ /* 0x020fe200078e0000 */
[----:B------:R-:W-:Y:S01]  /*217b0*/  MOV R2, 0x3 ;  /* 0x0000000300027802 */ /* 0x000fe20000000f00 */
[----:B------:R-:W-:Y:S01]  /*217c0*/  IMAD.MOV.U32 R0, RZ, RZ, R12 ;  /* 0x000000ffff007224 */ /* 0x000fe200078e000c */
[----:B------:R-:W-:-:S02]  /*217d0*/  MOV R202, 0x181f ;  /* 0x0000181f00ca7802 */ /* 0x000fc40000000f00 */
[----:B------:R-:W-:Y:S02]  /*217e0*/  MOV R3, 0x21800 ;  /* 0x0002180000037802 */ /* 0x000fe40000000f00 */
[----:B-1----:R-:W-:Y:S05]  /*217f0*/  CALL.REL.NOINC `($__internal_14_$__cuda_sm70_shflsync_idx_p) ;  /* 0x00001b9000007944 */ /* 0x002fea0003c00000 */
[----:B-1---5:R-:W-:Y:S05]  /*21800*/  BRA `(.L_x_982) ;  /* 0xfffe5f9000007947 */ /* 0x022fea000383ffff */
.L_x_835:
[----:B------:R-:W-:Y:S01]  /*21810*/  IMAD.MOV.U32 R2, RZ, RZ, RZ ;  /* 0x000000ffff027224 */ /* 0x000fe200078e00ff */
[----:B------:R-:W-:Y:S02]  /*21820*/  MOV R202, 0x181f ;  /* 0x0000181f00ca7802 */ /* 0x000fe40000000f00 */
[----:B------:R-:W-:Y:S02]  /*21830*/  MOV R3, 0x21850 ;  /* 0x0002185000037802 */ /* 0x000fe40000000f00 */
[----:B------:R-:W-:Y:S05]  /*21840*/  CALL.REL.NOINC `($__internal_14_$__cuda_sm70_shflsync_idx_p) ;  /* 0x00001b4000007944 */ /* 0x000fea0003c00000 */
[----:B-----5:R-:W-:Y:S01]  /*21850*/  MOV R4, R0 ;  /* 0x0000000000047202 */ /* 0x020fe20000000f00 */
[----:B-1----:R-:W-:Y:S05]  /*21860*/  BRA `(.L_x_983) ;  /* 0xffff087000007947 */ /* 0x002fea000383ffff */
.L_x_836:
[----:B-1----:R-:W-:Y:S01]  /*21870*/  IMAD.MOV.U32 R0, RZ, RZ, R5 ;  /* 0x000000ffff007224 */ /* 0x002fe200078e0005 */
[----:B------:R-:W-:Y:S01]  /*21880*/  MOV R2, RZ ;  /* 0x000000ff00027202 */ /* 0x000fe20000000f00 */
[----:B------:R-:W-:Y:S01]  /*21890*/  IMAD.MOV.U32 R202, RZ, RZ, 0x181f ;  /* 0x0000181fffca7424 */ /* 0x000fe200078e00ff */
[----:B------:R-:W-:Y:S02]  /*218a0*/  MOV R3, 0x218c0 ;  /* 0x000218c000037802 */ /* 0x000fe40000000f00 */
[----:B--2---:R-:W-:Y:S05]  /*218b0*/  CALL.REL.NOINC `($__internal_14_$__cuda_sm70_shflsync_idx_p) ;  /* 0x00001ad000007944 */ /* 0x004fea0003c00000 */
[----:B-1---5:R-:W-:Y:S05]  /*218c0*/  BRA `(.L_x_984) ;  /* 0xffff083000007947 */ /* 0x022fea000383ffff */
.L_x_837:
[----:B------:R-:W-:Y:S01]  /*218d0*/  IMAD.MOV.U32 R0, RZ, RZ, R4 ;  /* 0x000000ffff007224 */ /* 0x000fe200078e0004 */
[----:B------:R-:W-:Y:S01]  /*218e0*/  MOV R2, RZ ;  /* 0x000000ff00027202 */ /* 0x000fe20000000f00 */
[----:B------:R-:W-:Y:S01]  /*218f0*/  IMAD.MOV.U32 R202, RZ, RZ, 0x1c1f ;  /* 0x00001c1fffca7424 */ /* 0x000fe200078e00ff */
[----:B------:R-:W-:-:S02]  /*21900*/  MOV R3, 0x21920 ;  /* 0x0002192000037802 */ /* 0x000fc40000000f00 */
[----:B------:R-:W-:Y:S05]  /*21910*/  CALL.REL.NOINC `($__internal_14_$__cuda_sm70_shflsync_idx_p) ;  /* 0x00001a7000007944 */ /* 0x000fea0003c00000 */
[----:B------:R-:W-:Y:S01]  /*21920*/  MOV R3, R0 ;  /* 0x0000000000037202 */ /* 0x000fe20000000f00 */
[----:B-1---5:R-:W-:Y:S05]  /*21930*/  BRA `(.L_x_985) ;  /* 0xffff0a0000007947 */ /* 0x022fea000383ffff */
.L_x_842:
[----:B------:R-:W-:Y:S01]  /*21940*/  IMAD.MOV.U32 R0, RZ, RZ, R4 ;  /* 0x000000ffff007224 */ /* 0x000fe200078e0004 */
[----:B------:R-:W-:Y:S01]  /*21950*/  MOV R2, 0x1 ;  /* 0x0000000100027802 */ /* 0x000fe20000000f00 */
[----:B------:R-:W-:Y:S01]  /*21960*/  IMAD.MOV.U32 R202, RZ, RZ, 0x1c1f ;  /* 0x00001c1fffca7424 */ /* 0x000fe200078e00ff */
[----:B------:R-:W-:-:S02]  /*21970*/  MOV R3, 0x21990 ;  /* 0x0002199000037802 */ /* 0x000fc40000000f00 */
[----:B-1----:R-:W-:Y:S05]  /*21980*/  CALL.REL.NOINC `($__internal_14_$__cuda_sm70_shflsync_idx_p) ;  /* 0x00001a0000007944 */ /* 0x002fea0003c00000 */
[----:B------:R-:W-:Y:S01]  /*21990*/  MOV R3, R0 ;  /* 0x0000000000037202 */ /* 0x000fe20000000f00 */
[----:B-1---5:R-:W-:Y:S05]  /*219a0*/  BRA `(.L_x_986) ;  /* 0xffff0cf000007947 */ /* 0x022fea000383ffff */
.L_x_847:
[----:B------:R-:W-:Y:S02]  /*219b0*/  MOV R0, 0x2 ;  /* 0x0000000200007802 */ /* 0x000fe40000000f00 */
[----:B------:R-:W-:-:S02]  /*219c0*/  MOV R2, 0x219e0 ;  /* 0x000219e000027802 */ /* 0x000fc40000000f00 */
[----:B------:R-:W-:Y:S05]  /*219d0*/  CALL.REL.NOINC `($__internal_13_$__cuda_sm70_shflsync_bfly_p) ;  /* 0x0000195000007944 */ /* 0x000fea0003c00000 */
[----:B------:R-:W-:Y:S05]  /*219e0*/  BRA `(.L_x_987) ;  /* 0xffff10e000007947 */ /* 0x000fea000383ffff */
.L_x_848:
[----:B------:R-:W-:Y:S02]  /*219f0*/  MOV R0, 0x1 ;  /* 0x0000000100007802 */ /* 0x000fe40000000f00 */
[----:B------:R-:W-:-:S02]  /*21a00*/  MOV R2, 0x21a20 ;  /* 0x00021a2000027802 */ /* 0x000fc40000000f00 */
[----:B------:R-:W-:Y:S05]  /*21a10*/  CALL.REL.NOINC `($__internal_13_$__cuda_sm70_shflsync_bfly_p) ;  /* 0x0000191000007944 */ /* 0x000fea0003c00000 */
[----:B------:R-:W-:Y:S01]  /*21a20*/  FMNMX.FTZ R134, R4, R0, !PT ;  /* 0x0000000004867209 */ /* 0x000fe20007810000 */
[----:B------:R-:W-:Y:S01]  /*21a30*/  IMAD.MOV.U32 R4, RZ, RZ, R5 ;  /* 0x000000ffff047224 */ /* 0x000fe200078e0005 */
[----:B------:R-:W-:Y:S01]  /*21a40*/  MOV R2, 0x21a70 ;  /* 0x00021a7000027802 */ /* 0x000fe20000000f00 */
[----:B------:R-:W-:-:S02]  /*21a50*/  IMAD.MOV.U32 R0, RZ, RZ, 0x2 ;  /* 0x00000002ff007424 */ /* 0x000fc400078e00ff */
[----:B------:R-:W-:Y:S05]  /*21a60*/  CALL.REL.NOINC `($__internal_13_$__cuda_sm70_shflsync_bfly_p) ;  /* 0x000018c000007944 */ /* 0x000fea0003c00000 */
[----:B------:R-:W-:Y:S01]  /*21a70*/  FMNMX.FTZ R5, R5, R0, !PT ;  /* 0x0000000005057209 */ /* 0x000fe20007810000 */
[----:B------:R-:W-:Y:S01]  /*21a80*/  IMAD.MOV.U32 R0, RZ, RZ, 0x1 ;  /* 0x00000001ff007424 */ /* 0x000fe200078e00ff */
[----:B------:R-:W-:-:S03]  /*21a90*/  MOV R2, 0x21ac0 ;  /* 0x00021ac000027802 */ /* 0x000fc60000000f00 */
[----:B------:R-:W-:Y:S02]  /*21aa0*/  IMAD.MOV.U32 R4, RZ, RZ, R5 ;  /* 0x000000ffff047224 */ /* 0x000fe400078e0005 */
[----:B------:R-:W-:Y:S05]  /*21ab0*/  CALL.REL.NOINC `($__internal_13_$__cuda_sm70_shflsync_bfly_p) ;  /* 0x0000187000007944 */ /* 0x000fea0003c00000 */
[----:B------:R-:W-:Y:S01]  /*21ac0*/  MOV R3, R0 ;  /* 0x0000000000037202 */ /* 0x000fe20000000f00 */
[----:B------:R-:W-:Y:S05]  /*21ad0*/  BRA `(.L_x_988) ;  /* 0xffff106000007947 */ /* 0x000fea000383ffff */
.L_x_856:
[----:B------:R-:W-:Y:S01]  /*21ae0*/  MOV R202, 0x181f ;  /* 0x0000181f00ca7802 */ /* 0x000fe20000000f00 */
[----:B------:R-:W-:Y:S01]  /*21af0*/  IMAD.MOV.U32 R2, RZ, RZ, RZ ;  /* 0x000000ffff027224 */ /* 0x000fe200078e00ff */
[----:B------:R-:W-:Y:S02]  /*21b00*/  MOV R3, 0x21b20 ;  /* 0x00021b2000037802 */ /* 0x000fe40000000f00 */
[----:B-1234-:R-:W-:Y:S05]  /*21b10*/  CALL.REL.NOINC `($__internal_14_$__cuda_sm70_shflsync_idx_p) ;  /* 0x0000187000007944 */ /* 0x01efea0003c00000 */
[----:B-----5:R-:W-:Y:S01]  /*21b20*/  MOV R4, R0 ;  /* 0x0000000000047202 */ /* 0x020fe20000000f00 */
[----:B-1----:R-:W-:-:S05]  /*21b30*/  BRA `(.L_x_989) ;  /* 0xffff1e5000007947 */ /* 0x002fca000383ffff */
.L_x_857:
[----:B------:R-:W-:Y:S01]  /*21b40*/  MOV R2, RZ ;  /* 0x000000ff00027202 */ /* 0x000fe20000000f00 */
[----:B----4-:R-:W-:Y:S01]  /*21b50*/  IMAD.MOV.U32 R0, RZ, RZ, R5 ;  /* 0x000000ffff007224 */ /* 0x010fe200078e0005 */
[----:B------:R-:W-:Y:S01]  /*21b60*/  MOV R3, 0x21b90 ;  /* 0x00021b9000037802 */ /* 0x000fe20000000f00 */
[----:B------:R-:W-:Y:S02]  /*21b70*/  IMAD.MOV.U32 R202, RZ, RZ, 0x181f ;  /* 0x0000181fffca7424 */ /* 0x000fe400078e00ff */
[----:B-123--:R-:W-:Y:S05]  /*21b80*/  CALL.REL.NOINC `($__internal_14_$__cuda_sm70_shflsync_idx_p) ;  /* 0x0000180000007944 */ /* 0x00efea0003c00000 */
[----:B-1---5:R-:W-:-:S05]  /*21b90*/  BRA `(.L_x_990) ;  /* 0xffff1e1000007947 */ /* 0x022fca000383ffff */
.L_x_860:
[----:B------:R-:W-:Y:S01]  /*21ba0*/  MOV R202, 0x181f ;  /* 0x0000181f00ca7802 */ /* 0x000fe20000000f00 */
[----:B------:R-:W-:Y:S01]  /*21bb0*/  IMAD.MOV.U32 R2, RZ, RZ, RZ ;  /* 0x000000ffff027224 */ /* 0x000fe200078e00ff */
[----:B------:R-:W-:Y:S02]  /*21bc0*/  MOV R3, 0x21be0 ;  /* 0x00021be000037802 */ /* 0x000fe40000000f00 */
[----:B------:R-:W-:Y:S05]  /*21bd0*/  CALL.REL.NOINC `($__internal_14_$__cuda_sm70_shflsync_idx_p) ;  /* 0x000017b000007944 */ /* 0x000fea0003c00000 */
[----:B-----5:R-:W-:Y:S01]  /*21be0*/  MOV R4, R0 ;  /* 0x0000000000047202 */ /* 0x020fe20000000f00 */
[----:B-1----:R-:W-:-:S05]  /*21bf0*/  BRA `(.L_x_991) ;  /* 0xffff29c000007947 */ /* 0x002fca000383ffff */
.L_x_861:
[----:B------:R-:W-:Y:S01]  /*21c00*/  MOV R2, RZ ;  /* 0x000000ff00027202 */ /* 0x000fe20000000f00 */
[----:B-1----:R-:W-:Y:S01]  /*21c10*/  IMAD.MOV.U32 R0, RZ, RZ, R5 ;  /* 0x000000ffff007224 */ /* 0x002fe200078e0005 */
[----:B------:R-:W-:Y:S01]  /*21c20*/  MOV R3, 0x21c50 ;  /* 0x00021c5000037802 */ /* 0x000fe20000000f00 */
[----:B------:R-:W-:Y:S02]  /*21c30*/  IMAD.MOV.U32 R202, RZ, RZ, 0x181f ;  /* 0x0000181fffca7424 */ /* 0x000fe400078e00ff */
[----:B--2---:R-:W-:Y:S05]  /*21c40*/  CALL.REL.NOINC `($__internal_14_$__cuda_sm70_shflsync_idx_p) ;  /* 0x0000174000007944 */ /* 0x004fea0003c00000 */
[----:B-1---5:R-:W-:-:S05]  /*21c50*/  BRA `(.L_x_992) ;  /* 0xffff298000007947 */ /* 0x022fca000383ffff */
.L_x_862:
[----:B------:R-:W-:Y:S01]  /*21c60*/  MOV R2, RZ ;  /* 0x000000ff00027202 */ /* 0x000fe20000000f00 */
[----:B------:R-:W-:Y:S01]  /*21c70*/  IMAD.MOV.U32 R0, RZ, RZ, R4 ;  /* 0x000000ffff007224 */ /* 0x000fe200078e0004 */
[----:B------:R-:W-:Y:S01]  /*21c80*/  MOV R3, 0x21cb0 ;  /* 0x00021cb000037802 */ /* 0x000fe20000000f00 */
[----:B------:R-:W-:Y:S02]  /*21c90*/  IMAD.MOV.U32 R202, RZ, RZ, 0x1c1f ;  /* 0x00001c1fffca7424 */ /* 0x000fe400078e00ff */
[----:B------:R-:W-:Y:S05]  /*21ca0*/  CALL.REL.NOINC `($__internal_14_$__cuda_sm70_shflsync_idx_p) ;  /* 0x000016e000007944 */ /* 0x000fea0003c00000 */
[----:B------:R-:W-:Y:S01]  /*21cb0*/  MOV R3, R0 ;  /* 0x0000000000037202 */ /* 0x000fe20000000f00 */
[----:B-1---5:R-:W-:-:S05]  /*21cc0*/  BRA `(.L_x_993) ;  /* 0xffff2b3000007947 */ /* 0x022fca000383ffff */
.L_x_867:
[----:B------:R-:W-:Y:S01]  /*21cd0*/  MOV R2, 0x1 ;  /* 0x0000000100027802 */ /* 0x000fe20000000f00 */
[----:B------:R-:W-:Y:S01]  /*21ce0*/  IMAD.MOV.U32 R0, RZ, RZ, R4 ;  /* 0x000000ffff007224 */ /* 0x000fe200078e0004 */
[----:B------:R-:W-:Y:S01]  /*21cf0*/  MOV R3, 0x21d20 ;  /* 0x00021d2000037802 */ /* 0x000fe20000000f00 */
[----:B------:R-:W-:Y:S02]  /*21d00*/  IMAD.MOV.U32 R202, RZ, RZ, 0x1c1f ;  /* 0x00001c1fffca7424 */ /* 0x000fe400078e00ff */
[----:B-1----:R-:W-:Y:S05]  /*21d10*/  CALL.REL.NOINC `($__internal_14_$__cuda_sm70_shflsync_idx_p) ;  /* 0x0000167000007944 */ /* 0x002fea0003c00000 */
[----:B------:R-:W-:Y:S01]  /*21d20*/  MOV R3, R0 ;  /* 0x0000000000037202 */ /* 0x000fe20000000f00 */
[----:B-1---5:R-:W-:-:S05]  /*21d30*/  BRA `(.L_x_994) ;  /* 0xffff2e5000007947 */ /* 0x022fca000383ffff */
.L_x_872:
[----:B------:R-:W-:Y:S02]  /*21d40*/  MOV R0, 0x2 ;  /* 0x0000000200007802 */ /* 0x000fe40000000f00 */
[----:B------:R-:W-:Y:S02]  /*21d50*/  MOV R2, 0x21d70 ;  /* 0x00021d7000027802 */ /* 0x000fe40000000f00 */
[----:B------:R-:W-:Y:S05]  /*21d60*/  CALL.REL.NOINC `($__internal_13_$__cuda_sm70_shflsync_bfly_p) ;  /* 0x000015c000007944 */ /* 0x000fea0003c00000 */
[----:B------:R-:W-:-:S05]  /*21d70*/  BRA `(.L_x_995) ;  /* 0xffff329000007947 */ /* 0x000fca000383ffff */
.L_x_873:
[----:B------:R-:W-:Y:S02]  /*21d80*/  MOV R0, 0x1 ;  /* 0x0000000100007802 */ /* 0x000fe40000000f00 */
[----:B------:R-:W-:Y:S02]  /*21d90*/  MOV R2, 0x21db0 ;  /* 0x00021db000027802 */ /* 0x000fe40000000f00 */
[----:B------:R-:W-:Y:S05]  /*21da0*/  CALL.REL.NOINC `($__internal_13_$__cuda_sm70_shflsync_bfly_p) ;  /* 0x0000158000007944 */ /* 0x000fea0003c00000 */
[----:B------:R-:W-:Y:S01]  /*21db0*/  FMNMX.FTZ R134, R4, R0, !PT ;  /* 0x0000000004867209 */ /* 0x000fe20007810000 */
[----:B------:R-:W-:Y:S01]  /*21dc0*/  IMAD.MOV.U32 R4, RZ, RZ, R5 ;  /* 0x000000ffff047224 */ /* 0x000fe200078e0005 */
[----:B------:R-:W-:Y:S01]  /*21dd0*/  MOV R2, 0x21e00 ;  /* 0x00021e0000027802 */ /* 0x000fe20000000f00 */
[----:B------:R-:W-:Y:S02]  /*21de0*/  IMAD.MOV.U32 R0, RZ, RZ, 0x2 ;  /* 0x00000002ff007424 */ /* 0x000fe400078e00ff */
[----:B------:R-:W-:Y:S05]  /*21df0*/  CALL.REL.NOINC `($__internal_13_$__cuda_sm70_shflsync_bfly_p) ;  /* 0x0000153000007944 */ /* 0x000fea0003c00000 */
[----:B------:R-:W-:Y:S01]  /*21e00*/  FMNMX.FTZ R4, R5, R0, !PT ;  /* 0x0000000005047209 */ /* 0x000fe20007810000 */
[----:B------:R-:W-:Y:S01]  /*21e10*/  IMAD.MOV.U32 R0, RZ, RZ, 0x1 ;  /* 0x00000001ff007424 */ /* 0x000fe200078e00ff */
[----:B------:R-:W-:Y:S02]  /*21e20*/  MOV R2, 0x21e40 ;  /* 0x00021e4000027802 */ /* 0x000fe40000000f00 */
[----:B------:R-:W-:Y:S05]  /*21e30*/  CALL.REL.NOINC `($__internal_13_$__cuda_sm70_shflsync_bfly_p) ;  /* 0x000014f000007944 */ /* 0x000fea0003c00000 */
[----:B------:R-:W-:-:S05]  /*21e40*/  BRA `(.L_x_996) ;  /* 0xffff323000007947 */ /* 0x000fca000383ffff */
.L_x_882:
[----:B------:R-:W-:Y:S01]  /*21e50*/  MOV R202, 0x181f ;  /* 0x0000181f00ca7802 */ /* 0x000fe20000000f00 */
[----:B------:R-:W-:Y:S01]  /*21e60*/  IMAD.MOV.U32 R2, RZ, RZ, RZ ;  /* 0x000000ffff027224 */ /* 0x000fe200078e00ff */
[----:B------:R-:W-:Y:S02]  /*21e70*/  MOV R3, 0x21e90 ;  /* 0x00021e9000037802 */ /* 0x000fe40000000f00 */
[----:B-1234-:R-:W-:Y:S05]  /*21e80*/  CALL.REL.NOINC `($__internal_14_$__cuda_sm70_shflsync_idx_p) ;  /* 0x0000150000007944 */ /* 0x01efea0003c00000 */
[----:B-----5:R-:W-:Y:S01]  /*21e90*/  MOV R4, R0 ;  /* 0x0000000000047202 */ /* 0x020fe20000000f00 */
[----:B-1----:R-:W-:-:S05]  /*21ea0*/  BRA `(.L_x_997) ;  /* 0xffff48c000007947 */ /* 0x002fca000383ffff */
.L_x_883:
[----:B------:R-:W-:Y:S01]  /*21eb0*/  MOV R2, RZ ;  /* 0x000000ff00027202 */ /* 0x000fe20000000f00 */
[----:B----4-:R-:W-:Y:S01]  /*21ec0*/  IMAD.MOV.U32 R0, RZ, RZ, R5 ;  /* 0x000000ffff007224 */ /* 0x010fe200078e0005 */
[----:B------:R-:W-:Y:S01]  /*21ed0*/  MOV R3, 0x21f00 ;  /* 0x00021f0000037802 */ /* 0x000fe20000000f00 */
[----:B------:R-:W-:Y:S02]  /*21ee0*/  IMAD.MOV.U32 R202, RZ, RZ, 0x181f ;  /* 0x0000181fffca7424 */ /* 0x000fe400078e00ff */
[----:B-123--:R-:W-:Y:S05]  /*21ef0*/  CALL.REL.NOINC `($__internal_14_$__cuda_sm70_shflsync_idx_p) ;  /* 0x0000149000007944 */ /* 0x00efea0003c00000 */
[----:B-1---5:R-:W-:-:S05]  /*21f00*/  BRA `(.L_x_998) ;  /* 0xffff488000007947 */ /* 0x022fca000383ffff */
.L_x_886:
[----:B------:R-:W-:Y:S01]  /*21f10*/  MOV R202, 0x181f ;  /* 0x0000181f00ca7802 */ /* 0x000fe20000000f00 */
[----:B------:R-:W-:Y:S01]  /*21f20*/  IMAD.MOV.U32 R2, RZ, RZ, RZ ;  /* 0x000000ffff027224 */ /* 0x000fe200078e00ff */
[----:B------:R-:W-:Y:S02]  /*21f30*/  MOV R3, 0x21f50 ;  /* 0x00021f5000037802 */ /* 0x000fe40000000f00 */
[----:B------:R-:W-:Y:S05]  /*21f40*/  CALL.REL.NOINC `($__internal_14_$__cuda_sm70_shflsync_idx_p) ;  /* 0x0000144000007944 */ /* 0x000fea0003c00000 */
[----:B-----5:R-:W-:Y:S01]  /*21f50*/  MOV R4, R0 ;  /* 0x0000000000047202 */ /* 0x020fe20000000f00 */
[----:B-1----:R-:W-:-:S05]  /*21f60*/  BRA `(.L_x_999) ;  /* 0xffff546000007947 */ /* 0x002fca000383ffff */
.L_x_887:
[----:B------:R-:W-:Y:S01]  /*21f70*/  MOV R2, RZ ;  /* 0x000000ff00027202 */ /* 0x000fe20000000f00 */
[----:B-1----:R-:W-:Y:S01]  /*21f80*/  IMAD.MOV.U32 R0, RZ, RZ, R5 ;  /* 0x000000ffff007224 */ /* 0x002fe200078e0005 */
[----:B------:R-:W-:Y:S01]  /*21f90*/  MOV R3, 0x21fc0 ;  /* 0x00021fc000037802 */ /* 0x000fe20000000f00 */
[----:B------:R-:W-:Y:S02]  /*21fa0*/  IMAD.MOV.U32 R202, RZ, RZ, 0x181f ;  /* 0x0000181fffca7424 */ /* 0x000fe400078e00ff */
[----:B--2---:R-:W-:Y:S05]  /*21fb0*/  CALL.REL.NOINC `($__internal_14_$__cuda_sm70_shflsync_idx_p) ;  /* 0x000013d000007944 */ /* 0x004fea0003c00000 */
[----:B-1---5:R-:W-:-:S05]  /*21fc0*/  BRA `(.L_x_1000) ;  /* 0xffff542000007947 */ /* 0x022fca000383ffff */
.L_x_888:
[----:B------:R-:W-:Y:S02]  /*21fd0*/  MOV R0, 0x2 ;  /* 0x0000000200007802 */ /* 0x000fe40000000f00 */
[----:B------:R-:W-:Y:S02]  /*21fe0*/  MOV R2, 0x22000 ;  /* 0x0002200000027802 */ /* 0x000fe40000000f00 */
[----:B------:R-:W-:Y:S05]  /*21ff0*/  CALL.REL.NOINC `($__internal_13_$__cuda_sm70_shflsync_bfly_p) ;  /* 0x0000133000007944 */ /* 0x000fea0003c00000 */
[----:B------:R-:W-:-:S05]  /*22000*/  BRA `(.L_x_1001) ;  /* 0xffff566000007947 */ /* 0x000fca000383ffff */
.L_x_889:
        /* <DEDUP_REMOVED lines=13> */
.L_x_892:
[----:B------:R-:W-:Y:S01]  /*220e0*/  MOV R202, 0x181f ;  /* 0x0000181f00ca7802 */ /* 0x000fe20000000f00 */
[----:B------:R-:W-:Y:S01]  /*220f0*/  IMAD.MOV.U32 R2, RZ, RZ, RZ ;  /* 0x000000ffff027224 */ /* 0x000fe200078e00ff */
[----:B------:R-:W-:Y:S02]  /*22100*/  MOV R3, 0x22120 ;  /* 0x0002212000037802 */ /* 0x000fe40000000f00 */
[----:B-1234-:R-:W-:Y:S05]  /*22110*/  CALL.REL.NOINC `($__internal_14_$__cuda_sm70_shflsync_idx_p) ;  /* 0x0000127000007944 */ /* 0x01efea0003c00000 */
[----:B-1---5:R-:W-:-:S05]  /*22120*/  BRA `(.L_x_1003) ;  /* 0xffff69f000007947 */ /* 0x022fca000383ffff */
.L_x_895:
[----:B------:R-:W-:Y:S01]  /*22130*/  MOV R202, 0x181f ;  /* 0x0000181f00ca7802 */ /* 0x000fe20000000f00 */
[----:B------:R-:W-:Y:S01]  /*22140*/  IMAD.MOV.U32 R2, RZ, RZ, RZ ;  /* 0x000000ffff027224 */ /* 0x000fe200078e00ff */
[----:B------:R-:W-:Y:S02]  /*22150*/  MOV R3, 0x22170 ;  /* 0x0002217000037802 */ /* 0x000fe40000000f00 */
[----:B-1----:R-:W-:Y:S05]  /*22160*/  CALL.REL.NOINC `($__internal_14_$__cuda_sm70_shflsync_idx_p) ;  /* 0x0000122000007944 */ /* 0x002fea0003c00000 */
[----:B-----5:R-:W-:Y:S01]  /*22170*/  MOV R4, R0 ;  /* 0x0000000000047202 */ /* 0x020fe20000000f00 */
[----:B-1----:R-:W-:-:S05]  /*22180*/  BRA `(.L_x_1004) ;  /* 0xffff75a000007947 */ /* 0x002fca000383ffff */
.L_x_896:
[----:B------:R-:W-:Y:S01]  /*22190*/  MOV R2, RZ ;  /* 0x000000ff00027202 */ /* 0x000fe20000000f00 */
[----:B--2---:R-:W-:Y:S01]  /*221a0*/  IMAD.MOV.U32 R0, RZ, RZ, R5 ;  /* 0x000000ffff007224 */ /* 0x004fe200078e0005 */
[----:B------:R-:W-:Y:S01]  /*221b0*/  MOV R3, 0x221e0 ;  /* 0x000221e000037802 */ /* 0x000fe20000000f00 */
[----:B------:R-:W-:Y:S02]  /*221c0*/  IMAD.MOV.U32 R202, RZ, RZ, 0x181f ;  /* 0x0000181fffca7424 */ /* 0x000fe400078e00ff */
[----:B-1-3--:R-:W-:Y:S05]  /*221d0*/  CALL.REL.NOINC `($__internal_14_$__cuda_sm70_shflsync_idx_p) ;  /* 0x000011b000007944 */ /* 0x00afea0003c00000 */
[----:B-1---5:R-:W-:-:S05]  /*221e0*/  BRA `(.L_x_1005) ;  /* 0xffff756000007947 */ /* 0x022fca000383ffff */
.L_x_897:
[----:B------:R-:W-:Y:S01]  /*221f0*/  MOV R2, RZ ;  /* 0x000000ff00027202 */ /* 0x000fe20000000f00 */
[----:B------:R-:W-:Y:S01]  /*22200*/  IMAD.MOV.U32 R0, RZ, RZ, R4 ;  /* 0x000000ffff007224 */ /* 0x000fe200078e0004 */
[----:B------:R-:W-:Y:S01]  /*22210*/  MOV R3, 0x22240 ;  /* 0x0002224000037802 */ /* 0x000fe20000000f00 */
[----:B------:R-:W-:Y:S02]  /*22220*/  IMAD.MOV.U32 R202, RZ, RZ, 0x1c1f ;  /* 0x00001c1fffca7424 */ /* 0x000fe400078e00ff */
[----:B-1----:R-:W-:Y:S05]  /*22230*/  CALL.REL.NOINC `($__internal_14_$__cuda_sm70_shflsync_idx_p) ;  /* 0x0000115000007944 */ /* 0x002fea0003c00000 */
[----:B------:R-:W-:Y:S01]  /*22240*/  MOV R3, R0 ;  /* 0x0000000000037202 */ /* 0x000fe20000000f00 */
[----:B-1---5:R-:W-:-:S05]  /*22250*/  BRA `(.L_x_1006) ;  /* 0xffff76d000007947 */ /* 0x022fca000383ffff */
.L_x_902:
[----:B------:R-:W-:Y:S01]  /*22260*/  MOV R2, 0x1 ;  /* 0x0000000100027802 */ /* 0x000fe20000000f00 */
[----:B------:R-:W-:Y:S01]  /*22270*/  IMAD.MOV.U32 R0, RZ, RZ, R4 ;  /* 0x000000ffff007224 */ /* 0x000fe200078e0004 */
[----:B------:R-:W-:Y:S01]  /*22280*/  MOV R3, 0x222b0 ;  /* 0x000222b000037802 */ /* 0x000fe20000000f00 */
[----:B------:R-:W-:Y:S02]  /*22290*/  IMAD.MOV.U32 R202, RZ, RZ, 0x1c1f ;  /* 0x00001c1fffca7424 */ /* 0x000fe400078e00ff */
[----:B-12---:R-:W-:Y:S05]  /*222a0*/  CALL.REL.NOINC `($__internal_14_$__cuda_sm70_shflsync_idx_p) ;  /* 0x000010e000007944 */ /* 0x006fea0003c00000 */
[----:B------:R-:W-:Y:S01]  /*222b0*/  MOV R3, R0 ;  /* 0x0000000000037202 */ /* 0x000fe20000000f00 */
[----:B-1---5:R-:W-:-:S05]  /*222c0*/  BRA `(.L_x_1007) ;  /* 0xffff79f000007947 */ /* 0x022fca000383ffff */
.L_x_907:
[----:B------:R-:W-:Y:S02]  /*222d0*/  MOV R0, 0x2 ;  /* 0x0000000200007802 */ /* 0x000fe40000000f00 */
[----:B------:R-:W-:Y:S02]  /*222e0*/  MOV R2, 0x22300 ;  /* 0x0002230000027802 */ /* 0x000fe40000000f00 */
[----:B------:R-:W-:Y:S05]  /*222f0*/  CALL.REL.NOINC `($__internal_13_$__cuda_sm70_shflsync_bfly_p) ;  /* 0x0000103000007944 */ /* 0x000fea0003c00000 */
[----:B------:R-:W-:-:S05]  /*22300*/  BRA `(.L_x_1008) ;  /* 0xffff7e3000007947 */ /* 0x000fca000383ffff */
.L_x_908:
        /* <DEDUP_REMOVED lines=13> */
.L_x_910:
[----:B------:R-:W-:Y:S01]  /*223e0*/  IMAD.MOV.U32 R4, RZ, RZ, R204 ;  /* 0x000000ffff047224 */ /* 0x000fe200078e00cc */
[----:B------:R-:W-:-:S02]  /*223f0*/  MOV R0, 0x2 ;  /* 0x0000000200007802 */ /* 0x000fc40000000f00 */
[----:B------:R-:W-:Y:S02]  /*22400*/  MOV R2, 0x22420 ;  /* 0x0002242000027802 */ /* 0x000fe40000000f00 */
[----:B------:R-:W-:Y:S05]  /*22410*/  CALL.REL.NOINC `($__internal_13_$__cuda_sm70_shflsync_bfly_p) ;  /* 0x00000f1000007944 */ /* 0x000fea0003c00000 */
[----:B------:R-:W-:Y:S05]  /*22420*/  BRA `(.L_x_1010) ;  /* 0xffff90a000007947 */ /* 0x000fea000383ffff */
.L_x_911:
[----:B------:R-:W-:Y:S01]  /*22430*/  IMAD.MOV.U32 R4, RZ, RZ, R6 ;  /* 0x000000ffff047224 */ /* 0x000fe200078e0006 */
[----:B------:R-:W-:Y:S02]  /*22440*/  MOV R0, 0x1 ;  /* 0x0000000100007802 */ /* 0x000fe40000000f00 */
[----:B------:R-:W-:Y:S02]  /*22450*/  MOV R2, 0x22470 ;  /* 0x0002247000027802 */ /* 0x000fe40000000f00 */
[----:B-1----:R-:W-:Y:S05]  /*22460*/  CALL.REL.NOINC `($__internal_13_$__cuda_sm70_shflsync_bfly_p) ;  /* 0x00000ec000007944 */ /* 0x002fea0003c00000 */
[----:B------:R-:W-:Y:S01]  /*22470*/  FADD.FTZ R6, R6, R0 ;  /* 0x0000000006067221 */ /* 0x000fe20000010000 */
[----:B------:R-:W-:Y:S02]  /*22480*/  MOV R4, R203 ;  /* 0x000000cb00047202 */ /* 0x000fe40000000f00 */
[----:B------:R-:W-:Y:S02]  /*22490*/  MOV R0, 0x2 ;  /* 0x0000000200007802 */ /* 0x000fe40000000f00 */
[----:B------:R-:W-:Y:S02]  /*224a0*/  MOV R2, 0x224c0 ;  /* 0x000224c000027802 */ /* 0x000fe40000000f00 */
[----:B------:R-:W-:Y:S05]  /*224b0*/  CALL.REL.NOINC `($__internal_13_$__cuda_sm70_shflsync_bfly_p) ;  /* 0x00000e7000007944 */ /* 0x000fea0003c00000 */
[----:B------:R-:W-:Y:S01]  /*224c0*/  FADD.FTZ R4, R203, R0 ;  /* 0x00000000cb047221 */ /* 0x000fe20000010000 */
[----:B------:R-:W-:Y:S02]  /*224d0*/  MOV R0, 0x1 ;  /* 0x0000000100007802 */ /* 0x000fe40000000f00 */
[----:B------:R-:W-:-:S02]  /*224e0*/  MOV R2, 0x22500 ;  /* 0x0002250000027802 */ /* 0x000fc40000000f00 */
[----:B------:R-:W-:Y:S05]  /*224f0*/  CALL.REL.NOINC `($__internal_13_$__cuda_sm70_shflsync_bfly_p) ;  /* 0x00000e3000007944 */ /* 0x000fea0003c00000 */
[----:B------:R-:W-:Y:S01]  /*22500*/  MOV R3, R0 ;  /* 0x0000000000037202 */ /* 0x000fe20000000f00 */
[----:B------:R-:W-:Y:S05]  /*22510*/  BRA `(.L_x_1011) ;  /* 0xffff902000007947 */ /* 0x000fea000383ffff */
.L_x_918:
[----:B--234-:R-:W-:Y:S01]  /*22520*/  IMAD.MOV.U32 R0, RZ, RZ, R13 ;  /* 0x000000ffff007224 */ /* 0x01cfe200078e000d */
[----:B------:R-:W-:Y:S01]  /*22530*/  MOV R2, RZ ;  /* 0x000000ff00027202 */ /* 0x000fe20000000f00 */
[----:B------:R-:W-:Y:S01]  /*22540*/  IMAD.MOV.U32 R202, RZ, RZ, 0x181f ;  /* 0x0000181fffca7424 */ /* 0x000fe200078e00ff */
[----:B------:R-:W-:-:S02]  /*22550*/  MOV R3, 0x22570 ;  /* 0x0002257000037802 */ /* 0x000fc40000000f00 */
[----:B-1----:R-:W-:Y:S05]  /*22560*/  CALL.REL.NOINC `($__internal_14_$__cuda_sm70_shflsync_idx_p) ;  /* 0x00000e2000007944 */ /* 0x002fea0003c00000 */
[----:B-----5:R-:W-:Y:S01]  /*22570*/  MOV R4, R0 ;  /* 0x0000000000047202 */ /* 0x020fe20000000f00 */
[----:B-1----:R-:W-:Y:S05]  /*22580*/  BRA `(.L_x_1012) ;  /* 0xffffab3000007947 */ /* 0x002fea000383ffff */
.L_x_919:
[----:B------:R-:W-:Y:S01]  /*22590*/  IMAD.MOV.U32 R0, RZ, RZ, R14 ;  /* 0x000000ffff007224 */ /* 0x000fe200078e000e */
[----:B------:R-:W-:Y:S01]  /*225a0*/  MOV R2, RZ ;  /* 0x000000ff00027202 */ /* 0x000fe20000000f00 */
[----:B------:R-:W-:Y:S01]  /*225b0*/  IMAD.MOV.U32 R202, RZ, RZ, 0x181f ;  /* 0x0000181fffca7424 */ /* 0x000fe200078e00ff */
[----:B------:R-:W-:-:S02]  /*225c0*/  MOV R3, 0x225e0 ;  /* 0x000225e000037802 */ /* 0x000fc40000000f00 */
[----:B-123--:R-:W-:Y:S05]  /*225d0*/  CALL.REL.NOINC `($__internal_14_$__cuda_sm70_shflsync_idx_p) ;  /* 0x00000db000007944 */ /* 0x00efea0003c00000 */
[----:B-1---5:R-:W-:Y:S05]  /*225e0*/  BRA `(.L_x_1013) ;  /* 0xffffaaf000007947 */ /* 0x022fea000383ffff */
.L_x_922:
[----:B--2---:R-:W-:Y:S01]  /*225f0*/  IMAD.MOV.U32 R0, RZ, RZ, R13 ;  /* 0x000000ffff007224 */ /* 0x004fe200078e000d */
[----:B------:R-:W-:Y:S01]  /*22600*/  MOV R2, 0x1 ;  /* 0x0000000100027802 */ /* 0x000fe20000000f00 */
[----:B------:R-:W-:Y:S01]  /*22610*/  IMAD.MOV.U32 R202, RZ, RZ, 0x181f ;  /* 0x0000181fffca7424 */ /* 0x000fe200078e00ff */
[----:B------:R-:W-:-:S02]  /*22620*/  MOV R3, 0x22640 ;  /* 0x0002264000037802 */ /* 0x000fc40000000f00 */
[----:B-1-34-:R-:W-:Y:S05]  /*22630*/  CALL.REL.NOINC `($__internal_14_$__cuda_sm70_shflsync_idx_p) ;  /* 0x00000d5000007944 */ /* 0x01afea0003c00000 */
[----:B-----5:R-:W-:Y:S01]  /*22640*/  IMAD.MOV.U32 R4, RZ, RZ, R0 ;  /* 0x000000ffff047224 */ /* 0x020fe200078e0000 */
[----:B------:R-:W-:Y:S01]  /*22650*/  MOV R2, 0x1 ;  /* 0x0000000100027802 */ /* 0x000fe20000000f00 */
[----:B------:R-:W-:Y:S01]  /*22660*/  IMAD.MOV.U32 R0, RZ, RZ, R14 ;  /* 0x000000ffff007224 */ /* 0x000fe200078e000e */
[----:B------:R-:W-:-:S02]  /*22670*/  MOV R202, 0x181f ;  /* 0x0000181f00ca7802 */ /* 0x000fc40000000f00 */
[----:B------:R-:W-:Y:S02]  /*22680*/  MOV R3, 0x226a0 ;  /* 0x000226a000037802 */ /* 0x000fe40000000f00 */
[----:B-1----:R-:W-:Y:S05]  /*22690*/  CALL.REL.NOINC `($__internal_14_$__cuda_sm70_shflsync_idx_p) ;  /* 0x00000cf000007944 */ /* 0x002fea0003c00000 */
[----:B-1---5:R-:W-:Y:S05]  /*226a0*/  BRA `(.L_x_1014) ;  /* 0xffffaba000007947 */ /* 0x022fea000383ffff */
.L_x_925:
[----:B--2---:R-:W-:Y:S01]  /*226b0*/  IMAD.MOV.U32 R0, RZ, RZ, R13 ;  /* 0x000000ffff007224 */ /* 0x004fe200078e000d */
[----:B------:R-:W-:Y:S01]  /*226c0*/  MOV R2, 0x2 ;  /* 0x0000000200027802 */ /* 0x000fe20000000f00 */
[----:B------:R-:W-:Y:S01]  /*226d0*/  IMAD.MOV.U32 R202, RZ, RZ, 0x181f ;  /* 0x0000181fffca7424 */ /* 0x000fe200078e00ff */
[----:B------:R-:W-:Y:S02]  /*226e0*/  MOV R3, 0x22700 ;  /* 0x0002270000037802 */ /* 0x000fe40000000f00 */
[----:B-1-34-:R-:W-:Y:S05]  /*226f0*/  CALL.REL.NOINC `($__internal_14_$__cuda_sm70_shflsync_idx_p) ;  /* 0x00000c9000007944 */ /* 0x01afea0003c00000 */
[----:B-----5:R-:W-:Y:S01]  /*22700*/  MOV R4, R0 ;  /* 0x0000000000047202 */ /* 0x020fe20000000f00 */
[----:B-1----:R-:W-:Y:S05]  /*22710*/  BRA `(.L_x_1015) ;  /* 0xffffaca000007947 */ /* 0x002fea000383ffff */
.L_x_926:
[----:B--2---:R-:W-:Y:S01]  /*22720*/  IMAD.MOV.U32 R0, RZ, RZ, R14 ;  /* 0x000000ffff007224 */ /* 0x004fe200078e000e */
[----:B------:R-:W-:Y:S01]  /*22730*/  MOV R2, 0x2 ;  /* 0x0000000200027802 */ /* 0x000fe20000000f00 */
[----:B------:R-:W-:Y:S01]  /*22740*/  IMAD.MOV.U32 R202, RZ, RZ, 0x181f ;  /* 0x0000181fffca7424 */ /* 0x000fe200078e00ff */
[----:B------:R-:W-:Y:S02]  /*22750*/  MOV R3, 0x22770 ;  /* 0x0002277000037802 */ /* 0x000fe40000000f00 */
[----:B-1-34-:R-:W-:Y:S05]  /*22760*/  CALL.REL.NOINC `($__internal_14_$__cuda_sm70_shflsync_idx_p) ;  /* 0x00000c2000007944 */ /* 0x01afea0003c00000 */
[----:B-1---5:R-:W-:Y:S05]  /*22770*/  BRA `(.L_x_1016) ;  /* 0xffffac6000007947 */ /* 0x022fea000383ffff */
.L_x_929:
[----:B----4-:R-:W-:Y:S01]  /*22780*/  IMAD.MOV.U32 R0, RZ, RZ, R13 ;  /* 0x000000ffff007224 */ /* 0x010fe200078e000d */
[----:B---3--:R-:W-:Y:S01]  /*22790*/  MOV R2, 0x3 ;  /* 0x0000000300027802 */ /* 0x008fe20000000f00 */
[----:B------:R-:W-:Y:S01]  /*227a0*/  IMAD.MOV.U32 R202, RZ, RZ, 0x181f ;  /* 0x0000181fffca7424 */ /* 0x000fe200078e00ff */
[----:B------:R-:W-:-:S02]  /*227b0*/  MOV R3, 0x227d0 ;  /* 0x000227d000037802 */ /* 0x000fc40000000f00 */
[----:B-12---:R-:W-:Y:S05]  /*227c0*/  CALL.REL.NOINC `($__internal_14_$__cuda_sm70_shflsync_idx_p) ;  /* 0x00000bc000007944 */ /* 0x006fea0003c00000 */
[----:B-----5:R-:W-:Y:S01]  /*227d0*/  IMAD.MOV.U32 R4, RZ, RZ, R0 ;  /* 0x000000ffff047224 */ /* 0x020fe200078e0000 */
[----:B------:R-:W-:Y:S01]  /*227e0*/  MOV R2, 0x3 ;  /* 0x0000000300027802 */ /* 0x000fe20000000f00 */
[----:B------:R-:W-:Y:S01]  /*227f0*/  IMAD.MOV.U32 R0, RZ, RZ, R14 ;  /* 0x000000ffff007224 */ /* 0x000fe200078e000e */
[----:B------:R-:W-:-:S02]  /*22800*/  MOV R202, 0x181f ;  /* 0x0000181f00ca7802 */ /* 0x000fc40000000f00 */
[----:B------:R-:W-:Y:S02]  /*22810*/  MOV R3, 0x22830 ;  /* 0x0002283000037802 */ /* 0x000fe40000000f00 */
[----:B-1----:R-:W-:Y:S05]  /*22820*/  CALL.REL.NOINC `($__internal_14_$__cuda_sm70_shflsync_idx_p) ;  /* 0x00000b6000007944 */ /* 0x002fea0003c00000 */
[----:B-1---5:R-:W-:Y:S05]  /*22830*/  BRA `(.L_x_1017) ;  /* 0xffffad2000007947 */ /* 0x022fea000383ffff */
.L_x_931:
[----:B------:R-:W-:Y:S01]  /*22840*/  IMAD.MOV.U32 R0, RZ, RZ, R5 ;  /* 0x000000ffff007224 */ /* 0x000fe200078e0005 */
[----:B------:R-:W-:Y:S01]  /*22850*/  MOV R2, RZ ;  /* 0x000000ff00027202 */ /* 0x000fe20000000f00 */
[----:B------:R-:W-:Y:S01]  /*22860*/  IMAD.MOV.U32 R202, RZ, RZ, 0x1c1f ;  /* 0x00001c1fffca7424 */ /* 0x000fe200078e00ff */
[----:B------:R-:W-:Y:S02]  /*22870*/  MOV R3, 0x22890 ;  /* 0x0002289000037802 */ /* 0x000fe40000000f00 */
[----:B------:R-:W-:Y:S05]  /*22880*/  CALL.REL.NOINC `($__internal_14_$__cuda_sm70_shflsync_idx_p) ;  /* 0x00000b0000007944 */ /* 0x000fea0003c00000 */
[----:B-----5:R-:W-:Y:S01]  /*22890*/  MOV R4, R0 ;  /* 0x0000000000047202 */ /* 0x020fe20000000f00 */
[----:B-1----:R-:W-:Y:S05]  /*228a0*/  BRA `(.L_x_1018) ;  /* 0xffffb01000007947 */ /* 0x002fea000383ffff */
.L_x_932:
[----:B------:R-:W-:Y:S01]  /*228b0*/  IMAD.MOV.U32 R0, RZ, RZ, R12 ;  /* 0x000000ffff007224 */ /* 0x000fe200078e000c */
[----:B------:R-:W-:Y:S01]  /*228c0*/  MOV R2, RZ ;  /* 0x000000ff00027202 */ /* 0x000fe20000000f00 */
[----:B------:R-:W-:Y:S01]  /*228d0*/  IMAD.MOV.U32 R202, RZ, RZ, 0x1c1f ;  /* 0x00001c1fffca7424 */ /* 0x000fe200078e00ff */
[----:B------:R-:W-:Y:S02]  /*228e0*/  MOV R3, 0x22900 ;  /* 0x0002290000037802 */ /* 0x000fe40000000f00 */
[----:B-12---:R-:W-:Y:S05]  /*228f0*/  CALL.REL.NOINC `($__internal_14_$__cuda_sm70_shflsync_idx_p) ;  /* 0x00000a9000007944 */ /* 0x006fea0003c00000 */
[----:B-1---5:R-:W-:Y:S05]  /*22900*/  BRA `(.L_x_1019) ;  /* 0xffffafd000007947 */ /* 0x022fea000383ffff */
.L_x_935:
[----:B----4-:R-:W-:Y:S01]  /*22910*/  IMAD.MOV.U32 R0, RZ, RZ, R5 ;  /* 0x000000ffff007224 */ /* 0x010fe200078e0005 */
[----:B------:R-:W-:Y:S01]  /*22920*/  MOV R2, 0x1 ;  /* 0x0000000100027802 */ /* 0x000fe20000000f00 */
[----:B------:R-:W-:Y:S01]  /*22930*/  IMAD.MOV.U32 R202, RZ, RZ, 0x1c1f ;  /* 0x00001c1fffca7424 */ /* 0x000fe200078e00ff */
[----:B------:R-:W-:-:S02]  /*22940*/  MOV R3, 0x22960 ;  /* 0x0002296000037802 */ /* 0x000fc40000000f00 */
[----:B-123--:R-:W-:Y:S05]  /*22950*/  CALL.REL.NOINC `($__internal_14_$__cuda_sm70_shflsync_idx_p) ;  /* 0x00000a3000007944 */ /* 0x00efea0003c00000 */
[----:B-----5:R-:W-:Y:S01]  /*22960*/  IMAD.MOV.U32 R4, RZ, RZ, R0 ;  /* 0x000000ffff047224 */ /* 0x020fe200078e0000 */
[----:B------:R-:W-:Y:S01]  /*22970*/  MOV R2, 0x1 ;  /* 0x0000000100027802 */ /* 0x000fe20000000f00 */
[----:B------:R-:W-:Y:S01]  /*22980*/  IMAD.MOV.U32 R0, RZ, RZ, R12 ;  /* 0x000000ffff007224 */ /* 0x000fe200078e000c */
[----:B------:R-:W-:-:S02]  /*22990*/  MOV R202, 0x1c1f ;  /* 0x00001c1f00ca7802 */ /* 0x000fc40000000f00 */
[----:B------:R-:W-:Y:S02]  /*229a0*/  MOV R3, 0x229c0 ;  /* 0x000229c000037802 */ /* 0x000fe40000000f00 */
[----:B-1----:R-:W-:Y:S05]  /*229b0*/  CALL.REL.NOINC `($__internal_14_$__cuda_sm70_shflsync_idx_p) ;  /* 0x000009d000007944 */ /* 0x002fea0003c00000 */
[----:B-1---5:R-:W-:Y:S05]  /*229c0*/  BRA `(.L_x_1020) ;  /* 0xffffbc5000007947 */ /* 0x022fea000383ffff */
.L_x_939:
[----:B------:R-:W-:Y:S01]  /*229d0*/  IMAD.MOV.U32 R0, RZ, RZ, R5 ;  /* 0x000000ffff007224 */ /* 0x000fe200078e0005 */
[----:B------:R-:W-:Y:S01]  /*229e0*/  MOV R2, RZ ;  /* 0x000000ff00027202 */ /* 0x000fe20000000f00 */
[----:B------:R-:W-:Y:S01]  /*229f0*/  IMAD.MOV.U32 R202, RZ, RZ, 0x181f ;  /* 0x0000181fffca7424 */ /* 0x000fe200078e00ff */
[----:B------:R-:W-:Y:S02]  /*22a00*/  MOV R3, 0x22a20 ;  /* 0x00022a2000037802 */ /* 0x000fe40000000f00 */
[----:B------:R-:W-:Y:S05]  /*22a10*/  CALL.REL.NOINC `($__internal_14_$__cuda_sm70_shflsync_idx_p) ;  /* 0x0000097000007944 */ /* 0x000fea0003c00000 */
[----:B-----5:R-:W-:Y:S01]  /*22a20*/  MOV R4, R0 ;  /* 0x0000000000047202 */ /* 0x020fe20000000f00 */
[----:B-1----:R-:W-:Y:S05]  /*22a30*/  BRA `(.L_x_1021) ;  /* 0xffffd0e000007947 */ /* 0x002fea000383ffff */
.L_x_940:
[----:B------:R-:W-:Y:S01]  /*22a40*/  IMAD.MOV.U32 R0, RZ, RZ, R14 ;  /* 0x000000ffff007224 */ /* 0x000fe200078e000e */
[----:B------:R-:W-:Y:S01]  /*22a50*/  MOV R2, RZ ;  /* 0x000000ff00027202 */ /* 0x000fe20000000f00 */
[----:B------:R-:W-:Y:S01]  /*22a60*/  IMAD.MOV.U32 R202, RZ, RZ, 0x181f ;  /* 0x0000181fffca7424 */ /* 0x000fe200078e00ff */
[----:B------:R-:W-:Y:S02]  /*22a70*/  MOV R3, 0x22a90 ;  /* 0x00022a9000037802 */ /* 0x000fe40000000f00 */
[----:B-12---:R-:W-:Y:S05]  /*22a80*/  CALL.REL.NOINC `($__internal_14_$__cuda_sm70_shflsync_idx_p) ;  /* 0x0000090000007944 */ /* 0x006fea0003c00000 */
[----:B-1---5:R-:W-:Y:S05]  /*22a90*/  BRA `(.L_x_1022) ;  /* 0xffffd0a000007947 */ /* 0x022fea000383ffff */
.L_x_943:
[----:B----4-:R-:W-:Y:S01]  /*22aa0*/  IMAD.MOV.U32 R0, RZ, RZ, R5 ;  /* 0x000000ffff007224 */ /* 0x010fe200078e0005 */
[----:B--2---:R-:W-:Y:S01]  /*22ab0*/  MOV R2, 0x1 ;  /* 0x0000000100027802 */ /* 0x004fe20000000f00 */
[----:B------:R-:W-:Y:S01]  /*22ac0*/  IMAD.MOV.U32 R202, RZ, RZ, 0x181f ;  /* 0x0000181fffca7424 */ /* 0x000fe200078e00ff */
[----:B------:R-:W-:-:S02]  /*22ad0*/  MOV R3, 0x22af0 ;  /* 0x00022af000037802 */ /* 0x000fc40000000f00 */
[----:B-1-3--:R-:W-:Y:S05]  /*22ae0*/  CALL.REL.NOINC `($__internal_14_$__cuda_sm70_shflsync_idx_p) ;  /* 0x000008a000007944 */ /* 0x00afea0003c00000 */
[----:B-----5:R-:W-:Y:S01]  /*22af0*/  IMAD.MOV.U32 R4, RZ, RZ, R0 ;  /* 0x000000ffff047224 */ /* 0x020fe200078e0000 */
[----:B------:R-:W-:Y:S01]  /*22b00*/  MOV R2, 0x1 ;  /* 0x0000000100027802 */ /* 0x000fe20000000f00 */
[----:B------:R-:W-:Y:S01]  /*22b10*/  IMAD.MOV.U32 R0, RZ, RZ, R14 ;  /* 0x000000ffff007224 */ /* 0x000fe200078e000e */
[----:B------:R-:W-:-:S02]  /*22b20*/  MOV R202, 0x181f ;  /* 0x0000181f00ca7802 */ /* 0x000fc40000000f00 */
[----:B------:R-:W-:Y:S02]  /*22b30*/  MOV R3, 0x22b50 ;  /* 0x00022b5000037802 */ /* 0x000fe40000000f00 */
[----:B-1----:R-:W-:Y:S05]  /*22b40*/  CALL.REL.NOINC `($__internal_14_$__cuda_sm70_shflsync_idx_p) ;  /* 0x0000084000007944 */ /* 0x002fea0003c00000 */
[----:B-1---5:R-:W-:Y:S05]  /*22b50*/  BRA `(.L_x_1023) ;  /* 0xffffd16000007947 */ /* 0x022fea000383ffff */
.L_x_946:
[----:B----4-:R-:W-:Y:S01]  /*22b60*/  IMAD.MOV.U32 R0, RZ, RZ, R5 ;  /* 0x000000ffff007224 */ /* 0x010fe200078e0005 */
[----:B-1----:R-:W-:Y:S01]  /*22b70*/  MOV R2, 0x2 ;  /* 0x0000000200027802 */ /* 0x002fe20000000f00 */
[----:B------:R-:W-:Y:S01]  /*22b80*/  IMAD.MOV.U32 R202, RZ, RZ, 0x181f ;  /* 0x0000181fffca7424 */ /* 0x000fe200078e00ff */
[----:B------:R-:W-:Y:S02]  /*22b90*/  MOV R3, 0x22bb0 ;  /* 0x00022bb000037802 */ /* 0x000fe40000000f00 */
[----:B--23--:R-:W-:Y:S05]  /*22ba0*/  CALL.REL.NOINC `($__internal_14_$__cuda_sm70_shflsync_idx_p) ;  /* 0x000007e000007944 */ /* 0x00cfea0003c00000 */
[----:B-----5:R-:W-:Y:S01]  /*22bb0*/  MOV R4, R0 ;  /* 0x0000000000047202 */ /* 0x020fe20000000f00 */
[----:B-1----:R-:W-:Y:S05]  /*22bc0*/  BRA `(.L_x_1024) ;  /* 0xffffd26000007947 */ /* 0x002fea000383ffff */
.L_x_947:
[----:B----4-:R-:W-:Y:S01]  /*22bd0*/  IMAD.MOV.U32 R0, RZ, RZ, R14 ;  /* 0x000000ffff007224 */ /* 0x010fe200078e000e */
[----:B------:R-:W-:Y:S01]  /*22be0*/  MOV R2, 0x2 ;  /* 0x0000000200027802 */ /* 0x000fe20000000f00 */
[----:B------:R-:W-:Y:S01]  /*22bf0*/  IMAD.MOV.U32 R202, RZ, RZ, 0x181f ;  /* 0x0000181fffca7424 */ /* 0x000fe200078e00ff */
[----:B------:R-:W-:Y:S02]  /*22c00*/  MOV R3, 0x22c20 ;  /* 0x00022c2000037802 */ /* 0x000fe40000000f00 */
[----:B-123--:R-:W-:Y:S05]  /*22c10*/  CALL.REL.NOINC `($__internal_14_$__cuda_sm70_shflsync_idx_p) ;  /* 0x0000077000007944 */ /* 0x00efea0003c00000 */
[----:B-1---5:R-:W-:Y:S05]  /*22c20*/  BRA `(.L_x_1025) ;  /* 0xffffd22000007947 */ /* 0x022fea000383ffff */
.L_x_950:
[----:B-1----:R-:W-:Y:S01]  /*22c30*/  IMAD.MOV.U32 R0, RZ, RZ, R5 ;  /* 0x000000ffff007224 */ /* 0x002fe200078e0005 */
[----:B------:R-:W-:Y:S01]  /*22c40*/  MOV R2, 0x3 ;  /* 0x0000000300027802 */ /* 0x000fe20000000f00 */
[----:B------:R-:W-:Y:S01]  /*22c50*/  IMAD.MOV.U32 R202, RZ, RZ, 0x181f ;  /* 0x0000181fffca7424 */ /* 0x000fe200078e00ff */
[----:B------:R-:W-:-:S02]  /*22c60*/  MOV R3, 0x22c80 ;  /* 0x00022c8000037802 */ /* 0x000fc40000000f00 */
[----:B--234-:R-:W-:Y:S05]  /*22c70*/  CALL.REL.NOINC `($__internal_14_$__cuda_sm70_shflsync_idx_p) ;  /* 0x0000071000007944 */ /* 0x01cfea0003c00000 */
[----:B-----5:R-:W-:Y:S01]  /*22c80*/  IMAD.MOV.U32 R4, RZ, RZ, R0 ;  /* 0x000000ffff047224 */ /* 0x020fe200078e0000 */
[----:B------:R-:W-:Y:S01]  /*22c90*/  MOV R2, 0x3 ;  /* 0x0000000300027802 */ /* 0x000fe20000000f00 */
[----:B------:R-:W-:Y:S01]  /*22ca0*/  IMAD.MOV.U32 R0, RZ, RZ, R14 ;  /* 0x000000ffff007224 */ /* 0x000fe200078e000e */
[----:B------:R-:W-:-:S02]  /*22cb0*/  MOV R202, 0x181f ;  /* 0x0000181f00ca7802 */ /* 0x000fc40000000f00 */
[----:B------:R-:W-:Y:S02]  /*22cc0*/  MOV R3, 0x22ce0 ;  /* 0x00022ce000037802 */ /* 0x000fe40000000f00 */
[----:B-1----:R-:W-:Y:S05]  /*22cd0*/  CALL.REL.NOINC `($__internal_14_$__cuda_sm70_shflsync_idx_p) ;  /* 0x000006b000007944 */ /* 0x002fea0003c00000 */
[----:B-1---5:R-:W-:Y:S05]  /*22ce0*/  BRA `(.L_x_1026) ;  /* 0xffffd2e000007947 */ /* 0x022fea000383ffff */
.L_x_952:
[----:B------:R-:W-:Y:S01]  /*22cf0*/  IMAD.MOV.U32 R0, RZ, RZ, R96 ;  /* 0x000000ffff007224 */ /* 0x000fe200078e0060 */
[----:B------:R-:W-:Y:S01]  /*22d00*/  MOV R2, RZ ;  /* 0x000000ff00027202 */ /* 0x000fe20000000f00 */
[----:B------:R-:W-:Y:S01]  /*22d10*/  IMAD.MOV.U32 R202, RZ, RZ, 0x1f ;  /* 0x0000001fffca7424 */ /* 0x000fe200078e00ff */
[----:B------:R-:W-:Y:S02]  /*22d20*/  MOV R3, 0x22d40 ;  /* 0x00022d4000037802 */ /* 0x000fe40000000f00 */
[----:B-12---:R-:W-:Y:S05]  /*22d30*/  CALL.REL.NOINC `($__internal_14_$__cuda_sm70_shflsync_idx_p) ;  /* 0x0000065000007944 */ /* 0x006fea0003c00000 */
[----:B------:R-:W-:Y:S01]  /*22d40*/  MOV R9, R0 ;  /* 0x0000000000097202 */ /* 0x000fe20000000f00 */
[----:B-1---5:R-:W-:Y:S05]  /*22d50*/  BRA `(.L_x_1027) ;  /* 0xffffd48000007947 */ /* 0x022fea000383ffff */
.L_x_953:
[----:B------:R-:W-:Y:S01]  /*22d60*/  IMAD.MOV.U32 R0, RZ, RZ, R96 ;  /* 0x000000ffff007224 */ /* 0x000fe200078e0060 */
[----:B------:R-:W-:Y:S01]  /*22d70*/  MOV R2, 0x1 ;  /* 0x0000000100027802 */ /* 0x000fe20000000f00 */
[----:B------:R-:W-:Y:S01]  /*22d80*/  IMAD.MOV.U32 R202, RZ, RZ, 0x1f ;  /* 0x0000001fffca7424 */ /* 0x000fe200078e00ff */
[----:B------:R-:W-:Y:S02]  /*22d90*/  MOV R3, 0x22db0 ;  /* 0x00022db000037802 */ /* 0x000fe40000000f00 */
[----:B-1234-:R-:W-:Y:S05]  /*22da0*/  CALL.REL.NOINC `($__internal_14_$__cuda_sm70_shflsync_idx_p) ;  /* 0x000005e000007944 */ /* 0x01efea0003c00000 */
[----:B------:R-:W-:Y:S01]  /*22db0*/  MOV R6, R0 ;  /* 0x0000000000067202 */ /* 0x000fe20000000f00 */
[----:B-1---5:R-:W-:Y:S05]  /*22dc0*/  BRA `(.L_x_1028) ;  /* 0xffffd43000007947 */ /* 0x022fea000383ffff */
.L_x_954:
[----:B------:R-:W-:Y:S02]  /*22dd0*/  MOV R3, 0x1 ;  /* 0x0000000100037802 */ /* 0x000fe40000000f00 */
[----:B------:R-:W-:-:S02]  /*22de0*/  MOV R2, 0x22e00 ;  /* 0x00022e0000027802 */ /* 0x000fc40000000f00 */
[----:B---34-:R-:W-:Y:S05]  /*22df0*/  CALL.REL.NOINC `($__internal_15_$__cuda_sm70_shflsync_up_p) ;  /* 0x0000061000007944 */ /* 0x018fea0003c00000 */
[----:B------:R-:W-:Y:S05]  /*22e00*/  BRA `(.L_x_1029) ;  /* 0xffffd51000007947 */ /* 0x000fea000383ffff */
.L_x_955:
[----:B------:R-:W-:Y:S02]  /*22e10*/  MOV R3, 0x2 ;  /* 0x0000000200037802 */ /* 0x000fe40000000f00 */
[----:B------:R-:W-:-:S02]  /*22e20*/  MOV R2, 0x22e40 ;  /* 0x00022e4000027802 */ /* 0x000fc40000000f00 */
[----:B---34-:R-:W-:Y:S05]  /*22e30*/  CALL.REL.NOINC `($__internal_15_$__cuda_sm70_shflsync_up_p) ;  /* 0x000005d000007944 */ /* 0x018fea0003c00000 */
[----:B------:R-:W-:Y:S02]  /*22e40*/  SEL R3, R4, RZ, P1 ;  /* 0x000000ff04037207 */ /* 0x000fe40000800000 */
[----:B------:R-:W-:-:S03]  /*22e50*/  MOV R2, 0x22e90 ;  /* 0x00022e9000027802 */ /* 0x000fc60000000f00 */
[----:B------:R-:W-:Y:S02]  /*22e60*/  IMAD.IADD R0, R0, 0x1, R3 ;  /* 0x0000000100007824 */ /* 0x000fe400078e0203 */
[----:B------:R-:W-:Y:S02]  /*22e70*/  IMAD.MOV.U32 R3, RZ, RZ, 0x4 ;  /* 0x00000004ff037424 */ /* 0x000fe400078e00ff */
        /* <DEDUP_REMOVED lines=19> */
.L_x_959:
[----:B------:R-:W-:Y:S02]  /*22fb0*/  MOV R3, 0x1 ;  /* 0x0000000100037802 */ /* 0x000fe40000000f00 */
[----:B------:R-:W-:Y:S02]  /*22fc0*/  MOV R2, 0x22fe0 ;  /* 0x00022fe000027802 */ /* 0x000fe40000000f00 */
[----:B---3--:R-:W-:Y:S05]  /*22fd0*/  CALL.REL.NOINC `($__internal_15_$__cuda_sm70_shflsync_up_p) ;  /* 0x0000043000007944 */ /* 0x008fea0003c00000 */
[----:B------:R-:W-:Y:S01]  /*22fe0*/  MOV R2, R4 ;  /* 0x0000000400027202 */ /* 0x000fe20000000f00 */
[----:B------:R-:W-:Y:S05]  /*22ff0*/  BRA `(.L_x_1031) ;  /* 0xffffd58000007947 */ /* 0x000fea000383ffff */
.L_x_960:
[----:B------:R-:W-:Y:S02]  /*23000*/  MOV R3, 0x2 ;  /* 0x0000000200037802 */ /* 0x000fe40000000f00 */
[----:B------:R-:W-:Y:S02]  /*23010*/  MOV R2, 0x23030 ;  /* 0x0002303000027802 */ /* 0x000fe40000000f00 */
[----:B---3--:R-:W-:Y:S05]  /*23020*/  CALL.REL.NOINC `($__internal_15_$__cuda_sm70_shflsync_up_p) ;  /* 0x000003e000007944 */ /* 0x008fea0003c00000 */
        /* <DEDUP_REMOVED lines=23> */
.L_x_962:
[----:B------:R-:W-:Y:S02]  /*231a0*/  SEL R0, RZ, 0x1, P0 ;  /* 0x00000001ff007807 */ /* 0x000fe40000000000 */
[----:B------:R-:W-:Y:S02]  /*231b0*/  MOV R2, 0x231d0 ;  /* 0x000231d000027802 */ /* 0x000fe40000000f00 */
[----:B-1-3--:R-:W-:Y:S05]  /*231c0*/  CALL.REL.NOINC `($__internal_16_$__cuda_sm70_votesync_ballot) ;  /* 0x000002a000007944 */ /* 0x00afea0003c00000 */
[----:B------:R-:W-:Y:S01]  /*231d0*/  MOV R10, R0 ;  /* 0x00000000000a7202 */ /* 0x000fe20000000f00 */
[----:B------:R-:W-:Y:S05]  /*231e0*/  BRA `(.L_x_1033) ;  /* 0xffffd52000007947 */ /* 0x000fea000383ffff */
.L_x_963:
[----:B------:R-:W-:Y:S01]  /*231f0*/  IMAD.MOV.U32 R0, RZ, RZ, R7 ;  /* 0x000000ffff007224 */ /* 0x000fe200078e0007 */
[----:B------:R-:W-:Y:S01]  /*23200*/  MOV R2, R6 ;  /* 0x0000000600027202 */ /* 0x000fe20000000f00 */
[----:B------:R-:W-:Y:S01]  /*23210*/  IMAD.MOV.U32 R202, RZ, RZ, 0x1f ;  /* 0x0000001fffca7424 */ /* 0x000fe200078e00ff */
[----:B------:R-:W-:Y:S02]  /*23220*/  MOV R3, 0x23240 ;  /* 0x0002324000037802 */ /* 0x000fe40000000f00 */
[----:B-1-3--:R-:W-:Y:S05]  /*23230*/  CALL.REL.NOINC `($__internal_14_$__cuda_sm70_shflsync_idx_p) ;  /* 0x0000015000007944 */ /* 0x00afea0003c00000 */
[----:B------:R-:W-:Y:S01]  /*23240*/  IMAD.MOV.U32 R7, RZ, RZ, R0 ;  /* 0x000000ffff077224 */ /* 0x000fe200078e0000 */
[----:B------:R-:W-:Y:S01]  /*23250*/  MOV R2, R6 ;  /* 0x0000000600027202 */ /* 0x000fe20000000f00 */
[----:B------:R-:W-:Y:S01]  /*23260*/  IMAD.MOV.U32 R0, RZ, RZ, R8 ;  /* 0x000000ffff007224 */ /* 0x000fe200078e0008 */
[----:B------:R-:W-:Y:S02]  /*23270*/  MOV R202, 0x1f ;  /* 0x0000001f00ca7802 */ /* 0x000fe40000000f00 */
[----:B------:R-:W-:-:S02]  /*23280*/  MOV R3, 0x232a0 ;  /* 0x000232a000037802 */ /* 0x000fc40000000f00 */
[----:B-1---5:R-:W-:Y:S05]  /*23290*/  CALL.REL.NOINC `($__internal_14_$__cuda_sm70_shflsync_idx_p) ;  /* 0x000000f000007944 */ /* 0x022fea0003c00000 */
[----:B------:R-:W-:Y:S01]  /*232a0*/  MOV R5, R0 ;  /* 0x0000000000057202 */ /* 0x000fe20000000f00 */
[----:B-1---5:R-:W-:Y:S05]  /*232b0*/  BRA `(.L_x_1034) ;  /* 0xffffd4a000007947 */ /* 0x022fea000383ffff */
.L_x_966:
[----:B------:R-:W-:Y:S01]  /*232c0*/  IMAD.MOV.U32 R0, RZ, RZ, R4 ;  /* 0x000000ffff007224 */ /* 0x000fe200078e0004 */
[----:B------:R-:W-:Y:S01]  /*232d0*/  MOV R2, R6 ;  /* 0x0000000600027202 */ /* 0x000fe20000000f00 */
[----:B------:R-:W-:Y:S01]  /*232e0*/  IMAD.MOV.U32 R202, RZ, RZ, 0x1f ;  /* 0x0000001fffca7424 */ /* 0x000fe200078e00ff */
[----:B------:R-:W-:-:S02]  /*232f0*/  MOV R3, 0x23310 ;  /* 0x0002331000037802 */ /* 0x000fc40000000f00 */
[----:B-1-34-:R-:W-:Y:S05]  /*23300*/  CALL.REL.NOINC `($__internal_14_$__cuda_sm70_shflsync_idx_p) ;  /* 0x0000008000007944 */ /* 0x01afea0003c00000 */
[----:B------:R-:W-:Y:S01]  /*23310*/  MOV R12, R0 ;  /* 0x00000000000c7202 */ /* 0x000fe20000000f00 */
[----:B-1---5:R-:W-:Y:S05]  /*23320*/  BRA `(.L_x_965) ;  /* 0xffffd49000007947 */ /* 0x022fea000383ffff */
        .weak           $__internal_13_$__cuda_sm70_shflsync_bfly_p
        .type           $__internal_13_$__cuda_sm70_shflsync_bfly_p,@function
        .size           $__internal_13_$__cuda_sm70_shflsync_bfly_p,($__internal_14_$__cuda_sm70_shflsync_idx_p - $__internal_13_$__cuda_sm70_shflsync_bfly_p)
$__internal_13_$__cuda_sm70_shflsync_bfly_p:
[----:B------:R-:W-:Y:S02]  /*23330*/  MOV R164, 0xffffffff ;  /* 0xffffffff00a47802 */ /* 0x000fe40000000f00 */
[----:B------:R-:W-:-:S02]  /*23340*/  MOV R3, 0x1f ;  /* 0x0000001f00037802 */ /* 0x000fc40000000f00 */
[----:B------:R-:W-:Y:S04]  /*23350*/  WARPSYNC R164 ;  /* 0x000000a400007348 */ /* 0x000fe80003800000 */
[----:B------:R1:W2:Y:S02]  /*23360*/  SHFL.BFLY PT, R0, R4, R0, R3 ;  /* 0x0c00000004007389 */ /* 0x0002a400000e0003 */
[----:B-1----:R-:W-:-:S04]  /*23370*/  MOV R3, 0x0 ;  /* 0x0000000000037802 */ /* 0x002fc80000000f00 */
[----:B--2---:R-:W-:Y:S05]  /*23380*/  RET.REL.NODEC R2 `(_ZN7cutlass13device_kernelIN5flash19enable_sm80_to_sm89INS1_16FlashAttnFwdSm80INS1_25CollectiveMainloopFwdSm80ILi8ELi1ELb0EN4cute5tupleIJNS5_1CILi128EEENS7_ILi32EEENS7_ILi256EEEEEELi256ENS_10bfloat16_tEfNS_4arch4Sm80ELb0ELb1ELb1ELb1ELb1ELb1ELb1ELb1EEENS1_21CollectiveEpilogueFwdINS6_IJS8_SA_S9_EEENS6_IJNS7_ILi1EEESI_SI_EEESC_SE_Li256ELb1ELb1ELb1ELb0EEENS1_36VarlenDynamicPersistentTileSchedulerILi128ELi32ELi256ELi256ELb1ELb1ELb0ELb1ELb0ELb1EEEEEEEEEvNT_6ParamsE) ;  /* 0xfffdcc7002007950 */ /* 0x004fea0003c3ffff */
        .weak           $__internal_14_$__cuda_sm70_shflsync_idx_p
        .type           $__internal_14_$__cuda_sm70_shflsync_idx_p,@function
        .size           $__internal_14_$__cuda_sm70_shflsync_idx_p,($__internal_15_$__cuda_sm70_shflsync_up_p - $__internal_14_$__cuda_sm70_shflsync_idx_p)
$__internal_14_$__cuda_sm70_shflsync_idx_p:
[----:B------:R1:W-:Y:S02]  /*23390*/  STL [R1+0x44], R4 ;  /* 0x0000440401007387 */ /* 0x0003e40000100800 */
[----:B-1----:R-:W-:-:S04]  /*233a0*/  MOV R4, 0xffffffff ;  /* 0xffffffff00047802 */ /* 0x002fc80000000f00 */
[----:B------:R-:W-:Y:S04]  /*233b0*/  WARPSYNC R4 ;  /* 0x0000000400007348 */ /* 0x000fe80003800000 */
[----:B------:R1:W2:Y:S04]  /*233c0*/  SHFL.IDX PT, R0, R0, R2, R202 ;  /* 0x0000000200007389 */ /* 0x0002a800000e00ca */
[----:B-1----:R1:W5:Y:S01]  /*233d0*/  LDL.LU R4, [R1+0x44] ;  /* 0x0000440001047983 */ /* 0x0023620000300800 */
[----:B------:R-:W-:Y:S02]  /*233e0*/  MOV R2, R3 ;  /* 0x0000000300027202 */ /* 0x000fe40000000f00 */
[----:B------:R-:W-:-:S04]  /*233f0*/  MOV R3, 0x0 ;  /* 0x0000000000037802 */ /* 0x000fc80000000f00 */
[----:B--2---:R-:W-:Y:S05]  /*23400*/  RET.REL.NODEC R2 `(_ZN7cutlass13device_kernelIN5flash19enable_sm80_to_sm89INS1_16FlashAttnFwdSm80INS1_25CollectiveMainloopFwdSm80ILi8ELi1ELb0EN4cute5tupleIJNS5_1CILi128EEENS7_ILi32EEENS7_ILi256EEEEEELi256ENS_10bfloat16_tEfNS_4arch4Sm80ELb0ELb1ELb1ELb1ELb1ELb1ELb1ELb1EEENS1_21CollectiveEpilogueFwdINS6_IJS8_SA_S9_EEENS6_IJNS7_ILi1EEESI_SI_EEESC_SE_Li256ELb1ELb1ELb1ELb0EEENS1_36VarlenDynamicPersistentTileSchedulerILi128ELi32ELi256ELi256ELb1ELb1ELb0ELb1ELb0ELb1EEEEEEEEEvNT_6ParamsE) ;  /* 0xfffdcbf002007950 */ /* 0x004fea0003c3ffff */
        .weak           $__internal_15_$__cuda_sm70_shflsync_up_p
        .type           $__internal_15_$__cuda_sm70_shflsync_up_p,@function
        .size           $__internal_15_$__cuda_sm70_shflsync_up_p,($__internal_16_$__cuda_sm70_votesync_ballot - $__internal_15_$__cuda_sm70_shflsync_up_p)
$__internal_15_$__cuda_sm70_shflsync_up_p:
[----:B------:R-:W-:Y:S02]  /*23410*/  MOV R4, RZ ;  /* 0x000000ff00047202 */ /* 0x000fe40000000f00 */
[----:B------:R-:W-:-:S04]  /*23420*/  MOV R10, 0xffffffff ;  /* 0xffffffff000a7802 */ /* 0x000fc80000000f00 */
[----:B------:R-:W-:Y:S04]  /*23430*/  WARPSYNC R10 ;  /* 0x0000000a00007348 */ /* 0x000fe80003800000 */
[----:B------:R1:W2:Y:S02]  /*23440*/  SHFL.UP PT, R4, R0, R3, R4 ;  /* 0x0400000300047389 */ /* 0x0002a400000e0004 */
[----:B-1----:R-:W-:-:S04]  /*23450*/  MOV R3, 0x0 ;  /* 0x0000000000037802 */ /* 0x002fc80000000f00 */
[----:B--2---:R-:W-:Y:S05]  /*23460*/  RET.REL.NODEC R2 `(_ZN7cutlass13device_kernelIN5flash19enable_sm80_to_sm89INS1_16FlashAttnFwdSm80INS1_25CollectiveMainloopFwdSm80ILi8ELi1ELb0EN4cute5tupleIJNS5_1CILi128EEENS7_ILi32EEENS7_ILi256EEEEEELi256ENS_10bfloat16_tEfNS_4arch4Sm80ELb0ELb1ELb1ELb1ELb1ELb1ELb1ELb1EEENS1_21CollectiveEpilogueFwdINS6_IJS8_SA_S9_EEENS6_IJNS7_ILi1EEESI_SI_EEESC_SE_Li256ELb1ELb1ELb1ELb0EEENS1_36VarlenDynamicPersistentTileSchedulerILi128ELi32ELi256ELi256ELb1ELb1ELb0ELb1ELb0ELb1EEEEEEEEEvNT_6ParamsE) ;  /* 0xfffdcb9002007950 */ /* 0x004fea0003c3ffff */
        .weak           $__internal_16_$__cuda_sm70_votesync_ballot
        .type           $__internal_16_$__cuda_sm70_votesync_ballot,@function
        .size           $__internal_16_$__cuda_sm70_votesync_ballot,(.L_x_3246 - $__internal_16_$__cuda_sm70_votesync_ballot)
$__internal_16_$__cuda_sm70_votesync_ballot:
[----:B------:R-:W-:Y:S01]  /*23470*/  ISETP.NE.U32.AND P0, PT, R0, 0x1, PT ;  /* 0x000000010000780c */ /* 0x000fe20003f05070 */
[----:B------:R-:W-:-:S04]  /*23480*/  IMAD.MOV.U32 R3, RZ, RZ, -0x1 ;  /* 0xffffffffff037424 */ /* 0x000fc800078e00ff */
[----:B------:R-:W-:Y:S08]  /*23490*/  WARPSYNC R3 ;  /* 0x0000000300007348 */ /* 0x000ff00003800000 */
[----:B------:R-:W-:-:S04]  /*234a0*/  VOTE.ANY R0, PT, !P0 ;  /* 0x0000000000007806 */ /* 0x000fc800040e0100 */
[----:B------:R-:W-:Y:S01]  /*234b0*/  LOP3.LUT R0, R0, R3, RZ, 0xc0, !PT ;  /* 0x0000000300007212 */ /* 0x000fe200078ec0ff */
[----:B------:R-:W-:-:S04]  /*234c0*/  IMAD.MOV.U32 R3, RZ, RZ, 0x0 ;  /* 0x00000000ff037424 */ /* 0x000fc800078e00ff */
[----:B------:R-:W-:Y:S05]  /*234d0*/  RET.REL.NODEC R2 `(_ZN7cutlass13device_kernelIN5flash19enable_sm80_to_sm89INS1_16FlashAttnFwdSm80INS1_25CollectiveMainloopFwdSm80ILi8ELi1ELb0EN4cute5tupleIJNS5_1CILi128EEENS7_ILi32EEENS7_ILi256EEEEEELi256ENS_10bfloat16_tEfNS_4arch4Sm80ELb0ELb1ELb1ELb1ELb1ELb1ELb1ELb1EEENS1_21CollectiveEpilogueFwdINS6_IJS8_SA_S9_EEENS6_IJNS7_ILi1EEESI_SI_EEESC_SE_Li256ELb1ELb1ELb1ELb0EEENS1_36VarlenDynamicPersistentTileSchedulerILi128ELi32ELi256ELi256ELb1ELb1ELb0ELb1ELb0ELb1EEEEEEEEEvNT_6ParamsE) ;  /* 0xfffdcb2002007950 */ /* 0x000fea0003c3ffff */
.L_x_1035:
        /* <DEDUP_REMOVED lines=10> */
.L_x_3246:


//--------------------- .text._ZN7cutlass13device_kernelIN5flash19enable_sm80_to_sm89INS1_16FlashAttnFwdSm80INS1_25CollectiveMainloopFwdSm80ILi8ELi1ELb1EN4cute5tupleIJNS5_1CILi128EEENS7_ILi64EEENS7_ILi256EEEEEELi256ENS_10bfloat16_tEfNS_4arch4Sm80ELb1ELb0ELb1ELb0ELb1ELb0ELb1ELb1EEENS1_21CollectiveEpilogueFwdINS6_IJS8_SA_S9_EEENS6_IJNS7_ILi1EEESI_SI_EEESC_SE_Li256ELb0ELb1ELb1ELb0EEENS1_30DynamicPersistentTileSchedulerILi256ELi256ELb1ELb1ELb0EEEEEEEEEvNT_6ParamsE --------------------------
	.section	.text._ZN7cutlass13device_kernelIN5flash19enable_sm80_to_sm89INS1_16FlashAttnFwdSm80INS1_25CollectiveMainloopFwdSm80ILi8ELi1ELb1EN4cute5tupleIJNS5_1CILi128EEENS7_ILi64EEENS7_ILi256EEEEEELi256ENS_10bfloat16_tEfNS_4arch4Sm80ELb1ELb0ELb1ELb0ELb1ELb0ELb1ELb1EEENS1_21CollectiveEpilogueFwdINS6_IJS8_SA_S9_EEENS6_IJNS7_ILi1EEESI_SI_EEESC_SE_Li256ELb0ELb1ELb1ELb0EEENS1_30DynamicPersistentTileSchedulerILi256ELi256ELb1ELb1ELb0EEEEEEEEEvNT_6ParamsE,"ax",@progbits
	.sectioninfo	@"SHI_REGISTERS=255"
	.align	128
.text._ZN7cutlass13device_kernelIN5flash19enable_sm80_to_sm89INS1_16FlashAttnFwdSm80INS1_25CollectiveMainloopFwdSm80ILi8ELi1ELb1EN4cute5tupleIJNS5_1CILi128EEENS7_ILi64EEENS7_ILi256EEEEEELi256ENS_10bfloat16_tEfNS_4arch4Sm80ELb1ELb0ELb1ELb0ELb1ELb0ELb1ELb1EEENS1_21CollectiveEpilogueFwdINS6_IJS8_SA_S9_EEENS6_IJNS7_ILi1EEESI_SI_EEESC_SE_Li256ELb0ELb1ELb1ELb0EEENS1_30DynamicPersistentTileSchedulerILi256ELi256ELb1ELb1ELb0EEEEEEEEEvNT_6ParamsE:
        .type           _ZN7cutlass13device_kernelIN5flash19enable_sm80_to_sm89INS1_16FlashAttnFwdSm80INS1_25CollectiveMainloopFwdSm80ILi8ELi1ELb1EN4cute5tupleIJNS5_1CILi128EEENS7_ILi64EEENS7_ILi256EEEEEELi256ENS_10bfloat16_tEfNS_4arch4Sm80ELb1ELb0ELb1ELb0ELb1ELb0ELb1ELb1EEENS1_21CollectiveEpilogueFwdINS6_IJS8_SA_S9_EEENS6_IJNS7_ILi1EEESI_SI_EEESC_SE_Li256ELb0ELb1ELb1ELb0EEENS1_30DynamicPersistentTileSchedulerILi256ELi256ELb1ELb1ELb0EEEEEEEEEvNT_6ParamsE,@function
        .size           _ZN7cutlass13device_kernelIN5flash19enable_sm80_to_sm89INS1_16FlashAttnFwdSm80INS1_25CollectiveMainloopFwdSm80ILi8ELi1ELb1EN4cute5tupleIJNS5_1CILi128EEENS7_ILi64EEENS7_ILi256EEEEEELi256ENS_10bfloat16_tEfNS_4arch4Sm80ELb1ELb0ELb1ELb0ELb1ELb0ELb1ELb1EEENS1_21CollectiveEpilogueFwdINS6_IJS8_SA_S9_EEENS6_IJNS7_ILi1EEESI_SI_EEESC_SE_Li256ELb0ELb1ELb1ELb0EEENS1_30DynamicPersistentTileSchedulerILi256ELi256ELb1ELb1ELb0EEEEEEEEEvNT_6ParamsE,(.L_x_3251 - _ZN7cutlass13device_kernelIN5flash19enable_sm80_to_sm89INS1_16FlashAttnFwdSm80INS1_25CollectiveMainloopFwdSm80ILi8ELi1ELb1EN4cute5tupleIJNS5_1CILi128EEENS7_ILi64EEENS7_ILi256EEEEEELi256ENS_10bfloat16_tEfNS_4arch4Sm80ELb1ELb0ELb1ELb0ELb1ELb0ELb1ELb1EEENS1_21CollectiveEpilogueFwdINS6_IJS8_SA_S9_EEENS6_IJNS7_ILi1EEESI_SI_EEESC_SE_Li256ELb0ELb1ELb1ELb0EEENS1_30DynamicPersistentTileSchedulerILi256ELi256ELb1ELb1ELb0EEEEEEEEEvNT_6ParamsE)
        .other          _ZN7cutlass13device_kernelIN5flash19enable_sm80_to_sm89INS1_16FlashAttnFwdSm80INS1_25CollectiveMainloopFwdSm80ILi8ELi1ELb1EN4cute5tupleIJNS5_1CILi128EEENS7_ILi64EEENS7_ILi256EEEEEELi256ENS_10bfloat16_tEfNS_4arch4Sm80ELb1ELb0ELb1ELb0ELb1ELb0ELb1ELb1EEENS1_21CollectiveEpilogueFwdINS6_IJS8_SA_S9_EEENS6_IJNS7_ILi1EEESI_SI_EEESC_SE_Li256ELb0ELb1ELb1ELb0EEENS1_30DynamicPersistentTileSchedulerILi256ELi256ELb1ELb1ELb0EEEEEEEEEvNT_6ParamsE,@"STO_CUDA_ENTRY STV_DEFAULT"
_ZN7cutlass13device_kernelIN5flash19enable_sm80_to_sm89INS1_16FlashAttnFwdSm80INS1_25CollectiveMainloopFwdSm80ILi8ELi1ELb1EN4cute5tupleIJNS5_1CILi128EEENS7_ILi64EEENS7_ILi256EEEEEELi256ENS_10bfloat16_tEfNS_4arch4Sm80ELb1ELb0ELb1ELb0ELb1ELb0ELb1ELb1EEENS1_21CollectiveEpilogueFwdINS6_IJS8_SA_S9_EEENS6_IJNS7_ILi1EEESI_SI_EEESC_SE_Li256ELb0ELb1ELb1ELb0EEENS1_30DynamicPersistentTileSchedulerILi256ELi256ELb1ELb1ELb0EEEEEEEEEvNT_6ParamsE:
[----:B------:R-:W-:-:S03]  /*0000*/  MOV R1, c[0x0][0x28] ;  /* 0x00000a0000017a02 */ /* 0x000fc60000000f00 */
[----:B------:R-:W1:Y:S01]  /*0010*/  S2R R17, SR_TID.X ;  /* 0x0000000000117919 */ /* 0x000e620000002100 */
[----:B------:R-:W-:-:S03]  /*0020*/  IADD3 R1, R1, -0x210, RZ ;  /* 0xfffffdf001017810 */ /* 0x000fc60007ffe0ff */
[----:B------:R-:W2:Y:S01]  /*0030*/  S2R R13, SR_CTAID.X ;  /* 0x00000000000d7919 */ /* 0x000ea20000002500 */
[----:B-1----:R-:W-:-:S05]  /*0040*/  SHF.R.U32.HI R2, RZ, 0x5, R17 ;  /* 0x00000005ff027819 */ /* 0x002fca0000011611 */
[----:B------:R-:W1:Y:S02]  /*0050*/  SHFL.IDX PT, R0, R2, RZ, 0x1f ;  /* 0x00001fff02007589 */ /* 0x000e6400000e0000 */
[----:B-1----:R-:W-:Y:S02]  /*0060*/  ISETP.GE.AND P0, PT, R0, 0x1, PT ;  /* 0x000000010000780c */ /* 0x002fe40003f06270 */
[----:B------:R1:W-:Y:S11]  /*0070*/  STL [R1+0x204], R0 ;  /* 0x0002040001007387 */ /* 0x0003f60000100800 */
[----:B------:R-:W-:Y:S06]  /*0080*/  @P0 BAR.ARV 0x4, 0x100 ;  /* 0x0104000000000b1d */ /* 0x000fec0000002000 */
[----:B--2---:R-:W-:-:S13]  /*0090*/  ISETP.GE.AND P0, PT, R13, c[0x0][0x538], PT ;  /* 0x00014e000d007a0c */ /* 0x004fda0003f06270 */
[----:B------:R-:W-:Y:S05]  /*00a0*/  @P0 EXIT ;  /* 0x000000000000094d */ /* 0x000fea0003800000 */
[----:B-1----:R-:W-:Y:S01]  /*00b0*/  SHF.R.S32.HI R11, RZ, 0x1f, R17 ;  /* 0x0000001fff0b7819 */ /* 0x002fe20000011411 */
[----:B------:R-:W-:Y:S01]  /*00c0*/  IMAD.MOV.U32 R12, RZ, RZ, 0x10 ;  /* 0x00000010ff0c7424 */ /* 0x000fe200078e00ff */
[----:B------:R-:W-:Y:S02]  /*00d0*/  ULDC.64 UR6, c[0x0][0x118] ;  /* 0x0000460000067ab9 */ /* 0x000fe40000000a00 */
[CC--:B------:R-:W-:Y:S02]  /*00e0*/  LEA.HI R2, R11.reuse, R17.reuse, RZ, 0x4 ;  /* 0x000000110b027211 */ /* 0x0c0fe400078f20ff */
[CC--:B------:R-:W-:Y:S02]  /*00f0*/  LEA.HI R8, R11.reuse, R17.reuse, RZ, 0x3 ;  /* 0x000000110b087211 */ /* 0x0c0fe400078f18ff */
[----:B------:R-:W-:Y:S02]  /*0100*/  SHF.R.S32.HI R3, RZ, 0x4, R2 ;  /* 0x00000004ff037819 */ /* 0x000fe40000011402 */
[----:B------:R-:W-:-:S02]  /*0110*/  LEA.HI R4, R11, R17, RZ, 0x2 ;  /* 0x000000110b047211 */ /* 0x000fc400078f10ff */
[----:B------:R-:W-:Y:S02]  /*0120*/  LEA.HI R0, R2, R3, RZ, 0x1 ;  /* 0x0000000302007211 */ /* 0x000fe400078f08ff */
[----:B------:R-:W-:Y:S02]  /*0130*/  SHF.R.S32.HI R6, RZ, 0x3, R8 ;  /* 0x00000003ff067819 */ /* 0x000fe40000011408 */
[----:B------:R-:W-:Y:S02]  /*0140*/  LOP3.LUT R0, R0, 0xfffffffe, RZ, 0xc0, !PT ;  /* 0xfffffffe00007812 */ /* 0x000fe400078ec0ff */
[----:B------:R-:W-:-:S03]  /*0150*/  LOP3.LUT R5, R8, 0xfffffff8, RZ, 0xc0, !PT ;  /* 0xfffffff808057812 */ /* 0x000fc600078ec0ff */
[----:B------:R-:W-:Y:S01]  /*0160*/  IMAD.IADD R9, R3, 0x1, -R0 ;  /* 0x0000000103097824 */ /* 0x000fe200078e0a00 */
[----:B------:R-:W-:Y:S01]  /*0170*/  LOP3.LUT R3, R4, 0xfffffffc, RZ, 0xc0, !PT ;  /* 0xfffffffc04037812 */ /* 0x000fe200078ec0ff */
[----:B------:R-:W-:Y:S01]  /*0180*/  IMAD.SHL.U32 R4, R6, 0x40, RZ ;  /* 0x0000004006047824 */ /* 0x000fe200078e00ff */
[----:B------:R-:W-:Y:S01]  /*0190*/  LOP3.LUT R0, R2, 0xfffffff0, RZ, 0xc0, !PT ;  /* 0xfffffff002007812 */ /* 0x000fe200078ec0ff */
[C---:B------:R-:W-:Y:S02]  /*01a0*/  IMAD.IADD R5, R17.reuse, 0x1, -R5 ;  /* 0x0000000111057824 */ /* 0x040fe400078e0a05 */
[C---:B------:R-:W-:Y:S02]  /*01b0*/  IMAD.IADD R3, R17.reuse, 0x1, -R3 ;  /* 0x0000000111037824 */ /* 0x040fe400078e0a03 */
[----:B------:R-:W-:Y:S01]  /*01c0*/  IMAD.IADD R2, R17, 0x1, -R0 ;  /* 0x0000000111027824 */ /* 0x000fe200078e0a00 */
[----:B------:R-:W-:Y:S01]  /*01d0*/  LOP3.LUT R0, R4, 0x1c0, RZ, 0xc0, !PT ;  /* 0x000001c004007812 */ /* 0x000fe200078ec0ff */
[----:B------:R-:W-:Y:S01]  /*01e0*/  IMAD.SHL.U32 R16, R5, 0x8, RZ ;  /* 0x0000000805107824 */ /* 0x000fe200078e00ff */
[----:B------:R-:W-:Y:S01]  /*01f0*/  LEA.HI R4, R3, R3, RZ, 0x1 ;  /* 0x0000000303047211 */ /* 0x000fe200078f08ff */
[----:B------:R-:W-:Y:S01]  /*0200*/  IMAD.SHL.U32 R6, R5, 0x40, RZ ;  /* 0x0000004005067824 */ /* 0x000fe200078e00ff */
[----:B------:R-:W-:-:S02]  /*0210*/  SHF.R.S32.HI R250, RZ, 0x1f, R2 ;  /* 0x0000001ffffa7819 */ /* 0x000fc40000011402 */
[----:B------:R-:W-:Y:S01]  /*0220*/  LOP3.LUT R4, R4, 0x1ffffffe, RZ, 0xc0, !PT ;  /* 0x1ffffffe04047812 */ /* 0x000fe200078ec0ff */
[----:B------:R-:W-:Y:S01]  /*0230*/  STL [R1+0x88], R16 ;  /* 0x0000881001007387 */ /* 0x000fe20000100800 */
[----:B------:R-:W-:Y:S02]  /*0240*/  SHF.R.U32.HI R7, RZ, 0x3, R0 ;  /* 0x00000003ff077819 */ /* 0x000fe40000011600 */
[----:B------:R-:W-:Y:S01]  /*0250*/  LOP3.LUT R5, R0, 0x38, R16, 0xf8, !PT ;  /* 0x0000003800057812 */ /* 0x000fe200078ef810 */
[----:B------:R-:W-:Y:S01]  /*0260*/  IMAD.IADD R10, R3, 0x1, -R4 ;  /* 0x00000001030a7824 */ /* 0x000fe200078e0a04 */
[----:B------:R-:W-:Y:S02]  /*0270*/  LEA.HI R250, R250, R2, RZ, 0x3 ;  /* 0x00000002fafa7211 */ /* 0x000fe400078f18ff */
[----:B------:R-:W-:Y:S02]  /*0280*/  LOP3.LUT R0, R6, 0x1c0, RZ, 0xc0, !PT ;  /* 0x000001c006007812 */ /* 0x000fe400078ec0ff */
[----:B------:R-:W-:-:S02]  /*0290*/  LOP3.LUT R7, R5, R7, RZ, 0x3c, !PT ;  /* 0x0000000705077212 */ /* 0x000fc400078e3cff */
[C---:B------:R-:W-:Y:S01]  /*02a0*/  LOP3.LUT R3, R250.reuse, 0xfffffff8, RZ, 0xc0, !PT ;  /* 0xfffffff8fa037812 */ /* 0x040fe200078ec0ff */
[----:B------:R-:W-:Y:S01]  /*02b0*/  IMAD.SHL.U32 R250, R250, 0x40, RZ ;  /* 0x00000040fafa7824 */ /* 0x000fe200078e00ff */
[----:B------:R-:W-:Y:S02]  /*02c0*/  LOP3.LUT R5, R0, 0x8, R8, 0xf8, !PT ;  /* 0x0000000800057812 */ /* 0x000fe400078ef808 */
[CC--:B------:R-:W-:Y:S02]  /*02d0*/  LEA.HI R8, R11.reuse, R17.reuse, RZ, 0x5 ;  /* 0x000000110b087211 */ /* 0x0c0fe400078f28ff */
[----:B------:R-:W-:Y:S01]  /*02e0*/  SHF.R.U32.HI R4, RZ, 0x3, R0 ;  /* 0x00000003ff047819 */ /* 0x000fe20000011600 */
[----:B------:R-:W-:Y:S01]  /*02f0*/  IMAD.IADD R0, R2, 0x1, -R3 ;  /* 0x0000000102007824 */ /* 0x000fe200078e0a03 */
[----:B------:R-:W-:Y:S02]  /*0300*/  LEA.HI R6, R11, R17, RZ, 0x6 ;  /* 0x000000110b067211 */ /* 0x000fe400078f30ff */
[----:B------:R-:W-:-:S02]  /*0310*/  LOP3.LUT R2, R8, 0xffffffe0, RZ, 0xc0, !PT ;  /* 0xffffffe008027812 */ /* 0x000fc400078ec0ff */
[----:B------:R-:W-:Y:S01]  /*0320*/  LOP3.LUT R135, R5, R4, RZ, 0x3c, !PT ;  /* 0x0000000405877212 */ /* 0x000fe200078e3cff */
[----:B------:R-:W-:Y:S01]  /*0330*/  IMAD.SHL.U32 R4, R6, 0x8, RZ ;  /* 0x0000000806047824 */ /* 0x000fe200078e00ff */
[----:B------:R-:W-:Y:S01]  /*0340*/  SHF.R.S32.HI R6, RZ, 0x5, R8 ;  /* 0x00000005ff067819 */ /* 0x000fe20000011408 */
[----:B------:R-:W-:Y:S01]  /*0350*/  IMAD.IADD R15, R17, 0x1, -R2 ;  /* 0x00000001110f7824 */ /* 0x000fe200078e0a02 */
[----:B------:R-:W-:Y:S01]  /*0360*/  SHF.R.S32.HI R3, RZ, 0x1f, R8 ;  /* 0x0000001fff037819 */ /* 0x000fe20000011408 */
[----:B------:R-:W-:Y:S01]  /*0370*/  IMAD.MOV.U32 R8, RZ, RZ, 0x20 ;  /* 0x00000020ff087424 */ /* 0x000fe200078e00ff */
[C---:B------:R-:W-:Y:S01]  /*0380*/  R2P PR, R0.reuse, 0x6 ;  /* 0x0000000600007804 */ /* 0x040fe20000000000 */
[----:B------:R-:W-:Y:S01]  /*0390*/  IMAD.SHL.U32 R0, R0, 0x40, RZ ;  /* 0x0000004000007824 */ /* 0x000fe200078e00ff */
[----:B------:R-:W-:Y:S01]  /*03a0*/  LEA.HI R2, R3, R6, RZ, 0x3 ;  /* 0x0000000603027211 */ /* 0x000fe200078f18ff */
[----:B------:R-:W-:Y:S01]  /*03b0*/  IMAD R135, R9, 0x200, R135 ;  /* 0x0000020009877824 */ /* 0x000fe200078e0287 */
[----:B------:R-:W-:-:S02]  /*03c0*/  SHF.R.S32.HI R5, RZ, 0x1f, R15 ;  /* 0x0000001fff057819 */ /* 0x000fc4000001140f */
[----:B------:R-:W-:Y:S02]  /*03d0*/  LOP3.LUT R2, R2, 0xffffff8, RZ, 0xc0, !PT ;  /* 0x0ffffff802027812 */ /* 0x000fe400078ec0ff */
[----:B------:R-:W-:Y:S02]  /*03e0*/  LEA.HI R5, R5, R15, RZ, 0x2 ;  /* 0x0000000f05057211 */ /* 0x000fe400078f10ff */
[----:B------:R-:W-:Y:S01]  /*03f0*/  LOP3.LUT R7, R7, 0x7ffffe00, R4, 0xf8, !PT ;  /* 0x7ffffe0007077812 */ /* 0x000fe200078ef804 */
[----:B------:R-:W-:Y:S01]  /*0400*/  IMAD.IADD R3, R6, 0x1, -R2 ;  /* 0x0000000106037824 */ /* 0x000fe200078e0a02 */
[----:B------:R-:W-:Y:S01]  /*0410*/  SHF.R.S32.HI R2, RZ, 0x2, R5 ;  /* 0x00000002ff027819 */ /* 0x000fe20000011405 */
[----:B------:R-:W-:Y:S01]  /*0420*/  IMAD.SHL.U32 R4, R9, 0x8, RZ ;  /* 0x0000000809047824 */ /* 0x000fe200078e00ff */
[----:B------:R-:W-:Y:S02]  /*0430*/  LOP3.LUT R0, R0, 0x1c0, RZ, 0xc0, !PT ;  /* 0x000001c000007812 */ /* 0x000fe400078ec0ff */
[----:B------:R-:W-:Y:S01]  /*0440*/  IADD3 R9, R16, 0x80, RZ ;  /* 0x0000008010097810 */ /* 0x000fe20007ffe0ff */
[----:B------:R-:W-:Y:S01]  /*0450*/  IMAD R14, R3, 0x10, R2 ;  /* 0x00000010030e7824 */ /* 0x000fe200078e0202 */
[----:B------:R-:W-:-:S02]  /*0460*/  LOP3.LUT R4, R0, 0x8, R4, 0xf8, !PT ;  /* 0x0000000800047812 */ /* 0x000fc400078ef804 */
[----:B------:R-:W-:Y:S02]  /*0470*/  SEL R2, R12, 0xfffffff0, !P1 ;  /* 0xfffffff00c027807 */ /* 0x000fe40004800000 */
[----:B------:R-:W-:Y:S01]  /*0480*/  SEL R3, R8, 0xffffffe0, !P2 ;  /* 0xffffffe008037807 */ /* 0x000fe20005000000 */
[----:B------:R-:W-:Y:S01]  /*0490*/  STL [R1+0x208], R14 ;  /* 0x0002080e01007387 */ /* 0x000fe20000100800 */
[----:B------:R-:W-:Y:S02]  /*04a0*/  SHF.R.U32.HI R0, RZ, 0x3, R0 ;  /* 0x00000003ff007819 */ /* 0x000fe40000011600 */
[----:B------:R-:W-:Y:S01]  /*04b0*/  LEA R135, R135, 0x10100, 0x1 ;  /* 0x0001010087877811 */ /* 0x000fe200078e08ff */
[----:B------:R-:W-:Y:S01]  /*04c0*/  IMAD.IADD R3, R2, 0x1, R3 ;  /* 0x0000000102037824 */ /* 0x000fe200078e0203 */
[----:B------:R-:W-:Y:S01]  /*04d0*/  LOP3.LUT R0, R4, R0, RZ, 0x3c, !PT ;  /* 0x0000000004007212 */ /* 0x000fe200078e3cff */
[----:B------:R-:W-:Y:S01]  /*04e0*/  STL [R1+0xf4], R13 ;  /* 0x0000f40d01007387 */ /* 0x000fe20000100800 */
[----:B------:R-:W-:Y:S01]  /*04f0*/  LEA.HI R2, R11, R17, RZ, 0x7 ;  /* 0x000000110b027211 */ /* 0x000fe200078f38ff */
[----:B------:R-:W-:Y:S01]  /*0500*/  IMAD.MOV.U32 R4, RZ, RZ, 0x40 ;  /* 0x00000040ff047424 */ /* 0x000fe200078e00ff */
[----:B------:R-:W-:-:S02]  /*0510*/  LOP3.LUT R250, R0, 0x7ffffe00, R250, 0xf8, !PT ;  /* 0x7ffffe0000fa7812 */ /* 0x000fc400078ef8fa */
[----:B------:R-:W-:Y:S02]  /*0520*/  SHF.R.S32.HI R0, RZ, 0x7, R2 ;  /* 0x00000007ff007819 */ /* 0x000fe40000011402 */
[----:B------:R-:W-:Y:S02]  /*0530*/  SHF.R.S32.HI R2, RZ, 0x1f, R16 ;  /* 0x0000001fff027819 */ /* 0x000fe40000011410 */
[----:B------:R-:W-:Y:S02]  /*0540*/  IADD3 R11, R16, 0x40, RZ ;  /* 0x00000040100b7810 */ /* 0x000fe40007ffe0ff */
[----:B------:R-:W-:Y:S01]  /*0550*/  LOP3.LUT R0, R5, 0x7ffffffc, RZ, 0xc0, !PT ;  /* 0x7ffffffc05007812 */ /* 0x000fe200078ec0ff */
[----:B------:R1:W-:Y:S01]  /*0560*/  STL [R1+0x180], R2 ;  /* 0x0001800201007387 */ /* 0x0003e20000100800 */
[----:B------:R-:W-:Y:S02]  /*0570*/  SHF.R.S32.HI R5, RZ, 0x1f, R11 ;  /* 0x0000001fff057819 */ /* 0x000fe4000001140b */
[----:B------:R-:W-:Y:S01]  /*0580*/  LEA R250, R250, 0x100, 0x1 ;  /* 0x00000100fafa7811 */ /* 0x000fe200078e08ff */
[----:B------:R-:W-:Y:S01]  /*0590*/  STL [R1+0x9c], R11 ;  /* 0x00009c0b01007387 */ /* 0x000fe20000100800 */
[----:B------:R-:W-:-:S03]  /*05a0*/  IMAD.IADD R0, R15, 0x1, -R0 ;  /* 0x000000010f007824 */ /* 0x000fc600078e0a00 */
[----:B------:R-:W-:Y:S01]  /*05b0*/  STL [R1+0x98], R9 ;  /* 0x0000980901007387 */ /* 0x000fe20000100800 */
[----:B------:R-:W-:Y:S01]  /*05c0*/  IMAD.SHL.U32 R38, R0, 0x2, RZ ;  /* 0x0000000200267824 */ /* 0x000fe200078e00ff */
[----:B------:R-:W-:Y:S01]  /*05d0*/  SEL R0, R8, 0xffffffe0, !P1 ;  /* 0xffffffe008007807 */ /* 0x000fe20004800000 */
[----:B------:R-:W-:Y:S01]  /*05e0*/  IMAD R3, R3, 0x2, R250 ;  /* 0x0000000203037824 */ /* 0x000fe200078e02fa */
[----:B------:R2:W-:Y:S02]  /*05f0*/  STL [R1+0x17c], R5 ;  /* 0x00017c0501007387 */ /* 0x0005e40000100800 */
[----:B------:R-:W-:Y:S01]  /*0600*/  IADD3 R37, R38, 0x8, RZ ;  /* 0x0000000826257810 */ /* 0x000fe20007ffe0ff */
[----:B------:R-:W-:Y:S01]  /*0610*/  IMAD.IADD R252, R250, 0x1, R0 ;  /* 0x00000001fafc7824 */ /* 0x000fe200078e0200 */
[C---:B------:R-:W-:Y:S02]  /*0620*/  IADD3 R36, R38.reuse, 0x10, RZ ;  /* 0x0000001026247810 */ /* 0x040fe40007ffe0ff */
[----:B------:R-:W-:-:S02]  /*0630*/  IADD3 R35, R38, 0x18, RZ ;  /* 0x0000001826237810 */ /* 0x000fc40007ffe0ff */
[C---:B------:R-:W-:Y:S02]  /*0640*/  IADD3 R34, R38.reuse, 0x20, RZ ;  /* 0x0000002026227810 */ /* 0x040fe40007ffe0ff */
[C---:B------:R-:W-:Y:S02]  /*0650*/  IADD3 R33, R38.reuse, 0x28, RZ ;  /* 0x0000002826217810 */ /* 0x040fe40007ffe0ff */
[----:B------:R-:W-:Y:S02]  /*0660*/  IADD3 R32, R38, 0x30, RZ ;  /* 0x0000003026207810 */ /* 0x000fe40007ffe0ff */
[----:B-1----:R-:W-:Y:S02]  /*0670*/  IADD3 R2, R16, 0xc0, RZ ;  /* 0x000000c010027810 */ /* 0x002fe40007ffe0ff */
[C---:B------:R-:W-:Y:S02]  /*0680*/  IADD3 R31, R38.reuse, 0x38, RZ ;  /* 0x00000038261f7810 */ /* 0x040fe40007ffe0ff */
[C---:B------:R-:W-:Y:S01]  /*0690*/  IADD3 R30, R38.reuse, 0x40, RZ ;  /* 0x00000040261e7810 */ /* 0x040fe20007ffe0ff */
[----:B------:R1:W-:Y:S01]  /*06a0*/  STL [R1+0x94], R2 ;  /* 0x0000940201007387 */ /* 0x0003e20000100800 */
[----:B------:R-:W-:-:S02]  /*06b0*/  IADD3 R29, R38, 0x48, RZ ;  /* 0x00000048261d7810 */ /* 0x000fc40007ffe0ff */
[C---:B------:R-:W-:Y:S02]  /*06c0*/  IADD3 R28, R38.reuse, 0x50, RZ ;  /* 0x00000050261c7810 */ /* 0x040fe40007ffe0ff */
[C---:B------:R-:W-:Y:S02]  /*06d0*/  IADD3 R27, R38.reuse, 0x58, RZ ;  /* 0x00000058261b7810 */ /* 0x040fe40007ffe0ff */
[----:B--2---:R-:W-:Y:S02]  /*06e0*/  SHF.R.S32.HI R5, RZ, 0x1f, R9 ;  /* 0x0000001fff057819 */ /* 0x004fe40000011409 */
[C---:B------:R-:W-:Y:S02]  /*06f0*/  IADD3 R26, R38.reuse, 0x60, RZ ;  /* 0x00000060261a7810 */ /* 0x040fe40007ffe0ff */
[C---:B------:R-:W-:Y:S01]  /*0700*/  IADD3 R25, R38.reuse, 0x68, RZ ;  /* 0x0000006826197810 */ /* 0x040fe20007ffe0ff */
[----:B------:R2:W-:Y:S01]  /*0710*/  STL [R1+0x178], R5 ;  /* 0x0001780501007387 */ /* 0x0005e20000100800 */
[----:B------:R-:W-:-:S02]  /*0720*/  IADD3 R24, R38, 0x70, RZ ;  /* 0x0000007026187810 */ /* 0x000fc40007ffe0ff */
[C---:B------:R-:W-:Y:S02]  /*0730*/  IADD3 R23, R38.reuse, 0x78, RZ ;  /* 0x0000007826177810 */ /* 0x040fe40007ffe0ff */
[C---:B------:R-:W-:Y:S02]  /*0740*/  IADD3 R22, R38.reuse, 0x80, RZ ;  /* 0x0000008026167810 */ /* 0x040fe40007ffe0ff */
[C---:B------:R-:W-:Y:S02]  /*0750*/  IADD3 R21, R38.reuse, 0x88, RZ ;  /* 0x0000008826157810 */ /* 0x040fe40007ffe0ff */
[C---:B------:R-:W-:Y:S02]  /*0760*/  IADD3 R20, R38.reuse, 0x90, RZ ;  /* 0x0000009026147810 */ /* 0x040fe40007ffe0ff */
[----:B------:R-:W-:Y:S02]  /*0770*/  IADD3 R19, R38, 0x98, RZ ;  /* 0x0000009826137810 */ /* 0x000fe40007ffe0ff */
[----:B-1----:R-:W-:-:S02]  /*0780*/  SHF.R.S32.HI R2, RZ, 0x1f, R2 ;  /* 0x0000001fff027819 */ /* 0x002fc40000011402 */
[C---:B------:R-:W-:Y:S02]  /*0790*/  IADD3 R18, R38.reuse, 0xa0, RZ ;  /* 0x000000a026127810 */ /* 0x040fe40007ffe0ff */
[C---:B------:R-:W-:Y:S01]  /*07a0*/  IADD3 R17, R38.reuse, 0xa8, RZ ;  /* 0x000000a826117810 */ /* 0x040fe20007ffe0ff */
[----:B------:R1:W-:Y:S01]  /*07b0*/  STL [R1+0x174], R2 ;  /* 0x0001740201007387 */ /* 0x0003e20000100800 */
[C---:B------:R-:W-:Y:S02]  /*07c0*/  IADD3 R16, R38.reuse, 0xb0, RZ ;  /* 0x000000b026107810 */ /* 0x040fe40007ffe0ff */
[C---:B------:R-:W-:Y:S02]  /*07d0*/  IADD3 R15, R38.reuse, 0xb8, RZ ;  /* 0x000000b8260f7810 */ /* 0x040fe40007ffe0ff */
[C---:B------:R-:W-:Y:S01]  /*07e0*/  IADD3 R13, R38.reuse, 0xc8, RZ ;  /* 0x000000c8260d7810 */ /* 0x040fe20007ffe0ff */
[----:B--2---:R-:W-:Y:S01]  /*07f0*/  IMAD.SHL.U32 R5, R7, 0x2, RZ ;  /* 0x0000000207057824 */ /* 0x004fe200078e00ff */
[----:B------:R-:W-:-:S02]  /*0800*/  IADD3 R12, R38, 0xd0, RZ ;  /* 0x000000d0260c7810 */ /* 0x000fc40007ffe0ff */
[C---:B------:R-:W-:Y:S02]  /*0810*/  IADD3 R11, R38.reuse, 0xd8, RZ ;  /* 0x000000d8260b7810 */ /* 0x040fe40007ffe0ff */
[----:B------:R2:W-:Y:S01]  /*0820*/  STL [R1+0x54], R5 ;  /* 0x0000540501007387 */ /* 0x0005e20000100800 */
[C---:B------:R-:W-:Y:S02]  /*0830*/  IADD3 R9, R38.reuse, 0xe0, RZ ;  /* 0x000000e026097810 */ /* 0x040fe40007ffe0ff */
[----:B------:R-:W-:Y:S02]  /*0840*/  IADD3 R7, R38, 0xe8, RZ ;  /* 0x000000e826077810 */ /* 0x000fe40007ffe0ff */
[----:B------:R-:W-:Y:S01]  /*0850*/  SHF.R.S32.HI R8, RZ, 0x1f, R37 ;  /* 0x0000001fff087819 */ /* 0x000fe20000011425 */
[----:B-1----:R-:W-:Y:S01]  /*0860*/  IMAD R2, R10, 0x8, R14 ;  /* 0x000000080a027824 */ /* 0x002fe200078e020e */
[----:B------:R-:W-:Y:S02]  /*0870*/  IADD3 R14, R38, 0xc0, RZ ;  /* 0x000000c0260e7810 */ /* 0x000fe40007ffe0ff */
[----:B------:R-:W-:-:S02]  /*0880*/  SHF.R.S32.HI R10, RZ, 0x1f, R36 ;  /* 0x0000001fff0a7819 */ /* 0x000fc40000011424 */
[----:B------:R1:W-:Y:S04]  /*0890*/  STL [R1+0x200], R2 ;  /* 0x0002000201007387 */ /* 0x0003e80000100800 */
[----:B------:R-:W-:Y:S01]  /*08a0*/  STL [R1+0xdc], R38 ;  /* 0x0000dc2601007387 */ /* 0x000fe20000100800 */
[----:B--2---:R-:W-:-:S03]  /*08b0*/  IADD3 R5, R38, 0xf0, RZ ;  /* 0x000000f026057810 */ /* 0x004fc60007ffe0ff */
[----:B------:R-:W-:Y:S04]  /*08c0*/  STL [R1+0x170], R37 ;  /* 0x0001702501007387 */ /* 0x000fe80000100800 */
[----:B------:R-:W-:Y:S04]  /*08d0*/  STL [R1+0x16c], R36 ;  /* 0x00016c2401007387 */ /* 0x000fe80000100800 */
[----:B------:R-:W-:Y:S04]  /*08e0*/  STL [R1+0x168], R35 ;  /* 0x0001682301007387 */ /* 0x000fe80000100800 */
[----:B------:R2:W-:Y:S04]  /*08f0*/  STL [R1+0x164], R34 ;  /* 0x0001642201007387 */ /* 0x0005e80000100800 */
[----:B------:R-:W-:Y:S01]  /*0900*/  STL [R1+0x160], R33 ;  /* 0x0001602101007387 */ /* 0x000fe20000100800 */
[----:B-1----:R-:W-:-:S02]  /*0910*/  SEL R2, R4, 0xffffffc0, !P2 ;  /* 0xffffffc004027807 */ /* 0x002fc40005000000 */
[----:B------:R-:W-:Y:S01]  /*0920*/  IADD3 R4, R38, 0xf8, RZ ;  /* 0x000000f826047810 */ /* 0x000fe20007ffe0ff */
[----:B------:R-:W-:Y:S02]  /*0930*/  STL [R1+0x15c], R32 ;  /* 0x00015c2001007387 */ /* 0x000fe40000100800 */
[----:B------:R-:W-:Y:S02]  /*0940*/  IMAD.IADD R251, R250, 0x1, R2 ;  /* 0x00000001fafb7824 */ /* 0x000fe400078e0202 */
[----:B------:R1:W-:Y:S04]  /*0950*/  STL [R1+0x158], R31 ;  /* 0x0001581f01007387 */ /* 0x0003e80000100800 */
[----:B------:R-:W-:Y:S04]  /*0960*/  STL [R1+0x154], R30 ;  /* 0x0001541e01007387 */ /* 0x000fe80000100800 */
[----:B------:R-:W-:Y:S04]  /*0970*/  STL [R1+0x150], R29 ;  /* 0x0001501d01007387 */ /* 0x000fe80000100800 */
[----:B------:R3:W-:Y:S01]  /*0980*/  STL [R1+0x14c], R28 ;  /* 0x00014c1c01007387 */ /* 0x0007e20000100800 */
[----:B--2---:R-:W-:-:S03]  /*0990*/  SHF.R.S32.HI R34, RZ, 0x1f, R34 ;  /* 0x0000001fff227819 */ /* 0x004fc60000011422 */
[----:B------:R-:W-:Y:S04]  /*09a0*/  STL [R1+0x148], R27 ;  /* 0x0001481b01007387 */ /* 0x000fe80000100800 */
[----:B------:R-:W-:Y:S04]  /*09b0*/  STL [R1+0x144], R26 ;  /* 0x0001441a01007387 */ /* 0x000fe80000100800 */
[----:B------:R2:W-:Y:S01]  /*09c0*/  STL [R1+0x140], R25 ;  /* 0x0001401901007387 */ /* 0x0005e20000100800 */
[----:B-1----:R-:W-:-:S03]  /*09d0*/  SHF.R.S32.HI R31, RZ, 0x1f, R31 ;  /* 0x0000001fff1f7819 */ /* 0x002fc6000001141f */
[----:B------:R-:W-:Y:S04]  /*09e0*/  STL [R1+0x13c], R24 ;  /* 0x00013c1801007387 */ /* 0x000fe80000100800 */
[----:B------:R-:W-:Y:S04]  /*09f0*/  STL [R1+0x138], R23 ;  /* 0x0001381701007387 */ /* 0x000fe80000100800 */
[----:B------:R1:W-:Y:S01]  /*0a00*/  STL [R1+0x134], R22 ;  /* 0x0001341601007387 */ /* 0x0003e20000100800 */
[----:B---3--:R-:W-:-:S03]  /*0a10*/  SHF.R.S32.HI R28, RZ, 0x1f, R28 ;  /* 0x0000001fff1c7819 */ /* 0x008fc6000001141c */
        /* <DEDUP_REMOVED lines=17> */
[----:B------:R2:W-:Y:S04]  /*0b30*/  STL [R1+0x1fc], R8 ;  /* 0x0001fc0801007387 */ /* 0x0005e80000100800 */
[----:B------:R-:W-:Y:S01]  /*0b40*/  STL [R1+0xfc], R5 ;  /* 0x0000fc0501007387 */ /* 0x000fe20000100800 */
[----:B-1----:R-:W-:-:S03]  /*0b50*/  SHF.R.S32.HI R13, RZ, 0x1f, R13 ;  /* 0x0000001fff0d7819 */ /* 0x002fc6000001140d */
[----:B------:R1:W-:Y:S04]  /*0b60*/  STL [R1+0x1f8], R10 ;  /* 0x0001f80a01007387 */ /* 0x0003e80000100800 */
[----:B------:R4:W-:Y:S01]  /*0b70*/  STL [R1+0xf8], R4 ;  /* 0x0000f80401007387 */ /* 0x0009e20000100800 */
[----:B---3--:R-:W-:Y:S02]  /*0b80*/  SHF.R.S32.HI R9, RZ, 0x1f, R9 ;  /* 0x0000001fff097819 */ /* 0x008fe40000011409 */
[----:B--2---:R-:W-:-:S05]  /*0b90*/  SHF.R.S32.HI R8, RZ, 0x1f, R35 ;  /* 0x0000001fff087819 */ /* 0x004fca0000011423 */
[----:B------:R2:W-:Y:S01]  /*0ba0*/  STL [R1+0x1f4], R8 ;  /* 0x0001f40801007387 */ /* 0x0005e20000100800 */
[----:B-1----:R-:W-:-:S03]  /*0bb0*/  SHF.R.S32.HI R10, RZ, 0x1f, R33 ;  /* 0x0000001fff0a7819 */ /* 0x002fc60000011421 */
[----:B------:R-:W-:Y:S01]  /*0bc0*/  STL [R1+0x1f0], R34 ;  /* 0x0001f02201007387 */ /* 0x000fe20000100800 */
[----:B----4-:R-:W-:-:S03]  /*0bd0*/  SHF.R.S32.HI R4, RZ, 0x1f, R4 ;  /* 0x0000001fff047819 */ /* 0x010fc60000011404 */
[----:B------:R1:W-:Y:S01]  /*0be0*/  STL [R1+0x1ec], R10 ;  /* 0x0001ec0a01007387 */ /* 0x0003e20000100800 */
[----:B--2---:R-:W-:-:S05]  /*0bf0*/  SHF.R.S32.HI R8, RZ, 0x1f, R32 ;  /* 0x0000001fff087819 */ /* 0x004fca0000011420 */
[----:B------:R2:W-:Y:S01]  /*0c00*/  STL [R1+0x1e8], R8 ;  /* 0x0001e80801007387 */ /* 0x0005e20000100800 */
[----:B-1----:R-:W-:-:S03]  /*0c10*/  SHF.R.S32.HI R10, RZ, 0x1f, R30 ;  /* 0x0000001fff0a7819 */ /* 0x002fc6000001141e */
[----:B------:R-:W-:Y:S04]  /*0c20*/  STL [R1+0x1e4], R31 ;  /* 0x0001e41f01007387 */ /* 0x000fe80000100800 */
        /* <DEDUP_REMOVED lines=30> */
[----:B------:R-:W-:Y:S01]  /*0e10*/  STL [R1+0x198], R10 ;  /* 0x0001980a01007387 */ /* 0x000fe20000100800 */
[----:B--2---:R-:W-:-:S05]  /*0e20*/  SHF.R.S32.HI R8, RZ, 0x1f, R11 ;  /* 0x0000001fff087819 */ /* 0x004fca000001140b */
[----:B------:R1:W-:Y:S04]  /*0e30*/  STL [R1+0x194], R8 ;  /* 0x0001940801007387 */ /* 0x0003e80000100800 */
[----:B------:R-:W-:Y:S01]  /*0e40*/  STL [R1+0x190], R9 ;  /* 0x0001900901007387 */ /* 0x000fe20000100800 */
[----:B-1----:R-:W-:Y:S02]  /*0e50*/  SHF.R.S32.HI R8, RZ, 0x1f, R7 ;  /* 0x0000001fff087819 */ /* 0x002fe40000011407 */
[----:B------:R-:W-:Y:S01]  /*0e60*/  SHF.R.S32.HI R7, RZ, 0x1f, R5 ;  /* 0x0000001fff077819 */ /* 0x000fe20000011405 */
[----:B------:R-:W-:Y:S02]  /*0e70*/  IMAD R5, R6, 0x800, R250 ;  /* 0x0000080006057824 */ /* 0x000fe400078e02fa */
[----:B------:R-:W-:Y:S04]  /*0e80*/  STL [R1+0x18c], R8 ;  /* 0x00018c0801007387 */ /* 0x000fe80000100800 */
[----:B------:R-:W-:Y:S04]  /*0e90*/  STL [R1+0x188], R7 ;  /* 0x0001880701007387 */ /* 0x000fe80000100800 */
[----:B------:R1:W-:Y:S04]  /*0ea0*/  STL [R1+0x184], R4 ;  /* 0x0001840401007387 */ /* 0x0003e80000100800 */
[----:B------:R2:W-:Y:S01]  /*0eb0*/  STL [R1+0x38], R3 ;  /* 0x0000380301007387 */ /* 0x0005e20000100800 */
[--C-:B-1----:R-:W-:Y:S01]  /*0ec0*/  IMAD.IADD R4, R0, 0x1, R5.reuse ;  /* 0x0000000100047824 */ /* 0x102fe200078e0205 */
[C---:B------:R-:W-:Y:S01]  /*0ed0*/  IADD3 R0, R2.reuse, R250, R0 ;  /* 0x000000fa02007210 */ /* 0x040fe20007ffe000 */
[----:B--2---:R-:W-:-:S04]  /*0ee0*/  IMAD.IADD R3, R2, 0x1, R5 ;  /* 0x0000000102037824 */ /* 0x004fc800078e0205 */
[----:B------:R1:W-:Y:S04]  /*0ef0*/  STL [R1], R0 ;  /* 0x0000000001007387 */ /* 0x0003e80000100800 */
[----:B------:R2:W-:Y:S04]  /*0f00*/  STL [R1+0x48], R4 ;  /* 0x0000480401007387 */ /* 0x0005e80000100800 */
[----:B------:R2:W-:Y:S01]  /*0f10*/  STL [R1+0x50], R3 ;  /* 0x0000500301007387 */ /* 0x0005e20000100800 */
[----:B-1----:R-:W-:-:S05]  /*0f20*/  IMAD.IADD R0, R2, 0x1, R4 ;  /* 0x0000000102007824 */ /* 0x002fca00078e0204 */
[----:B------:R2:W-:Y:S02]  /*0f30*/  STL [R1+0x4c], R0 ;  /* 0x00004c0001007387 */ /* 0x0005e40000100800 */
.L_x_1081:
[----:B--2---:R-:W2:Y:S01]  /*0f40*/  LDL R4, [R1+0xf4] ;  /* 0x0000f40001047983 */ /* 0x004ea20000100800 */
[----:B------:R-:W-:Y:S01]  /*0f50*/  IMAD.MOV.U32 R0, RZ, RZ, c[0x0][0x560] ;  /* 0x00015800ff007624 */ /* 0x000fe200078e00ff */
[----:B------:R-:W-:Y:S01]  /*0f60*/  YIELD ;  /* 0x0000000000007946 */ /* 0x000fe20003800000 */
[----:B------:R-:W-:Y:S03]  /*0f70*/  BSSY B0, `(.L_x_1036) ;  /* 0x0000016000007945 */ /* 0x000fe60003800000 */
[----:B------:R-:W-:-:S13]  /*0f80*/  ISETP.NE.AND P0, PT, R0, 0x1, PT ;  /* 0x000000010000780c */ /* 0x000fda0003f05270 */
[----:B--2---:R-:W-:Y:S01]  /*0f90*/  @P0 IMAD.HI.U32 R0, R4, c[0x0][0x564], RZ ;  /* 0x0001590004000a27 */ /* 0x004fe200078e00ff */
[----:B------:R-:W-:-:S04]  /*0fa0*/  MOV R3, R4 ;  /* 0x0000000400037202 */ /* 0x000fc80000000f00 */
[----:B------:R-:W-:-:S04]  /*0fb0*/  @P0 SHF.R.U32.HI R3, RZ, c[0x0][0x568], R0 ;  /* 0x00015a00ff030a19 */ /* 0x000fc80000011600 */
[----:B------:R-:W-:Y:S01]  /*0fc0*/  ISETP.GE.AND P0, PT, R3, c[0x0][0x578], PT ;  /* 0x00015e0003007a0c */ /* 0x000fe20003f06270 */
[----:B------:R-:W-:-:S04]  /*0fd0*/  IMAD.MOV R2, RZ, RZ, -R3 ;  /* 0x000000ffff027224 */ /* 0x000fc800078e0a03 */
[----:B------:R-:W-:-:S08]  /*0fe0*/  IMAD R2, R2, c[0x0][0x560], R4 ;  /* 0x0001580002027a24 */ /* 0x000fd000078e0204 */
[----:B------:R-:W-:Y:S05]  /*0ff0*/  @!P0 BRA `(.L_x_1037) ;  /* 0x0000007000008947 */ /* 0x000fea0003800000 */
[----:B------:R-:W-:-:S04]  /*1000*/  MOV R0, c[0x0][0x56c] ;  /* 0x00015b0000007a02 */ /* 0x000fc80000000f00 */
[----:B------:R-:W-:Y:S02]  /*1010*/  ISETP.NE.AND P0, PT, R0, 0x1, PT ;  /* 0x000000010000780c */ /* 0x000fe40003f05270 */
[----:B------:R-:W-:-:S11]  /*1020*/  MOV R0, R2 ;  /* 0x0000000200007202 */ /* 0x000fd60000000f00 */
[----:B------:R-:W-:-:S05]  /*1030*/  @P0 IMAD.HI.U32 R4, R2, c[0x0][0x570], RZ ;  /* 0x00015c0002040a27 */ /* 0x000fca00078e00ff */
[----:B------:R-:W-:-:S05]  /*1040*/  @P0 SHF.R.U32.HI R0, RZ, c[0x0][0x574], R4 ;  /* 0x00015d00ff000a19 */ /* 0x000fca0000011604 */
[----:B------:R-:W-:Y:S01]  /*1050*/  IMAD R4, R0, c[0x0][0x56c], RZ ;  /* 0x00015b0000047a24 */ /* 0x000fe200078e02ff */
[----:B------:R-:W-:Y:S05]  /*1060*/  BRA `(.L_x_1038) ;  /* 0x0000006000007947 */ /* 0x000fea0003800000 */
.L_x_1037:
[----:B------:R-:W-:-:S04]  /*1070*/  MOV R0, c[0x0][0x554] ;  /* 0x0001550000007a02 */ /* 0x000fc80000000f00 */
[----:B------:R-:W-:Y:S02]  /*1080*/  ISETP.NE.AND P0, PT, R0, 0x1, PT ;  /* 0x000000010000780c */ /* 0x000fe40003f05270 */
[----:B------:R-:W-:-:S11]  /*1090*/  MOV R0, R2 ;  /* 0x0000000200007202 */ /* 0x000fd60000000f00 */
[----:B------:R-:W-:-:S05]  /*10a0*/  @P0 IMAD.HI.U32 R4, R2, c[0x0][0x558], RZ ;  /* 0x0001560002040a27 */ /* 0x000fca00078e00ff */
[----:B------:R-:W-:-:S05]  /*10b0*/  @P0 SHF.R.U32.HI R0, RZ, c[0x0][0x55c], R4 ;  /* 0x00015700ff000a19 */ /* 0x000fca0000011604 */
[----:B------:R-:W-:Y:S02]  /*10c0*/  IMAD R4, R0, c[0x0][0x554], RZ ;  /* 0x0001550000047a24 */ /* 0x000fe400078e02ff */
.L_x_1038:
[----:B------:R-:W-:Y:S05]  /*10d0*/  BSYNC B0 ;  /* 0x0000000000007941 */ /* 0x000fea0003800000 */
.L_x_1036:
[----:B------:R-:W-:Y:S01]  /*10e0*/  IMAD.MOV.U32 R5, RZ, RZ, c[0x0][0x548] ;  /* 0x00015200ff057624 */ /* 0x000fe200078e00ff */
[----:B------:R-:W-:Y:S01]  /*10f0*/  ISETP.NE.U32.AND P0, PT, RZ, c[0x0][0x370], PT ;  /* 0x0000dc00ff007a0c */ /* 0x000fe20003f05070 */
[----:B------:R-:W2:Y:S01]  /*1100*/  LDL.LU R16, [R1+0xec] ;  /* 0x0000ec0001107983 */ /* 0x000ea20000300800 */
[----:B------:R-:W-:Y:S02]  /*1110*/  IMAD.IADD R4, R2, 0x1, -R4 ;  /* 0x0000000102047824 */ /* 0x000fe400078e0a04 */
[----:B------:R-:W-:Y:S01]  /*1120*/  ISETP.NE.AND P1, PT, R5, 0x1, PT ;  /* 0x000000010500780c */ /* 0x000fe20003f25270 */
[----:B------:R-:W-:Y:S01]  /*1130*/  IMAD.MOV.U32 R132, RZ, RZ, RZ ;  /* 0x000000ffff847224 */ /* 0x000fe200078e00ff */
[----:B------:R-:W-:Y:S01]  /*1140*/  ISETP.NE.AND.EX P0, PT, RZ, c[0x0][0x374], PT, P0 ;  /* 0x0000dd00ff007a0c */ /* 0x000fe20003f05300 */
[----:B------:R-:W-:-:S04]  /*1150*/  IMAD R4, R3, c[0x0][0x554], R4 ;  /* 0x0001550003047a24 */ /* 0x000fc800078e0204 */
[----:B------:R-:W-:-:S06]  /*1160*/  IMAD.MOV.U32 R15, RZ, RZ, R4 ;  /* 0x000000ffff0f7224 */ /* 0x000fcc00078e0004 */
[----:B------:R-:W-:-:S04]  /*1170*/  @P1 IMAD.HI.U32 R2, R4, c[0x0][0x54c], RZ ;  /* 0x0001530004021a27 */ /* 0x000fc800078e00ff */
[----:B------:R-:W-:Y:S01]  /*1180*/  @P0 IMAD.MOV.U32 R3, RZ, RZ, 0x4 ;  /* 0x00000004ff030424 */ /* 0x000fe200078e00ff */
[----:B------:R-:W-:-:S05]  /*1190*/  @P1 SHF.R.U32.HI R15, RZ, c[0x0][0x550], R2 ;  /* 0x00015400ff0f1a19 */ /* 0x000fca0000011602 */
[----:B------:R-:W-:Y:S01]  /*11a0*/  @P0 IMAD.WIDE R2, R15, R3, c[0x0][0x370] ;  /* 0x0000dc000f020625 */ /* 0x000fe200078e0203 */
[----:B------:R1:W-:Y:S04]  /*11b0*/  STL [R1+0xe0], R15 ;  /* 0x0000e00f01007387 */ /* 0x0003e80000100800 */
[----:B------:R3:W4:Y:S01]  /*11c0*/  @P0 LDG.E R132, [R2.64] ;  /* 0x0000000602840981 */ /* 0x000722000c1e1900 */
[----:B------:R-:W-:Y:S01]  /*11d0*/  IMAD.MOV.U32 R12, RZ, RZ, R0 ;  /* 0x000000ffff0c7224 */ /* 0x000fe200078e0000 */
[----:B------:R-:W-:Y:S01]  /*11e0*/  BSSY B0, `(.L_x_1039) ;  /* 0x0000047000007945 */ /* 0x000fe20003800000 */
[----:B------:R-:W-:Y:S02]  /*11f0*/  IMAD.MOV.U32 R14, RZ, RZ, c[0x0][0x2c4] ;  /* 0x0000b100ff0e7624 */ /* 0x000fe400078e00ff */
[----:B------:R-:W-:-:S03]  /*1200*/  IMAD.MOV.U32 R28, RZ, RZ, 0x40 ;  /* 0x00000040ff1c7424 */ /* 0x000fc600078e00ff */
[----:B------:R-:W-:Y:S02]  /*1210*/  ISETP.NE.AND P3, PT, R14, 0x1, PT ;  /* 0x000000010e00780c */ /* 0x000fe40003f65270 */
[----:B------:R-:W-:Y:S01]  /*1220*/  IADD3 R5, R28, -c[0x0][0x168], RZ ;  /* 0x80005a001c057a10 */ /* 0x000fe20007ffe0ff */
[----:B---3--:R-:W-:-:S05]  /*1230*/  IMAD.MOV.U32 R2, RZ, RZ, c[0x0][0x53c] ;  /* 0x00014f00ff027624 */ /* 0x008fca00078e00ff */
[----:B------:R-:W-:Y:S02]  /*1240*/  ISETP.NE.AND P0, PT, R2, 0x1, PT ;  /* 0x000000010200780c */ /* 0x000fe40003f05270 */
[----:B------:R-:W-:-:S11]  /*1250*/  LOP3.LUT R2, R0, 0x1ffffff, RZ, 0x3c, !PT ;  /* 0x01ffffff00027812 */ /* 0x000fd600078e3cff */
[----:B------:R-:W-:Y:S01]  /*1260*/  @P0 IMAD.HI.U32 R3, R0, c[0x0][0x540], RZ ;  /* 0x0001500000030a27 */ /* 0x000fe200078e00ff */
[----:B------:R-:W-:-:S03]  /*1270*/  IADD3 R0, R2, c[0x0][0x53c], RZ ;  /* 0x00014f0002007a10 */ /* 0x000fc60007ffe0ff */
[----:B------:R-:W-:Y:S01]  /*1280*/  IMAD.MOV.U32 R2, RZ, RZ, c[0x0][0x2ac] ;  /* 0x0000ab00ff027624 */ /* 0x000fe200078e00ff */
[----:B------:R-:W-:-:S03]  /*1290*/  @P0 SHF.R.U32.HI R12, RZ, c[0x0][0x544], R3 ;  /* 0x00015100ff0c0a19 */ /* 0x000fc60000011603 */
[----:B------:R-:W-:Y:S02]  /*12a0*/  IMAD R169, R2, c[0x0][0x1d0], RZ ;  /* 0x0000740002a97a24 */ /* 0x000fe400078e02ff */
[----:B------:R-:W-:Y:S01]  /*12b0*/  IMAD R0, R12, c[0x0][0x53c], R0 ;  /* 0x00014f000c007a24 */ /* 0x000fe200078e0200 */
[----:B------:R1:W-:Y:S01]  /*12c0*/  STL [R1+0xe8], R12 ;  /* 0x0000e80c01007387 */ /* 0x0003e20000100800 */
[----:B------:R-:W-:Y:S01]  /*12d0*/  IMAD R2, R2, c[0x0][0x1d0], R5 ;  /* 0x0000740002027a24 */ /* 0x000fe200078e0205 */
[----:B------:R-:W-:Y:S01]  /*12e0*/  IADD3 R5, R169, 0x3f, RZ ;  /* 0x0000003fa9057810 */ /* 0x000fe20007ffe0ff */
[----:B------:R-:W-:-:S05]  /*12f0*/  IMAD.SHL.U32 R11, R0, 0x80, RZ ;  /* 0x00000080000b7824 */ /* 0x000fca00078e00ff */
[----:B------:R-:W-:Y:S01]  /*1300*/  IADD3 R0, R11, 0x7f, RZ ;  /* 0x0000007f0b007810 */ /* 0x000fe20007ffe0ff */
[----:B------:R1:W-:Y:S04]  /*1310*/  STL [R1+0xf0], R11 ;  /* 0x0000f00b01007387 */ /* 0x0003e80000100800 */
[----:B------:R-:W-:-:S05]  /*1320*/  @P3 IMAD.HI.U32 R3, R0, c[0x0][0x2c8], RZ ;  /* 0x0000b20000033a27 */ /* 0x000fca00078e00ff */
[----:B------:R-:W-:-:S05]  /*1330*/  @P3 SHF.R.U32.HI R0, RZ, c[0x0][0x2cc], R3 ;  /* 0x0000b300ff003a19 */ /* 0x000fca0000011603 */
[----:B------:R-:W-:Y:S01]  /*1340*/  IMAD.IADD R0, R2, 0x1, R0 ;  /* 0x0000000102007824 */ /* 0x000fe200078e0200 */
[----:B------:R-:W-:-:S04]  /*1350*/  SHF.R.S32.HI R2, RZ, 0x1f, R5 ;  /* 0x0000001fff027819 */ /* 0x000fc80000011405 */
[----:B------:R-:W-:Y:S02]  /*1360*/  SHF.R.S32.HI R3, RZ, 0x1f, R0 ;  /* 0x0000001fff037819 */ /* 0x000fe40000011400 */
[----:B------:R-:W-:Y:S02]  /*1370*/  LEA.HI R2, R2, R5, RZ, 0x6 ;  /* 0x0000000502027211 */ /* 0x000fe400078f30ff */
[----:B------:R-:W-:Y:S02]  /*1380*/  LEA.HI R3, R3, R0, RZ, 0x6 ;  /* 0x0000000003037211 */ /* 0x000fe400078f30ff */
[----:B------:R-:W-:Y:S02]  /*1390*/  SHF.R.S32.HI R0, RZ, 0x6, R2 ;  /* 0x00000006ff007819 */ /* 0x000fe40000011402 */
[----:B------:R-:W-:-:S04]  /*13a0*/  SHF.R.S32.HI R2, RZ, 0x6, R3 ;  /* 0x00000006ff027819 */ /* 0x000fc80000011403 */
[----:B------:R-:W-:Y:S01]  /*13b0*/  IMNMX R7, R0, R2, PT ;  /* 0x0000000200077217 */ /* 0x000fe20003800200 */
[----:B------:R-:W-:Y:S02]  /*13c0*/  IMAD.MOV R0, RZ, RZ, -R15 ;  /* 0x000000ffff007224 */ /* 0x000fe400078e0a0f */
[----:B------:R-:W-:Y:S01]  /*13d0*/  IMAD.MOV.U32 R2, RZ, RZ, RZ ;  /* 0x000000ffff027224 */ /* 0x000fe200078e00ff */
[----:B------:R-:W-:Y:S01]  /*13e0*/  ISETP.GE.AND P0, PT, R7, 0x1, PT ;  /* 0x000000010700780c */ /* 0x000fe20003f06270 */
[----:B------:R-:W-:Y:S01]  /*13f0*/  IMAD R134, R0, c[0x0][0x548], R4 ;  /* 0x0001520000867a24 */ /* 0x000fe200078e0204 */
[----:B--2---:R-:W-:-:S04]  /*1400*/  LOP3.LUT R16, R16, 0xfffffffd, RZ, 0xc0, !PT ;  /* 0xfffffffd10107812 */ /* 0x004fc800078ec0ff */
[----:B------:R-:W-:-:S05]  /*1410*/  @P3 LOP3.LUT R16, R16, 0x2, RZ, 0xfc, !PT ;  /* 0x0000000210103812 */ /* 0x000fca00078efcff */
[----:B------:R1:W-:Y:S04]  /*1420*/  STL [R1+0xec], R16 ;  /* 0x0000ec1001007387 */ /* 0x0003e80000100800 */
[----:B----4-:R1:W-:Y:S04]  /*1430*/  STL [R1+0xb4], R132 ;  /* 0x0000b48401007387 */ /* 0x0103e80000100800 */
[----:B------:R1:W-:Y:S01]  /*1440*/  STL [R1+0xe4], R134 ;  /* 0x0000e48601007387 */ /* 0x0003e20000100800 */
[----:B------:R-:W-:Y:S05]  /*1450*/  @!P0 BRA `(.L_x_1040) ;  /* 0x000001f000008947 */ /* 0x000fea0003800000 */
[----:B------:R-:W-:-:S04]  /*1460*/  SHF.R.U32.HI R0, RZ, 0x10, R12 ;  /* 0x00000010ff007819 */ /* 0x000fc8000001160c */
[----:B------:R-:W-:-:S04]  /*1470*/  ISETP.NE.AND P0, PT, R0, RZ, PT ;  /* 0x000000ff0000720c */ /* 0x000fc80003f05270 */
[----:B------:R-:W-:-:S04]  /*1480*/  SEL R0, R0, c[0x0][0x338], P0 ;  /* 0x0000ce0000007a07 */ /* 0x000fc80000000000 */
[----:B------:R-:W-:Y:S02]  /*1490*/  IABS R3, R0 ;  /* 0x0000000000037213 */ /* 0x000fe40000000000 */
[----:B------:R-:W-:Y:S02]  /*14a0*/  IADD3 R6, R0, -0x1, R7 ;  /* 0xffffffff00067810 */ /* 0x000fe40007ffe007 */
[----:B------:R-:W2:Y:S02]  /*14b0*/  I2F.RP R4, R3 ;  /* 0x0000000300047306 */ /* 0x000ea40000209400 */
[----:B------:R-:W-:Y:S02]  /*14c0*/  IABS R10, R6 ;  /* 0x00000006000a7213 */ /* 0x000fe40000000000 */
[----:B------:R-:W-:-:S04]  /*14d0*/  LOP3.LUT R6, R6, R0, RZ, 0x3c, !PT ;  /* 0x0000000006067212 */ /* 0x000fc800078e3cff */
[----:B------:R-:W-:Y:S01]  /*14e0*/  ISETP.GE.AND P1, PT, R6, RZ, PT ;  /* 0x000000ff0600720c */ /* 0x000fe20003f26270 */
[----:B--2---:R-:W2:Y:S02]  /*14f0*/  MUFU.RCP R4, R4 ;  /* 0x0000000400047308 */ /* 0x004ea40000001000 */
[----:B--2---:R-:W-:-:S06]  /*1500*/  IADD3 R4, R4, 0xffffffe, RZ ;  /* 0x0ffffffe04047810 */ /* 0x004fcc0007ffe0ff */
[----:B------:R-:W2:Y:S02]  /*1510*/  F2I.FTZ.U32.TRUNC.NTZ R5, R4 ;  /* 0x0000000400057305 */ /* 0x000ea4000021f000 */
[----:B--2---:R-:W-:Y:S02]  /*1520*/  IMAD.MOV R2, RZ, RZ, -R5 ;  /* 0x000000ffff027224 */ /* 0x004fe400078e0a05 */
[----:B------:R-:W-:Y:S02]  /*1530*/  IMAD.MOV.U32 R4, RZ, RZ, RZ ;  /* 0x000000ffff047224 */ /* 0x000fe400078e00ff */
        /* <DEDUP_REMOVED lines=13> */
[----:B------:R-:W-:-:S13]  /*1610*/  ISETP.GE.U32.AND P2, PT, R4, R3, PT ;  /* 0x000000030400720c */ /* 0x000fda0003f46070 */
[----:B------:R-:W-:-:S05]  /*1620*/  @P2 IADD3 R2, R2, 0x1, RZ ;  /* 0x0000000102022810 */ /* 0x000fca0007ffe0ff */
[----:B------:R-:W-:Y:S01]  /*1630*/  @!P1 IMAD.MOV R2, RZ, RZ, -R2 ;  /* 0x000000ffff029224 */ /* 0x000fe200078e0a02 */
[----:B------:R-:W-:Y:S02]  /*1640*/  @!P0 LOP3.LUT R2, RZ, R0, RZ, 0x33, !PT ;  /* 0x00000000ff028212 */ /* 0x000fe400078e33ff */
.L_x_1040:
[----:B------:R-:W-:Y:S05]  /*1650*/  BSYNC B0 ;  /* 0x0000000000007941 */ /* 0x000fea0003800000 */
.L_x_1039:
[----:B------:R-:W-:Y:S01]  /*1660*/  LOP3.LUT R0, R12, 0xffff, RZ, 0xc0, !PT ;  /* 0x0000ffff0c007812 */ /* 0x000fe200078ec0ff */
[----:B------:R-:W-:Y:S01]  /*1670*/  CS2R R130, SRZ ;  /* 0x0000000000827805 */ /* 0x000fe2000001ff00 */
[----:B-1----:R-:W-:Y:S01]  /*1680*/  CS2R R12, SRZ ;  /* 0x00000000000c7805 */ /* 0x002fe2000001ff00 */
[----:B------:R-:W-:Y:S01]  /*1690*/  CS2R R128, SRZ ;  /* 0x0000000000807805 */ /* 0x000fe2000001ff00 */
[----:B------:R-:W-:Y:S01]  /*16a0*/  CS2R R126, SRZ ;  /* 0x00000000007e7805 */ /* 0x000fe2000001ff00 */
[----:B------:R-:W-:Y:S01]  /*16b0*/  IMAD R133, R0, R2, RZ ;  /* 0x0000000200857224 */ /* 0x000fe200078e02ff */
[----:B------:R-:W-:Y:S01]  /*16c0*/  PRMT R0, RZ, 0x7610, R0 ;  /* 0x00007610ff007816 */ /* 0x000fe20000000000 */
[----:B------:R-:W-:Y:S01]  /*16d0*/  CS2R R124, SRZ ;  /* 0x00000000007c7805 */ /* 0x000fe2000001ff00 */
        /* <DEDUP_REMOVED lines=66> */
[----:B-1----:R-:W-:-:S04]  /*1b00*/  ISETP.NE.U32.AND P0, PT, RZ, c[0x0][0x340], PT ;  /* 0x0000d000ff007a0c */ /* 0x002fc80003f05070 */
[----:B------:R-:W-:-:S13]  /*1b10*/  ISETP.NE.AND.EX P0, PT, RZ, c[0x0][0x344], PT, P0 ;  /* 0x0000d100ff007a0c */ /* 0x000fda0003f05300 */
[----:B------:R-:W-:-:S04]  /*1b20*/  @P0 IMAD.MOV.U32 R2, RZ, RZ, 0x4 ;  /* 0x00000004ff020424 */ /* 0x000fc800078e00ff */
[----:B------:R-:W-:-:S05]  /*1b30*/  @P0 IMAD.WIDE R2, R15, R2, c[0x0][0x340] ;  /* 0x0000d0000f020625 */ /* 0x000fca00078e0202 */
[----:B------:R1:W5:Y:S01]  /*1b40*/  @P0 LDG.E R0, [R2.64] ;  /* 0x0000000602000981 */ /* 0x000362000c1e1900 */
[----:B------:R-:W-:Y:S01]  /*1b50*/  WARPSYNC 0xffffffff ;  /* 0xffffffff00007948 */ /* 0x000fe20003800000 */
[----:B------:R-:W-:Y:S02]  /*1b60*/  @!P0 MOV R0, R15 ;  /* 0x0000000f00008202 */ /* 0x000fe40000000f00 */
[----:B-1----:R-:W1:Y:S01]  /*1b70*/  S2R R6, SR_TID.X ;  /* 0x0000000000067919 */ /* 0x002e620000002100 */
[----:B------:R-:W-:Y:S01]  /*1b80*/  IMAD.MOV.U32 R87, RZ, RZ, c[0x0][0x2b8] ;  /* 0x0000ae00ff577624 */ /* 0x000fe200078e00ff */
[----:B------:R-:W-:Y:S01]  /*1b90*/  IADD3 R72, R5, -0x1, RZ ;  /* 0xffffffff05487810 */ /* 0x000fe20007ffe0ff */
[----:B------:R-:W-:Y:S01]  /*1ba0*/  IMAD.MOV.U32 R4, RZ, RZ, R16 ;  /* 0x000000ffff047224 */ /* 0x000fe200078e0010 */
[----:B-----5:R-:W-:Y:S01]  /*1bb0*/  SHF.R.S32.HI R3, RZ, 0x1f, R0 ;  /* 0x0000001fff037819 */ /* 0x020fe20000011400 */
[----:B------:R-:W-:Y:S01]  /*1bc0*/  IMAD.WIDE.U32 R88, R0, c[0x0][0x2b0], RZ ;  /* 0x0000ac0000587a25 */ /* 0x000fe200078e00ff */
[----:B------:R-:W-:Y:S01]  /*1bd0*/  ISETP.NE.AND P1, PT, R87, 0x1, PT ;  /* 0x000000015700780c */ /* 0x000fe20003f25270 */
[----:B------:R-:W-:Y:S01]  /*1be0*/  BAR.SYNC.DEFER_BLOCKING 0x0 ;  /* 0x0000000000007b1d */ /* 0x000fe20000010000 */
[----:B------:R-:W-:Y:S01]  /*1bf0*/  LOP3.LUT R4, R4, 0xfffffffe, RZ, 0xc0, !PT ;  /* 0xfffffffe04047812 */ /* 0x000fe200078ec0ff */
[----:B------:R-:W-:-:S10]  /*1c00*/  IMAD.MOV.U32 R36, RZ, RZ, RZ ;  /* 0x000000ffff247224 */ /* 0x000fd400078e00ff */
[----:B------:R-:W-:Y:S02]  /*1c10*/  @P1 LOP3.LUT R4, R4, 0x1, RZ, 0xfc, !PT ;  /* 0x0000000104041812 */ /* 0x000fe400078efcff */
[----:B-1----:R-:W-:-:S03]  /*1c20*/  SHF.R.S32.HI R25, RZ, 0x1f, R6 ;  /* 0x0000001fff197819 */ /* 0x002fc60000011406 */
[----:B------:R1:W-:Y:S01]  /*1c30*/  STL [R1+0xec], R4 ;  /* 0x0000ec0401007387 */ /* 0x0003e20000100800 */
[----:B------:R-:W-:Y:S02]  /*1c40*/  SHF.R.S32.HI R168, RZ, 0x1f, R6 ;  /* 0x0000001fffa87819 */ /* 0x000fe40000011406 */
[-C--:B------:R-:W-:Y:S01]  /*1c50*/  LEA.HI R25, R25, R6.reuse, RZ, 0x3 ;  /* 0x0000000619197211 */ /* 0x080fe200078f18ff */
[----:B------:R-:W-:Y:S01]  /*1c60*/  STL.64 [R1+0xc0], R88 ;  /* 0x0000c05801007387 */ /* 0x000fe20000100a00 */
[----:B------:R-:W-:Y:S02]  /*1c70*/  LEA.HI R168, R168, R6, RZ, 0x3 ;  /* 0x00000006a8a87211 */ /* 0x000fe400078f18ff */
[----:B------:R-:W-:Y:S02]  /*1c80*/  LOP3.LUT R25, R25, 0xfffffff8, RZ, 0xc0, !PT ;  /* 0xfffffff819197812 */ /* 0x000fe400078ec0ff */
[----:B------:R-:W-:-:S03]  /*1c90*/  SHF.R.S32.HI R168, RZ, 0x3, R168 ;  /* 0x00000003ffa87819 */ /* 0x000fc600000114a8 */
[----:B------:R-:W-:-:S04]  /*1ca0*/  IMAD.IADD R25, R6, 0x1, -R25 ;  /* 0x0000000106197824 */ /* 0x000fc800078e0a19 */
[----:B------:R-:W-:-:S04]  /*1cb0*/  IMAD R77, R25, 0x20, R168 ;  /* 0x00000020194d7824 */ /* 0x000fc800078e02a8 */
[----:B------:R-:W-:-:S04]  /*1cc0*/  IMAD R2, R72, 0x40, R77 ;  /* 0x0000004048027824 */ /* 0x000fc800078e024d */
        /* <DEDUP_REMOVED lines=9> */
[----:B------:R-:W-:Y:S01]  /*1d60*/  STL [R1+0xd4], R86 ;  /* 0x0000d45601007387 */ /* 0x000fe20000100800 */
        /* <DEDUP_REMOVED lines=14> */
[----:B------:R-:W-:Y:S01]  /*1e50*/  SHF.R.S32.HI R23, RZ, 0x1f, R134 ;  /* 0x0000001fff177819 */ /* 0x000fe20000011486 */
[----:B-1----:R-:W-:Y:S01]  /*1e60*/  IMAD.IADD R4, R11, 0x1, R77 ;  /* 0x000000010b047824 */ /* 0x002fe200078e024d */
[----:B------:R-:W-:-:S03]  /*1e70*/  SHF.R.S32.HI R6, RZ, 0x1f, R15 ;  /* 0x0000001fff067819 */ /* 0x000fc6000001140f */
[----:B------:R-:W-:Y:S02]  /*1e80*/  IMAD R5, R23, c[0x0][0x1b8], RZ ;  /* 0x00006e0017057a24 */ /* 0x000fe400078e02ff */
[----:B------:R-:W-:-:S04]  /*1e90*/  @P3 IMAD.HI.U32 R7, R4, c[0x0][0x2c8], RZ ;  /* 0x0000b20004073a27 */ /* 0x000fc800078e00ff */
[C---:B------:R-:W-:Y:S02]  /*1ea0*/  IMAD R5, R134.reuse, c[0x0][0x1bc], R5 ;  /* 0x00006f0086057a24 */ /* 0x040fe400078e0205 */
[----:B------:R-:W-:Y:S01]  /*1eb0*/  IMAD.MOV.U32 R0, RZ, RZ, R4 ;  /* 0x000000ffff007224 */ /* 0x000fe200078e0004 */
[----:B------:R-:W-:Y:S01]  /*1ec0*/  @P3 SHF.R.U32.HI R0, RZ, c[0x0][0x2cc], R7 ;  /* 0x0000b300ff003a19 */ /* 0x000fe20000011607 */
[----:B------:R-:W-:-:S04]  /*1ed0*/  IMAD.WIDE.U32 R2, R134, c[0x0][0x1b8], RZ ;  /* 0x00006e0086027a25 */ /* 0x000fc800078e00ff */
[----:B------:R-:W-:Y:S02]  /*1ee0*/  IMAD.IADD R3, R3, 0x1, R5 ;  /* 0x0000000103037824 */ /* 0x000fe400078e0205 */
[----:B------:R-:W-:Y:S01]  /*1ef0*/  IMAD R5, R6, c[0x0][0x1c0], RZ ;  /* 0x0000700006057a24 */ /* 0x000fe200078e02ff */
[----:B------:R-:W-:Y:S01]  /*1f00*/  SHF.R.S32.HI R7, RZ, 0x1f, R0 ;  /* 0x0000001fff077819 */ /* 0x000fe20000011400 */
[----:B------:R-:W-:-:S04]  /*1f10*/  IMAD.WIDE.U32 R2, R15, c[0x0][0x1c0], R2 ;  /* 0x000070000f027a25 */ /* 0x000fc800078e0002 */
[----:B------:R-:W-:Y:S02]  /*1f20*/  IMAD R6, R15, c[0x0][0x1c4], R5 ;  /* 0x000071000f067a24 */ /* 0x000fe400078e0205 */
        /* <DEDUP_REMOVED lines=14> */
[----:B------:R-:W2:Y:S01]  /*2010*/  SHFL.IDX PT, R3, R17, RZ, 0x181f ;  /* 0x00181fff11037589 */ /* 0x000ea200000e0000 */
[----:B------:R-:W-:-:S03]  /*2020*/  IMAD R24, R14, c[0x0][0x168], RZ ;  /* 0x00005a000e187a24 */ /* 0x000fc600078e02ff */
[----:B------:R-:W3:Y:S01]  /*2030*/  SHFL.IDX PT, R4, R16, RZ, 0x181f ;  /* 0x00181fff10047589 */ /* 0x000ee200000e0000 */
[----:B------:R-:W-:-:S05]  /*2040*/  IMAD.IADD R20, R168, 0x1, R11 ;  /* 0x00000001a8147824 */ /* 0x000fca00078e020b */
[C---:B------:R-:W-:Y:S01]  /*2050*/  ISETP.GE.AND P0, PT, R20.reuse, R24, PT ;  /* 0x000000181400720c */ /* 0x040fe20003f06270 */
[----:B------:R-:W1:Y:S01]  /*2060*/  SHFL.IDX PT, R0, R17, 0x1, 0x181f ;  /* 0x00381f0011007f89 */ /* 0x000e6200000e0000 */
[----:B------:R-:W-:-:S03]  /*2070*/  IADD3 R5, R20, 0x20, RZ ;  /* 0x0000002014057810 */ /* 0x000fc60007ffe0ff */
[----:B------:R-:W1:Y:S01]  /*2080*/  SHFL.IDX PT, R2, R16, 0x1, 0x181f ;  /* 0x00381f0010027f89 */ /* 0x000e6200000e0000 */
[----:B------:R-:W-:Y:S01]  /*2090*/  ISETP.GE.AND P1, PT, R5, R24, PT ;  /* 0x000000180500720c */ /* 0x000fe20003f26270 */
[----:B------:R-:W-:-:S06]  /*20a0*/  IMAD.WIDE.U32 R84, R134, c[0x0][0x1e8], RZ ;  /* 0x00007a0086547a25 */ /* 0x000fcc00078e00ff */
[----:B--2---:R-:W-:-:S04]  /*20b0*/  @!P0 LEA R10, P3, R32, R3, 0x1 ;  /* 0x00000003200a8211 */ /* 0x004fc800078608ff */
[-C--:B---3--:R-:W-:Y:S02]  /*20c0*/  @!P0 LEA.HI.X R11, R32, R4.reuse, R35, 0x1, P3 ;  /* 0x00000004200b8211 */ /* 0x088fe400018f0c23 */
[-C--:B----4-:R-:W-:Y:S02]  /*20d0*/  @!P0 LEA R6, P3, R30, R3.reuse, 0x1 ;  /* 0x000000031e068211 */ /* 0x090fe400078608ff */
[----:B------:R-:W-:Y:S02]  /*20e0*/  ISETP.GE.AND P4, PT, R32, c[0x0][0x198], PT ;  /* 0x0000660020007a0c */ /* 0x000fe40003f86270 */
[----:B------:R-:W-:Y:S02]  /*20f0*/  @!P0 LEA.HI.X R7, R30, R4, R33, 0x1, P3 ;  /* 0x000000041e078211 */ /* 0x000fe400018f0c21 */
[C---:B------:R-:W-:Y:S02]  /*2100*/  ISETP.GE.AND P3, PT, R26.reuse, c[0x0][0x198], PT ;  /* 0x000066001a007a0c */ /* 0x040fe40003f66270 */
[----:B------:R-:W-:-:S02]  /*2110*/  @!P0 LEA R12, P2, R26, R3, 0x1 ;  /* 0x000000031a0c8211 */ /* 0x000fc400078408ff */
[C---:B------:R-:W-:Y:S02]  /*2120*/  ISETP.GE.AND P5, PT, R31.reuse, c[0x0][0x198], PT ;  /* 0x000066001f007a0c */ /* 0x040fe40003fa6270 */
        /* <DEDUP_REMOVED lines=18> */
[----:B------:R-:W3:Y:S02]  /*2250*/  SHFL.IDX PT, R0, R17, 0x2, 0x181f ;  /* 0x00581f0011007f89 */ /* 0x000ee400000e0000 */
[----:B------:R-:W-:Y:S02]  /*2260*/  @!P1 LEA.HI.X R5, R30, R2, R33, 0x1, P0 ;  /* 0x000000021e059211 */ /* 0x000fe400000f0c21 */
[----:B------:R-:W4:Y:S01]  /*2270*/  SHFL.IDX PT, R2, R16, 0x2, 0x181f ;  /* 0x00581f0010027f89 */ /* 0x000f2200000e0000 */
[----:B------:R-:W-:-:S03]  /*2280*/  ISETP.GE.AND P0, PT, R3, R24, PT ;  /* 0x000000180300720c */ /* 0x000fc60003f06270 */
[----:B------:R1:W-:Y:S04]  /*2290*/  @!P1 LDGSTS.E.BYPASS.LTC128B.128 [R29+0x9100], [R6.64], !P5 ;  /* 0x09100000061d9fae */ /* 0x0003e8000e901d46 */
[----:B------:R1:W-:Y:S04]  /*22a0*/  @!P1 LDGSTS.E.BYPASS.LTC128B.128 [R29+0xd100], [R4.64], !P6 ;  /* 0x0d100000041d9fae */ /* 0x0003e8000f101d46 */
[----:B------:R-:W1:Y:S02]  /*22b0*/  SHFL.IDX PT, R12, R17, 0x3, 0x181f ;  /* 0x00781f00110c7f89 */ /* 0x000e6400000e0000 */
[----:B---3--:R-:W-:-:S04]  /*22c0*/  @!P0 LEA R10, P1, R32, R0, 0x1 ;  /* 0x00000000200a8211 */ /* 0x008fc800078208ff */
[----:B----4-:R-:W-:Y:S02]  /*22d0*/  @!P0 LEA.HI.X R11, R32, R2, R35, 0x1, P1 ;  /* 0x00000002200b8211 */ /* 0x010fe400008f0c23 */
[CC--:B--2---:R-:W-:Y:S01]  /*22e0*/  @!P0 LEA R8, P1, R31.reuse, R0.reuse, 0x1 ;  /* 0x000000001f088211 */ /* 0x0c4fe200078208ff */
[----:B------:R-:W2:Y:S01]  /*22f0*/  SHFL.IDX PT, R13, R16, 0x3, 0x181f ;  /* 0x00781f00100d7f89 */ /* 0x000ea200000e0000 */
[----:B------:R-:W-:Y:S02]  /*2300*/  @!P0 LEA R14, P2, R26, R0, 0x1 ;  /* 0x000000001a0e8211 */ /* 0x000fe400078408ff */
[----:B------:R-:W-:Y:S02]  /*2310*/  @!P0 LEA.HI.X R9, R31, R2, R34, 0x1, P1 ;  /* 0x000000021f098211 */ /* 0x000fe400008f0c22 */
[----:B------:R-:W-:Y:S02]  /*2320*/  IADD3 R20, R20, 0x60, RZ ;  /* 0x0000006014147810 */ /* 0x000fe40007ffe0ff */
[----:B-1----:R-:W-:Y:S01]  /*2330*/  @!P0 LEA R4, P1, R30, R0, 0x1 ;  /* 0x000000001e048211 */ /* 0x002fe200078208ff */
[----:B------:R-:W-:Y:S01]  /*2340*/  IMAD.MOV R0, RZ, RZ, -R21 ;  /* 0x000000ffff007224 */ /* 0x000fe200078e0a15 */
[----:B------:R-:W-:-:S02]  /*2350*/  @!P0 LEA.HI.X R15, R26, R2, R27, 0x1, P2 ;  /* 0x000000021a0f8211 */ /* 0x000fc400010f0c1b */
[----:B------:R-:W-:Y:S01]  /*2360*/  ISETP.GE.AND P2, PT, R20, R24, PT ;  /* 0x000000181400720c */ /* 0x000fe20003f46270 */
[----:B------:R-:W-:Y:S02]  /*2370*/  IMAD R22, R0, c[0x0][0x2b8], R22 ;  /* 0x0000ae0000167a24 */ /* 0x000fe400078e0216 */
[----:B------:R1:W-:Y:S04]  /*2380*/  @!P0 LDGSTS.E.BYPASS.LTC128B.128 [R29+0x2100], [R14.64], !P3 ;  /* 0x021000000e1d8fae */ /* 0x0003e8000d901d46 */
[----:B------:R3:W-:Y:S04]  /*2390*/  @!P0 LDGSTS.E.BYPASS.LTC128B.128 [R29+0x6100], [R10.64], !P4 ;  /* 0x061000000a1d8fae */ /* 0x0007e8000e101d46 */
[----:B------:R4:W-:Y:S01]  /*23a0*/  @!P0 LDGSTS.E.BYPASS.LTC128B.128 [R29+0xa100], [R8.64], !P5 ;  /* 0x0a100000081d8fae */ /* 0x0009e2000e901d46 */
[----:B------:R-:W-:Y:S01]  /*23b0*/  @!P0 LEA.HI.X R5, R30, R2, R33, 0x1, P1 ;  /* 0x000000021e058211 */ /* 0x000fe200008f0c21 */
[----:B------:R-:W-:Y:S01]  /*23c0*/  IMAD.WIDE.U32 R2, R22, c[0x0][0x1e0], RZ ;  /* 0x0000780016027a25 */ /* 0x000fe200078e00ff */
[----:B------:R-:W-:-:S03]  /*23d0*/  @!P2 LEA R6, P1, R26, R12, 0x1 ;  /* 0x0000000c1a06a211 */ /* 0x000fc600078208ff */
[----:B------:R1:W-:Y:S01]  /*23e0*/  @!P0 LDGSTS.E.BYPASS.LTC128B.128 [R29+0xe100], [R4.64], !P6 ;  /* 0x0e100000041d8fae */ /* 0x0003e2000f101d46 */
[----:B--2---:R-:W-:-:S05]  /*23f0*/  @!P2 LEA.HI.X R7, R26, R13, R27, 0x1, P1 ;  /* 0x0000000d1a07a211 */ /* 0x004fca00008f0c1b */
[----:B------:R2:W-:Y:S01]  /*2400*/  @!P2 LDGSTS.E.BYPASS.LTC128B.128 [R29+0x3100], [R6.64], !P3 ;  /* 0x03100000061dafae */ /* 0x0005e2000d901d46 */
[----:B----4-:R-:W-:-:S05]  /*2410*/  SHF.R.S32.HI R8, RZ, 0x1f, R22 ;  /* 0x0000001fff087819 */ /* 0x010fca0000011416 */
[----:B------:R-:W-:-:S04]  /*2420*/  IMAD R0, R8, c[0x0][0x1e0], RZ ;  /* 0x0000780008007a24 */ /* 0x000fc800078e02ff */
[----:B------:R-:W-:Y:S01]  /*2430*/  IMAD R0, R22, c[0x0][0x1e4], R0 ;  /* 0x0000790016007a24 */ /* 0x000fe200078e0200 */
[----:B-1----:R-:W-:-:S03]  /*2440*/  SHF.R.S32.HI R15, RZ, 0x1f, R36 ;  /* 0x0000001fff0f7819 */ /* 0x002fc60000011424 */
[----:B------:R-:W-:Y:S02]  /*2450*/  IMAD.IADD R3, R3, 0x1, R0 ;  /* 0x0000000103037824 */ /* 0x000fe400078e0200 */
[----:B------:R-:W-:Y:S01]  /*2460*/  IMAD R0, R23, c[0x0][0x1e8], RZ ;  /* 0x00007a0017007a24 */ /* 0x000fe200078e02ff */
[----:B------:R-:W-:Y:S01]  /*2470*/  @!P2 LEA R4, P0, R32, R12, 0x1 ;  /* 0x0000000c2004a211 */ /* 0x000fe200078008ff */
[----:B--2---:R-:W-:Y:S02]  /*2480*/  IMAD R6, R15, c[0x0][0x1f0], RZ ;  /* 0x00007c000f067a24 */ /* 0x004fe400078e02ff */
[----:B------:R-:W-:Y:S02]  /*2490*/  IMAD R0, R134, c[0x0][0x1ec], R0 ;  /* 0x00007b0086007a24 */ /* 0x000fe400078e0200 */
[----:B------:R-:W-:Y:S01]  /*24a0*/  IMAD.WIDE.U32 R2, R36, c[0x0][0x1f0], R2 ;  /* 0x00007c0024027a25 */ /* 0x000fe200078e0002 */
[----:B------:R-:W-:-:S03]  /*24b0*/  @!P2 LEA.HI.X R5, R32, R13, R35, 0x1, P0 ;  /* 0x0000000d2005a211 */ /* 0x000fc600000f0c23 */
[----:B------:R-:W-:Y:S01]  /*24c0*/  IMAD.IADD R83, R85, 0x1, R0 ;  /* 0x0000000155537824 */ /* 0x000fe200078e0200 */
[----:B------:R-:W-:Y:S01]  /*24d0*/  IADD3 R0, P0, R2, R84, RZ ;  /* 0x0000005402007210 */ /* 0x000fe20007f1e0ff */
[----:B------:R-:W-:Y:S01]  /*24e0*/  IMAD R6, R36, c[0x0][0x1f4], R6 ;  /* 0x00007d0024067a24 */ /* 0x000fe200078e0206 */
[----:B------:R1:W-:Y:S04]  /*24f0*/  @!P2 LDGSTS.E.BYPASS.LTC128B.128 [R29+0x7100], [R4.64], !P4 ;  /* 0x07100000041dafae */ /* 0x0003e8000e101d46 */
[----:B------:R-:W-:Y:S02]  /*2500*/  IADD3.X R2, R83, R3, R6, P0, !PT ;  /* 0x0000000353027210 */ /* 0x000fe400007fe406 */
[----:B---3--:R-:W-:-:S04]  /*2510*/  LEA R10, P0, R0, c[0x0][0x1c8], 0x1 ;  /* 0x00007200000a7a11 */ /* 0x008fc800078008ff */
[----:B------:R-:W-:Y:S02]  /*2520*/  LEA.HI.X R11, R0, c[0x0][0x1cc], R2, 0x1, P0 ;  /* 0x00007300000b7a11 */ /* 0x000fe400000f0c02 */
[CC--:B------:R-:W-:Y:S01]  /*2530*/  @!P2 LEA R2, P0, R31.reuse, R12.reuse, 0x1 ;  /* 0x0000000c1f02a211 */ /* 0x0c0fe200078008ff */
[----:B------:R-:W-:Y:S03]  /*2540*/  STL [R1+0x84], R36 ;  /* 0x0000842401007387 */ /* 0x000fe60000100800 */
[----:B------:R-:W-:Y:S01]  /*2550*/  @!P2 LEA.HI.X R3, R31, R13, R34, 0x1, P0 ;  /* 0x0000000d1f03a211 */ /* 0x000fe200000f0c22 */
[----:B------:R-:W-:Y:S04]  /*2560*/  STL [R1+0x8c], R22 ;  /* 0x00008c1601007387 */ /* 0x000fe80000100800 */
[----:B------:R-:W-:Y:S01]  /*2570*/  STL.64 [R1+0xb8], R84 ;  /* 0x0000b85401007387 */ /* 0x000fe20000100a00 */
[----:B-1----:R-:W-:-:S03]  /*2580*/  @!P2 LEA R4, P0, R30, R12, 0x1 ;  /* 0x0000000c1e04a211 */ /* 0x002fc600078008ff */
[----:B------:R-:W-:Y:S01]  /*2590*/  STL [R1+0xd0], R83 ;  /* 0x0000d05301007387 */ /* 0x000fe20000100800 */
[----:B------:R-:W-:-:S03]  /*25a0*/  @!P2 LEA.HI.X R5, R30, R13, R33, 0x1, P0 ;  /* 0x0000000d1e05a211 */ /* 0x000fc600000f0c21 */
[----:B------:R-:W2:Y:S04]  /*25b0*/  LDL R16, [R1+0x48] ;  /* 0x0000480001107983 */ /* 0x000ea80000100800 */
[----:B------:R-:W3:Y:S04]  /*25c0*/  LDL R13, [R1+0x50] ;  /* 0x00005000010d7983 */ /* 0x000ee80000100800 */
[----:B------:R-:W4:Y:S01]  /*25d0*/  LDL R12, [R1+0x4c] ;  /* 0x00004c00010c7983 */ /* 0x000f220000100800 */
[----:B------:R-:W-:-:S03]  /*25e0*/  IMAD R78, R72, -0x40, R169 ;  /* 0xffffffc0484e7824 */ /* 0x000fc600078e02a9 */
[----:B------:R-:W1:Y:S01]  /*25f0*/  SHFL.IDX PT, R0, R10, RZ, 0x181f ;  /* 0x00181fff0a007589 */ /* 0x000e6200000e0000 */
[----:B------:R-:W-:-:S03]  /*2600*/  IMAD.IADD R14, R78, 0x1, -R168 ;  /* 0x000000014e0e7824 */ /* 0x000fc600078e0aa8 */
[----:B------:R-:W1:Y:S02]  /*2610*/  SHFL.IDX PT, R7, R11, RZ, 0x181f ;  /* 0x00181fff0b077589 */ /* 0x000e6400000e0000 */
[----:B------:R-:W-:Y:S02]  /*2620*/  ISETP.GE.AND P1, PT, R14, 0x1, PT ;  /* 0x000000010e00780c */ /* 0x000fe40003f26270 */
[----:B------:R1:W-:Y:S04]  /*2630*/  @!P2 LDGSTS.E.BYPASS.LTC128B.128 [R29+0xb100], [R2.64], !P5 ;  /* 0x0b100000021dafae */ /* 0x0003e8000e901d46 */
[----:B------:R1:W-:Y:S04]  /*2640*/  @!P2 LDGSTS.E.BYPASS.LTC128B.128 [R29+0xf100], [R4.64], !P6 ;  /* 0x0f100000041dafae */ /* 0x0003e8000f101d46 */
[----:B------:R-:W1:Y:S03]  /*2650*/  SHFL.IDX PT, R10, R10, 0x1, 0x181f ;  /* 0x00381f000a0a7f89 */ /* 0x000e6600000e0000 */
[----:B------:R-:W-:Y:S01]  /*2660*/  @P1 ISETP.GE.AND P4, PT, R26, c[0x0][0x1d4], PT ;  /* 0x000075001a001a0c */ /* 0x000fe20003f86270 */
[----:B------:R-:W1:Y:S01]  /*2670*/  SHFL.IDX PT, R11, R11, 0x1, 0x181f ;  /* 0x00381f000b0b7f89 */ /* 0x000e6200000e0000 */
[----:B------:R-:W-:-:S03]  /*2680*/  @P1 ISETP.GE.AND P3, PT, R32, c[0x0][0x1d4], PT ;  /* 0x0000750020001a0c */ /* 0x000fc60003f66270 */
[----:B------:R-:W0:Y:S01]  /*2690*/  LDGDEPBAR ;  /* 0x00000000000079af */ /* 0x000e220000000000 */
[-C--:B-1----:R-:W-:Y:S02]  /*26a0*/  @P1 LEA R2, P0, R26, R0.reuse, 0x1 ;  /* 0x000000001a021211 */ /* 0x082fe400078008ff */
[----:B------:R-:W-:Y:S02]  /*26b0*/  @P1 LEA R4, P2, R32, R0, 0x1 ;  /* 0x0000000020041211 */ /* 0x000fe400078408ff */
[-C--:B------:R-:W-:Y:S02]  /*26c0*/  @P1 LEA.HI.X R3, R26, R7.reuse, R27, 0x1, P0 ;  /* 0x000000071a031211 */ /* 0x080fe400000f0c1b */
[----:B------:R-:W-:-:S03]  /*26d0*/  @P1 LEA.HI.X R5, R32, R7, R35, 0x1, P2 ;  /* 0x0000000720051211 */ /* 0x000fc600010f0c23 */
[----:B------:R1:W-:Y:S01]  /*26e0*/  @P1 LDGSTS.E.BYPASS.LTC128B.128 [R29+0x10100], [R2.64], !P4 ;  /* 0x10100000021d1fae */ /* 0x0003e2000e101d46 */
[C---:B------:R-:W-:Y:S02]  /*26f0*/  @P1 ISETP.GE.AND P4, PT, R31.reuse, c[0x0][0x1d4], PT ;  /* 0x000075001f001a0c */ /* 0x040fe40003f86270 */
[----:B------:R-:W-:Y:S01]  /*2700*/  ISETP.GE.AND P0, PT, R14, 0x21, PT ;  /* 0x000000210e00780c */ /* 0x000fe20003f06270 */
[----:B------:R1:W-:Y:S01]  /*2710*/  @P1 LDGSTS.E.BYPASS.LTC128B.128 [R29+0x12100], [R4.64], !P3 ;  /* 0x12100000041d1fae */ /* 0x0003e2000d901d46 */
[----:B------:R-:W-:Y:S02]  /*2720*/  @P1 ISETP.GE.AND P3, PT, R30, c[0x0][0x1d4], PT ;  /* 0x000075001e001a0c */ /* 0x000fe40003f66270 */
[----:B-1----:R-:W-:-:S04]  /*2730*/  @P1 LEA R2, P2, R31, R0, 0x1 ;  /* 0x000000001f021211 */ /* 0x002fc800078408ff */
[----:B------:R-:W-:Y:S02]  /*2740*/  @P1 LEA.HI.X R3, R31, R7, R34, 0x1, P2 ;  /* 0x000000071f031211 */ /* 0x000fe400010f0c22 */
[----:B------:R-:W-:-:S03]  /*2750*/  @P1 LEA R6, P2, R30, R0, 0x1 ;  /* 0x000000001e061211 */ /* 0x000fc600078408ff */
[----:B------:R1:W-:Y:S01]  /*2760*/  @P1 LDGSTS.E.BYPASS.LTC128B.128 [R29+0x14100], [R2.64], !P4 ;  /* 0x14100000021d1fae */ /* 0x0003e2000e101d46 */
[----:B------:R-:W-:Y:S02]  /*2770*/  @P1 LEA.HI.X R7, R30, R7, R33, 0x1, P2 ;  /* 0x000000071e071211 */ /* 0x000fe400010f0c21 */
[----:B------:R-:W-:-:S03]  /*2780*/  @P0 ISETP.GE.AND P4, PT, R26, c[0x0][0x1d4], PT ;  /* 0x000075001a000a0c */ /* 0x000fc60003f86270 */
[----:B------:R1:W-:Y:S01]  /*2790*/  @P1 LDGSTS.E.BYPASS.LTC128B.128 [R29+0x16100], [R6.64], !P3 ;  /* 0x16100000061d1fae */ /* 0x0003e2000d901d46 */
[----:B------:R-:W-:Y:S01]  /*27a0*/  @P0 ISETP.GE.AND P1, PT, R32, c[0x0][0x1d4], PT ;  /* 0x0000750020000a0c */ /* 0x000fe20003f26270 */
[----:B------:R-:W-:Y:S01]  /*27b0*/  IMAD R0, R8, c[0x0][0x208], RZ ;  /* 0x0000820008007a24 */ /* 0x000fe200078e02ff */
[-C--:B------:R-:W-:Y:S02]  /*27c0*/  @P0 LEA R4, P2, R26, R10.reuse, 0x1 ;  /* 0x0000000a1a040211 */ /* 0x080fe400078408ff */
[----:B------:R-:W-:Y:S02]  /*27d0*/  @P0 LEA R8, P3, R32, R10, 0x1 ;  /* 0x0000000a20080211 */ /* 0x000fe400078608ff */
[----:B------:R-:W-:Y:S02]  /*27e0*/  @P0 ISETP.GE.AND P5, PT, R31, c[0x0][0x1d4], PT ;  /* 0x000075001f000a0c */ /* 0x000fe40003fa6270 */
[-C--:B------:R-:W-:Y:S02]  /*27f0*/  @P0 LEA.HI.X R5, R26, R11.reuse, R27, 0x1, P2 ;  /* 0x0000000b1a050211 */ /* 0x080fe400010f0c1b */
[----:B------:R-:W-:Y:S01]  /*2800*/  @P0 LEA.HI.X R9, R32, R11, R35, 0x1, P3 ;  /* 0x0000000b20090211 */ /* 0x000fe200018f0c23 */
[----:B------:R-:W-:-:S02]  /*2810*/  IMAD R0, R22, c[0x0][0x20c], R0 ;  /* 0x0000830016007a24 */ /* 0x000fc400078e0200 */
[----:B------:R1:W-:Y:S04]  /*2820*/  @P0 LDGSTS.E.BYPASS.LTC128B.128 [R29+0x11100], [R4.64], !P4 ;  /* 0x11100000041d0fae */ /* 0x0003e8000e101d46 */
[----:B------:R2:W-:Y:S01]  /*2830*/  @P0 LDGSTS.E.BYPASS.LTC128B.128 [R29+0x13100], [R8.64], !P1 ;  /* 0x13100000081d0fae */ /* 0x0005e2000c901d46 */
[----:B-1----:R-:W-:Y:S01]  /*2840*/  IMAD.WIDE.U32 R2, R22, c[0x0][0x208], RZ ;  /* 0x0000820016027a25 */ /* 0x002fe200078e00ff */
[----:B------:R-:W-:Y:S02]  /*2850*/  @P0 ISETP.GE.AND P1, PT, R30, c[0x0][0x1d4], PT ;  /* 0x000075001e000a0c */ /* 0x000fe40003f26270 */
[----:B------:R-:W-:Y:S01]  /*2860*/  @P0 LEA R6, P2, R31, R10, 0x1 ;  /* 0x0000000a1f060211 */ /* 0x000fe200078408ff */
[----:B------:R-:W-:-:S03]  /*2870*/  IMAD.IADD R3, R3, 0x1, R0 ;  /* 0x0000000103037824 */ /* 0x000fc600078e0200 */
[----:B------:R-:W-:Y:S01]  /*2880*/  @P0 LEA.HI.X R7, R31, R11, R34, 0x1, P2 ;  /* 0x0000000b1f070211 */ /* 0x000fe200010f0c22 */
[----:B------:R-:W-:-:S04]  /*2890*/  IMAD.WIDE.U32 R18, R134, c[0x0][0x210], RZ ;  /* 0x0000840086127a25 */ /* 0x000fc800078e00ff */
[----:B------:R-:W-:Y:S01]  /*28a0*/  IMAD.WIDE.U32 R2, R36, c[0x0][0x218], R2 ;  /* 0x0000860024027a25 */ /* 0x000fe200078e0002 */
[----:B------:R1:W-:Y:S01]  /*28b0*/  @P0 LDGSTS.E.BYPASS.LTC128B.128 [R29+0x15100], [R6.64], !P5 ;  /* 0x15100000061d0fae */ /* 0x0003e2000e901d46 */
[----:B------:R-:W-:-:S03]  /*28c0*/  @P0 LEA R4, P4, R30, R10, 0x1 ;  /* 0x0000000a1e040211 */ /* 0x000fc600078808ff */
[----:B------:R-:W-:Y:S02]  /*28d0*/  IADD3 R0, P3, R2, R18, RZ ;  /* 0x0000001202007210 */ /* 0x000fe40007f7e0ff */
[----:B------:R-:W-:Y:S01]  /*28e0*/  @P0 LEA.HI.X R5, R30, R11, R33, 0x1, P4 ;  /* 0x0000000b1e050211 */ /* 0x000fe200020f0c21 */
[----:B------:R-:W-:-:S04]  /*28f0*/  IMAD R2, R15, c[0x0][0x218], RZ ;  /* 0x000086000f027a24 */ /* 0x000fc800078e02ff */
[----:B------:R1:W-:Y:S01]  /*2900*/  @P0 LDGSTS.E.BYPASS.LTC128B.128 [R29+0x17100], [R4.64], !P1 ;  /* 0x17100000041d0fae */ /* 0x0003e2000c901d46 */
[----:B------:R-:W-:Y:S02]  /*2910*/  IMAD R2, R36, c[0x0][0x21c], R2 ;  /* 0x0000870024027a24 */ /* 0x000fe400078e0202 */
[----:B-1----:R-:W-:Y:S01]  /*2920*/  IMAD R6, R23, c[0x0][0x210], RZ ;  /* 0x0000840017067a24 */ /* 0x002fe200078e02ff */
[----:B------:R-:W0:Y:S03]  /*2930*/  LDGDEPBAR ;  /* 0x00000000000079af */ /* 0x000e260000000000 */
[----:B------:R-:W-:Y:S01]  /*2940*/  IMAD R6, R134, c[0x0][0x214], R6 ;  /* 0x0000850086067a24 */ /* 0x000fe200078e0206 */
[----:B------:R-:W-:-:S03]  /*2950*/  LEA R10, P2, R0, c[0x0][0x1f8], 0x1 ;  /* 0x00007e00000a7a11 */ /* 0x000fc600078408ff */
[----:B------:R-:W-:-:S05]  /*2960*/  IMAD.IADD R4, R19, 0x1, R6 ;  /* 0x0000000113047824 */ /* 0x000fca00078e0206 */
[----:B------:R-:W-:-:S04]  /*2970*/  IADD3.X R2, R4, R3, R2, P3, !PT ;  /* 0x0000000304027210 */ /* 0x000fc80001ffe402 */
[----:B------:R-:W-:Y:S02]  /*2980*/  LEA.HI.X R0, R0, c[0x0][0x1fc], R2, 0x1, P2 ;  /* 0x00007f0000007a11 */ /* 0x000fe400010f0c02 */
[----:B------:R-:W-:Y:S01]  /*2990*/  R2P PR, R25, 0x6 ;  /* 0x0000000619007804 */ /* 0x000fe20000000000 */
[----:B------:R-:W-:-:S04]  /*29a0*/  DEPBAR.LE SB0, 0x1 ;  /* 0x000080400000791a */ /* 0x000fc80000000000 */
[----:B------:R-:W1:Y:S04]  /*29b0*/  S2R R25, SR_TID.X ;  /* 0x0000000000197919 */ /* 0x000e680000002100 */
[----:B------:R-:W-:Y:S01]  /*29c0*/  BAR.SYNC.DEFER_BLOCKING 0x0 ;  /* 0x0000000000007b1d */ /* 0x000fe20000010000 */
[----:B-1----:R-:W-:-:S04]  /*29d0*/  SHF.R.S32.HI R17, RZ, 0x1f, R25 ;  /* 0x0000001fff117819 */ /* 0x002fc80000011419 */
        /* <DEDUP_REMOVED lines=8> */
[----:B------:R-:W-:Y:S04]  /*2a60*/  STL.64 [R1+0xc8], R18 ;  /* 0x0000c81201007387 */ /* 0x000fe80000100a00 */
[----:B------:R-:W-:Y:S04]  /*2a70*/  STL [R1+0xd8], R4 ;  /* 0x0000d80401007387 */ /* 0x000fe80000100800 */
[----:B--2---:R-:W-:Y:S04]  /*2a80*/  LDSM.16.M88.4 R172, [R16] ;  /* 0x0000000010ac783b */ /* 0x004fe80000000200 */
[----:B---3--:R-:W-:Y:S04]  /*2a90*/  LDSM.16.M88.4 R192, [R13] ;  /* 0x000000000dc0783b */ /* 0x008fe80000000200 */
[----:B----4-:R-:W-:Y:S04]  /*2aa0*/  LDSM.16.M88.4 R196, [R12] ;  /* 0x000000000cc4783b */ /* 0x010fe80000000200 */
[----:B------:R-:W-:Y:S04]  /*2ab0*/  LDSM.16.M88.4 R204, [R16+0x4000] ;  /* 0x0040000010cc783b */ /* 0x000fe80000000200 */
        /* <DEDUP_REMOVED lines=8> */
[----:B------:R-:W-:Y:S06]  /*2b40*/  BAR.SYNC.DEFER_BLOCKING 0x0 ;  /* 0x0000000000007b1d */ /* 0x000fec0000010000 */
[----:B------:R-:W2:Y:S01]  /*2b50*/  SHFL.IDX PT, R4, R0, RZ, 0x181f ;  /* 0x00181fff00047589 */ /* 0x000ea200000e0000 */
[----:B------:R-:W-:-:S04]  /*2b60*/  DEPBAR.LE SB0, 0x0 ;  /* 0x000080000000791a */ /* 0x000fc80000000000 */
[----:B------:R-:W-:Y:S01]  /*2b70*/  BAR.SYNC.DEFER_BLOCKING 0x0 ;  /* 0x0000000000007b1d */ /* 0x000fe20000010000 */
[C---:B------:R-:W-:Y:S01]  /*2b80*/  ISETP.GE.AND P5, PT, R26.reuse, c[0x0][0x1d4], PT ;  /* 0x000075001a007a0c */ /* 0x040fe20003fa6270 */
[----:B------:R-:W-:-:S04]  /*2b90*/  IMAD.SHL.U32 R80, R26, 0x2, RZ ;  /* 0x000000021a507824 */ /* 0x000fc800078e00ff */
[----:B------:R-:W3:Y:S01]  /*2ba0*/  SHFL.IDX PT, R2, R10, 0x1, 0x181f ;  /* 0x00381f000a027f89 */ /* 0x000ee200000e0000 */
[----:B------:R-:W-:-:S03]  /*2bb0*/  ISETP.LT.OR P3, PT, R14, 0x1, P5 ;  /* 0x000000010e00780c */ /* 0x000fc60002f61670 */
[----:B------:R-:W4:Y:S01]  /*2bc0*/  SHFL.IDX PT, R3, R0, 0x1, 0x181f ;  /* 0x00381f0000037f89 */ /* 0x000f2200000e0000 */
[----:B------:R-:W-:Y:S02]  /*2bd0*/  SHF.L.U64.HI R73, R26, 0x1, R27 ;  /* 0x000000011a497819 */ /* 0x000fe4000001021b */
[----:B-1----:R-:W-:Y:S01]  /*2be0*/  IADD3 R8, P0, R7, R80, RZ ;  /* 0x0000005007087210 */ /* 0x002fe20007f1e0ff */
[----:B------:R-:W1:Y:S01]  /*2bf0*/  LDSM.16.M88.4 R20, [R135] ;  /* 0x000000008714783b */ /* 0x000e620000000200 */
[----:B------:R-:W-:-:S03]  /*2c00*/  IADD3 R90, R135, 0x20, RZ ;  /* 0x00000020875a7810 */ /* 0x000fc60007ffe0ff */
[----:B--2---:R-:W-:Y:S01]  /*2c10*/  IMAD.X R9, R4, 0x1, R73, P0 ;  /* 0x0000000104097824 */ /* 0x004fe200000e0649 */
[----:B------:R-:W-:Y:S01]  /*2c20*/  @P1 IADD3 R90, R135, -0x20, RZ ;  /* 0xffffffe0875a1810 */ /* 0x000fe20007ffe0ff */
[----:B------:R-:W-:Y:S01]  /*2c30*/  IMAD.SHL.U32 R79, R32, 0x2, RZ ;  /* 0x00000002204f7824 */ /* 0x000fe200078e00ff */
[----:B------:R-:W2:Y:S01]  /*2c40*/  LDSM.16.M88.4 R24, [R135+0x800] ;  /* 0x000800008718783b */ /* 0x000ea20000000200 */
[----:B------:R-:W-:Y:S02]  /*2c50*/  IMAD.SHL.U32 R81, R31, 0x2, RZ ;  /* 0x000000021f517824 */ /* 0x000fe400078e00ff */
[----:B------:R-:W-:Y:S01]  /*2c60*/  IMAD.SHL.U32 R82, R30, 0x2, RZ ;  /* 0x000000021e527824 */ /* 0x000fe200078e00ff */
[----:B------:R-:W-:Y:S01]  /*2c70*/  LDSM.16.M88.4 R44, [R135+0x1000] ;  /* 0x00100000872c783b */ /* 0x000fe20000000200 */
[----:B------:R-:W-:-:S03]  /*2c80*/  SHF.L.U64.HI R74, R32, 0x1, R35 ;  /* 0x00000001204a7819 */ /* 0x000fc60000010223 */
[----:B------:R-:W-:Y:S01]  /*2c90*/  LDSM.16.M88.4 R64, [R135+0x1800] ;  /* 0x001800008740783b */ /* 0x000fe20000000200 */
[----:B------:R-:W-:-:S03]  /*2ca0*/  SHF.L.U64.HI R75, R31, 0x1, R34 ;  /* 0x000000011f4b7819 */ /* 0x000fc60000010222 */
[----:B------:R-:W1:Y:S01]  /*2cb0*/  LDSM.16.M88.4 R36, [R90] ;  /* 0x000000005a24783b */ /* 0x000e620000000200 */
[----:B------:R-:W-:-:S03]  /*2cc0*/  SHF.L.U64.HI R76, R30, 0x1, R33 ;  /* 0x000000011e4c7819 */ /* 0x000fc60000010221 */
[----:B------:R-:W1:Y:S01]  /*2cd0*/  LDSM.16.M88.4 R40, [R90+0x800] ;  /* 0x000800005a28783b */ /* 0x000e620000000200 */
[----:B------:R-:W-:-:S03]  /*2ce0*/  IADD3 R12, P1, R7, R81, RZ ;  /* 0x00000051070c7210 */ /* 0x000fc60007f3e0ff */
[----:B------:R-:W1:Y:S01]  /*2cf0*/  LDSM.16.M88.4 R52, [R90+0x1000] ;  /* 0x001000005a34783b */ /* 0x000e620000000200 */
[----:B------:R-:W-:-:S03]  /*2d00*/  IADD3 R6, P0, R7, R82, RZ ;  /* 0x0000005207067210 */ /* 0x000fc60007f1e0ff */
[----:B------:R-:W-:Y:S04]  /*2d10*/  LDSM.16.M88.4 R68, [R90+0x1800] ;  /* 0x001800005a44783b */ /* 0x000fe80000000200 */
[----:B------:R-:W-:Y:S01]  /*2d20*/  @!PT LDS RZ, [RZ] ;  /* 0x00000000fffff984 */ /* 0x000fe20000000800 */
[----:B------:R-:W-:Y:S01]  /*2d30*/  @!PT LDS RZ, [RZ] ;  /* 0x00000000fffff984 */ /* 0x000fe20000000800 */
[----:B------:R-:W-:Y:S01]  /*2d40*/  @!PT LDS RZ, [RZ] ;  /* 0x00000000fffff984 */ /* 0x000fe20000000800 */
[----:B------:R2:W-:Y:S01]  /*2d50*/  LDGSTS.E.BYPASS.LTC128B.128 [R29+0x100], [R8.64], !P3 ;  /* 0x00100000081d7fae */ /* 0x0005e2000d901d46 */
[----:B------:R-:W-:Y:S01]  /*2d60*/  IMAD.X R13, R4, 0x1, R75, P1 ;  /* 0x00000001040d7824 */ /* 0x000fe200008e064b */
[----:B------:R-:W-:Y:S02]  /*2d70*/  ISETP.GE.AND P4, PT, R32, c[0x0][0x1d4], PT ;  /* 0x0000750020007a0c */ /* 0x000fe40003f86270 */
[----:B--2---:R-:W-:Y:S01]  /*2d80*/  IADD3 R8, P3, R7, R79, RZ ;  /* 0x0000004f07087210 */ /* 0x004fe20007f7e0ff */
[----:B------:R-:W-:-:S04]  /*2d90*/  IMAD.X R7, R4, 0x1, R76, P0 ;  /* 0x0000000104077824 */ /* 0x000fc800000e064c */
[----:B------:R-:W-:Y:S01]  /*2da0*/  IMAD.X R9, R4, 0x1, R74, P3 ;  /* 0x0000000104097824 */ /* 0x000fe200018e064a */
[----:B---3--:R-:W-:-:S05]  /*2db0*/  IADD3 R4, P0, R2, R79, RZ ;  /* 0x0000004f02047210 */ /* 0x008fca0007f1e0ff */
[----:B----4-:R-:W-:Y:S01]  /*2dc0*/  IMAD.X R5, R3, 0x1, R74, P0 ;  /* 0x0000000103057824 */ /* 0x010fe200000e064a */
[----:B------:R-:W-:Y:S01]  /*2dd0*/  ISETP.LT.OR P0, PT, R14, 0x1, P4 ;  /* 0x000000010e00780c */ /* 0x000fe20002701670 */
[----:B-1----:R-:W-:Y:S01]  /*2de0*/  HMMA.16816.F32.BF16 R16, R168, R20, RZ ;  /* 0x00000014a810723c */ /* 0x002fe200000418ff */
[----:B------:R-:W-:-:S04]  /*2df0*/  ISETP.GE.AND P3, PT, R31, c[0x0][0x1d4], PT ;  /* 0x000075001f007a0c */ /* 0x000fc80003f66270 */
[----:B------:R-:W-:Y:S02]  /*2e00*/  ISETP.LT.OR P1, PT, R14, 0x1, P3 ;  /* 0x000000010e00780c */ /* 0x000fe40001f21670 */
[----:B------:R-:W-:-:S05]  /*2e10*/  SEL R0, R28, 0xffffffc0, !P2 ;  /* 0xffffffc01c007807 */ /* 0x000fca0005000000 */
[----:B------:R1:W-:Y:S01]  /*2e20*/  LDGSTS.E.BYPASS.LTC128B.128 [R29+0x2100], [R8.64], !P0 ;  /* 0x02100000081d7fae */ /* 0x0003e2000c101d46 */
[----:B------:R-:W-:Y:S02]  /*2e30*/  IADD3 R10, P2, R2, R80, RZ ;  /* 0x00000050020a7210 */ /* 0x000fe40007f5e0ff */
[----:B------:R-:W-:-:S03]  /*2e40*/  ISETP.LT.OR P5, PT, R14, 0x21, P5 ;  /* 0x000000210e00780c */ /* 0x000fc60002fa1670 */
[----:B------:R-:W-:Y:S01]  /*2e50*/  IMAD.X R11, R3, 0x1, R73, P2 ;  /* 0x00000001030b7824 */ /* 0x000fe200010e0649 */
[C---:B------:R-:W-:Y:S01]  /*2e60*/  ISETP.LT.OR P4, PT, R14.reuse, 0x21, P4 ;  /* 0x000000210e00780c */ /* 0x040fe20002781670 */
[----:B------:R2:W-:Y:S01]  /*2e70*/  LDGSTS.E.BYPASS.LTC128B.128 [R29+0x4100], [R12.64], !P1 ;  /* 0x041000000c1d7fae */ /* 0x0005e2000c901d46 */
[----:B------:R-:W-:Y:S02]  /*2e80*/  ISETP.LT.OR P3, PT, R14, 0x21, P3 ;  /* 0x000000210e00780c */ /* 0x000fe40001f61670 */
[----:B-1----:R-:W-:-:S05]  /*2e90*/  IADD3 R8, P0, R2, R81, RZ ;  /* 0x0000005102087210 */ /* 0x002fca0007f1e0ff */
[----:B------:R-:W-:Y:S01]  /*2ea0*/  IMAD.X R9, R3, 0x1, R75, P0 ;  /* 0x0000000103097824 */ /* 0x000fe200000e064b */
[----:B------:R-:W-:-:S04]  /*2eb0*/  ISETP.GE.AND P0, PT, R30, c[0x0][0x1d4], PT ;  /* 0x000075001e007a0c */ /* 0x000fc80003f06270 */
[C---:B------:R-:W-:Y:S02]  /*2ec0*/  ISETP.LT.OR P2, PT, R14.reuse, 0x1, P0 ;  /* 0x000000010e00780c */ /* 0x040fe40000741670 */
[----:B------:R-:W-:Y:S02]  /*2ed0*/  ISETP.LT.OR P1, PT, R14, 0x21, P0 ;  /* 0x000000210e00780c */ /* 0x000fe40000721670 */
[----:B------:R-:W-:Y:S01]  /*2ee0*/  IADD3 R2, P0, R2, R82, RZ ;  /* 0x0000005202027210 */ /* 0x000fe20007f1e0ff */
[----:B--2---:R-:W-:Y:S01]  /*2ef0*/  HMMA.16816.F32.BF16 R12, R168, R24, RZ ;  /* 0x00000018a80c723c */ /* 0x004fe200000418ff */
[----:B------:R-:W-:-:S03]  /*2f00*/  IMAD.IADD R249, R135, 0x1, R0 ;  /* 0x0000000187f97824 */ /* 0x000fc600078e0200 */
[----:B------:R-:W-:-:S04]  /*2f10*/  IMAD.X R3, R3, 0x1, R76, P0 ;  /* 0x0000000103037824 */ /* 0x000fc800000e064c */
[----:B------:R-:W-:Y:S01]  /*2f20*/  HMMA.16816.F32.BF16 R48, R172, R36, R16 ;  /* 0x00000024ac30723c */ /* 0x000fe20000041810 */
[----:B------:R1:W-:Y:S04]  /*2f30*/  LDGSTS.E.BYPASS.LTC128B.128 [R29+0x6100], [R6.64], !P2 ;  /* 0x06100000061d7fae */ /* 0x0003e8000d101d46 */
[----:B------:R2:W-:Y:S03]  /*2f40*/  LDGSTS.E.BYPASS.LTC128B.128 [R29+0x1100], [R10.64], !P5 ;  /* 0x011000000a1d7fae */ /* 0x0005e6000e901d46 */
[C---:B------:R-:W-:Y:S01]  /*2f50*/  HMMA.16816.F32.BF16 R16, R168.reuse, R22, RZ ;  /* 0x00000016a810723c */ /* 0x040fe200000418ff */
[----:B------:R1:W-:Y:S04]  /*2f60*/  LDGSTS.E.BYPASS.LTC128B.128 [R29+0x3100], [R4.64], !P4 ;  /* 0x03100000041d7fae */ /* 0x0003e8000e101d46 */
[----:B------:R2:W-:Y:S04]  /*2f70*/  LDGSTS.E.BYPASS.LTC128B.128 [R29+0x5100], [R8.64], !P3 ;  /* 0x05100000081d7fae */ /* 0x0005e8000d901d46 */
[----:B------:R2:W-:Y:S04]  /*2f80*/  LDGSTS.E.BYPASS.LTC128B.128 [R29+0x7100], [R2.64], !P1 ;  /* 0x07100000021d7fae */ /* 0x0005e8000c901d46 */
[----:B------:R-:W3:Y:S01]  /*2f90*/  LDSM.16.M88.4 R32, [R249] ;  /* 0x00000000f920783b */ /* 0x000ee20000000200 */
[----:B------:R-:W-:Y:S01]  /*2fa0*/  HMMA.16816.F32.BF16 R24, R168, R26, RZ ;  /* 0x0000001aa818723c */ /* 0x000fe200000418ff */
[----:B------:R-:W-:-:S02]  /*2fb0*/  IADD3 R91, R90, 0x6000, RZ ;  /* 0x000060005a5b7810 */ /* 0x000fc40007ffe0ff */
[----:B------:R-:W-:Y:S01]  /*2fc0*/  IADD3 R92, R90, 0x2000, RZ ;  /* 0x000020005a5c7810 */ /* 0x000fe20007ffe0ff */
[----:B------:R-:W-:Y:S04]  /*2fd0*/  STL [R1+0x4], R90 ;  /* 0x0000045a01007387 */ /* 0x000fe80000100800 */
[----:B------:R-:W0:Y:S02]  /*2fe0*/  LDGDEPBAR ;  /* 0x00000000000079af */ /* 0x000e240000000000 */
[C---:B------:R-:W-:Y:S08]  /*2ff0*/  HMMA.16816.F32.BF16 R20, R172.reuse, R38, R16 ;  /* 0x00000026ac14723c */ /* 0x040ff00000041810 */
[----:B-1----:R-:W-:Y:S01]  /*3000*/  HMMA.16816.F32.BF16 R4, R172, R40, R12 ;  /* 0x00000028ac04723c */ /* 0x002fe2000004180c */
[----:B--2---:R-:W1:Y:S07]  /*3010*/  LDSM.16.M88.4 R28, [R249+0x800] ;  /* 0x00080000f91c783b */ /* 0x004e6e0000000200 */
[C---:B------:R-:W-:Y:S08]  /*3020*/  HMMA.16816.F32.BF16 R12, R168.reuse, R44, RZ ;  /* 0x0000002ca80c723c */ /* 0x040ff000000418ff */
[----:B------:R-:W-:Y:S08]  /*3030*/  HMMA.16816.F32.BF16 R8, R168, R46, RZ ;  /* 0x0000002ea808723c */ /* 0x000ff000000418ff */
[C---:B------:R-:W-:Y:S08]  /*3040*/  HMMA.16816.F32.BF16 R16, R172.reuse, R42, R24 ;  /* 0x0000002aac10723c */ /* 0x040ff00000041818 */
[C---:B------:R-:W-:Y:S08]  /*3050*/  HMMA.16816.F32.BF16 R36, R172.reuse, R52, R12 ;  /* 0x00000034ac24723c */ /* 0x040ff0000004180c */
[----:B------:R-:W-:Y:S08]  /*3060*/  HMMA.16816.F32.BF16 R24, R172, R54, R8 ;  /* 0x00000036ac18723c */ /* 0x000ff00000041808 */
[----:B---3--:R-:W-:Y:S01]  /*3070*/  HMMA.16816.F32.BF16 R52, R192, R34, R20 ;  /* 0x00000022c034723c */ /* 0x008fe20000041814 */
[----:B------:R-:W2:Y:S01]  /*3080*/  LDSM.16.M88.4 R20, [R249+0x1000] ;  /* 0x00100000f914783b */ /* 0x000ea20000000200 */
[----:B------:R-:W-:-:S06]  /*3090*/  IMAD.IADD R248, R91, 0x1, R0 ;  /* 0x000000015bf87824 */ /* 0x000fcc00078e0200 */
[----:B-1----:R-:W-:Y:S08]  /*30a0*/  HMMA.16816.F32.BF16 R60, R192, R28, R4 ;  /* 0x0000001cc03c723c */ /* 0x002ff00000041804 */
[C---:B------:R-:W-:Y:S08]  /*30b0*/  HMMA.16816.F32.BF16 R4, R168.reuse, R64, RZ ;  /* 0x00000040a804723c */ /* 0x040ff000000418ff */
[----:B------:R-:W-:Y:S08]  /*30c0*/  HMMA.16816.F32.BF16 R12, R168, R66, RZ ;  /* 0x00000042a80c723c */ /* 0x000ff000000418ff */
[----:B------:R-:W-:Y:S01]  /*30d0*/  HMMA.16816.F32.BF16 R56, R192, R30, R16 ;  /* 0x0000001ec038723c */ /* 0x000fe20000041810 */
[----:B------:R-:W1:Y:S04]  /*30e0*/  LDSM.16.M88.4 R16, [R249+0x1800] ;  /* 0x00180000f910783b */ /* 0x000e680000000200 */
[----:B------:R-:W3:Y:S03]  /*30f0*/  LDSM.16.M88.4 R28, [R248+-0x6000] ;  /* 0xffa00000f81c783b */ /* 0x000ee60000000200 */
[----:B------:R-:W-:Y:S08]  /*3100*/  HMMA.16816.F32.BF16 R8, R172, R68, R4 ;  /* 0x00000044ac08723c */ /* 0x000ff00000041804 */
[----:B------:R-:W-:Y:S08]  /*3110*/  HMMA.16816.F32.BF16 R48, R192, R32, R48 ;  /* 0x00000020c030723c */ /* 0x000ff00000041830 */
[----:B------:R-:W-:Y:S01]  /*3120*/  HMMA.16816.F32.BF16 R4, R172, R70, R12 ;  /* 0x00000046ac04723c */ /* 0x000fe2000004180c */
[----:B------:R-:W-:Y:S07]  /*3130*/  LDSM.16.M88.4 R12, [R135+0x2000] ;  /* 0x00200000870c783b */ /* 0x000fee0000000200 */
[C---:B--2---:R-:W-:Y:S01]  /*3140*/  HMMA.16816.F32.BF16 R44, R192.reuse, R20, R36 ;  /* 0x00000014c02c723c */ /* 0x044fe20000041824 */
[----:B------:R-:W2:Y:S07]  /*3150*/  LDSM.16.M88.4 R36, [R248+-0x5800] ;  /* 0xffa80000f824783b */ /* 0x000eae0000000200 */
[C---:B------:R-:W-:Y:S01]  /*3160*/  HMMA.16816.F32.BF16 R40, R192.reuse, R22, R24 ;  /* 0x00000016c028723c */ /* 0x040fe20000041818 */
[----:B------:R-:W4:Y:S04]  /*3170*/  LDSM.16.M88.4 R24, [R248+-0x5000] ;  /* 0xffb00000f818783b */ /* 0x000f280000000200 */
[----:B------:R-:W4:Y:S03]  /*3180*/  LDSM.16.M88.4 R20, [R248+-0x4800] ;  /* 0xffb80000f814783b */ /* 0x000f260000000200 */
[C---:B-1----:R-:W-:Y:S08]  /*3190*/  HMMA.16816.F32.BF16 R32, R192.reuse, R16, R8 ;  /* 0x00000010c020723c */ /* 0x042ff00000041808 */
[----:B------:R-:W-:Y:S08]  /*31a0*/  HMMA.16816.F32.BF16 R16, R192, R18, R4 ;  /* 0x00000012c010723c */ /* 0x000ff00000041804 */
[C---:B---3--:R-:W-:Y:S08]  /*31b0*/  HMMA.16816.F32.BF16 R8, R196.reuse, R28, R48 ;  /* 0x0000001cc408723c */ /* 0x048ff00000041830 */
[----:B------:R-:W-:Y:S01]  /*31c0*/  HMMA.16816.F32.BF16 R4, R196, R30, R52 ;  /* 0x0000001ec404723c */ /* 0x000fe20000041834 */
[----:B------:R-:W1:Y:S01]  /*31d0*/  LDSM.16.M88.4 R52, [R135+0x2800] ;  /* 0x002800008734783b */ /* 0x000e620000000200 */
[----:B------:R-:W-:-:S06]  /*31e0*/  IADD3 R0, R90, 0x2800, RZ ;  /* 0x000028005a007810 */ /* 0x000fcc0007ffe0ff */
[C---:B--2---:R-:W-:Y:S08]  /*31f0*/  HMMA.16816.F32.BF16 R28, R196.reuse, R36, R60 ;  /* 0x00000024c41c723c */ /* 0x044ff0000004183c */
[C---:B------:R-:W-:Y:S08]  /*3200*/  HMMA.16816.F32.BF16 R36, R196.reuse, R38, R56 ;  /* 0x00000026c424723c */ /* 0x040ff00000041838 */
[C---:B----4-:R-:W-:Y:S08]  /*3210*/  HMMA.16816.F32.BF16 R56, R196.reuse, R24, R44 ;  /* 0x00000018c438723c */ /* 0x050ff0000004182c */
[C---:B------:R-:W-:Y:S08]  /*3220*/  HMMA.16816.F32.BF16 R48, R196.reuse, R26, R40 ;  /* 0x0000001ac430723c */ /* 0x040ff00000041828 */
[C---:B------:R-:W-:Y:S01]  /*3230*/  HMMA.16816.F32.BF16 R44, R196.reuse, R20, R32 ;  /* 0x00000014c42c723c */ /* 0x040fe20000041820 */
[----:B------:R-:W-:Y:S07]  /*3240*/  LDSM.16.M88.4 R32, [R0] ;  /* 0x000000000020783b */ /* 0x000fee0000000200 */
[----:B------:R-:W-:Y:S08]  /*3250*/  HMMA.16816.F32.BF16 R40, R196, R22, R16 ;  /* 0x00000016c428723c */ /* 0x000ff00000041810 */
[C---:B------:R-:W-:Y:S01]  /*3260*/  HMMA.16816.F32.BF16 R24, R200.reuse, R12, R8 ;  /* 0x0000000cc818723c */ /* 0x040fe20000041808 */
[----:B------:R-:W2:Y:S07]  /*3270*/  LDSM.16.M88.4 R8, [R135+0x3000] ;  /* 0x003000008708783b */ /* 0x000eae0000000200 */
[C---:B------:R-:W-:Y:S01]  /*3280*/  HMMA.16816.F32.BF16 R20, R200.reuse, R14, R4 ;  /* 0x0000000ec814723c */ /* 0x040fe20000041804 */
[----:B------:R-:W3:Y:S04]  /*3290*/  LDSM.16.M88.4 R4, [R135+0x3800] ;  /* 0x003800008704783b */ /* 0x000ee80000000200 */
[----:B------:R-:W4:Y:S03]  /*32a0*/  LDSM.16.M88.4 R12, [R92] ;  /* 0x000000005c0c783b */ /* 0x000f260000000200 */
[C---:B-1----:R-:W-:Y:S01]  /*32b0*/  HMMA.16816.F32.BF16 R16, R200.reuse, R52, R28 ;  /* 0x00000034c810723c */ /* 0x042fe2000004181c */
[----:B------:R-:W-:Y:S04]  /*32c0*/  STL [R1+0x8], R91 ;  /* 0x0000085b01007387 */ /* 0x000fe80000100800 */
[----:B------:R-:W-:Y:S04]  /*32d0*/  STL [R1+0x18], R92 ;  /* 0x0000185c01007387 */ /* 0x000fe80000100800 */
[----:B------:R1:W-:Y:S01]  /*32e0*/  STL [R1+0xc], R0 ;  /* 0x00000c0001007387 */ /* 0x0003e20000100800 */
[C---:B------:R-:W-:Y:S08]  /*32f0*/  HMMA.16816.F32.BF16 R36, R200.reuse, R54, R36 ;  /* 0x00000036c824723c */ /* 0x040ff00000041824 */
[----:B--2---:R-:W-:Y:S01]  /*3300*/  HMMA.16816.F32.BF16 R52, R200, R10, R48 ;  /* 0x0000000ac834723c */ /* 0x004fe20000041830 */
[----:B-1----:R-:W-:-:S07]  /*3310*/  IADD3 R0, R90, 0x3000, RZ ;  /* 0x000030005a007810 */ /* 0x002fce0007ffe0ff */
[C---:B---3--:R-:W-:Y:S01]  /*3320*/  HMMA.16816.F32.BF16 R48, R200.reuse, R4, R44 ;  /* 0x00000004c830723c */ /* 0x048fe2000004182c */
[----:B------:R-:W-:Y:S04]  /*3330*/  STL [R1+0x10], R0 ;  /* 0x0000100001007387 */ /* 0x000fe80000100800 */
[----:B------:R1:W2:Y:S03]  /*3340*/  LDSM.16.M88.4 R28, [R0] ;  /* 0x00000000001c783b */ /* 0x0002a60000000200 */
[----:B------:R-:W-:Y:S08]  /*3350*/  HMMA.16816.F32.BF16 R44, R200, R6, R40 ;  /* 0x00000006c82c723c */ /* 0x000ff00000041828 */
[----:B----4-:R-:W-:Y:S08]  /*3360*/  HMMA.16816.F32.BF16 R40, R204, R12, R24 ;  /* 0x0000000ccc28723c */ /* 0x010ff00000041818 */
[----:B------:R-:W-:Y:S01]  /*3370*/  HMMA.16816.F32.BF16 R60, R200, R8, R56 ;  /* 0x00000008c83c723c */ /* 0x000fe20000041838 */
[----:B------:R-:W-:Y:S01]  /*3380*/  LDSM.16.M88.4 R56, [R249+0x3000] ;  /* 0x00300000f938783b */ /* 0x000fe20000000200 */
[----:B-1----:R-:W-:-:S06]  /*3390*/  IADD3 R0, R90, 0x3800, RZ ;  /* 0x000038005a007810 */ /* 0x002fcc0007ffe0ff */
[C---:B------:R-:W-:Y:S01]  /*33a0*/  HMMA.16816.F32.BF16 R24, R204.reuse, R14, R20 ;  /* 0x0000000ecc18723c */ /* 0x040fe20000041814 */
[----:B------:R-:W1:Y:S04]  /*33b0*/  LDSM.16.M88.4 R12, [R249+0x2800] ;  /* 0x00280000f90c783b */ /* 0x000e680000000200 */
[----:B------:R-:W3:Y:S03]  /*33c0*/  LDSM.16.M88.4 R20, [R0] ;  /* 0x000000000014783b */ /* 0x000ee60000000200 */
[C---:B------:R-:W-:Y:S01]  /*33d0*/  HMMA.16816.F32.BF16 R8, R204.reuse, R32, R16 ;  /* 0x00000020cc08723c */ /* 0x040fe20000041810 */
[----:B------:R-:W4:Y:S07]  /*33e0*/  LDSM.16.M88.4 R16, [R249+0x2000] ;  /* 0x00200000f910783b */ /* 0x000f2e0000000200 */
[C---:B------:R-:W-:Y:S08]  /*33f0*/  HMMA.16816.F32.BF16 R4, R204.reuse, R34, R36 ;  /* 0x00000022cc04723c */ /* 0x040ff00000041824 */
[C---:B--2---:R-:W-:Y:S01]  /*3400*/  HMMA.16816.F32.BF16 R32, R204.reuse, R28, R60 ;  /* 0x0000001ccc20723c */ /* 0x044fe2000004183c */
[----:B------:R-:W-:Y:S07]  /*3410*/  LDSM.16.M88.4 R60, [R135+0x5800] ;  /* 0x00580000873c783b */ /* 0x000fee0000000200 */
[----:B------:R-:W-:Y:S08]  /*3420*/  HMMA.16816.F32.BF16 R52, R204, R30, R52 ;  /* 0x0000001ecc34723c */ /* 0x000ff00000041834 */
[----:B-1----:R-:W-:Y:S08]  /*3430*/  HMMA.16816.F32.BF16 R28, R208, R12, R8 ;  /* 0x0000000cd01c723c */ /* 0x002ff00000041808 */
[C---:B---3--:R-:W-:Y:S08]  /*3440*/  HMMA.16816.F32.BF16 R48, R204.reuse, R20, R48 ;  /* 0x00000014cc30723c */ /* 0x048ff00000041830 */
[----:B------:R-:W-:Y:S01]  /*3450*/  HMMA.16816.F32.BF16 R44, R204, R22, R44 ;  /* 0x00000016cc2c723c */ /* 0x000fe2000004182c */
[----:B------:R-:W1:Y:S07]  /*3460*/  LDSM.16.M88.4 R20, [R249+0x3800] ;  /* 0x00380000f914783b */ /* 0x000e6e0000000200 */
[C---:B----4-:R-:W-:Y:S08]  /*3470*/  HMMA.16816.F32.BF16 R40, R208.reuse, R16, R40 ;  /* 0x00000010d028723c */ /* 0x050ff00000041828 */
[C---:B------:R-:W-:Y:S01]  /*3480*/  HMMA.16816.F32.BF16 R36, R208.reuse, R18, R24 ;  /* 0x00000012d024723c */ /* 0x040fe20000041818 */
[----:B------:R-:W2:Y:S04]  /*3490*/  LDSM.16.M88.4 R16, [R248+-0x4000] ;  /* 0xffc00000f810783b */ /* 0x000ea80000000200 */
[----:B------:R-:W-:Y:S03]  /*34a0*/  LDSM.16.M88.4 R24, [R248+-0x3000] ;  /* 0xffd00000f818783b */ /* 0x000fe60000000200 */
[C---:B------:R-:W-:Y:S01]  /*34b0*/  HMMA.16816.F32.BF16 R8, R208.reuse, R14, R4 ;  /* 0x0000000ed008723c */ /* 0x040fe20000041804 */
[----:B------:R-:W3:Y:S07]  /*34c0*/  LDSM.16.M88.4 R12, [R248+-0x3800] ;  /* 0xffc80000f80c783b */ /* 0x000eee0000000200 */
[C---:B------:R-:W-:Y:S08]  /*34d0*/  HMMA.16816.F32.BF16 R4, R208.reuse, R56, R32 ;  /* 0x00000038d004723c */ /* 0x040ff00000041820 */
[C---:B------:R-:W-:Y:S08]  /*34e0*/  HMMA.16816.F32.BF16 R32, R208.reuse, R58, R52 ;  /* 0x0000003ad020723c */ /* 0x040ff00000041834 */
[C---:B-1----:R-:W-:Y:S08]  /*34f0*/  HMMA.16816.F32.BF16 R56, R208.reuse, R20, R48 ;  /* 0x00000014d038723c */ /* 0x042ff00000041830 */
[----:B------:R-:W-:Y:S01]  /*3500*/  HMMA.16816.F32.BF16 R52, R208, R22, R44 ;  /* 0x00000016d034723c */ /* 0x000fe2000004182c */
[----:B------:R-:W-:Y:S07]  /*3510*/  LDSM.16.M88.4 R20, [R135+0x4000] ;  /* 0x004000008714783b */ /* 0x000fee0000000200 */
[C---:B--2---:R-:W-:Y:S08]  /*3520*/  HMMA.16816.F32.BF16 R48, R212.reuse, R16, R40 ;  /* 0x00000010d430723c */ /* 0x044ff00000041828 */
[C---:B------:R-:W-:Y:S01]  /*3530*/  HMMA.16816.F32.BF16 R44, R212.reuse, R18, R36 ;  /* 0x00000012d42c723c */ /* 0x040fe20000041824 */
[----:B------:R-:W1:Y:S04]  /*3540*/  LDSM.16.M88.4 R16, [R135+0x4800] ;  /* 0x004800008710783b */ /* 0x000e680000000200 */
[----:B------:R-:W2:Y:S03]  /*3550*/  LDSM.16.M88.4 R36, [R248+-0x2800] ;  /* 0xffd80000f824783b */ /* 0x000ea60000000200 */
[C---:B---3--:R-:W-:Y:S08]  /*3560*/  HMMA.16816.F32.BF16 R40, R212.reuse, R12, R28 ;  /* 0x0000000cd428723c */ /* 0x048ff0000004181c */
[C---:B------:R-:W-:Y:S01]  /*3570*/  HMMA.16816.F32.BF16 R28, R212.reuse, R14, R8 ;  /* 0x0000000ed41c723c */ /* 0x040fe20000041808 */
[----:B------:R-:W3:Y:S07]  /*3580*/  LDSM.16.M88.4 R12, [R135+0x5000] ;  /* 0x00500000870c783b */ /* 0x000eee0000000200 */
[C---:B------:R-:W-:Y:S08]  /*3590*/  HMMA.16816.F32.BF16 R8, R212.reuse, R24, R4 ;  /* 0x00000018d408723c */ /* 0x040ff00000041804 */
[----:B------:R-:W-:Y:S01]  /*35a0*/  HMMA.16816.F32.BF16 R4, R212, R26, R32 ;  /* 0x0000001ad404723c */ /* 0x000fe20000041820 */
[----:B------:R-:W-:-:S02]  /*35b0*/  IADD3 R2, R90, 0x5000, RZ ;  /* 0x000050005a027810 */ /* 0x000fc40007ffe0ff */
[C---:B------:R-:W-:Y:S02]  /*35c0*/  IADD3 R64, R90.reuse, 0x4000, RZ ;  /* 0x000040005a407810 */ /* 0x040fe40007ffe0ff */
[----:B------:R-:W-:-:S03]  /*35d0*/  IADD3 R3, R90, 0x4800, RZ ;  /* 0x000048005a037810 */ /* 0x000fc60007ffe0ff */
[----:B-1----:R-:W-:Y:S08]  /*35e0*/  HMMA.16816.F32.BF16 R32, R216, R18, R28 ;  /* 0x00000012d820723c */ /* 0x002ff0000004181c */
[----:B--2---:R-:W-:Y:S08]  /*35f0*/  HMMA.16816.F32.BF16 R24, R212, R36, R56 ;  /* 0x00000024d418723c */ /* 0x004ff00000041838 */
[----:B---3--:R-:W-:Y:S01]  /*3600*/  HMMA.16816.F32.BF16 R28, R216, R12, R8 ;  /* 0x0000000cd81c723c */ /* 0x008fe20000041808 */
[----:B------:R-:W1:Y:S07]  /*3610*/  LDSM.16.M88.4 R8, [R2] ;  /* 0x000000000208783b */ /* 0x000e6e0000000200 */
[----:B------:R-:W-:Y:S08]  /*3620*/  HMMA.16816.F32.BF16 R56, R212, R38, R52 ;  /* 0x00000026d438723c */ /* 0x000ff00000041834 */
[C---:B------:R-:W-:Y:S01]  /*3630*/  HMMA.16816.F32.BF16 R36, R216.reuse, R16, R40 ;  /* 0x00000010d824723c */ /* 0x040fe20000041828 */
[----:B------:R-:W2:Y:S07]  /*3640*/  LDSM.16.M88.4 R16, [R64] ;  /* 0x000000004010783b */ /* 0x000eae0000000200 */
[C---:B------:R-:W-:Y:S01]  /*3650*/  HMMA.16816.F32.BF16 R4, R216.reuse, R14, R4 ;  /* 0x0000000ed804723c */ /* 0x040fe20000041804 */
[----:B------:R-:W3:Y:S04]  /*3660*/  LDSM.16.M88.4 R12, [R3] ;  /* 0x00000000030c783b */ /* 0x000ee80000000200 */
[----:B------:R4:W-:Y:S03]  /*3670*/  STL [R1+0x14], R0 ;  /* 0x0000140001007387 */ /* 0x0009e60000100800 */
[C---:B------:R-:W-:Y:S08]  /*3680*/  HMMA.16816.F32.BF16 R52, R216.reuse, R20, R48 ;  /* 0x00000014d834723c */ /* 0x040ff00000041830 */
[----:B------:R-:W-:Y:S01]  /*3690*/  HMMA.16816.F32.BF16 R44, R216, R22, R44 ;  /* 0x00000016d82c723c */ /* 0x000fe2000004182c */
[----:B----4-:R-:W-:-:S05]  /*36a0*/  IADD3 R0, R90, 0x5800, RZ ;  /* 0x000058005a007810 */ /* 0x010fca0007ffe0ff */
[----:B------:R-:W4:Y:S02]  /*36b0*/  LDSM.16.M88.4 R48, [R0] ;  /* 0x000000000030783b */ /* 0x000f240000000200 */
[----:B------:R-:W-:Y:S08]  /*36c0*/  HMMA.16816.F32.BF16 R20, R216, R60, R24 ;  /* 0x0000003cd814723c */ /* 0x000ff00000041818 */
[C---:B-1----:R-:W-:Y:S08]  /*36d0*/  HMMA.16816.F32.BF16 R24, R220.reuse, R8, R28 ;  /* 0x00000008dc18723c */ /* 0x042ff0000004181c */
[----:B------:R-:W-:Y:S01]  /*36e0*/  HMMA.16816.F32.BF16 R4, R220, R10, R4 ;  /* 0x0000000adc04723c */ /* 0x000fe20000041804 */
[----:B------:R-:W1:Y:S07]  /*36f0*/  LDSM.16.M88.4 R8, [R249+0x5000] ;  /* 0x00500000f908783b */ /* 0x000e6e0000000200 */
[----:B------:R-:W-:Y:S08]  /*3700*/  HMMA.16816.F32.BF16 R60, R216, R62, R56 ;  /* 0x0000003ed83c723c */ /* 0x000ff00000041838 */
[C---:B--2---:R-:W-:Y:S01]  /*3710*/  HMMA.16816.F32.BF16 R56, R220.reuse, R16, R52 ;  /* 0x00000010dc38723c */ /* 0x044fe20000041834 */
[----:B------:R-:W2:Y:S07]  /*3720*/  LDSM.16.M88.4 R52, [R249+0x5800] ;  /* 0x00580000f934783b */ /* 0x000eae0000000200 */
[C---:B------:R-:W-:Y:S01]  /*3730*/  HMMA.16816.F32.BF16 R40, R220.reuse, R18, R44 ;  /* 0x00000012dc28723c */ /* 0x040fe2000004182c */
[----:B------:R-:W2:Y:S07]  /*3740*/  LDSM.16.M88.4 R16, [R249+0x4000] ;  /* 0x00400000f910783b */ /* 0x000eae0000000200 */
[C---:B---3--:R-:W-:Y:S08]  /*3750*/  HMMA.16816.F32.BF16 R36, R220.reuse, R12, R36 ;  /* 0x0000000cdc24723c */ /* 0x048ff00000041824 */
[C---:B------:R-:W-:Y:S01]  /*3760*/  HMMA.16816.F32.BF16 R32, R220.reuse, R14, R32 ;  /* 0x0000000edc20723c */ /* 0x040fe20000041820 */
[----:B------:R-:W3:Y:S07]  /*3770*/  LDSM.16.M88.4 R12, [R249+0x4800] ;  /* 0x00480000f90c783b */ /* 0x000eee0000000200 */
[----:B----4-:R-:W-:Y:S08]  /*3780*/  HMMA.16816.F32.BF16 R20, R220, R48, R20 ;  /* 0x00000030dc14723c */ /* 0x010ff00000041814 */
[C---:B-1----:R-:W-:Y:S08]  /*3790*/  HMMA.16816.F32.BF16 R24, R224.reuse, R8, R24 ;  /* 0x00000008e018723c */ /* 0x042ff00000041818 */
[C---:B------:R-:W-:Y:S08]  /*37a0*/  HMMA.16816.F32.BF16 R8, R224.reuse, R10, R4 ;  /* 0x0000000ae008723c */ /* 0x040ff00000041804 */
[----:B--2---:R-:W-:Y:S01]  /*37b0*/  HMMA.16816.F32.BF16 R4, R224, R52, R20 ;  /* 0x00000034e004723c */ /* 0x004fe20000041814 */
[----:B------:R-:W1:Y:S07]  /*37c0*/  LDSM.16.M88.4 R20, [R248+-0x2000] ;  /* 0xffe00000f814783b */ /* 0x000e6e0000000200 */
[----:B------:R-:W-:Y:S08]  /*37d0*/  HMMA.16816.F32.BF16 R60, R220, R50, R60 ;  /* 0x00000032dc3c723c */ /* 0x000ff0000004183c */
[C---:B------:R-:W-:Y:S08]  /*37e0*/  HMMA.16816.F32.BF16 R48, R224.reuse, R16, R56 ;  /* 0x00000010e030723c */ /* 0x040ff00000041838 */
[C---:B------:R-:W-:Y:S01]  /*37f0*/  HMMA.16816.F32.BF16 R44, R224.reuse, R18, R40 ;  /* 0x00000012e02c723c */ /* 0x040fe20000041828 */
[----:B------:R-:W2:Y:S04]  /*3800*/  LDSM.16.M88.4 R16, [R248+-0x1800] ;  /* 0xffe80000f810783b */ /* 0x000ea80000000200 */
[----:B------:R-:W-:Y:S03]  /*3810*/  LDSM.16.M88.4 R40, [R248+-0x800] ;  /* 0xfff80000f828783b */ /* 0x000fe60000000200 */
[C---:B---3--:R-:W-:Y:S08]  /*3820*/  HMMA.16816.F32.BF16 R36, R224.reuse, R12, R36 ;  /* 0x0000000ce024723c */ /* 0x048ff00000041824 */
[C---:B------:R-:W-:Y:S01]  /*3830*/  HMMA.16816.F32.BF16 R28, R224.reuse, R14, R32 ;  /* 0x0000000ee01c723c */ /* 0x040fe20000041820 */
[----:B------:R-:W3:Y:S07]  /*3840*/  LDSM.16.M88.4 R12, [R248+-0x1000] ;  /* 0xfff00000f80c783b */ /* 0x000eee0000000200 */
[----:B------:R-:W-:Y:S08]  /*3850*/  HMMA.16816.F32.BF16 R56, R224, R54, R60 ;  /* 0x00000036e038723c */ /* 0x000ff0000004183c */
[C---:B-1----:R-:W-:Y:S08]  /*3860*/  HMMA.16816.F32.BF16 R52, R228.reuse, R20, R48 ;  /* 0x00000014e434723c */ /* 0x042ff00000041830 */
[C---:B------:R-:W-:Y:S01]  /*3870*/  HMMA.16816.F32.BF16 R48, R228.reuse, R22, R44 ;  /* 0x00000016e430723c */ /* 0x040fe2000004182c */
[----:B------:R-:W1:Y:S07]  /*3880*/  LDSM.16.M88.4 R20, [R135+0x6800] ;  /* 0x006800008714783b */ /* 0x000e6e0000000200 */
[C---:B--2---:R-:W-:Y:S08]  /*3890*/  HMMA.16816.F32.BF16 R44, R228.reuse, R16, R36 ;  /* 0x00000010e42c723c */ /* 0x044ff00000041824 */
[C---:B------:R-:W-:Y:S01]  /*38a0*/  HMMA.16816.F32.BF16 R36, R228.reuse, R18, R28 ;  /* 0x00000012e424723c */ /* 0x040fe2000004181c */
[----:B------:R-:W-:Y:S07]  /*38b0*/  LDSM.16.M88.4 R16, [R135+0x7000] ;  /* 0x007000008710783b */ /* 0x000fee0000000200 */
[C---:B---3--:R-:W-:Y:S01]  /*38c0*/  HMMA.16816.F32.BF16 R32, R228.reuse, R12, R24 ;  /* 0x0000000ce420723c */ /* 0x048fe20000041818 */
[----:B------:R-:W2:Y:S07]  /*38d0*/  LDSM.16.M88.4 R24, [R135+0x6000] ;  /* 0x006000008718783b */ /* 0x000eae0000000200 */
[C---:B------:R-:W-:Y:S01]  /*38e0*/  HMMA.16816.F32.BF16 R28, R228.reuse, R14, R8 ;  /* 0x0000000ee41c723c */ /* 0x040fe20000041808 */
[----:B------:R-:W3:Y:S07]  /*38f0*/  LDSM.16.M88.4 R12, [R135+0x7800] ;  /* 0x00780000870c783b */ /* 0x000eee0000000200 */
[C---:B------:R-:W-:Y:S08]  /*3900*/  HMMA.16816.F32.BF16 R8, R228.reuse, R40, R4 ;  /* 0x00000028e408723c */ /* 0x040ff00000041804 */
[----:B------:R-:W-:Y:S01]  /*3910*/  HMMA.16816.F32.BF16 R4, R228, R42, R56 ;  /* 0x0000002ae404723c */ /* 0x000fe20000041838 */
[----:B------:R-:W-:Y:S04]  /*3920*/  STL [R1+0x28], R64 ;  /* 0x0000284001007387 */ /* 0x000fe80000100800 */
[----:B------:R-:W-:Y:S04]  /*3930*/  STL [R1+0x1c], R3 ;  /* 0x00001c0301007387 */ /* 0x000fe80000100800 */
[----:B------:R4:W-:Y:S04]  /*3940*/  STL [R1+0x20], R2 ;  /* 0x0000200201007387 */ /* 0x0009e80000100800 */
[----:B------:R3:W-:Y:S01]  /*3950*/  STL [R1+0x24], R0 ;  /* 0x0000240001007387 */ /* 0x0007e20000100800 */
[C---:B-1----:R-:W-:Y:S08]  /*3960*/  HMMA.16816.F32.BF16 R40, R232.reuse, R20, R44 ;  /* 0x00000014e828723c */ /* 0x042ff0000004182c */
[C---:B--2---:R-:W-:Y:S08]  /*3970*/  HMMA.16816.F32.BF16 R52, R232.reuse, R24, R52 ;  /* 0x00000018e834723c */ /* 0x044ff00000041834 */
[----:B------:R-:W-:Y:S01]  /*3980*/  HMMA.16816.F32.BF16 R48, R232, R26, R48 ;  /* 0x0000001ae830723c */ /* 0x000fe20000041830 */
[----:B----4-:R-:W-:-:S02]  /*3990*/  IADD3 R2, R90, 0x7000, RZ ;  /* 0x000070005a027810 */ /* 0x010fc40007ffe0ff */
[----:B---3--:R-:W-:-:S05]  /*39a0*/  IADD3 R0, R90, 0x7800, RZ ;  /* 0x000078005a007810 */ /* 0x008fca0007ffe0ff */
[C---:B------:R-:W-:Y:S01]  /*39b0*/  HMMA.16816.F32.BF16 R36, R232.reuse, R22, R36 ;  /* 0x00000016e824723c */ /* 0x040fe20000041824 */
[----:B------:R-:W1:Y:S07]  /*39c0*/  LDSM.16.M88.4 R20, [R91] ;  /* 0x000000005b14783b */ /* 0x000e6e0000000200 */
[C---:B------:R-:W-:Y:S01]  /*39d0*/  HMMA.16816.F32.BF16 R24, R232.reuse, R12, R8 ;  /* 0x0000000ce818723c */ /* 0x040fe20000041808 */
[----:B------:R-:W-:Y:S07]  /*39e0*/  LDSM.16.M88.4 R8, [R0] ;  /* 0x000000000008783b */ /* 0x000fee0000000200 */
[----:B------:R-:W-:Y:S01]  /*39f0*/  HMMA.16816.F32.BF16 R4, R232, R14, R4 ;  /* 0x0000000ee804723c */ /* 0x000fe20000041804 */
[----:B------:R-:W2:Y:S01]  /*3a00*/  LDSM.16.M88.4 R12, [R2] ;  /* 0x00000000020c783b */ /* 0x000ea20000000200 */
[----:B------:R-:W-:-:S06]  /*3a10*/  IADD3 R3, R90, 0x6800, RZ ;  /* 0x000068005a037810 */ /* 0x000fcc0007ffe0ff */
[C---:B------:R-:W-:Y:S08]  /*3a20*/  HMMA.16816.F32.BF16 R32, R232.reuse, R16, R32 ;  /* 0x00000010e820723c */ /* 0x040ff00000041820 */
[----:B------:R-:W-:Y:S01]  /*3a30*/  HMMA.16816.F32.BF16 R28, R232, R18, R28 ;  /* 0x00000012e81c723c */ /* 0x000fe2000004181c */
[----:B------:R-:W3:Y:S07]  /*3a40*/  LDSM.16.M88.4 R16, [R3] ;  /* 0x000000000310783b */ /* 0x000eee0000000200 */
[C---:B-1----:R-:W-:Y:S08]  /*3a50*/  HMMA.16816.F32.BF16 R68, R236.reuse, R20, R52 ;  /* 0x00000014ec44723c */ /* 0x042ff00000041834 */
[C---:B------:R-:W-:Y:S08]  /*3a60*/  HMMA.16816.F32.BF16 R44, R236.reuse, R22, R48 ;  /* 0x00000016ec2c723c */ /* 0x040ff00000041830 */
[C---:B--2---:R-:W-:Y:S08]  /*3a70*/  HMMA.16816.F32.BF16 R32, R236.reuse, R12, R32 ;  /* 0x0000000cec20723c */ /* 0x044ff00000041820 */
[C---:B------:R-:W-:Y:S01]  /*3a80*/  HMMA.16816.F32.BF16 R28, R236.reuse, R14, R28 ;  /* 0x0000000eec1c723c */ /* 0x040fe2000004181c */
[----:B------:R-:W1:Y:S07]  /*3a90*/  LDSM.16.M88.4 R12, [R249+0x6000] ;  /* 0x00600000f90c783b */ /* 0x000e6e0000000200 */
[C---:B------:R-:W-:Y:S08]  /*3aa0*/  HMMA.16816.F32.BF16 R24, R236.reuse, R8, R24 ;  /* 0x00000008ec18723c */ /* 0x040ff00000041818 */
[C---:B------:R-:W-:Y:S01]  /*3ab0*/  HMMA.16816.F32.BF16 R20, R236.reuse, R10, R4 ;  /* 0x0000000aec14723c */ /* 0x040fe20000041804 */
[----:B------:R-:W2:Y:S04]  /*3ac0*/  LDSM.16.M88.4 R8, [R249+0x6800] ;  /* 0x00680000f908783b */ /* 0x000ea80000000200 */
[----:B------:R-:W4:Y:S03]  /*3ad0*/  LDSM.16.M88.4 R4, [R249+0x7000] ;  /* 0x00700000f904783b */ /* 0x000f260000000200 */
        /* <DEDUP_REMOVED lines=9> */
[C---:B----4-:R-:W-:Y:S08]  /*3b70*/  HMMA.16816.F32.BF16 R52, R240.reuse, R4, R32 ;  /* 0x00000004f034723c */ /* 0x050ff00000041820 */
[----:B------:R-:W-:Y:S01]  /*3b80*/  HMMA.16816.F32.BF16 R48, R240, R6, R28 ;  /* 0x00000006f030723c */ /* 0x000fe2000004181c */
[----:B------:R-:W4:Y:S04]  /*3b90*/  LDSM.16.M88.4 R4, [R248+0x1000] ;  /* 0x00100000f804783b */ /* 0x000f280000000200 */
[----:B------:R-:W4:Y:S01]  /*3ba0*/  LDSM.16.M88.4 R28, [R248+0x1800] ;  /* 0x00180000f81c783b */ /* 0x000f220000000200 */
[----:B------:R-:W-:Y:S01]  /*3bb0*/  ISETP.GT.AND P0, PT, R72, R133, PT ;  /* 0x000000854800720c */ /* 0x000fe20003f04270 */
[----:B------:R-:W-:-:S04]  /*3bc0*/  DEPBAR.LE SB0, 0x0 ;  /* 0x000080000000791a */ /* 0x000fc80000000000 */
[C---:B---3--:R-:W-:Y:S08]  /*3bd0*/  HMMA.16816.F32.BF16 R44, R240.reuse, R16, R24 ;  /* 0x00000010f02c723c */ /* 0x048ff00000041818 */
[----:B------:R-:W-:Y:S08]  /*3be0*/  HMMA.16816.F32.BF16 R36, R240, R18, R20 ;  /* 0x00000012f024723c */ /* 0x000ff00000041814 */
[C---:B-1----:R-:W-:Y:S08]  /*3bf0*/  HMMA.16816.F32.BF16 R40, R244.reuse, R12, R68 ;  /* 0x0000000cf428723c */ /* 0x042ff00000041844 */
[C---:B--2---:R-:W-:Y:S08]  /*3c00*/  HMMA.16816.F32.BF16 R24, R244.reuse, R8, R60 ;  /* 0x00000008f418723c */ /* 0x044ff0000004183c */
[C---:B------:R-:W-:Y:S08]  /*3c10*/  HMMA.16816.F32.BF16 R32, R244.reuse, R14, R64 ;  /* 0x0000000ef420723c */ /* 0x040ff00000041840 */
[C---:B------:R-:W-:Y:S08]  /*3c20*/  HMMA.16816.F32.BF16 R20, R244.reuse, R10, R56 ;  /* 0x0000000af414723c */ /* 0x040ff00000041838 */
[C---:B----4-:R-:W-:Y:S08]  /*3c30*/  HMMA.16816.F32.BF16 R16, R244.reuse, R4, R52 ;  /* 0x00000004f410723c */ /* 0x050ff00000041834 */
[C---:B------:R-:W-:Y:S08]  /*3c40*/  HMMA.16816.F32.BF16 R12, R244.reuse, R6, R48 ;  /* 0x00000006f40c723c */ /* 0x040ff00000041830 */
[C---:B------:R-:W-:Y:S08]  /*3c50*/  HMMA.16816.F32.BF16 R8, R244.reuse, R28, R44 ;  /* 0x0000001cf408723c */ /* 0x040ff0000004182c */
[----:B------:R-:W-:Y:S01]  /*3c60*/  HMMA.16816.F32.BF16 R4, R244, R30, R36 ;  /* 0x0000001ef404723c */ /* 0x000fe20000041824 */
[----:B------:R1:W-:Y:S04]  /*3c70*/  STL [R1+0x2c], R3 ;  /* 0x00002c0301007387 */ /* 0x0003e80000100800 */
[----:B------:R2:W-:Y:S04]  /*3c80*/  STL [R1+0x30], R2 ;  /* 0x0000300201007387 */ /* 0x0005e80000100800 */
[----:B------:R3:W-:Y:S01]  /*3c90*/  STL [R1+0x34], R0 ;  /* 0x0000340001007387 */ /* 0x0007e20000100800 */
[----:B------:R-:W-:-:S02]  /*3ca0*/  FMUL.FTZ R40, R40, c[0x0][0x320] ;  /* 0x0000c80028287a20 */ /* 0x000fc40000410000 */
[----:B------:R-:W-:Y:S02]  /*3cb0*/  FMUL.FTZ R42, R42, c[0x0][0x320] ;  /* 0x0000c8002a2a7a20 */ /* 0x000fe40000410000 */
[----:B------:R-:W-:Y:S02]  /*3cc0*/  FMUL.FTZ R43, R43, c[0x0][0x320] ;  /* 0x0000c8002b2b7a20 */ /* 0x000fe40000410000 */
[----:B------:R-:W-:Y:S02]  /*3cd0*/  FMUL.FTZ R24, R24, c[0x0][0x320] ;  /* 0x0000c80018187a20 */ /* 0x000fe40000410000 */
[----:B------:R-:W-:Y:S01]  /*3ce0*/  FMUL.FTZ R25, R25, c[0x0][0x320] ;  /* 0x0000c80019197a20 */ /* 0x000fe20000410000 */
[C---:B-1----:R-:W-:Y:S02]  /*3cf0*/  IADD3 R3, R90.reuse, 0x1800, RZ ;  /* 0x000018005a037810 */ /* 0x042fe40007ffe0ff */
[C---:B--2---:R-:W-:Y:S02]  /*3d00*/  IADD3 R2, R90.reuse, 0x1000, RZ ;  /* 0x000010005a027810 */ /* 0x044fe40007ffe0ff */
[----:B---3--:R-:W-:Y:S01]  /*3d10*/  IADD3 R0, R90, 0x800, RZ ;  /* 0x000008005a007810 */ /* 0x008fe20007ffe0ff */
[----:B------:R1:W-:Y:S01]  /*3d20*/  STL [R1+0x44], R3 ;  /* 0x0000440301007387 */ /* 0x0003e20000100800 */
[----:B------:R-:W-:-:S03]  /*3d30*/  FMUL.FTZ R41, R41, c[0x0][0x320] ;  /* 0x0000c80029297a20 */ /* 0x000fc60000410000 */
[----:B------:R1:W-:Y:S01]  /*3d40*/  STL [R1+0x3c], R0 ;  /* 0x00003c0001007387 */ /* 0x0003e20000100800 */
[----:B------:R-:W-:-:S03]  /*3d50*/  FMUL.FTZ R32, R32, c[0x0][0x320] ;  /* 0x0000c80020207a20 */ /* 0x000fc60000410000 */
[----:B------:R1:W-:Y:S01]  /*3d60*/  STL [R1+0x40], R2 ;  /* 0x0000400201007387 */ /* 0x0003e20000100800 */
[----:B------:R-:W-:Y:S02]  /*3d70*/  FMUL.FTZ R33, R33, c[0x0][0x320] ;  /* 0x0000c80021217a20 */ /* 0x000fe40000410000 */
[----:B------:R-:W-:Y:S02]  /*3d80*/  FMUL.FTZ R34, R34, c[0x0][0x320] ;  /* 0x0000c80022227a20 */ /* 0x000fe40000410000 */
[----:B------:R-:W-:Y:S02]  /*3d90*/  FMUL.FTZ R35, R35, c[0x0][0x320] ;  /* 0x0000c80023237a20 */ /* 0x000fe40000410000 */
[----:B------:R-:W-:Y:S02]  /*3da0*/  FMUL.FTZ R26, R26, c[0x0][0x320] ;  /* 0x0000c8001a1a7a20 */ /* 0x000fe40000410000 */
[----:B------:R-:W-:Y:S02]  /*3db0*/  FMUL.FTZ R27, R27, c[0x0][0x320] ;  /* 0x0000c8001b1b7a20 */ /* 0x000fe40000410000 */
[----:B------:R-:W-:-:S02]  /*3dc0*/  FMUL.FTZ R20, R20, c[0x0][0x320] ;  /* 0x0000c80014147a20 */ /* 0x000fc40000410000 */
        /* <DEDUP_REMOVED lines=18> */
[----:B------:R-:W-:Y:S01]  /*3ef0*/  FMUL.FTZ R7, R7, c[0x0][0x320] ;  /* 0x0000c80007077a20 */ /* 0x000fe20000410000 */
[----:B------:R1:W2:Y:S08]  /*3f00*/  MUFU.TANH R44, R40 ;  /* 0x00000028002c7308 */ /* 0x0002b00000002400 */
[----:B------:R1:W3:Y:S08]  /*3f10*/  MUFU.TANH R49, R42 ;  /* 0x0000002a00317308 */ /* 0x0002f00000002400 */
[----:B------:R1:W4:Y:S08]  /*3f20*/  MUFU.TANH R48, R43 ;  /* 0x0000002b00307308 */ /* 0x0003300000002400 */
[----:B------:R1:W1:Y:S08]  /*3f30*/  MUFU.TANH R31, R24 ;  /* 0x00000018001f7308 */ /* 0x0002700000002400 */
        /* <DEDUP_REMOVED lines=13> */
[----:B------:R-:W1:Y:S08]  /*4010*/  MUFU.TANH R41, R41 ;  /* 0x0000002900297308 */ /* 0x000e700000002400 */
        /* <DEDUP_REMOVED lines=13> */
[----:B------:R1:W1:Y:S01]  /*40f0*/  MUFU.TANH R26, R7 ;  /* 0x00000007001a7308 */ /* 0x0002620000002400 */
[----:B------:R-:W-:Y:S01]  /*4100*/  BSSY B0, `(.L_x_1042) ;  /* 0x000005c000007945 */ /* 0x000fe20003800000 */
[----:B------:R-:W-:Y:S01]  /*4110*/  BAR.SYNC.DEFER_BLOCKING 0x0 ;  /* 0x0000000000007b1d */ /* 0x000fe20000010000 */
[----:B------:R-:W-:-:S05]  /*4120*/  ISETP.GT.AND P6, PT, R77, 0x3f, PT ;  /* 0x0000003f4d00780c */ /* 0x000fca0003fc4270 */
[----:B------:R-:W-:Y:S05]  /*4130*/  @!P0 BRA `(.L_x_1043) ;  /* 0x0000058000008947 */ /* 0x000fea0003800000 */
[----:B--234-:R-:W-:Y:S01]  /*4140*/  ISETP.NE.AND P2, PT, R87, 0x1, PT ;  /* 0x000000015700780c */ /* 0x01cfe20003f45270 */
[----:B-1----:R-:W-:Y:S02]  /*4150*/  IMAD R2, R72, 0x40, R132 ;  /* 0x0000004048027824 */ /* 0x002fe400078e0284 */
[----:B------:R-:W-:-:S03]  /*4160*/  IMAD.MOV.U32 R6, RZ, RZ, RZ ;  /* 0x000000ffff067224 */ /* 0x000fc600078e00ff */
[----:B------:R-:W-:-:S05]  /*4170*/  IADD3 R2, R2, -0x40, R77 ;  /* 0xffffffc002027810 */ /* 0x000fca0007ffe04d */
[----:B------:R-:W-:Y:S02]  /*4180*/  IMAD.MOV.U32 R0, RZ, RZ, R2 ;  /* 0x000000ffff007224 */ /* 0x000fe400078e0002 */
        /* <DEDUP_REMOVED lines=8> */
[----:B------:R-:W-:-:S05]  /*4210*/  IMAD R2, R0, c[0x0][0x2b8], R2 ;  /* 0x0000ae0000027a24 */ /* 0x000fca00078e0202 */
[----:B------:R-:W-:Y:S01]  /*4220*/  SHF.R.S32.HI R0, RZ, 0x1f, R2 ;  /* 0x0000001fff007819 */ /* 0x000fe20000011402 */
[----:B------:R1:W-:Y:S04]  /*4230*/  STL [R1+0x8c], R2 ;  /* 0x00008c0201007387 */ /* 0x0003e80000100800 */
[----:B------:R-:W-:-:S04]  /*4240*/  IMAD R0, R0, c[0x0][0x1e0], RZ ;  /* 0x0000780000007a24 */ /* 0x000fc800078e02ff */
[C---:B------:R-:W-:Y:S02]  /*4250*/  IMAD R0, R2.reuse, c[0x0][0x1e4], R0 ;  /* 0x0000790002007a24 */ /* 0x040fe400078e0200 */
[----:B-1----:R-:W-:-:S04]  /*4260*/  IMAD.WIDE.U32 R2, R2, c[0x0][0x1e0], RZ ;  /* 0x0000780002027a25 */ /* 0x002fc800078e00ff */
[----:B------:R-:W-:Y:S01]  /*4270*/  IMAD.IADD R3, R3, 0x1, R0 ;  /* 0x0000000103037824 */ /* 0x000fe200078e0200 */
[----:B--2---:R1:W-:Y:S01]  /*4280*/  STL [R1+0x84], R6 ;  /* 0x0000840601007387 */ /* 0x0043e20000100800 */
[----:B------:R-:W-:Y:S02]  /*4290*/  SHF.R.S32.HI R0, RZ, 0x1f, R6 ;  /* 0x0000001fff007819 */ /* 0x000fe40000011406 */
[----:B------:R-:W-:-:S04]  /*42a0*/  IMAD.WIDE.U32 R2, R6, c[0x0][0x1f0], R2 ;  /* 0x00007c0006027a25 */ /* 0x000fc800078e0002 */
[----:B------:R-:W-:-:S04]  /*42b0*/  IMAD R0, R0, c[0x0][0x1f0], RZ ;  /* 0x00007c0000007a24 */ /* 0x000fc800078e02ff */
[----:B------:R-:W-:Y:S01]  /*42c0*/  IMAD R5, R6, c[0x0][0x1f4], R0 ;  /* 0x00007d0006057a24 */ /* 0x000fe200078e0200 */
[----:B------:R-:W-:-:S04]  /*42d0*/  IADD3 R0, P0, R84, R2, RZ ;  /* 0x0000000254007210 */ /* 0x000fc80007f1e0ff */
[----:B------:R-:W-:Y:S02]  /*42e0*/  IADD3.X R5, R83, R3, R5, P0, !PT ;  /* 0x0000000353057210 */ /* 0x000fe400007fe405 */
[----:B------:R-:W-:-:S04]  /*42f0*/  LEA R15, P0, R0, c[0x0][0x1c8], 0x1 ;  /* 0x00007200000f7a11 */ /* 0x000fc800078008ff */
[----:B------:R-:W-:Y:S01]  /*4300*/  LEA.HI.X R5, R0, c[0x0][0x1cc], R5, 0x1, P0 ;  /* 0x0000730000057a11 */ /* 0x000fe200000f0c05 */
[----:B------:R-:W-:Y:S06]  /*4310*/  BRA.DIV ~URZ, `(.L_x_1044) ;  /* 0x0000d7a27f007947 */ /* 0x000fec000b800000 */
[----:B------:R2:W3:Y:S02]  /*4320*/  SHFL.IDX PT, R4, R5, RZ, 0x181f ;  /* 0x00181fff05047589 */ /* 0x0004e400000e0000 */
.L_x_1082:
[----:B------:R-:W-:Y:S05]  /*4330*/  BRA.DIV ~URZ, `(.L_x_1045) ;  /* 0x0000d7f27f007947 */ /* 0x000fea000b800000 */
[----:B------:R-:W4:Y:S04]  /*4340*/  LDL R2, [R1+0x88] ;  /* 0x0000880001027983 */ /* 0x000f280000100800 */
[----:B------:R-:W5:Y:S04]  /*4350*/  LDL R51, [R1+0x9c] ;  /* 0x00009c0001337983 */ /* 0x000f680000100800 */
[----:B--2---:R-:W2:Y:S04]  /*4360*/  LDL R50, [R1+0x98] ;  /* 0x0000980001327983 */ /* 0x004ea80000100800 */
[----:B---3--:R-:W3:Y:S04]  /*4370*/  LDL R19, [R1+0x94] ;  /* 0x0000940001137983 */ /* 0x008ee80000100800 */
[----:B------:R-:W3:Y:S04]  /*4380*/  LDL R18, [R1+0x54] ;  /* 0x0000540001127983 */ /* 0x000ee80000100800 */
[----:B------:R-:W1:Y:S02]  /*4390*/  SHFL.IDX PT, R0, R15, RZ, 0x181f ;  /* 0x00181fff0f007589 */ /* 0x000e6400000e0000 */
[----:B-1----:R-:W-:-:S02]  /*43a0*/  IADD3 R10, P1, R0, R80, RZ ;  /* 0x00000050000a7210 */ /* 0x002fc40007f3e0ff */
[C---:B------:R-:W-:Y:S02]  /*43b0*/  IADD3 R8, P0, R0.reuse, R79, RZ ;  /* 0x0000004f00087210 */ /* 0x040fe40007f1e0ff */
[----:B------:R-:W-:Y:S01]  /*43c0*/  IADD3 R6, P5, R0, R81, RZ ;  /* 0x0000005100067210 */ /* 0x000fe20007fbe0ff */
[C---:B------:R-:W-:Y:S02]  /*43d0*/  IMAD.X R11, R4.reuse, 0x1, R73, P1 ;  /* 0x00000001040b7824 */ /* 0x040fe400008e0649 */
[C---:B------:R-:W-:Y:S02]  /*43e0*/  IMAD.X R9, R4.reuse, 0x1, R74, P0 ;  /* 0x0000000104097824 */ /* 0x040fe400000e064a */
[----:B------:R-:W-:Y:S01]  /*43f0*/  IMAD.X R7, R4, 0x1, R75, P5 ;  /* 0x0000000104077824 */ /* 0x000fe200028e064b */
[----:B----4-:R-:W-:Y:S02]  /*4400*/  ISETP.GE.AND P3, PT, R2, c[0x0][0x1d4], PT ;  /* 0x0000750002007a0c */ /* 0x010fe40003f66270 */
[----:B------:R-:W-:-:S02]  /*4410*/  IADD3 R2, P4, R0, R82, RZ ;  /* 0x0000005200027210 */ /* 0x000fc40007f9e0ff */
[----:B-----5:R-:W-:Y:S01]  /*4420*/  ISETP.GE.AND P2, PT, R51, c[0x0][0x1d4], PT ;  /* 0x0000750033007a0c */ /* 0x020fe20003f46270 */
[----:B------:R-:W1:Y:S01]  /*4430*/  SHFL.IDX PT, R0, R15, 0x1, 0x181f ;  /* 0x00381f000f007f89 */ /* 0x000e6200000e0000 */
[----:B------:R-:W-:Y:S01]  /*4440*/  SEL R14, RZ, 0x10, P3 ;  /* 0x00000010ff0e7807 */ /* 0x000fe20001800000 */
[----:B------:R-:W-:Y:S01]  /*4450*/  IMAD.X R3, R4, 0x1, R76, P4 ;  /* 0x0000000104037824 */ /* 0x000fe200020e064c */
[----:B--2---:R-:W-:Y:S01]  /*4460*/  ISETP.GE.AND P1, PT, R50, c[0x0][0x1d4], PT ;  /* 0x0000750032007a0c */ /* 0x004fe20003f26270 */
[----:B------:R2:W4:Y:S01]  /*4470*/  SHFL.IDX PT, R4, R5, 0x1, 0x181f ;  /* 0x00381f0005047f89 */ /* 0x00052200000e0000 */
[----:B------:R-:W-:Y:S02]  /*4480*/  SEL R13, RZ, 0x10, P2 ;  /* 0x00000010ff0d7807 */ /* 0x000fe40001000000 */
[----:B---3--:R-:W-:Y:S02]  /*4490*/  ISETP.GE.AND P0, PT, R19, c[0x0][0x1d4], PT ;  /* 0x0000750013007a0c */ /* 0x008fe40003f06270 */
[----:B------:R-:W-:Y:S01]  /*44a0*/  SEL R12, RZ, 0x10, P1 ;  /* 0x00000010ff0c7807 */ /* 0x000fe20000800000 */
[----:B------:R3:W-:Y:S04]  /*44b0*/  LDGSTS.E.BYPASS.LTC128B.128 [R18+0x10100], [R10.64], !P3 ;  /* 0x101000000a127fae */ /* 0x0007e8000d901d46 */
[----:B------:R3:W-:Y:S04]  /*44c0*/  LDGSTS.E.BYPASS.LTC128B.128 [R18+0x12100], [R8.64], !P2 ;  /* 0x1210000008127fae */ /* 0x0007e8000d101d46 */
[----:B------:R3:W-:Y:S04]  /*44d0*/  LDGSTS.E.BYPASS.LTC128B.128 [R18+0x14100], [R6.64], !P1 ;  /* 0x1410000006127fae */ /* 0x0007e8000c901d46 */
[----:B------:R3:W-:Y:S01]  /*44e0*/  LDGSTS.E.BYPASS.LTC128B.128 [R18+0x16100], [R2.64], !P0 ;  /* 0x1610000002127fae */ /* 0x0007e2000c101d46 */
[----:B--2---:R-:W-:-:S03]  /*44f0*/  SEL R5, RZ, 0x10, P0 ;  /* 0x00000010ff057807 */ /* 0x004fc60000000000 */
.L_x_1083:
[----:B-1----:R-:W2:Y:S01]  /*4500*/  LDL R15, [R1+0x54] ;  /* 0x00005400010f7983 */ /* 0x002ea20000100800 */
[----:B---3--:R-:W-:-:S02]  /*4510*/  IADD3 R2, -R13, 0x10, RZ ;  /* 0x000000100d027810 */ /* 0x008fc40007ffe1ff */
[----:B------:R-:W-:Y:S02]  /*4520*/  IADD3 R10, -R14, 0x10, RZ ;  /* 0x000000100e0a7810 */ /* 0x000fe40007ffe1ff */
[----:B------:R-:W-:Y:S02]  /*4530*/  LOP3.LUT R2, R2, 0xf, RZ, 0xc0, !PT ;  /* 0x0000000f02027812 */ /* 0x000fe400078ec0ff */
[----:B------:R-:W-:Y:S02]  /*4540*/  IADD3 R6, -R12, 0x10, RZ ;  /* 0x000000100c067810 */ /* 0x000fe40007ffe1ff */
[----:B------:R-:W-:Y:S02]  /*4550*/  LOP3.LUT R10, R10, 0xf, RZ, 0xc0, !PT ;  /* 0x0000000f0a0a7812 */ /* 0x000fe400078ec0ff */
[----:B------:R-:W-:Y:S02]  /*4560*/  IADD3 R8, P5, P4, R2, R0, R79 ;  /* 0x0000000002087210 */ /* 0x000fe40007cbe04f */
[----:B------:R-:W-:-:S02]  /*4570*/  IADD3 R2, -R5, 0x10, RZ ;  /* 0x0000001005027810 */ /* 0x000fc40007ffe1ff */
[----:B------:R-:W-:Y:S02]  /*4580*/  LOP3.LUT R6, R6, 0xf, RZ, 0xc0, !PT ;  /* 0x0000000f06067812 */ /* 0x000fe400078ec0ff */
[-C--:B------:R-:W-:Y:S02]  /*4590*/  IADD3 R10, P1, P0, R10, R0.reuse, R80 ;  /* 0x000000000a0a7210 */ /* 0x080fe4000783e050 */
[----:B------:R-:W-:Y:S02]  /*45a0*/  LOP3.LUT R2, R2, 0xf, RZ, 0xc0, !PT ;  /* 0x0000000f02027812 */ /* 0x000fe400078ec0ff */
[----:B------:R-:W-:Y:S02]  /*45b0*/  IADD3 R6, P3, P2, R6, R0, R81 ;  /* 0x0000000006067210 */ /* 0x000fe40007a7e051 */
[----:B----4-:R-:W-:Y:S02]  /*45c0*/  IADD3.X R11, RZ, R4, R73, P1, P0 ;  /* 0x00000004ff0b7210 */ /* 0x010fe40000fe0449 */
[----:B------:R-:W-:-:S02]  /*45d0*/  IADD3 R2, P1, P0, R2, R0, R82 ;  /* 0x0000000002027210 */ /* 0x000fc4000783e052 */
[-C--:B------:R-:W-:Y:S02]  /*45e0*/  IADD3.X R7, RZ, R4.reuse, R75, P3, P2 ;  /* 0x00000004ff077210 */ /* 0x080fe40001fe444b */
[----:B------:R-:W-:Y:S02]  /*45f0*/  ISETP.NE.U32.AND P3, PT, R14, RZ, PT ;  /* 0x000000ff0e00720c */ /* 0x000fe40003f65070 */
[----:B------:R-:W-:Y:S02]  /*4600*/  ISETP.NE.U32.AND P2, PT, R13, RZ, PT ;  /* 0x000000ff0d00720c */ /* 0x000fe40003f45070 */
[----:B------:R-:W-:Y:S02]  /*4610*/  IADD3.X R3, RZ, R4, R76, P1, P0 ;  /* 0x00000004ff037210 */ /* 0x000fe40000fe044c */
[----:B------:R-:W-:Y:S02]  /*4620*/  ISETP.NE.U32.AND P1, PT, R12, RZ, PT ;  /* 0x000000ff0c00720c */ /* 0x000fe40003f25070 */
[----:B------:R-:W-:-:S02]  /*4630*/  ISETP.NE.U32.AND P0, PT, R5, RZ, PT ;  /* 0x000000ff0500720c */ /* 0x000fc40003f05070 */
[----:B------:R-:W-:-:S03]  /*4640*/  IADD3.X R9, RZ, R4, R74, P5, P4 ;  /* 0x00000004ff097210 */ /* 0x000fc60002fe844a */
[----:B------:R-:W-:Y:S01]  /*4650*/  @!PT LDS RZ, [RZ] ;  /* 0x00000000fffff984 */ /* 0x000fe20000000800 */
[----:B------:R-:W-:Y:S01]  /*4660*/  @!PT LDS RZ, [RZ] ;  /* 0x00000000fffff984 */ /* 0x000fe20000000800 */
[----:B------:R-:W-:Y:S01]  /*4670*/  @!PT LDS RZ, [RZ] ;  /* 0x00000000fffff984 */ /* 0x000fe20000000800 */
[----:B--2---:R1:W-:Y:S04]  /*4680*/  LDGSTS.E.BYPASS.LTC128B.128.ZFILL [R15+0x11100], [R10.64], P3 ;  /* 0x111000000a0f7fae */ /* 0x0043e80009941d46 */
[----:B------:R1:W-:Y:S04]  /*4690*/  LDGSTS.E.BYPASS.LTC128B.128.ZFILL [R15+0x13100], [R8.64], P2 ;  /* 0x13100000080f7fae */ /* 0x0003e80009141d46 */
[----:B------:R1:W-:Y:S04]  /*46a0*/  LDGSTS.E.BYPASS.LTC128B.128.ZFILL [R15+0x15100], [R6.64], P1 ;  /* 0x15100000060f7fae */ /* 0x0003e80008941d46 */
[----:B------:R1:W-:Y:S02]  /*46b0*/  LDGSTS.E.BYPASS.LTC128B.128.ZFILL [R15+0x17100], [R2.64], P0 ;  /* 0x17100000020f7fae */ /* 0x0003e40008141d46 */
.L_x_1043:
[----:B--234-:R-:W-:Y:S05]  /*46c0*/  BSYNC B0 ;  /* 0x0000000000007941 */ /* 0x01cfea0003800000 */
.L_x_1042:
[----:B-1----:R-:W2:Y:S04]  /*46d0*/  LDL R3, [R1+0xf0] ;  /* 0x0000f00001037983 */ /* 0x002ea80000100800 */
[----:B------:R-:W2:Y:S01]  /*46e0*/  LDL R2, [R1+0x200] ;  /* 0x0002000001027983 */ /* 0x000ea20000100800 */
[----:B------:R-:W-:-:S03]  /*46f0*/  MOV R4, c[0x0][0x2c4] ;  /* 0x0000b10000047a02 */ /* 0x000fc60000000f00 */
[----:B------:R-:W3:Y:S01]  /*4700*/  LDL R5, [R1+0xdc] ;  /* 0x0000dc0001057983 */ /* 0x000ee20000100800 */
[----:B------:R-:W-:Y:S02]  /*4710*/  ISETP.NE.AND P0, PT, R4, 0x1, PT ;  /* 0x000000010400780c */ /* 0x000fe40003f05270 */
[----:B------:R-:W-:Y:S01]  /*4720*/  MOV R0, 0x1 ;  /* 0x0000000100007802 */ /* 0x000fe20000000f00 */
[----:B------:R-:W0:Y:S04]  /*4730*/  LDGDEPBAR ;  /* 0x00000000000079af */ /* 0x000e280000000000 */
[----:B------:R-:W-:Y:S02]  /*4740*/  IMAD R0, R72, -0x40, R0 ;  /* 0xffffffc048007824 */ /* 0x000fe400078e0200 */
[----:B--2---:R-:W-:Y:S01]  /*4750*/  IMAD.IADD R4, R2, 0x1, R3 ;  /* 0x0000000102047824 */ /* 0x004fe200078e0203 */
[----:B------:R-:W-:-:S03]  /*4760*/  MOV R3, c[0x0][0x2ac] ;  /* 0x0000ab0000037a02 */ /* 0x000fc60000000f00 */
[----:B------:R-:W-:Y:S01]  /*4770*/  @P0 IMAD.HI.U32 R2, R4, c[0x0][0x2c8], RZ ;  /* 0x0000b20004020a27 */ /* 0x000fe200078e00ff */
[----:B------:R1:W-:Y:S03]  /*4780*/  STL [R1+0xac], R4 ;  /* 0x0000ac0401007387 */ /* 0x0003e60000100800 */
[----:B------:R-:W-:Y:S02]  /*4790*/  IMAD R0, R3, c[0x0][0x1d0], R0 ;  /* 0x0000740003007a24 */ /* 0x000fe400078e0200 */
[----:B---3--:R-:W-:-:S03]  /*47a0*/  IMAD.IADD R6, R78, 0x1, -R5 ;  /* 0x000000014e067824 */ /* 0x008fc600078e0a05 */
[----:B------:R-:W-:Y:S02]  /*47b0*/  IADD3 R5, R0, -c[0x0][0x168], -R5 ;  /* 0x80005a0000057a10 */ /* 0x000fe40007ffe805 */
[----:B-1----:R-:W-:Y:S01]  /*47c0*/  @P0 SHF.R.U32.HI R4, RZ, c[0x0][0x2cc], R2 ;  /* 0x0000b300ff040a19 */ /* 0x002fe20000011602 */
[----:B------:R-:W-:Y:S05]  /*47d0*/  BRA.DIV ~URZ, `(.L_x_1046) ;  /* 0x0000d6227f007947 */ /* 0x000fea000b800000 */
[----:B------:R1:W2:Y:S02]  /*47e0*/  SHFL.IDX PT, R0, R4, RZ, 0x1c1f ;  /* 0x001c1fff04007589 */ /* 0x0002a400000e0000 */
.L_x_1084:
[----:B--2---:R-:W-:-:S05]  /*47f0*/  IMAD.IADD R0, R5, 0x1, R0 ;  /* 0x0000000105007824 */ /* 0x004fca00078e0200 */
[----:B------:R-:W-:-:S04]  /*4800*/  IMNMX R0, R6, R0, PT ;  /* 0x0000000006007217 */ /* 0x000fc80003800200 */
[C---:B------:R-:W-:Y:S02]  /*4810*/  ISETP.GT.AND P0, PT, R0.reuse, RZ, PT ;  /* 0x000000ff0000720c */ /* 0x040fe40003f04270 */
[----:B------:R-:W-:Y:S02]  /*4820*/  ISETP.GT.AND P2, PT, R0, 0x1, PT ;  /* 0x000000010000780c */ /* 0x000fe40003f44270 */
[----:B------:R-:W-:Y:S02]  /*4830*/  FSEL R13, R44, -INF , P0 ;  /* 0xff8000002c0d7808 */ /* 0x000fe40000000000 */
[C---:B------:R-:W-:Y:S02]  /*4840*/  ISETP.GT.AND P3, PT, R0.reuse, 0x8, PT ;  /* 0x000000080000780c */ /* 0x040fe40003f64270 */
[C---:B------:R-:W-:Y:S02]  /*4850*/  ISETP.GT.AND P4, PT, R0.reuse, 0x9, PT ;  /* 0x000000090000780c */ /* 0x040fe40003f84270 */
[----:B------:R-:W-:-:S02]  /*4860*/  ISETP.GT.AND P1, PT, R0, 0x10, PT ;  /* 0x000000100000780c */ /* 0x000fc40003f24270 */
[----:B------:R-:W-:Y:S02]  /*4870*/  ISETP.GT.AND P0, PT, R0, 0x11, PT ;  /* 0x000000110000780c */ /* 0x000fe40003f04270 */
[----:B------:R-:W-:Y:S02]  /*4880*/  FSEL R12, R41, -INF , P2 ;  /* 0xff800000290c7808 */ /* 0x000fe40001000000 */
        /* <DEDUP_REMOVED lines=11> */
[----:B------:R-:W-:Y:S02]  /*4940*/  FSEL R87, R25, -INF , P2 ;  /* 0xff80000019577808 */ /* 0x000fe40001000000 */
[----:B------:R-:W-:Y:S02]  /*4950*/  FSEL R86, R24, -INF , P1 ;  /* 0xff80000018567808 */ /* 0x000fe40000800000 */
[----:B------:R-:W-:Y:S02]  /*4960*/  FSEL R85, R23, -INF , P0 ;  /* 0xff80000017557808 */ /* 0x000fe40000000000 */
[C---:B------:R-:W-:Y:S02]  /*4970*/  ISETP.GT.AND P4, PT, R0.reuse, 0x29, PT ;  /* 0x000000290000780c */ /* 0x040fe40003f84270 */
[----:B------:R-:W-:-:S02]  /*4980*/  ISETP.GT.AND P3, PT, R0, 0x30, PT ;  /* 0x000000300000780c */ /* 0x000fc40003f64270 */
[C---:B------:R-:W-:Y:S02]  /*4990*/  ISETP.GT.AND P2, PT, R0.reuse, 0x31, PT ;  /* 0x000000310000780c */ /* 0x040fe40003f44270 */
[C---:B------:R-:W-:Y:S02]  /*49a0*/  ISETP.GT.AND P1, PT, R0.reuse, 0x38, PT ;  /* 0x000000380000780c */ /* 0x040fe40003f24270 */
[----:B------:R-:W-:Y:S02]  /*49b0*/  ISETP.GT.AND P0, PT, R0, 0x39, PT ;  /* 0x000000390000780c */ /* 0x000fe40003f04270 */
[----:B------:R-:W-:Y:S02]  /*49c0*/  FSEL R84, R22, -INF , P4 ;  /* 0xff80000016547808 */ /* 0x000fe40002000000 */
[----:B------:R-:W-:Y:S02]  /*49d0*/  FSEL R83, R21, -INF , P3 ;  /* 0xff80000015537808 */ /* 0x000fe40001800000 */
[----:B------:R-:W-:-:S02]  /*49e0*/  FSEL R82, R20, -INF , P2 ;  /* 0xff80000014527808 */ /* 0x000fc40001000000 */
[----:B------:R-:W-:Y:S02]  /*49f0*/  FSEL R81, R17, -INF , P1 ;  /* 0xff80000011517808 */ /* 0x000fe40000800000 */
[----:B------:R-:W-:Y:S01]  /*4a00*/  FSEL R80, R16, -INF , P0 ;  /* 0xff80000010507808 */ /* 0x000fe20000000000 */
[----:B------:R-:W-:Y:S05]  /*4a10*/  BRA.DIV ~URZ, `(.L_x_1047) ;  /* 0x0000d4427f007947 */ /* 0x000fea000b800000 */
[----:B------:R-:W2:Y:S01]  /*4a20*/  SHFL.IDX PT, R0, R4, 0x1, 0x1c1f ;  /* 0x003c1f0004007f89 */ /* 0x000ea200000e0000 */
[----:B------:R-:W-:-:S04]  /*4a30*/  FMNMX.FTZ R2, R13, R12, !PT ;  /* 0x0000000c0d027209 */ /* 0x000fc80007810000 */
[----:B------:R-:W-:-:S04]  /*4a40*/  FMNMX.FTZ R2, R14, R2, !PT ;  /* 0x000000020e027209 */ /* 0x000fc80007810000 */
[----:B------:R-:W-:-:S04]  /*4a50*/  FMNMX.FTZ R2, R15, R2, !PT ;  /* 0x000000020f027209 */ /* 0x000fc80007810000 */
[----:B------:R-:W-:-:S04]  /*4a60*/  FMNMX.FTZ R2, R18, R2, !PT ;  /* 0x0000000212027209 */ /* 0x000fc80007810000 */
[----:B------:R-:W-:-:S04]  /*4a70*/  FMNMX.FTZ R2, R19, R2, !PT ;  /* 0x0000000213027209 */ /* 0x000fc80007810000 */
[----:B------:R-:W-:Y:S01]  /*4a80*/  FMNMX.FTZ R2, R28, R2, !PT ;  /* 0x000000021c027209 */ /* 0x000fe20007810000 */
[----:B--2---:R-:W-:-:S03]  /*4a90*/  IMAD.IADD R0, R5, 0x1, R0 ;  /* 0x0000000105007824 */ /* 0x004fc600078e0200 */
[----:B------:R-:W-:Y:S02]  /*4aa0*/  FMNMX.FTZ R2, R29, R2, !PT ;  /* 0x000000021d027209 */ /* 0x000fe40007810000 */
[----:B------:R-:W-:Y:S02]  /*4ab0*/  IMNMX R0, R6, R0, PT ;  /* 0x0000000006007217 */ /* 0x000fe40003800200 */
[----:B------:R-:W-:Y:S02]  /*4ac0*/  FMNMX.FTZ R2, R87, R2, !PT ;  /* 0x0000000257027209 */ /* 0x000fe40007810000 */
[C---:B------:R-:W-:Y:S02]  /*4ad0*/  ISETP.GT.AND P1, PT, R0.reuse, RZ, PT ;  /* 0x000000ff0000720c */ /* 0x040fe40003f24270 */
[C---:B------:R-:W-:Y:S02]  /*4ae0*/  ISETP.GT.AND P0, PT, R0.reuse, 0x1, PT ;  /* 0x000000010000780c */ /* 0x040fe40003f04270 */
[----:B------:R-:W-:-:S02]  /*4af0*/  ISETP.GT.AND P2, PT, R0, 0x8, PT ;  /* 0x000000080000780c */ /* 0x000fc40003f44270 */
[----:B------:R-:W-:Y:S02]  /*4b00*/  FSEL R6, R49, -INF , P1 ;  /* 0xff80000031067808 */ /* 0x000fe40000800000 */
[----:B------:R-:W-:Y:S02]  /*4b10*/  FSEL R5, R48, -INF , P0 ;  /* 0xff80000030057808 */ /* 0x000fe40000000000 */
[----:B------:R-:W-:Y:S02]  /*4b20*/  ISETP.GT.AND P0, PT, R0, 0x9, PT ;  /* 0x000000090000780c */ /* 0x000fe40003f04270 */
[----:B------:R-:W-:Y:S02]  /*4b30*/  FSEL R8, R46, -INF , P2 ;  /* 0xff8000002e087808 */ /* 0x000fe40001000000 */
[----:B------:R-:W-:Y:S02]  /*4b40*/  FMNMX.FTZ R3, R6, R5, !PT ;  /* 0x0000000506037209 */ /* 0x000fe40007810000 */
[----:B------:R-:W-:-:S02]  /*4b50*/  ISETP.GT.AND P1, PT, R0, 0x10, PT ;  /* 0x000000100000780c */ /* 0x000fc40003f24270 */
[----:B------:R-:W-:Y:S02]  /*4b60*/  FSEL R7, R47, -INF , P0 ;  /* 0xff8000002f077808 */ /* 0x000fe40000000000 */
[----:B------:R-:W-:Y:S02]  /*4b70*/  FMNMX.FTZ R3, R8, R3, !PT ;  /* 0x0000000308037209 */ /* 0x000fe40007810000 */
[C---:B------:R-:W-:Y:S02]  /*4b80*/  ISETP.GT.AND P0, PT, R0.reuse, 0x11, PT ;  /* 0x000000110000780c */ /* 0x040fe40003f04270 */
[----:B------:R-:W-:Y:S02]  /*4b90*/  FSEL R17, R43, -INF , P1 ;  /* 0xff8000002b117808 */ /* 0x000fe40000800000 */
[----:B------:R-:W-:Y:S02]  /*4ba0*/  FMNMX.FTZ R3, R7, R3, !PT ;  /* 0x0000000307037209 */ /* 0x000fe40007810000 */
[----:B------:R-:W-:-:S02]  /*4bb0*/  ISETP.GT.AND P1, PT, R0, 0x18, PT ;  /* 0x000000180000780c */ /* 0x000fc40003f24270 */
[----:B------:R-:W-:Y:S02]  /*4bc0*/  FSEL R11, R45, -INF , P0 ;  /* 0xff8000002d0b7808 */ /* 0x000fe40000000000 */
[----:B------:R-:W-:Y:S02]  /*4bd0*/  FMNMX.FTZ R3, R17, R3, !PT ;  /* 0x0000000311037209 */ /* 0x000fe40007810000 */
[----:B------:R-:W-:Y:S02]  /*4be0*/  ISETP.GT.AND P0, PT, R0, 0x19, PT ;  /* 0x000000190000780c */ /* 0x000fe40003f04270 */
        /* <DEDUP_REMOVED lines=8> */
[----:B------:R-:W-:-:S02]  /*4c70*/  FMNMX.FTZ R2, R86, R2, !PT ;  /* 0x0000000256027209 */ /* 0x000fc40007810000 */
[----:B------:R-:W-:Y:S02]  /*4c80*/  ISETP.GT.AND P1, PT, R0, 0x28, PT ;  /* 0x000000280000780c */ /* 0x000fe40003f24270 */
[----:B------:R-:W-:Y:S02]  /*4c90*/  FSEL R78, R38, -INF , P0 ;  /* 0xff800000264e7808 */ /* 0x000fe40000000000 */
[----:B------:R-:W-:Y:S02]  /*4ca0*/  FMNMX.FTZ R3, R79, R3, !PT ;  /* 0x000000034f037209 */ /* 0x000fe40007810000 */
[----:B------:R-:W-:Y:S02]  /*4cb0*/  FMNMX.FTZ R2, R85, R2, !PT ;  /* 0x0000000255027209 */ /* 0x000fe40007810000 */
[----:B------:R-:W-:Y:S02]  /*4cc0*/  ISETP.GT.AND P0, PT, R0, 0x29, PT ;  /* 0x000000290000780c */ /* 0x000fe40003f04270 */
[----:B------:R-:W-:-:S02]  /*4cd0*/  FSEL R77, R35, -INF , P1 ;  /* 0xff800000234d7808 */ /* 0x000fc40000800000 */
[----:B------:R-:W-:Y:S02]  /*4ce0*/  FMNMX.FTZ R3, R78, R3, !PT ;  /* 0x000000034e037209 */ /* 0x000fe40007810000 */
        /* <DEDUP_REMOVED lines=17> */
[----:B------:R-:W-:Y:S02]  /*4e00*/  FSEL R72, R26, -INF , P0 ;  /* 0xff8000001a487808 */ /* 0x000fe40000000000 */
[----:B------:R-:W-:Y:S02]  /*4e10*/  FMNMX.FTZ R2, R73, R3, !PT ;  /* 0x0000000349027209 */ /* 0x000fe40007810000 */
[----:B------:R-:W2:Y:S02]  /*4e20*/  SHFL.BFLY PT, R3, R0, 0x2, 0x1f ;  /* 0x0c401f0000037f89 */ /* 0x000ea400000e0000 */
[----:B------:R-:W-:-:S05]  /*4e30*/  FMNMX.FTZ R2, R72, R2, !PT ;  /* 0x0000000248027209 */ /* 0x000fca0007810000 */
[----:B------:R-:W3:Y:S01]  /*4e40*/  SHFL.BFLY PT, R16, R2, 0x2, 0x1f ;  /* 0x0c401f0002107f89 */ /* 0x000ee200000e0000 */
[----:B--2---:R-:W-:-:S05]  /*4e50*/  FMNMX.FTZ R0, R3, R0, !PT ;  /* 0x0000000003007209 */ /* 0x004fca0007810000 */
[----:B------:R-:W2:Y:S01]  /*4e60*/  SHFL.BFLY PT, R132, R0, 0x1, 0x1f ;  /* 0x0c201f0000847f89 */ /* 0x000ea200000e0000 */
[----:B---3--:R-:W-:-:S05]  /*4e70*/  FMNMX.FTZ R16, R2, R16, !PT ;  /* 0x0000001002107209 */ /* 0x008fca0007810000 */
[----:B------:R3:W4:Y:S01]  /*4e80*/  SHFL.BFLY PT, R3, R16, 0x1, 0x1f ;  /* 0x0c201f0010037f89 */ /* 0x00072200000e0000 */
[----:B--2---:R-:W-:-:S03]  /*4e90*/  FMNMX.FTZ R132, R0, R132, !PT ;  /* 0x0000008400847209 */ /* 0x004fc60007810000 */
.L_x_1085:
[----:B------:R-:W2:Y:S04]  /*4ea0*/  LDL R56, [R1+0x38] ;  /* 0x0000380001387983 */ /* 0x000ea80000100800 */
[----:B------:R-:W5:Y:S01]  /*4eb0*/  LDL R93, [R1] ;  /* 0x00000000015d7983 */ /* 0x000f620000100800 */
[C---:B------:R-:W-:Y:S01]  /*4ec0*/  FMUL.FTZ R2, R132.reuse, c[0x0][0x2d0] ;  /* 0x0000b40084027a20 */ /* 0x040fe20000410000 */
[----:B------:R-:W-:Y:S01]  /*4ed0*/  FSETP.NEU.FTZ.AND P0, PT, R132, -INF , PT ;  /* 0xff8000008400780b */ /* 0x000fe20003f1d000 */
[----:B------:R-:W-:Y:S01]  /*4ee0*/  WARPSYNC 0xffffffff ;  /* 0xffffffff00007948 */ /* 0x000fe20003800000 */
[----:B---34-:R-:W-:Y:S01]  /*4ef0*/  FMNMX.FTZ R16, R3, R16, !PT ;  /* 0x0000001003107209 */ /* 0x018fe20007810000 */
[----:B------:R-:W3:Y:S01]  /*4f00*/  LDSM.16.MT88.4 R24, [R250] ;  /* 0x00000000fa18783b */ /* 0x000ee20000004200 */
[----:B------:R-:W-:-:S02]  /*4f10*/  FSEL R2, R2, RZ, P0 ;  /* 0x000000ff02027208 */ /* 0x000fc40000000000 */
[C---:B------:R-:W-:Y:S01]  /*4f20*/  FSETP.NEU.FTZ.AND P0, PT, R16.reuse, -INF , PT ;  /* 0xff8000001000780b */ /* 0x040fe20003f1d000 */
[----:B------:R-:W-:Y:S01]  /*4f30*/  FMUL.FTZ R0, R16, c[0x0][0x2d0] ;  /* 0x0000b40010007a20 */ /* 0x000fe20000410000 */
[----:B------:R-:W4:Y:S01]  /*4f40*/  LDSM.16.MT88.4 R20, [R252] ;  /* 0x00000000fc14783b */ /* 0x000f220000004200 */
[--C-:B------:R-:W-:Y:S02]  /*4f50*/  FFMA.FTZ R3, R14, c[0x0][0x2d0], -R2.reuse ;  /* 0x0000b4000e037a23 */ /* 0x100fe40000010802 */
[--C-:B------:R-:W-:Y:S01]  /*4f60*/  FFMA.FTZ R13, R13, c[0x0][0x2d0], -R2.reuse ;  /* 0x0000b4000d0d7a23 */ /* 0x100fe20000010802 */
[----:B------:R-:W-:Y:S01]  /*4f70*/  FSEL R0, R0, RZ, P0 ;  /* 0x000000ff00007208 */ /* 0x000fe20000000000 */
[----:B------:R1:W-:Y:S01]  /*4f80*/  MUFU.EX2 R117, R3 ;  /* 0x0000000300757308 */ /* 0x0003e20000000800 */
[----:B------:R-:W-:Y:S01]  /*4f90*/  FFMA.FTZ R12, R12, c[0x0][0x2d0], -R2 ;  /* 0x0000b4000c0c7a23 */ /* 0x000fe20000010802 */
[----:B------:R-:W-:Y:S02]  /*4fa0*/  LDSM.16.MT88.4 R44, [R250+0x800] ;  /* 0x00080000fa2c783b */ /* 0x000fe40000004200 */
[----:B------:R-:W-:-:S02]  /*4fb0*/  FFMA.FTZ R6, R6, c[0x0][0x2d0], -R0 ;  /* 0x0000b40006067a23 */ /* 0x000fc40000010800 */
[----:B------:R-:W-:Y:S02]  /*4fc0*/  LDSM.16.MT88.4 R40, [R252+0x800] ;  /* 0x00080000fc28783b */ /* 0x000fe40000004200 */
[----:B------:R-:W-:Y:S02]  /*4fd0*/  MUFU.EX2 R118, R13 ;  /* 0x0000000d00767308 */ /* 0x000fe40000000800 */
[----:B------:R-:W-:Y:S04]  /*4fe0*/  LDSM.16.MT88.4 R32, [R251+0x800] ;  /* 0x00080000fb20783b */ /* 0x000fe80000004200 */
[----:B------:R-:W-:Y:S01]  /*4ff0*/  LDSM.16.MT88.4 R64, [R252+0x2000] ;  /* 0x00200000fc40783b */ /* 0x000fe20000004200 */
[----:B-1----:R-:W-:Y:S01]  /*5000*/  FFMA.FTZ R3, R15, c[0x0][0x2d0], -R2 ;  /* 0x0000b4000f037a23 */ /* 0x002fe20000010802 */
[----:B------:R-:W1:Y:S02]  /*5010*/  MUFU.EX2 R116, R12 ;  /* 0x0000000c00747308 */ /* 0x000e640000000800 */
[----:B------:R-:W-:Y:S04]  /*5020*/  LDSM.16.MT88.4 R60, [R251+0x2800] ;  /* 0x00280000fb3c783b */ /* 0x000fe80000004200 */
[----:B------:R-:W-:Y:S02]  /*5030*/  LDSM.16.MT88.4 R68, [R250+0x4000] ;  /* 0x00400000fa44783b */ /* 0x000fe40000004200 */
[----:B------:R3:W3:Y:S08]  /*5040*/  MUFU.EX2 R121, R3 ;  /* 0x0000000300797308 */ /* 0x0006f00000000800 */
[----:B------:R-:W-:Y:S01]  /*5050*/  MUFU.EX2 R120, R6 ;  /* 0x0000000600787308 */ /* 0x000fe20000000800 */
[----:B-1----:R-:W-:Y:S01]  /*5060*/  F2FP.BF16.PACK_AB R12, R116, R118 ;  /* 0x00000076740c723e */ /* 0x002fe200000010ff */
[----:B---3--:R-:W-:Y:S01]  /*5070*/  FFMA.FTZ R3, R5, c[0x0][0x2d0], -R0 ;  /* 0x0000b40005037a23 */ /* 0x008fe20000010800 */
[----:B------:R-:W-:-:S05]  /*5080*/  F2FP.BF16.PACK_AB R14, R121, R117 ;  /* 0x00000075790e723e */ /* 0x000fca00000010ff */
[----:B------:R1:W3:Y:S02]  /*5090*/  MUFU.EX2 R119, R3 ;  /* 0x0000000300777308 */ /* 0x0002e40000000800 */
[----:B-1----:R-:W-:Y:S01]  /*50a0*/  FFMA.FTZ R3, R8, c[0x0][0x2d0], -R0 ;  /* 0x0000b40008037a23 */ /* 0x002fe20000010800 */
[----:B---3--:R-:W-:-:S05]  /*50b0*/  F2FP.BF16.PACK_AB R13, R119, R120 ;  /* 0x00000078770d723e */ /* 0x008fca00000010ff */
[----:B------:R1:W-:Y:S02]  /*50c0*/  MUFU.EX2 R123, R3 ;  /* 0x00000003007b7308 */ /* 0x0003e40000000800 */
[----:B-1----:R-:W-:Y:S02]  /*50d0*/  FFMA.FTZ R3, R7, c[0x0][0x2d0], -R0 ;  /* 0x0000b40007037a23 */ /* 0x002fe40000010800 */
[----:B------:R-:W1:Y:S04]  /*50e0*/  LDSM.16.MT88.4 R4, [R251] ;  /* 0x00000000fb04783b */ /* 0x000e680000004200 */
[----:B------:R3:W3:Y:S02]  /*50f0*/  MUFU.EX2 R128, R3 ;  /* 0x0000000300807308 */ /* 0x0006e40000000800 */
[----:B---3--:R-:W-:Y:S01]  /*5100*/  FFMA.FTZ R3, R18, c[0x0][0x2d0], -R2 ;  /* 0x0000b40012037a23 */ /* 0x008fe20000010802 */
[----:B------:R-:W-:-:S05]  /*5110*/  F2FP.BF16.PACK_AB R15, R128, R123 ;  /* 0x0000007b800f723e */ /* 0x000fca00000010ff */
[----:B------:R3:W-:Y:S02]  /*5120*/  MUFU.EX2 R18, R3 ;  /* 0x0000000300127308 */ /* 0x0007e40000000800 */
[C---:B------:R-:W-:Y:S08]  /*5130*/  HMMA.16816.F32.BF16 R48, R12.reuse, R26, RZ ;  /* 0x0000001a0c30723c */ /* 0x040ff000000418ff */
[----:B------:R-:W-:Y:S01]  /*5140*/  HMMA.16816.F32.BF16 R52, R12, R24, RZ ;  /* 0x000000180c34723c */ /* 0x000fe200000418ff */
[----:B---3--:R-:W-:-:S04]  /*5150*/  FFMA.FTZ R3, R19, c[0x0][0x2d0], -R2 ;  /* 0x0000b40013037a23 */ /* 0x008fc80000010802 */
[----:B------:R3:W1:Y:S03]  /*5160*/  MUFU.EX2 R129, R3 ;  /* 0x0000000300817308 */ /* 0x0006660000000800 */
[----:B----4-:R-:W-:Y:S01]  /*5170*/  HMMA.16816.F32.BF16 R36, R12, R20, RZ ;  /* 0x000000140c24723c */ /* 0x010fe200000418ff */
[----:B---3--:R-:W-:Y:S01]  /*5180*/  FFMA.FTZ R3, R28, c[0x0][0x2d0], -R2 ;  /* 0x0000b4001c037a23 */ /* 0x008fe20000010802 */
[----:B-1----:R-:W-:-:S03]  /*5190*/  F2FP.BF16.PACK_AB R8, R129, R18 ;  /* 0x000000128108723e */ /* 0x002fc600000010ff */
[----:B------:R1:W-:Y:S02]  /*51a0*/  MUFU.EX2 R133, R3 ;  /* 0x0000000300857308 */ /* 0x0003e40000000800 */
[----:B-1----:R-:W-:Y:S02]  /*51b0*/  FFMA.FTZ R3, R29, c[0x0][0x2d0], -R2 ;  /* 0x0000b4001d037a23 */ /* 0x002fe40000010802 */
[C---:B------:R-:W-:Y:S04]  /*51c0*/  HMMA.16816.F32.BF16 R28, R12.reuse, R22, RZ ;  /* 0x000000160c1c723c */ /* 0x040fe800000418ff */
[----:B------:R1:W3:Y:S04]  /*51d0*/  MUFU.EX2 R92, R3 ;  /* 0x00000003005c7308 */ /* 0x0002e80000000800 */
[C---:B------:R-:W-:Y:S08]  /*51e0*/  HMMA.16816.F32.BF16 R20, R12.reuse, R4, RZ ;  /* 0x000000040c14723c */ /* 0x040ff000000418ff */
[----:B------:R-:W-:Y:S01]  /*51f0*/  HMMA.16816.F32.BF16 R4, R12, R6, RZ ;  /* 0x000000060c04723c */ /* 0x000fe200000418ff */
[----:B-1----:R-:W-:-:S04]  /*5200*/  FFMA.FTZ R3, R17, c[0x0][0x2d0], -R0 ;  /* 0x0000b40011037a23 */ /* 0x002fc80000010800 */
[----:B------:R1:W-:Y:S02]  /*5210*/  MUFU.EX2 R122, R3 ;  /* 0x00000003007a7308 */ /* 0x0003e40000000800 */
[----:B-1----:R-:W-:-:S06]  /*5220*/  FFMA.FTZ R3, R11, c[0x0][0x2d0], -R0 ;  /* 0x0000b4000b037a23 */ /* 0x002fcc0000010800 */
[----:B------:R1:W4:Y:S02]  /*5230*/  MUFU.EX2 R130, R3 ;  /* 0x0000000300827308 */ /* 0x0003240000000800 */
[----:B-1----:R-:W-:Y:S01]  /*5240*/  FFMA.FTZ R3, R10, c[0x0][0x2d0], -R0 ;  /* 0x0000b4000a037a23 */ /* 0x002fe20000010800 */
[----:B---3--:R-:W-:-:S05]  /*5250*/  F2FP.BF16.PACK_AB R10, R92, R133 ;  /* 0x000000855c0a723e */ /* 0x008fca00000010ff */
[----:B------:R1:W-:Y:S02]  /*5260*/  MUFU.EX2 R134, R3 ;  /* 0x0000000300867308 */ /* 0x0003e40000000800 */
[----:B-1----:R-:W-:Y:S01]  /*5270*/  FFMA.FTZ R3, R9, c[0x0][0x2d0], -R0 ;  /* 0x0000b40009037a23 */ /* 0x002fe20000010800 */
[----:B----4-:R-:W-:-:S05]  /*5280*/  F2FP.BF16.PACK_AB R9, R130, R122 ;  /* 0x0000007a8209723e */ /* 0x010fca00000010ff */
[----:B------:R-:W1:Y:S02]  /*5290*/  MUFU.EX2 R131, R3 ;  /* 0x0000000300837308 */ /* 0x000e640000000800 */
[----:B-1----:R-:W-:-:S07]  /*52a0*/  F2FP.BF16.PACK_AB R11, R131, R134 ;  /* 0x00000086830b723e */ /* 0x002fce00000010ff */
[C---:B------:R-:W-:Y:S08]  /*52b0*/  HMMA.16816.F32.BF16 R48, R8.reuse, R46, R48 ;  /* 0x0000002e0830723c */ /* 0x040ff00000041830 */
[C---:B------:R-:W-:Y:S01]  /*52c0*/  HMMA.16816.F32.BF16 R164, R8.reuse, R44, R52 ;  /* 0x0000002c08a4723c */ /* 0x040fe20000041834 */
[----:B--2---:R-:W1:Y:S07]  /*52d0*/  LDSM.16.MT88.4 R24, [R56] ;  /* 0x000000003818783b */ /* 0x004e6e0000004200 */
[C---:B------:R-:W-:Y:S01]  /*52e0*/  HMMA.16816.F32.BF16 R28, R8.reuse, R42, R28 ;  /* 0x0000002a081c723c */ /* 0x040fe2000004181c */
[----:B------:R-:W2:Y:S04]  /*52f0*/  LDSM.16.MT88.4 R56, [R250+0x2000] ;  /* 0x00200000fa38783b */ /* 0x000ea80000004200 */
[----:B-----5:R-:W3:Y:S03]  /*5300*/  LDSM.16.MT88.4 R52, [R93+0x800] ;  /* 0x000800005d34783b */ /* 0x020ee60000004200 */
[----:B------:R-:W-:Y:S01]  /*5310*/  MOV R98, R51 ;  /* 0x0000003300627202 */ /* 0x000fe20000000f00 */
[----:B------:R-:W-:Y:S01]  /*5320*/  IMAD.MOV.U32 R95, RZ, RZ, R49 ;  /* 0x000000ffff5f7224 */ /* 0x000fe200078e0031 */
[----:B------:R-:W-:Y:S01]  /*5330*/  MOV R97, R48 ;  /* 0x0000003000617202 */ /* 0x000fe20000000f00 */
[----:B------:R-:W-:Y:S01]  /*5340*/  HMMA.16816.F32.BF16 R148, R8, R32, R20 ;  /* 0x000000200894723c */ /* 0x000fe20000041814 */
[----:B------:R-:W-:-:S02]  /*5350*/  MOV R96, R50 ;  /* 0x0000003200607202 */ /* 0x000fc40000000f00 */
[----:B------:R-:W4:Y:S05]  /*5360*/  LDSM.16.MT88.4 R48, [R251+0x2000] ;  /* 0x00200000fb30783b */ /* 0x000f2a0000004200 */
[C---:B------:R-:W-:Y:S05]  /*5370*/  HMMA.16816.F32.BF16 R4, R8.reuse, R34, R4 ;  /* 0x000000220804723c */ /* 0x040fea0000041804 */
[----:B------:R-:W-:Y:S01]  /*5380*/  MOV R94, R31 ;  /* 0x0000001f005e7202 */ /* 0x000fe20000000f00 */
[----:B------:R-:W-:Y:S01]  /*5390*/  IMAD.MOV.U32 R89, RZ, RZ, R29 ;  /* 0x000000ffff597224 */ /* 0x000fe200078e001d */
[----:B------:R-:W-:Y:S01]  /*53a0*/  MOV R91, R28 ;  /* 0x0000001c005b7202 */ /* 0x000fe20000000f00 */
[----:B------:R-:W-:Y:S01]  /*53b0*/  HMMA.16816.F32.BF16 R156, R8, R40, R36 ;  /* 0x00000028089c723c */ /* 0x000fe20000041824 */
[----:B------:R-:W5:Y:S01]  /*53c0*/  LDSM.16.MT88.4 R40, [R250+0x2800] ;  /* 0x00280000fa28783b */ /* 0x000f620000004200 */
[----:B------:R-:W-:-:S03]  /*53d0*/  MOV R90, R30 ;  /* 0x0000001e005a7202 */ /* 0x000fc60000000f00 */
[----:B------:R-:W3:Y:S03]  /*53e0*/  LDSM.16.MT88.4 R36, [R252+0x2800] ;  /* 0x00280000fc24783b */ /* 0x000ee60000004200 */
[C---:B------:R-:W-:Y:S08]  /*53f0*/  HMMA.16816.F32.BF16 R20, R12.reuse, R64, RZ ;  /* 0x000000400c14723c */ /* 0x040ff000000418ff */
[----:B-1----:R-:W-:Y:S01]  /*5400*/  HMMA.16816.F32.BF16 R32, R12, R26, RZ ;  /* 0x0000001a0c20723c */ /* 0x002fe200000418ff */
[----:B------:R-:W-:Y:S01]  /*5410*/  MOV R88, R4 ;  /* 0x0000000400587202 */ /* 0x000fe20000000f00 */
[----:B------:R-:W-:Y:S01]  /*5420*/  IMAD.MOV.U32 R3, RZ, RZ, R5 ;  /* 0x000000ffff037224 */ /* 0x000fe200078e0005 */
[----:B------:R-:W-:-:S02]  /*5430*/  MOV R19, R6 ;  /* 0x0000000600137202 */ /* 0x000fc40000000f00 */
[----:B------:R-:W-:-:S03]  /*5440*/  MOV R17, R7 ;  /* 0x0000000700117202 */ /* 0x000fc60000000f00 */
[C---:B------:R-:W-:Y:S08]  /*5450*/  HMMA.16816.F32.BF16 R44, R12.reuse, R24, RZ ;  /* 0x000000180c2c723c */ /* 0x040ff000000418ff */
[C---:B--2---:R-:W-:Y:S08]  /*5460*/  HMMA.16816.F32.BF16 R28, R12.reuse, R56, RZ ;  /* 0x000000380c1c723c */ /* 0x044ff000000418ff */
[----:B------:R-:W-:Y:S01]  /*5470*/  HMMA.16816.F32.BF16 R24, R12, R58, RZ ;  /* 0x0000003a0c18723c */ /* 0x000fe200000418ff */
[----:B------:R-:W1:Y:S07]  /*5480*/  LDSM.16.MT88.4 R56, [R93+0x2000] ;  /* 0x002000005d38783b */ /* 0x000e6e0000004200 */
[----:B---3--:R-:W-:Y:S08]  /*5490*/  HMMA.16816.F32.BF16 R100, R8, R54, R32 ;  /* 0x000000360864723c */ /* 0x008ff00000041820 */
[----:B------:R-:W-:Y:S01]  /*54a0*/  HMMA.16816.F32.BF16 R4, R12, R66, RZ ;  /* 0x000000420c04723c */ /* 0x000fe200000418ff */
[----:B------:R-:W2:Y:S07]  /*54b0*/  LDSM.16.MT88.4 R64, [R93+0x2800] ;  /* 0x002800005d40783b */ /* 0x000eae0000004200 */
[----:B------:R-:W-:Y:S08]  /*54c0*/  HMMA.16816.F32.BF16 R140, R8, R52, R44 ;  /* 0x00000034088c723c */ /* 0x000ff0000004182c */
[----:B----4-:R-:W-:Y:S01]  /*54d0*/  HMMA.16816.F32.BF16 R44, R12, R48, RZ ;  /* 0x000000300c2c723c */ /* 0x010fe200000418ff */
[----:B------:R-:W-:Y:S01]  /*54e0*/  MOV R35, R103 ;  /* 0x0000006700237202 */ /* 0x000fe20000000f00 */
[----:B------:R-:W-:Y:S01]  /*54f0*/  IMAD.MOV.U32 R32, RZ, RZ, R101 ;  /* 0x000000ffff207224 */ /* 0x000fe200078e0065 */
[----:B------:R-:W-:-:S02]  /*5500*/  MOV R34, R100 ;  /* 0x0000006400227202 */ /* 0x000fc40000000f00 */
[----:B------:R-:W-:-:S03]  /*5510*/  MOV R33, R102 ;  /* 0x0000006600217202 */ /* 0x000fc60000000f00 */
[C---:B-----5:R-:W-:Y:S08]  /*5520*/  HMMA.16816.F32.BF16 R100, R8.reuse, R42, R24 ;  /* 0x0000002a0864723c */ /* 0x060ff00000041818 */
[----:B------:R-:W-:Y:S08]  /*5530*/  HMMA.16816.F32.BF16 R188, R8, R38, R4 ;  /* 0x0000002608bc723c */ /* 0x000ff00000041804 */
[----:B-1----:R-:W-:Y:S07]  /*5540*/  HMMA.16816.F32.BF16 R4, R12, R56, RZ ;  /* 0x000000380c04723c */ /* 0x002fee00000418ff */
[----:B------:R-:W-:Y:S01]  /*5550*/  MOV R56, R35 ;  /* 0x0000002300387202 */ /* 0x000fe20000000f00 */
[C---:B------:R-:W-:Y:S01]  /*5560*/  HMMA.16816.F32.BF16 R52, R8.reuse, R40, R28 ;  /* 0x000000280834723c */ /* 0x040fe2000004181c */
[----:B------:R-:W-:Y:S01]  /*5570*/  IMAD.MOV.U32 R57, RZ, RZ, R34 ;  /* 0x000000ffff397224 */ /* 0x000fe200078e0022 */
[----:B------:R-:W-:Y:S01]  /*5580*/  LDSM.16.MT88.4 R40, [R250+0x4800] ;  /* 0x00480000fa28783b */ /* 0x000fe20000004200 */
[----:B------:R-:W-:Y:S01]  /*5590*/  MOV R25, R102 ;  /* 0x0000006600197202 */ /* 0x000fe20000000f00 */
[----:B------:R-:W-:Y:S01]  /*55a0*/  IMAD.MOV.U32 R48, RZ, RZ, R100 ;  /* 0x000000ffff307224 */ /* 0x000fe200078e0064 */
[----:B------:R-:W-:Y:S01]  /*55b0*/  MOV R24, R101 ;  /* 0x0000006500187202 */ /* 0x000fe20000000f00 */
[----:B------:R-:W-:Y:S01]  /*55c0*/  LDSM.16.MT88.4 R28, [R252+0x4800] ;  /* 0x00480000fc1c783b */ /* 0x000fe20000004200 */
[----:B------:R-:W-:Y:S01]  /*55d0*/  MOV R49, R103 ;  /* 0x0000006700317202 */ /* 0x000fe20000000f00 */
[C---:B------:R-:W-:Y:S07]  /*55e0*/  HMMA.16816.F32.BF16 R160, R8.reuse, R60, R44 ;  /* 0x0000003c08a0723c */ /* 0x040fee000004182c */
[----:B------:R-:W-:Y:S01]  /*55f0*/  MOV R60, R33 ;  /* 0x00000021003c7202 */ /* 0x000fe20000000f00 */
[----:B------:R-:W-:Y:S01]  /*5600*/  HMMA.16816.F32.BF16 R184, R8, R36, R20 ;  /* 0x0000002408b8723c */ /* 0x000fe20000041814 */
[----:B------:R-:W-:Y:S01]  /*5610*/  MOV R61, R32 ;  /* 0x00000020003d7202 */ /* 0x000fe20000000f00 */
[----:B------:R-:W-:Y:S04]  /*5620*/  LDSM.16.MT88.4 R36, [R251+0x4000] ;  /* 0x00400000fb24783b */ /* 0x000fe80000004200 */
[----:B------:R-:W1:Y:S02]  /*5630*/  LDSM.16.MT88.4 R32, [R252+0x4000] ;  /* 0x00400000fc20783b */ /* 0x000e640000004200 */
[----:B------:R-:W-:Y:S07]  /*5640*/  HMMA.16816.F32.BF16 R20, R12, R50, RZ ;  /* 0x000000320c14723c */ /* 0x000fee00000418ff */
[----:B------:R-:W-:Y:S01]  /*5650*/  MOV R51, R25 ;  /* 0x0000001900337202 */ /* 0x000fe20000000f00 */
[----:B--2---:R-:W-:Y:S01]  /*5660*/  HMMA.16816.F32.BF16 R144, R8, R64, R4 ;  /* 0x000000400890723c */ /* 0x004fe20000041804 */
[----:B------:R-:W-:-:S06]  /*5670*/  MOV R50, R24 ;  /* 0x0000001800327202 */ /* 0x000fcc0000000f00 */
[----:B------:R-:W-:Y:S01]  /*5680*/  MOV R65, R91 ;  /* 0x0000005b00417202 */ /* 0x000fe20000000f00 */
[----:B------:R-:W-:Y:S01]  /*5690*/  HMMA.16816.F32.BF16 R24, R12, R58, RZ ;  /* 0x0000003a0c18723c */ /* 0x000fe200000418ff */
[----:B------:R-:W-:-:S06]  /*56a0*/  MOV R64, R94 ;  /* 0x0000005e00407202 */ /* 0x000fcc0000000f00 */
[----:B------:R-:W-:Y:S01]  /*56b0*/  MOV R58, R98 ;  /* 0x00000062003a7202 */ /* 0x000fe20000000f00 */
[----:B------:R-:W-:Y:S01]  /*56c0*/  HMMA.16816.F32.BF16 R4, R12, R68, RZ ;  /* 0x000000440c04723c */ /* 0x000fe200000418ff */
[----:B------:R-:W-:-:S06]  /*56d0*/  IMAD.MOV.U32 R59, RZ, RZ, R97 ;  /* 0x000000ffff3b7224 */ /* 0x000fcc00078e0061 */
[----:B------:R-:W-:Y:S01]  /*56e0*/  MOV R68, R88 ;  /* 0x0000005800447202 */ /* 0x000fe20000000f00 */
[----:B------:R-:W-:Y:S01]  /*56f0*/  HMMA.16816.F32.BF16 R152, R8, R62, R20 ;  /* 0x0000003e0898723c */ /* 0x000fe20000041814 */
[----:B------:R-:W-:Y:S02]  /*5700*/  IMAD.MOV.U32 R69, RZ, RZ, R3 ;  /* 0x000000ffff457224 */ /* 0x000fe400078e0003 */
[----:B------:R-:W-:-:S04]  /*5710*/  FADD.FTZ R3, R118, R116 ;  /* 0x0000007476037221 */ /* 0x000fc80000010000 */
[----:B------:R-:W-:Y:S01]  /*5720*/  MOV R63, R96 ;  /* 0x00000060003f7202 */ /* 0x000fe20000000f00 */
[----:B------:R-:W-:Y:S01]  /*5730*/  HMMA.16816.F32.BF16 R136, R8, R66, R24 ;  /* 0x000000420888723c */ /* 0x000fe20000041818 */
[----:B------:R-:W-:Y:S01]  /*5740*/  MOV R62, R95 ;  /* 0x0000005f003e7202 */ /* 0x000fe20000000f00 */
[----:B------:R-:W-:-:S04]  /*5750*/  FADD.FTZ R3, R117, R3 ;  /* 0x0000000375037221 */ /* 0x000fc80000010000 */
[----:B------:R-:W-:Y:S01]  /*5760*/  FADD.FTZ R3, R121, R3 ;  /* 0x0000000379037221 */ /* 0x000fe20000010000 */
[----:B------:R-:W-:Y:S01]  /*5770*/  MOV R66, R89 ;  /* 0x0000005900427202 */ /* 0x000fe20000000f00 */
[----:B------:R-:W-:Y:S01]  /*5780*/  IMAD.MOV.U32 R67, RZ, RZ, R90 ;  /* 0x000000ffff437224 */ /* 0x000fe200078e005a */
[----:B-1----:R-:W-:Y:S01]  /*5790*/  HMMA.16816.F32.BF16 R20, R12, R32, RZ ;  /* 0x000000200c14723c */ /* 0x002fe200000418ff */
[----:B------:R-:W-:Y:S02]  /*57a0*/  FADD.FTZ R3, R18, R3 ;  /* 0x0000000312037221 */ /* 0x000fe40000010000 */
[----:B------:R-:W-:-:S05]  /*57b0*/  FFMA.FTZ R18, R87, c[0x0][0x2d0], -R2 ;  /* 0x0000b40057127a23 */ /* 0x000fca0000010802 */
[----:B------:R-:W-:Y:S07]  /*57c0*/  HMMA.16816.F32.BF16 R88, R8, R40, R4 ;  /* 0x000000280858723c */ /* 0x000fee0000041804 */
[----:B------:R-:W-:Y:S01]  /*57d0*/  MOV R41, R17 ;  /* 0x0000001100297202 */ /* 0x000fe20000000f00 */
[----:B------:R-:W-:Y:S01]  /*57e0*/  HMMA.16816.F32.BF16 R4, R12, R34, RZ ;  /* 0x000000220c04723c */ /* 0x000fe200000418ff */
[----:B------:R-:W-:Y:S01]  /*57f0*/  FADD.FTZ R17, R120, R119 ;  /* 0x0000007778117221 */ /* 0x000fe20000010000 */
[----:B------:R-:W-:Y:S01]  /*5800*/  MOV R40, R19 ;  /* 0x0000001300287202 */ /* 0x000fe20000000f00 */
[----:B------:R-:W-:-:S05]  /*5810*/  FFMA.FTZ R19, R85, c[0x0][0x2d0], -R2 ;  /* 0x0000b40055137a23 */ /* 0x000fca0000010802 */
[----:B------:R-:W-:Y:S07]  /*5820*/  HMMA.16816.F32.BF16 R24, R12, R70, RZ ;  /* 0x000000460c18723c */ /* 0x000fee00000418ff */
[----:B------:R-:W-:Y:S01]  /*5830*/  MOV R71, R93 ;  /* 0x0000005d00477202 */ /* 0x000fe20000000f00 */
[----:B------:R-:W-:Y:S01]  /*5840*/  HMMA.16816.F32.BF16 R96, R8, R28, R20 ;  /* 0x0000001c0860723c */ /* 0x000fe20000041814 */
[----:B------:R-:W-:-:S03]  /*5850*/  MOV R70, R92 ;  /* 0x0000005c00467202 */ /* 0x000fc60000000f00 */
[----:B------:R-:W1:Y:S04]  /*5860*/  LDSM.16.MT88.4 R44, [R71+0x4000] ;  /* 0x00400000472c783b */ /* 0x000e680000004200 */
[C---:B------:R-:W-:Y:S01]  /*5870*/  HMMA.16816.F32.BF16 R100, R8.reuse, R30, R4 ;  /* 0x0000001e0864723c */ /* 0x040fe20000041804 */
[----:B------:R-:W2:Y:S04]  /*5880*/  LDSM.16.MT88.4 R28, [R251+0x4800] ;  /* 0x00480000fb1c783b */ /* 0x000ea80000004200 */
[----:B------:R-:W3:Y:S03]  /*5890*/  LDSM.16.MT88.4 R32, [R71+0x4800] ;  /* 0x004800004720783b */ /* 0x000ee60000004200 */
[----:B------:R-:W-:Y:S07]  /*58a0*/  HMMA.16816.F32.BF16 R92, R8, R42, R24 ;  /* 0x0000002a085c723c */ /* 0x000fee0000041818 */
[----:B------:R-:W-:Y:S01]  /*58b0*/  MOV R42, R67 ;  /* 0x00000043002a7202 */ /* 0x000fe20000000f00 */
[----:B------:R-:W-:Y:S01]  /*58c0*/  HMMA.16816.F32.BF16 R24, R12, R36, RZ ;  /* 0x000000240c18723c */ /* 0x000fe200000418ff */
[----:B------:R-:W-:-:S06]  /*58d0*/  MOV R43, R64 ;  /* 0x00000040002b7202 */ /* 0x000fcc0000000f00 */
[--C-:B------:R-:W-:Y:S01]  /*58e0*/  FFMA.FTZ R37, R82, c[0x0][0x2d0], -R2.reuse ;  /* 0x0000b40052257a23 */ /* 0x100fe20000010802 */
[----:B------:R-:W-:Y:S01]  /*58f0*/  HMMA.16816.F32.BF16 R20, R12, R38, RZ ;  /* 0x000000260c14723c */ /* 0x000fe200000418ff */
[----:B------:R-:W-:-:S06]  /*5900*/  FFMA.FTZ R36, R81, c[0x0][0x2d0], -R2 ;  /* 0x0000b40051247a23 */ /* 0x000fcc0000010802 */
[----:B------:R-:W-:Y:S01]  /*5910*/  FFMA.FTZ R38, R83, c[0x0][0x2d0], -R2 ;  /* 0x0000b40053267a23 */ /* 0x000fe20000010802 */
[----:B------:R-:W-:Y:S02]  /*5920*/  MOV R39, R58 ;  /* 0x0000003a00277202 */ /* 0x000fe40000000f00 */
[----:B------:R-:W-:Y:S01]  /*5930*/  MOV R58, R51 ;  /* 0x00000033003a7202 */ /* 0x000fe20000000f00 */
[----:B-1----:R-:W-:Y:S07]  /*5940*/  HMMA.16816.F32.BF16 R4, R12, R44, RZ ;  /* 0x0000002c0c04723c */ /* 0x002fee00000418ff */
[----:B------:R-:W-:Y:S01]  /*5950*/  IMAD.MOV.U32 R45, RZ, RZ, R62 ;  /* 0x000000ffff2d7224 */ /* 0x000fe200078e003e */
[----:B--2---:R-:W-:Y:S01]  /*5960*/  HMMA.16816.F32.BF16 R104, R8, R28, R24 ;  /* 0x0000001c0868723c */ /* 0x004fe20000041818 */
[----:B------:R-:W1:Y:S01]  /*5970*/  LDSM.16.MT88.4 R24, [R250+0x6000] ;  /* 0x00600000fa18783b */ /* 0x000e620000004200 */
[----:B------:R-:W-:-:S02]  /*5980*/  MOV R62, R60 ;  /* 0x0000003c003e7202 */ /* 0x000fc40000000f00 */
[----:B------:R-:W-:Y:S02]  /*5990*/  MOV R44, R59 ;  /* 0x0000003b002c7202 */ /* 0x000fe40000000f00 */
[----:B------:R-:W-:Y:S01]  /*59a0*/  MOV R60, R57 ;  /* 0x00000039003c7202 */ /* 0x000fe20000000f00 */
[----:B------:R-:W-:Y:S01]  /*59b0*/  FFMA.FTZ R28, R84, c[0x0][0x2d0], -R2 ;  /* 0x0000b400541c7a23 */ /* 0x000fe20000010802 */
[----:B------:R-:W-:Y:S01]  /*59c0*/  HMMA.16816.F32.BF16 R108, R8, R30, R20 ;  /* 0x0000001e086c723c */ /* 0x000fe20000041814 */
[----:B------:R-:W2:Y:S01]  /*59d0*/  LDSM.16.MT88.4 R20, [R250+0x6800] ;  /* 0x00680000fa14783b */ /* 0x000ea20000004200 */
[----:B------:R-:W-:Y:S02]  /*59e0*/  MOV R57, R50 ;  /* 0x0000003200397202 */ /* 0x000fe40000000f00 */
[----:B------:R-:W-:-:S04]  /*59f0*/  MOV R59, R49 ;  /* 0x00000031003b7202 */ /* 0x000fc80000000f00 */
[----:B---3--:R-:W-:Y:S07]  /*5a00*/  HMMA.16816.F32.BF16 R112, R8, R32, R4 ;  /* 0x000000200870723c */ /* 0x008fee0000041804 */
[--C-:B------:R-:W-:Y:S01]  /*5a10*/  FFMA.FTZ R33, R75, c[0x0][0x2d0], -R0.reuse ;  /* 0x0000b4004b217a23 */ /* 0x100fe20000010800 */
[----:B------:R-:W-:Y:S01]  /*5a20*/  HMMA.16816.F32.BF16 R4, R12, R46, RZ ;  /* 0x0000002e0c04723c */ /* 0x000fe200000418ff */
[----:B------:R-:W-:-:S06]  /*5a30*/  FFMA.FTZ R32, R74, c[0x0][0x2d0], -R0 ;  /* 0x0000b4004a207a23 */ /* 0x000fcc0000010800 */
[----:B------:R-:W-:Y:S01]  /*5a40*/  MOV R47, R63 ;  /* 0x0000003f002f7202 */ /* 0x000fe20000000f00 */
[----:B------:R-:W-:Y:S02]  /*5a50*/  IMAD.MOV.U32 R63, RZ, RZ, R56 ;  /* 0x000000ffff3f7224 */ /* 0x000fe400078e0038 */
[----:B------:R-:W-:Y:S01]  /*5a60*/  IMAD.MOV.U32 R56, RZ, RZ, R48 ;  /* 0x000000ffff387224 */ /* 0x000fe200078e0030 */
[----:B------:R-:W-:Y:S02]  /*5a70*/  MOV R46, R47 ;  /* 0x0000002f002e7202 */ /* 0x000fe40000000f00 */
[----:B------:R-:W-:-:S11]  /*5a80*/  MOV R47, R39 ;  /* 0x00000027002f7202 */ /* 0x000fd60000000f00 */
[----:B------:R-:W-:Y:S07]  /*5a90*/  HMMA.16816.F32.BF16 R180, R8, R34, R4 ;  /* 0x0000002208b4723c */ /* 0x000fee0000041804 */
[----:B------:R-:W-:Y:S01]  /*5aa0*/  FFMA.FTZ R34, R80, c[0x0][0x2d0], -R2 ;  /* 0x0000b40050227a23 */ /* 0x000fe20000010802 */
[----:B-1----:R-:W-:Y:S01]  /*5ab0*/  HMMA.16816.F32.BF16 R4, R12, R24, RZ ;  /* 0x000000180c04723c */ /* 0x002fe200000418ff */
[----:B------:R-:W-:Y:S11]  /*5ac0*/  FFMA.FTZ R35, R72, c[0x0][0x2d0], -R0 ;  /* 0x0000b40048237a23 */ /* 0x000ff60000010800 */
[----:B------:R-:W-:Y:S11]  /*5ad0*/  @!UPT UIADD3 URZ, URZ, URZ, URZ ;  /* 0x0000003f3f3ff290 */ /* 0x000ff6000fffe03f */
[----:B------:R-:W-:Y:S01]  /*5ae0*/  @!UPT UIADD3 URZ, URZ, URZ, URZ ;  /* 0x0000003f3f3ff290 */ /* 0x000fe2000fffe03f */
[----:B--2---:R-:W-:Y:S08]  /*5af0*/  HMMA.16816.F32.BF16 R176, R8, R20, R4 ;  /* 0x0000001408b0723c */ /* 0x004ff00000041804 */
[----:B------:R-:W-:Y:S01]  /*5b00*/  HMMA.16816.F32.BF16 R4, R12, R26, RZ ;  /* 0x0000001a0c04723c */ /* 0x000fe200000418ff */
[----:B------:R-:W-:Y:S11]  /*5b10*/  LDSM.16.MT88.4 R24, [R252+0x6800] ;  /* 0x00680000fc18783b */ /* 0x000ff60000004200 */
[----:B------:R-:W-:Y:S11]  /*5b20*/  @!UPT UIADD3 URZ, URZ, URZ, URZ ;  /* 0x0000003f3f3ff290 */ /* 0x000ff6000fffe03f */
[----:B------:R-:W-:Y:S01]  /*5b30*/  @!UPT UIADD3 URZ, URZ, URZ, URZ ;  /* 0x0000003f3f3ff290 */ /* 0x000fe2000fffe03f */
[----:B------:R-:W-:Y:S01]  /*5b40*/  HMMA.16816.F32.BF16 R124, R8, R22, R4 ;  /* 0x00000016087c723c */ /* 0x000fe20000041804 */
[----:B------:R-:W1:Y:S06]  /*5b50*/  LDSM.16.MT88.4 R20, [R252+0x6000] ;  /* 0x00600000fc14783b */ /* 0x000e6c0000004200 */
[----:B------:R-:W-:Y:S02]  /*5b60*/  FADD.FTZ R4, R123, R17 ;  /* 0x000000117b047221 */ /* 0x000fe40000010000 */
[----:B------:R-:W-:Y:S02]  /*5b70*/  FFMA.FTZ R17, R86, c[0x0][0x2d0], -R2 ;  /* 0x0000b40056117a23 */ /* 0x000fe40000010802 */
[----:B------:R-:W-:-:S02]  /*5b80*/  FADD.FTZ R4, R128, R4 ;  /* 0x0000000480047221 */ /* 0x000fc40000010000 */
[----:B------:R-:W-:Y:S02]  /*5b90*/  FADD.FTZ R2, R129, R3 ;  /* 0x0000000381027221 */ /* 0x000fe40000010000 */
[----:B------:R-:W-:Y:S02]  /*5ba0*/  FADD.FTZ R3, R122, R4 ;  /* 0x000000047a037221 */ /* 0x000fe40000010000 */
[----:B------:R-:W-:Y:S01]  /*5bb0*/  FADD.FTZ R2, R133, R2 ;  /* 0x0000000285027221 */ /* 0x000fe20000010000 */
[----:B------:R-:W-:Y:S01]  /*5bc0*/  MOV R133, R71 ;  /* 0x0000004700857202 */ /* 0x000fe20000000f00 */
[----:B------:R-:W-:Y:S01]  /*5bd0*/  IMAD.MOV.U32 R71, RZ, RZ, R41 ;  /* 0x000000ffff477224 */ /* 0x000fe200078e0029 */
[----:B------:R-:W-:Y:S01]  /*5be0*/  MOV R41, R66 ;  /* 0x0000004200297202 */ /* 0x000fe20000000f00 */
[----:B------:R-:W-:Y:S01]  /*5bf0*/  FADD.FTZ R3, R130, R3 ;  /* 0x0000000382037221 */ /* 0x000fe20000010000 */
[----:B-1----:R-:W-:Y:S01]  /*5c00*/  HMMA.16816.F32.BF16 R4, R12, R20, RZ ;  /* 0x000000140c04723c */ /* 0x002fe200000418ff */
[----:B------:R1:W-:Y:S08]  /*5c10*/  MUFU.EX2 R21, R17 ;  /* 0x0000001100157308 */ /* 0x0003f00000000800 */
[----:B------:R2:W-:Y:S01]  /*5c20*/  MUFU.EX2 R20, R19 ;  /* 0x0000001300147308 */ /* 0x0005e20000000800 */
[--C-:B-1----:R-:W-:Y:S11]  /*5c30*/  FFMA.FTZ R17, R79, c[0x0][0x2d0], -R0.reuse ;  /* 0x0000b4004f117a23 */ /* 0x102ff60000010800 */
[----:B------:R-:W-:Y:S03]  /*5c40*/  @!UPT UIADD3 URZ, URZ, URZ, URZ ;  /* 0x0000003f3f3ff290 */ /* 0x000fe6000fffe03f */
[----:B------:R-:W-:Y:S01]  /*5c50*/  HMMA.16816.F32.BF16 R120, R8, R24, R4 ;  /* 0x000000180878723c */ /* 0x000fe20000041804 */
[----:B--2---:R-:W-:-:S06]  /*5c60*/  FFMA.FTZ R19, R73, c[0x0][0x2d0], -R0 ;  /* 0x0000b40049137a23 */ /* 0x004fcc0000010800 */
[----:B------:R-:W-:Y:S01]  /*5c70*/  MUFU.EX2 R19, R19 ;  /* 0x0000001300137308 */ /* 0x000fe20000000800 */
[----:B------:R-:W-:Y:S07]  /*5c80*/  HMMA.16816.F32.BF16 R4, R12, R22, RZ ;  /* 0x000000160c04723c */ /* 0x000fee00000418ff */
[----:B------:R1:W2:Y:S02]  /*5c90*/  MUFU.EX2 R22, R18 ;  /* 0x0000001200167308 */ /* 0x0002a40000000800 */
[--C-:B-1----:R-:W-:Y:S11]  /*5ca0*/  FFMA.FTZ R18, R76, c[0x0][0x2d0], -R0.reuse ;  /* 0x0000b4004c127a23 */ /* 0x102ff60000010800 */
[----:B------:R-:W-:Y:S04]  /*5cb0*/  @!UPT UIADD3 URZ, URZ, URZ, URZ ;  /* 0x0000003f3f3ff290 */ /* 0x000fe8000fffe03f */
[----:B------:R-:W-:Y:S01]  /*5cc0*/  HMMA.16816.F32.BF16 R116, R8, R26, R4 ;  /* 0x0000001a0874723c */ /* 0x000fe20000041804 */
[----:B------:R1:W3:Y:S01]  /*5cd0*/  MUFU.EX2 R6, R28 ;  /* 0x0000001c00067308 */ /* 0x0002e20000000800 */
[----:B------:R-:W-:Y:S05]  /*5ce0*/  LDSM.16.MT88.4 R24, [R251+0x6800] ;  /* 0x00680000fb18783b */ /* 0x000fea0000004200 */
[--C-:B------:R-:W-:Y:S01]  /*5cf0*/  FFMA.FTZ R7, R78, c[0x0][0x2d0], -R0.reuse ;  /* 0x0000b4004e077a23 */ /* 0x100fe20000010800 */
[----:B--2---:R-:W-:Y:S01]  /*5d00*/  F2FP.BF16.PACK_AB R4, R21, R22 ;  /* 0x000000161504723e */ /* 0x004fe200000010ff */
[----:B------:R-:W-:Y:S02]  /*5d10*/  FFMA.FTZ R5, R77, c[0x0][0x2d0], -R0 ;  /* 0x0000b4004d057a23 */ /* 0x000fe40000010800 */
[----:B------:R-:W-:Y:S01]  /*5d20*/  FADD.FTZ R0, R70, R2 ;  /* 0x0000000246007221 */ /* 0x000fe20000010000 */
[----:B------:R-:W-:Y:S01]  /*5d30*/  MOV R70, R40 ;  /* 0x0000002800467202 */ /* 0x000fe20000000f00 */
[----:B------:R-:W-:Y:S01]  /*5d40*/  MUFU.EX2 R7, R7 ;  /* 0x0000000700077308 */ /* 0x000fe20000000800 */
[----:B------:R-:W-:Y:S01]  /*5d50*/  MOV R40, R65 ;  /* 0x0000004100287202 */ /* 0x000fe20000000f00 */
[----:B------:R-:W-:Y:S01]  /*5d60*/  FADD.FTZ R0, R22, R0 ;  /* 0x0000000016007221 */ /* 0x000fe20000010000 */
[----:B-1----:R-:W1:Y:S01]  /*5d70*/  LDSM.16.MT88.4 R28, [R251+0x6000] ;  /* 0x00600000fb1c783b */ /* 0x002e620000004200 */
[----:B------:R-:W-:-:S02]  /*5d80*/  FADD.FTZ R2, R134, R3 ;  /* 0x0000000386027221 */ /* 0x000fc40000010000 */
[----:B------:R-:W-:Y:S02]  /*5d90*/  FADD.FTZ R0, R21, R0 ;  /* 0x0000000015007221 */ /* 0x000fe40000010000 */
[----:B------:R-:W-:Y:S01]  /*5da0*/  MUFU.EX2 R3, R18 ;  /* 0x0000001200037308 */ /* 0x000fe20000000800 */
[----:B------:R-:W-:Y:S02]  /*5db0*/  FADD.FTZ R2, R131, R2 ;  /* 0x0000000283027221 */ /* 0x000fe40000010000 */
[----:B------:R-:W-:-:S04]  /*5dc0*/  FADD.FTZ R0, R20, R0 ;  /* 0x0000000014007221 */ /* 0x000fc80000010000 */
[C---:B---3--:R-:W-:Y:S01]  /*5dd0*/  FADD.FTZ R0, R6.reuse, R0 ;  /* 0x0000000006007221 */ /* 0x048fe20000010000 */
[----:B------:R-:W-:Y:S02]  /*5de0*/  F2FP.BF16.PACK_AB R6, R6, R20 ;  /* 0x000000140606723e */ /* 0x000fe400000010ff */
[----:B-1----:R-:W-:Y:S01]  /*5df0*/  HMMA.16816.F32.BF16 R20, R12, R28, RZ ;  /* 0x0000001c0c14723c */ /* 0x002fe200000418ff */
[----:B------:R-:W1:Y:S08]  /*5e00*/  MUFU.EX2 R29, R17 ;  /* 0x00000011001d7308 */ /* 0x000e700000000800 */
[----:B------:R-:W-:Y:S08]  /*5e10*/  MUFU.EX2 R28, R34 ;  /* 0x00000022001c7308 */ /* 0x000ff00000000800 */
[----:B------:R2:W3:Y:S01]  /*5e20*/  MUFU.EX2 R17, R5 ;  /* 0x0000000500117308 */ /* 0x0004e20000000800 */
[----:B-1----:R-:W-:-:S04]  /*5e30*/  FADD.FTZ R2, R29, R2 ;  /* 0x000000021d027221 */ /* 0x002fc80000010000 */
[C---:B------:R-:W-:Y:S02]  /*5e40*/  FADD.FTZ R2, R7.reuse, R2 ;  /* 0x0000000207027221 */ /* 0x040fe40000010000 */
[----:B------:R-:W-:Y:S01]  /*5e50*/  HMMA.16816.F32.BF16 R64, R8, R24, R20 ;  /* 0x000000180840723c */ /* 0x000fe20000041814 */
[----:B------:R-:W1:Y:S07]  /*5e60*/  MUFU.EX2 R25, R38 ;  /* 0x0000002600197308 */ /* 0x000e6e0000000800 */
[----:B------:R-:W-:Y:S01]  /*5e70*/  HMMA.16816.F32.BF16 R20, R12, R30, RZ ;  /* 0x0000001e0c14723c */ /* 0x000fe200000418ff */
[----:B------:R-:W4:Y:S01]  /*5e80*/  MUFU.EX2 R24, R37 ;  /* 0x0000002500187308 */ /* 0x000f220000000800 */
[----:B--2---:R-:W-:-:S02]  /*5e90*/  F2FP.BF16.PACK_AB R5, R7, R29 ;  /* 0x0000001d0705723e */ /* 0x004fc400000010ff */
[----:B---3--:R-:W-:Y:S01]  /*5ea0*/  F2FP.BF16.PACK_AB R7, R3, R17 ;  /* 0x000000110307723e */ /* 0x008fe200000010ff */
[----:B-1----:R-:W-:-:S04]  /*5eb0*/  FADD.FTZ R0, R25, R0 ;  /* 0x0000000019007221 */ /* 0x002fc80000010000 */
[----:B------:R-:W1:Y:S01]  /*5ec0*/  MUFU.EX2 R30, R36 ;  /* 0x00000024001e7308 */ /* 0x000e620000000800 */
[C---:B----4-:R-:W-:Y:S01]  /*5ed0*/  FADD.FTZ R0, R24.reuse, R0 ;  /* 0x0000000018007221 */ /* 0x050fe20000010000 */
[----:B------:R-:W-:Y:S11]  /*5ee0*/  F2FP.BF16.PACK_AB R128, R24, R25 ;  /* 0x000000191880723e */ /* 0x000ff600000010ff */
[----:B------:R-:W-:Y:S02]  /*5ef0*/  @!UPT UIADD3 URZ, URZ, URZ, URZ ;  /* 0x0000003f3f3ff290 */ /* 0x000fe4000fffe03f */
[----:B------:R-:W-:Y:S01]  /*5f00*/  HMMA.16816.F32.BF16 R48, R8, R26, R20 ;  /* 0x0000001a0830723c */ /* 0x000fe20000041814 */
[----:B------:R-:W2:Y:S01]  /*5f10*/  LDSM.16.MT88.4 R20, [R133+0x6000] ;  /* 0x006000008514783b */ /* 0x000ea20000004200 */
[----:B-1----:R-:W-:Y:S01]  /*5f20*/  FADD.FTZ R0, R30, R0 ;  /* 0x000000001e007221 */ /* 0x002fe20000010000 */
[----:B------:R-:W-:-:S03]  /*5f30*/  F2FP.BF16.PACK_AB R130, R28, R30 ;  /* 0x0000001e1c82723e */ /* 0x000fc600000010ff */
[----:B------:R-:W-:-:S05]  /*5f40*/  FADD.FTZ R0, R28, R0 ;  /* 0x000000001c007221 */ /* 0x000fca0000010000 */
[----:B------:R1:W-:Y:S02]  /*5f50*/  STL [R1+0xa4], R0 ;  /* 0x0000a40001007387 */ /* 0x0003e40000100800 */
[----:B-1----:R-:W-:Y:S02]  /*5f60*/  FADD.FTZ R0, R17, R2 ;  /* 0x0000000211007221 */ /* 0x002fe40000010000 */
[----:B------:R-:W1:Y:S02]  /*5f70*/  MUFU.EX2 R17, R33 ;  /* 0x0000002100117308 */ /* 0x000e640000000800 */
[----:B------:R-:W-:Y:S01]  /*5f80*/  FADD.FTZ R0, R3, R0 ;  /* 0x0000000003007221 */ /* 0x000fe20000010000 */
[C---:B--2---:R-:W-:Y:S05]  /*5f90*/  HMMA.16816.F32.BF16 R24, R12.reuse, R20, RZ ;  /* 0x000000140c18723c */ /* 0x044fea00000418ff */
[----:B------:R-:W2:Y:S03]  /*5fa0*/  MUFU.EX2 R3, R32 ;  /* 0x0000002000037308 */ /* 0x000ea60000000800 */
[----:B------:R-:W-:Y:S01]  /*5fb0*/  HMMA.16816.F32.BF16 R20, R12, R22, RZ ;  /* 0x000000160c14723c */ /* 0x000fe200000418ff */
[----:B------:R-:W3:Y:S04]  /*5fc0*/  LDSM.16.MT88.4 R12, [R133+0x6800] ;  /* 0x00680000850c783b */ /* 0x000ee80000004200 */
[----:B------:R-:W4:Y:S01]  /*5fd0*/  MUFU.EX2 R2, R35 ;  /* 0x0000002300027308 */ /* 0x000f220000000800 */
[----:B-1----:R-:W-:-:S04]  /*5fe0*/  FADD.FTZ R0, R17, R0 ;  /* 0x0000000011007221 */ /* 0x002fc80000010000 */
[C---:B--2---:R-:W-:Y:S01]  /*5ff0*/  FADD.FTZ R0, R3.reuse, R0 ;  /* 0x0000000003007221 */ /* 0x044fe20000010000 */
[----:B------:R-:W-:-:S03]  /*6000*/  F2FP.BF16.PACK_AB R129, R3, R17 ;  /* 0x000000110381723e */ /* 0x000fc600000010ff */
[----:B------:R-:W-:-:S04]  /*6010*/  FADD.FTZ R0, R19, R0 ;  /* 0x0000000013007221 */ /* 0x000fc80000010000 */
[C---:B----4-:R-:W-:Y:S01]  /*6020*/  FADD.FTZ R0, R2.reuse, R0 ;  /* 0x0000000002007221 */ /* 0x050fe20000010000 */
[----:B------:R-:W-:-:S04]  /*6030*/  F2FP.BF16.PACK_AB R131, R2, R19 ;  /* 0x000000130283723e */ /* 0x000fc800000010ff */
[----:B------:R1:W-:Y:S01]  /*6040*/  STL [R1+0xa0], R0 ;  /* 0x0000a00001007387 */ /* 0x0003e20000100800 */
[C---:B---3--:R-:W-:Y:S08]  /*6050*/  HMMA.16816.F32.BF16 R32, R8.reuse, R12, R24 ;  /* 0x0000000c0820723c */ /* 0x048ff00000041818 */
[----:B------:R-:W-:Y:S01]  /*6060*/  HMMA.16816.F32.BF16 R24, R8, R14, R20 ;  /* 0x0000000e0818723c */ /* 0x000fe20000041814 */
[----:B------:R-:W2:Y:S04]  /*6070*/  LDSM.16.MT88.4 R12, [R252+0x1000] ;  /* 0x00100000fc0c783b */ /* 0x000ea80000004200 */
[----:B------:R-:W3:Y:S04]  /*6080*/  LDSM.16.MT88.4 R8, [R250+0x1000] ;  /* 0x00100000fa08783b */ /* 0x000ee80000004200 */
[----:B-1----:R-:W4:Y:S04]  /*6090*/  LDL R0, [R1+0xf0] ;  /* 0x0000f00001007983 */ /* 0x002f280000100800 */
[----:B------:R-:W5:Y:S04]  /*60a0*/  LDL.LU R3, [R1+0x7c] ;  /* 0x00007c0001037983 */ /* 0x000f680000300800 */
[----:B------:R-:W4:Y:S04]  /*60b0*/  LDL R17, [R1+0xa8] ;  /* 0x0000a80001117983 */ /* 0x000f280000100800 */
[----:B------:R-:W-:Y:S01]  /*60c0*/  LDSM.16.MT88.4 R20, [R252+0x7000] ;  /* 0x00700000fc14783b */ /* 0x000fe20000004200 */
[C---:B--2---:R-:W-:Y:S08]  /*60d0*/  HMMA.16816.F32.BF16 R156, R4.reuse, R12, R156 ;  /* 0x0000000c049c723c */ /* 0x044ff0000004189c */
        /* <DEDUP_REMOVED lines=16> */
[----:B------:R-:W-:Y:S07]  /*61e0*/  LDSM.16.MT88.4 R8, [R251+0x3000] ;  /* 0x00300000fb08783b */ /* 0x000fee0000004200 */
[C---:B-1----:R-:W-:Y:S01]  /*61f0*/  HMMA.16816.F32.BF16 R80, R4.reuse, R12, R144 ;  /* 0x0000000c0450723c */ /* 0x042fe20000041890 */
[----:B------:R-:W-:Y:S07]  /*6200*/  LDSM.16.MT88.4 R144, [R251+0x1800] ;  /* 0x00180000fb90783b */ /* 0x000fee0000004200 */
[C---:B------:R-:W-:Y:S01]  /*6210*/  HMMA.16816.F32.BF16 R84, R4.reuse, R14, R136 ;  /* 0x0000000e0454723c */ /* 0x040fe20000041888 */
[----:B------:R-:W1:Y:S04]  /*6220*/  LDSM.16.MT88.4 R12, [R252+0x5000] ;  /* 0x00500000fc0c783b */ /* 0x000e680000004200 */
[----:B------:R-:W-:Y:S03]  /*6230*/  LDSM.16.MT88.4 R136, [R133+0x1800] ;  /* 0x001800008588783b */ /* 0x000fe60000004200 */
[C---:B-1----:R-:W-:Y:S08]  /*6240*/  HMMA.16816.F32.BF16 R96, R4.reuse, R12, R96 ;  /* 0x0000000c0460723c */ /* 0x042ff00000041860 */
[C---:B------:R-:W-:Y:S01]  /*6250*/  HMMA.16816.F32.BF16 R100, R4.reuse, R14, R100 ;  /* 0x0000000e0464723c */ /* 0x040fe20000041864 */
[----:B------:R-:W1:Y:S07]  /*6260*/  LDSM.16.MT88.4 R12, [R133+0x5000] ;  /* 0x00500000850c783b */ /* 0x000e6e0000004200 */
[C---:B-1----:R-:W-:Y:S08]  /*6270*/  HMMA.16816.F32.BF16 R112, R4.reuse, R12, R112 ;  /* 0x0000000c0470723c */ /* 0x042ff00000041870 */
[C---:B------:R-:W-:Y:S01]  /*6280*/  HMMA.16816.F32.BF16 R180, R4.reuse, R14, R180 ;  /* 0x0000000e04b4723c */ /* 0x040fe200000418b4 */
[----:B------:R-:W1:Y:S07]  /*6290*/  LDSM.16.MT88.4 R12, [R251+0x7000] ;  /* 0x00700000fb0c783b */ /* 0x000e6e0000004200 */
[C---:B------:R-:W-:Y:S01]  /*62a0*/  HMMA.16816.F32.BF16 R76, R4.reuse, R10, R152 ;  /* 0x0000000a044c723c */ /* 0x040fe20000041898 */
[----:B------:R-:W2:Y:S07]  /*62b0*/  LDSM.16.MT88.4 R152, [R252+0x1800] ;  /* 0x00180000fc98783b */ /* 0x000eae0000004200 */
[----:B------:R-:W-:Y:S08]  /*62c0*/  HMMA.16816.F32.BF16 R120, R4, R20, R120 ;  /* 0x000000140478723c */ /* 0x000ff00000041878 */
[----:B------:R-:W-:Y:S08]  /*62d0*/  HMMA.16816.F32.BF16 R148, R128, R144, R148 ;  /* 0x000000908094723c */ /* 0x000ff00000041894 */
[----:B------:R-:W-:Y:S08]  /*62e0*/  HMMA.16816.F32.BF16 R20, R4, R22, R116 ;  /* 0x000000160414723c */ /* 0x000ff00000041874 */
[----:B------:R-:W-:Y:S01]  /*62f0*/  HMMA.16816.F32.BF16 R144, R128, R146, R40 ;  /* 0x000000928090723c */ /* 0x000fe20000041828 */
[----:B------:R-:W3:Y:S07]  /*6300*/  LDSM.16.MT88.4 R40, [R250+0x3800] ;  /* 0x00380000fa28783b */ /* 0x000eee0000004200 */
[C---:B-1----:R-:W-:Y:S01]  /*6310*/  HMMA.16816.F32.BF16 R116, R4.reuse, R12, R64 ;  /* 0x0000000c0474723c */ /* 0x042fe20000041840 */
[----:B------:R-:W-:Y:S07]  /*6320*/  LDSM.16.MT88.4 R64, [R133+0x3800] ;  /* 0x003800008540783b */ /* 0x000fee0000004200 */
[C---:B------:R-:W-:Y:S01]  /*6330*/  HMMA.16816.F32.BF16 R12, R4.reuse, R14, R48 ;  /* 0x0000000e040c723c */ /* 0x040fe20000041830 */
[----:B------:R-:W1:Y:S07]  /*6340*/  LDSM.16.MT88.4 R48, [R252+0x3800] ;  /* 0x00380000fc30783b */ /* 0x000e6e0000004200 */
[----:B------:R-:W-:Y:S01]  /*6350*/  HMMA.16816.F32.BF16 R72, R4, R8, R160 ;  /* 0x000000080448723c */ /* 0x000fe200000418a0 */
[----:B------:R-:W1:Y:S01]  /*6360*/  LDSM.16.MT88.4 R8, [R250+0x5000] ;  /* 0x00500000fa08783b */ /* 0x000e620000004200 */
[----:B------:R-:W-:-:S02]  /*6370*/  MOV R2, c[0x0][0x2c4] ;  /* 0x0000b10000027a02 */ /* 0x000fc40000000f00 */
[----:B------:R-:W-:Y:S01]  /*6380*/  MOV R18, c[0x0][0x2ac] ;  /* 0x0000ab0000127a02 */ /* 0x000fe20000000f00 */
[----:B------:R-:W-:Y:S03]  /*6390*/  LDSM.16.MT88.4 R160, [R250+0x1800] ;  /* 0x00180000faa0783b */ /* 0x000fe60000004200 */
[C---:B--2---:R-:W-:Y:S08]  /*63a0*/  HMMA.16816.F32.BF16 R156, R128.reuse, R152, R156 ;  /* 0x00000098809c723c */ /* 0x044ff0000004189c */
[C---:B------:R-:W-:Y:S08]  /*63b0*/  HMMA.16816.F32.BF16 R152, R128.reuse, R154, R36 ;  /* 0x0000009a8098723c */ /* 0x040ff00000041824 */
[C---:B------:R-:W-:Y:S08]  /*63c0*/  HMMA.16816.F32.BF16 R140, R128.reuse, R136, R140 ;  /* 0x00000088808c723c */ /* 0x040ff0000004188c */
[C---:B---3--:R-:W-:Y:S08]  /*63d0*/  HMMA.16816.F32.BF16 R36, R128.reuse, R40, R52 ;  /* 0x000000288024723c */ /* 0x048ff00000041834 */
[C---:B------:R-:W-:Y:S08]  /*63e0*/  HMMA.16816.F32.BF16 R136, R128.reuse, R138, R44 ;  /* 0x0000008a8088723c */ /* 0x040ff0000004182c */
[C---:B------:R-:W-:Y:S01]  /*63f0*/  HMMA.16816.F32.BF16 R40, R128.reuse, R42, R56 ;  /* 0x0000002a8028723c */ /* 0x040fe20000041838 */
[----:B------:R-:W2:Y:S07]  /*6400*/  LDSM.16.MT88.4 R56, [R251+0x3800] ;  /* 0x00380000fb38783b */ /* 0x000eae0000004200 */
[C---:B-1----:R-:W-:Y:S08]  /*6410*/  HMMA.16816.F32.BF16 R44, R128.reuse, R48, R60 ;  /* 0x00000030802c723c */ /* 0x042ff0000004183c */
[----:B------:R-:W-:Y:S01]  /*6420*/  HMMA.16816.F32.BF16 R60, R128, R64, R80 ;  /* 0x00000040803c723c */ /* 0x000fe20000041850 */
[----:B------:R-:W1:Y:S07]  /*6430*/  LDSM.16.MT88.4 R80, [R252+0x5800] ;  /* 0x00580000fc50783b */ /* 0x000e6e0000004200 */
[C---:B------:R-:W-:Y:S08]  /*6440*/  HMMA.16816.F32.BF16 R88, R4.reuse, R8, R88 ;  /* 0x000000080458723c */ /* 0x040ff00000041858 */
[----:B------:R-:W-:Y:S01]  /*6450*/  HMMA.16816.F32.BF16 R92, R4, R10, R92 ;  /* 0x0000000a045c723c */ /* 0x000fe2000004185c */
[----:B------:R-:W3:Y:S07]  /*6460*/  LDSM.16.MT88.4 R8, [R251+0x5000] ;  /* 0x00500000fb08783b */ /* 0x000eee0000004200 */
[C---:B--2---:R-:W-:Y:S01]  /*6470*/  HMMA.16816.F32.BF16 R52, R128.reuse, R56, R72 ;  /* 0x000000388034723c */ /* 0x044fe20000041848 */
[----:B------:R-:W2:Y:S07]  /*6480*/  LDSM.16.MT88.4 R72, [R250+0x5800] ;  /* 0x00580000fa48783b */ /* 0x000eae0000004200 */
[C---:B------:R-:W-:Y:S08]  /*6490*/  HMMA.16816.F32.BF16 R56, R128.reuse, R58, R76 ;  /* 0x0000003a8038723c */ /* 0x040ff0000004184c */
[----:B-1----:R-:W-:Y:S01]  /*64a0*/  HMMA.16816.F32.BF16 R76, R128, R80, R96 ;  /* 0x00000050804c723c */ /* 0x002fe20000041860 */
[----:B------:R-:W1:Y:S07]  /*64b0*/  LDSM.16.MT88.4 R96, [R133+0x5800] ;  /* 0x005800008560783b */ /* 0x000e6e0000004200 */
[C---:B---3--:R-:W-:Y:S08]  /*64c0*/  HMMA.16816.F32.BF16 R104, R4.reuse, R8, R104 ;  /* 0x000000080468723c */ /* 0x048ff00000041868 */
[----:B------:R-:W-:Y:S01]  /*64d0*/  HMMA.16816.F32.BF16 R108, R4, R10, R108 ;  /* 0x0000000a046c723c */ /* 0x000fe2000004186c */
[----:B------:R-:W3:Y:S07]  /*64e0*/  LDSM.16.MT88.4 R8, [R250+0x7000] ;  /* 0x00700000fa08783b */ /* 0x000eee0000004200 */
[C---:B------:R-:W-:Y:S08]  /*64f0*/  HMMA.16816.F32.BF16 R48, R128.reuse, R50, R68 ;  /* 0x000000328030723c */ /* 0x040ff00000041844 */
[C---:B--2---:R-:W-:Y:S01]  /*6500*/  HMMA.16816.F32.BF16 R68, R128.reuse, R72, R88 ;  /* 0x000000488044723c */ /* 0x044fe20000041858 */
[----:B------:R-:W2:Y:S07]  /*6510*/  LDSM.16.MT88.4 R88, [R251+0x5800] ;  /* 0x00580000fb58783b */ /* 0x000eae0000004200 */
[C---:B------:R-:W-:Y:S08]  /*6520*/  HMMA.16816.F32.BF16 R72, R128.reuse, R74, R92 ;  /* 0x0000004a8048723c */ /* 0x040ff0000004185c */
[----:B-1----:R-:W-:Y:S01]  /*6530*/  HMMA.16816.F32.BF16 R92, R128, R96, R112 ;  /* 0x00000060805c723c */ /* 0x002fe20000041870 */
[----:B------:R-:W1:Y:S07]  /*6540*/  LDSM.16.MT88.4 R112, [R252+0x7800] ;  /* 0x00780000fc70783b */ /* 0x000e6e0000004200 */
[C---:B---3--:R-:W-:Y:S08]  /*6550*/  HMMA.16816.F32.BF16 R176, R4.reuse, R8, R176 ;  /* 0x0000000804b0723c */ /* 0x048ff000000418b0 */
[----:B------:R-:W-:Y:S01]  /*6560*/  HMMA.16816.F32.BF16 R124, R4, R10, R124 ;  /* 0x0000000a047c723c */ /* 0x000fe2000004187c */
[----:B------:R-:W3:Y:S01]  /*6570*/  LDSM.16.MT88.4 R8, [R133+0x7000] ;  /* 0x007000008508783b */ /* 0x000ee20000004200 */
[----:B------:R-:W-:Y:S01]  /*6580*/  ISETP.NE.AND P1, PT, R2, 0x1, PT ;  /* 0x000000010200780c */ /* 0x000fe20003f25270 */
[----:B------:R-:W-:-:S05]  /*6590*/  IMAD R18, R18, c[0x0][0x1d0], RZ ;  /* 0x0000740012127a24 */ /* 0x000fca00078e02ff */
[C---:B------:R-:W-:Y:S07]  /*65a0*/  HMMA.16816.F32.BF16 R64, R128.reuse, R66, R84 ;  /* 0x000000428040723c */ /* 0x040fee0000041854 */
[----:B----4-:R-:W-:Y:S01]  /*65b0*/  @P1 IMAD.HI.U32 R2, R0, c[0x0][0x2c8], RZ ;  /* 0x0000b20000021a27 */ /* 0x010fe200078e00ff */
[----:B--2---:R-:W-:Y:S01]  /*65c0*/  HMMA.16816.F32.BF16 R84, R128, R88, R104 ;  /* 0x000000588054723c */ /* 0x004fe20000041868 */
[----:B------:R-:W2:Y:S03]  /*65d0*/  LDSM.16.MT88.4 R104, [R250+0x7800] ;  /* 0x00780000fa68783b */ /* 0x000ea60000004200 */
[----:B------:R-:W-:-:S04]  /*65e0*/  @P1 SHF.R.U32.HI R0, RZ, c[0x0][0x2cc], R2 ;  /* 0x0000b300ff001a19 */ /* 0x000fc80000011602 */
[----:B------:R-:W-:Y:S01]  /*65f0*/  HMMA.16816.F32.BF16 R88, R128, R90, R108 ;  /* 0x0000005a8058723c */ /* 0x000fe2000004186c */
[----:B------:R-:W-:-:S07]  /*6600*/  IADD3 R0, R0, -c[0x0][0x168], R18 ;  /* 0x80005a0000007a10 */ /* 0x000fce0007ffe012 */
[----:B-1----:R-:W-:Y:S01]  /*6610*/  HMMA.16816.F32.BF16 R108, R128, R112, R120 ;  /* 0x00000070806c723c */ /* 0x002fe20000041878 */
[----:B------:R-:W1:Y:S07]  /*6620*/  LDSM.16.MT88.4 R120, [R251+0x7800] ;  /* 0x00780000fb78783b */ /* 0x000e6e0000004200 */
[C---:B---3--:R-:W-:Y:S08]  /*6630*/  HMMA.16816.F32.BF16 R32, R4.reuse, R8, R32 ;  /* 0x000000080420723c */ /* 0x048ff00000041820 */
[----:B------:R-:W-:Y:S01]  /*6640*/  HMMA.16816.F32.BF16 R24, R4, R10, R24 ;  /* 0x0000000a0418723c */ /* 0x000fe20000041818 */
[----:B------:R-:W3:Y:S01]  /*6650*/  LDSM.16.MT88.4 R4, [R133+0x7800] ;  /* 0x007800008504783b */ /* 0x000ee20000004200 */
[----:B------:R-:W-:-:S04]  /*6660*/  SHF.R.S32.HI R2, RZ, 0x1f, R0 ;  /* 0x0000001fff027819 */ /* 0x000fc80000011400 */
[----:B------:R-:W-:-:S04]  /*6670*/  LEA.HI R0, R2, R0, RZ, 0x6 ;  /* 0x0000000002007211 */ /* 0x000fc800078f30ff */
[----:B------:R-:W-:Y:S02]  /*6680*/  SHF.R.S32.HI R0, RZ, 0x6, R0 ;  /* 0x00000006ff007819 */ /* 0x000fe40000011400 */
[----:B-----5:R-:W-:Y:S02]  /*6690*/  IADD3 R3, R3, -0x2, RZ ;  /* 0xfffffffe03037810 */ /* 0x020fe40007ffe0ff */
[----:B------:R-:W-:-:S03]  /*66a0*/  IMNMX R0, R17, R0, !PT ;  /* 0x0000000011007217 */ /* 0x000fc60007800200 */
[----:B------:R4:W-:Y:S04]  /*66b0*/  STL [R1+0x68], R3 ;  /* 0x0000680301007387 */ /* 0x0009e80000100800 */
[----:B------:R4:W-:Y:S01]  /*66c0*/  STL [R1+0xb0], R0 ;  /* 0x0000b00001007387 */ /* 0x0009e20000100800 */
[----:B------:R-:W-:Y:S01]  /*66d0*/  ISETP.GE.AND P0, PT, R3, R0, PT ;  /* 0x000000000300720c */ /* 0x000fe20003f06270 */
[C---:B------:R-:W-:Y:S08]  /*66e0*/  HMMA.16816.F32.BF16 R80, R128.reuse, R82, R100 ;  /* 0x000000528050723c */ /* 0x040ff00000041864 */
[C---:B--2---:R-:W-:Y:S08]  /*66f0*/  HMMA.16816.F32.BF16 R100, R128.reuse, R104, R176 ;  /* 0x000000688064723c */ /* 0x044ff000000418b0 */
[C---:B------:R-:W-:Y:S08]  /*6700*/  HMMA.16816.F32.BF16 R164, R128.reuse, R160, R164 ;  /* 0x000000a080a4723c */ /* 0x040ff000000418a4 */
[C---:B------:R-:W-:Y:S08]  /*6710*/  HMMA.16816.F32.BF16 R104, R128.reuse, R106, R124 ;  /* 0x0000006a8068723c */ /* 0x040ff0000004187c */
[C---:B-1----:R-:W-:Y:S08]  /*6720*/  HMMA.16816.F32.BF16 R116, R128.reuse, R120, R116 ;  /* 0x000000788074723c */ /* 0x042ff00000041874 */
[C---:B------:R-:W-:Y:S08]  /*6730*/  HMMA.16816.F32.BF16 R160, R128.reuse, R162, R28 ;  /* 0x000000a280a0723c */ /* 0x040ff0000004181c */
[C---:B------:R-:W-:Y:S08]  /*6740*/  HMMA.16816.F32.BF16 R96, R128.reuse, R98, R180 ;  /* 0x000000628060723c */ /* 0x040ff000000418b4 */
[C---:B------:R-:W-:Y:S08]  /*6750*/  HMMA.16816.F32.BF16 R112, R128.reuse, R114, R20 ;  /* 0x000000728070723c */ /* 0x040ff00000041814 */
[C---:B------:R-:W-:Y:S08]  /*6760*/  HMMA.16816.F32.BF16 R120, R128.reuse, R122, R12 ;  /* 0x0000007a8078723c */ /* 0x040ff0000004180c */
[C---:B---3--:R-:W-:Y:S08]  /*6770*/  HMMA.16816.F32.BF16 R124, R128.reuse, R4, R32 ;  /* 0x00000004807c723c */ /* 0x048ff00000041820 */
[----:B------:R-:W-:Y:S01]  /*6780*/  HMMA.16816.F32.BF16 R128, R128, R6, R24 ;  /* 0x000000068080723c */ /* 0x000fe20000041818 */
[----:B------:R-:W-:Y:S01]  /*6790*/  @!UPT UIADD3 URZ, URZ, URZ, URZ ;  /* 0x0000003f3f3ff290 */ /* 0x000fe2000fffe03f */
[----:B------:R-:W-:Y:S11]  /*67a0*/  @!P0 BRA `(.L_x_1048) ;  /* 0x0000482000008947 */ /* 0x000ff60003800000 */
[----:B----4-:R-:W-:Y:S02]  /*67b0*/  MOV R0, R3 ;  /* 0x0000000300007202 */ /* 0x010fe40000000f00 */
[----:B------:R-:W-:-:S02]  /*67c0*/  MOV R134, R16 ;  /* 0x0000001000867202 */ /* 0x000fc40000000f00 */
[----:B------:R-:W-:Y:S01]  /*67d0*/  MOV R133, R132 ;  /* 0x0000008400857202 */ /* 0x000fe20000000f00 */
[----:B------:R1:W-:Y:S06]  /*67e0*/  STL [R1+0x90], R0 ;  /* 0x0000900001007387 */ /* 0x0003ec0000100800 */
.L_x_1059:
[----:B------:R-:W2:Y:S01]  /*67f0*/  LDL R6, [R1+0x4] ;  /* 0x0000040001067983 */ /* 0x000ea20000100800 */
[----:B------:R-:W-:Y:S04]  /*6800*/  DEPBAR.LE SB0, 0x0 ;  /* 0x000080000000791a */ /* 0x000fe80000000000 */
[----:B------:R-:W3:Y:S01]  /*6810*/  LDL R2, [R1+0x90] ;  /* 0x0000900001027983 */ /* 0x000ee20000100800 */
[----:B------:R-:W-:Y:S01]  /*6820*/  WARPSYNC 0xffffffff ;  /* 0xffffffff00007948 */ /* 0x000fe20003800000 */
[----:B------:R-:W-:Y:S02]  /*6830*/  BSSY B0, `(.L_x_1049) ;  /* 0x0000072000007945 */ /* 0x000fe40003800000 */
[----:B------:R-:W4:Y:S04]  /*6840*/  LDL R5, [R1+0x3c] ;  /* 0x00003c0001057983 */ /* 0x000f280000100800 */
[----:B-1----:R-:W3:Y:S04]  /*6850*/  LDL R0, [R1+0xa8] ;  /* 0x0000a80001007983 */ /* 0x002ee80000100800 */
[----:B------:R-:W5:Y:S04]  /*6860*/  LDL R4, [R1+0x40] ;  /* 0x0000400001047983 */ /* 0x000f680000100800 */
[----:B------:R-:W5:Y:S04]  /*6870*/  LDL R3, [R1+0x44] ;  /* 0x0000440001037983 */ /* 0x000f680000100800 */
[----:B------:R-:W-:Y:S06]  /*6880*/  BAR.SYNC.DEFER_BLOCKING 0x0 ;  /* 0x0000000000007b1d */ /* 0x000fec0000010000 */
[----:B------:R1:W1:Y:S04]  /*6890*/  LDSM.16.M88.4 R8, [R135] ;  /* 0x000000008708783b */ /* 0x0002680000000200 */
[----:B------:R1:W1:Y:S04]  /*68a0*/  LDSM.16.M88.4 R16, [R135+0x800] ;  /* 0x000800008710783b */ /* 0x0002680000000200 */
[----:B------:R1:W1:Y:S04]  /*68b0*/  LDSM.16.M88.4 R24, [R135+0x1000] ;  /* 0x001000008718783b */ /* 0x0002680000000200 */
[----:B------:R1:W1:Y:S04]  /*68c0*/  LDSM.16.M88.4 R32, [R135+0x1800] ;  /* 0x001800008720783b */ /* 0x0002680000000200 */
[----:B--2---:R2:W1:Y:S04]  /*68d0*/  LDSM.16.M88.4 R176, [R6] ;  /* 0x0000000006b0783b */ /* 0x0044680000000200 */
[----:B----4-:R2:W4:Y:S01]  /*68e0*/  LDSM.16.M88.4 R180, [R5] ;  /* 0x0000000005b4783b */ /* 0x0105220000000200 */
[----:B---3--:R-:W-:Y:S03]  /*68f0*/  ISETP.GT.AND P0, PT, R0, R2, PT ;  /* 0x000000020000720c */ /* 0x008fe60003f04270 */
[----:B-----5:R2:W3:Y:S04]  /*6900*/  LDSM.16.M88.4 R184, [R4] ;  /* 0x0000000004b8783b */ /* 0x0204e80000000200 */
[----:B------:R2:W1:Y:S06]  /*6910*/  LDSM.16.M88.4 R188, [R3] ;  /* 0x0000000003bc783b */ /* 0x00046c0000000200 */
[----:B------:R-:W-:-:S05]  /*6920*/  @P0 BRA `(.L_x_1050) ;  /* 0x0000062000000947 */ /* 0x000fca0003800000 */
[----:B--2---:R-:W2:Y:S04]  /*6930*/  LDL R4, [R1+0x8c] ;  /* 0x00008c0001047983 */ /* 0x004ea80000100800 */
[----:B------:R-:W5:Y:S04]  /*6940*/  LDL R28, [R1+0x84] ;  /* 0x00008400011c7983 */ /* 0x000f680000100800 */
[----:B----4-:R-:W4:Y:S04]  /*6950*/  LDL.64 R22, [R1+0xc8] ;  /* 0x0000c80001167983 */ /* 0x010f280000100a00 */
[----:B---3--:R-:W3:Y:S04]  /*6960*/  LDL R5, [R1+0x94] ;  /* 0x0000940001057983 */ /* 0x008ee80000100800 */
[----:B------:R-:W3:Y:S04]  /*6970*/  LDL R21, [R1+0xd8] ;  /* 0x0000d80001157983 */ /* 0x000ee80000100800 */
[----:B------:R-:W3:Y:S04]  /*6980*/  LDL R20, [R1+0x174] ;  /* 0x0001740001147983 */ /* 0x000ee80000100800 */
[----:B------:R-:W4:Y:S04]  /*6990*/  LDL R15, [R1+0x178] ;  /* 0x00017800010f7983 */ /* 0x000f280000100800 */
[----:B------:R-:W4:Y:S04]  /*69a0*/  LDL R14, [R1+0x98] ;  /* 0x00009800010e7983 */ /* 0x000f280000100800 */
[----:B------:R-:W4:Y:S04]  /*69b0*/  LDL R13, [R1+0x17c] ;  /* 0x00017c00010d7983 */ /* 0x000f280000100800 */
[----:B------:R-:W4:Y:S04]  /*69c0*/  LDL R12, [R1+0x9c] ;  /* 0x00009c00010c7983 */ /* 0x000f280000100800 */
[----:B------:R-:W4:Y:S04]  /*69d0*/  LDL R7, [R1+0x180] ;  /* 0x0001800001077983 */ /* 0x000f280000100800 */
[----:B------:R-:W4:Y:S01]  /*69e0*/  LDL R6, [R1+0x88] ;  /* 0x0000880001067983 */ /* 0x000f220000100800 */
[----:B--2---:R-:W-:Y:S01]  /*69f0*/  SHF.R.S32.HI R0, RZ, 0x1f, R4 ;  /* 0x0000001fff007819 */ /* 0x004fe20000011404 */
[----:B------:R-:W-:Y:S04]  /*6a00*/  IMAD.WIDE.U32 R2, R4, c[0x0][0x208], RZ ;  /* 0x0000820004027a25 */ /* 0x000fe800078e00ff */
[----:B------:R-:W-:Y:S04]  /*6a10*/  IMAD R0, R0, c[0x0][0x208], RZ ;  /* 0x0000820000007a24 */ /* 0x000fe800078e02ff */
[----:B------:R-:W-:Y:S01]  /*6a20*/  IMAD R0, R4, c[0x0][0x20c], R0 ;  /* 0x0000830004007a24 */ /* 0x000fe200078e0200 */
[----:B-----5:R-:W-:Y:S03]  /*6a30*/  SHF.R.S32.HI R4, RZ, 0x1f, R28 ;  /* 0x0000001fff047819 */ /* 0x020fe6000001141c */
[----:B------:R-:W-:Y:S02]  /*6a40*/  IMAD.IADD R3, R3, 0x1, R0 ;  /* 0x0000000103037824 */ /* 0x000fe400078e0200 */
[----:B------:R-:W-:Y:S02]  /*6a50*/  IMAD R4, R4, c[0x0][0x218], RZ ;  /* 0x0000860004047a24 */ /* 0x000fe400078e02ff */
[C---:B------:R-:W-:Y:S01]  /*6a60*/  IMAD.WIDE.U32 R2, R28.reuse, c[0x0][0x218], R2 ;  /* 0x000086001c027a25 */ /* 0x040fe200078e0002 */
[C---:B---3--:R-:W-:Y:S03]  /*6a70*/  SHF.L.U64.HI R29, R5.reuse, 0x1, R20 ;  /* 0x00000001051d7819 */ /* 0x048fe60000010214 */
[----:B------:R-:W-:Y:S01]  /*6a80*/  IMAD R4, R28, c[0x0][0x21c], R4 ;  /* 0x000087001c047a24 */ /* 0x000fe200078e0204 */
[----:B----4-:R-:W-:Y:S01]  /*6a90*/  IADD3 R0, P0, R22, R2, RZ ;  /* 0x0000000216007210 */ /* 0x010fe20007f1e0ff */
[----:B------:R-:W-:Y:S03]  /*6aa0*/  IMAD.SHL.U32 R2, R5, 0x2, RZ ;  /* 0x0000000205027824 */ /* 0x000fe600078e00ff */
[----:B------:R-:W-:Y:S02]  /*6ab0*/  IADD3.X R4, R21, R3, R4, P0, !PT ;  /* 0x0000000315047210 */ /* 0x000fe400007fe404 */
[----:B------:R-:W-:Y:S01]  /*6ac0*/  LEA R21, P0, R0, c[0x0][0x1f8], 0x1 ;  /* 0x00007e0000157a11 */ /* 0x000fe200078008ff */
[----:B------:R2:W-:Y:S01]  /*6ad0*/  STL [R1+0x58], R2 ;  /* 0x0000580201007387 */ /* 0x0005e20000100800 */
[----:B------:R-:W-:Y:S02]  /*6ae0*/  SHF.L.U64.HI R28, R14, 0x1, R15 ;  /* 0x000000010e1c7819 */ /* 0x000fe4000001020f */
[----:B------:R-:W-:Y:S02]  /*6af0*/  LEA.HI.X R5, R0, c[0x0][0x1fc], R4, 0x1, P0 ;  /* 0x00007f0000057a11 */ /* 0x000fe400000f0c04 */
[----:B------:R-:W-:Y:S02]  /*6b00*/  SHF.L.U32 R132, R14, 0x1, RZ ;  /* 0x000000010e847819 */ /* 0x000fe400000006ff */
[C---:B------:R-:W-:Y:S01]  /*6b10*/  SHF.L.U64.HI R23, R12.reuse, 0x1, R13 ;  /* 0x000000010c177819 */ /* 0x040fe2000001020d */
[----:B------:R-:W-:Y:S01]  /*6b20*/  IMAD.SHL.U32 R31, R12, 0x2, RZ ;  /* 0x000000020c1f7824 */ /* 0x000fe200078e00ff */
[C---:B------:R-:W-:Y:S02]  /*6b30*/  SHF.L.U64.HI R22, R6.reuse, 0x1, R7 ;  /* 0x0000000106167819 */ /* 0x040fe40000010207 */
[----:B------:R-:W-:Y:S01]  /*6b40*/  SHF.L.U32 R30, R6, 0x1, RZ ;  /* 0x00000001061e7819 */ /* 0x000fe200000006ff */
[----:B------:R-:W-:-:S05]  /*6b50*/  BRA.DIV ~URZ, `(.L_x_1051) ;  /* 0x0000b8a27f007947 */ /* 0x000fca000b800000 */
[----:B------:R3:W4:Y:S02]  /*6b60*/  SHFL.IDX PT, R4, R5, RZ, 0x181f ;  /* 0x00181fff05047589 */ /* 0x00072400000e0000 */
.L_x_1086:
[----:B------:R-:W-:-:S05]  /*6b70*/  BRA.DIV ~URZ, `(.L_x_1052) ;  /* 0x0000b8f27f007947 */ /* 0x000fca000b800000 */
[----:B--2---:R-:W2:Y:S04]  /*6b80*/  LDL R2, [R1+0x88] ;  /* 0x0000880001027983 */ /* 0x004ea80000100800 */
[----:B------:R-:W5:Y:S04]  /*6b90*/  LDL R14, [R1+0x54] ;  /* 0x00005400010e7983 */ /* 0x000f680000100800 */
[----:B---3--:R-:W3:Y:S04]  /*6ba0*/  LDL R7, [R1+0x9c] ;  /* 0x00009c0001077983 */ /* 0x008ee80000100800 */
[----:B----4-:R-:W4:Y:S04]  /*6bb0*/  LDL R20, [R1+0x98] ;  /* 0x0000980001147983 */ /* 0x010f280000100800 */
[----:B------:R-:W2:Y:S04]  /*6bc0*/  LDL R15, [R1+0x94] ;  /* 0x00009400010f7983 */ /* 0x000ea80000100800 */
[----:B------:R-:W2:Y:S04]  /*6bd0*/  LDL R6, [R1+0x58] ;  /* 0x0000580001067983 */ /* 0x000ea80000100800 */
[----:B------:R-:W2:Y:S02]  /*6be0*/  SHFL.IDX PT, R0, R21, RZ, 0x181f ;  /* 0x00181fff15007589 */ /* 0x000ea400000e0000 */
[----:B--2---:R-:W-:Y:S02]  /*6bf0*/  IADD3 R6, P2, R0, R6, RZ ;  /* 0x0000000600067210 */ /* 0x004fe40007f5e0ff */
[----:B------:R-:W-:Y:S02]  /*6c00*/  ISETP.GE.AND P4, PT, R2, c[0x0][0x1d4], PT ;  /* 0x0000750002007a0c */ /* 0x000fe40003f86270 */
[----:B------:R-:W-:Y:S02]  /*6c10*/  IADD3 R2, P0, R0, R30, RZ ;  /* 0x0000001e00027210 */ /* 0x000fe40007f1e0ff */
[----:B---3--:R-:W-:Y:S01]  /*6c20*/  ISETP.GE.AND P3, PT, R7, c[0x0][0x1d4], PT ;  /* 0x0000750007007a0c */ /* 0x008fe20003f66270 */
[----:B------:R-:W-:Y:S01]  /*6c30*/  IMAD.X R7, R4, 0x1, R29, P2 ;  /* 0x0000000104077824 */ /* 0x000fe200010e061d */
[----:B----4-:R-:W-:Y:S01]  /*6c40*/  ISETP.GE.AND P1, PT, R20, c[0x0][0x1d4], PT ;  /* 0x0000750014007a0c */ /* 0x010fe20003f26270 */
[----:B------:R-:W-:Y:S01]  /*6c50*/  IMAD.X R3, R4, 0x1, R22, P0 ;  /* 0x0000000104037824 */ /* 0x000fe200000e0616 */
[----:B------:R-:W-:Y:S02]  /*6c60*/  IADD3 R12, P0, R0, R31, RZ ;  /* 0x0000001f000c7210 */ /* 0x000fe40007f1e0ff */
[----:B------:R-:W-:Y:S03]  /*6c70*/  SEL R20, RZ, 0x10, P3 ;  /* 0x00000010ff147807 */ /* 0x000fe60001800000 */
[----:B------:R-:W-:Y:S01]  /*6c80*/  @!PT LDS RZ, [RZ] ;  /* 0x00000000fffff984 */ /* 0x000fe20000000800 */
[----:B------:R-:W-:Y:S01]  /*6c90*/  @!PT LDS RZ, [RZ] ;  /* 0x00000000fffff984 */ /* 0x000fe20000000800 */
[----:B-----5:R2:W-:Y:S01]  /*6ca0*/  LDGSTS.E.BYPASS.LTC128B.128 [R14+0x100], [R2.64], !P4 ;  /* 0x00100000020e7fae */ /* 0x0205e2000e101d46 */
[----:B------:R-:W-:Y:S05]  /*6cb0*/  IMAD.X R13, R4, 0x1, R23, P0 ;  /* 0x00000001040d7824 */ /* 0x000fea00000e0617 */
[----:B------:R3:W-:Y:S01]  /*6cc0*/  LDGSTS.E.BYPASS.LTC128B.128 [R14+0x2100], [R12.64], !P3 ;  /* 0x021000000c0e7fae */ /* 0x0007e2000d901d46 */
[----:B--2---:R-:W-:Y:S03]  /*6cd0*/  IADD3 R2, P0, R0, R132, RZ ;  /* 0x0000008400027210 */ /* 0x004fe60007f1e0ff */
[----:B------:R-:W2:Y:S02]  /*6ce0*/  SHFL.IDX PT, R0, R21, 0x1, 0x181f ;  /* 0x00381f0015007f89 */ /* 0x000ea400000e0000 */
[----:B------:R-:W-:Y:S01]  /*6cf0*/  IMAD.X R3, R4, 0x1, R28, P0 ;  /* 0x0000000104037824 */ /* 0x000fe200000e061c */
[----:B------:R-:W-:Y:S01]  /*6d00*/  ISETP.GE.AND P0, PT, R15, c[0x0][0x1d4], PT ;  /* 0x000075000f007a0c */ /* 0x000fe20003f06270 */
[----:B------:R4:W1:Y:S01]  /*6d10*/  SHFL.IDX PT, R4, R5, 0x1, 0x181f ;  /* 0x00381f0005047f89 */ /* 0x00086200000e0000 */
[----:B------:R-:W-:Y:S03]  /*6d20*/  SEL R15, RZ, 0x10, P1 ;  /* 0x00000010ff0f7807 */ /* 0x000fe60000800000 */
[----:B------:R3:W-:Y:S08]  /*6d30*/  LDGSTS.E.BYPASS.LTC128B.128 [R14+0x4100], [R2.64], !P1 ;  /* 0x04100000020e7fae */ /* 0x0007f0000c901d46 */
[----:B------:R3:W-:Y:S01]  /*6d40*/  LDGSTS.E.BYPASS.LTC128B.128 [R14+0x6100], [R6.64], !P0 ;  /* 0x06100000060e7fae */ /* 0x0007e2000c101d46 */
[----:B----4-:R-:W-:Y:S02]  /*6d50*/  SEL R5, RZ, 0x10, P4 ;  /* 0x00000010ff057807 */ /* 0x010fe40002000000 */
[----:B---3--:R-:W-:Y:S02]  /*6d60*/  SEL R14, RZ, 0x10, P0 ;  /* 0x00000010ff0e7807 */ /* 0x008fe40000000000 */
.L_x_1087:
[C---:B-12---:R-:W-:Y:S01]  /*6d70*/  ISETP.NE.U32.AND P2, PT, R5.reuse, RZ, PT ;  /* 0x000000ff0500720c */ /* 0x046fe20003f45070 */
[----:B------:R-:W2:Y:S01]  /*6d80*/  LDL R21, [R1+0x54] ;  /* 0x0000540001157983 */ /* 0x000ea20000100800 */
[----:B------:R-:W-:Y:S02]  /*6d90*/  IADD3 R5, -R5, 0x10, RZ ;  /* 0x0000001005057810 */ /* 0x000fe40007ffe1ff */
[----:B------:R-:W-:Y:S02]  /*6da0*/  IADD3 R6, -R15, 0x10, RZ ;  /* 0x000000100f067810 */ /* 0x000fe40007ffe1ff */
[----:B------:R-:W-:Y:S02]  /*6db0*/  LOP3.LUT R5, R5, 0xf, RZ, 0xc0, !PT ;  /* 0x0000000f05057812 */ /* 0x000fe400078ec0ff */
[----:B------:R-:W-:Y:S02]  /*6dc0*/  IADD3 R12, -R20, 0x10, RZ ;  /* 0x00000010140c7810 */ /* 0x000fe40007ffe1ff */
[----:B------:R-:W-:Y:S02]  /*6dd0*/  IADD3 R2, P1, P0, R5, R0, R30 ;  /* 0x0000000005027210 */ /* 0x000fe4000783e01e */
[----:B------:R-:W-:Y:S01]  /*6de0*/  LOP3.LUT R6, R6, 0xf, RZ, 0xc0, !PT ;  /* 0x0000000f06067812 */ /* 0x000fe200078ec0ff */
[----:B------:R-:W3:Y:S01]  /*6df0*/  LDL.LU R30, [R1+0x58] ;  /* 0x00005800011e7983 */ /* 0x000ee20000300800 */
[----:B------:R-:W-:Y:S02]  /*6e00*/  IADD3.X R3, RZ, R4, R22, P1, P0 ;  /* 0x00000004ff037210 */ /* 0x000fe40000fe0416 */
[----:B------:R-:W-:Y:S04]  /*6e10*/  LOP3.LUT R12, R12, 0xf, RZ, 0xc0, !PT ;  /* 0x0000000f0c0c7812 */ /* 0x000fe800078ec0ff */
[----:B------:R-:W-:Y:S04]  /*6e20*/  IADD3 R12, P1, P0, R12, R0, R31 ;  /* 0x000000000c0c7210 */ /* 0x000fe8000783e01f */
[----:B------:R-:W-:Y:S01]  /*6e30*/  IADD3.X R13, RZ, R4, R23, P1, P0 ;  /* 0x00000004ff0d7210 */ /* 0x000fe20000fe0417 */
[----:B------:R-:W-:Y:S01]  /*6e40*/  @!PT LDS RZ, [RZ] ;  /* 0x00000000fffff984 */ /* 0x000fe20000000800 */
[----:B------:R-:W-:Y:S01]  /*6e50*/  @!PT LDS RZ, [RZ] ;  /* 0x00000000fffff984 */ /* 0x000fe20000000800 */
[----:B------:R-:W-:Y:S01]  /*6e60*/  @!PT LDS RZ, [RZ] ;  /* 0x00000000fffff984 */ /* 0x000fe20000000800 */
[----:B--2---:R1:W-:Y:S01]  /*6e70*/  LDGSTS.E.BYPASS.LTC128B.128.ZFILL [R21+0x1100], [R2.64], P2 ;  /* 0x0110000002157fae */ /* 0x0043e20009141d46 */
[----:B------:R-:W-:Y:S04]  /*6e80*/  IADD3 R6, P3, P2, R6, R0, R132 ;  /* 0x0000000006067210 */ /* 0x000fe80007a7e084 */
[----:B------:R-:W-:Y:S02]  /*6e90*/  IADD3.X R7, RZ, R4, R28, P3, P2 ;  /* 0x00000004ff077210 */ /* 0x000fe40001fe441c */
[----:B------:R-:W-:Y:S02]  /*6ea0*/  ISETP.NE.U32.AND P3, PT, R20, RZ, PT ;  /* 0x000000ff1400720c */ /* 0x000fe40003f65070 */
[----:B------:R-:W-:Y:S11]  /*6eb0*/  ISETP.NE.U32.AND P2, PT, R15, RZ, PT ;  /* 0x000000ff0f00720c */ /* 0x000ff60003f45070 */
[----:B------:R2:W-:Y:S04]  /*6ec0*/  LDGSTS.E.BYPASS.LTC128B.128.ZFILL [R21+0x3100], [R12.64], P3 ;  /* 0x031000000c157fae */ /* 0x0005e80009941d46 */
[----:B------:R2:W-:Y:S01]  /*6ed0*/  LDGSTS.E.BYPASS.LTC128B.128.ZFILL [R21+0x5100], [R6.64], P2 ;  /* 0x0510000006157fae */ /* 0x0005e20009141d46 */
[----:B-1----:R-:W-:Y:S04]  /*6ee0*/  IADD3 R2, -R14, 0x10, RZ ;  /* 0x000000100e027810 */ /* 0x002fe80007ffe1ff */
[----:B------:R-:W-:Y:S04]  /*6ef0*/  LOP3.LUT R2, R2, 0xf, RZ, 0xc0, !PT ;  /* 0x0000000f02027812 */ /* 0x000fe800078ec0ff */
[----:B---3--:R-:W-:Y:S04]  /*6f00*/  IADD3 R2, P1, P0, R2, R0, R30 ;  /* 0x0000000002027210 */ /* 0x008fe8000783e01e */
[----:B------:R-:W-:Y:S02]  /*6f10*/  IADD3.X R3, RZ, R4, R29, P1, P0 ;  /* 0x00000004ff037210 */ /* 0x000fe40000fe041d */
[----:B------:R-:W-:Y:S11]  /*6f20*/  ISETP.NE.U32.AND P0, PT, R14, RZ, PT ;  /* 0x000000ff0e00720c */ /* 0x000ff60003f05070 */
[----:B------:R-:W-:Y:S02]  /*6f30*/  @!UPT UIADD3 URZ, URZ, URZ, URZ ;  /* 0x0000003f3f3ff290 */ /* 0x000fe4000fffe03f */
[----:B------:R2:W-:Y:S02]  /*6f40*/  LDGSTS.E.BYPASS.LTC128B.128.ZFILL [R21+0x7100], [R2.64], P0 ;  /* 0x0710000002157fae */ /* 0x0005e40008141d46 */
.L_x_1050:
[----:B------:R-:W-:Y:S05]  /*6f50*/  BSYNC B0 ;  /* 0x0000000000007941 */ /* 0x000fea0003800000 */
.L_x_1049:
[----:B------:R-:W5:Y:S04]  /*6f60*/  LDL R132, [R1+0x18] ;  /* 0x0000180001847983 */ /* 0x000f680000100800 */
[----:B--2---:R-:W2:Y:S04]  /*6f70*/  LDL R3, [R1+0xc] ;  /* 0x00000c0001037983 */ /* 0x004ea80000100800 */
[----:B----4-:R-:W4:Y:S04]  /*6f80*/  LDL R2, [R1+0x10] ;  /* 0x0000100001027983 */ /* 0x010f280000100800 */
[----:B------:R-:W0:Y:S01]  /*6f90*/  LDGDEPBAR ;  /* 0x00000000000079af */ /* 0x000e220000000000 */
[----:B------:R-:W-:Y:S01]  /*6fa0*/  WARPSYNC 0xffffffff ;  /* 0xffffffff00007948 */ /* 0x000fe20003800000 */
[C---:B-1----:R-:W-:Y:S01]  /*6fb0*/  HMMA.16816.F32.BF16 R4, R168.reuse, R8, RZ ;  /* 0x00000008a804723c */ /* 0x042fe200000418ff */
[----:B------:R-:W-:Y:S05]  /*6fc0*/  BSSY B0, `(.L_x_1053) ;  /* 0x000018d000007945 */ /* 0x000fea0003800000 */
[----:B---3--:R-:W3:Y:S02]  /*6fd0*/  LDL R0, [R1+0x14] ;  /* 0x0000140001007983 */ /* 0x008ee40000100800 */
[C---:B------:R-:W-:Y:S08]  /*6fe0*/  HMMA.16816.F32.BF16 R8, R168.reuse, R10, RZ ;  /* 0x0000000aa808723c */ /* 0x040ff000000418ff */
[C---:B------:R-:W-:Y:S08]  /*6ff0*/  HMMA.16816.F32.BF16 R12, R168.reuse, R16, RZ ;  /* 0x00000010a80c723c */ /* 0x040ff000000418ff */
        /* <DEDUP_REMOVED lines=10> */
[----:B------:R-:W1:Y:S07]  /*70a0*/  LDSM.16.M88.4 R180, [R249+0x800] ;  /* 0x00080000f9b4783b */ /* 0x000e6e0000000200 */
[C---:B------:R-:W-:Y:S08]  /*70b0*/  HMMA.16816.F32.BF16 R20, R172.reuse, R184, R20 ;  /* 0x000000b8ac14723c */ /* 0x040ff00000041814 */
[C---:B------:R-:W-:Y:S01]  /*70c0*/  HMMA.16816.F32.BF16 R24, R172.reuse, R186, R24 ;  /* 0x000000baac18723c */ /* 0x040fe20000041818 */
[----:B------:R-:W1:Y:S07]  /*70d0*/  LDSM.16.M88.4 R184, [R249+0x1000] ;  /* 0x00100000f9b8783b */ /* 0x000e6e0000000200 */
[C---:B------:R-:W-:Y:S08]  /*70e0*/  HMMA.16816.F32.BF16 R28, R172.reuse, R188, R28 ;  /* 0x000000bcac1c723c */ /* 0x040ff0000004181c */
[----:B------:R-:W-:Y:S01]  /*70f0*/  HMMA.16816.F32.BF16 R32, R172, R190, R32 ;  /* 0x000000beac20723c */ /* 0x000fe20000041820 */
[----:B------:R-:W1:Y:S07]  /*7100*/  LDSM.16.M88.4 R188, [R249+0x1800] ;  /* 0x00180000f9bc783b */ /* 0x000e6e0000000200 */
[C---:B-1----:R-:W-:Y:S08]  /*7110*/  HMMA.16816.F32.BF16 R4, R192.reuse, R176, R4 ;  /* 0x000000b0c004723c */ /* 0x042ff00000041804 */
[C---:B------:R-:W-:Y:S01]  /*7120*/  HMMA.16816.F32.BF16 R8, R192.reuse, R178, R8 ;  /* 0x000000b2c008723c */ /* 0x040fe20000041808 */
[----:B------:R-:W1:Y:S07]  /*7130*/  LDSM.16.M88.4 R176, [R248+-0x6000] ;  /* 0xffa00000f8b0783b */ /* 0x000e6e0000000200 */
[C---:B------:R-:W-:Y:S08]  /*7140*/  HMMA.16816.F32.BF16 R12, R192.reuse, R180, R12 ;  /* 0x000000b4c00c723c */ /* 0x040ff0000004180c */
[C---:B------:R-:W-:Y:S01]  /*7150*/  HMMA.16816.F32.BF16 R16, R192.reuse, R182, R16 ;  /* 0x000000b6c010723c */ /* 0x040fe20000041810 */
[----:B------:R-:W1:Y:S07]  /*7160*/  LDSM.16.M88.4 R180, [R248+-0x5800] ;  /* 0xffa80000f8b4783b */ /* 0x000e6e0000000200 */
[C---:B------:R-:W-:Y:S08]  /*7170*/  HMMA.16816.F32.BF16 R20, R192.reuse, R184, R20 ;  /* 0x000000b8c014723c */ /* 0x040ff00000041814 */
[C---:B------:R-:W-:Y:S01]  /*7180*/  HMMA.16816.F32.BF16 R24, R192.reuse, R186, R24 ;  /* 0x000000bac018723c */ /* 0x040fe20000041818 */
[----:B------:R-:W1:Y:S07]  /*7190*/  LDSM.16.M88.4 R184, [R248+-0x5000] ;  /* 0xffb00000f8b8783b */ /* 0x000e6e0000000200 */
[C---:B------:R-:W-:Y:S08]  /*71a0*/  HMMA.16816.F32.BF16 R28, R192.reuse, R188, R28 ;  /* 0x000000bcc01c723c */ /* 0x040ff0000004181c */
[----:B------:R-:W-:Y:S01]  /*71b0*/  HMMA.16816.F32.BF16 R32, R192, R190, R32 ;  /* 0x000000bec020723c */ /* 0x000fe20000041820 */
[----:B------:R-:W1:Y:S07]  /*71c0*/  LDSM.16.M88.4 R188, [R248+-0x4800] ;  /* 0xffb80000f8bc783b */ /* 0x000e6e0000000200 */
[C---:B-1----:R-:W-:Y:S08]  /*71d0*/  HMMA.16816.F32.BF16 R4, R196.reuse, R176, R4 ;  /* 0x000000b0c404723c */ /* 0x042ff00000041804 */
[C---:B------:R-:W-:Y:S01]  /*71e0*/  HMMA.16816.F32.BF16 R8, R196.reuse, R178, R8 ;  /* 0x000000b2c408723c */ /* 0x040fe20000041808 */
[----:B------:R-:W1:Y:S07]  /*71f0*/  LDSM.16.M88.4 R176, [R135+0x2000] ;  /* 0x0020000087b0783b */ /* 0x000e6e0000000200 */
[C---:B------:R-:W-:Y:S08]  /*7200*/  HMMA.16816.F32.BF16 R12, R196.reuse, R180, R12 ;  /* 0x000000b4c40c723c */ /* 0x040ff0000004180c */
[C---:B------:R-:W-:Y:S01]  /*7210*/  HMMA.16816.F32.BF16 R16, R196.reuse, R182, R16 ;  /* 0x000000b6c410723c */ /* 0x040fe20000041810 */
[----:B------:R-:W1:Y:S07]  /*7220*/  LDSM.16.M88.4 R180, [R135+0x2800] ;  /* 0x0028000087b4783b */ /* 0x000e6e0000000200 */
[C---:B------:R-:W-:Y:S08]  /*7230*/  HMMA.16816.F32.BF16 R20, R196.reuse, R184, R20 ;  /* 0x000000b8c414723c */ /* 0x040ff00000041814 */
[C---:B------:R-:W-:Y:S01]  /*7240*/  HMMA.16816.F32.BF16 R24, R196.reuse, R186, R24 ;  /* 0x000000bac418723c */ /* 0x040fe20000041818 */
[----:B------:R-:W5:Y:S07]  /*7250*/  LDSM.16.M88.4 R184, [R135+0x3000] ;  /* 0x0030000087b8783b */ /* 0x000f6e0000000200 */
[C---:B------:R-:W-:Y:S08]  /*7260*/  HMMA.16816.F32.BF16 R28, R196.reuse, R188, R28 ;  /* 0x000000bcc41c723c */ /* 0x040ff0000004181c */
[----:B------:R-:W-:Y:S01]  /*7270*/  HMMA.16816.F32.BF16 R32, R196, R190, R32 ;  /* 0x000000bec420723c */ /* 0x000fe20000041820 */
[----:B------:R-:W2:Y:S07]  /*7280*/  LDSM.16.M88.4 R188, [R135+0x3800] ;  /* 0x0038000087bc783b */ /* 0x000eae0000000200 */
[C---:B-1----:R-:W-:Y:S08]  /*7290*/  HMMA.16816.F32.BF16 R4, R200.reuse, R176, R4 ;  /* 0x000000b0c804723c */ /* 0x042ff00000041804 */
[C---:B------:R-:W-:Y:S08]  /*72a0*/  HMMA.16816.F32.BF16 R8, R200.reuse, R178, R8 ;  /* 0x000000b2c808723c */ /* 0x040ff00000041808 */
[C---:B------:R-:W-:Y:S08]  /*72b0*/  HMMA.16816.F32.BF16 R12, R200.reuse, R180, R12 ;  /* 0x000000b4c80c723c */ /* 0x040ff0000004180c */
[C---:B------:R-:W-:Y:S01]  /*72c0*/  HMMA.16816.F32.BF16 R16, R200.reuse, R182, R16 ;  /* 0x000000b6c810723c */ /* 0x040fe20000041810 */
[----:B-----5:R1:W2:Y:S07]  /*72d0*/  LDSM.16.M88.4 R176, [R132] ;  /* 0x0000000084b0783b */ /* 0x0202ae0000000200 */
[C---:B------:R-:W-:Y:S01]  /*72e0*/  HMMA.16816.F32.BF16 R20, R200.reuse, R184, R20 ;  /* 0x000000b8c814723c */ /* 0x040fe20000041814 */
[----:B--2---:R2:W2:Y:S07]  /*72f0*/  LDSM.16.M88.4 R180, [R3] ;  /* 0x0000000003b4783b */ /* 0x0044ae0000000200 */
[C---:B------:R-:W-:Y:S01]  /*7300*/  HMMA.16816.F32.BF16 R24, R200.reuse, R186, R24 ;  /* 0x000000bac818723c */ /* 0x040fe20000041818 */
[----:B----4-:R4:W2:Y:S07]  /*7310*/  LDSM.16.M88.4 R184, [R2] ;  /* 0x0000000002b8783b */ /* 0x0108ae0000000200 */
[C---:B------:R-:W-:Y:S01]  /*7320*/  HMMA.16816.F32.BF16 R28, R200.reuse, R188, R28 ;  /* 0x000000bcc81c723c */ /* 0x040fe2000004181c */
[----:B-1----:R-:W5:Y:S07]  /*7330*/  LDL R132, [R1+0x28] ;  /* 0x0000280001847983 */ /* 0x002f6e0000100800 */
[----:B------:R-:W-:Y:S01]  /*7340*/  HMMA.16816.F32.BF16 R32, R200, R190, R32 ;  /* 0x000000bec820723c */ /* 0x000fe20000041820 */
[----:B---3--:R1:W3:Y:S08]  /*7350*/  LDSM.16.M88.4 R188, [R0] ;  /* 0x0000000000bc783b */ /* 0x0082f00000000200 */
[----:B--2---:R-:W2:Y:S01]  /*7360*/  LDL R3, [R1+0x1c] ;  /* 0x00001c0001037983 */ /* 0x004ea20000100800 */
[C---:B------:R-:W-:Y:S03]  /*7370*/  HMMA.16816.F32.BF16 R4, R204.reuse, R176, R4 ;  /* 0x000000b0cc04723c */ /* 0x040fe60000041804 */
[----:B----4-:R-:W4:Y:S05]  /*7380*/  LDL R2, [R1+0x20] ;  /* 0x0000200001027983 */ /* 0x010f2a0000100800 */
[C---:B------:R-:W-:Y:S01]  /*7390*/  HMMA.16816.F32.BF16 R8, R204.reuse, R178, R8 ;  /* 0x000000b2cc08723c */ /* 0x040fe20000041808 */
[----:B------:R-:W3:Y:S07]  /*73a0*/  LDSM.16.M88.4 R176, [R249+0x2000] ;  /* 0x00200000f9b0783b */ /* 0x000eee0000000200 */
[C---:B------:R-:W-:Y:S01]  /*73b0*/  HMMA.16816.F32.BF16 R12, R204.reuse, R180, R12 ;  /* 0x000000b4cc0c723c */ /* 0x040fe2000004180c */
[----:B-1----:R-:W4:Y:S07]  /*73c0*/  LDL R0, [R1+0x24] ;  /* 0x0000240001007983 */ /* 0x002f2e0000100800 */
[C---:B------:R-:W-:Y:S01]  /*73d0*/  HMMA.16816.F32.BF16 R16, R204.reuse, R182, R16 ;  /* 0x000000b6cc10723c */ /* 0x040fe20000041810 */
[----:B------:R-:W1:Y:S07]  /*73e0*/  LDSM.16.M88.4 R180, [R249+0x2800] ;  /* 0x00280000f9b4783b */ /* 0x000e6e0000000200 */
[C---:B------:R-:W-:Y:S08]  /*73f0*/  HMMA.16816.F32.BF16 R20, R204.reuse, R184, R20 ;  /* 0x000000b8cc14723c */ /* 0x040ff00000041814 */
[C---:B------:R-:W-:Y:S01]  /*7400*/  HMMA.16816.F32.BF16 R24, R204.reuse, R186, R24 ;  /* 0x000000bacc18723c */ /* 0x040fe20000041818 */
[----:B------:R-:W1:Y:S07]  /*7410*/  LDSM.16.M88.4 R184, [R249+0x3000] ;  /* 0x00300000f9b8783b */ /* 0x000e6e0000000200 */
[C---:B---3--:R-:W-:Y:S08]  /*7420*/  HMMA.16816.F32.BF16 R28, R204.reuse, R188, R28 ;  /* 0x000000bccc1c723c */ /* 0x048ff0000004181c */
[----:B------:R-:W-:Y:S01]  /*7430*/  HMMA.16816.F32.BF16 R32, R204, R190, R32 ;  /* 0x000000becc20723c */ /* 0x000fe20000041820 */
[----:B------:R-:W3:Y:S07]  /*7440*/  LDSM.16.M88.4 R188, [R249+0x3800] ;  /* 0x00380000f9bc783b */ /* 0x000eee0000000200 */
[C---:B------:R-:W-:Y:S08]  /*7450*/  HMMA.16816.F32.BF16 R4, R208.reuse, R176, R4 ;  /* 0x000000b0d004723c */ /* 0x040ff00000041804 */
[C---:B------:R-:W-:Y:S01]  /*7460*/  HMMA.16816.F32.BF16 R8, R208.reuse, R178, R8 ;  /* 0x000000b2d008723c */ /* 0x040fe20000041808 */
[----:B------:R-:W3:Y:S07]  /*7470*/  LDSM.16.M88.4 R176, [R248+-0x4000] ;  /* 0xffc00000f8b0783b */ /* 0x000eee0000000200 */
[C---:B-1----:R-:W-:Y:S08]  /*7480*/  HMMA.16816.F32.BF16 R12, R208.reuse, R180, R12 ;  /* 0x000000b4d00c723c */ /* 0x042ff0000004180c */
[C---:B------:R-:W-:Y:S01]  /*7490*/  HMMA.16816.F32.BF16 R16, R208.reuse, R182, R16 ;  /* 0x000000b6d010723c */ /* 0x040fe20000041810 */
[----:B------:R-:W1:Y:S07]  /*74a0*/  LDSM.16.M88.4 R180, [R248+-0x3800] ;  /* 0xffc80000f8b4783b */ /* 0x000e6e0000000200 */
[C---:B------:R-:W-:Y:S08]  /*74b0*/  HMMA.16816.F32.BF16 R20, R208.reuse, R184, R20 ;  /* 0x000000b8d014723c */ /* 0x040ff00000041814 */
[C---:B------:R-:W-:Y:S01]  /*74c0*/  HMMA.16816.F32.BF16 R24, R208.reuse, R186, R24 ;  /* 0x000000bad018723c */ /* 0x040fe20000041818 */
[----:B------:R-:W1:Y:S07]  /*74d0*/  LDSM.16.M88.4 R184, [R248+-0x3000] ;  /* 0xffd00000f8b8783b */ /* 0x000e6e0000000200 */
[C---:B---3--:R-:W-:Y:S08]  /*74e0*/  HMMA.16816.F32.BF16 R28, R208.reuse, R188, R28 ;  /* 0x000000bcd01c723c */ /* 0x048ff0000004181c */
[----:B------:R-:W-:Y:S01]  /*74f0*/  HMMA.16816.F32.BF16 R32, R208, R190, R32 ;  /* 0x000000bed020723c */ /* 0x000fe20000041820 */
[----:B------:R-:W-:Y:S07]  /*7500*/  LDSM.16.M88.4 R188, [R135+0x4000] ;  /* 0x0040000087bc783b */ /* 0x000fee0000000200 */
[C---:B------:R-:W-:Y:S08]  /*7510*/  HMMA.16816.F32.BF16 R4, R212.reuse, R176, R4 ;  /* 0x000000b0d404723c */ /* 0x040ff00000041804 */
[C---:B------:R-:W-:Y:S01]  /*7520*/  HMMA.16816.F32.BF16 R8, R212.reuse, R178, R8 ;  /* 0x000000b2d408723c */ /* 0x040fe20000041808 */
[----:B------:R-:W3:Y:S07]  /*7530*/  LDSM.16.M88.4 R176, [R248+-0x2800] ;  /* 0xffd80000f8b0783b */ /* 0x000eee0000000200 */
[C---:B-1----:R-:W-:Y:S08]  /*7540*/  HMMA.16816.F32.BF16 R12, R212.reuse, R180, R12 ;  /* 0x000000b4d40c723c */ /* 0x042ff0000004180c */
[C---:B------:R-:W-:Y:S01]  /*7550*/  HMMA.16816.F32.BF16 R16, R212.reuse, R182, R16 ;  /* 0x000000b6d410723c */ /* 0x040fe20000041810 */
[----:B------:R-:W1:Y:S07]  /*7560*/  LDSM.16.M88.4 R180, [R135+0x4800] ;  /* 0x0048000087b4783b */ /* 0x000e6e0000000200 */
[C---:B------:R-:W-:Y:S08]  /*7570*/  HMMA.16816.F32.BF16 R20, R212.reuse, R184, R20 ;  /* 0x000000b8d414723c */ /* 0x040ff00000041814 */
[C---:B------:R-:W-:Y:S01]  /*7580*/  HMMA.16816.F32.BF16 R24, R212.reuse, R186, R24 ;  /* 0x000000bad418723c */ /* 0x040fe20000041818 */
[----:B------:R-:W-:Y:S07]  /*7590*/  LDSM.16.M88.4 R184, [R135+0x5800] ;  /* 0x0058000087b8783b */ /* 0x000fee0000000200 */
[C---:B---3--:R-:W-:Y:S08]  /*75a0*/  HMMA.16816.F32.BF16 R28, R212.reuse, R176, R28 ;  /* 0x000000b0d41c723c */ /* 0x048ff0000004181c */
[----:B------:R-:W-:Y:S01]  /*75b0*/  HMMA.16816.F32.BF16 R32, R212, R178, R32 ;  /* 0x000000b2d420723c */ /* 0x000fe20000041820 */
[----:B------:R-:W3:Y:S07]  /*75c0*/  LDSM.16.M88.4 R176, [R135+0x5000] ;  /* 0x0050000087b0783b */ /* 0x000eee0000000200 */
[C---:B------:R-:W-:Y:S08]  /*75d0*/  HMMA.16816.F32.BF16 R4, R216.reuse, R188, R4 ;  /* 0x000000bcd804723c */ /* 0x040ff00000041804 */
[C---:B------:R-:W-:Y:S08]  /*75e0*/  HMMA.16816.F32.BF16 R8, R216.reuse, R190, R8 ;  /* 0x000000bed808723c */ /* 0x040ff00000041808 */
[C---:B-1----:R-:W-:Y:S08]  /*75f0*/  HMMA.16816.F32.BF16 R12, R216.reuse, R180, R12 ;  /* 0x000000b4d80c723c */ /* 0x042ff0000004180c */
[C---:B------:R-:W-:Y:S08]  /*7600*/  HMMA.16816.F32.BF16 R16, R216.reuse, R182, R16 ;  /* 0x000000b6d810723c */ /* 0x040ff00000041810 */
[C---:B---3--:R-:W-:Y:S08]  /*7610*/  HMMA.16816.F32.BF16 R20, R216.reuse, R176, R20 ;  /* 0x000000b0d814723c */ /* 0x048ff00000041814 */
[C---:B------:R-:W-:Y:S08]  /*7620*/  HMMA.16816.F32.BF16 R24, R216.reuse, R178, R24 ;  /* 0x000000b2d818723c */ /* 0x040ff00000041818 */
[C---:B------:R-:W-:Y:S08]  /*7630*/  HMMA.16816.F32.BF16 R28, R216.reuse, R184, R28 ;  /* 0x000000b8d81c723c */ /* 0x040ff0000004181c */
[----:B------:R-:W-:Y:S01]  /*7640*/  HMMA.16816.F32.BF16 R32, R216, R186, R32 ;  /* 0x000000bad820723c */ /* 0x000fe20000041820 */
[----:B-----5:R1:W3:Y:S08]  /*7650*/  LDSM.16.M88.4 R188, [R132] ;  /* 0x0000000084bc783b */ /* 0x0202f00000000200 */
[----:B--2---:R2:W2:Y:S08]  /*7660*/  LDSM.16.M88.4 R176, [R3] ;  /* 0x0000000003b0783b */ /* 0x0044b00000000200 */
[----:B----4-:R4:W2:Y:S08]  /*7670*/  LDSM.16.M88.4 R180, [R2] ;  /* 0x0000000002b4783b */ /* 0x0108b00000000200 */
[----:B-1----:R-:W5:Y:S04]  /*7680*/  LDL R132, [R1+0x8] ;  /* 0x0000080001847983 */ /* 0x002f680000100800 */
[----:B------:R1:W2:Y:S01]  /*7690*/  LDSM.16.M88.4 R184, [R0] ;  /* 0x0000000000b8783b */ /* 0x0002a20000000200 */
[C---:B---3--:R-:W-:Y:S07]  /*76a0*/  HMMA.16816.F32.BF16 R4, R220.reuse, R188, R4 ;  /* 0x000000bcdc04723c */ /* 0x048fee0000041804 */
[----:B--2---:R-:W2:Y:S04]  /*76b0*/  LDL R3, [R1+0x2c] ;  /* 0x00002c0001037983 */ /* 0x004ea80000100800 */
[----:B----4-:R-:W3:Y:S01]  /*76c0*/  LDL R2, [R1+0x30] ;  /* 0x0000300001027983 */ /* 0x010ee20000100800 */
[C---:B------:R-:W-:Y:S03]  /*76d0*/  HMMA.16816.F32.BF16 R8, R220.reuse, R190, R8 ;  /* 0x000000bedc08723c */ /* 0x040fe60000041808 */
[----:B------:R-:W-:Y:S05]  /*76e0*/  LDSM.16.M88.4 R188, [R249+0x4800] ;  /* 0x00480000f9bc783b */ /* 0x000fea0000000200 */
[C---:B------:R-:W-:Y:S03]  /*76f0*/  HMMA.16816.F32.BF16 R12, R220.reuse, R176, R12 ;  /* 0x000000b0dc0c723c */ /* 0x040fe6000004180c */
[----:B-1----:R-:W4:Y:S05]  /*7700*/  LDL R0, [R1+0x34] ;  /* 0x0000340001007983 */ /* 0x002f2a0000100800 */
[C---:B------:R-:W-:Y:S01]  /*7710*/  HMMA.16816.F32.BF16 R16, R220.reuse, R178, R16 ;  /* 0x000000b2dc10723c */ /* 0x040fe20000041810 */
[----:B------:R-:W1:Y:S07]  /*7720*/  LDSM.16.M88.4 R176, [R249+0x4000] ;  /* 0x00400000f9b0783b */ /* 0x000e6e0000000200 */
[C---:B------:R-:W-:Y:S08]  /*7730*/  HMMA.16816.F32.BF16 R20, R220.reuse, R180, R20 ;  /* 0x000000b4dc14723c */ /* 0x040ff00000041814 */
[C---:B------:R-:W-:Y:S01]  /*7740*/  HMMA.16816.F32.BF16 R24, R220.reuse, R182, R24 ;  /* 0x000000b6dc18723c */ /* 0x040fe20000041818 */
[----:B------:R-:W1:Y:S07]  /*7750*/  LDSM.16.M88.4 R180, [R249+0x5000] ;  /* 0x00500000f9b4783b */ /* 0x000e6e0000000200 */
[C---:B------:R-:W-:Y:S08]  /*7760*/  HMMA.16816.F32.BF16 R28, R220.reuse, R184, R28 ;  /* 0x000000b8dc1c723c */ /* 0x040ff0000004181c */
[----:B------:R-:W-:Y:S01]  /*7770*/  HMMA.16816.F32.BF16 R32, R220, R186, R32 ;  /* 0x000000badc20723c */ /* 0x000fe20000041820 */
[----:B------:R-:W-:Y:S07]  /*7780*/  LDSM.16.M88.4 R184, [R248+-0x2000] ;  /* 0xffe00000f8b8783b */ /* 0x000fee0000000200 */
[C---:B-1----:R-:W-:Y:S08]  /*7790*/  HMMA.16816.F32.BF16 R4, R224.reuse, R176, R4 ;  /* 0x000000b0e004723c */ /* 0x042ff00000041804 */
[C---:B------:R-:W-:Y:S01]  /*77a0*/  HMMA.16816.F32.BF16 R8, R224.reuse, R178, R8 ;  /* 0x000000b2e008723c */ /* 0x040fe20000041808 */
[----:B------:R-:W1:Y:S07]  /*77b0*/  LDSM.16.M88.4 R176, [R249+0x5800] ;  /* 0x00580000f9b0783b */ /* 0x000e6e0000000200 */
[C---:B------:R-:W-:Y:S08]  /*77c0*/  HMMA.16816.F32.BF16 R12, R224.reuse, R188, R12 ;  /* 0x000000bce00c723c */ /* 0x040ff0000004180c */
[C---:B------:R-:W-:Y:S01]  /*77d0*/  HMMA.16816.F32.BF16 R16, R224.reuse, R190, R16 ;  /* 0x000000bee010723c */ /* 0x040fe20000041810 */
[----:B------:R-:W1:Y:S07]  /*77e0*/  LDSM.16.M88.4 R188, [R248+-0x1800] ;  /* 0xffe80000f8bc783b */ /* 0x000e6e0000000200 */
[C---:B------:R-:W-:Y:S08]  /*77f0*/  HMMA.16816.F32.BF16 R20, R224.reuse, R180, R20 ;  /* 0x000000b4e014723c */ /* 0x040ff00000041814 */
[C---:B------:R-:W-:Y:S01]  /*7800*/  HMMA.16816.F32.BF16 R24, R224.reuse, R182, R24 ;  /* 0x000000b6e018723c */ /* 0x040fe20000041818 */
[----:B------:R-:W-:Y:S07]  /*7810*/  LDSM.16.M88.4 R180, [R248+-0x800] ;  /* 0xfff80000f8b4783b */ /* 0x000fee0000000200 */
[C---:B-1----:R-:W-:Y:S08]  /*7820*/  HMMA.16816.F32.BF16 R28, R224.reuse, R176, R28 ;  /* 0x000000b0e01c723c */ /* 0x042ff0000004181c */
[----:B------:R-:W-:Y:S01]  /*7830*/  HMMA.16816.F32.BF16 R32, R224, R178, R32 ;  /* 0x000000b2e020723c */ /* 0x000fe20000041820 */
[----:B------:R-:W1:Y:S07]  /*7840*/  LDSM.16.M88.4 R176, [R248+-0x1000] ;  /* 0xfff00000f8b0783b */ /* 0x000e6e0000000200 */
[C---:B------:R-:W-:Y:S08]  /*7850*/  HMMA.16816.F32.BF16 R4, R228.reuse, R184, R4 ;  /* 0x000000b8e404723c */ /* 0x040ff00000041804 */
[C---:B------:R-:W-:Y:S01]  /*7860*/  HMMA.16816.F32.BF16 R8, R228.reuse, R186, R8 ;  /* 0x000000bae408723c */ /* 0x040fe20000041808 */
        /* <DEDUP_REMOVED lines=9> */
[----:B------:R-:W1:Y:S07]  /*7900*/  LDSM.16.M88.4 R180, [R135+0x7800] ;  /* 0x0078000087b4783b */ /* 0x000e6e0000000200 */
        /* <DEDUP_REMOVED lines=8> */
[----:B------:R-:W-:Y:S08]  /*7990*/  LDSM.16.M88.4 R180, [R249+0x6000] ;  /* 0x00600000f9b4783b */ /* 0x000ff00000000200 */
[----:B-----5:R-:W1:Y:S08]  /*79a0*/  LDSM.16.M88.4 R176, [R132] ;  /* 0x0000000084b0783b */ /* 0x020e700000000200 */
[----:B--2---:R-:W2:Y:S08]  /*79b0*/  LDSM.16.M88.4 R184, [R3] ;  /* 0x0000000003b8783b */ /* 0x004eb00000000200 */
[----:B---3--:R-:W3:Y:S01]  /*79c0*/  LDSM.16.M88.4 R188, [R2] ;  /* 0x0000000002bc783b */ /* 0x008ee20000000200 */
[C---:B-1----:R-:W-:Y:S08]  /*79d0*/  HMMA.16816.F32.BF16 R4, R236.reuse, R176, R4 ;  /* 0x000000b0ec04723c */ /* 0x042ff00000041804 */
[C---:B------:R-:W-:Y:S01]  /*79e0*/  HMMA.16816.F32.BF16 R8, R236.reuse, R178, R8 ;  /* 0x000000b2ec08723c */ /* 0x040fe20000041808 */
[----:B----4-:R-:W1:Y:S07]  /*79f0*/  LDSM.16.M88.4 R176, [R0] ;  /* 0x0000000000b0783b */ /* 0x010e6e0000000200 */
[C---:B--2---:R-:W-:Y:S08]  /*7a00*/  HMMA.16816.F32.BF16 R12, R236.reuse, R184, R12 ;  /* 0x000000b8ec0c723c */ /* 0x044ff0000004180c */
[C---:B------:R-:W-:Y:S01]  /*7a10*/  HMMA.16816.F32.BF16 R16, R236.reuse, R186, R16 ;  /* 0x000000baec10723c */ /* 0x040fe20000041810 */
[----:B------:R-:W2:Y:S07]  /*7a20*/  LDSM.16.M88.4 R184, [R249+0x6800] ;  /* 0x00680000f9b8783b */ /* 0x000eae0000000200 */
[C---:B---3--:R-:W-:Y:S08]  /*7a30*/  HMMA.16816.F32.BF16 R20, R236.reuse, R188, R20 ;  /* 0x000000bcec14723c */ /* 0x048ff00000041814 */
[C---:B------:R-:W-:Y:S01]  /*7a40*/  HMMA.16816.F32.BF16 R24, R236.reuse, R190, R24 ;  /* 0x000000beec18723c */ /* 0x040fe20000041818 */
[----:B------:R-:W-:Y:S07]  /*7a50*/  LDSM.16.M88.4 R188, [R248] ;  /* 0x00000000f8bc783b */ /* 0x000fee0000000200 */
[C---:B-1----:R-:W-:Y:S08]  /*7a60*/  HMMA.16816.F32.BF16 R28, R236.reuse, R176, R28 ;  /* 0x000000b0ec1c723c */ /* 0x042ff0000004181c */
[----:B------:R-:W-:Y:S01]  /*7a70*/  HMMA.16816.F32.BF16 R32, R236, R178, R32 ;  /* 0x000000b2ec20723c */ /* 0x000fe20000041820 */
[----:B------:R-:W1:Y:S07]  /*7a80*/  LDSM.16.M88.4 R176, [R249+0x7000] ;  /* 0x00700000f9b0783b */ /* 0x000e6e0000000200 */
[C---:B------:R-:W-:Y:S08]  /*7a90*/  HMMA.16816.F32.BF16 R4, R240.reuse, R180, R4 ;  /* 0x000000b4f004723c */ /* 0x040ff00000041804 */
[C---:B------:R-:W-:Y:S01]  /*7aa0*/  HMMA.16816.F32.BF16 R8, R240.reuse, R182, R8 ;  /* 0x000000b6f008723c */ /* 0x040fe20000041808 */
[----:B------:R-:W3:Y:S07]  /*7ab0*/  LDSM.16.M88.4 R180, [R249+0x7800] ;  /* 0x00780000f9b4783b */ /* 0x000eee0000000200 */
[C---:B--2---:R-:W-:Y:S08]  /*7ac0*/  HMMA.16816.F32.BF16 R12, R240.reuse, R184, R12 ;  /* 0x000000b8f00c723c */ /* 0x044ff0000004180c */
[C---:B------:R-:W-:Y:S08]  /*7ad0*/  HMMA.16816.F32.BF16 R16, R240.reuse, R186, R16 ;  /* 0x000000baf010723c */ /* 0x040ff00000041810 */
[C---:B-1----:R-:W-:Y:S08]  /*7ae0*/  HMMA.16816.F32.BF16 R20, R240.reuse, R176, R20 ;  /* 0x000000b0f014723c */ /* 0x042ff00000041814 */
[C---:B------:R-:W-:Y:S01]  /*7af0*/  HMMA.16816.F32.BF16 R24, R240.reuse, R178, R24 ;  /* 0x000000b2f018723c */ /* 0x040fe20000041818 */
[----:B------:R-:W1:Y:S07]  /*7b00*/  LDSM.16.M88.4 R176, [R248+0x800] ;  /* 0x00080000f8b0783b */ /* 0x000e6e0000000200 */
[C---:B---3--:R-:W-:Y:S08]  /*7b10*/  HMMA.16816.F32.BF16 R28, R240.reuse, R180, R28 ;  /* 0x000000b4f01c723c */ /* 0x048ff0000004181c */
[----:B------:R-:W-:Y:S08]  /*7b20*/  HMMA.16816.F32.BF16 R32, R240, R182, R32 ;  /* 0x000000b6f020723c */ /* 0x000ff00000041820 */
[C---:B------:R-:W-:Y:S08]  /*7b30*/  HMMA.16816.F32.BF16 R4, R244.reuse, R188, R4 ;  /* 0x000000bcf404723c */ /* 0x040ff00000041804 */
[C---:B------:R-:W-:Y:S08]  /*7b40*/  HMMA.16816.F32.BF16 R8, R244.reuse, R190, R8 ;  /* 0x000000bef408723c */ /* 0x040ff00000041808 */
[C---:B-1----:R-:W-:Y:S08]  /*7b50*/  HMMA.16816.F32.BF16 R12, R244.reuse, R176, R12 ;  /* 0x000000b0f40c723c */ /* 0x042ff0000004180c */
[----:B------:R-:W-:Y:S01]  /*7b60*/  FMUL.FTZ R4, R4, c[0x0][0x320] ;  /* 0x0000c80004047a20 */ /* 0x000fe20000410000 */
[C---:B------:R-:W-:Y:S03]  /*7b70*/  HMMA.16816.F32.BF16 R16, R244.reuse, R178, R16 ;  /* 0x000000b2f410723c */ /* 0x040fe60000041810 */
[----:B------:R-:W1:Y:S01]  /*7b80*/  MUFU.TANH R2, R4 ;  /* 0x0000000400027308 */ /* 0x000e620000002400 */
[----:B------:R-:W-:Y:S02]  /*7b90*/  FMUL.FTZ R5, R5, c[0x0][0x320] ;  /* 0x0000c80005057a20 */ /* 0x000fe40000410000 */
[----:B------:R-:W-:Y:S02]  /*7ba0*/  FMUL.FTZ R6, R6, c[0x0][0x320] ;  /* 0x0000c80006067a20 */ /* 0x000fe40000410000 */
[----:B------:R-:W-:Y:S04]  /*7bb0*/  FMUL.FTZ R7, R7, c[0x0][0x320] ;  /* 0x0000c80007077a20 */ /* 0x000fe80000410000 */
[----:B------:R-:W-:Y:S01]  /*7bc0*/  FMUL.FTZ R10, R10, c[0x0][0x320] ;  /* 0x0000c8000a0a7a20 */ /* 0x000fe20000410000 */
[----:B------:R-:W2:Y:S01]  /*7bd0*/  MUFU.TANH R0, R5 ;  /* 0x0000000500007308 */ /* 0x000ea20000002400 */
[----:B------:R-:W-:Y:S02]  /*7be0*/  FMUL.FTZ R11, R11, c[0x0][0x320] ;  /* 0x0000c8000b0b7a20 */ /* 0x000fe40000410000 */
[----:B------:R-:W-:Y:S02]  /*7bf0*/  FMUL.FTZ R14, R14, c[0x0][0x320] ;  /* 0x0000c8000e0e7a20 */ /* 0x000fe40000410000 */
[----:B------:R-:W-:Y:S02]  /*7c00*/  FMUL.FTZ R8, R8, c[0x0][0x320] ;  /* 0x0000c80008087a20 */ /* 0x000fe40000410000 */
[----:B------:R-:W-:Y:S02]  /*7c10*/  FMUL.FTZ R9, R9, c[0x0][0x320] ;  /* 0x0000c80009097a20 */ /* 0x000fe40000410000 */
[----:B------:R-:W-:Y:S01]  /*7c20*/  FMUL.FTZ R15, R15, c[0x0][0x320] ;  /* 0x0000c8000f0f7a20 */ /* 0x000fe20000410000 */
[----:B------:R-:W-:Y:S01]  /*7c30*/  MUFU.TANH R190, R8 ;  /* 0x0000000800be7308 */ /* 0x000fe20000002400 */
[----:B------:R-:W-:Y:S02]  /*7c40*/  FMUL.FTZ R18, R18, c[0x0][0x320] ;  /* 0x0000c80012127a20 */ /* 0x000fe40000410000 */
[----:B------:R-:W-:Y:S01]  /*7c50*/  FMUL.FTZ R12, R12, c[0x0][0x320] ;  /* 0x0000c8000c0c7a20 */ /* 0x000fe20000410000 */
[----:B-1----:R1:W-:Y:S01]  /*7c60*/  STL [R1+0x70], R2 ;  /* 0x0000700201007387 */ /* 0x0023e20000100800 */
[----:B------:R-:W-:Y:S02]  /*7c70*/  FMUL.FTZ R13, R13, c[0x0][0x320] ;  /* 0x0000c8000d0d7a20 */ /* 0x000fe40000410000 */
[----:B------:R-:W-:Y:S02]  /*7c80*/  FMUL.FTZ R16, R16, c[0x0][0x320] ;  /* 0x0000c80010107a20 */ /* 0x000fe40000410000 */
[----:B------:R-:W-:Y:S01]  /*7c90*/  FMUL.FTZ R17, R17, c[0x0][0x320] ;  /* 0x0000c80011117a20 */ /* 0x000fe20000410000 */
[----:B------:R-:W-:Y:S01]  /*7ca0*/  MUFU.TANH R189, R9 ;  /* 0x0000000900bd7308 */ /* 0x000fe20000002400 */
[----:B------:R-:W-:Y:S01]  /*7cb0*/  FMUL.FTZ R19, R19, c[0x0][0x320] ;  /* 0x0000c80013137a20 */ /* 0x000fe20000410000 */
[----:B--2---:R2:W-:Y:S08]  /*7cc0*/  STL [R1+0x6c], R0 ;  /* 0x00006c0001007387 */ /* 0x0045f00000100800 */
[----:B------:R-:W-:Y:S10]  /*7cd0*/  MUFU.TANH R3, R15 ;  /* 0x0000000f00037308 */ /* 0x000ff40000002400 */
[----:B-1----:R-:W1:Y:S10]  /*7ce0*/  MUFU.TANH R2, R6 ;  /* 0x0000000600027308 */ /* 0x002e740000002400 */
[----:B--2---:R-:W2:Y:S10]  /*7cf0*/  MUFU.TANH R0, R7 ;  /* 0x0000000700007308 */ /* 0x004eb40000002400 */
[----:B------:R-:W-:Y:S01]  /*7d00*/  MUFU.TANH R188, R18 ;  /* 0x0000001200bc7308 */ /* 0x000fe20000002400 */
[----:B-1----:R1:W-:Y:S09]  /*7d10*/  STL [R1+0x80], R2 ;  /* 0x0000800201007387 */ /* 0x0023f20000100800 */
[----:B------:R-:W-:Y:S01]  /*7d20*/  MUFU.TANH R186, R12 ;  /* 0x0000000c00ba7308 */ /* 0x000fe20000002400 */
[----:B--2---:R2:W-:Y:S04]  /*7d30*/  STL [R1+0x7c], R0 ;  /* 0x00007c0001007387 */ /* 0x0045e80000100800 */
[----:B------:R-:W3:Y:S05]  /*7d40*/  LDSM.16.M88.4 R4, [R248+0x1000] ;  /* 0x00100000f804783b */ /* 0x000eea0000000200 */
[----:B------:R-:W-:Y:S10]  /*7d50*/  MUFU.TANH R185, R13 ;  /* 0x0000000d00b97308 */ /* 0x000ff40000002400 */
[----:B-1----:R-:W1:Y:S10]  /*7d60*/  MUFU.TANH R2, R10 ;  /* 0x0000000a00027308 */ /* 0x002e740000002400 */
[----:B--2---:R-:W2:Y:S10]  /*7d70*/  MUFU.TANH R0, R11 ;  /* 0x0000000b00007308 */ /* 0x004eb40000002400 */
[----:B------:R-:W-:Y:S01]  /*7d80*/  MUFU.TANH R182, R16 ;  /* 0x0000001000b67308 */ /* 0x000fe20000002400 */
[----:B-1----:R-:W-:Y:S01]  /*7d90*/  STL [R1+0x78], R2 ;  /* 0x0000780201007387 */ /* 0x002fe20000100800 */
[C---:B---3--:R-:W-:Y:S08]  /*7da0*/  HMMA.16816.F32.BF16 R20, R244.reuse, R4, R20 ;  /* 0x00000004f414723c */ /* 0x048ff00000041814 */
[----:B------:R-:W-:Y:S01]  /*7db0*/  MUFU.TANH R181, R17 ;  /* 0x0000001100b57308 */ /* 0x000fe20000002400 */
[----:B--2---:R1:W-:Y:S01]  /*7dc0*/  STL [R1+0x74], R0 ;  /* 0x0000740001007387 */ /* 0x0043e20000100800 */
[C---:B------:R-:W-:Y:S03]  /*7dd0*/  HMMA.16816.F32.BF16 R24, R244.reuse, R6, R24 ;  /* 0x00000006f418723c */ /* 0x040fe60000041818 */
[----:B------:R-:W2:Y:S01]  /*7de0*/  LDSM.16.M88.4 R8, [R248+0x1800] ;  /* 0x00180000f808783b */ /* 0x000ea20000000200 */
[----:B------:R-:W-:Y:S04]  /*7df0*/  DEPBAR.LE SB0, 0x0 ;  /* 0x000080000000791a */ /* 0x000fe80000000000 */
[----:B------:R-:W-:Y:S03]  /*7e00*/  MUFU.TANH R187, R19 ;  /* 0x0000001300bb7308 */ /* 0x000fe60000002400 */
[----:B------:R-:W-:Y:S03]  /*7e10*/  BAR.SYNC.DEFER_BLOCKING 0x0 ;  /* 0x0000000000007b1d */ /* 0x000fe60000010000 */
[----:B------:R-:W-:Y:S02]  /*7e20*/  FMUL.FTZ R18, R20, c[0x0][0x320] ;  /* 0x0000c80014127a20 */ /* 0x000fe40000410000 */
[----:B------:R-:W-:Y:S02]  /*7e30*/  FMUL.FTZ R21, R21, c[0x0][0x320] ;  /* 0x0000c80015157a20 */ /* 0x000fe40000410000 */
[----:B------:R-:W-:Y:S02]  /*7e40*/  FMUL.FTZ R22, R22, c[0x0][0x320] ;  /* 0x0000c80016167a20 */ /* 0x000fe40000410000 */
[----:B------:R-:W-:Y:S01]  /*7e50*/  MUFU.TANH R18, R18 ;  /* 0x0000001200127308 */ /* 0x000fe20000002400 */
[----:B------:R-:W-:Y:S03]  /*7e60*/  FMUL.FTZ R23, R23, c[0x0][0x320] ;  /* 0x0000c80017177a20 */ /* 0x000fe60000410000 */
[----:B------:R-:W-:Y:S02]  /*7e70*/  FMUL.FTZ R26, R26, c[0x0][0x320] ;  /* 0x0000c8001a1a7a20 */ /* 0x000fe40000410000 */
[----:B------:R-:W-:Y:S02]  /*7e80*/  FMUL.FTZ R27, R27, c[0x0][0x320] ;  /* 0x0000c8001b1b7a20 */ /* 0x000fe40000410000 */
[----:B------:R-:W-:Y:S02]  /*7e90*/  FMUL.FTZ R24, R24, c[0x0][0x320] ;  /* 0x0000c80018187a20 */ /* 0x000fe40000410000 */
[----:B------:R-:W-:Y:S01]  /*7ea0*/  FMUL.FTZ R25, R25, c[0x0][0x320] ;  /* 0x0000c80019197a20 */ /* 0x000fe20000410000 */
[----:B-1----:R-:W1:Y:S10]  /*7eb0*/  MUFU.TANH R0, R14 ;  /* 0x0000000e00007308 */ /* 0x002e740000002400 */
[----:B------:R-:W-:Y:S01]  /*7ec0*/  MUFU.TANH R180, R26 ;  /* 0x0000001a00b47308 */ /* 0x000fe20000002400 */
[C---:B--2---:R-:W-:Y:S08]  /*7ed0*/  HMMA.16816.F32.BF16 R28, R244.reuse, R8, R28 ;  /* 0x00000008f41c723c */ /* 0x044ff0000004181c */
[----:B------:R-:W-:Y:S01]  /*7ee0*/  HMMA.16816.F32.BF16 R32, R244, R10, R32 ;  /* 0x0000000af420723c */ /* 0x000fe20000041820 */
[----:B------:R2:W-:Y:S01]  /*7ef0*/  MUFU.TANH R179, R27 ;  /* 0x0000001b00b37308 */ /* 0x0005e20000002400 */
[----:B-1----:R1:W-:Y:S04]  /*7f00*/  STL [R1+0x68], R0 ;  /* 0x0000680001007387 */ /* 0x0023e80000100800 */
[----:B------:R-:W3:Y:S05]  /*7f10*/  LDL R2, [R1+0x90] ;  /* 0x0000900001027983 */ /* 0x000eea0000100800 */
[----:B------:R-:W-:Y:S05]  /*7f20*/  MUFU.TANH R178, R21 ;  /* 0x0000001500b27308 */ /* 0x000fea0000002400 */
[----:B------:R-:W-:Y:S02]  /*7f30*/  FMUL.FTZ R30, R30, c[0x0][0x320] ;  /* 0x0000c8001e1e7a20 */ /* 0x000fe40000410000 */
[----:B------:R-:W-:Y:S02]  /*7f40*/  FMUL.FTZ R31, R31, c[0x0][0x320] ;  /* 0x0000c8001f1f7a20 */ /* 0x000fe40000410000 */
[----:B------:R-:W-:Y:S01]  /*7f50*/  FMUL.FTZ R28, R28, c[0x0][0x320] ;  /* 0x0000c8001c1c7a20 */ /* 0x000fe20000410000 */
[----:B------:R-:W4:Y:S03]  /*7f60*/  MUFU.TANH R4, R30 ;  /* 0x0000001e00047308 */ /* 0x000f260000002400 */
[----:B------:R-:W-:Y:S02]  /*7f70*/  FMUL.FTZ R35, R35, c[0x0][0x320] ;  /* 0x0000c80023237a20 */ /* 0x000fe40000410000 */
[----:B--2---:R-:W-:Y:S02]  /*7f80*/  FMUL.FTZ R27, R32, c[0x0][0x320] ;  /* 0x0000c800201b7a20 */ /* 0x004fe40000410000 */
[----:B------:R-:W-:Y:S01]  /*7f90*/  FMUL.FTZ R26, R33, c[0x0][0x320] ;  /* 0x0000c800211a7a20 */ /* 0x000fe20000410000 */
[----:B-1----:R-:W3:Y:S02]  /*7fa0*/  LDL R0, [R1+0xa8] ;  /* 0x0000a80001007983 */ /* 0x002ee40000100800 */
[----:B------:R1:W-:Y:S01]  /*7fb0*/  MUFU.TANH R132, R28 ;  /* 0x0000001c00847308 */ /* 0x0003e20000002400 */
[----:B------:R-:W-:Y:S01]  /*7fc0*/  FMUL.FTZ R34, R34, c[0x0][0x320] ;  /* 0x0000c80022227a20 */ /* 0x000fe20000410000 */
[----:B------:R2:W-:Y:S08]  /*7fd0*/  STL [R1+0x64], R3 ;  /* 0x0000640301007387 */ /* 0x0005f00000100800 */
[----:B------:R-:W-:Y:S01]  /*7fe0*/  MUFU.TANH R184, R22 ;  /* 0x0000001600b87308 */ /* 0x000fe20000002400 */
[----:B----4-:R-:W-:Y:S09]  /*7ff0*/  STL [R1+0x58], R4 ;  /* 0x0000580401007387 */ /* 0x010ff20000100800 */
[----:B------:R-:W-:Y:S01]  /*8000*/  MUFU.TANH R183, R23 ;  /* 0x0000001700b77308 */ /* 0x000fe20000002400 */
[----:B-1----:R-:W-:Y:S09]  /*8010*/  FMUL.FTZ R28, R29, c[0x0][0x320] ;  /* 0x0000c8001d1c7a20 */ /* 0x002ff20000410000 */
[----:B--2---:R-:W1:Y:S10]  /*8020*/  MUFU.TANH R3, R31 ;  /* 0x0000001f00037308 */ /* 0x004e740000002400 */
[----:B------:R-:W-:Y:S10]  /*8030*/  MUFU.TANH R177, R24 ;  /* 0x0000001800b17308 */ /* 0x000ff40000002400 */
[----:B------:R-:W-:Y:S01]  /*8040*/  MUFU.TANH R176, R25 ;  /* 0x0000001900b07308 */ /* 0x000fe20000002400 */
[----:B-1----:R1:W-:Y:S09]  /*8050*/  STL [R1+0x60], R3 ;  /* 0x0000600301007387 */ /* 0x0023f20000100800 */
[----:B------:R-:W-:Y:S10]  /*8060*/  MUFU.TANH R28, R28 ;  /* 0x0000001c001c7308 */ /* 0x000ff40000002400 */
[----:B------:R-:W-:Y:S10]  /*8070*/  MUFU.TANH R27, R27 ;  /* 0x0000001b001b7308 */ /* 0x000ff40000002400 */
[----:B-1----:R-:W1:Y:S10]  /*8080*/  MUFU.TANH R3, R35 ;  /* 0x0000002300037308 */ /* 0x002e740000002400 */
[----:B------:R-:W2:Y:S10]  /*8090*/  MUFU.TANH R26, R26 ;  /* 0x0000001a001a7308 */ /* 0x000eb40000002400 */
[----:B------:R4:W2:Y:S01]  /*80a0*/  MUFU.TANH R191, R34 ;  /* 0x0000002200bf7308 */ /* 0x0008a20000002400 */
[----:B-1----:R4:W-:Y:S01]  /*80b0*/  STL [R1+0x5c], R3 ;  /* 0x00005c0301007387 */ /* 0x0029e20000100800 */
[----:B---3--:R-:W-:Y:S11]  /*80c0*/  ISETP.GT.AND P0, PT, R2, R0, PT ;  /* 0x000000000200720c */ /* 0x008ff60003f04270 */
[----:B------:R-:W-:Y:S02]  /*80d0*/  @!UPT UIADD3 URZ, URZ, URZ, URZ ;  /* 0x0000003f3f3ff290 */ /* 0x000fe4000fffe03f */
[----:B------:R-:W-:-:S05]  /*80e0*/  @!P0 BRA `(.L_x_1054) ;  /* 0x000007a000008947 */ /* 0x000fca0003800000 */
[----:B--2-4-:R-:W2:Y:S01]  /*80f0*/  LDL R3, [R1+0xb4] ;  /* 0x0000b40001037983 */ /* 0x014ea20000100800 */
[----:B------:R-:W-:Y:S03]  /*8100*/  IMAD.MOV.U32 R11, RZ, RZ, RZ ;  /* 0x000000ffff0b7224 */ /* 0x000fe600078e00ff */
[----:B------:R-:W3:Y:S04]  /*8110*/  LDL.64 R22, [R1+0xc0] ;  /* 0x0000c00001167983 */ /* 0x000ee80000100a00 */
[----:B------:R-:W4:Y:S04]  /*8120*/  LDL R4, [R1+0xd4] ;  /* 0x0000d40001047983 */ /* 0x000f280000100800 */
[----:B------:R-:W1:Y:S04]  /*8130*/  S2R R13, SR_TID.X ;  /* 0x00000000000d7919 */ /* 0x000e680000002100 */
[----:B------:R-:W5:Y:S04]  /*8140*/  LDL.64 R20, [R1+0xb8] ;  /* 0x0000b80001147983 */ /* 0x000f680000100a00 */
[----:B------:R-:W4:Y:S04]  /*8150*/  LDL R10, [R1+0xd0] ;  /* 0x0000d000010a7983 */ /* 0x000f280000100800 */
[----:B------:R-:W5:Y:S04]  /*8160*/  LDL R9, [R1+0x174] ;  /* 0x0001740001097983 */ /* 0x000f680000100800 */
[----:B------:R-:W5:Y:S04]  /*8170*/  LDL R16, [R1+0x94] ;  /* 0x0000940001107983 */ /* 0x000f680000100800 */
[----:B------:R-:W5:Y:S01]  /*8180*/  LDL R8, [R1+0x178] ;  /* 0x0001780001087983 */ /* 0x000f620000100800 */
[--C-:B-1----:R-:W-:Y:S03]  /*8190*/  SHF.R.S32.HI R0, RZ, 0x1f, R13.reuse ;  /* 0x0000001fff007819 */ /* 0x102fe6000001140d */
[----:B------:R-:W5:Y:S01]  /*81a0*/  LDL R15, [R1+0x98] ;  /* 0x00009800010f7983 */ /* 0x000f620000100800 */
[----:B------:R-:W-:Y:S02]  /*81b0*/  SHF.R.S32.HI R12, RZ, 0x1f, R13 ;  /* 0x0000001fff0c7819 */ /* 0x000fe4000001140d */
[-C--:B------:R-:W-:Y:S01]  /*81c0*/  LEA.HI R0, R0, R13.reuse, RZ, 0x3 ;  /* 0x0000000d00007211 */ /* 0x080fe200078f18ff */
[----:B------:R-:W5:Y:S01]  /*81d0*/  LDL R7, [R1+0x17c] ;  /* 0x00017c0001077983 */ /* 0x000f620000100800 */
[----:B------:R-:W-:Y:S02]  /*81e0*/  LEA.HI R12, R12, R13, RZ, 0x3 ;  /* 0x0000000d0c0c7211 */ /* 0x000fe400078f18ff */
[----:B------:R-:W-:Y:S01]  /*81f0*/  LOP3.LUT R0, R0, 0xfffffff8, RZ, 0xc0, !PT ;  /* 0xfffffff800007812 */ /* 0x000fe200078ec0ff */
[----:B------:R-:W5:Y:S01]  /*8200*/  LDL R14, [R1+0x9c] ;  /* 0x00009c00010e7983 */ /* 0x000f620000100800 */
[----:B------:R-:W-:Y:S03]  /*8210*/  SHF.R.S32.HI R12, RZ, 0x3, R12 ;  /* 0x00000003ff0c7819 */ /* 0x000fe6000001140c */
[----:B------:R-:W-:Y:S01]  /*8220*/  IMAD.IADD R0, R13, 0x1, -R0 ;  /* 0x000000010d007824 */ /* 0x000fe200078e0a00 */
[----:B------:R-:W5:Y:S01]  /*8230*/  LDL R6, [R1+0x180] ;  /* 0x0001800001067983 */ /* 0x000f620000100800 */
[----:B------:R-:W-:Y:S02]  /*8240*/  IMAD.MOV.U32 R13, RZ, RZ, c[0x0][0x2b8] ;  /* 0x0000ae00ff0d7624 */ /* 0x000fe400078e00ff */
[----:B------:R-:W-:Y:S02]  /*8250*/  IMAD R0, R0, 0x20, R12 ;  /* 0x0000002000007824 */ /* 0x000fe400078e020c */
[----:B------:R-:W5:Y:S01]  /*8260*/  LDL R12, [R1+0x88] ;  /* 0x00008800010c7983 */ /* 0x000f620000100800 */
[----:B------:R-:W-:Y:S01]  /*8270*/  ISETP.NE.AND P1, PT, R13, 0x1, PT ;  /* 0x000000010d00780c */ /* 0x000fe20003f25270 */
[----:B--2---:R-:W-:Y:S05]  /*8280*/  IMAD R2, R2, 0x40, R3 ;  /* 0x0000004002027824 */ /* 0x004fea00078e0203 */
[----:B------:R-:W-:Y:S07]  /*8290*/  IADD3 R2, R2, -0x40, R0 ;  /* 0xffffffc002027810 */ /* 0x000fee0007ffe000 */
[----:B------:R-:W-:Y:S04]  /*82a0*/  @P1 IMAD.HI.U32 R3, R2, c[0x0][0x2bc], RZ ;  /* 0x0000af0002031a27 */ /* 0x000fe800078e00ff */
[----:B------:R-:W-:Y:S01]  /*82b0*/  IMAD.MOV.U32 R0, RZ, RZ, R2 ;  /* 0x000000ffff007224 */ /* 0x000fe200078e0002 */
[----:B------:R-:W-:Y:S04]  /*82c0*/  @P1 SHF.R.U32.HI R0, RZ, c[0x0][0x2c0], R3 ;  /* 0x0000b000ff001a19 */ /* 0x000fe80000011603 */
[C---:B---3--:R-:W-:Y:S04]  /*82d0*/  @!P6 IADD3 R3, P0, R0.reuse, R22, RZ ;  /* 0x000000160003e210 */ /* 0x048fe80007f1e0ff */
[----:B----4-:R-:W-:Y:S01]  /*82e0*/  @!P6 LEA.HI.X.SX32 R5, R0, R4, 0x1, P0 ;  /* 0x000000040005e211 */ /* 0x010fe200000f0eff */
[----:B------:R-:W-:Y:S01]  /*82f0*/  IMAD.MOV R0, RZ, RZ, -R0 ;  /* 0x000000ffff007224 */ /* 0x000fe200078e0a00 */
[C---:B------:R-:W-:Y:S03]  /*8300*/  @!P6 LEA R4, P0, R3.reuse, c[0x0][0x2a0], 0x2 ;  /* 0x0000a8000304ea11 */ /* 0x040fe600078010ff */
[----:B------:R-:W-:Y:S01]  /*8310*/  IMAD R13, R0, c[0x0][0x2b8], R2 ;  /* 0x0000ae00000d7a24 */ /* 0x000fe200078e0202 */
[----:B------:R-:W-:Y:S01]  /*8320*/  @!P6 LEA.HI.X R5, R3, c[0x0][0x2a4], R5, 0x2, P0 ;  /* 0x0000a9000305ea11 */ /* 0x000fe200000f1405 */
[C---:B-----5:R-:W-:Y:S01]  /*8330*/  IMAD.SHL.U32 R22, R16.reuse, 0x2, RZ ;  /* 0x0000000210167824 */ /* 0x060fe200078e00ff */
[----:B------:R-:W-:Y:S01]  /*8340*/  SHF.L.U64.HI R17, R16, 0x1, R9 ;  /* 0x0000000110117819 */ /* 0x000fe20000010209 */
[----:B------:R-:W-:Y:S01]  /*8350*/  IMAD.WIDE.U32 R2, R13, c[0x0][0x1e0], RZ ;  /* 0x000078000d027a25 */ /* 0x000fe200078e00ff */
[----:B------:R-:W-:Y:S01]  /*8360*/  SHF.R.S32.HI R0, RZ, 0x1f, R13 ;  /* 0x0000001fff007819 */ /* 0x000fe2000001140d */
[----:B------:R-:W2:Y:S02]  /*8370*/  @!P6 LDG.E R11, [R4.64] ;  /* 0x00000006040be981 */ /* 0x000ea4000c1e1900 */
[C---:B------:R-:W-:Y:S02]  /*8380*/  IMAD.SHL.U32 R21, R15.reuse, 0x2, RZ ;  /* 0x000000020f157824 */ /* 0x040fe400078e00ff */
[----:B------:R1:W-:Y:S01]  /*8390*/  STL [R1+0x8c], R13 ;  /* 0x00008c0d01007387 */ /* 0x0003e20000100800 */
[----:B------:R-:W-:Y:S01]  /*83a0*/  IMAD R0, R0, c[0x0][0x1e0], RZ ;  /* 0x0000780000007a24 */ /* 0x000fe200078e02ff */
[----:B------:R-:W-:Y:S03]  /*83b0*/  SHF.L.U64.HI R16, R15, 0x1, R8 ;  /* 0x000000010f107819 */ /* 0x000fe60000010208 */
[----:B------:R-:W-:Y:S01]  /*83c0*/  IMAD R0, R13, c[0x0][0x1e4], R0 ;  /* 0x000079000d007a24 */ /* 0x000fe200078e0200 */
[----:B------:R-:W-:Y:S03]  /*83d0*/  SHF.L.U64.HI R15, R14, 0x1, R7 ;  /* 0x000000010e0f7819 */ /* 0x000fe60000010207 */
[----:B------:R-:W-:Y:S02]  /*83e0*/  IMAD.IADD R3, R3, 0x1, R0 ;  /* 0x0000000103037824 */ /* 0x000fe400078e0200 */
[----:B------:R-:W-:Y:S01]  /*83f0*/  IMAD.SHL.U32 R19, R12, 0x2, RZ ;  /* 0x000000020c137824 */ /* 0x000fe200078e00ff */
[----:B--2---:R-:W-:Y:S01]  /*8400*/  SHF.R.S32.HI R5, RZ, 0x1f, R11 ;  /* 0x0000001fff057819 */ /* 0x004fe2000001140b */
[----:B------:R2:W-:Y:S01]  /*8410*/  STL [R1+0x84], R11 ;  /* 0x0000840b01007387 */ /* 0x0005e20000100800 */
[----:B------:R-:W-:Y:S04]  /*8420*/  IMAD.WIDE.U32 R2, R11, c[0x0][0x1f0], R2 ;  /* 0x00007c000b027a25 */ /* 0x000fe800078e0002 */
[----:B------:R-:W-:Y:S01]  /*8430*/  IMAD R5, R5, c[0x0][0x1f0], RZ ;  /* 0x00007c0005057a24 */ /* 0x000fe200078e02ff */
[----:B------:R-:W-:Y:S01]  /*8440*/  IADD3 R0, P0, R20, R2, RZ ;  /* 0x0000000214007210 */ /* 0x000fe20007f1e0ff */
[----:B------:R-:W-:Y:S01]  /*8450*/  IMAD.SHL.U32 R20, R14, 0x2, RZ ;  /* 0x000000020e147824 */ /* 0x000fe200078e00ff */
[----:B------:R-:W-:Y:S01]  /*8460*/  SHF.L.U64.HI R14, R12, 0x1, R6 ;  /* 0x000000010c0e7819 */ /* 0x000fe20000010206 */
[----:B------:R-:W-:Y:S05]  /*8470*/  IMAD R5, R11, c[0x0][0x1f4], R5 ;  /* 0x00007d000b057a24 */ /* 0x000fea00078e0205 */
[----:B------:R-:W-:Y:S02]  /*8480*/  IADD3.X R5, R10, R3, R5, P0, !PT ;  /* 0x000000030a057210 */ /* 0x000fe400007fe405 */
[C---:B-1----:R-:W-:Y:S04]  /*8490*/  LEA R13, P0, R0.reuse, c[0x0][0x1c8], 0x1 ;  /* 0x00007200000d7a11 */ /* 0x042fe800078008ff */
[----:B------:R-:W-:Y:S01]  /*84a0*/  LEA.HI.X R5, R0, c[0x0][0x1cc], R5, 0x1, P0 ;  /* 0x0000730000057a11 */ /* 0x000fe200000f0c05 */
[----:B------:R-:W-:-:S06]  /*84b0*/  BRA.DIV ~URZ, `(.L_x_1055) ;  /* 0x0000a2927f007947 */ /* 0x000fcc000b800000 */
[----:B------:R1:W3:Y:S02]  /*84c0*/  SHFL.IDX PT, R4, R5, RZ, 0x181f ;  /* 0x00181fff05047589 */ /* 0x0002e400000e0000 */
.L_x_1088:
[----:B------:R-:W-:-:S05]  /*84d0*/  BRA.DIV ~URZ, `(.L_x_1056) ;  /* 0x0000a2e27f007947 */ /* 0x000fca000b800000 */
[----:B------:R-:W4:Y:S04]  /*84e0*/  LDL R2, [R1+0x88] ;  /* 0x0000880001027983 */ /* 0x000f280000100800 */
[----:B------:R-:W5:Y:S04]  /*84f0*/  LDL R23, [R1+0x54] ;  /* 0x0000540001177983 */ /* 0x000f680000100800 */
[----:B--2---:R-:W2:Y:S04]  /*8500*/  LDL R6, [R1+0x9c] ;  /* 0x00009c0001067983 */ /* 0x004ea80000100800 */
[----:B---3--:R-:W3:Y:S04]  /*8510*/  LDL R25, [R1+0x98] ;  /* 0x0000980001197983 */ /* 0x008ee80000100800 */
[----:B------:R-:W5:Y:S04]  /*8520*/  LDL R24, [R1+0x94] ;  /* 0x0000940001187983 */ /* 0x000f680000100800 */
[----:B------:R-:W1:Y:S01]  /*8530*/  SHFL.IDX PT, R0, R13, RZ, 0x181f ;  /* 0x00181fff0d007589 */ /* 0x000e6200000e0000 */
[----:B----4-:R-:W-:Y:S02]  /*8540*/  ISETP.GE.AND P4, PT, R2, c[0x0][0x1d4], PT ;  /* 0x0000750002007a0c */ /* 0x010fe40003f86270 */
[----:B-1----:R-:W-:Y:S05]  /*8550*/  IADD3 R2, P0, R0, R19, RZ ;  /* 0x0000001300027210 */ /* 0x002fea0007f1e0ff */
[----:B------:R-:W-:Y:S01]  /*8560*/  IMAD.X R3, R4, 0x1, R14, P0 ;  /* 0x0000000104037824 */ /* 0x000fe200000e060e */
[----:B------:R-:W-:Y:S02]  /*8570*/  IADD3 R8, P0, R0, R20, RZ ;  /* 0x0000001400087210 */ /* 0x000fe40007f1e0ff */
[----:B--2---:R-:W-:Y:S02]  /*8580*/  ISETP.GE.AND P3, PT, R6, c[0x0][0x1d4], PT ;  /* 0x0000750006007a0c */ /* 0x004fe40003f66270 */
[----:B---3--:R-:W-:Y:S01]  /*8590*/  ISETP.GE.AND P1, PT, R25, c[0x0][0x1d4], PT ;  /* 0x0000750019007a0c */ /* 0x008fe20003f26270 */
[----:B------:R-:W-:Y:S01]  /*85a0*/  @!PT LDS RZ, [RZ] ;  /* 0x00000000fffff984 */ /* 0x000fe20000000800 */
[----:B------:R-:W-:Y:S01]  /*85b0*/  @!PT LDS RZ, [RZ] ;  /* 0x00000000fffff984 */ /* 0x000fe20000000800 */
[----:B-----5:R1:W-:Y:S01]  /*85c0*/  LDGSTS.E.BYPASS.LTC128B.128 [R23+0x10100], [R2.64], !P4 ;  /* 0x1010000002177fae */ /* 0x0203e2000e101d46 */
[----:B------:R-:W-:Y:S01]  /*85d0*/  IMAD.X R9, R4, 0x1, R15, P0 ;  /* 0x0000000104097824 */ /* 0x000fe200000e060f */
[----:B------:R-:W-:Y:S02]  /*85e0*/  IADD3 R6, P2, R0, R22, RZ ;  /* 0x0000001600067210 */ /* 0x000fe40007f5e0ff */
[----:B------:R-:W-:Y:S02]  /*85f0*/  SEL R12, RZ, 0x10, P3 ;  /* 0x00000010ff0c7807 */ /* 0x000fe40001800000 */
[----:B------:R-:W-:Y:S01]  /*8600*/  SEL R11, RZ, 0x10, P1 ;  /* 0x00000010ff0b7807 */ /* 0x000fe20000800000 */
[----:B------:R-:W-:Y:S03]  /*8610*/  IMAD.X R7, R4, 0x1, R17, P2 ;  /* 0x0000000104077824 */ /* 0x000fe600010e0611 */
[----:B------:R2:W-:Y:S01]  /*8620*/  LDGSTS.E.BYPASS.LTC128B.128 [R23+0x12100], [R8.64], !P3 ;  /* 0x1210000008177fae */ /* 0x0005e2000d901d46 */
[----:B-1----:R-:W-:Y:S03]  /*8630*/  IADD3 R2, P0, R0, R21, RZ ;  /* 0x0000001500027210 */ /* 0x002fe60007f1e0ff */
[----:B------:R-:W1:Y:S02]  /*8640*/  SHFL.IDX PT, R0, R13, 0x1, 0x181f ;  /* 0x00381f000d007f89 */ /* 0x000e6400000e0000 */
[----:B------:R-:W-:Y:S01]  /*8650*/  IMAD.X R3, R4, 0x1, R16, P0 ;  /* 0x0000000104037824 */ /* 0x000fe200000e0610 */
[----:B------:R-:W-:Y:S01]  /*8660*/  ISETP.GE.AND P0, PT, R24, c[0x0][0x1d4], PT ;  /* 0x0000750018007a0c */ /* 0x000fe20003f06270 */
[----:B------:R3:W4:Y:S03]  /*8670*/  SHFL.IDX PT, R4, R5, 0x1, 0x181f ;  /* 0x00381f0005047f89 */ /* 0x00072600000e0000 */
[----:B------:R-:W-:Y:S01]  /*8680*/  SEL R10, RZ, 0x10, P0 ;  /* 0x00000010ff0a7807 */ /* 0x000fe20000000000 */
[----:B------:R2:W-:Y:S08]  /*8690*/  LDGSTS.E.BYPASS.LTC128B.128 [R23+0x14100], [R2.64], !P1 ;  /* 0x1410000002177fae */ /* 0x0005f0000c901d46 */
[----:B------:R2:W-:Y:S01]  /*86a0*/  LDGSTS.E.BYPASS.LTC128B.128 [R23+0x16100], [R6.64], !P0 ;  /* 0x1610000006177fae */ /* 0x0005e2000c101d46 */
[----:B---3--:R-:W-:Y:S04]  /*86b0*/  SEL R5, RZ, 0x10, P4 ;  /* 0x00000010ff057807 */ /* 0x008fe80002000000 */
.L_x_1089:
[C---:B-1----:R-:W-:Y:S01]  /*86c0*/  ISETP.NE.U32.AND P2, PT, R5.reuse, RZ, PT ;  /* 0x000000ff0500720c */ /* 0x042fe20003f45070 */
[----:B------:R-:W3:Y:S01]  /*86d0*/  LDL R13, [R1+0x54] ;  /* 0x00005400010d7983 */ /* 0x000ee20000100800 */
[----:B------:R-:W-:Y:S02]  /*86e0*/  IADD3 R5, -R5, 0x10, RZ ;  /* 0x0000001005057810 */ /* 0x000fe40007ffe1ff */
[----:B--2---:R-:W-:Y:S02]  /*86f0*/  IADD3 R6, -R11, 0x10, RZ ;  /* 0x000000100b067810 */ /* 0x004fe40007ffe1ff */
[----:B------:R-:W-:Y:S02]  /*8700*/  LOP3.LUT R5, R5, 0xf, RZ, 0xc0, !PT ;  /* 0x0000000f05057812 */ /* 0x000fe400078ec0ff */
[----:B------:R-:W-:Y:S02]  /*8710*/  IADD3 R8, -R12, 0x10, RZ ;  /* 0x000000100c087810 */ /* 0x000fe40007ffe1ff */
[----:B------:R-:W-:Y:S02]  /*8720*/  IADD3 R2, P1, P0, R5, R0, R19 ;  /* 0x0000000005027210 */ /* 0x000fe4000783e013 */
[----:B------:R-:W-:Y:S02]  /*8730*/  LOP3.LUT R6, R6, 0xf, RZ, 0xc0, !PT ;  /* 0x0000000f06067812 */ /* 0x000fe400078ec0ff */
[----:B----4-:R-:W-:Y:S02]  /*8740*/  IADD3.X R3, RZ, R4, R14, P1, P0 ;  /* 0x00000004ff037210 */ /* 0x010fe40000fe040e */
[----:B------:R-:W-:Y:S04]  /*8750*/  LOP3.LUT R8, R8, 0xf, RZ, 0xc0, !PT ;  /* 0x0000000f08087812 */ /* 0x000fe800078ec0ff */
[----:B------:R-:W-:Y:S04]  /*8760*/  IADD3 R8, P1, P0, R8, R0, R20 ;  /* 0x0000000008087210 */ /* 0x000fe8000783e014 */
[----:B------:R-:W-:Y:S01]  /*8770*/  IADD3.X R9, RZ, R4, R15, P1, P0 ;  /* 0x00000004ff097210 */ /* 0x000fe20000fe040f */
[----:B------:R-:W-:Y:S01]  /*8780*/  @!PT LDS RZ, [RZ] ;  /* 0x00000000fffff984 */ /* 0x000fe20000000800 */
[----:B------:R-:W-:Y:S01]  /*8790*/  @!PT LDS RZ, [RZ] ;  /* 0x00000000fffff984 */ /* 0x000fe20000000800 */
[----:B------:R-:W-:Y:S01]  /*87a0*/  @!PT LDS RZ, [RZ] ;  /* 0x00000000fffff984 */ /* 0x000fe20000000800 */
[----:B---3--:R1:W-:Y:S01]  /*87b0*/  LDGSTS.E.BYPASS.LTC128B.128.ZFILL [R13+0x11100], [R2.64], P2 ;  /* 0x11100000020d7fae */ /* 0x0083e20009141d46 */
        /* <DEDUP_REMOVED lines=8> */
[----:B------:R-:W-:Y:S04]  /*8840*/  IADD3 R2, P1, P0, R2, R0, R22 ;  /* 0x0000000002027210 */ /* 0x000fe8000783e016 */
[----:B------:R-:W-:Y:S02]  /*8850*/  IADD3.X R3, RZ, R4, R17, P1, P0 ;  /* 0x00000004ff037210 */ /* 0x000fe40000fe0411 */
[----:B------:R-:W-:Y:S11]  /*8860*/  ISETP.NE.U32.AND P0, PT, R10, RZ, PT ;  /* 0x000000ff0a00720c */ /* 0x000ff60003f05070 */
[----:B------:R-:W-:Y:S02]  /*8870*/  @!UPT UIADD3 URZ, URZ, URZ, URZ ;  /* 0x0000003f3f3ff290 */ /* 0x000fe4000fffe03f */
[----:B------:R2:W-:Y:S02]  /*8880*/  LDGSTS.E.BYPASS.LTC128B.128.ZFILL [R13+0x17100], [R2.64], P0 ;  /* 0x17100000020d7fae */ /* 0x0005e40008141d46 */
.L_x_1054:
[----:B--2-4-:R-:W-:Y:S05]  /*8890*/  BSYNC B0 ;  /* 0x0000000000007941 */ /* 0x014fea0003800000 */
.L_x_1053:
[----:B------:R-:W2:Y:S01]  /*88a0*/  LDL R4, [R1+0xac] ;  /* 0x0000ac0001047983 */ /* 0x000ea20000100800 */
[----:B------:R-:W-:Y:S02]  /*88b0*/  IMAD.MOV.U32 R0, RZ, RZ, c[0x0][0x2c4] ;  /* 0x0000b100ff007624 */ /* 0x000fe400078e00ff */
[----:B------:R-:W-:Y:S01]  /*88c0*/  IMAD.MOV.U32 R5, RZ, RZ, 0x1 ;  /* 0x00000001ff057424 */ /* 0x000fe200078e00ff */
[----:B------:R-:W3:Y:S02]  /*88d0*/  LDL R3, [R1+0x90] ;  /* 0x0000900001037983 */ /* 0x000ee40000100800 */
[----:B------:R-:W-:Y:S02]  /*88e0*/  ISETP.NE.AND P0, PT, R0, 0x1, PT ;  /* 0x000000010000780c */ /* 0x000fe40003f05270 */
[----:B------:R-:W4:Y:S04]  /*88f0*/  LDL R2, [R1+0xdc] ;  /* 0x0000dc0001027983 */ /* 0x000f280000100800 */
[----:B------:R-:W0:Y:S07]  /*8900*/  LDGDEPBAR ;  /* 0x00000000000079af */ /* 0x000e2e0000000000 */
[----:B--2---:R-:W-:Y:S04]  /*8910*/  @P0 IMAD.HI.U32 R0, R4, c[0x0][0x2c8], RZ ;  /* 0x0000b20004000a27 */ /* 0x004fe800078e00ff */
[----:B---3--:R-:W-:Y:S01]  /*8920*/  IMAD R5, R3, -0x40, R5 ;  /* 0xffffffc003057824 */ /* 0x008fe200078e0205 */
[----:B------:R-:W-:Y:S02]  /*8930*/  @P0 SHF.R.U32.HI R4, RZ, c[0x0][0x2cc], R0 ;  /* 0x0000b300ff040a19 */ /* 0x000fe40000011600 */
[----:B------:R-:W-:Y:S02]  /*8940*/  MOV R0, c[0x0][0x2ac] ;  /* 0x0000ab0000007a02 */ /* 0x000fe40000000f00 */
[----:B----4-:R-:W-:Y:S05]  /*8950*/  IADD3 R5, -R2, R5, RZ ;  /* 0x0000000502057210 */ /* 0x010fea0007ffe1ff */
[----:B------:R-:W-:Y:S05]  /*8960*/  IMAD R5, R0, c[0x0][0x1d0], R5 ;  /* 0x0000740000057a24 */ /* 0x000fea00078e0205 */
[----:B------:R-:W-:Y:S01]  /*8970*/  IADD3 R5, R5, -c[0x0][0x168], RZ ;  /* 0x80005a0005057a10 */ /* 0x000fe20007ffe0ff */
[----:B------:R-:W-:-:S05]  /*8980*/  BRA.DIV ~URZ, `(.L_x_1057) ;  /* 0x0000a1027f007947 */ /* 0x000fca000b800000 */
[----:B------:R1:W2:Y:S02]  /*8990*/  SHFL.IDX PT, R0, R4, RZ, 0x1c1f ;  /* 0x001c1fff04007589 */ /* 0x0002a400000e0000 */
.L_x_1090:
[----:B------:R-:W3:Y:S01]  /*89a0*/  LDL.LU R3, [R1+0x70] ;  /* 0x0000700001037983 */ /* 0x000ee20000300800 */
[----:B--2---:R-:W-:Y:S03]  /*89b0*/  IMAD.IADD R0, R5, 0x1, R0 ;  /* 0x0000000105007824 */ /* 0x004fe600078e0200 */
[----:B------:R-:W2:Y:S02]  /*89c0*/  LDL.LU R2, [R1+0x6c] ;  /* 0x00006c0001027983 */ /* 0x000ea40000300800 */
[C---:B------:R-:W-:Y:S02]  /*89d0*/  ISETP.GT.AND P0, PT, R0.reuse, RZ, PT ;  /* 0x000000ff0000720c */ /* 0x040fe40003f04270 */
[C---:B------:R-:W-:Y:S02]  /*89e0*/  ISETP.GT.AND P2, PT, R0.reuse, 0x1, PT ;  /* 0x000000010000780c */ /* 0x040fe40003f44270 */
[C---:B------:R-:W-:Y:S02]  /*89f0*/  ISETP.GT.AND P3, PT, R0.reuse, 0x8, PT ;  /* 0x000000080000780c */ /* 0x040fe40003f64270 */
[C---:B------:R-:W-:Y:S02]  /*8a00*/  ISETP.GT.AND P4, PT, R0.reuse, 0x9, PT ;  /* 0x000000090000780c */ /* 0x040fe40003f84270 */
[----:B------:R-:W-:Y:S02]  /*8a10*/  ISETP.GT.AND P1, PT, R0, 0x10, PT ;  /* 0x000000100000780c */ /* 0x000fe40003f24270 */
[----:B------:R-:W-:Y:S02]  /*8a20*/  FSEL R24, R190, -INF , P3 ;  /* 0xff800000be187808 */ /* 0x000fe40001800000 */
[C---:B------:R-:W-:Y:S02]  /*8a30*/  ISETP.GT.AND P3, PT, R0.reuse, 0x18, PT ;  /* 0x000000180000780c */ /* 0x040fe40003f64270 */
[----:B------:R-:W-:Y:S02]  /*8a40*/  FSEL R23, R189, -INF , P4 ;  /* 0xff800000bd177808 */ /* 0x000fe40002000000 */
[----:B------:R-:W-:Y:S02]  /*8a50*/  ISETP.GT.AND P4, PT, R0, 0x19, PT ;  /* 0x000000190000780c */ /* 0x000fe40003f84270 */
[----:B------:R-:W-:Y:S02]  /*8a60*/  FSEL R22, R186, -INF , P1 ;  /* 0xff800000ba167808 */ /* 0x000fe40000800000 */
[----:B------:R-:W-:Y:S02]  /*8a70*/  ISETP.GT.AND P1, PT, R0, 0x21, PT ;  /* 0x000000210000780c */ /* 0x000fe40003f24270 */
[----:B------:R-:W-:Y:S02]  /*8a80*/  FSEL R20, R182, -INF , P3 ;  /* 0xff800000b6147808 */ /* 0x000fe40001800000 */
[----:B------:R-:W-:Y:S02]  /*8a90*/  FSEL R19, R181, -INF , P4 ;  /* 0xff800000b5137808 */ /* 0x000fe40002000000 */
[C---:B------:R-:W-:Y:S02]  /*8aa0*/  ISETP.GT.AND P4, PT, R0.reuse, 0x29, PT ;  /* 0x000000290000780c */ /* 0x040fe40003f84270 */
[----:B------:R-:W-:Y:S02]  /*8ab0*/  ISETP.GT.AND P3, PT, R0, 0x30, PT ;  /* 0x000000300000780c */ /* 0x000fe40003f64270 */
[----:B------:R-:W-:Y:S02]  /*8ac0*/  FSEL R17, R178, -INF , P1 ;  /* 0xff800000b2117808 */ /* 0x000fe40000800000 */
[----:B------:R-:W-:Y:S02]  /*8ad0*/  ISETP.GT.AND P1, PT, R0, 0x38, PT ;  /* 0x000000380000780c */ /* 0x000fe40003f24270 */
[----:B------:R-:W-:Y:S02]  /*8ae0*/  FSEL R15, R176, -INF , P4 ;  /* 0xff800000b00f7808 */ /* 0x000fe40002000000 */
[----:B------:R-:W-:Y:S02]  /*8af0*/  FSEL R14, R132, -INF , P3 ;  /* 0xff800000840e7808 */ /* 0x000fe40001800000 */
[----:B------:R-:W-:Y:S02]  /*8b00*/  FSEL R12, R27, -INF , P1 ;  /* 0xff8000001b0c7808 */ /* 0x000fe40000800000 */
[----:B---3--:R-:W-:Y:S02]  /*8b10*/  FSEL R6, R3, -INF , P0 ;  /* 0xff80000003067808 */ /* 0x008fe40000000000 */
[----:B------:R-:W-:Y:S02]  /*8b20*/  ISETP.GT.AND P0, PT, R0, 0x11, PT ;  /* 0x000000110000780c */ /* 0x000fe40003f04270 */
[----:B--2---:R-:W-:Y:S02]  /*8b30*/  FSEL R25, R2, -INF , P2 ;  /* 0xff80000002197808 */ /* 0x004fe40001000000 */
[C---:B------:R-:W-:Y:S02]  /*8b40*/  ISETP.GT.AND P2, PT, R0.reuse, 0x20, PT ;  /* 0x000000200000780c */ /* 0x040fe40003f44270 */
[----:B------:R-:W-:Y:S02]  /*8b50*/  FSEL R21, R185, -INF , P0 ;  /* 0xff800000b9157808 */ /* 0x000fe40000000000 */
[----:B------:R-:W-:Y:S02]  /*8b60*/  ISETP.GT.AND P0, PT, R0, 0x28, PT ;  /* 0x000000280000780c */ /* 0x000fe40003f04270 */
[----:B------:R-:W-:Y:S02]  /*8b70*/  FSEL R18, R18, -INF , P2 ;  /* 0xff80000012127808 */ /* 0x000fe40001000000 */
[C---:B------:R-:W-:Y:S02]  /*8b80*/  ISETP.GT.AND P2, PT, R0.reuse, 0x31, PT ;  /* 0x000000310000780c */ /* 0x040fe40003f44270 */
[----:B------:R-:W-:Y:S02]  /*8b90*/  FSEL R16, R177, -INF , P0 ;  /* 0xff800000b1107808 */ /* 0x000fe40000000000 */
[----:B------:R-:W-:Y:S02]  /*8ba0*/  ISETP.GT.AND P0, PT, R0, 0x39, PT ;  /* 0x000000390000780c */ /* 0x000fe40003f04270 */
[----:B------:R-:W-:Y:S02]  /*8bb0*/  FSEL R13, R28, -INF , P2 ;  /* 0xff8000001c0d7808 */ /* 0x000fe40001000000 */
[----:B------:R-:W-:Y:S01]  /*8bc0*/  FSEL R11, R26, -INF , P0 ;  /* 0xff8000001a0b7808 */ /* 0x000fe20000000000 */
[----:B------:R-:W-:-:S05]  /*8bd0*/  BRA.DIV ~URZ, `(.L_x_1058) ;  /* 0x00009f127f007947 */ /* 0x000fca000b800000 */
[----:B------:R-:W2:Y:S04]  /*8be0*/  LDL.LU R182, [R1+0x80] ;  /* 0x0000800001b67983 */ /* 0x000ea80000300800 */
[----:B------:R-:W3:Y:S04]  /*8bf0*/  LDL.LU R181, [R1+0x7c] ;  /* 0x00007c0001b57983 */ /* 0x000ee80000300800 */
[----:B------:R-:W4:Y:S04]  /*8c00*/  LDL.LU R178, [R1+0x78] ;  /* 0x0000780001b27983 */ /* 0x000f280000300800 */
[----:B------:R-:W5:Y:S04]  /*8c10*/  LDL.LU R176, [R1+0x74] ;  /* 0x0000740001b07983 */ /* 0x000f680000300800 */
[----:B------:R-:W5:Y:S04]  /*8c20*/  LDL.LU R3, [R1+0x68] ;  /* 0x0000680001037983 */ /* 0x000f680000300800 */
[----:B------:R-:W5:Y:S04]  /*8c30*/  LDL.LU R2, [R1+0x64] ;  /* 0x0000640001027983 */ /* 0x000f680000300800 */
[----:B------:R1:W1:Y:S04]  /*8c40*/  SHFL.IDX PT, R0, R4, 0x1, 0x1c1f ;  /* 0x003c1f0004007f89 */ /* 0x00026800000e0000 */
[----:B------:R-:W5:Y:S04]  /*8c50*/  LDL.LU R7, [R1+0x58] ;  /* 0x0000580001077983 */ /* 0x000f680000300800 */
[----:B-1----:R-:W5:Y:S01]  /*8c60*/  LDL.LU R4, [R1+0x60] ;  /* 0x0000600001047983 */ /* 0x002f620000300800 */
[----:B------:R-:W-:Y:S05]  /*8c70*/  IMAD.IADD R0, R5, 0x1, R0 ;  /* 0x0000000105007824 */ /* 0x000fea00078e0200 */
[C---:B------:R-:W-:Y:S02]  /*8c80*/  ISETP.GT.AND P1, PT, R0.reuse, 0x10, PT ;  /* 0x000000100000780c */ /* 0x040fe40003f24270 */
[C---:B------:R-:W-:Y:S02]  /*8c90*/  ISETP.GT.AND P0, PT, R0.reuse, RZ, PT ;  /* 0x000000ff0000720c */ /* 0x040fe40003f04270 */
[C---:B------:R-:W-:Y:S02]  /*8ca0*/  ISETP.GT.AND P2, PT, R0.reuse, 0x1, PT ;  /* 0x000000010000780c */ /* 0x040fe40003f44270 */
[C---:B------:R-:W-:Y:S02]  /*8cb0*/  ISETP.GT.AND P3, PT, R0.reuse, 0x8, PT ;  /* 0x000000080000780c */ /* 0x040fe40003f64270 */
[----:B------:R-:W-:Y:S02]  /*8cc0*/  ISETP.GT.AND P4, PT, R0, 0x9, PT ;  /* 0x000000090000780c */ /* 0x000fe40003f84270 */
[----:B--2---:R-:W-:Y:S02]  /*8cd0*/  FSEL R5, R182, -INF , P0 ;  /* 0xff800000b6057808 */ /* 0x004fe40000000000 */
[C---:B------:R-:W-:Y:S02]  /*8ce0*/  ISETP.GT.AND P0, PT, R0.reuse, 0x11, PT ;  /* 0x000000110000780c */ /* 0x040fe40003f04270 */
[----:B---3--:R-:W-:Y:S02]  /*8cf0*/  FSEL R177, R181, -INF , P2 ;  /* 0xff800000b5b17808 */ /* 0x008fe40001000000 */
[----:B------:R-:W-:Y:S02]  /*8d00*/  ISETP.GT.AND P2, PT, R0, 0x20, PT ;  /* 0x000000200000780c */ /* 0x000fe40003f44270 */
[----:B----4-:R-:W-:Y:S02]  /*8d10*/  FSEL R35, R178, -INF , P3 ;  /* 0xff800000b2237808 */ /* 0x010fe40001800000 */
[----:B------:R-:W-:Y:S02]  /*8d20*/  ISETP.GT.AND P3, PT, R0, 0x18, PT ;  /* 0x000000180000780c */ /* 0x000fe40003f64270 */
[----:B-----5:R-:W-:Y:S02]  /*8d30*/  FSEL R34, R176, -INF , P4 ;  /* 0xff800000b0227808 */ /* 0x020fe40002000000 */
[C---:B------:R-:W-:Y:S02]  /*8d40*/  ISETP.GT.AND P4, PT, R0.reuse, 0x19, PT ;  /* 0x000000190000780c */ /* 0x040fe40003f84270 */
[----:B------:R-:W-:Y:S02]  /*8d50*/  FSEL R33, R3, -INF , P1 ;  /* 0xff80000003217808 */ /* 0x000fe40000800000 */
[----:B------:R-:W-:Y:S01]  /*8d60*/  ISETP.GT.AND P1, PT, R0, 0x21, PT ;  /* 0x000000210000780c */ /* 0x000fe20003f24270 */
[----:B------:R-:W2:Y:S01]  /*8d70*/  LDL.LU R3, [R1+0x5c] ;  /* 0x00005c0001037983 */ /* 0x000ea20000300800 */
[----:B------:R-:W-:Y:S02]  /*8d80*/  FSEL R32, R2, -INF , P0 ;  /* 0xff80000002207808 */ /* 0x000fe40000000000 */
[----:B------:R-:W-:Y:S02]  /*8d90*/  ISETP.GT.AND P0, PT, R0, 0x28, PT ;  /* 0x000000280000780c */ /* 0x000fe40003f04270 */
[----:B------:R-:W-:Y:S02]  /*8da0*/  FSEL R31, R188, -INF , P3 ;  /* 0xff800000bc1f7808 */ /* 0x000fe40001800000 */
[----:B------:R-:W-:Y:S02]  /*8db0*/  FSEL R30, R187, -INF , P4 ;  /* 0xff800000bb1e7808 */ /* 0x000fe40002000000 */
[----:B------:R-:W-:Y:S02]  /*8dc0*/  ISETP.GT.AND P4, PT, R0, 0x29, PT ;  /* 0x000000290000780c */ /* 0x000fe40003f84270 */
[----:B------:R-:W-:Y:S02]  /*8dd0*/  FSEL R29, R184, -INF , P2 ;  /* 0xff800000b81d7808 */ /* 0x000fe40001000000 */
[C---:B------:R-:W-:Y:S02]  /*8de0*/  ISETP.GT.AND P3, PT, R0.reuse, 0x30, PT ;  /* 0x000000300000780c */ /* 0x040fe40003f64270 */
[----:B------:R-:W-:Y:S02]  /*8df0*/  FSEL R28, R183, -INF , P1 ;  /* 0xff800000b71c7808 */ /* 0x000fe40000800000 */
[----:B------:R-:W-:Y:S02]  /*8e00*/  ISETP.GT.AND P2, PT, R0, 0x31, PT ;  /* 0x000000310000780c */ /* 0x000fe40003f44270 */
[----:B------:R-:W-:Y:S02]  /*8e10*/  FSEL R27, R180, -INF , P0 ;  /* 0xff800000b41b7808 */ /* 0x000fe40000000000 */
[C---:B------:R-:W-:Y:S02]  /*8e20*/  ISETP.GT.AND P1, PT, R0.reuse, 0x38, PT ;  /* 0x000000380000780c */ /* 0x040fe40003f24270 */
[----:B------:R-:W-:Y:S02]  /*8e30*/  ISETP.GT.AND P0, PT, R0, 0x39, PT ;  /* 0x000000390000780c */ /* 0x000fe40003f04270 */
[----:B------:R-:W-:Y:S02]  /*8e40*/  FMNMX.FTZ R0, R6, R133, !PT ;  /* 0x0000008506007209 */ /* 0x000fe40007810000 */
[----:B------:R-:W-:Y:S02]  /*8e50*/  FSEL R26, R179, -INF , P4 ;  /* 0xff800000b31a7808 */ /* 0x000fe40002000000 */
[----:B------:R-:W-:Y:S02]  /*8e60*/  FMNMX.FTZ R0, R25, R0, !PT ;  /* 0x0000000019007209 */ /* 0x000fe40007810000 */
[----:B------:R-:W-:Y:S02]  /*8e70*/  FSEL R10, R7, -INF , P3 ;  /* 0xff800000070a7808 */ /* 0x000fe40001800000 */
[----:B------:R-:W-:Y:S02]  /*8e80*/  FMNMX.FTZ R0, R24, R0, !PT ;  /* 0x0000000018007209 */ /* 0x000fe40007810000 */
[----:B------:R-:W-:Y:S02]  /*8e90*/  FSEL R9, R4, -INF , P2 ;  /* 0xff80000004097808 */ /* 0x000fe40001000000 */
[----:B------:R-:W-:Y:S02]  /*8ea0*/  FMNMX.FTZ R0, R23, R0, !PT ;  /* 0x0000000017007209 */ /* 0x000fe40007810000 */
[----:B------:R-:W-:Y:S02]  /*8eb0*/  FSEL R8, R191, -INF , P1 ;  /* 0xff800000bf087808 */ /* 0x000fe40000800000 */
        /* <DEDUP_REMOVED lines=13> */
[----:B-1----:R-:W-:Y:S05]  /*8f90*/  FMNMX.FTZ R0, R2, R0, !PT ;  /* 0x0000000002007209 */ /* 0x002fea0007810000 */
[----:B------:R-:W1:Y:S02]  /*8fa0*/  SHFL.BFLY PT, R132, R0, 0x1, 0x1f ;  /* 0x0c201f0000847f89 */ /* 0x000e6400000e0000 */
[----:B-1----:R-:W-:Y:S02]  /*8fb0*/  FMNMX.FTZ R132, R0, R132, !PT ;  /* 0x0000008400847209 */ /* 0x002fe40007810000 */
        /* <DEDUP_REMOVED lines=15> */
[----:B--2---:R-:W-:Y:S04]  /*90b0*/  FSEL R7, R3, -INF , P0 ;  /* 0xff80000003077808 */ /* 0x004fe80000000000 */
[----:B------:R-:W-:Y:S05]  /*90c0*/  FMNMX.FTZ R4, R7, R4, !PT ;  /* 0x0000000407047209 */ /* 0x000fea0007810000 */
[----:B------:R-:W1:Y:S02]  /*90d0*/  SHFL.BFLY PT, R0, R4, 0x2, 0x1f ;  /* 0x0c401f0004007f89 */ /* 0x000e6400000e0000 */
[----:B-1----:R-:W-:Y:S05]  /*90e0*/  FMNMX.FTZ R4, R4, R0, !PT ;  /* 0x0000000004047209 */ /* 0x002fea0007810000 */
[----:B------:R1:W2:Y:S02]  /*90f0*/  SHFL.BFLY PT, R0, R4, 0x1, 0x1f ;  /* 0x0c201f0004007f89 */ /* 0x0002a400000e0000 */
.L_x_1091:
[----:B------:R-:W3:Y:S01]  /*9100*/  LDL.LU R178, [R1+0xa4] ;  /* 0x0000a40001b27983 */ /* 0x000ee20000300800 */
[C---:B------:R-:W-:Y:S01]  /*9110*/  FSETP.NEU.FTZ.AND P0, PT, R132.reuse, -INF , PT ;  /* 0xff8000008400780b */ /* 0x040fe20003f1d000 */
[----:B------:R-:W-:Y:S01]  /*9120*/  FMUL.FTZ R2, R132, c[0x0][0x2d0] ;  /* 0x0000b40084027a20 */ /* 0x000fe20000410000 */
[----:B--2---:R-:W-:Y:S01]  /*9130*/  FMNMX.FTZ R3, R0, R4, !PT ;  /* 0x0000000400037209 */ /* 0x004fe20007810000 */
[----:B------:R-:W-:Y:S01]  /*9140*/  WARPSYNC 0xffffffff ;  /* 0xffffffff00007948 */ /* 0x000fe20003800000 */
[----:B------:R-:W-:Y:S02]  /*9150*/  FSEL R0, R132, RZ, P0 ;  /* 0x000000ff84007208 */ /* 0x000fe40000000000 */
[----:B------:R-:W-:Y:S01]  /*9160*/  FSEL R2, R2, RZ, P0 ;  /* 0x000000ff02027208 */ /* 0x000fe20000000000 */
[C---:B-1----:R-:W-:Y:S01]  /*9170*/  FMUL.FTZ R4, R3.reuse, c[0x0][0x2d0] ;  /* 0x0000b40003047a20 */ /* 0x042fe20000410000 */
[----:B------:R-:W-:Y:S01]  /*9180*/  FSETP.NEU.FTZ.AND P0, PT, R3, -INF , PT ;  /* 0xff8000000300780b */ /* 0x000fe20003f1d000 */
[----:B------:R-:W-:Y:S02]  /*9190*/  FADD.FTZ R0, -R0, R133 ;  /* 0x0000008500007221 */ /* 0x000fe40000010100 */
[--C-:B------:R-:W-:Y:S01]  /*91a0*/  FFMA.FTZ R6, R6, c[0x0][0x2d0], -R2.reuse ;  /* 0x0000b40006067a23 */ /* 0x100fe20000010802 */
[----:B------:R-:W-:Y:S01]  /*91b0*/  FSEL R4, R4, RZ, P0 ;  /* 0x000000ff04047208 */ /* 0x000fe20000000000 */
[----:B------:R-:W-:Y:S02]  /*91c0*/  FMUL.FTZ R0, R0, c[0x0][0x2d0] ;  /* 0x0000b40000007a20 */ /* 0x000fe40000410000 */
[----:B------:R-:W-:Y:S01]  /*91d0*/  FFMA.FTZ R25, R25, c[0x0][0x2d0], -R2 ;  /* 0x0000b40019197a23 */ /* 0x000fe20000010802 */
[----:B------:R-:W-:Y:S01]  /*91e0*/  MUFU.EX2 R176, R6 ;  /* 0x0000000600b07308 */ /* 0x000fe20000000800 */
[----:B------:R-:W-:Y:S02]  /*91f0*/  FFMA.FTZ R181, R32, c[0x0][0x2d0], -R4 ;  /* 0x0000b40020b57a23 */ /* 0x000fe40000010804 */
        /* <DEDUP_REMOVED lines=8> */
[--C-:B------:R-:W-:Y:S02]  /*9280*/  FFMA.FTZ R17, R17, c[0x0][0x2d0], -R2.reuse ;  /* 0x0000b40011117a23 */ /* 0x100fe40000010802 */
[--C-:B------:R-:W-:Y:S01]  /*9290*/  FFMA.FTZ R16, R16, c[0x0][0x2d0], -R2.reuse ;  /* 0x0000b40010107a23 */ /* 0x100fe20000010802 */
[----:B------:R-:W1:Y:S01]  /*92a0*/  MUFU.EX2 R25, R25 ;  /* 0x0000001900197308 */ /* 0x000e620000000800 */
[--C-:B------:R-:W-:Y:S02]  /*92b0*/  FFMA.FTZ R15, R15, c[0x0][0x2d0], -R2.reuse ;  /* 0x0000b4000f0f7a23 */ /* 0x100fe40000010802 */
[--C-:B------:R-:W-:Y:S02]  /*92c0*/  FFMA.FTZ R19, R12, c[0x0][0x2d0], -R2.reuse ;  /* 0x0000b4000c137a23 */ /* 0x100fe40000010802 */
[--C-:B------:R-:W-:Y:S02]  /*92d0*/  FFMA.FTZ R11, R11, c[0x0][0x2d0], -R2.reuse ;  /* 0x0000b4000b0b7a23 */ /* 0x100fe40000010802 */
[--C-:B------:R-:W-:Y:S02]  /*92e0*/  FFMA.FTZ R24, R24, c[0x0][0x2d0], -R2.reuse ;  /* 0x0000b40018187a23 */ /* 0x100fe40000010802 */
[----:B------:R-:W-:Y:S01]  /*92f0*/  FFMA.FTZ R18, R18, c[0x0][0x2d0], -R2 ;  /* 0x0000b40012127a23 */ /* 0x000fe20000010802 */
[----:B------:R-:W-:Y:S01]  /*9300*/  MUFU.EX2 R23, R23 ;  /* 0x0000001700177308 */ /* 0x000fe20000000800 */
[--C-:B------:R-:W-:Y:S02]  /*9310*/  FFMA.FTZ R10, R10, c[0x0][0x2d0], -R4.reuse ;  /* 0x0000b4000a0a7a23 */ /* 0x100fe40000010804 */
[--C-:B------:R-:W-:Y:S01]  /*9320*/  FFMA.FTZ R133, R35, c[0x0][0x2d0], -R4.reuse ;  /* 0x0000b40023857a23 */ /* 0x100fe20000010804 */
[----:B------:R-:W-:Y:S01]  /*9330*/  MOV R35, R15 ;  /* 0x0000000f00237202 */ /* 0x000fe20000000f00 */
[--C-:B------:R-:W-:Y:S02]  /*9340*/  FFMA.FTZ R15, R9, c[0x0][0x2d0], -R4.reuse ;  /* 0x0000b400090f7a23 */ /* 0x100fe40000010804 */
[--C-:B------:R-:W-:Y:S02]  /*9350*/  FFMA.FTZ R5, R5, c[0x0][0x2d0], -R4.reuse ;  /* 0x0000b40005057a23 */ /* 0x100fe40000010804 */
[--C-:B------:R-:W-:Y:S01]  /*9360*/  FFMA.FTZ R182, R33, c[0x0][0x2d0], -R4.reuse ;  /* 0x0000b40021b67a23 */ /* 0x100fe20000010804 */
[----:B------:R-:W2:Y:S01]  /*9370*/  MUFU.EX2 R24, R24 ;  /* 0x0000001800187308 */ /* 0x000ea20000000800 */
[----:B------:R-:W-:Y:S01]  /*9380*/  MOV R33, R17 ;  /* 0x0000001100217202 */ /* 0x000fe20000000f00 */
[--C-:B------:R-:W-:Y:S02]  /*9390*/  FFMA.FTZ R177, R177, c[0x0][0x2d0], -R4.reuse ;  /* 0x0000b400b1b17a23 */ /* 0x100fe40000010804 */
[--C-:B------:R-:W-:Y:S02]  /*93a0*/  FFMA.FTZ R183, R31, c[0x0][0x2d0], -R4.reuse ;  /* 0x0000b4001fb77a23 */ /* 0x100fe40000010804 */
[--C-:B------:R-:W-:Y:S02]  /*93b0*/  FFMA.FTZ R184, R30, c[0x0][0x2d0], -R4.reuse ;  /* 0x0000b4001eb87a23 */ /* 0x100fe40000010804 */
[--C-:B------:R-:W-:Y:S02]  /*93c0*/  FFMA.FTZ R191, R27, c[0x0][0x2d0], -R4.reuse ;  /* 0x0000b4001bbf7a23 */ /* 0x100fe40000010804 */
[----:B------:R4:W-:Y:S01]  /*93d0*/  MUFU.EX2 R179, R5 ;  /* 0x0000000500b37308 */ /* 0x0009e20000000800 */
[--C-:B------:R-:W-:Y:S02]  /*93e0*/  FFMA.FTZ R26, R26, c[0x0][0x2d0], -R4.reuse ;  /* 0x0000b4001a1a7a23 */ /* 0x100fe40000010804 */
[--C-:B------:R-:W-:Y:S02]  /*93f0*/  FFMA.FTZ R190, R29, c[0x0][0x2d0], -R4.reuse ;  /* 0x0000b4001dbe7a23 */ /* 0x100fe40000010804 */
[--C-:B------:R-:W-:Y:S02]  /*9400*/  FFMA.FTZ R189, R28, c[0x0][0x2d0], -R4.reuse ;  /* 0x0000b4001cbd7a23 */ /* 0x100fe40000010804 */
[----:B------:R-:W-:Y:S03]  /*9410*/  FFMA.FTZ R7, R7, c[0x0][0x2d0], -R4 ;  /* 0x0000b40007077a23 */ /* 0x000fe60000010804 */
[----:B------:R-:W-:Y:S10]  /*9420*/  MUFU.EX2 R190, R190 ;  /* 0x000000be00be7308 */ /* 0x000ff40000000800 */
[----:B------:R-:W-:Y:S10]  /*9430*/  MUFU.EX2 R189, R189 ;  /* 0x000000bd00bd7308 */ /* 0x000ff40000000800 */
[----:B------:R-:W-:Y:S10]  /*9440*/  MUFU.EX2 R191, R191 ;  /* 0x000000bf00bf7308 */ /* 0x000ff40000000800 */
[----:B------:R-:W-:Y:S01]  /*9450*/  MUFU.EX2 R184, R184 ;  /* 0x000000b800b87308 */ /* 0x000fe20000000800 */
[C---:B---3--:R-:W-:Y:S01]  /*9460*/  FFMA.FTZ R2, R0.reuse, R178, R176 ;  /* 0x000000b200027223 */ /* 0x048fe200000100b0 */
[----:B-1----:R-:W-:Y:S01]  /*9470*/  F2FP.BF16.PACK_AB R176, R25, R176 ;  /* 0x000000b019b0723e */ /* 0x002fe200000010ff */
[C---:B------:R-:W-:Y:S01]  /*9480*/  FMUL.FTZ R32, R0.reuse, R136 ;  /* 0x0000008800207220 */ /* 0x040fe20000410000 */
[----:B--2---:R-:W-:Y:S01]  /*9490*/  F2FP.BF16.PACK_AB R178, R23, R24 ;  /* 0x0000001817b2723e */ /* 0x004fe200000010ff */
[----:B------:R-:W2:Y:S01]  /*94a0*/  LDL.LU R136, [R1+0xa0] ;  /* 0x0000a00001887983 */ /* 0x000ea20000300800 */
[----:B------:R-:W-:Y:S01]  /*94b0*/  FADD.FTZ R6, R25, R2 ;  /* 0x0000000219067221 */ /* 0x000fe20000010000 */
[----:B------:R-:W-:Y:S01]  /*94c0*/  FSEL R2, R3, RZ, P0 ;  /* 0x000000ff03027208 */ /* 0x000fe20000000000 */
[C---:B------:R-:W-:Y:S01]  /*94d0*/  FMUL.FTZ R9, R0.reuse, R161 ;  /* 0x000000a100097220 */ /* 0x040fe20000410000 */
[----:B------:R-:W-:Y:S01]  /*94e0*/  MOV R161, R10 ;  /* 0x0000000a00a17202 */ /* 0x000fe20000000f00 */
[----:B------:R-:W-:Y:S01]  /*94f0*/  FMUL.FTZ R20, R0, R148 ;  /* 0x0000009400147220 */ /* 0x000fe20000410000 */
[----:B------:R-:W-:Y:S01]  /*9500*/  MOV R25, R18 ;  /* 0x0000001200197202 */ /* 0x000fe20000000f00 */
[----:B------:R-:W-:Y:S02]  /*9510*/  FADD.FTZ R2, -R2, R134 ;  /* 0x0000008602027221 */ /* 0x000fe40000010100 */
[--C-:B------:R-:W-:Y:S01]  /*9520*/  FFMA.FTZ R134, R34, c[0x0][0x2d0], -R4.reuse ;  /* 0x0000b40022867a23 */ /* 0x100fe20000010804 */
[----:B------:R-:W-:Y:S01]  /*9530*/  MOV R34, R16 ;  /* 0x0000001000227202 */ /* 0x000fe20000000f00 */
[----:B------:R-:W-:Y:S02]  /*9540*/  FMUL.FTZ R2, R2, c[0x0][0x2d0] ;  /* 0x0000b40002027a20 */ /* 0x000fe40000410000 */
[C---:B------:R-:W-:Y:S01]  /*9550*/  FMUL.FTZ R16, R0.reuse, R152 ;  /* 0x0000009800107220 */ /* 0x040fe20000410000 */
[----:B------:R-:W-:Y:S01]  /*9560*/  MOV R148, R34 ;  /* 0x0000002200947202 */ /* 0x000fe20000000f00 */
[----:B------:R-:W-:Y:S01]  /*9570*/  FMUL.FTZ R28, R0, R140 ;  /* 0x0000008c001c7220 */ /* 0x000fe20000410000 */
[----:B------:R-:W-:Y:S01]  /*9580*/  MOV R140, R35 ;  /* 0x00000023008c7202 */ /* 0x000fe20000000f00 */
[----:B------:R-:W1:Y:S01]  /*9590*/  MUFU.EX2 R2, R2 ;  /* 0x0000000200027308 */ /* 0x000e620000000800 */
[----:B------:R-:W-:Y:S02]  /*95a0*/  FFMA.FTZ R18, R8, c[0x0][0x2d0], -R4 ;  /* 0x0000b40008127a23 */ /* 0x000fe40000010804 */
[----:B------:R-:W-:Y:S02]  /*95b0*/  FADD.FTZ R4, R24, R6 ;  /* 0x0000000618047221 */ /* 0x000fe40000010000 */
        /* <DEDUP_REMOVED lines=9> */
[----:B------:R-:W-:Y:S02]  /*9650*/  FADD.FTZ R180, R23, R4 ;  /* 0x0000000417b47221 */ /* 0x000fe40000010000 */
[C---:B------:R-:W-:Y:S01]  /*9660*/  FMUL.FTZ R4, R0.reuse, R164 ;  /* 0x000000a400047220 */ /* 0x040fe20000410000 */
[----:B------:R-:W3:Y:S01]  /*9670*/  MUFU.EX2 R153, R177 ;  /* 0x000000b100997308 */ /* 0x000ee20000000800 */
[C---:B----4-:R-:W-:Y:S01]  /*9680*/  FMUL.FTZ R5, R0.reuse, R165 ;  /* 0x000000a500057220 */ /* 0x050fe20000410000 */
[----:B------:R-:W-:Y:S01]  /*9690*/  MOV R164, R7 ;  /* 0x0000000700a47202 */ /* 0x000fe20000000f00 */
[----:B------:R-:W-:Y:S01]  /*96a0*/  FMUL.FTZ R21, R0, R149 ;  /* 0x0000009500157220 */ /* 0x000fe20000410000 */
[----:B------:R-:W-:Y:S01]  /*96b0*/  MOV R149, R14 ;  /* 0x0000000e00957202 */ /* 0x000fe20000000f00 */
[C---:B-1----:R-:W-:Y:S01]  /*96c0*/  FMUL.FTZ R10, R2.reuse, R162 ;  /* 0x000000a2020a7220 */ /* 0x042fe20000410000 */
[----:B------:R-:W-:Y:S01]  /*96d0*/  MOV R165, R18 ;  /* 0x0000001200a57202 */ /* 0x000fe20000000f00 */
[----:B------:R-:W4:Y:S01]  /*96e0*/  LDL R162, [R1+0x38] ;  /* 0x0000380001a27983 */ /* 0x000f220000100800 */
[C---:B------:R-:W-:Y:S02]  /*96f0*/  FMUL.FTZ R34, R2.reuse, R138 ;  /* 0x0000008a02227220 */ /* 0x040fe40000410000 */
[C---:B------:R-:W-:Y:S01]  /*9700*/  FMUL.FTZ R35, R2.reuse, R139 ;  /* 0x0000008b02237220 */ /* 0x040fe20000410000 */
[----:B------:R-:W-:Y:S01]  /*9710*/  MUFU.EX2 R156, R133 ;  /* 0x00000085009c7308 */ /* 0x000fe20000000800 */
[C---:B------:R-:W-:Y:S01]  /*9720*/  FMUL.FTZ R6, R2.reuse, R166 ;  /* 0x000000a602067220 */ /* 0x040fe20000410000 */
[----:B------:R-:W-:Y:S01]  /*9730*/  MOV R166, R19 ;  /* 0x0000001300a67202 */ /* 0x000fe20000000f00 */
[C---:B------:R-:W-:Y:S01]  /*9740*/  FMUL.FTZ R7, R2.reuse, R167 ;  /* 0x000000a702077220 */ /* 0x040fe20000410000 */
[----:B------:R-:W-:Y:S01]  /*9750*/  MOV R167, R22 ;  /* 0x0000001600a77202 */ /* 0x000fe20000000f00 */
[----:B------:R-:W-:Y:S02]  /*9760*/  FMUL.FTZ R14, R2, R158 ;  /* 0x0000009e020e7220 */ /* 0x000fe40000410000 */
[----:B------:R-:W5:Y:S01]  /*9770*/  LDL R158, [R1] ;  /* 0x00000000019e7983 */ /* 0x000f620000100800 */
[C---:B------:R-:W-:Y:S01]  /*9780*/  FMUL.FTZ R8, R0.reuse, R160 ;  /* 0x000000a000087220 */ /* 0x040fe20000410000 */
[----:B------:R-:W-:Y:S01]  /*9790*/  MOV R160, R15 ;  /* 0x0000000f00a07202 */ /* 0x000fe20000000f00 */
[----:B------:R-:W1:Y:S01]  /*97a0*/  MUFU.EX2 R157, R134 ;  /* 0x00000086009d7308 */ /* 0x000e620000000800 */
[C---:B------:R-:W-:Y:S01]  /*97b0*/  FMUL.FTZ R29, R0.reuse, R141 ;  /* 0x0000008d001d7220 */ /* 0x040fe20000410000 */
[----:B------:R-:W-:Y:S01]  /*97c0*/  MOV R141, R26 ;  /* 0x0000001a008d7202 */ /* 0x000fe20000000f00 */
[C---:B------:R-:W-:Y:S01]  /*97d0*/  FMUL.FTZ R36, R0.reuse, R36 ;  /* 0x0000002400247220 */ /* 0x040fe20000410000 */
[----:B---3--:R-:W-:Y:S01]  /*97e0*/  F2FP.BF16.PACK_AB R177, R153, R179 ;  /* 0x000000b399b1723e */ /* 0x008fe200000010ff */
[C---:B------:R-:W-:Y:S02]  /*97f0*/  FMUL.FTZ R37, R0.reuse, R37 ;  /* 0x0000002500257220 */ /* 0x040fe40000410000 */
[C---:B------:R-:W-:Y:S02]  /*9800*/  FMUL.FTZ R40, R0.reuse, R40 ;  /* 0x0000002800287220 */ /* 0x040fe40000410000 */
[C---:B------:R-:W-:Y:S01]  /*9810*/  FMUL.FTZ R41, R0.reuse, R41 ;  /* 0x0000002900297220 */ /* 0x040fe20000410000 */
[----:B------:R3:W1:Y:S01]  /*9820*/  MUFU.EX2 R133, R188 ;  /* 0x000000bc00857308 */ /* 0x0006620000000800 */
        /* <DEDUP_REMOVED lines=13> */
[C---:B------:R-:W-:Y:S01]  /*9900*/  FMUL.FTZ R65, R0.reuse, R65 ;  /* 0x0000004100417220 */ /* 0x040fe20000410000 */
[----:B---3--:R-:W3:Y:S01]  /*9910*/  LDL.LU R188, [R1+0x90] ;  /* 0x0000900001bc7983 */ /* 0x008ee20000300800 */
        /* <DEDUP_REMOVED lines=49> */
[C---:B------:R-:W-:Y:S01]  /*9c30*/  FMUL.FTZ R38, R2.reuse, R38 ;  /* 0x0000002602267220 */ /* 0x040fe20000410000 */
[----:B------:R-:W-:Y:S01]  /*9c40*/  LDSM.16.MT88.4 R140, [R250+0x800] ;  /* 0x00080000fa8c783b */ /* 0x000fe20000004200 */
        /* <DEDUP_REMOVED lines=50> */
[----:B--2---:R-:W-:Y:S01]  /*9f70*/  FFMA.FTZ R152, R2, R136, R179 ;  /* 0x0000008802987223 */ /* 0x004fe200000100b3 */
[----:B------:R-:W-:Y:S01]  /*9f80*/  F2FP.BF16.PACK_AB R179, R157, R156 ;  /* 0x0000009c9db3723e */ /* 0x000fe200000010ff */
[----:B------:R-:W1:Y:S01]  /*9f90*/  LDSM.16.MT88.4 R136, [R250] ;  /* 0x00000000fa88783b */ /* 0x000e620000004200 */
[----:B------:R-:W2:Y:S10]  /*9fa0*/  MUFU.EX2 R2, R187 ;  /* 0x000000bb00027308 */ /* 0x000eb40000000800 */
[----:B------:R-:W1:Y:S10]  /*9fb0*/  MUFU.EX2 R187, R182 ;  /* 0x000000b600bb7308 */ /* 0x000e740000000800 */
[----:B------:R-:W2:Y:S01]  /*9fc0*/  MUFU.EX2 R182, R160 ;  /* 0x000000a000b67308 */ /* 0x000ea20000000800 */
        /* <DEDUP_REMOVED lines=8> */
[----:B----4-:R1:W4:Y:S03]  /*a050*/  LDSM.16.MT88.4 R136, [R162] ;  /* 0x00000000a288783b */ /* 0x0103260000004200 */
[----:B-1----:R-:W-:Y:S02]  /*a060*/  MOV R162, R167 ;  /* 0x000000a700a27202 */ /* 0x002fe40000000f00 */
[----:B------:R-:W-:Y:S02]  /*a070*/  MOV R167, R166 ;  /* 0x000000a600a77202 */ /* 0x000fe40000000f00 */
[----:B------:R-:W-:Y:S01]  /*a080*/  MOV R166, R0 ;  /* 0x0000000000a67202 */ /* 0x000fe20000000f00 */
[----:B------:R-:W-:Y:S02]  /*a090*/  FADD.FTZ R0, R133, R180 ;  /* 0x000000b485007221 */ /* 0x000fe40000010000 */
[----:B------:R-:W-:Y:S02]  /*a0a0*/  MUFU.EX2 R180, R165 ;  /* 0x000000a500b47308 */ /* 0x000fe40000000800 */
[----:B--2---:R-:W-:Y:S04]  /*a0b0*/  FADD.FTZ R0, R2, R0 ;  /* 0x0000000002007221 */ /* 0x004fe80000010000 */
[----:B------:R-:W-:Y:S01]  /*a0c0*/  FADD.FTZ R0, R144, R0 ;  /* 0x0000000090007221 */ /* 0x000fe20000010000 */
[C---:B----4-:R-:W-:Y:S03]  /*a0d0*/  HMMA.16816.F32.BF16 R28, R176.reuse, R136, R28 ;  /* 0x00000088b01c723c */ /* 0x050fe6000004181c */
[----:B------:R-:W-:Y:S05]  /*a0e0*/  FADD.FTZ R0, R134, R0 ;  /* 0x0000000086007221 */ /* 0x000fea0000010000 */
        /* <DEDUP_REMOVED lines=10> */
[----:B-----5:R-:W1:Y:S07]  /*a190*/  LDSM.16.MT88.4 R136, [R158+0x2000] ;  /* 0x002000009e88783b */ /* 0x020e6e0000004200 */
        /* <DEDUP_REMOVED lines=30> */
[----:B------:R-:W2:Y:S02]  /*a380*/  LDSM.16.MT88.4 R144, [R252+0x800] ;  /* 0x00080000fc90783b */ /* 0x000ea40000004200 */
[----:B------:R-:W4:Y:S01]  /*a390*/  MUFU.EX2 R2, R154 ;  /* 0x0000009a00027308 */ /* 0x000f220000000800 */
[----:B------:R-:W-:Y:S02]  /*a3a0*/  F2FP.BF16.PACK_AB R139, R184, R185 ;  /* 0x000000b9b88b723e */ /* 0x000fe400000010ff */
[----:B------:R-:W-:Y:S05]  /*a3b0*/  F2FP.BF16.PACK_AB R177, R182, R181 ;  /* 0x000000b5b6b1723e */ /* 0x000fea00000010ff */
[C---:B------:R-:W-:Y:S02]  /*a3c0*/  HMMA.16816.F32.BF16 R4, R136.reuse, R140, R4 ;  /* 0x0000008c8804723c */ /* 0x040fe40000041804 */
[----:B------:R-:W-:Y:S03]  /*a3d0*/  MUFU.EX2 R176, R162 ;  /* 0x000000a200b07308 */ /* 0x000fe60000000800 */
[----:B-1----:R-:W-:Y:S03]  /*a3e0*/  FADD.FTZ R0, R133, R0 ;  /* 0x0000000085007221 */ /* 0x002fe60000010000 */
[C---:B------:R-:W-:Y:S01]  /*a3f0*/  HMMA.16816.F32.BF16 R8, R136.reuse, R142, R8 ;  /* 0x0000008e8808723c */ /* 0x040fe20000041808 */
[----:B------:R-:W1:Y:S03]  /*a400*/  LDSM.16.MT88.4 R140, [R251+0x800] ;  /* 0x00080000fb8c783b */ /* 0x000e660000004200 */
[----:B------:R-:W5:Y:S01]  /*a410*/  MUFU.EX2 R134, R159 ;  /* 0x0000009f00867308 */ /* 0x000f620000000800 */
[----:B----4-:R-:W-:Y:S04]  /*a420*/  FADD.FTZ R0, R2, R0 ;  /* 0x0000000002007221 */ /* 0x010fe80000010000 */
[----:B------:R-:W-:Y:S05]  /*a430*/  FADD.FTZ R0, R148, R0 ;  /* 0x0000000094007221 */ /* 0x000fea0000010000 */
[----:B------:R-:W-:Y:S01]  /*a440*/  MUFU.EX2 R178, R166 ;  /* 0x000000a600b27308 */ /* 0x000fe20000000800 */
[C---:B--2---:R-:W-:Y:S03]  /*a450*/  HMMA.16816.F32.BF16 R12, R136.reuse, R144, R12 ;  /* 0x00000090880c723c */ /* 0x044fe6000004180c */
[C---:B-----5:R-:W-:Y:S05]  /*a460*/  FADD.FTZ R0, R134.reuse, R0 ;  /* 0x0000000086007221 */ /* 0x060fea0000010000 */
        /* <DEDUP_REMOVED lines=45> */
[----:B------:R-:W4:Y:S01]  /*a740*/  LDSM.16.MT88.4 R148, [R251+0x1000] ;  /* 0x00100000fb94783b */ /* 0x000f220000004200 */
[----:B------:R-:W5:Y:S02]  /*a750*/  MUFU.EX2 R134, R164 ;  /* 0x000000a400867308 */ /* 0x000f640000000800 */
[----:B------:R-:W-:Y:S02]  /*a760*/  F2FP.BF16.PACK_AB R136, R2, R133 ;  /* 0x000000850288723e */ /* 0x000fe400000010ff */
[----:B------:R-:W-:Y:S02]  /*a770*/  F2FP.BF16.PACK_AB R137, R189, R190 ;  /* 0x000000bebd89723e */ /* 0x000fe400000010ff */
[----:B------:R-:W-:Y:S04]  /*a780*/  F2FP.BF16.PACK_AB R139, R183, R191 ;  /* 0x000000bfb78b723e */ /* 0x000fe800000010ff */
[----:B------:R3:W3:Y:S03]  /*a790*/  MUFU.EX2 R2, R163 ;  /* 0x000000a300027308 */ /* 0x0006e60000000800 */
[C---:B-1----:R-:W-:Y:S07]  /*a7a0*/  HMMA.16816.F32.BF16 R4, R136.reuse, R140, R4 ;  /* 0x0000008c8804723c */ /* 0x042fee0000041804 */
[----:B------:R-:W1:Y:S01]  /*a7b0*/  MUFU.EX2 R133, R167 ;  /* 0x000000a700857308 */ /* 0x000e620000000800 */
[C---:B------:R-:W-:Y:S01]  /*a7c0*/  HMMA.16816.F32.BF16 R8, R136.reuse, R142, R8 ;  /* 0x0000008e8808723c */ /* 0x040fe20000041808 */
[----:B------:R-:W1:Y:S03]  /*a7d0*/  LDSM.16.MT88.4 R140, [R158+0x1000] ;  /* 0x001000009e8c783b */ /* 0x000e660000004200 */
[----:B-----5:R-:W-:Y:S04]  /*a7e0*/  F2FP.BF16.PACK_AB R179, R134, R180 ;  /* 0x000000b486b3723e */ /* 0x020fe800000010ff */
[C---:B--2---:R-:W-:Y:S01]  /*a7f0*/  HMMA.16816.F32.BF16 R12, R136.reuse, R144, R12 ;  /* 0x00000090880c723c */ /* 0x044fe2000004180c */
[----:B---3--:R-:W-:Y:S03]  /*a800*/  LDSM.16.MT88.4 R160, [R250+0x1800] ;  /* 0x00180000faa0783b */ /* 0x008fe60000004200 */
[----:B------:R-:W-:Y:S04]  /*a810*/  FADD.FTZ R0, R2, R0 ;  /* 0x0000000002007221 */ /* 0x000fe80000010000 */
[C---:B------:R-:W-:Y:S01]  /*a820*/  HMMA.16816.F32.BF16 R16, R136.reuse, R146, R16 ;  /* 0x000000928810723c */ /* 0x040fe20000041810 */
[----:B------:R-:W2:Y:S03]  /*a830*/  LDSM.16.MT88.4 R144, [R250+0x3000] ;  /* 0x00300000fa90783b */ /* 0x000ea60000004200 */
[C---:B------:R-:W-:Y:S01]  /*a840*/  FADD.FTZ R0, R176.reuse, R0 ;  /* 0x00000000b0007221 */ /* 0x040fe20000010000 */
[----:B------:R-:W-:Y:S01]  /*a850*/  F2FP.BF16.PACK_AB R176, R176, R2 ;  /* 0x00000002b0b0723e */ /* 0x000fe200000010ff */
[----:B------:R-:W-:Y:S02]  /*a860*/  FADD.FTZ R2, R153, R152 ;  /* 0x0000009899027221 */ /* 0x000fe40000010000 */
[C---:B----4-:R-:W-:Y:S01]  /*a870*/  HMMA.16816.F32.BF16 R20, R136.reuse, R148, R20 ;  /* 0x000000948814723c */ /* 0x050fe20000041814 */
[----:B------:R-:W-:Y:S03]  /*a880*/  LDSM.16.MT88.4 R152, [R252+0x1800] ;  /* 0x00180000fc98783b */ /* 0x000fe60000004200 */
[----:B-1----:R-:W-:Y:S04]  /*a890*/  FADD.FTZ R0, R133, R0 ;  /* 0x0000000085007221 */ /* 0x002fe80000010000 */
[C---:B------:R-:W-:Y:S01]  /*a8a0*/  HMMA.16816.F32.BF16 R24, R136.reuse, R150, R24 ;  /* 0x000000968818723c */ /* 0x040fe20000041818 */
[----:B------:R-:W1:Y:S03]  /*a8b0*/  LDSM.16.MT88.4 R148, [R252+0x3000] ;  /* 0x00300000fc94783b */ /* 0x000e660000004200 */
[C---:B------:R-:W-:Y:S01]  /*a8c0*/  FADD.FTZ R0, R178.reuse, R0 ;  /* 0x00000000b2007221 */ /* 0x040fe20000010000 */
[----:B------:R-:W-:Y:S03]  /*a8d0*/  F2FP.BF16.PACK_AB R178, R178, R133 ;  /* 0x00000085b2b2723e */ /* 0x000fe600000010ff */
[C---:B------:R-:W-:Y:S01]  /*a8e0*/  HMMA.16816.F32.BF16 R28, R136.reuse, R140, R28 ;  /* 0x0000008c881c723c */ /* 0x040fe2000004181c */
[----:B------:R3:W-:Y:S04]  /*a8f0*/  STL [R1+0xa4], R0 ;  /* 0x0000a40001007387 */ /* 0x0007e80000100800 */
[----:B------:R-:W4:Y:S03]  /*a900*/  LDL R133, [R1+0xb0] ;  /* 0x0000b00001857983 */ /* 0x000f260000100800 */
[C---:B------:R-:W-:Y:S01]  /*a910*/  HMMA.16816.F32.BF16 R32, R136.reuse, R142, R32 ;  /* 0x0000008e8820723c */ /* 0x040fe20000041820 */
[----:B------:R-:W5:Y:S07]  /*a920*/  LDSM.16.MT88.4 R140, [R251+0x3000] ;  /* 0x00300000fb8c783b */ /* 0x000f6e0000004200 */
[C---:B--2---:R-:W-:Y:S08]  /*a930*/  HMMA.16816.F32.BF16 R36, R136.reuse, R144, R36 ;  /* 0x000000908824723c */ /* 0x044ff00000041824 */
[C---:B------:R-:W-:Y:S01]  /*a940*/  HMMA.16816.F32.BF16 R40, R136.reuse, R146, R40 ;  /* 0x000000928828723c */ /* 0x040fe20000041828 */
[----:B------:R-:W2:Y:S03]  /*a950*/  LDSM.16.MT88.4 R144, [R158+0x3000] ;  /* 0x003000009e90783b */ /* 0x000ea60000004200 */
[----:B---3--:R-:W-:Y:S01]  /*a960*/  FADD.FTZ R0, R156, R2 ;  /* 0x000000029c007221 */ /* 0x008fe20000010000 */
[----:B------:R-:W-:Y:S03]  /*a970*/  MOV R2, R157 ;  /* 0x0000009d00027202 */ /* 0x000fe60000000f00 */
[C---:B-1----:R-:W-:Y:S04]  /*a980*/  HMMA.16816.F32.BF16 R44, R136.reuse, R148, R44 ;  /* 0x00000094882c723c */ /* 0x042fe8000004182c */
[----:B------:R-:W-:Y:S01]  /*a990*/  FADD.FTZ R0, R2, R0 ;  /* 0x0000000002007221 */ /* 0x000fe20000010000 */
[----:B------:R-:W-:Y:S03]  /*a9a0*/  IADD3 R2, R188, -0x1, RZ ;  /* 0xffffffffbc027810 */ /* 0x000fe60007ffe0ff */
[C---:B------:R-:W-:Y:S01]  /*a9b0*/  HMMA.16816.F32.BF16 R48, R136.reuse, R150, R48 ;  /* 0x000000968830723c */ /* 0x040fe20000041830 */
[----:B------:R-:W1:Y:S03]  /*a9c0*/  LDSM.16.MT88.4 R148, [R250+0x5000] ;  /* 0x00500000fa94783b */ /* 0x000e660000004200 */
[----:B------:R-:W-:Y:S04]  /*a9d0*/  FADD.FTZ R0, R187, R0 ;  /* 0x00000000bb007221 */ /* 0x000fe80000010000 */
[C---:B-----5:R-:W-:Y:S01]  /*a9e0*/  HMMA.16816.F32.BF16 R52, R136.reuse, R140, R52 ;  /* 0x0000008c8834723c */ /* 0x060fe20000041834 */
[----:B------:R-:W-:Y:S03]  /*a9f0*/  STL [R1+0x68], R2 ;  /* 0x0000680201007387 */ /* 0x000fe60000100800 */
[----:B------:R-:W-:Y:S04]  /*aa00*/  FADD.FTZ R0, R186, R0 ;  /* 0x00000000ba007221 */ /* 0x000fe80000010000 */
[C---:B------:R-:W-:Y:S01]  /*aa10*/  HMMA.16816.F32.BF16 R56, R136.reuse, R142, R56 ;  /* 0x0000008e8838723c */ /* 0x040fe20000041838 */
[----:B------:R-:W3:Y:S03]  /*aa20*/  LDSM.16.MT88.4 R140, [R252+0x5000] ;  /* 0x00500000fc8c783b */ /* 0x000ee60000004200 */
[----:B------:R-:W-:Y:S04]  /*aa30*/  FADD.FTZ R0, R185, R0 ;  /* 0x00000000b9007221 */ /* 0x000fe80000010000 */
[----:B------:R-:W-:Y:S01]  /*aa40*/  FADD.FTZ R0, R184, R0 ;  /* 0x00000000b8007221 */ /* 0x000fe20000010000 */
[C---:B--2---:R-:W-:Y:S03]  /*aa50*/  HMMA.16816.F32.BF16 R60, R136.reuse, R144, R60 ;  /* 0x00000090883c723c */ /* 0x044fe6000004183c */
[----:B------:R-:W-:Y:S04]  /*aa60*/  FADD.FTZ R0, R190, R0 ;  /* 0x00000000be007221 */ /* 0x000fe80000010000 */
[----:B------:R-:W-:Y:S01]  /*aa70*/  FADD.FTZ R0, R189, R0 ;  /* 0x00000000bd007221 */ /* 0x000fe20000010000 */
[C---:B------:R-:W-:Y:S01]  /*aa80*/  HMMA.16816.F32.BF16 R64, R136.reuse, R146, R64 ;  /* 0x000000928840723c */ /* 0x040fe20000041840 */
[----:B------:R-:W2:Y:S03]  /*aa90*/  LDSM.16.MT88.4 R144, [R251+0x5000] ;  /* 0x00500000fb90783b */ /* 0x000ea60000004200 */
[----:B------:R-:W-:Y:S04]  /*aaa0*/  FADD.FTZ R0, R191, R0 ;  /* 0x00000000bf007221 */ /* 0x000fe80000010000 */
[C---:B-1----:R-:W-:Y:S04]  /*aab0*/  HMMA.16816.F32.BF16 R68, R136.reuse, R148, R68 ;  /* 0x000000948844723c */ /* 0x042fe80000041844 */
[----:B------:R-:W-:Y:S04]  /*aac0*/  FADD.FTZ R0, R183, R0 ;  /* 0x00000000b7007221 */ /* 0x000fe80000010000 */
[C---:B------:R-:W-:Y:S01]  /*aad0*/  HMMA.16816.F32.BF16 R72, R136.reuse, R150, R72 ;  /* 0x000000968848723c */ /* 0x040fe20000041848 */
[----:B------:R-:W1:Y:S03]  /*aae0*/  LDSM.16.MT88.4 R148, [R158+0x5000] ;  /* 0x005000009e94783b */ /* 0x000e660000004200 */
[----:B------:R-:W-:Y:S04]  /*aaf0*/  FADD.FTZ R0, R181, R0 ;  /* 0x00000000b5007221 */ /* 0x000fe80000010000 */
[C---:B---3--:R-:W-:Y:S04]  /*ab00*/  HMMA.16816.F32.BF16 R76, R136.reuse, R140, R76 ;  /* 0x0000008c884c723c */ /* 0x048fe8000004184c */
[----:B------:R-:W-:Y:S04]  /*ab10*/  FADD.FTZ R0, R182, R0 ;  /* 0x00000000b6007221 */ /* 0x000fe80000010000 */
[C---:B------:R-:W-:Y:S01]  /*ab20*/  HMMA.16816.F32.BF16 R80, R136.reuse, R142, R80 ;  /* 0x0000008e8850723c */ /* 0x040fe20000041850 */
[----:B------:R-:W3:Y:S03]  /*ab30*/  LDSM.16.MT88.4 R140, [R250+0x7000] ;  /* 0x00700000fa8c783b */ /* 0x000ee60000004200 */
[----:B------:R-:W-:Y:S04]  /*ab40*/  FADD.FTZ R0, R180, R0 ;  /* 0x00000000b4007221 */ /* 0x000fe80000010000 */
[----:B------:R-:W-:Y:S01]  /*ab50*/  FADD.FTZ R0, R134, R0 ;  /* 0x0000000086007221 */ /* 0x000fe20000010000 */
[C---:B--2---:R-:W-:Y:S03]  /*ab60*/  HMMA.16816.F32.BF16 R84, R136.reuse, R144, R84 ;  /* 0x000000908854723c */ /* 0x044fe60000041854 */
[----:B------:R-:W-:Y:S01]  /*ab70*/  MOV R134, R3 ;  /* 0x0000000300867202 */ /* 0x000fe20000000f00 */
[----:B------:R2:W-:Y:S04]  /*ab80*/  STL [R1+0xa0], R0 ;  /* 0x0000a00001007387 */ /* 0x0005e80000100800 */
[C---:B------:R-:W-:Y:S01]  /*ab90*/  HMMA.16816.F32.BF16 R88, R136.reuse, R146, R88 ;  /* 0x000000928858723c */ /* 0x040fe20000041858 */
[----:B------:R-:W5:Y:S07]  /*aba0*/  LDSM.16.MT88.4 R144, [R252+0x7000] ;  /* 0x00700000fc90783b */ /* 0x000f6e0000004200 */
[C---:B-1----:R-:W-:Y:S08]  /*abb0*/  HMMA.16816.F32.BF16 R92, R136.reuse, R148, R92 ;  /* 0x00000094885c723c */ /* 0x042ff0000004185c */
[C---:B------:R-:W-:Y:S01]  /*abc0*/  HMMA.16816.F32.BF16 R96, R136.reuse, R150, R96 ;  /* 0x000000968860723c */ /* 0x040fe20000041860 */
[----:B------:R-:W1:Y:S03]  /*abd0*/  LDSM.16.MT88.4 R148, [R251+0x7000] ;  /* 0x00700000fb94783b */ /* 0x000e660000004200 */
[----:B--2---:R-:W-:Y:S04]  /*abe0*/  MOV R0, R2 ;  /* 0x0000000200007202 */ /* 0x004fe80000000f00 */
[C---:B---3--:R-:W-:Y:S01]  /*abf0*/  HMMA.16816.F32.BF16 R100, R136.reuse, R140, R100 ;  /* 0x0000008c8864723c */ /* 0x048fe20000041864 */
[----:B------:R-:W-:Y:S07]  /*ac00*/  STL [R1+0x90], R0 ;  /* 0x0000900001007387 */ /* 0x000fee0000100800 */
[C---:B------:R-:W-:Y:S01]  /*ac10*/  HMMA.16816.F32.BF16 R104, R136.reuse, R142, R104 ;  /* 0x0000008e8868723c */ /* 0x040fe20000041868 */
[----:B------:R-:W2:Y:S07]  /*ac20*/  LDSM.16.MT88.4 R140, [R158+0x7000] ;  /* 0x007000009e8c783b */ /* 0x000eae0000004200 */
[C---:B-----5:R-:W-:Y:S08]  /*ac30*/  HMMA.16816.F32.BF16 R108, R136.reuse, R144, R108 ;  /* 0x00000090886c723c */ /* 0x060ff0000004186c */
[C---:B------:R-:W-:Y:S01]  /*ac40*/  HMMA.16816.F32.BF16 R112, R136.reuse, R146, R112 ;  /* 0x000000928870723c */ /* 0x040fe20000041870 */
[----:B------:R-:W3:Y:S07]  /*ac50*/  LDSM.16.MT88.4 R144, [R251+0x1800] ;  /* 0x00180000fb90783b */ /* 0x000eee0000004200 */
[C---:B-1----:R-:W-:Y:S08]  /*ac60*/  HMMA.16816.F32.BF16 R116, R136.reuse, R148, R116 ;  /* 0x000000948874723c */ /* 0x042ff00000041874 */
[C---:B------:R-:W-:Y:S08]  /*ac70*/  HMMA.16816.F32.BF16 R120, R136.reuse, R150, R120 ;  /* 0x000000968878723c */ /* 0x040ff00000041878 */
[C---:B--2---:R-:W-:Y:S07]  /*ac80*/  HMMA.16816.F32.BF16 R124, R136.reuse, R140, R124 ;  /* 0x0000008c887c723c */ /* 0x044fee000004187c */
[----:B------:R-:W-:Y:S01]  /*ac90*/  MOV R141, R158 ;  /* 0x0000009e008d7202 */ /* 0x000fe20000000f00 */
[----:B------:R-:W-:Y:S04]  /*aca0*/  HMMA.16816.F32.BF16 R128, R136, R142, R128 ;  /* 0x0000008e8880723c */ /* 0x000fe80000041880 */
[----:B------:R-:W1:Y:S04]  /*acb0*/  LDSM.16.MT88.4 R136, [R141+0x1800] ;  /* 0x001800008d88783b */ /* 0x000e680000004200 */
[C---:B------:R-:W-:Y:S04]  /*acc0*/  HMMA.16816.F32.BF16 R164, R176.reuse, R160, R4 ;  /* 0x000000a0b0a4723c */ /* 0x040fe80000041804 */
[----:B------:R-:W2:Y:S04]  /*acd0*/  LDSM.16.MT88.4 R4, [R250+0x3800] ;  /* 0x00380000fa04783b */ /* 0x000ea80000004200 */
[C---:B------:R-:W-:Y:S04]  /*ace0*/  HMMA.16816.F32.BF16 R160, R176.reuse, R162, R8 ;  /* 0x000000a2b0a0723c */ /* 0x040fe80000041808 */
[----:B------:R-:W5:Y:S04]  /*acf0*/  LDSM.16.MT88.4 R8, [R252+0x3800] ;  /* 0x00380000fc08783b */ /* 0x000f680000004200 */
[C---:B------:R-:W-:Y:S04]  /*ad00*/  HMMA.16816.F32.BF16 R156, R176.reuse, R152, R12 ;  /* 0x00000098b09c723c */ /* 0x040fe8000004180c */
[----:B------:R-:W2:Y:S04]  /*ad10*/  LDSM.16.MT88.4 R12, [R251+0x3800] ;  /* 0x00380000fb0c783b */ /* 0x000ea80000004200 */
[C---:B------:R-:W-:Y:S08]  /*ad20*/  HMMA.16816.F32.BF16 R152, R176.reuse, R154, R16 ;  /* 0x0000009ab098723c */ /* 0x040ff00000041810 */
[C---:B---3--:R-:W-:Y:S07]  /*ad30*/  HMMA.16816.F32.BF16 R148, R176.reuse, R144, R20 ;  /* 0x00000090b094723c */ /* 0x048fee0000041814 */
[----:B------:R-:W-:Y:S01]  /*ad40*/  MOV R23, R141 ;  /* 0x0000008d00177202 */ /* 0x000fe20000000f00 */
[C---:B------:R-:W-:Y:S04]  /*ad50*/  HMMA.16816.F32.BF16 R144, R176.reuse, R146, R24 ;  /* 0x00000092b090723c */ /* 0x040fe80000041818 */
[----:B------:R-:W3:Y:S04]  /*ad60*/  LDSM.16.MT88.4 R16, [R23+0x3800] ;  /* 0x003800001710783b */ /* 0x000ee80000004200 */
[C---:B-1----:R-:W-:Y:S08]  /*ad70*/  HMMA.16816.F32.BF16 R140, R176.reuse, R136, R28 ;  /* 0x00000088b08c723c */ /* 0x042ff0000004181c */
[C---:B------:R-:W-:Y:S08]  /*ad80*/  HMMA.16816.F32.BF16 R136, R176.reuse, R138, R32 ;  /* 0x0000008ab088723c */ /* 0x040ff00000041820 */
[C---:B--2---:R-:W-:Y:S08]  /*ad90*/  HMMA.16816.F32.BF16 R36, R176.reuse, R4, R36 ;  /* 0x00000004b024723c */ /* 0x044ff00000041824 */
[C---:B------:R-:W-:Y:S01]  /*ada0*/  HMMA.16816.F32.BF16 R40, R176.reuse, R6, R40 ;  /* 0x00000006b028723c */ /* 0x040fe20000041828 */
[----:B------:R-:W1:Y:S07]  /*adb0*/  LDSM.16.MT88.4 R4, [R250+0x5800] ;  /* 0x00580000fa04783b */ /* 0x000e6e0000004200 */
[C---:B-----5:R-:W-:Y:S08]  /*adc0*/  HMMA.16816.F32.BF16 R44, R176.reuse, R8, R44 ;  /* 0x00000008b02c723c */ /* 0x060ff0000004182c */
[C---:B------:R-:W-:Y:S01]  /*add0*/  HMMA.16816.F32.BF16 R48, R176.reuse, R10, R48 ;  /* 0x0000000ab030723c */ /* 0x040fe20000041830 */
[----:B------:R-:W2:Y:S02]  /*ade0*/  LDSM.16.MT88.4 R8, [R252+0x5800] ;  /* 0x00580000fc08783b */ /* 0x000ea40000004200 */
[----:B----4-:R-:W-:Y:S02]  /*adf0*/  ISETP.GT.AND P0, PT, R188, R133, PT ;  /* 0x00000085bc00720c */ /* 0x010fe40003f04270 */
[----:B------:R-:W-:Y:S03]  /*ae00*/  MOV R133, R132 ;  /* 0x0000008400857202 */ /* 0x000fe60000000f00 */
[C---:B------:R-:W-:Y:S08]  /*ae10*/  HMMA.16816.F32.BF16 R52, R176.reuse, R12, R52 ;  /* 0x0000000cb034723c */ /* 0x040ff00000041834 */
[C---:B------:R-:W-:Y:S01]  /*ae20*/  HMMA.16816.F32.BF16 R56, R176.reuse, R14, R56 ;  /* 0x0000000eb038723c */ /* 0x040fe20000041838 */
[----:B------:R-:W4:Y:S07]  /*ae30*/  LDSM.16.MT88.4 R12, [R251+0x5800] ;  /* 0x00580000fb0c783b */ /* 0x000f2e0000004200 */
        /* <DEDUP_REMOVED lines=9> */
[C---:B----4-:R-:W-:Y:S08]  /*aed0*/  HMMA.16816.F32.BF16 R84, R176.reuse, R12, R84 ;  /* 0x0000000cb054723c */ /* 0x050ff00000041854 */
[C---:B------:R-:W-:Y:S01]  /*aee0*/  HMMA.16816.F32.BF16 R88, R176.reuse, R14, R88 ;  /* 0x0000000eb058723c */ /* 0x040fe20000041858 */
[----:B------:R-:W4:Y:S07]  /*aef0*/  LDSM.16.MT88.4 R12, [R251+0x7800] ;  /* 0x00780000fb0c783b */ /* 0x000f2e0000004200 */
[C---:B---3--:R-:W-:Y:S08]  /*af00*/  HMMA.16816.F32.BF16 R92, R176.reuse, R16, R92 ;  /* 0x00000010b05c723c */ /* 0x048ff0000004185c */
[C---:B------:R-:W-:Y:S01]  /*af10*/  HMMA.16816.F32.BF16 R96, R176.reuse, R18, R96 ;  /* 0x00000012b060723c */ /* 0x040fe20000041860 */
[----:B------:R-:W3:Y:S07]  /*af20*/  LDSM.16.MT88.4 R16, [R23+0x7800] ;  /* 0x007800001710783b */ /* 0x000eee0000004200 */
[C---:B-1----:R-:W-:Y:S08]  /*af30*/  HMMA.16816.F32.BF16 R100, R176.reuse, R4, R100 ;  /* 0x00000004b064723c */ /* 0x042ff00000041864 */
[C---:B------:R-:W-:Y:S08]  /*af40*/  HMMA.16816.F32.BF16 R104, R176.reuse, R6, R104 ;  /* 0x00000006b068723c */ /* 0x040ff00000041868 */
[C---:B--2---:R-:W-:Y:S08]  /*af50*/  HMMA.16816.F32.BF16 R108, R176.reuse, R8, R108 ;  /* 0x00000008b06c723c */ /* 0x044ff0000004186c */
[C---:B------:R-:W-:Y:S08]  /*af60*/  HMMA.16816.F32.BF16 R112, R176.reuse, R10, R112 ;  /* 0x0000000ab070723c */ /* 0x040ff00000041870 */
[C---:B----4-:R-:W-:Y:S08]  /*af70*/  HMMA.16816.F32.BF16 R116, R176.reuse, R12, R116 ;  /* 0x0000000cb074723c */ /* 0x050ff00000041874 */
[C---:B------:R-:W-:Y:S08]  /*af80*/  HMMA.16816.F32.BF16 R120, R176.reuse, R14, R120 ;  /* 0x0000000eb078723c */ /* 0x040ff00000041878 */
[C---:B---3--:R-:W-:Y:S07]  /*af90*/  HMMA.16816.F32.BF16 R124, R176.reuse, R16, R124 ;  /* 0x00000010b07c723c */ /* 0x048fee000004187c */
[----:B------:R-:W-:Y:S01]  /*afa0*/  MOV R16, R3 ;  /* 0x0000000300107202 */ /* 0x000fe20000000f00 */
[----:B------:R-:W-:Y:S01]  /*afb0*/  HMMA.16816.F32.BF16 R128, R176, R18, R128 ;  /* 0x00000012b080723c */ /* 0x000fe20000041880 */
[----:B------:R-:W-:-:S07]  /*afc0*/  @P0 BRA `(.L_x_1059) ;  /* 0xffffb82000000947 */ /* 0x000fce000383ffff */
.L_x_1048:
[----:B----4-:R-:W2:Y:S04]  /*afd0*/  LDL R2, [R1+0xa8] ;  /* 0x0000a80001027983 */ /* 0x010ea80000100800 */
[----:B------:R-:W2:Y:S02]  /*afe0*/  LDL R0, [R1+0x68] ;  /* 0x0000680001007983 */ /* 0x000ea40000100800 */
[----:B--2---:R-:W-:-:S13]  /*aff0*/  ISETP.GE.AND P0, PT, R0, R2, PT ;  /* 0x000000020000720c */ /* 0x004fda0003f06270 */
[----:B------:R-:W-:Y:S05]  /*b000*/  @!P0 BRA `(.L_x_1060) ;  /* 0x00003fe000008947 */ /* 0x000fea0003800000 */
[----:B------:R-:W-:Y:S02]  /*b010*/  MOV R134, R16 ;  /* 0x0000001000867202 */ /* 0x000fe40000000f00 */
[----:B------:R-:W-:Y:S02]  /*b020*/  MOV R133, R132 ;  /* 0x0000008400857202 */ /* 0x000fe40000000f00 */
.L_x_1067:
[----:B------:R-:W2:Y:S01]  /*b030*/  LDL R6, [R1+0x8c] ;  /* 0x00008c0001067983 */ /* 0x000ea20000100800 */
[----:B------:R-:W-:Y:S04]  /*b040*/  DEPBAR.LE SB0, 0x0 ;  /* 0x000080000000791a */ /* 0x000fe80000000000 */
[----:B------:R-:W3:Y:S01]  /*b050*/  LDL R12, [R1+0x4] ;  /* 0x00000400010c7983 */ /* 0x000ee20000100800 */
[----:B------:R-:W-:Y:S03]  /*b060*/  WARPSYNC 0xffffffff ;  /* 0xffffffff00007948 */ /* 0x000fe60003800000 */
[----:B------:R-:W4:Y:S04]  /*b070*/  LDL R28, [R1+0x84] ;  /* 0x00008400011c7983 */ /* 0x000f280000100800 */
[----:B------:R-:W5:Y:S04]  /*b080*/  LDL R7, [R1+0x3c] ;  /* 0x00003c0001077983 */ /* 0x000f680000100800 */
[----:B------:R-:W4:Y:S04]  /*b090*/  LDL.64 R22, [R1+0xc8] ;  /* 0x0000c80001167983 */ /* 0x000f280000100a00 */
[----:B------:R-:W4:Y:S04]  /*b0a0*/  LDL R4, [R1+0x44] ;  /* 0x0000440001047983 */ /* 0x000f280000100800 */
[----:B------:R-:W4:Y:S04]  /*b0b0*/  LDL R20, [R1+0x94] ;  /* 0x0000940001147983 */ /* 0x000f280000100800 */
[----:B------:R-:W4:Y:S04]  /*b0c0*/  LDL R5, [R1+0x40] ;  /* 0x0000400001057983 */ /* 0x000f280000100800 */
[----:B------:R-:W4:Y:S04]  /*b0d0*/  LDL R21, [R1+0x174] ;  /* 0x0001740001157983 */ /* 0x000f280000100800 */
[----:B------:R-:W4:Y:S04]  /*b0e0*/  LDL R15, [R1+0x178] ;  /* 0x00017800010f7983 */ /* 0x000f280000100800 */
[----:B------:R-:W4:Y:S04]  /*b0f0*/  LDL R14, [R1+0x98] ;  /* 0x00009800010e7983 */ /* 0x000f280000100800 */
[----:B------:R-:W4:Y:S04]  /*b100*/  LDL R13, [R1+0x17c] ;  /* 0x00017c00010d7983 */ /* 0x000f280000100800 */
[----:B------:R-:W-:Y:S06]  /*b110*/  BAR.SYNC.DEFER_BLOCKING 0x0 ;  /* 0x0000000000007b1d */ /* 0x000fec0000010000 */
[----:B------:R-:W1:Y:S04]  /*b120*/  LDSM.16.M88.4 R8, [R135] ;  /* 0x000000008708783b */ /* 0x000e680000000200 */
[----:B------:R-:W1:Y:S04]  /*b130*/  LDSM.16.M88.4 R16, [R135+0x800] ;  /* 0x000800008710783b */ /* 0x000e680000000200 */
[----:B------:R-:W1:Y:S04]  /*b140*/  LDSM.16.M88.4 R24, [R135+0x1000] ;  /* 0x001000008718783b */ /* 0x000e680000000200 */
[----:B------:R-:W1:Y:S04]  /*b150*/  LDSM.16.M88.4 R32, [R135+0x1800] ;  /* 0x001800008720783b */ /* 0x000e680000000200 */
[----:B---3--:R3:W1:Y:S01]  /*b160*/  LDSM.16.M88.4 R176, [R12] ;  /* 0x000000000cb0783b */ /* 0x0086620000000200 */
[----:B--2---:R-:W-:Y:S01]  /*b170*/  SHF.R.S32.HI R0, RZ, 0x1f, R6 ;  /* 0x0000001fff007819 */ /* 0x004fe20000011406 */
[----:B------:R-:W-:Y:S04]  /*b180*/  IMAD.WIDE.U32 R2, R6, c[0x0][0x208], RZ ;  /* 0x0000820006027a25 */ /* 0x000fe800078e00ff */
[----:B------:R-:W-:Y:S01]  /*b190*/  IMAD R0, R0, c[0x0][0x208], RZ ;  /* 0x0000820000007a24 */ /* 0x000fe200078e02ff */
[----:B-----5:R2:W1:Y:S03]  /*b1a0*/  LDSM.16.M88.4 R180, [R7] ;  /* 0x0000000007b4783b */ /* 0x0204660000000200 */
[----:B------:R-:W-:Y:S02]  /*b1b0*/  IMAD R0, R6, c[0x0][0x20c], R0 ;  /* 0x0000830006007a24 */ /* 0x000fe400078e0200 */
[----:B------:R-:W5:Y:S02]  /*b1c0*/  LDL R6, [R1+0xd8] ;  /* 0x0000d80001067983 */ /* 0x000f640000100800 */
[----:B------:R-:W-:Y:S02]  /*b1d0*/  IMAD.IADD R3, R3, 0x1, R0 ;  /* 0x0000000103037824 */ /* 0x000fe400078e0200 */
[----:B----4-:R4:W1:Y:S02]  /*b1e0*/  LDSM.16.M88.4 R188, [R4] ;  /* 0x0000000004bc783b */ /* 0x0108640000000200 */
[----:B------:R-:W-:Y:S05]  /*b1f0*/  IMAD.WIDE.U32 R2, R28, c[0x0][0x218], R2 ;  /* 0x000086001c027a25 */ /* 0x000fea00078e0002 */
[----:B------:R-:W-:Y:S01]  /*b200*/  IADD3 R0, P0, R22, R2, RZ ;  /* 0x0000000216007210 */ /* 0x000fe20007f1e0ff */
[----:B---3--:R-:W3:Y:S01]  /*b210*/  LDL R12, [R1+0x9c] ;  /* 0x00009c00010c7983 */ /* 0x008ee20000100800 */
[----:B------:R-:W-:Y:S03]  /*b220*/  SHF.L.U64.HI R29, R20, 0x1, R21 ;  /* 0x00000001141d7819 */ /* 0x000fe60000010215 */
[----:B------:R1:W3:Y:S04]  /*b230*/  LDSM.16.M88.4 R184, [R5] ;  /* 0x0000000005b8783b */ /* 0x0002e80000000200 */
[----:B--2---:R-:W2:Y:S01]  /*b240*/  LDL R7, [R1+0x180] ;  /* 0x0001800001077983 */ /* 0x004ea20000100800 */
[----:B------:R-:W-:Y:S03]  /*b250*/  SHF.L.U32 R31, R14, 0x1, RZ ;  /* 0x000000010e1f7819 */ /* 0x000fe600000006ff */
[----:B----4-:R-:W2:Y:S01]  /*b260*/  LDL R4, [R1+0x88] ;  /* 0x0000880001047983 */ /* 0x010ea20000100800 */
[----:B-1----:R-:W-:Y:S05]  /*b270*/  SHF.R.S32.HI R5, RZ, 0x1f, R28 ;  /* 0x0000001fff057819 */ /* 0x002fea000001141c */
[----:B------:R-:W-:Y:S04]  /*b280*/  IMAD R5, R5, c[0x0][0x218], RZ ;  /* 0x0000860005057a24 */ /* 0x000fe800078e02ff */
[----:B------:R-:W-:Y:S01]  /*b290*/  IMAD R5, R28, c[0x0][0x21c], R5 ;  /* 0x000087001c057a24 */ /* 0x000fe200078e0205 */
[----:B------:R-:W-:Y:S04]  /*b2a0*/  SHF.L.U64.HI R28, R14, 0x1, R15 ;  /* 0x000000010e1c7819 */ /* 0x000fe8000001020f */
[----:B-----5:R-:W-:Y:S02]  /*b2b0*/  IADD3.X R5, R6, R3, R5, P0, !PT ;  /* 0x0000000306057210 */ /* 0x020fe400007fe405 */
[C---:B------:R-:W-:Y:S04]  /*b2c0*/  LEA R6, P0, R0.reuse, c[0x0][0x1f8], 0x1 ;  /* 0x00007e0000067a11 */ /* 0x040fe800078008ff */
[----:B------:R-:W-:Y:S01]  /*b2d0*/  LEA.HI.X R5, R0, c[0x0][0x1fc], R5, 0x1, P0 ;  /* 0x00007f0000057a11 */ /* 0x000fe200000f0c05 */
[----:B------:R-:W-:Y:S01]  /*b2e0*/  IMAD.SHL.U32 R0, R20, 0x2, RZ ;  /* 0x0000000214007824 */ /* 0x000fe200078e00ff */
[C---:B---3--:R-:W-:Y:S04]  /*b2f0*/  SHF.L.U64.HI R15, R12.reuse, 0x1, R13 ;  /* 0x000000010c0f7819 */ /* 0x048fe8000001020d */
[----:B------:R1:W-:Y:S01]  /*b300*/  STL [R1+0x58], R0 ;  /* 0x0000580001007387 */ /* 0x0003e20000100800 */
[----:B------:R-:W-:Y:S01]  /*b310*/  IMAD.SHL.U32 R23, R12, 0x2, RZ ;  /* 0x000000020c177824 */ /* 0x000fe200078e00ff */
[C---:B--2---:R-:W-:Y:S02]  /*b320*/  SHF.L.U64.HI R14, R4.reuse, 0x1, R7 ;  /* 0x00000001040e7819 */ /* 0x044fe40000010207 */
[----:B------:R-:W-:Y:S01]  /*b330*/  SHF.L.U32 R20, R4, 0x1, RZ ;  /* 0x0000000104147819 */ /* 0x000fe200000006ff */
[----:B------:R-:W-:-:S05]  /*b340*/  BRA.DIV ~URZ, `(.L_x_1061) ;  /* 0x00007da27f007947 */ /* 0x000fca000b800000 */
[----:B-1----:R1:W2:Y:S02]  /*b350*/  SHFL.IDX PT, R0, R5, RZ, 0x181f ;  /* 0x00181fff05007589 */ /* 0x0022a400000e0000 */
.L_x_1092:
[----:B------:R-:W3:Y:S01]  /*b360*/  LDL R2, [R1+0x88] ;  /* 0x0000880001027983 */ /* 0x000ee20000100800 */
[----:B------:R-:W-:Y:S04]  /*b370*/  BSSY B0, `(.L_x_1062) ;  /* 0x00001b2000007945 */ /* 0x000fe80003800000 */
[----:B------:R-:W4:Y:S05]  /*b380*/  LDL R12, [R1+0x9c] ;  /* 0x00009c00010c7983 */ /* 0x000f2a0000100800 */
[----:B--2---:R-:W2:Y:S05]  /*b390*/  LDL R7, [R1+0x98] ;  /* 0x0000980001077983 */ /* 0x004eaa0000100800 */
[----:B------:R-:W2:Y:S05]  /*b3a0*/  LDL R22, [R1+0x94] ;  /* 0x0000940001167983 */ /* 0x000eaa0000100800 */
[----:B------:R-:W2:Y:S05]  /*b3b0*/  LDL.LU R21, [R1+0x58] ;  /* 0x0000580001157983 */ /* 0x000eaa0000300800 */
[----:B------:R1:W-:Y:S05]  /*b3c0*/  STL [R1+0x20c], R36 ;  /* 0x00020c2401007387 */ /* 0x0003ea0000100800 */
[----:B------:R-:W3:Y:S05]  /*b3d0*/  SHFL.IDX PT, R4, R6, RZ, 0x181f ;  /* 0x00181fff06047589 */ /* 0x000eea00000e0000 */
[----:B-1----:R-:W2:Y:S01]  /*b3e0*/  LDL R36, [R1+0x54] ;  /* 0x0000540001247983 */ /* 0x002ea20000100800 */
[----:B---3--:R-:W-:Y:S02]  /*b3f0*/  ISETP.GE.AND P1, PT, R2, c[0x0][0x1d4], PT ;  /* 0x0000750002007a0c */ /* 0x008fe40003f26270 */
[----:B------:R-:W-:Y:S02]  /*b400*/  IADD3 R2, P0, R4, R20, RZ ;  /* 0x0000001404027210 */ /* 0x000fe40007f1e0ff */
[----:B------:R-:W-:Y:S02]  /*b410*/  SEL R132, RZ, 0x10, P1 ;  /* 0x00000010ff847807 */ /* 0x000fe40000800000 */
[----:B----4-:R-:W-:Y:S01]  /*b420*/  ISETP.GE.AND P5, PT, R12, c[0x0][0x1d4], PT ;  /* 0x000075000c007a0c */ /* 0x010fe20003fa6270 */
[----:B------:R-:W-:Y:S01]  /*b430*/  IMAD.X R3, R0, 0x1, R14, P0 ;  /* 0x0000000100037824 */ /* 0x000fe200000e060e */
[----:B------:R-:W-:Y:S02]  /*b440*/  IADD3 R12, P0, R4, R23, RZ ;  /* 0x00000017040c7210 */ /* 0x000fe40007f1e0ff */
[----:B--2---:R-:W-:Y:S02]  /*b450*/  ISETP.GE.AND P4, PT, R7, c[0x0][0x1d4], PT ;  /* 0x0000750007007a0c */ /* 0x004fe40003f86270 */
[----:B------:R-:W-:Y:S02]  /*b460*/  IADD3.X R13, R0, R15, RZ, P0, !PT ;  /* 0x0000000f000d7210 */ /* 0x000fe400007fe4ff */
[----:B------:R-:W-:Y:S01]  /*b470*/  ISETP.GE.AND P3, PT, R22, c[0x0][0x1d4], PT ;  /* 0x0000750016007a0c */ /* 0x000fe20003f66270 */
[----:B------:R-:W-:Y:S01]  /*b480*/  @!PT LDS RZ, [RZ] ;  /* 0x00000000fffff984 */ /* 0x000fe20000000800 */
[----:B------:R-:W-:Y:S01]  /*b490*/  @!PT LDS RZ, [RZ] ;  /* 0x00000000fffff984 */ /* 0x000fe20000000800 */
[----:B------:R1:W-:Y:S05]  /*b4a0*/  LDGSTS.E.BYPASS.LTC128B.128 [R36+0x100], [R2.64], !P1 ;  /* 0x0010000002247fae */ /* 0x0003ea000c901d46 */
[----:B------:R2:W-:Y:S05]  /*b4b0*/  LDGSTS.E.BYPASS.LTC128B.128 [R36+0x2100], [R12.64], !P5 ;  /* 0x021000000c247fae */ /* 0x0005ea000e901d46 */
[----:B-1----:R1:W3:Y:S05]  /*b4c0*/  SHFL.IDX PT, R2, R6, 0x1, 0x181f ;  /* 0x00381f0006027f89 */ /* 0x0022ea00000e0000 */
[----:B------:R4:W3:Y:S01]  /*b4d0*/  SHFL.IDX PT, R3, R5, 0x1, 0x181f ;  /* 0x00381f0005037f89 */ /* 0x0008e200000e0000 */
[----:B--2---:R-:W-:Y:S04]  /*b4e0*/  IADD3 R12, -R132, 0x10, RZ ;  /* 0x00000010840c7810 */ /* 0x004fe80007ffe1ff */
[----:B------:R-:W-:Y:S02]  /*b4f0*/  LOP3.LUT R12, R12, 0xf, RZ, 0xc0, !PT ;  /* 0x0000000f0c0c7812 */ /* 0x000fe400078ec0ff */
[----:B-1----:R-:W-:Y:S05]  /*b500*/  IADD3 R6, P0, R4, R31, RZ ;  /* 0x0000001f04067210 */ /* 0x002fea0007f1e0ff */
[----:B------:R-:W-:Y:S01]  /*b510*/  IMAD.X R7, R0, 0x1, R28, P0 ;  /* 0x0000000100077824 */ /* 0x000fe200000e061c */
[----:B------:R-:W-:Y:S04]  /*b520*/  IADD3 R4, P0, R4, R21, RZ ;  /* 0x0000001504047210 */ /* 0x000fe80007f1e0ff */
[----:B------:R1:W-:Y:S01]  /*b530*/  LDGSTS.E.BYPASS.LTC128B.128 [R36+0x4100], [R6.64], !P4 ;  /* 0x0410000006247fae */ /* 0x0003e2000e101d46 */
[----:B----4-:R-:W-:Y:S02]  /*b540*/  IADD3.X R5, R0, R29, RZ, P0, !PT ;  /* 0x0000001d00057210 */ /* 0x010fe400007fe4ff */
[----:B------:R-:W-:Y:S02]  /*b550*/  SEL R0, RZ, 0x10, P5 ;  /* 0x00000010ff007807 */ /* 0x000fe40002800000 */
[-C--:B---3--:R-:W-:Y:S01]  /*b560*/  IADD3 R12, P1, P0, R12, R2.reuse, R20 ;  /* 0x000000020c0c7210 */ /* 0x088fe2000783e014 */
[----:B------:R2:W-:Y:S01]  /*b570*/  LDGSTS.E.BYPASS.LTC128B.128 [R36+0x6100], [R4.64], !P3 ;  /* 0x0610000004247fae */ /* 0x0005e2000d901d46 */
[----:B------:R-:W-:Y:S02]  /*b580*/  IADD3 R22, -R0, 0x10, RZ ;  /* 0x0000001000167810 */ /* 0x000fe40007ffe1ff */
[----:B------:R-:W-:Y:S02]  /*b590*/  SEL R20, RZ, 0x10, P3 ;  /* 0x00000010ff147807 */ /* 0x000fe40001800000 */
[----:B------:R-:W-:Y:S02]  /*b5a0*/  LOP3.LUT R22, R22, 0xf, RZ, 0xc0, !PT ;  /* 0x0000000f16167812 */ /* 0x000fe400078ec0ff */
[-C--:B------:R-:W-:Y:S02]  /*b5b0*/  IADD3.X R13, RZ, R3.reuse, R14, P1, P0 ;  /* 0x00000003ff0d7210 */ /* 0x080fe40000fe040e */
[-C--:B------:R-:W-:Y:S04]  /*b5c0*/  IADD3 R22, P1, P0, R22, R2.reuse, R23 ;  /* 0x0000000216167210 */ /* 0x080fe8000783e017 */
[-C--:B------:R-:W-:Y:S01]  /*b5d0*/  IADD3.X R23, RZ, R3.reuse, R15, P1, P0 ;  /* 0x00000003ff177210 */ /* 0x080fe20000fe040f */
[----:B-1----:R-:W-:Y:S01]  /*b5e0*/  IMAD.MOV.U32 R7, RZ, RZ, R21 ;  /* 0x000000ffff077224 */ /* 0x002fe200078e0015 */
[----:B------:R-:W-:Y:S04]  /*b5f0*/  SEL R21, RZ, 0x10, P4 ;  /* 0x00000010ff157807 */ /* 0x000fe80002000000 */
[C---:B------:R-:W-:Y:S02]  /*b600*/  IADD3 R30, -R21.reuse, 0x10, RZ ;  /* 0x00000010151e7810 */ /* 0x040fe40007ffe1ff */
[----:B--2---:R-:W-:Y:S02]  /*b610*/  IADD3 R4, -R20, 0x10, RZ ;  /* 0x0000001014047810 */ /* 0x004fe40007ffe1ff */
[----:B------:R-:W-:Y:S02]  /*b620*/  LOP3.LUT R30, R30, 0xf, RZ, 0xc0, !PT ;  /* 0x0000000f1e1e7812 */ /* 0x000fe400078ec0ff */
[----:B------:R-:W-:Y:S02]  /*b630*/  LOP3.LUT R4, R4, 0xf, RZ, 0xc0, !PT ;  /* 0x0000000f04047812 */ /* 0x000fe400078ec0ff */
[-C--:B------:R-:W-:Y:S04]  /*b640*/  IADD3 R30, P1, P0, R30, R2.reuse, R31 ;  /* 0x000000021e1e7210 */ /* 0x080fe8000783e01f */
[-C--:B------:R-:W-:Y:S02]  /*b650*/  IADD3.X R31, RZ, R3.reuse, R28, P1, P0 ;  /* 0x00000003ff1f7210 */ /* 0x080fe40000fe041c */
[----:B------:R-:W-:Y:S02]  /*b660*/  IADD3 R2, P1, P0, R4, R2, R7 ;  /* 0x0000000204027210 */ /* 0x000fe4000783e007 */
[C---:B------:R-:W-:Y:S03]  /*b670*/  HMMA.16816.F32.BF16 R4, R168.reuse, R8, RZ ;  /* 0x00000008a804723c */ /* 0x040fe600000418ff */
[----:B------:R-:W-:Y:S02]  /*b680*/  IADD3.X R3, RZ, R3, R29, P1, P0 ;  /* 0x00000003ff037210 */ /* 0x000fe40000fe041d */
[----:B------:R-:W-:Y:S02]  /*b690*/  ISETP.NE.U32.AND P1, PT, R132, RZ, PT ;  /* 0x000000ff8400720c */ /* 0x000fe40003f25070 */
[----:B------:R-:W-:Y:S01]  /*b6a0*/  ISETP.NE.U32.AND P0, PT, R0, RZ, PT ;  /* 0x000000ff0000720c */ /* 0x000fe20003f05070 */
[C---:B------:R-:W-:Y:S10]  /*b6b0*/  HMMA.16816.F32.BF16 R8, R168.reuse, R10, RZ ;  /* 0x0000000aa808723c */ /* 0x040ff400000418ff */
[----:B------:R1:W-:Y:S01]  /*b6c0*/  LDGSTS.E.BYPASS.LTC128B.128.ZFILL [R36+0x1100], [R12.64], P1 ;  /* 0x011000000c247fae */ /* 0x0003e20008941d46 */
[----:B------:R-:W-:Y:S04]  /*b6d0*/  ISETP.NE.U32.AND P1, PT, R21, RZ, PT ;  /* 0x000000ff1500720c */ /* 0x000fe80003f25070 */
[----:B------:R2:W-:Y:S01]  /*b6e0*/  LDGSTS.E.BYPASS.LTC128B.128.ZFILL [R36+0x3100], [R22.64], P0 ;  /* 0x0310000016247fae */ /* 0x0005e20008141d46 */
[----:B------:R-:W-:Y:S08]  /*b6f0*/  ISETP.NE.U32.AND P0, PT, R20, RZ, PT ;  /* 0x000000ff1400720c */ /* 0x000ff00003f05070 */
[----:B------:R3:W-:Y:S05]  /*b700*/  LDGSTS.E.BYPASS.LTC128B.128.ZFILL [R36+0x5100], [R30.64], P1 ;  /* 0x051000001e247fae */ /* 0x0007ea0008941d46 */
[----:B------:R3:W-:Y:S05]  /*b710*/  LDGSTS.E.BYPASS.LTC128B.128.ZFILL [R36+0x7100], [R2.64], P0 ;  /* 0x0710000002247fae */ /* 0x0007ea0008141d46 */
[----:B------:R-:W0:Y:S01]  /*b720*/  LDGDEPBAR ;  /* 0x00000000000079af */ /* 0x000e220000000000 */
[C---:B-1----:R-:W-:Y:S08]  /*b730*/  HMMA.16816.F32.BF16 R12, R168.reuse, R16, RZ ;  /* 0x00000010a80c723c */ /* 0x042ff000000418ff */
[C---:B------:R-:W-:Y:S08]  /*b740*/  HMMA.16816.F32.BF16 R16, R168.reuse, R18, RZ ;  /* 0x00000012a810723c */ /* 0x040ff000000418ff */
[C---:B--2---:R-:W-:Y:S01]  /*b750*/  HMMA.16816.F32.BF16 R20, R168.reuse, R24, RZ ;  /* 0x00000018a814723c */ /* 0x044fe200000418ff */
[----:B---3--:R1:W5:Y:S07]  /*b760*/  LDL.LU R36, [R1+0x20c] ;  /* 0x00020c0001247983 */ /* 0x00836e0000300800 */
[C---:B------:R-:W-:Y:S01]  /*b770*/  HMMA.16816.F32.BF16 R24, R168.reuse, R26, RZ ;  /* 0x0000001aa818723c */ /* 0x040fe200000418ff */
[----:B------:R-:W2:Y:S05]  /*b780*/  LDL R2, [R1+0xc] ;  /* 0x00000c0001027983 */ /* 0x000eaa0000100800 */
[----:B------:R-:W3:Y:S02]  /*b790*/  LDL R3, [R1+0x10] ;  /* 0x0000100001037983 */ /* 0x000ee40000100800 */
[C---:B------:R-:W-:Y:S03]  /*b7a0*/  HMMA.16816.F32.BF16 R28, R168.reuse, R32, RZ ;  /* 0x00000020a81c723c */ /* 0x040fe600000418ff */
[----:B------:R-:W3:Y:S05]  /*b7b0*/  LDL R0, [R1+0x14] ;  /* 0x0000140001007983 */ /* 0x000eea0000100800 */
        /* <DEDUP_REMOVED lines=37> */
[C---:B-1----:R-:W-:Y:S01]  /*ba10*/  HMMA.16816.F32.BF16 R4, R200.reuse, R176, R4 ;  /* 0x000000b0c804723c */ /* 0x042fe20000041804 */
[----:B------:R-:W4:Y:S07]  /*ba20*/  LDL R177, [R1+0x18] ;  /* 0x0000180001b17983 */ /* 0x000f2e0000100800 */
[C---:B------:R-:W-:Y:S08]  /*ba30*/  HMMA.16816.F32.BF16 R8, R200.reuse, R178, R8 ;  /* 0x000000b2c808723c */ /* 0x040ff00000041808 */
[C---:B------:R-:W-:Y:S08]  /*ba40*/  HMMA.16816.F32.BF16 R12, R200.reuse, R180, R12 ;  /* 0x000000b4c80c723c */ /* 0x040ff0000004180c */
[C---:B------:R-:W-:Y:S08]  /*ba50*/  HMMA.16816.F32.BF16 R16, R200.reuse, R182, R16 ;  /* 0x000000b6c810723c */ /* 0x040ff00000041810 */
[C---:B------:R-:W-:Y:S08]  /*ba60*/  HMMA.16816.F32.BF16 R20, R200.reuse, R184, R20 ;  /* 0x000000b8c814723c */ /* 0x040ff00000041814 */
[C---:B------:R-:W-:Y:S08]  /*ba70*/  HMMA.16816.F32.BF16 R24, R200.reuse, R186, R24 ;  /* 0x000000bac818723c */ /* 0x040ff00000041818 */
[C---:B------:R-:W-:Y:S08]  /*ba80*/  HMMA.16816.F32.BF16 R28, R200.reuse, R188, R28 ;  /* 0x000000bcc81c723c */ /* 0x040ff0000004181c */
[----:B------:R-:W-:Y:S01]  /*ba90*/  HMMA.16816.F32.BF16 R32, R200, R190, R32 ;  /* 0x000000bec820723c */ /* 0x000fe20000041820 */
[----:B--2---:R1:W-:Y:S05]  /*baa0*/  LDSM.16.M88.4 R180, [R2] ;  /* 0x0000000002b4783b */ /* 0x0043ea0000000200 */
[----:B---3--:R2:W-:Y:S05]  /*bab0*/  LDSM.16.M88.4 R184, [R3] ;  /* 0x0000000003b8783b */ /* 0x0085ea0000000200 */
[----:B------:R3:W-:Y:S05]  /*bac0*/  LDSM.16.M88.4 R188, [R0] ;  /* 0x0000000000bc783b */ /* 0x0007ea0000000200 */
[----:B-1----:R-:W4:Y:S05]  /*bad0*/  LDL R2, [R1+0x20] ;  /* 0x0000200001027983 */ /* 0x002f2a0000100800 */
[----:B--2---:R-:W2:Y:S05]  /*bae0*/  LDL R3, [R1+0x1c] ;  /* 0x00001c0001037983 */ /* 0x004eaa0000100800 */
[----:B---3--:R-:W3:Y:S05]  /*baf0*/  LDL R0, [R1+0x24] ;  /* 0x0000240001007983 */ /* 0x008eea0000100800 */
[----:B----4-:R-:W1:Y:S02]  /*bb00*/  LDSM.16.M88.4 R176, [R177] ;  /* 0x00000000b1b0783b */ /* 0x010e640000000200 */
[C---:B-1----:R-:W-:Y:S08]  /*bb10*/  HMMA.16816.F32.BF16 R4, R204.reuse, R176, R4 ;  /* 0x000000b0cc04723c */ /* 0x042ff00000041804 */
[C---:B------:R-:W-:Y:S01]  /*bb20*/  HMMA.16816.F32.BF16 R8, R204.reuse, R178, R8 ;  /* 0x000000b2cc08723c */ /* 0x040fe20000041808 */
[----:B------:R-:W1:Y:S07]  /*bb30*/  LDSM.16.M88.4 R176, [R249+0x2000] ;  /* 0x00200000f9b0783b */ /* 0x000e6e0000000200 */
[C---:B------:R-:W-:Y:S08]  /*bb40*/  HMMA.16816.F32.BF16 R12, R204.reuse, R180, R12 ;  /* 0x000000b4cc0c723c */ /* 0x040ff0000004180c */
[C---:B------:R-:W-:Y:S01]  /*bb50*/  HMMA.16816.F32.BF16 R16, R204.reuse, R182, R16 ;  /* 0x000000b6cc10723c */ /* 0x040fe20000041810 */
[----:B------:R-:W4:Y:S07]  /*bb60*/  LDSM.16.M88.4 R180, [R249+0x2800] ;  /* 0x00280000f9b4783b */ /* 0x000f2e0000000200 */
        /* <DEDUP_REMOVED lines=8> */
[----:B------:R-:W1:Y:S07]  /*bbf0*/  LDSM.16.M88.4 R176, [R248+-0x4000] ;  /* 0xffc00000f8b0783b */ /* 0x000e6e0000000200 */
[C---:B----4-:R-:W-:Y:S08]  /*bc00*/  HMMA.16816.F32.BF16 R12, R208.reuse, R180, R12 ;  /* 0x000000b4d00c723c */ /* 0x050ff0000004180c */
[C---:B------:R-:W-:Y:S01]  /*bc10*/  HMMA.16816.F32.BF16 R16, R208.reuse, R182, R16 ;  /* 0x000000b6d010723c */ /* 0x040fe20000041810 */
[----:B------:R-:W4:Y:S07]  /*bc20*/  LDSM.16.M88.4 R180, [R248+-0x3800] ;  /* 0xffc80000f8b4783b */ /* 0x000f2e0000000200 */
[C---:B--2---:R-:W-:Y:S08]  /*bc30*/  HMMA.16816.F32.BF16 R20, R208.reuse, R184, R20 ;  /* 0x000000b8d014723c */ /* 0x044ff00000041814 */
[C---:B------:R-:W-:Y:S01]  /*bc40*/  HMMA.16816.F32.BF16 R24, R208.reuse, R186, R24 ;  /* 0x000000bad018723c */ /* 0x040fe20000041818 */
[----:B------:R-:W2:Y:S07]  /*bc50*/  LDSM.16.M88.4 R184, [R248+-0x3000] ;  /* 0xffd00000f8b8783b */ /* 0x000eae0000000200 */
[C---:B---3--:R-:W-:Y:S08]  /*bc60*/  HMMA.16816.F32.BF16 R28, R208.reuse, R188, R28 ;  /* 0x000000bcd01c723c */ /* 0x048ff0000004181c */
[----:B------:R-:W-:Y:S01]  /*bc70*/  HMMA.16816.F32.BF16 R32, R208, R190, R32 ;  /* 0x000000bed020723c */ /* 0x000fe20000041820 */
[----:B------:R-:W-:Y:S07]  /*bc80*/  LDSM.16.M88.4 R188, [R135+0x4000] ;  /* 0x0040000087bc783b */ /* 0x000fee0000000200 */
[C---:B-1----:R-:W-:Y:S08]  /*bc90*/  HMMA.16816.F32.BF16 R4, R212.reuse, R176, R4 ;  /* 0x000000b0d404723c */ /* 0x042ff00000041804 */
[C---:B------:R-:W-:Y:S01]  /*bca0*/  HMMA.16816.F32.BF16 R8, R212.reuse, R178, R8 ;  /* 0x000000b2d408723c */ /* 0x040fe20000041808 */
[----:B------:R-:W1:Y:S07]  /*bcb0*/  LDSM.16.M88.4 R176, [R248+-0x2800] ;  /* 0xffd80000f8b0783b */ /* 0x000e6e0000000200 */
[C---:B----4-:R-:W-:Y:S08]  /*bcc0*/  HMMA.16816.F32.BF16 R12, R212.reuse, R180, R12 ;  /* 0x000000b4d40c723c */ /* 0x050ff0000004180c */
[C---:B------:R-:W-:Y:S01]  /*bcd0*/  HMMA.16816.F32.BF16 R16, R212.reuse, R182, R16 ;  /* 0x000000b6d410723c */ /* 0x040fe20000041810 */
[----:B------:R-:W3:Y:S07]  /*bce0*/  LDSM.16.M88.4 R180, [R135+0x4800] ;  /* 0x0048000087b4783b */ /* 0x000eee0000000200 */
[C---:B--2---:R-:W-:Y:S08]  /*bcf0*/  HMMA.16816.F32.BF16 R20, R212.reuse, R184, R20 ;  /* 0x000000b8d414723c */ /* 0x044ff00000041814 */
[C---:B------:R-:W-:Y:S01]  /*bd00*/  HMMA.16816.F32.BF16 R24, R212.reuse, R186, R24 ;  /* 0x000000bad418723c */ /* 0x040fe20000041818 */
[----:B------:R-:W-:Y:S07]  /*bd10*/  LDSM.16.M88.4 R184, [R135+0x5800] ;  /* 0x0058000087b8783b */ /* 0x000fee0000000200 */
[C---:B-1----:R-:W-:Y:S08]  /*bd20*/  HMMA.16816.F32.BF16 R28, R212.reuse, R176, R28 ;  /* 0x000000b0d41c723c */ /* 0x042ff0000004181c */
[----:B------:R-:W-:Y:S01]  /*bd30*/  HMMA.16816.F32.BF16 R32, R212, R178, R32 ;  /* 0x000000b2d420723c */ /* 0x000fe20000041820 */
[----:B------:R-:W1:Y:S07]  /*bd40*/  LDSM.16.M88.4 R176, [R135+0x5000] ;  /* 0x0050000087b0783b */ /* 0x000e6e0000000200 */
[C---:B------:R-:W-:Y:S01]  /*bd50*/  HMMA.16816.F32.BF16 R4, R216.reuse, R188, R4 ;  /* 0x000000bcd804723c */ /* 0x040fe20000041804 */
[----:B------:R-:W2:Y:S07]  /*bd60*/  LDL R189, [R1+0x28] ;  /* 0x0000280001bd7983 */ /* 0x000eae0000100800 */
[C---:B------:R-:W-:Y:S08]  /*bd70*/  HMMA.16816.F32.BF16 R8, R216.reuse, R190, R8 ;  /* 0x000000bed808723c */ /* 0x040ff00000041808 */
[C---:B---3--:R-:W-:Y:S08]  /*bd80*/  HMMA.16816.F32.BF16 R12, R216.reuse, R180, R12 ;  /* 0x000000b4d80c723c */ /* 0x048ff0000004180c */
[C---:B------:R-:W-:Y:S01]  /*bd90*/  HMMA.16816.F32.BF16 R16, R216.reuse, R182, R16 ;  /* 0x000000b6d810723c */ /* 0x040fe20000041810 */
[----:B------:R3:W-:Y:S07]  /*bda0*/  LDSM.16.M88.4 R180, [R2] ;  /* 0x0000000002b4783b */ /* 0x0007ee0000000200 */
[C---:B-1----:R-:W-:Y:S08]  /*bdb0*/  HMMA.16816.F32.BF16 R20, R216.reuse, R176, R20 ;  /* 0x000000b0d814723c */ /* 0x042ff00000041814 */
[C---:B------:R-:W-:Y:S01]  /*bdc0*/  HMMA.16816.F32.BF16 R24, R216.reuse, R178, R24 ;  /* 0x000000b2d818723c */ /* 0x040fe20000041818 */
[----:B------:R1:W-:Y:S05]  /*bdd0*/  LDSM.16.M88.4 R176, [R3] ;  /* 0x0000000003b0783b */ /* 0x0003ea0000000200 */
[----:B---3--:R-:W3:Y:S02]  /*bde0*/  LDL R2, [R1+0x30] ;  /* 0x0000300001027983 */ /* 0x008ee40000100800 */
[C---:B------:R-:W-:Y:S08]  /*bdf0*/  HMMA.16816.F32.BF16 R28, R216.reuse, R184, R28 ;  /* 0x000000b8d81c723c */ /* 0x040ff0000004181c */
[----:B------:R-:W-:Y:S01]  /*be00*/  HMMA.16816.F32.BF16 R32, R216, R186, R32 ;  /* 0x000000bad820723c */ /* 0x000fe20000041820 */
[----:B------:R4:W-:Y:S05]  /*be10*/  LDSM.16.M88.4 R184, [R0] ;  /* 0x0000000000b8783b */ /* 0x0009ea0000000200 */
[----:B-1----:R-:W3:Y:S05]  /*be20*/  LDL R3, [R1+0x2c] ;  /* 0x00002c0001037983 */ /* 0x002eea0000100800 */
[----:B----4-:R-:W4:Y:S05]  /*be30*/  LDL R0, [R1+0x34] ;  /* 0x0000340001007983 */ /* 0x010f2a0000100800 */
[----:B--2---:R-:W1:Y:S02]  /*be40*/  LDSM.16.M88.4 R188, [R189] ;  /* 0x00000000bdbc783b */ /* 0x004e640000000200 */
[C---:B-1----:R-:W-:Y:S08]  /*be50*/  HMMA.16816.F32.BF16 R4, R220.reuse, R188, R4 ;  /* 0x000000bcdc04723c */ /* 0x042ff00000041804 */
[C---:B------:R-:W-:Y:S01]  /*be60*/  HMMA.16816.F32.BF16 R8, R220.reuse, R190, R8 ;  /* 0x000000bedc08723c */ /* 0x040fe20000041808 */
[----:B------:R-:W-:Y:S07]  /*be70*/  LDSM.16.M88.4 R188, [R249+0x4800] ;  /* 0x00480000f9bc783b */ /* 0x000fee0000000200 */
[C---:B------:R-:W-:Y:S08]  /*be80*/  HMMA.16816.F32.BF16 R12, R220.reuse, R176, R12 ;  /* 0x000000b0dc0c723c */ /* 0x040ff0000004180c */
[C---:B------:R-:W-:Y:S01]  /*be90*/  HMMA.16816.F32.BF16 R16, R220.reuse, R178, R16 ;  /* 0x000000b2dc10723c */ /* 0x040fe20000041810 */
[----:B------:R-:W1:Y:S07]  /*bea0*/  LDSM.16.M88.4 R176, [R249+0x4000] ;  /* 0x00400000f9b0783b */ /* 0x000e6e0000000200 */
[C---:B------:R-:W-:Y:S08]  /*beb0*/  HMMA.16816.F32.BF16 R20, R220.reuse, R180, R20 ;  /* 0x000000b4dc14723c */ /* 0x040ff00000041814 */
[C---:B------:R-:W-:Y:S01]  /*bec0*/  HMMA.16816.F32.BF16 R24, R220.reuse, R182, R24 ;  /* 0x000000b6dc18723c */ /* 0x040fe20000041818 */
[----:B------:R-:W2:Y:S07]  /*bed0*/  LDSM.16.M88.4 R180, [R249+0x5000] ;  /* 0x00500000f9b4783b */ /* 0x000eae0000000200 */
        /* <DEDUP_REMOVED lines=8> */
[----:B------:R-:W3:Y:S07]  /*bf60*/  LDSM.16.M88.4 R188, [R248+-0x1800] ;  /* 0xffe80000f8bc783b */ /* 0x000eee0000000200 */
[C---:B--2---:R-:W-:Y:S08]  /*bf70*/  HMMA.16816.F32.BF16 R20, R224.reuse, R180, R20 ;  /* 0x000000b4e014723c */ /* 0x044ff00000041814 */
[C---:B------:R-:W-:Y:S01]  /*bf80*/  HMMA.16816.F32.BF16 R24, R224.reuse, R182, R24 ;  /* 0x000000b6e018723c */ /* 0x040fe20000041818 */
[----:B------:R-:W-:Y:S07]  /*bf90*/  LDSM.16.M88.4 R180, [R248+-0x800] ;  /* 0xfff80000f8b4783b */ /* 0x000fee0000000200 */
[C---:B-1----:R-:W-:Y:S08]  /*bfa0*/  HMMA.16816.F32.BF16 R28, R224.reuse, R176, R28 ;  /* 0x000000b0e01c723c */ /* 0x042ff0000004181c */
[----:B------:R-:W-:Y:S01]  /*bfb0*/  HMMA.16816.F32.BF16 R32, R224, R178, R32 ;  /* 0x000000b2e020723c */ /* 0x000fe20000041820 */
[----:B------:R-:W1:Y:S07]  /*bfc0*/  LDSM.16.M88.4 R176, [R248+-0x1000] ;  /* 0xfff00000f8b0783b */ /* 0x000e6e0000000200 */
[C---:B------:R-:W-:Y:S08]  /*bfd0*/  HMMA.16816.F32.BF16 R4, R228.reuse, R184, R4 ;  /* 0x000000b8e404723c */ /* 0x040ff00000041804 */
[C---:B------:R-:W-:Y:S01]  /*bfe0*/  HMMA.16816.F32.BF16 R8, R228.reuse, R186, R8 ;  /* 0x000000bae408723c */ /* 0x040fe20000041808 */
[----:B------:R-:W2:Y:S07]  /*bff0*/  LDSM.16.M88.4 R184, [R135+0x6000] ;  /* 0x0060000087b8783b */ /* 0x000eae0000000200 */
[C---:B---3--:R-:W-:Y:S08]  /*c000*/  HMMA.16816.F32.BF16 R12, R228.reuse, R188, R12 ;  /* 0x000000bce40c723c */ /* 0x048ff0000004180c */
[C---:B------:R-:W-:Y:S01]  /*c010*/  HMMA.16816.F32.BF16 R16, R228.reuse, R190, R16 ;  /* 0x000000bee410723c */ /* 0x040fe20000041810 */
[----:B------:R-:W-:Y:S07]  /*c020*/  LDSM.16.M88.4 R188, [R135+0x7000] ;  /* 0x0070000087bc783b */ /* 0x000fee0000000200 */
[C---:B-1----:R-:W-:Y:S08]  /*c030*/  HMMA.16816.F32.BF16 R20, R228.reuse, R176, R20 ;  /* 0x000000b0e414723c */ /* 0x042ff00000041814 */
[C---:B------:R-:W-:Y:S01]  /*c040*/  HMMA.16816.F32.BF16 R24, R228.reuse, R178, R24 ;  /* 0x000000b2e418723c */ /* 0x040fe20000041818 */
[----:B------:R-:W1:Y:S07]  /*c050*/  LDSM.16.M88.4 R176, [R135+0x6800] ;  /* 0x0068000087b0783b */ /* 0x000e6e0000000200 */
[C---:B------:R-:W-:Y:S08]  /*c060*/  HMMA.16816.F32.BF16 R28, R228.reuse, R180, R28 ;  /* 0x000000b4e41c723c */ /* 0x040ff0000004181c */
[----:B------:R-:W-:Y:S01]  /*c070*/  HMMA.16816.F32.BF16 R32, R228, R182, R32 ;  /* 0x000000b6e420723c */ /* 0x000fe20000041820 */
[----:B------:R-:W3:Y:S07]  /*c080*/  LDSM.16.M88.4 R180, [R135+0x7800] ;  /* 0x0078000087b4783b */ /* 0x000eee0000000200 */
[C---:B--2---:R-:W-:Y:S01]  /*c090*/  HMMA.16816.F32.BF16 R4, R232.reuse, R184, R4 ;  /* 0x000000b8e804723c */ /* 0x044fe20000041804 */
[----:B------:R-:W2:Y:S07]  /*c0a0*/  LDL R185, [R1+0x8] ;  /* 0x0000080001b97983 */ /* 0x000eae0000100800 */
[C---:B------:R-:W-:Y:S08]  /*c0b0*/  HMMA.16816.F32.BF16 R8, R232.reuse, R186, R8 ;  /* 0x000000bae808723c */ /* 0x040ff00000041808 */
[C---:B-1----:R-:W-:Y:S08]  /*c0c0*/  HMMA.16816.F32.BF16 R12, R232.reuse, R176, R12 ;  /* 0x000000b0e80c723c */ /* 0x042ff0000004180c */
[C---:B------:R-:W-:Y:S08]  /*c0d0*/  HMMA.16816.F32.BF16 R16, R232.reuse, R178, R16 ;  /* 0x000000b2e810723c */ /* 0x040ff00000041810 */
[C---:B------:R-:W-:Y:S08]  /*c0e0*/  HMMA.16816.F32.BF16 R20, R232.reuse, R188, R20 ;  /* 0x000000bce814723c */ /* 0x040ff00000041814 */
[C---:B------:R-:W-:Y:S01]  /*c0f0*/  HMMA.16816.F32.BF16 R24, R232.reuse, R190, R24 ;  /* 0x000000bee818723c */ /* 0x040fe20000041818 */
[----:B------:R-:W-:Y:S07]  /*c100*/  LDSM.16.M88.4 R188, [R2] ;  /* 0x0000000002bc783b */ /* 0x000fee0000000200 */
[C---:B---3--:R-:W-:Y:S08]  /*c110*/  HMMA.16816.F32.BF16 R28, R232.reuse, R180, R28 ;  /* 0x000000b4e81c723c */ /* 0x048ff0000004181c */
[----:B------:R-:W-:Y:S01]  /*c120*/  HMMA.16816.F32.BF16 R32, R232, R182, R32 ;  /* 0x000000b6e820723c */ /* 0x000fe20000041820 */
[----:B------:R-:W-:Y:S05]  /*c130*/  LDSM.16.M88.4 R180, [R249+0x6000] ;  /* 0x00600000f9b4783b */ /* 0x000fea0000000200 */
[----:B--2---:R-:W1:Y:S05]  /*c140*/  LDSM.16.M88.4 R176, [R185] ;  /* 0x00000000b9b0783b */ /* 0x004e6a0000000200 */
[----:B------:R-:W2:Y:S01]  /*c150*/  LDSM.16.M88.4 R184, [R3] ;  /* 0x0000000003b8783b */ /* 0x000ea20000000200 */
[C---:B-1----:R-:W-:Y:S08]  /*c160*/  HMMA.16816.F32.BF16 R4, R236.reuse, R176, R4 ;  /* 0x000000b0ec04723c */ /* 0x042ff00000041804 */
[C---:B------:R-:W-:Y:S01]  /*c170*/  HMMA.16816.F32.BF16 R8, R236.reuse, R178, R8 ;  /* 0x000000b2ec08723c */ /* 0x040fe20000041808 */
[----:B----4-:R-:W1:Y:S07]  /*c180*/  LDSM.16.M88.4 R176, [R0] ;  /* 0x0000000000b0783b */ /* 0x010e6e0000000200 */
[C---:B--2---:R-:W-:Y:S08]  /*c190*/  HMMA.16816.F32.BF16 R12, R236.reuse, R184, R12 ;  /* 0x000000b8ec0c723c */ /* 0x044ff0000004180c */
[C---:B------:R-:W-:Y:S01]  /*c1a0*/  HMMA.16816.F32.BF16 R16, R236.reuse, R186, R16 ;  /* 0x000000baec10723c */ /* 0x040fe20000041810 */
[----:B------:R-:W2:Y:S07]  /*c1b0*/  LDSM.16.M88.4 R184, [R249+0x6800] ;  /* 0x00680000f9b8783b */ /* 0x000eae0000000200 */
[C---:B------:R-:W-:Y:S08]  /*c1c0*/  HMMA.16816.F32.BF16 R20, R236.reuse, R188, R20 ;  /* 0x000000bcec14723c */ /* 0x040ff00000041814 */
        /* <DEDUP_REMOVED lines=43> */
[----:B------:R-:W3:Y:S10]  /*c480*/  MUFU.TANH R3, R10 ;  /* 0x0000000a00037308 */ /* 0x000ef40000002400 */
[----:B------:R4:W3:Y:S01]  /*c490*/  MUFU.TANH R190, R11 ;  /* 0x0000000b00be7308 */ /* 0x0008e20000002400 */
[----:B-1----:R1:W-:Y:S05]  /*c4a0*/  STL [R1+0x64], R0 ;  /* 0x0000640001007387 */ /* 0x0023ea0000100800 */
[----:B--2---:R-:W2:Y:S04]  /*c4b0*/  LDL R2, [R1+0x68] ;  /* 0x0000680001027983 */ /* 0x004ea80000100800 */
[----:B------:R-:W2:Y:S01]  /*c4c0*/  MUFU.TANH R184, R13 ;  /* 0x0000000d00b87308 */ /* 0x000ea20000002400 */
[----:B------:R-:W3:Y:S09]  /*c4d0*/  LDSM.16.M88.4 R4, [R248+0x1000] ;  /* 0x00100000f804783b */ /* 0x000ef20000000200 */
[----:B------:R-:W2:Y:S01]  /*c4e0*/  MUFU.TANH R187, R14 ;  /* 0x0000000e00bb7308 */ /* 0x000ea20000002400 */
[----:B----4-:R-:W4:Y:S01]  /*c4f0*/  LDSM.16.M88.4 R8, [R248+0x1800] ;  /* 0x00180000f808783b */ /* 0x010f220000000200 */
[----:B------:R-:W-:Y:S04]  /*c500*/  DEPBAR.LE SB0, 0x0 ;  /* 0x000080000000791a */ /* 0x000fe80000000000 */
[----:B-1----:R-:W2:Y:S04]  /*c510*/  LDL R0, [R1+0xa8] ;  /* 0x0000a80001007983 */ /* 0x002ea80000100800 */
[----:B------:R-:W1:Y:S01]  /*c520*/  MUFU.TANH R186, R15 ;  /* 0x0000000f00ba7308 */ /* 0x000e620000002400 */
[----:B---3--:R3:W-:Y:S09]  /*c530*/  STL [R1+0x5c], R3 ;  /* 0x00005c0301007387 */ /* 0x0087f20000100800 */
[----:B------:R-:W1:Y:S01]  /*c540*/  MUFU.TANH R183, R16 ;  /* 0x0000001000b77308 */ /* 0x000e620000002400 */
[----:B------:R-:W-:Y:S09]  /*c550*/  BAR.SYNC.DEFER_BLOCKING 0x0 ;  /* 0x0000000000007b1d */ /* 0x000ff20000010000 */
[----:B------:R1:W1:Y:S01]  /*c560*/  MUFU.TANH R180, R17 ;  /* 0x0000001100b47308 */ /* 0x0002620000002400 */
[C---:B------:R-:W-:Y:S09]  /*c570*/  HMMA.16816.F32.BF16 R20, R244.reuse, R4, R20 ;  /* 0x00000004f414723c */ /* 0x040ff20000041814 */
[----:B------:R-:W1:Y:S01]  /*c580*/  MUFU.TANH R182, R18 ;  /* 0x0000001200b67308 */ /* 0x000e620000002400 */
[C---:B------:R-:W-:Y:S09]  /*c590*/  HMMA.16816.F32.BF16 R24, R244.reuse, R6, R24 ;  /* 0x00000006f418723c */ /* 0x040ff20000041818 */
[----:B------:R1:W1:Y:S01]  /*c5a0*/  MUFU.TANH R181, R19 ;  /* 0x0000001300b57308 */ /* 0x0002620000002400 */
[C---:B----4-:R-:W-:Y:S04]  /*c5b0*/  HMMA.16816.F32.BF16 R28, R244.reuse, R8, R28 ;  /* 0x00000008f41c723c */ /* 0x050fe8000004181c */
[----:B------:R-:W-:Y:S04]  /*c5c0*/  FMUL.FTZ R20, R20, c[0x0][0x320] ;  /* 0x0000c80014147a20 */ /* 0x000fe80000410000 */
[----:B------:R-:W-:Y:S01]  /*c5d0*/  HMMA.16816.F32.BF16 R32, R244, R10, R32 ;  /* 0x0000000af420723c */ /* 0x000fe20000041820 */
[----:B------:R-:W4:Y:S03]  /*c5e0*/  MUFU.TANH R185, R12 ;  /* 0x0000000c00b97308 */ /* 0x000f260000002400 */
[----:B------:R-:W-:Y:S02]  /*c5f0*/  FMUL.FTZ R21, R21, c[0x0][0x320] ;  /* 0x0000c80015157a20 */ /* 0x000fe40000410000 */
[----:B------:R-:W-:Y:S02]  /*c600*/  FMUL.FTZ R22, R22, c[0x0][0x320] ;  /* 0x0000c80016167a20 */ /* 0x000fe40000410000 */
[----:B------:R-:W-:Y:S03]  /*c610*/  FMUL.FTZ R23, R23, c[0x0][0x320] ;  /* 0x0000c80017177a20 */ /* 0x000fe60000410000 */
[----:B------:R3:W2:Y:S05]  /*c620*/  MUFU.TANH R179, R20 ;  /* 0x0000001400b37308 */ /* 0x0006aa0000002400 */
[----:B-1----:R-:W-:Y:S02]  /*c630*/  FMUL.FTZ R17, R29, c[0x0][0x320] ;  /* 0x0000c8001d117a20 */ /* 0x002fe40000410000 */
[----:B------:R-:W-:Y:S02]  /*c640*/  FMUL.FTZ R19, R30, c[0x0][0x320] ;  /* 0x0000c8001e137a20 */ /* 0x000fe40000410000 */
[----:B------:R-:W-:Y:S01]  /*c650*/  FMUL.FTZ R18, R31, c[0x0][0x320] ;  /* 0x0000c8001f127a20 */ /* 0x000fe20000410000 */
[----:B------:R1:W1:Y:S03]  /*c660*/  MUFU.TANH R176, R21 ;  /* 0x0000001500b07308 */ /* 0x0002660000002400 */
[----:B------:R-:W-:Y:S02]  /*c670*/  FMUL.FTZ R14, R32, c[0x0][0x320] ;  /* 0x0000c800200e7a20 */ /* 0x000fe40000410000 */
[----:B------:R-:W-:Y:S02]  /*c680*/  FMUL.FTZ R13, R33, c[0x0][0x320] ;  /* 0x0000c800210d7a20 */ /* 0x000fe40000410000 */
[----:B------:R-:W-:Y:S02]  /*c690*/  FMUL.FTZ R16, R34, c[0x0][0x320] ;  /* 0x0000c80022107a20 */ /* 0x000fe40000410000 */
[----:B------:R-:W-:Y:S01]  /*c6a0*/  FMUL.FTZ R15, R35, c[0x0][0x320] ;  /* 0x0000c800230f7a20 */ /* 0x000fe20000410000 */
[----:B------:R4:W2:Y:S01]  /*c6b0*/  MUFU.TANH R178, R22 ;  /* 0x0000001600b27308 */ /* 0x0008a20000002400 */
[----:B---3--:R-:W-:Y:S09]  /*c6c0*/  FMUL.FTZ R20, R28, c[0x0][0x320] ;  /* 0x0000c8001c147a20 */ /* 0x008ff20000410000 */
[----:B------:R3:W2:Y:S01]  /*c6d0*/  MUFU.TANH R177, R23 ;  /* 0x0000001700b17308 */ /* 0x0006a20000002400 */
[----:B-1----:R-:W-:Y:S09]  /*c6e0*/  FMUL.FTZ R21, R25, c[0x0][0x320] ;  /* 0x0000c80019157a20 */ /* 0x002ff20000410000 */
[----:B------:R-:W1:Y:S01]  /*c6f0*/  MUFU.TANH R21, R21 ;  /* 0x0000001500157308 */ /* 0x000e620000002400 */
[----:B----4-:R-:W-:Y:S02]  /*c700*/  FMUL.FTZ R22, R24, c[0x0][0x320] ;  /* 0x0000c80018167a20 */ /* 0x010fe40000410000 */
[----:B------:R-:W-:Y:S07]  /*c710*/  FMUL.FTZ R24, R26, c[0x0][0x320] ;  /* 0x0000c8001a187a20 */ /* 0x000fee0000410000 */
[----:B------:R-:W4:Y:S01]  /*c720*/  MUFU.TANH R22, R22 ;  /* 0x0000001600167308 */ /* 0x000f220000002400 */
[----:B---3--:R-:W-:Y:S09]  /*c730*/  FMUL.FTZ R23, R27, c[0x0][0x320] ;  /* 0x0000c8001b177a20 */ /* 0x008ff20000410000 */
[----:B------:R-:W3:Y:S10]  /*c740*/  MUFU.TANH R24, R24 ;  /* 0x0000001800187308 */ /* 0x000ef40000002400 */
        /* <DEDUP_REMOVED lines=9> */
[----:B--2---:R-:W-:Y:S11]  /*c7e0*/  ISETP.GT.AND P0, PT, R2, R0, PT ;  /* 0x000000000200720c */ /* 0x004ff60003f04270 */
[----:B------:R-:W-:Y:S02]  /*c7f0*/  @!UPT UIADD3 URZ, URZ, URZ, URZ ;  /* 0x0000003f3f3ff290 */ /* 0x000fe4000fffe03f */
[----:B------:R-:W-:-:S05]  /*c800*/  @!P0 BRA `(.L_x_1063) ;  /* 0x0000068000008947 */ /* 0x000fca0003800000 */
[----:B-1-34-:R-:W1:Y:S01]  /*c810*/  S2R R12, SR_TID.X ;  /* 0x00000000000c7919 */ /* 0x01ae620000002100 */
[----:B------:R-:W-:Y:S03]  /*c820*/  IMAD.MOV.U32 R6, RZ, RZ, c[0x0][0x2b8] ;  /* 0x0000ae00ff067624 */ /* 0x000fe600078e00ff */
[----:B------:R-:W2:Y:S02]  /*c830*/  LDL R3, [R1+0xb4] ;  /* 0x0000b40001037983 */ /* 0x000ea40000100800 */
[----:B------:R-:W-:Y:S02]  /*c840*/  ISETP.NE.AND P2, PT, R6, 0x1, PT ;  /* 0x000000010600780c */ /* 0x000fe40003f45270 */
[----:B------:R-:W3:Y:S04]  /*c850*/  LDL.64 R4, [R1+0xc0] ;  /* 0x0000c00001047983 */ /* 0x000ee80000100a00 */
[----:B------:R-:W4:Y:S04]  /*c860*/  LDL.64 R28, [R1+0xb8] ;  /* 0x0000b800011c7983 */ /* 0x000f280000100a00 */
[----:B------:R-:W3:Y:S04]  /*c870*/  LDL R8, [R1+0xd0] ;  /* 0x0000d00001087983 */ /* 0x000ee80000100800 */
[----:B------:R-:W3:Y:S04]  /*c880*/  LDL R11, [R1+0x174] ;  /* 0x00017400010b7983 */ /* 0x000ee80000100800 */
[----:B------:R-:W4:Y:S01]  /*c890*/  LDL R26, [R1+0x94] ;  /* 0x00009400011a7983 */ /* 0x000f220000100800 */
[--C-:B-1----:R-:W-:Y:S02]  /*c8a0*/  SHF.R.S32.HI R0, RZ, 0x1f, R12.reuse ;  /* 0x0000001fff007819 */ /* 0x102fe4000001140c */
[----:B------:R-:W-:Y:S01]  /*c8b0*/  SHF.R.S32.HI R7, RZ, 0x1f, R12 ;  /* 0x0000001fff077819 */ /* 0x000fe2000001140c */
[----:B------:R-:W4:Y:S01]  /*c8c0*/  LDL R10, [R1+0x178] ;  /* 0x00017800010a7983 */ /* 0x000f220000100800 */
[-C--:B------:R-:W-:Y:S02]  /*c8d0*/  LEA.HI R0, R0, R12.reuse, RZ, 0x3 ;  /* 0x0000000c00007211 */ /* 0x080fe400078f18ff */
[----:B------:R-:W-:Y:S01]  /*c8e0*/  LEA.HI R7, R7, R12, RZ, 0x3 ;  /* 0x0000000c07077211 */ /* 0x000fe200078f18ff */
[----:B------:R-:W4:Y:S01]  /*c8f0*/  LDL R25, [R1+0x98] ;  /* 0x0000980001197983 */ /* 0x000f220000100800 */
[----:B------:R-:W-:Y:S02]  /*c900*/  LOP3.LUT R0, R0, 0xfffffff8, RZ, 0xc0, !PT ;  /* 0xfffffff800007812 */ /* 0x000fe400078ec0ff */
[----:B------:R-:W-:Y:S01]  /*c910*/  SHF.R.S32.HI R7, RZ, 0x3, R7 ;  /* 0x00000003ff077819 */ /* 0x000fe20000011407 */
[----:B------:R-:W4:Y:S02]  /*c920*/  LDL R6, [R1+0x9c] ;  /* 0x00009c0001067983 */ /* 0x000f240000100800 */
[----:B------:R-:W-:Y:S02]  /*c930*/  IMAD.IADD R0, R12, 0x1, -R0 ;  /* 0x000000010c007824 */ /* 0x000fe400078e0a00 */
[----:B------:R-:W4:Y:S02]  /*c940*/  LDL R12, [R1+0xd4] ;  /* 0x0000d400010c7983 */ /* 0x000f240000100800 */
[----:B------:R-:W-:Y:S02]  /*c950*/  IMAD R0, R0, 0x20, R7 ;  /* 0x0000002000007824 */ /* 0x000fe400078e0207 */
[----:B------:R-:W4:Y:S04]  /*c960*/  LDL R7, [R1+0x88] ;  /* 0x0000880001077983 */ /* 0x000f280000100800 */
[----:B------:R-:W4:Y:S01]  /*c970*/  LDL R9, [R1+0x17c] ;  /* 0x00017c0001097983 */ /* 0x000f220000100800 */
[----:B--2---:R-:W-:Y:S05]  /*c980*/  IMAD R2, R2, 0x40, R3 ;  /* 0x0000004002027824 */ /* 0x004fea00078e0203 */
[----:B------:R-:W-:Y:S05]  /*c990*/  IADD3 R2, R2, -0x40, R0 ;  /* 0xffffffc002027810 */ /* 0x000fea0007ffe000 */
[----:B------:R-:W-:Y:S04]  /*c9a0*/  @P2 IMAD.HI.U32 R3, R2, c[0x0][0x2bc], RZ ;  /* 0x0000af0002032a27 */ /* 0x000fe800078e00ff */
[----:B------:R-:W-:Y:S01]  /*c9b0*/  IMAD.MOV.U32 R0, RZ, RZ, R2 ;  /* 0x000000ffff007224 */ /* 0x000fe200078e0002 */
[----:B------:R-:W-:Y:S04]  /*c9c0*/  @P2 SHF.R.U32.HI R0, RZ, c[0x0][0x2c0], R3 ;  /* 0x0000b000ff002a19 */ /* 0x000fe80000011603 */
[C---:B---3--:R-:W-:Y:S04]  /*c9d0*/  @!P6 IADD3 R3, P0, R0.reuse, R4, RZ ;  /* 0x000000040003e210 */ /* 0x048fe80007f1e0ff */
[----:B----4-:R-:W-:Y:S01]  /*c9e0*/  @!P6 LEA.HI.X.SX32 R5, R0, R12, 0x1, P0 ;  /* 0x0000000c0005e211 */ /* 0x010fe200000f0eff */
[----:B------:R-:W-:Y:S01]  /*c9f0*/  IMAD.MOV.U32 R12, RZ, RZ, RZ ;  /* 0x000000ffff0c7224 */ /* 0x000fe200078e00ff */
[C---:B------:R-:W-:Y:S01]  /*ca00*/  @!P6 LEA R4, P0, R3.reuse, c[0x0][0x2a0], 0x2 ;  /* 0x0000a8000304ea11 */ /* 0x040fe200078010ff */
[----:B------:R-:W-:Y:S03]  /*ca10*/  IMAD.MOV R0, RZ, RZ, -R0 ;  /* 0x000000ffff007224 */ /* 0x000fe600078e0a00 */
[----:B------:R-:W-:Y:S01]  /*ca20*/  @!P6 LEA.HI.X R5, R3, c[0x0][0x2a4], R5, 0x2, P0 ;  /* 0x0000a9000305ea11 */ /* 0x000fe200000f1405 */
[----:B------:R-:W-:Y:S04]  /*ca30*/  IMAD R27, R0, c[0x0][0x2b8], R2 ;  /* 0x0000ae00001b7a24 */ /* 0x000fe800078e0202 */
[C---:B------:R-:W-:Y:S01]  /*ca40*/  IMAD.WIDE.U32 R2, R27.reuse, c[0x0][0x1e0], RZ ;  /* 0x000078001b027a25 */ /* 0x040fe200078e00ff */
[----:B------:R1:W2:Y:S01]  /*ca50*/  @!P6 LDG.E R12, [R4.64] ;  /* 0x00000006040ce981 */ /* 0x0002a2000c1e1900 */
[----:B------:R-:W-:Y:S03]  /*ca60*/  SHF.R.S32.HI R0, RZ, 0x1f, R27 ;  /* 0x0000001fff007819 */ /* 0x000fe6000001141b */
[----:B------:R3:W-:Y:S02]  /*ca70*/  STL [R1+0x8c], R27 ;  /* 0x00008c1b01007387 */ /* 0x0007e40000100800 */
[----:B------:R-:W-:Y:S04]  /*ca80*/  IMAD R0, R0, c[0x0][0x1e0], RZ ;  /* 0x0000780000007a24 */ /* 0x000fe800078e02ff */
[----:B------:R-:W-:Y:S04]  /*ca90*/  IMAD R0, R27, c[0x0][0x1e4], R0 ;  /* 0x000079001b007a24 */ /* 0x000fe800078e0200 */
[----:B------:R-:W-:Y:S01]  /*caa0*/  IMAD.IADD R3, R3, 0x1, R0 ;  /* 0x0000000103037824 */ /* 0x000fe200078e0200 */
[----:B-1----:R-:W4:Y:S01]  /*cab0*/  LDL R4, [R1+0x180] ;  /* 0x0001800001047983 */ /* 0x002f220000100800 */
[----:B---3--:R-:W-:Y:S01]  /*cac0*/  IMAD.SHL.U32 R27, R25, 0x2, RZ ;  /* 0x00000002191b7824 */ /* 0x008fe200078e00ff */
[----:B--2---:R-:W-:Y:S02]  /*cad0*/  SHF.R.S32.HI R5, RZ, 0x1f, R12 ;  /* 0x0000001fff057819 */ /* 0x004fe4000001140c */
[----:B------:R1:W-:Y:S01]  /*cae0*/  STL [R1+0x84], R12 ;  /* 0x0000840c01007387 */ /* 0x0003e20000100800 */
[----:B------:R-:W-:Y:S04]  /*caf0*/  IMAD.WIDE.U32 R2, R12, c[0x0][0x1f0], R2 ;  /* 0x00007c000c027a25 */ /* 0x000fe800078e0002 */
[----:B------:R-:W-:Y:S01]  /*cb00*/  IMAD R5, R5, c[0x0][0x1f0], RZ ;  /* 0x00007c0005057a24 */ /* 0x000fe200078e02ff */
[----:B------:R-:W-:Y:S01]  /*cb10*/  IADD3 R0, P0, R28, R2, RZ ;  /* 0x000000021c007210 */ /* 0x000fe20007f1e0ff */
[----:B------:R-:W-:Y:S02]  /*cb20*/  IMAD.SHL.U32 R28, R26, 0x2, RZ ;  /* 0x000000021a1c7824 */ /* 0x000fe400078e00ff */
[----:B------:R-:W-:Y:S05]  /*cb30*/  IMAD R5, R12, c[0x0][0x1f4], R5 ;  /* 0x00007d000c057a24 */ /* 0x000fea00078e0205 */
[----:B------:R-:W-:Y:S02]  /*cb40*/  IADD3.X R5, R8, R3, R5, P0, !PT ;  /* 0x0000000308057210 */ /* 0x000fe400007fe405 */
[C---:B------:R-:W-:Y:S04]  /*cb50*/  LEA R8, P0, R0.reuse, c[0x0][0x1c8], 0x1 ;  /* 0x0000720000087a11 */ /* 0x040fe800078008ff */
[----:B------:R-:W-:Y:S02]  /*cb60*/  LEA.HI.X R5, R0, c[0x0][0x1cc], R5, 0x1, P0 ;  /* 0x0000730000057a11 */ /* 0x000fe400000f0c05 */
[----:B-1----:R-:W-:Y:S01]  /*cb70*/  SHF.L.U64.HI R12, R26, 0x1, R11 ;  /* 0x000000011a0c7819 */ /* 0x002fe2000001020b */
[C---:B------:R-:W-:Y:S01]  /*cb80*/  IMAD.SHL.U32 R26, R6.reuse, 0x2, RZ ;  /* 0x00000002061a7824 */ /* 0x040fe200078e00ff */
[----:B------:R-:W-:Y:S01]  /*cb90*/  SHF.L.U64.HI R11, R25, 0x1, R10 ;  /* 0x00000001190b7819 */ /* 0x000fe2000001020a */
[C---:B------:R-:W-:Y:S01]  /*cba0*/  IMAD.SHL.U32 R25, R7.reuse, 0x2, RZ ;  /* 0x0000000207197824 */ /* 0x040fe200078e00ff */
[----:B------:R-:W-:Y:S02]  /*cbb0*/  SHF.L.U64.HI R10, R6, 0x1, R9 ;  /* 0x00000001060a7819 */ /* 0x000fe40000010209 */
[----:B----4-:R-:W-:Y:S01]  /*cbc0*/  SHF.L.U64.HI R9, R7, 0x1, R4 ;  /* 0x0000000107097819 */ /* 0x010fe20000010204 */
[----:B------:R-:W-:-:S05]  /*cbd0*/  BRA.DIV ~URZ, `(.L_x_1064) ;  /* 0x000065727f007947 */ /* 0x000fca000b800000 */
[----:B------:R1:W2:Y:S02]  /*cbe0*/  SHFL.IDX PT, R4, R5, RZ, 0x181f ;  /* 0x00181fff05047589 */ /* 0x0002a400000e0000 */
.L_x_1093:
[----:B------:R-:W-:-:S05]  /*cbf0*/  BRA.DIV ~URZ, `(.L_x_1065) ;  /* 0x000065c27f007947 */ /* 0x000fca000b800000 */
[----:B------:R-:W3:Y:S01]  /*cc00*/  LDL R29, [R1+0x54] ;  /* 0x00005400011d7983 */ /* 0x000ee20000100800 */
[----:B------:R-:W-:Y:S03]  /*cc10*/  IADD3 R2, -R132, 0x10, RZ ;  /* 0x0000001084027810 */ /* 0x000fe60007ffe1ff */
[----:B------:R-:W4:Y:S01]  /*cc20*/  SHFL.IDX PT, R0, R8, RZ, 0x181f ;  /* 0x00181fff08007589 */ /* 0x000f2200000e0000 */
[----:B------:R-:W-:Y:S04]  /*cc30*/  LOP3.LUT R2, R2, 0xf, RZ, 0xc0, !PT ;  /* 0x0000000f02027812 */ /* 0x000fe800078ec0ff */
[----:B----4-:R-:W-:Y:S04]  /*cc40*/  IADD3 R2, P1, P0, R2, R0, R25 ;  /* 0x0000000002027210 */ /* 0x010fe8000783e019 */
[----:B--2---:R-:W-:Y:S02]  /*cc50*/  IADD3.X R3, RZ, R4, R9, P1, P0 ;  /* 0x00000004ff037210 */ /* 0x004fe40000fe0409 */
[----:B------:R-:W-:Y:S11]  /*cc60*/  ISETP.NE.U32.AND P0, PT, R132, RZ, PT ;  /* 0x000000ff8400720c */ /* 0x000ff60003f05070 */
[----:B------:R-:W-:Y:S02]  /*cc70*/  @!UPT UIADD3 URZ, URZ, URZ, URZ ;  /* 0x0000003f3f3ff290 */ /* 0x000fe4000fffe03f */
[----:B------:R-:W-:Y:S01]  /*cc80*/  @!PT LDS RZ, [RZ] ;  /* 0x00000000fffff984 */ /* 0x000fe20000000800 */
[----:B------:R-:W-:Y:S01]  /*cc90*/  @!PT LDS RZ, [RZ] ;  /* 0x00000000fffff984 */ /* 0x000fe20000000800 */
[----:B---3--:R2:W-:Y:S02]  /*cca0*/  LDGSTS.E.BYPASS.LTC128B.128.ZFILL [R29+0x10100], [R2.64], P0 ;  /* 0x10100000021d7fae */ /* 0x0085e40008141d46 */
[----:B--2---:R-:W-:Y:S05]  /*ccb0*/  IADD3 R2, P0, R0, R26, RZ ;  /* 0x0000001a00027210 */ /* 0x004fea0007f1e0ff */
[----:B------:R-:W-:Y:S05]  /*ccc0*/  IMAD.X R3, R4, 0x1, R10, P0 ;  /* 0x0000000104037824 */ /* 0x000fea00000e060a */
[----:B------:R2:W-:Y:S02]  /*ccd0*/  LDGSTS.E.BYPASS.LTC128B.128 [R29+0x12100], [R2.64], !P5 ;  /* 0x12100000021d7fae */ /* 0x0005e4000e901d46 */
[----:B--2---:R-:W-:Y:S05]  /*cce0*/  IADD3 R2, P0, R0, R27, RZ ;  /* 0x0000001b00027210 */ /* 0x004fea0007f1e0ff */
[----:B------:R-:W-:Y:S01]  /*ccf0*/  IMAD.X R3, R4, 0x1, R11, P0 ;  /* 0x0000000104037824 */ /* 0x000fe200000e060b */
[----:B------:R-:W-:Y:S02]  /*cd00*/  IADD3 R6, P0, R0, R28, RZ ;  /* 0x0000001c00067210 */ /* 0x000fe40007f1e0ff */
[----:B------:R2:W3:Y:S03]  /*cd10*/  SHFL.IDX PT, R0, R8, 0x1, 0x181f ;  /* 0x00381f0008007f89 */ /* 0x0004e600000e0000 */
[----:B------:R-:W-:Y:S01]  /*cd20*/  IMAD.X R7, R4, 0x1, R12, P0 ;  /* 0x0000000104077824 */ /* 0x000fe200000e060c */
[----:B------:R2:W-:Y:S04]  /*cd30*/  LDGSTS.E.BYPASS.LTC128B.128 [R29+0x14100], [R2.64], !P4 ;  /* 0x14100000021d7fae */ /* 0x0005e8000e101d46 */
[----:B------:R2:W4:Y:S04]  /*cd40*/  SHFL.IDX PT, R4, R5, 0x1, 0x181f ;  /* 0x00381f0005047f89 */ /* 0x00052800000e0000 */
[----:B------:R2:W-:Y:S02]  /*cd50*/  LDGSTS.E.BYPASS.LTC128B.128 [R29+0x16100], [R6.64], !P3 ;  /* 0x16100000061d7fae */ /* 0x0005e4000d901d46 */
.L_x_1094:
[----:B-12---:R-:W2:Y:S01]  /*cd60*/  LDL R5, [R1+0x54] ;  /* 0x0000540001057983 */ /* 0x006ea20000100800 */
[C---:B------:R-:W-:Y:S02]  /*cd70*/  IADD3 R2, -R132.reuse, 0x10, RZ ;  /* 0x0000001084027810 */ /* 0x040fe40007ffe1ff */
[----:B------:R-:W-:Y:S02]  /*cd80*/  ISETP.NE.U32.AND P0, PT, R132, RZ, PT ;  /* 0x000000ff8400720c */ /* 0x000fe40003f05070 */
[----:B------:R-:W-:Y:S04]  /*cd90*/  LOP3.LUT R2, R2, 0xf, RZ, 0xc0, !PT ;  /* 0x0000000f02027812 */ /* 0x000fe800078ec0ff */
[----:B---3--:R-:W-:Y:S04]  /*cda0*/  IADD3 R2, P2, P1, R2, R0, R25 ;  /* 0x0000000002027210 */ /* 0x008fe8000795e019 */
[----:B----4-:R-:W-:Y:S02]  /*cdb0*/  IADD3.X R3, RZ, R4, R9, P2, P1 ;  /* 0x00000004ff037210 */ /* 0x010fe400017e2409 */
[----:B------:R-:W-:Y:S05]  /*cdc0*/  IADD3 R6, P1, R0, R27, RZ ;  /* 0x0000001b00067210 */ /* 0x000fea0007f3e0ff */
[----:B------:R-:W-:Y:S01]  /*cdd0*/  IMAD.X R7, R4, 0x1, R11, P1 ;  /* 0x0000000104077824 */ /* 0x000fe200008e060b */
[----:B------:R-:W-:Y:S01]  /*cde0*/  @!PT LDS RZ, [RZ] ;  /* 0x00000000fffff984 */ /* 0x000fe20000000800 */
[----:B------:R-:W-:Y:S01]  /*cdf0*/  @!PT LDS RZ, [RZ] ;  /* 0x00000000fffff984 */ /* 0x000fe20000000800 */
[----:B------:R-:W-:Y:S01]  /*ce00*/  @!PT LDS RZ, [RZ] ;  /* 0x00000000fffff984 */ /* 0x000fe20000000800 */
[----:B--2---:R1:W-:Y:S01]  /*ce10*/  LDGSTS.E.BYPASS.LTC128B.128.ZFILL [R5+0x11100], [R2.64], P0 ;  /* 0x1110000002057fae */ /* 0x0043e20008141d46 */
[----:B------:R-:W-:Y:S05]  /*ce20*/  IADD3 R8, P0, R0, R26, RZ ;  /* 0x0000001a00087210 */ /* 0x000fea0007f1e0ff */
[----:B------:R-:W-:Y:S05]  /*ce30*/  IMAD.X R9, R4, 0x1, R10, P0 ;  /* 0x0000000104097824 */ /* 0x000fea00000e060a */
[----:B------:R2:W-:Y:S04]  /*ce40*/  LDGSTS.E.BYPASS.LTC128B.128 [R5+0x13100], [R8.64], !P5 ;  /* 0x1310000008057fae */ /* 0x0005e8000e901d46 */
[----:B------:R2:W-:Y:S01]  /*ce50*/  LDGSTS.E.BYPASS.LTC128B.128 [R5+0x15100], [R6.64], !P4 ;  /* 0x1510000006057fae */ /* 0x0005e2000e101d46 */
[----:B-1----:R-:W-:Y:S05]  /*ce60*/  IADD3 R2, P0, R0, R28, RZ ;  /* 0x0000001c00027210 */ /* 0x002fea0007f1e0ff */
[----:B------:R-:W-:Y:S05]  /*ce70*/  IMAD.X R3, R4, 0x1, R12, P0 ;  /* 0x0000000104037824 */ /* 0x000fea00000e060c */
[----:B------:R2:W-:Y:S03]  /*ce80*/  LDGSTS.E.BYPASS.LTC128B.128 [R5+0x17100], [R2.64], !P3 ;  /* 0x1710000002057fae */ /* 0x0005e6000d901d46 */
.L_x_1063:
[----:B-1-34-:R-:W-:Y:S05]  /*ce90*/  BSYNC B0 ;  /* 0x0000000000007941 */ /* 0x01afea0003800000 */
.L_x_1062:
[----:B--2---:R-:W-:Y:S01]  /*cea0*/  FMNMX.FTZ R2, R188, R133, !PT ;  /* 0x00000085bc027209 */ /* 0x004fe20007810000 */
[----:B------:R-:W2:Y:S04]  /*ceb0*/  LDL R0, [R1+0x58] ;  /* 0x0000580001007983 */ /* 0x000ea80000100800 */
[----:B------:R-:W3:Y:S04]  /*cec0*/  LDL R5, [R1+0x60] ;  /* 0x0000600001057983 */ /* 0x000ee80000100800 */
[----:B------:R-:W4:Y:S04]  /*ced0*/  LDL R4, [R1+0x64] ;  /* 0x0000640001047983 */ /* 0x000f280000100800 */
[----:B------:R-:W4:Y:S04]  /*cee0*/  LDL R3, [R1+0x5c] ;  /* 0x00005c0001037983 */ /* 0x000f280000100800 */
[----:B------:R-:W0:Y:S01]  /*cef0*/  LDGDEPBAR ;  /* 0x00000000000079af */ /* 0x000e220000000000 */
[----:B--2---:R-:W-:Y:S02]  /*cf00*/  FMNMX.FTZ R0, R0, R134, !PT ;  /* 0x0000008600007209 */ /* 0x004fe40007810000 */
[----:B---3--:R-:W-:Y:S02]  /*cf10*/  FMNMX.FTZ R2, R5, R2, !PT ;  /* 0x0000000205027209 */ /* 0x008fe40007810000 */
[----:B----4-:R-:W-:Y:S02]  /*cf20*/  FMNMX.FTZ R0, R4, R0, !PT ;  /* 0x0000000004007209 */ /* 0x010fe40007810000 */
        /* <DEDUP_REMOVED lines=36> */
.L_x_1095:
[----:B------:R-:W3:Y:S01]  /*d170*/  LDL.LU R2, [R1+0x60] ;  /* 0x0000600001027983 */ /* 0x000ee20000300800 */
[----:B--2---:R-:W-:Y:S01]  /*d180*/  FMNMX.FTZ R3, R0, R4, !PT ;  /* 0x0000000400037209 */ /* 0x004fe20007810000 */
[C---:B-1----:R-:W-:Y:S01]  /*d190*/  FMUL.FTZ R4, R132.reuse, c[0x0][0x2d0] ;  /* 0x0000b40084047a20 */ /* 0x042fe20000410000 */
[----:B------:R-:W-:Y:S01]  /*d1a0*/  WARPSYNC 0xffffffff ;  /* 0xffffffff00007948 */ /* 0x000fe20003800000 */
[----:B------:R-:W2:Y:S01]  /*d1b0*/  LDL.LU R32, [R1+0xa4] ;  /* 0x0000a40001207983 */ /* 0x000ea20000300800 */
[----:B------:R-:W-:Y:S02]  /*d1c0*/  FADD.FTZ R0, -R132, R133 ;  /* 0x0000008584007221 */ /* 0x000fe40000010100 */
[--C-:B------:R-:W-:Y:S01]  /*d1d0*/  FFMA.FTZ R7, R188, c[0x0][0x2d0], -R4.reuse ;  /* 0x0000b400bc077a23 */ /* 0x100fe20000010804 */
[----:B------:R-:W4:Y:S01]  /*d1e0*/  LDL.LU R31, [R1+0x58] ;  /* 0x00005800011f7983 */ /* 0x000f220000300800 */
[----:B------:R-:W-:Y:S02]  /*d1f0*/  FMUL.FTZ R0, R0, c[0x0][0x2d0] ;  /* 0x0000b40000007a20 */ /* 0x000fe40000410000 */
[--C-:B------:R-:W-:Y:S01]  /*d200*/  FFMA.FTZ R29, R176, c[0x0][0x2d0], -R4.reuse ;  /* 0x0000b400b01d7a23 */ /* 0x100fe20000010804 */
[----:B------:R-:W2:Y:S01]  /*d210*/  LDL.LU R30, [R1+0x64] ;  /* 0x00006400011e7983 */ /* 0x000ea20000300800 */
[----:B------:R-:W-:Y:S01]  /*d220*/  MUFU.EX2 R7, R7 ;  /* 0x0000000700077308 */ /* 0x000fe20000000800 */
[--C-:B------:R-:W-:Y:S02]  /*d230*/  FFMA.FTZ R10, R20, c[0x0][0x2d0], -R4.reuse ;  /* 0x0000b400140a7a23 */ /* 0x100fe40000010804 */
[----:B------:R-:W2:Y:S01]  /*d240*/  LDL.LU R27, [R1+0x5c] ;  /* 0x00005c00011b7983 */ /* 0x000ea20000300800 */
[--C-:B------:R-:W-:Y:S02]  /*d250*/  FFMA.FTZ R28, R21, c[0x0][0x2d0], -R4.reuse ;  /* 0x0000b400151c7a23 */ /* 0x100fe40000010804 */
[--C-:B------:R-:W-:Y:S02]  /*d260*/  FFMA.FTZ R5, R191, c[0x0][0x2d0], -R4.reuse ;  /* 0x0000b400bf057a23 */ /* 0x100fe40000010804 */
[--C-:B------:R-:W-:Y:S02]  /*d270*/  FFMA.FTZ R183, R183, c[0x0][0x2d0], -R4.reuse ;  /* 0x0000b400b7b77a23 */ /* 0x100fe40000010804 */
[----:B------:R4:W-:Y:S01]  /*d280*/  MUFU.EX2 R9, R5 ;  /* 0x0000000500097308 */ /* 0x0009e20000000800 */
[--C-:B------:R-:W-:Y:S02]  /*d290*/  FFMA.FTZ R14, R14, c[0x0][0x2d0], -R4.reuse ;  /* 0x0000b4000e0e7a23 */ /* 0x100fe40000010804 */
[--C-:B------:R-:W-:Y:S02]  /*d2a0*/  FFMA.FTZ R26, R13, c[0x0][0x2d0], -R4.reuse ;  /* 0x0000b4000d1a7a23 */ /* 0x100fe40000010804 */
        /* <DEDUP_REMOVED lines=8> */
[----:B---3--:R-:W-:Y:S03]  /*d330*/  FFMA.FTZ R6, R2, c[0x0][0x2d0], -R4 ;  /* 0x0000b40002067a23 */ /* 0x008fe60000010804 */
[----:B------:R-:W1:Y:S01]  /*d340*/  MUFU.EX2 R2, R0 ;  /* 0x0000000000027308 */ /* 0x000e620000000800 */
[----:B------:R-:W-:Y:S04]  /*d350*/  FMUL.FTZ R4, R3, c[0x0][0x2d0] ;  /* 0x0000b40003047a20 */ /* 0x000fe80000410000 */
[--C-:B------:R-:W-:Y:S02]  /*d360*/  FFMA.FTZ R189, R177, c[0x0][0x2d0], -R4.reuse ;  /* 0x0000b400b1bd7a23 */ /* 0x100fe40000010804 */
[--C-:B----4-:R-:W-:Y:S02]  /*d370*/  FFMA.FTZ R5, R31, c[0x0][0x2d0], -R4.reuse ;  /* 0x0000b4001f057a23 */ /* 0x110fe40000010804 */
[--C-:B------:R-:W-:Y:S01]  /*d380*/  FFMA.FTZ R22, R16, c[0x0][0x2d0], -R4.reuse ;  /* 0x0000b40010167a23 */ /* 0x100fe20000010804 */
[----:B------:R-:W3:Y:S01]  /*d390*/  MUFU.EX2 R176, R6 ;  /* 0x0000000600b07308 */ /* 0x000ee20000000800 */
[--C-:B------:R-:W-:Y:S02]  /*d3a0*/  FFMA.FTZ R190, R190, c[0x0][0x2d0], -R4.reuse ;  /* 0x0000b400bebe7a23 */ /* 0x100fe40000010804 */
[--C-:B------:R-:W-:Y:S02]  /*d3b0*/  FFMA.FTZ R182, R182, c[0x0][0x2d0], -R4.reuse ;  /* 0x0000b400b6b67a23 */ /* 0x100fe40000010804 */
[--C-:B--2---:R-:W-:Y:S02]  /*d3c0*/  FFMA.FTZ R133, R27, c[0x0][0x2d0], -R4.reuse ;  /* 0x0000b4001b857a23 */ /* 0x104fe40000010804 */
[--C-:B------:R-:W-:Y:S02]  /*d3d0*/  FFMA.FTZ R181, R181, c[0x0][0x2d0], -R4.reuse ;  /* 0x0000b400b5b57a23 */ /* 0x100fe40000010804 */
[--C-:B------:R-:W-:Y:S01]  /*d3e0*/  FFMA.FTZ R27, R24, c[0x0][0x2d0], -R4.reuse ;  /* 0x0000b400181b7a23 */ /* 0x100fe20000010804 */
[----:B------:R2:W-:Y:S01]  /*d3f0*/  MUFU.EX2 R177, R5 ;  /* 0x0000000500b17308 */ /* 0x0005e20000000800 */
[--C-:B------:R-:W-:Y:S02]  /*d400*/  FFMA.FTZ R23, R23, c[0x0][0x2d0], -R4.reuse ;  /* 0x0000b40017177a23 */ /* 0x100fe40000010804 */
[----:B------:R-:W-:Y:S02]  /*d410*/  FFMA.FTZ R19, R19, c[0x0][0x2d0], -R4 ;  /* 0x0000b40013137a23 */ /* 0x000fe40000010804 */
[C---:B-1----:R-:W-:Y:S02]  /*d420*/  FFMA.FTZ R0, R2.reuse, R32, R7 ;  /* 0x0000002002007223 */ /* 0x042fe40000010007 */
[C---:B------:R-:W-:Y:S02]  /*d430*/  FMUL.FTZ R32, R2.reuse, R136 ;  /* 0x0000008802207220 */ /* 0x040fe40000410000 */
[----:B------:R-:W4:Y:S01]  /*d440*/  LDL.LU R136, [R1+0xa0] ;  /* 0x0000a00001887983 */ /* 0x000f220000300800 */
[C---:B------:R-:W-:Y:S01]  /*d450*/  FMUL.FTZ R21, R2.reuse, R149 ;  /* 0x0000009502157220 */ /* 0x040fe20000410000 */
[----:B------:R-:W-:Y:S01]  /*d460*/  MOV R149, R10 ;  /* 0x0000000a00957202 */ /* 0x000fe20000000f00 */
[----:B------:R-:W-:Y:S01]  /*d470*/  FMUL.FTZ R33, R2, R137 ;  /* 0x0000008902217220 */ /* 0x000fe20000410000 */
[----:B------:R-:W-:Y:S01]  /*d480*/  MUFU.EX2 R189, R189 ;  /* 0x000000bd00bd7308 */ /* 0x000fe20000000800 */
[C---:B---3--:R-:W-:Y:S01]  /*d490*/  FADD.FTZ R6, R176.reuse, R0 ;  /* 0x00000000b0067221 */ /* 0x048fe20000010000 */
[----:B------:R-:W-:Y:S01]  /*d4a0*/  F2FP.BF16.PACK_AB R176, R176, R7 ;  /* 0x00000007b0b0723e */ /* 0x000fe200000010ff */
[----:B------:R-:W-:Y:S01]  /*d4b0*/  FADD.FTZ R0, -R3, R134 ;  /* 0x0000008603007221 */ /* 0x000fe20000010100 */
[----:B------:R-:W-:Y:S01]  /*d4c0*/  MOV R134, R12 ;  /* 0x0000000c00867202 */ /* 0x000fe20000000f00 */
[----:B------:R-:W-:Y:S02]  /*d4d0*/  FMUL.FTZ R16, R2, R152 ;  /* 0x0000009802107220 */ /* 0x000fe40000410000 */
[----:B------:R-:W-:Y:S02]  /*d4e0*/  FMUL.FTZ R0, R0, c[0x0][0x2d0] ;  /* 0x0000b40000007a20 */ /* 0x000fe40000410000 */
[----:B------:R-:W-:Y:S02]  /*d4f0*/  FFMA.FTZ R7, R30, c[0x0][0x2d0], -R4 ;  /* 0x0000b4001e077a23 */ /* 0x000fe40000010804 */
[C---:B------:R-:W-:Y:S02]  /*d500*/  FMUL.FTZ R12, R2.reuse, R156 ;  /* 0x0000009c020c7220 */ /* 0x040fe40000410000 */
[----:B------:R-:W1:Y:S01]  /*d510*/  MUFU.EX2 R0, R0 ;  /* 0x0000000000007308 */ /* 0x000e620000000800 */
[C---:B------:R-:W-:Y:S02]  /*d520*/  FMUL.FTZ R13, R2.reuse, R157 ;  /* 0x0000009d020d7220 */ /* 0x040fe40000410000 */
[----:B------:R-:W-:Y:S02]  /*d530*/  FMUL.FTZ R17, R2, R153 ;  /* 0x0000009902117220 */ /* 0x000fe40000410000 */
[----:B------:R-:W-:Y:S02]  /*d540*/  FADD.FTZ R6, R9, R6 ;  /* 0x0000000609067221 */ /* 0x000fe40000010000 */
[----:B------:R-:W-:Y:S02]  /*d550*/  FFMA.FTZ R18, R18, c[0x0][0x2d0], -R4 ;  /* 0x0000b40012127a23 */ /* 0x000fe40000010804 */
[----:B------:R-:W-:Y:S01]  /*d560*/  FADD.FTZ R188, R8, R6 ;  /* 0x0000000608bc7221 */ /* 0x000fe20000010000 */
[----:B------:R3:W-:Y:S01]  /*d570*/  MUFU.EX2 R153, R7 ;  /* 0x0000000700997308 */ /* 0x0007e20000000800 */
[----:B--2---:R-:W-:Y:S01]  /*d580*/  FMUL.FTZ R5, R2, R165 ;  /* 0x000000a502057220 */ /* 0x004fe20000410000 */
[----:B------:R-:W-:Y:S01]  /*d590*/  MOV R165, R22 ;  /* 0x0000001600a57202 */ /* 0x000fe20000000f00 */
[--C-:B------:R-:W-:Y:S02]  /*d5a0*/  FFMA.FTZ R187, R187, c[0x0][0x2d0], -R4.reuse ;  /* 0x0000b400bbbb7a23 */ /* 0x100fe40000010804 */
[--C-:B------:R-:W-:Y:S02]  /*d5b0*/  FFMA.FTZ R186, R186, c[0x0][0x2d0], -R4.reuse ;  /* 0x0000b400baba7a23 */ /* 0x100fe40000010804 */
[--C-:B------:R-:W-:Y:S01]  /*d5c0*/  FFMA.FTZ R191, R178, c[0x0][0x2d0], -R4.reuse ;  /* 0x0000b400b2bf7a23 */ /* 0x100fe20000010804 */
[----:B------:R-:W-:Y:S01]  /*d5d0*/  F2FP.BF16.PACK_AB R178, R8, R9 ;  /* 0x0000000908b2723e */ /* 0x000fe200000010ff */
[----:B------:R-:W-:Y:S01]  /*d5e0*/  FFMA.FTZ R15, R15, c[0x0][0x2d0], -R4 ;  /* 0x0000b4000f0f7a23 */ /* 0x000fe20000010804 */
[----:B------:R-:W-:Y:S01]  /*d5f0*/  MUFU.EX2 R156, R133 ;  /* 0x00000085009c7308 */ /* 0x000fe20000000800 */
[C---:B------:R-:W-:Y:S02]  /*d600*/  FMUL.FTZ R4, R2.reuse, R164 ;  /* 0x000000a402047220 */ /* 0x040fe40000410000 */
[----:B------:R-:W-:Y:S01]  /*d610*/  FMUL.FTZ R8, R2, R160 ;  /* 0x000000a002087220 */ /* 0x000fe20000410000 */
[----:B------:R-:W-:Y:S01]  /*d620*/  MOV R164, R15 ;  /* 0x0000000f00a47202 */ /* 0x000fe20000000f00 */
[C---:B-1----:R-:W-:Y:S01]  /*d630*/  FMUL.FTZ R10, R0.reuse, R162 ;  /* 0x000000a2000a7220 */ /* 0x042fe20000410000 */
[----:B------:R-:W-:Y:S01]  /*d640*/  MOV R160, R18 ;  /* 0x0000001200a07202 */ /* 0x000fe20000000f00 */
[----:B------:R-:W2:Y:S01]  /*d650*/  LDL R162, [R1+0x38] ;  /* 0x0000380001a27983 */ /* 0x000ea20000100800 */
[C---:B------:R-:W-:Y:S02]  /*d660*/  FMUL.FTZ R34, R0.reuse, R138 ;  /* 0x0000008a00227220 */ /* 0x040fe40000410000 */
[C---:B------:R-:W-:Y:S01]  /*d670*/  FMUL.FTZ R35, R0.reuse, R139 ;  /* 0x0000008b00237220 */ /* 0x040fe20000410000 */
[----:B------:R-:W1:Y:S01]  /*d680*/  MUFU.EX2 R157, R190 ;  /* 0x000000be009d7308 */ /* 0x000e620000000800 */
[C---:B------:R-:W-:Y:S01]  /*d690*/  FMUL.FTZ R6, R0.reuse, R166 ;  /* 0x000000a600067220 */ /* 0x040fe20000410000 */
[----:B------:R-:W-:Y:S01]  /*d6a0*/  MOV R166, R14 ;  /* 0x0000000e00a67202 */ /* 0x000fe20000000f00 */
[C---:B---3--:R-:W-:Y:S01]  /*d6b0*/  FMUL.FTZ R7, R0.reuse, R167 ;  /* 0x000000a700077220 */ /* 0x048fe20000410000 */
[----:B------:R-:W-:Y:S01]  /*d6c0*/  MOV R167, R11 ;  /* 0x0000000b00a77202 */ /* 0x000fe20000000f00 */
[----:B------:R-:W-:Y:S02]  /*d6d0*/  FMUL.FTZ R14, R0, R158 ;  /* 0x0000009e000e7220 */ /* 0x000fe40000410000 */
[----:B------:R-:W3:Y:S01]  /*d6e0*/  LDL R158, [R1] ;  /* 0x00000000019e7983 */ /* 0x000ee20000100800 */
[----:B------:R-:W-:Y:S01]  /*d6f0*/  FMUL.FTZ R9, R2, R161 ;  /* 0x000000a102097220 */ /* 0x000fe20000410000 */
[----:B------:R-:W-:Y:S01]  /*d700*/  MOV R161, R19 ;  /* 0x0000001300a17202 */ /* 0x000fe20000000f00 */
[C---:B------:R-:W-:Y:S01]  /*d710*/  FMUL.FTZ R11, R0.reuse, R163 ;  /* 0x000000a3000b7220 */ /* 0x040fe20000410000 */
[----:B------:R-:W4:Y:S01]  /*d720*/  MUFU.EX2 R133, R185 ;  /* 0x000000b900857308 */ /* 0x000f220000000800 */
[C---:B------:R-:W-:Y:S02]  /*d730*/  FMUL.FTZ R15, R0.reuse, R159 ;  /* 0x0000009f000f7220 */ /* 0x040fe40000410000 */
[C---:B------:R-:W-:Y:S02]  /*d740*/  FMUL.FTZ R18, R0.reuse, R154 ;  /* 0x0000009a00127220 */ /* 0x040fe40000410000 */
[----:B------:R-:W-:Y:S02]  /*d750*/  FMUL.FTZ R19, R0, R155 ;  /* 0x0000009b00137220 */ /* 0x000fe40000410000 */
[C---:B------:R-:W-:Y:S01]  /*d760*/  FMUL.FTZ R20, R2.reuse, R148 ;  /* 0x0000009402147220 */ /* 0x040fe20000410000 */
[----:B------:R-:W-:Y:S01]  /*d770*/  MOV R148, R25 ;  /* 0x0000001900947202 */ /* 0x000fe20000000f00 */
[C---:B------:R-:W-:Y:S01]  /*d780*/  FMUL.FTZ R24, R2.reuse, R144 ;  /* 0x0000009002187220 */ /* 0x040fe20000410000 */
[----:B------:R-:W-:Y:S01]  /*d790*/  MOV R144, R29 ;  /* 0x0000001d00907202 */ /* 0x000fe20000000f00 */
[----:B------:R-:W-:Y:S01]  /*d7a0*/  FMUL.FTZ R29, R2, R141 ;  /* 0x0000008d021d7220 */ /* 0x000fe20000410000 */
[----:B------:R-:W-:Y:S01]  /*d7b0*/  MOV R141, R23 ;  /* 0x00000017008d7202 */ /* 0x000fe20000000f00 */
[C---:B------:R-:W-:Y:S01]  /*d7c0*/  FMUL.FTZ R23, R0.reuse, R151 ;  /* 0x0000009700177220 */ /* 0x040fe20000410000 */
[----:B-1----:R-:W-:Y:S01]  /*d7d0*/  F2FP.BF16.PACK_AB R179, R157, R156 ;  /* 0x0000009c9db3723e */ /* 0x002fe200000010ff */
[----:B------:R-:W-:Y:S01]  /*d7e0*/  FMUL.FTZ R22, R0, R150 ;  /* 0x0000009600167220 */ /* 0x000fe20000410000 */
[----:B------:R-:W-:Y:S01]  /*d7f0*/  MOV R155, R144 ;  /* 0x00000090009b7202 */ /* 0x000fe20000000f00 */
[C---:B------:R-:W-:Y:S01]  /*d800*/  FMUL.FTZ R25, R2.reuse, R145 ;  /* 0x0000009102197220 */ /* 0x040fe20000410000 */
[----:B------:R-:W-:Y:S01]  /*d810*/  MOV R145, R28 ;  /* 0x0000001c00917202 */ /* 0x000fe20000000f00 */
[----:B------:R-:W-:Y:S01]  /*d820*/  FMUL.FTZ R28, R2, R140 ;  /* 0x0000008c021c7220 */ /* 0x000fe20000410000 */
[----:B------:R-:W-:Y:S01]  /*d830*/  MOV R140, R27 ;  /* 0x0000001b008c7202 */ /* 0x000fe20000000f00 */
[----:B------:R-:W-:Y:S01]  /*d840*/  FMUL.FTZ R27, R0, R147 ;  /* 0x00000093001b7220 */ /* 0x000fe20000410000 */
[----:B------:R-:W-:Y:S01]  /*d850*/  MOV R150, R134 ;  /* 0x0000008600967202 */ /* 0x000fe20000000f00 */
[C---:B-----5:R-:W-:Y:S01]  /*d860*/  FMUL.FTZ R36, R2.reuse, R36 ;  /* 0x0000002402247220 */ /* 0x060fe20000410000 */
[----:B------:R-:W-:Y:S01]  /*d870*/  MUFU.EX2 R144, R183 ;  /* 0x000000b700907308 */ /* 0x000fe20000000800 */
[C---:B------:R-:W-:Y:S01]  /*d880*/  FMUL.FTZ R37, R2.reuse, R37 ;  /* 0x0000002502257220 */ /* 0x040fe20000410000 */
[----:B------:R-:W-:Y:S01]  /*d890*/  MOV R163, R141 ;  /* 0x0000008d00a37202 */ /* 0x000fe20000000f00 */
[C---:B------:R-:W-:Y:S01]  /*d8a0*/  FMUL.FTZ R40, R2.reuse, R40 ;  /* 0x0000002802287220 */ /* 0x040fe20000410000 */
[----:B------:R-:W-:Y:S01]  /*d8b0*/  MOV R159, R140 ;  /* 0x0000008c009f7202 */ /* 0x000fe20000000f00 */
[C---:B------:R-:W-:Y:S01]  /*d8c0*/  FMUL.FTZ R41, R2.reuse, R41 ;  /* 0x0000002902297220 */ /* 0x040fe20000410000 */
[----:B------:R-:W-:Y:S01]  /*d8d0*/  MOV R154, R145 ;  /* 0x00000091009a7202 */ /* 0x000fe20000000f00 */
        /* <DEDUP_REMOVED lines=41> */
[----:B-1----:R-:W-:Y:S01]  /*db70*/  MOV R163, R149 ;  /* 0x0000009500a37202 */ /* 0x002fe20000000f00 */
        /* <DEDUP_REMOVED lines=12> */
[----:B------:R-:W-:Y:S01]  /*dc40*/  MOV R2, R26 ;  /* 0x0000001a00027202 */ /* 0x000fe20000000f00 */
        /* <DEDUP_REMOVED lines=54> */
[----:B----4-:R-:W-:Y:S01]  /*dfb0*/  FFMA.FTZ R152, R0, R136, R177 ;  /* 0x0000008800987223 */ /* 0x010fe200000100b1 */
[----:B------:R-:W-:Y:S01]  /*dfc0*/  F2FP.BF16.PACK_AB R177, R153, R177 ;  /* 0x000000b199b1723e */ /* 0x000fe200000010ff */
[----:B------:R-:W1:Y:S01]  /*dfd0*/  LDSM.16.MT88.4 R136, [R250] ;  /* 0x00000000fa88783b */ /* 0x000e620000004200 */
[----:B------:R-:W-:Y:S07]  /*dfe0*/  FADD.FTZ R0, R133, R188 ;  /* 0x000000bc85007221 */ /* 0x000fee0000010000 */
[----:B------:R-:W4:Y:S01]  /*dff0*/  LDL.LU R188, [R1+0x68] ;  /* 0x0000680001bc7983 */ /* 0x000f220000300800 */
        /* <DEDUP_REMOVED lines=9> */
[----:B-1----:R-:W-:Y:S02]  /*e090*/  MOV R162, R167 ;  /* 0x000000a700a27202 */ /* 0x002fe40000000f00 */
[----:B------:R-:W-:Y:S02]  /*e0a0*/  MOV R167, R166 ;  /* 0x000000a600a77202 */ /* 0x000fe40000000f00 */
[----:B------:R-:W-:Y:S02]  /*e0b0*/  MOV R166, R2 ;  /* 0x0000000200a67202 */ /* 0x000fe40000000f00 */
[----:B------:R-:W1:Y:S10]  /*e0c0*/  MUFU.EX2 R2, R184 ;  /* 0x000000b800027308 */ /* 0x000e740000000800 */
[----:B------:R-:W-:Y:S01]  /*e0d0*/  MUFU.EX2 R184, R159 ;  /* 0x0000009f00b87308 */ /* 0x000fe20000000800 */
[C---:B--2---:R-:W-:Y:S08]  /*e0e0*/  HMMA.16816.F32.BF16 R28, R176.reuse, R136, R28 ;  /* 0x00000088b01c723c */ /* 0x044ff0000004181c */
[C---:B------:R-:W-:Y:S01]  /*e0f0*/  HMMA.16816.F32.BF16 R32, R176.reuse, R138, R32 ;  /* 0x0000008ab020723c */ /* 0x040fe20000041820 */
[----:B------:R-:W2:Y:S03]  /*e100*/  LDSM.16.MT88.4 R136, [R250+0x2000] ;  /* 0x00200000fa88783b */ /* 0x000ea60000004200 */
[----:B-1----:R-:W-:Y:S04]  /*e110*/  FADD.FTZ R0, R2, R0 ;  /* 0x0000000002007221 */ /* 0x002fe80000010000 */
[----:B------:R-:W-:Y:S04]  /*e120*/  FADD.FTZ R0, R144, R0 ;  /* 0x0000000090007221 */ /* 0x000fe80000010000 */
[----:B------:R-:W-:Y:S01]  /*e130*/  FADD.FTZ R0, R134, R0 ;  /* 0x0000000086007221 */ /* 0x000fe20000010000 */
        /* <DEDUP_REMOVED lines=8> */
[----:B---3--:R-:W1:Y:S07]  /*e1c0*/  LDSM.16.MT88.4 R136, [R158+0x2000] ;  /* 0x002000009e88783b */ /* 0x008e6e0000004200 */
        /* <DEDUP_REMOVED lines=31> */
[----:B------:R-:W3:Y:S01]  /*e3c0*/  MUFU.EX2 R2, R155 ;  /* 0x0000009b00027308 */ /* 0x000ee20000000800 */
[----:B------:R-:W-:Y:S02]  /*e3d0*/  F2FP.BF16.PACK_AB R139, R185, R186 ;  /* 0x000000bab98b723e */ /* 0x000fe400000010ff */
[----:B------:R-:W-:Y:S05]  /*e3e0*/  F2FP.BF16.PACK_AB R177, R182, R181 ;  /* 0x000000b5b6b1723e */ /* 0x000fea00000010ff */
[C---:B------:R-:W-:Y:S02]  /*e3f0*/  HMMA.16816.F32.BF16 R4, R136.reuse, R140, R4 ;  /* 0x0000008c8804723c */ /* 0x040fe40000041804 */
[----:B------:R-:W4:Y:S03]  /*e400*/  MUFU.EX2 R134, R154 ;  /* 0x0000009a00867308 */ /* 0x000f260000000800 */
[----:B-1----:R-:W-:Y:S03]  /*e410*/  FADD.FTZ R0, R133, R0 ;  /* 0x0000000085007221 */ /* 0x002fe60000010000 */
[C---:B------:R-:W-:Y:S01]  /*e420*/  HMMA.16816.F32.BF16 R8, R136.reuse, R142, R8 ;  /* 0x0000008e8808723c */ /* 0x040fe20000041808 */
[----:B------:R-:W1:Y:S03]  /*e430*/  LDSM.16.MT88.4 R140, [R251+0x800] ;  /* 0x00080000fb8c783b */ /* 0x000e660000004200 */
[----:B------:R-:W-:Y:S01]  /*e440*/  MUFU.EX2 R176, R162 ;  /* 0x000000a200b07308 */ /* 0x000fe20000000800 */
[----:B---3--:R-:W-:Y:S04]  /*e450*/  FADD.FTZ R0, R2, R0 ;  /* 0x0000000002007221 */ /* 0x008fe80000010000 */
[----:B------:R-:W-:Y:S05]  /*e460*/  FADD.FTZ R0, R148, R0 ;  /* 0x0000000094007221 */ /* 0x000fea0000010000 */
[----:B------:R-:W-:Y:S01]  /*e470*/  MUFU.EX2 R178, R166 ;  /* 0x000000a600b27308 */ /* 0x000fe20000000800 */
[C---:B----4-:R-:W-:Y:S01]  /*e480*/  FADD.FTZ R0, R134.reuse, R0 ;  /* 0x0000000086007221 */ /* 0x050fe20000010000 */
        /* <DEDUP_REMOVED lines=47> */
[----:B------:R-:W4:Y:S02]  /*e780*/  MUFU.EX2 R134, R164 ;  /* 0x000000a400867308 */ /* 0x000f240000000800 */
[----:B------:R-:W-:Y:S02]  /*e790*/  F2FP.BF16.PACK_AB R136, R2, R133 ;  /* 0x000000850288723e */ /* 0x000fe400000010ff */
[----:B------:R-:W-:Y:S02]  /*e7a0*/  F2FP.BF16.PACK_AB R137, R189, R191 ;  /* 0x000000bfbd89723e */ /* 0x000fe400000010ff */
[----:B------:R-:W-:Y:S04]  /*e7b0*/  F2FP.BF16.PACK_AB R139, R183, R184 ;  /* 0x000000b8b78b723e */ /* 0x000fe800000010ff */
[----:B------:R2:W2:Y:S03]  /*e7c0*/  MUFU.EX2 R2, R163 ;  /* 0x000000a300027308 */ /* 0x0004a60000000800 */
[C---:B-1----:R-:W-:Y:S07]  /*e7d0*/  HMMA.16816.F32.BF16 R4, R136.reuse, R140, R4 ;  /* 0x0000008c8804723c */ /* 0x042fee0000041804 */
[----:B------:R-:W1:Y:S01]  /*e7e0*/  MUFU.EX2 R133, R167 ;  /* 0x000000a700857308 */ /* 0x000e620000000800 */
[C---:B------:R-:W-:Y:S01]  /*e7f0*/  HMMA.16816.F32.BF16 R8, R136.reuse, R142, R8 ;  /* 0x0000008e8808723c */ /* 0x040fe20000041808 */
[----:B------:R-:W1:Y:S03]  /*e800*/  LDSM.16.MT88.4 R140, [R158+0x1000] ;  /* 0x001000009e8c783b */ /* 0x000e660000004200 */
[----:B----4-:R-:W-:Y:S04]  /*e810*/  F2FP.BF16.PACK_AB R179, R134, R180 ;  /* 0x000000b486b3723e */ /* 0x010fe800000010ff */
[C---:B--2---:R-:W-:Y:S01]  /*e820*/  HMMA.16816.F32.BF16 R12, R136.reuse, R144, R12 ;  /* 0x00000090880c723c */ /* 0x044fe2000004180c */
[----:B------:R-:W-:Y:S03]  /*e830*/  LDSM.16.MT88.4 R160, [R250+0x1800] ;  /* 0x00180000faa0783b */ /* 0x000fe60000004200 */
[----:B------:R-:W-:Y:S04]  /*e840*/  FADD.FTZ R0, R2, R0 ;  /* 0x0000000002007221 */ /* 0x000fe80000010000 */
[C---:B------:R-:W-:Y:S01]  /*e850*/  HMMA.16816.F32.BF16 R16, R136.reuse, R146, R16 ;  /* 0x000000928810723c */ /* 0x040fe20000041810 */
[----:B------:R-:W2:Y:S03]  /*e860*/  LDSM.16.MT88.4 R144, [R250+0x3000] ;  /* 0x00300000fa90783b */ /* 0x000ea60000004200 */
[C---:B------:R-:W-:Y:S01]  /*e870*/  FADD.FTZ R0, R176.reuse, R0 ;  /* 0x00000000b0007221 */ /* 0x040fe20000010000 */
[----:B------:R-:W-:Y:S01]  /*e880*/  F2FP.BF16.PACK_AB R176, R176, R2 ;  /* 0x00000002b0b0723e */ /* 0x000fe200000010ff */
[----:B------:R-:W-:Y:S02]  /*e890*/  FADD.FTZ R2, R153, R152 ;  /* 0x0000009899027221 */ /* 0x000fe40000010000 */
[C---:B---3--:R-:W-:Y:S01]  /*e8a0*/  HMMA.16816.F32.BF16 R20, R136.reuse, R148, R20 ;  /* 0x000000948814723c */ /* 0x048fe20000041814 */
        /* <DEDUP_REMOVED lines=10> */
[----:B------:R-:W1:Y:S07]  /*e950*/  LDSM.16.MT88.4 R140, [R251+0x3000] ;  /* 0x00300000fb8c783b */ /* 0x000e6e0000004200 */
[C---:B--2---:R-:W-:Y:S08]  /*e960*/  HMMA.16816.F32.BF16 R36, R136.reuse, R144, R36 ;  /* 0x000000908824723c */ /* 0x044ff00000041824 */
[C---:B------:R-:W-:Y:S01]  /*e970*/  HMMA.16816.F32.BF16 R40, R136.reuse, R146, R40 ;  /* 0x000000928828723c */ /* 0x040fe20000041828 */
[----:B------:R-:W2:Y:S03]  /*e980*/  LDSM.16.MT88.4 R144, [R158+0x3000] ;  /* 0x003000009e90783b */ /* 0x000ea60000004200 */
[----:B---3--:R-:W-:Y:S01]  /*e990*/  FADD.FTZ R0, R156, R2 ;  /* 0x000000029c007221 */ /* 0x008fe20000010000 */
[----:B------:R-:W-:Y:S03]  /*e9a0*/  MOV R2, R157 ;  /* 0x0000009d00027202 */ /* 0x000fe60000000f00 */
[C---:B-1----:R-:W-:Y:S04]  /*e9b0*/  HMMA.16816.F32.BF16 R44, R136.reuse, R148, R44 ;  /* 0x00000094882c723c */ /* 0x042fe8000004182c */
[----:B------:R-:W-:Y:S04]  /*e9c0*/  FADD.FTZ R0, R2, R0 ;  /* 0x0000000002007221 */ /* 0x000fe80000010000 */
[C---:B------:R-:W-:Y:S01]  /*e9d0*/  HMMA.16816.F32.BF16 R48, R136.reuse, R150, R48 ;  /* 0x000000968830723c */ /* 0x040fe20000041830 */
[----:B------:R-:W1:Y:S03]  /*e9e0*/  LDSM.16.MT88.4 R148, [R250+0x5000] ;  /* 0x00500000fa94783b */ /* 0x000e660000004200 */
[----:B------:R-:W-:Y:S04]  /*e9f0*/  FADD.FTZ R0, R190, R0 ;  /* 0x00000000be007221 */ /* 0x000fe80000010000 */
[C---:B------:R-:W-:Y:S04]  /*ea00*/  HMMA.16816.F32.BF16 R52, R136.reuse, R140, R52 ;  /* 0x0000008c8834723c */ /* 0x040fe80000041834 */
        /* <DEDUP_REMOVED lines=20> */
[----:B------:R-:W-:Y:S01]  /*eb50*/  FADD.FTZ R2, R180, R0 ;  /* 0x00000000b4027221 */ /* 0x000fe20000010000 */
[----:B------:R-:W-:Y:S03]  /*eb60*/  IADD3 R0, R188, -0x1, RZ ;  /* 0xffffffffbc007810 */ /* 0x000fe60007ffe0ff */
[----:B------:R-:W-:Y:S01]  /*eb70*/  FADD.FTZ R2, R134, R2 ;  /* 0x0000000286027221 */ /* 0x000fe20000010000 */
[C---:B--2---:R-:W-:Y:S01]  /*eb80*/  HMMA.16816.F32.BF16 R84, R136.reuse, R144, R84 ;  /* 0x000000908854723c */ /* 0x044fe20000041854 */
[----:B------:R-:W-:Y:S02]  /*eb90*/  STL [R1+0x68], R0 ;  /* 0x0000680001007387 */ /* 0x000fe40000100800 */
[----:B------:R-:W-:Y:S02]  /*eba0*/  MOV R134, R3 ;  /* 0x0000000300867202 */ /* 0x000fe40000000f00 */
[----:B------:R-:W-:Y:S03]  /*ebb0*/  STL [R1+0xa0], R2 ;  /* 0x0000a00201007387 */ /* 0x000fe60000100800 */
        /* <DEDUP_REMOVED lines=12> */
[C---:B------:R-:W-:Y:S08]  /*ec80*/  HMMA.16816.F32.BF16 R120, R136.reuse, R150, R120 ;  /* 0x000000968878723c */ /* 0x040ff00000041878 */
[C---:B---3--:R-:W-:Y:S07]  /*ec90*/  HMMA.16816.F32.BF16 R124, R136.reuse, R140, R124 ;  /* 0x0000008c887c723c */ /* 0x048fee000004187c */
[----:B------:R-:W-:Y:S01]  /*eca0*/  MOV R141, R158 ;  /* 0x0000009e008d7202 */ /* 0x000fe20000000f00 */
[----:B------:R-:W-:Y:S04]  /*ecb0*/  HMMA.16816.F32.BF16 R128, R136, R142, R128 ;  /* 0x0000008e8880723c */ /* 0x000fe80000041880 */
[----:B------:R-:W1:Y:S04]  /*ecc0*/  LDSM.16.MT88.4 R136, [R141+0x1800] ;  /* 0x001800008d88783b */ /* 0x000e680000004200 */
[C---:B------:R-:W-:Y:S04]  /*ecd0*/  HMMA.16816.F32.BF16 R164, R176.reuse, R160, R4 ;  /* 0x000000a0b0a4723c */ /* 0x040fe80000041804 */
[----:B------:R-:W3:Y:S04]  /*ece0*/  LDSM.16.MT88.4 R4, [R250+0x3800] ;  /* 0x00380000fa04783b */ /* 0x000ee80000004200 */
[C---:B------:R-:W-:Y:S04]  /*ecf0*/  HMMA.16816.F32.BF16 R160, R176.reuse, R162, R8 ;  /* 0x000000a2b0a0723c */ /* 0x040fe80000041808 */
[----:B------:R-:W3:Y:S04]  /*ed00*/  LDSM.16.MT88.4 R8, [R252+0x3800] ;  /* 0x00380000fc08783b */ /* 0x000ee80000004200 */
[C---:B------:R-:W-:Y:S04]  /*ed10*/  HMMA.16816.F32.BF16 R156, R176.reuse, R152, R12 ;  /* 0x00000098b09c723c */ /* 0x040fe8000004180c */
[----:B------:R-:W3:Y:S04]  /*ed20*/  LDSM.16.MT88.4 R12, [R251+0x3800] ;  /* 0x00380000fb0c783b */ /* 0x000ee80000004200 */
[C---:B------:R-:W-:Y:S08]  /*ed30*/  HMMA.16816.F32.BF16 R152, R176.reuse, R154, R16 ;  /* 0x0000009ab098723c */ /* 0x040ff00000041810 */
[C---:B--2---:R-:W-:Y:S07]  /*ed40*/  HMMA.16816.F32.BF16 R148, R176.reuse, R144, R20 ;  /* 0x00000090b094723c */ /* 0x044fee0000041814 */
[----:B------:R-:W-:Y:S01]  /*ed50*/  MOV R23, R141 ;  /* 0x0000008d00177202 */ /* 0x000fe20000000f00 */
[C---:B------:R-:W-:Y:S04]  /*ed60*/  HMMA.16816.F32.BF16 R144, R176.reuse, R146, R24 ;  /* 0x00000092b090723c */ /* 0x040fe80000041818 */
[----:B------:R-:W2:Y:S04]  /*ed70*/  LDSM.16.MT88.4 R16, [R23+0x3800] ;  /* 0x003800001710783b */ /* 0x000ea80000004200 */
[C---:B-1----:R-:W-:Y:S08]  /*ed80*/  HMMA.16816.F32.BF16 R140, R176.reuse, R136, R28 ;  /* 0x00000088b08c723c */ /* 0x042ff0000004181c */
[C---:B------:R-:W-:Y:S08]  /*ed90*/  HMMA.16816.F32.BF16 R136, R176.reuse, R138, R32 ;  /* 0x0000008ab088723c */ /* 0x040ff00000041820 */
[C---:B---3--:R-:W-:Y:S08]  /*eda0*/  HMMA.16816.F32.BF16 R36, R176.reuse, R4, R36 ;  /* 0x00000004b024723c */ /* 0x048ff00000041824 */
[C---:B------:R-:W-:Y:S01]  /*edb0*/  HMMA.16816.F32.BF16 R40, R176.reuse, R6, R40 ;  /* 0x00000006b028723c */ /* 0x040fe20000041828 */
[----:B------:R-:W1:Y:S07]  /*edc0*/  LDSM.16.MT88.4 R4, [R250+0x5800] ;  /* 0x00580000fa04783b */ /* 0x000e6e0000004200 */
[C---:B------:R-:W-:Y:S08]  /*edd0*/  HMMA.16816.F32.BF16 R44, R176.reuse, R8, R44 ;  /* 0x00000008b02c723c */ /* 0x040ff0000004182c */
[C---:B------:R-:W-:Y:S01]  /*ede0*/  HMMA.16816.F32.BF16 R48, R176.reuse, R10, R48 ;  /* 0x0000000ab030723c */ /* 0x040fe20000041830 */
[----:B------:R-:W3:Y:S02]  /*edf0*/  LDSM.16.MT88.4 R8, [R252+0x5800] ;  /* 0x00580000fc08783b */ /* 0x000ee40000004200 */
[----:B----4-:R-:W-:Y:S02]  /*ee00*/  ISETP.GT.AND P0, PT, R188, R133, PT ;  /* 0x00000085bc00720c */ /* 0x010fe40003f04270 */
[----:B------:R-:W-:Y:S03]  /*ee10*/  MOV R133, R132 ;  /* 0x0000008400857202 */ /* 0x000fe60000000f00 */
[C---:B------:R-:W-:Y:S08]  /*ee20*/  HMMA.16816.F32.BF16 R52, R176.reuse, R12, R52 ;  /* 0x0000000cb034723c */ /* 0x040ff00000041834 */
[C---:B------:R-:W-:Y:S01]  /*ee30*/  HMMA.16816.F32.BF16 R56, R176.reuse, R14, R56 ;  /* 0x0000000eb038723c */ /* 0x040fe20000041838 */
[----:B------:R-:W4:Y:S07]  /*ee40*/  LDSM.16.MT88.4 R12, [R251+0x5800] ;  /* 0x00580000fb0c783b */ /* 0x000f2e0000004200 */
        /* <DEDUP_REMOVED lines=9> */
[C---:B----4-:R-:W-:Y:S08]  /*eee0*/  HMMA.16816.F32.BF16 R84, R176.reuse, R12, R84 ;  /* 0x0000000cb054723c */ /* 0x050ff00000041854 */
[C---:B------:R-:W-:Y:S01]  /*eef0*/  HMMA.16816.F32.BF16 R88, R176.reuse, R14, R88 ;  /* 0x0000000eb058723c */ /* 0x040fe20000041858 */
[----:B------:R-:W4:Y:S07]  /*ef00*/  LDSM.16.MT88.4 R12, [R251+0x7800] ;  /* 0x00780000fb0c783b */ /* 0x000f2e0000004200 */
[C---:B--2---:R-:W-:Y:S08]  /*ef10*/  HMMA.16816.F32.BF16 R92, R176.reuse, R16, R92 ;  /* 0x00000010b05c723c */ /* 0x044ff0000004185c */
[C---:B------:R-:W-:Y:S01]  /*ef20*/  HMMA.16816.F32.BF16 R96, R176.reuse, R18, R96 ;  /* 0x00000012b060723c */ /* 0x040fe20000041860 */
[----:B------:R-:W2:Y:S07]  /*ef30*/  LDSM.16.MT88.4 R16, [R23+0x7800] ;  /* 0x007800001710783b */ /* 0x000eae0000004200 */
[C---:B-1----:R-:W-:Y:S08]  /*ef40*/  HMMA.16816.F32.BF16 R100, R176.reuse, R4, R100 ;  /* 0x00000004b064723c */ /* 0x042ff00000041864 */
[C---:B------:R-:W-:Y:S08]  /*ef50*/  HMMA.16816.F32.BF16 R104, R176.reuse, R6, R104 ;  /* 0x00000006b068723c */ /* 0x040ff00000041868 */
[C---:B---3--:R-:W-:Y:S08]  /*ef60*/  HMMA.16816.F32.BF16 R108, R176.reuse, R8, R108 ;  /* 0x00000008b06c723c */ /* 0x048ff0000004186c */
[C---:B------:R-:W-:Y:S08]  /*ef70*/  HMMA.16816.F32.BF16 R112, R176.reuse, R10, R112 ;  /* 0x0000000ab070723c */ /* 0x040ff00000041870 */
[C---:B----4-:R-:W-:Y:S08]  /*ef80*/  HMMA.16816.F32.BF16 R116, R176.reuse, R12, R116 ;  /* 0x0000000cb074723c */ /* 0x050ff00000041874 */
[C---:B------:R-:W-:Y:S08]  /*ef90*/  HMMA.16816.F32.BF16 R120, R176.reuse, R14, R120 ;  /* 0x0000000eb078723c */ /* 0x040ff00000041878 */
[C---:B--2---:R-:W-:Y:S07]  /*efa0*/  HMMA.16816.F32.BF16 R124, R176.reuse, R16, R124 ;  /* 0x00000010b07c723c */ /* 0x044fee000004187c */
[----:B------:R-:W-:Y:S01]  /*efb0*/  MOV R16, R3 ;  /* 0x0000000300107202 */ /* 0x000fe20000000f00 */
[----:B------:R-:W-:Y:S01]  /*efc0*/  HMMA.16816.F32.BF16 R128, R176, R18, R128 ;  /* 0x00000012b080723c */ /* 0x000fe20000041880 */
[----:B------:R-:W-:Y:S07]  /*efd0*/  @!UPT UIADD3 URZ, URZ, URZ, URZ ;  /* 0x0000003f3f3ff290 */ /* 0x000fee000fffe03f */
[----:B------:R-:W-:-:S11]  /*efe0*/  @P0 BRA `(.L_x_1067) ;  /* 0xffffc04000000947 */ /* 0x000fd6000383ffff */
.L_x_1060:
[----:B------:R-:W-:Y:S05]  /*eff0*/  BRA.DIV ~URZ, `(.L_x_1068) ;  /* 0x000045227f007947 */ /* 0x000fea000b800000 */
[----:B------:R-:W2:Y:S04]  /*f000*/  LDL R0, [R1+0xa4] ;  /* 0x0000a40001007983 */ /* 0x000ea80000100800 */
[----:B--2---:R1:W2:Y:S02]  /*f010*/  SHFL.BFLY PT, R5, R0, 0x2, 0x1f ;  /* 0x0c401f0000057f89 */ /* 0x0042a400000e0000 */
.L_x_1096:
[----:B-1----:R-:W3:Y:S02]  /*f020*/  LDL.LU R0, [R1+0xa4] ;  /* 0x0000a40001007983 */ /* 0x002ee40000300800 */
[----:B--23--:R-:W-:Y:S01]  /*f030*/  FADD.FTZ R5, R5, R0 ;  /* 0x0000000005057221 */ /* 0x00cfe20000010000 */
[----:B------:R-:W-:Y:S05]  /*f040*/  BRA.DIV ~URZ, `(.L_x_1069) ;  /* 0x000045327f007947 */ /* 0x000fea000b800000 */
[----:B------:R-:W2:Y:S04]  /*f050*/  LDL.LU R2, [R1+0xa0] ;  /* 0x0000a00001027983 */ /* 0x000ea80000300800 */
[----:B------:R-:W1:Y:S02]  /*f060*/  SHFL.BFLY PT, R0, R5, 0x1, 0x1f ;  /* 0x0c201f0005007f89 */ /* 0x000e6400000e0000 */
[----:B-1----:R-:W-:-:S02]  /*f070*/  FADD.FTZ R5, R5, R0 ;  /* 0x0000000005057221 */ /* 0x002fc40000010000 */
[----:B--2---:R-:W1:Y:S02]  /*f080*/  SHFL.BFLY PT, R4, R2, 0x2, 0x1f ;  /* 0x0c401f0002047f89 */ /* 0x004e6400000e0000 */
[----:B-1----:R-:W-:-:S05]  /*f090*/  FADD.FTZ R4, R4, R2 ;  /* 0x0000000204047221 */ /* 0x002fca0000010000 */
[----:B------:R1:W2:Y:S02]  /*f0a0*/  SHFL.BFLY PT, R3, R4, 0x1, 0x1f ;  /* 0x0c201f0004037f89 */ /* 0x0002a400000e0000 */
.L_x_1097:
[----:B------:R-:W-:Y:S01]  /*f0b0*/  FSETP.NE.FTZ.AND P1, PT, R5, RZ, PT ;  /* 0x000000ff0500720b */ /* 0x000fe20003f35000 */
[----:B--2---:R-:W-:Y:S01]  /*f0c0*/  FADD.FTZ R3, R3, R4 ;  /* 0x0000000403037221 */ /* 0x004fe20000010000 */
[----:B------:R-:W-:Y:S02]  /*f0d0*/  MOV R2, RZ ;  /* 0x000000ff00027202 */ /* 0x000fe40000000f00 */
[----:B------:R-:W-:Y:S02]  /*f0e0*/  MOV R0, RZ ;  /* 0x000000ff00007202 */ /* 0x000fe40000000f00 */
[----:B------:R-:W-:Y:S02]  /*f0f0*/  FSETP.NE.FTZ.AND P0, PT, R3, RZ, PT ;  /* 0x000000ff0300720b */ /* 0x000fe40003f15000 */
[----:B------:R-:W-:Y:S02]  /*f100*/  MOV R13, 0xff800000 ;  /* 0xff800000000d7802 */ /* 0x000fe40000000f00 */
[----:B------:R-:W-:-:S03]  /*f110*/  MOV R12, 0xff800000 ;  /* 0xff800000000c7802 */ /* 0x000fc60000000f00 */
[----:B------:R-:W2:Y:S01]  /*f120*/  @P1 MUFU.RCP R2, R5 ;  /* 0x0000000500021308 */ /* 0x000ea20000001000 */
[----:B-1----:R-:W-:-:S05]  /*f130*/  @P1 MOV R4, 0x3f317218 ;  /* 0x3f31721800041802 */ /* 0x002fca0000000f00 */
[----:B------:R-:W-:Y:S02]  /*f140*/  @P1 FMUL.FTZ R4, R4, c[0x0][0x2d0] ;  /* 0x0000b40004041a20 */ /* 0x000fe40000410000 */
[----:B------:R-:W1:Y:S01]  /*f150*/  @P1 MUFU.LG2 R6, R5 ;  /* 0x0000000500061308 */ /* 0x000e620000000c00 */
[----:B--2---:R-:W-:-:S07]  /*f160*/  FMUL.FTZ R164, R2, R164 ;  /* 0x000000a402a47220 */ /* 0x004fce0000410000 */
[----:B------:R-:W2:Y:S01]  /*f170*/  @P0 MUFU.RCP R0, R3 ;  /* 0x0000000300000308 */ /* 0x000ea20000001000 */
        /* <DEDUP_REMOVED lines=63> */
[----:B------:R3:W4:Y:S01]  /*f570*/  @P0 MUFU.LG2 R2, R3 ;  /* 0x0000000300020308 */ /* 0x0007220000000c00 */
[----:B-1----:R-:W-:Y:S02]  /*f580*/  @P1 FMUL.FTZ R6, R6, 0.69314718246459960938 ;  /* 0x3f31721806061820 */ /* 0x002fe40000410000 */
[----:B--2---:R-:W-:Y:S02]  /*f590*/  FMUL.FTZ R166, R0, R166 ;  /* 0x000000a600a67220 */ /* 0x004fe40000410000 */
[----:B------:R-:W-:Y:S01]  /*f5a0*/  @P1 FFMA.FTZ R13, R4, R132, R6 ;  /* 0x00000084040d1223 */ /* 0x000fe20000010006 */
[----:B------:R-:W-:Y:S01]  /*f5b0*/  MOV R4, 0x1 ;  /* 0x0000000100047802 */ /* 0x000fe20000000f00 */
[----:B------:R-:W-:-:S02]  /*f5c0*/  FMUL.FTZ R167, R0, R167 ;  /* 0x000000a700a77220 */ /* 0x000fc40000410000 */
[C---:B------:R-:W-:Y:S02]  /*f5d0*/  FMUL.FTZ R162, R0.reuse, R162 ;  /* 0x000000a200a27220 */ /* 0x040fe40000410000 */
[C---:B------:R-:W-:Y:S02]  /*f5e0*/  FMUL.FTZ R163, R0.reuse, R163 ;  /* 0x000000a300a37220 */ /* 0x040fe40000410000 */
[C---:B------:R-:W-:Y:S02]  /*f5f0*/  FMUL.FTZ R158, R0.reuse, R158 ;  /* 0x0000009e009e7220 */ /* 0x040fe40000410000 */
[----:B------:R-:W-:Y:S01]  /*f600*/  FMUL.FTZ R159, R0, R159 ;  /* 0x0000009f009f7220 */ /* 0x000fe20000410000 */
[----:B---3--:R-:W-:Y:S01]  /*f610*/  @P0 MOV R3, 0x3f317218 ;  /* 0x3f31721800030802 */ /* 0x008fe20000000f00 */
[----:B----4-:R-:W-:Y:S02]  /*f620*/  @P0 FMUL.FTZ R2, R2, 0.69314718246459960938 ;  /* 0x3f31721802020820 */ /* 0x010fe40000410000 */
[----:B------:R-:W-:-:S02]  /*f630*/  FMUL.FTZ R154, R0, R154 ;  /* 0x0000009a009a7220 */ /* 0x000fc40000410000 */
[----:B------:R-:W-:Y:S02]  /*f640*/  @P0 FMUL.FTZ R3, R3, c[0x0][0x2d0] ;  /* 0x0000b40003030a20 */ /* 0x000fe40000410000 */
        /* <DEDUP_REMOVED lines=57> */
[----:B------:R-:W-:Y:S01]  /*f9e0*/  PRMT R0, R4, 0x7610, R0 ;  /* 0x0000761004007816 */ /* 0x000fe20000000000 */
[----:B------:R-:W-:Y:S02]  /*f9f0*/  @P0 FFMA.FTZ R12, R3, R16, R2 ;  /* 0x00000010030c0223 */ /* 0x000fe40000010002 */
.L_x_1041:
[----:B-1----:R-:W2:Y:S04]  /*fa00*/  LDL.LU R2, [R1+0xec] ;  /* 0x0000ec0001027983 */ /* 0x002ea80000300800 */
[----:B------:R-:W1:Y:S04]  /*fa10*/  S2R R6, SR_TID.X ;  /* 0x0000000000067919 */ /* 0x000e680000002100 */
[----:B------:R3:W5:Y:S01]  /*fa20*/  LDL R7, [R1+0xf4] ;  /* 0x0000f40001077983 */ /* 0x0007620000100800 */
[----:B------:R-:W-:Y:S01]  /*fa30*/  BSSY B0, `(.L_x_1070) ;  /* 0x0000014000007945 */ /* 0x000fe20003800000 */
[----:B-1----:R-:W-:-:S02]  /*fa40*/  LOP3.LUT P0, RZ, R6, 0xff, RZ, 0xc0, !PT ;  /* 0x000000ff06ff7812 */ /* 0x002fc4000780c0ff */
[----:B--2---:R-:W-:-:S11]  /*fa50*/  LOP3.LUT R2, R2, 0xfffffffd, RZ, 0xc0, !PT ;  /* 0xfffffffd02027812 */ /* 0x004fd600078ec0ff */
[----:B------:R-:W-:-:S05]  /*fa60*/  @P0 LOP3.LUT R2, R2, 0x2, RZ, 0xfc, !PT ;  /* 0x0000000202020812 */ /* 0x000fca00078efcff */
[----:B------:R3:W-:Y:S01]  /*fa70*/  STL [R1+0xec], R2 ;  /* 0x0000ec0201007387 */ /* 0x0007e20000100800 */
[----:B------:R-:W-:Y:S05]  /*fa80*/  @P0 BRA `(.L_x_1071) ;  /* 0x000000e000000947 */ /* 0x000fea0003800000 */
[----:B------:R-:W1:Y:S01]  /*fa90*/  S2R R4, SR_LANEID ;  /* 0x0000000000047919 */ /* 0x000e620000000000 */
[----:B------:R-:W-:Y:S01]  /*faa0*/  VOTEU.ANY UR4, UPT, PT ;  /* 0x0000000000047886 */ /* 0x000fe200038e0100 */
[----:B------:R-:W-:Y:S01]  /*fab0*/  IMAD.MOV.U32 R5, RZ, RZ, c[0x0][0x584] ;  /* 0x00016100ff057624 */ /* 0x000fe200078e00ff */
[----:B------:R-:W1:Y:S08]  /*fac0*/  FLO.U32 R3, UR4 ;  /* 0x0000000400037d00 */ /* 0x000e7000080e0000 */
[----:B---3--:R-:W2:Y:S01]  /*fad0*/  POPC R2, UR4 ;  /* 0x0000000400027d09 */ /* 0x008ea20008000000 */
[----:B-1----:R-:W-:Y:S01]  /*fae0*/  ISETP.EQ.U32.AND P0, PT, R3, R4, PT ;  /* 0x000000040300720c */ /* 0x002fe20003f02070 */
[----:B------:R-:W-:-:S12]  /*faf0*/  IMAD.MOV.U32 R4, RZ, RZ, c[0x0][0x580] ;  /* 0x00016000ff047624 */ /* 0x000fd800078e00ff */
[----:B--2---:R1:W2:Y:S04]  /*fb00*/  @P0 ATOMG.E.ADD.STRONG.GPU PT, R2, [R4.64], R2 ;  /* 0x00000002040209a8 */ /* 0x0042a800081ee1c6 */
[----:B-1----:R-:W1:Y:S04]  /*fb10*/  S2R R4, SR_LTMASK ;  /* 0x0000000000047919 */ /* 0x002e680000003900 */
[----:B--2---:R1:W2:Y:S02]  /*fb20*/  SHFL.IDX PT, R3, R2, R3, 0x1f ;  /* 0x00001f0302037589 */ /* 0x0042a400000e0000 */
[----:B-1----:R-:W-:-:S06]  /*fb30*/  LOP3.LUT R2, R4, UR4, RZ, 0xc0, !PT ;  /* 0x0000000404027c12 */ /* 0x002fcc000f8ec0ff */
[----:B------:R-:W2:Y:S02]  /*fb40*/  POPC R2, R2 ;  /* 0x0000000200027309 */ /* 0x000ea40000000000 */
[----:B--2--5:R-:W-:-:S05]  /*fb50*/  IADD3 R7, R3, c[0x0][0xc], R2 ;  /* 0x0000030003077a10 */ /* 0x024fca0007ffe002 */
[----:B------:R1:W-:Y:S02]  /*fb60*/  STL [R1+0xf4], R7 ;  /* 0x0000f40701007387 */ /* 0x0003e40000100800 */
.L_x_1071:
[----:B------:R-:W-:Y:S05]  /*fb70*/  BSYNC B0 ;  /* 0x0000000000007941 */ /* 0x000fea0003800000 */
.L_x_1070:
[----:B------:R-:W-:Y:S01]  /*fb80*/  PRMT R0, R0, 0x9910, RZ ;  /* 0x0000991000007816 */ /* 0x000fe200000000ff */
[----:B------:R-:W-:Y:S01]  /*fb90*/  BSSY B1, `(.L_x_1072) ;  /* 0x00001dc000017945 */ /* 0x000fe20003800000 */
[----:B-----5:R-:W-:Y:S02]  /*fba0*/  IMAD.MOV.U32 R14, RZ, RZ, R7 ;  /* 0x000000ffff0e7224 */ /* 0x020fe400078e0007 */
[----:B------:R-:W-:-:S13]  /*fbb0*/  ISETP.NE.AND P0, PT, R0, RZ, PT ;  /* 0x000000ff0000720c */ /* 0x000fda0003f05270 */
[----:B------:R-:W-:Y:S05]  /*fbc0*/  @!P0 BRA `(.L_x_1073) ;  /* 0x00001ac000008947 */ /* 0x000fea0003800000 */
[----:B------:R-:W-:Y:S01]  /*fbd0*/  WARPSYNC 0xffffffff ;  /* 0xffffffff00007948 */ /* 0x000fe20003800000 */
[----:B------:R-:W-:Y:S06]  /*fbe0*/  BAR.SYNC.DEFER_BLOCKING 0x1, 0x100 ;  /* 0x0044000000007b1d */ /* 0x000fec0000010000 */
[----:B------:R-:W-:Y:S05]  /*fbf0*/  BRA.CONV ~URZ, `(.L_x_1074) ;  /* 0x000000837f007947 */ /* 0x000fea000b800000 */
[----:B---3--:R-:W-:Y:S01]  /*fc00*/  SHF.R.S32.HI R2, RZ, 0x1f, R6 ;  /* 0x0000001fff027819 */ /* 0x008fe20000011406 */
[----:B-1----:R-:W-:Y:S02]  /*fc10*/  IMAD.MOV.U32 R7, RZ, RZ, RZ ;  /* 0x000000ffff077224 */ /* 0x002fe400078e00ff */
[----:B------:R-:W-:Y:S01]  /*fc20*/  IMAD.MOV.U32 R3, RZ, RZ, 0x1f ;  /* 0x0000001fff037424 */ /* 0x000fe200078e00ff */
[----:B------:R-:W-:-:S04]  /*fc30*/  LEA.HI R2, R2, R6, RZ, 0x7 ;  /* 0x0000000602027211 */ /* 0x000fc800078f38ff */
[----:B------:R-:W-:-:S05]  /*fc40*/  SHF.R.S32.HI R2, RZ, 0x7, R2 ;  /* 0x00000007ff027819 */ /* 0x000fca0000011402 */
[----:B------:R-:W-:Y:S01]  /*fc50*/  IMAD.MOV.U32 R0, RZ, RZ, R2 ;  /* 0x000000ffff007224 */ /* 0x000fe200078e0002 */
[----:B------:R-:W-:Y:S02]  /*fc60*/  MOV R2, 0xfc80 ;  /* 0x0000fc8000027802 */ /* 0x000fe40000000f00 */
[----:B------:R-:W-:Y:S05]  /*fc70*/  CALL.REL.NOINC `($__internal_18_$__cuda_sm70_shflsync_idx_p) ;  /* 0x00003ae000007944 */ /* 0x000fea0003c00000 */
.L_x_1074:
[----:B------:R-:W2:Y:S04]  /*fc80*/  LDL R6, [R1+0x200] ;  /* 0x0002000001067983 */ /* 0x000ea80000100800 */
[----:B------:R-:W4:Y:S04]  /*fc90*/  LDL.LU R18, [R1+0xe4] ;  /* 0x0000e40001127983 */ /* 0x000f280000300800 */
[----:B---3--:R-:W3:Y:S04]  /*fca0*/  LDL.LU R16, [R1+0xe0] ;  /* 0x0000e00001107983 */ /* 0x008ee80000300800 */
[----:B------:R-:W2:Y:S04]  /*fcb0*/  LDL.LU R15, [R1+0xe8] ;  /* 0x0000e800010f7983 */ /* 0x000ea80000300800 */
[----:B------:R-:W2:Y:S01]  /*fcc0*/  LDL.LU R17, [R1+0xf0] ;  /* 0x0000f00001117983 */ /* 0x000ea20000300800 */
[----:B------:R-:W-:-:S03]  /*fcd0*/  MOV R5, 0x1 ;  /* 0x0000000100057802 */ /* 0x000fc60000000f00 */
[----:B------:R1:W5:Y:S01]  /*fce0*/  LDL R206, [R1+0xdc] ;  /* 0x0000dc0001ce7983 */ /* 0x0003620000100800 */
[----:B------:R-:W-:-:S03]  /*fcf0*/  ISETP.NE.AND P0, PT, R5, c[0x0][0x4e8], PT ;  /* 0x00013a0005007a0c */ /* 0x000fc60003f05270 */
[----:B------:R1:W5:Y:S04]  /*fd00*/  LDL R205, [R1+0x1fc] ;  /* 0x0001fc0001cd7983 */ /* 0x0003680000100800 */
        /* <DEDUP_REMOVED lines=56> */
[----:B------:R1:W5:Y:S02]  /*10090*/  LDL R19, [R1+0x100] ;  /* 0x0001000001137983 */ /* 0x0003640000100800 */
[----:B-1--4-:R-:W-:Y:S01]  /*100a0*/  SHF.R.S32.HI R7, RZ, 0x1f, R18 ;  /* 0x0000001fff077819 */ /* 0x012fe20000011412 */
[----:B------:R-:W-:Y:S01]  /*100b0*/  IMAD.WIDE.U32 R2, R18, c[0x0][0x4d0], RZ ;  /* 0x0001340012027a25 */ /* 0x000fe200078e00ff */
[----:B---3--:R-:W-:-:S03]  /*100c0*/  SHF.R.S32.HI R10, RZ, 0x1f, R16 ;  /* 0x0000001fff0a7819 */ /* 0x008fc60000011410 */
[----:B------:R-:W-:Y:S01]  /*100d0*/  IMAD R0, R7, c[0x0][0x4d0], RZ ;  /* 0x0001340007007a24 */ /* 0x000fe200078e02ff */
[----:B--2---:R-:W-:-:S03]  /*100e0*/  SHF.R.S32.HI R11, RZ, 0x1f, R15 ;  /* 0x0000001fff0b7819 */ /* 0x004fc6000001140f */
[----:B------:R-:W-:Y:S02]  /*100f0*/  IMAD R0, R18, c[0x0][0x4d4], R0 ;  /* 0x0001350012007a24 */ /* 0x000fe400078e0200 */
[----:B-----5:R-:W-:Y:S01]  /*10100*/  IMAD R4, R10, c[0x0][0x4d8], RZ ;  /* 0x000136000a047a24 */ /* 0x020fe200078e02ff */
[----:B------:R-:W-:Y:S02]  /*10110*/  IADD3 R6, R6, R17, RZ ;  /* 0x0000001106067210 */ /* 0x000fe40007ffe0ff */
[----:B------:R-:W-:Y:S01]  /*10120*/  IADD3 R3, R3, R0, RZ ;  /* 0x0000000003037210 */ /* 0x000fe20007ffe0ff */
[C---:B------:R-:W-:Y:S02]  /*10130*/  IMAD R4, R16.reuse, c[0x0][0x4dc], R4 ;  /* 0x0001370010047a24 */ /* 0x040fe400078e0204 */
[----:B------:R-:W-:Y:S02]  /*10140*/  IMAD.MOV.U32 R0, RZ, RZ, R6 ;  /* 0x000000ffff007224 */ /* 0x000fe400078e0006 */
[----:B------:R-:W-:-:S04]  /*10150*/  IMAD.WIDE.U32 R2, R16, c[0x0][0x4d8], R2 ;  /* 0x0001360010027a25 */ /* 0x000fc800078e0002 */
[----:B------:R-:W-:Y:S02]  /*10160*/  IMAD.IADD R3, R3, 0x1, R4 ;  /* 0x0000000103037824 */ /* 0x000fe400078e0204 */
[----:B------:R-:W-:-:S04]  /*10170*/  @P0 IMAD.HI.U32 R4, R6, c[0x0][0x4ec], RZ ;  /* 0x00013b0006040a27 */ /* 0x000fc800078e00ff */
[----:B------:R-:W-:Y:S01]  /*10180*/  IMAD.WIDE.U32 R2, R15, c[0x0][0x4e0], R2 ;  /* 0x000138000f027a25 */ /* 0x000fe200078e0002 */
[----:B------:R-:W-:-:S03]  /*10190*/  @P0 SHF.R.U32.HI R0, RZ, c[0x0][0x4f0], R4 ;  /* 0x00013c00ff000a19 */ /* 0x000fc60000011604 */
[----:B------:R-:W-:Y:S01]  /*101a0*/  IMAD R4, R11, c[0x0][0x4e0], RZ ;  /* 0x000138000b047a24 */ /* 0x000fe200078e02ff */
[----:B------:R-:W-:Y:S02]  /*101b0*/  SHF.R.S32.HI R5, RZ, 0x1f, R0 ;  /* 0x0000001fff057819 */ /* 0x000fe40000011400 */
[----:B------:R-:W-:Y:S01]  /*101c0*/  IADD3 R8, P1, R0, R2, RZ ;  /* 0x0000000200087210 */ /* 0x000fe20007f3e0ff */
[----:B------:R-:W-:Y:S02]  /*101d0*/  IMAD R4, R15, c[0x0][0x4e4], R4 ;  /* 0x000139000f047a24 */ /* 0x000fe400078e0204 */
[----:B------:R-:W-:-:S03]  /*101e0*/  IMAD R2, R7, c[0x0][0x438], RZ ;  /* 0x00010e0007027a24 */ /* 0x000fc600078e02ff */
[----:B------:R-:W-:Y:S01]  /*101f0*/  IADD3.X R9, R5, R3, R4, P1, !PT ;  /* 0x0000000305097210 */ /* 0x000fe20000ffe404 */
[C---:B------:R-:W-:Y:S02]  /*10200*/  IMAD R4, R18.reuse, c[0x0][0x43c], R2 ;  /* 0x00010f0012047a24 */ /* 0x040fe400078e0202 */
[----:B------:R-:W-:-:S05]  /*10210*/  IMAD.WIDE.U32 R2, R18, c[0x0][0x438], RZ ;  /* 0x00010e0012027a25 */ /* 0x000fca00078e00ff */
[----:B------:R-:W-:Y:S01]  /*10220*/  IADD3 R3, R3, R4, RZ ;  /* 0x0000000403037210 */ /* 0x000fe20007ffe0ff */
[----:B------:R-:W-:-:S04]  /*10230*/  IMAD R4, R10, c[0x0][0x440], RZ ;  /* 0x000110000a047a24 */ /* 0x000fc800078e02ff */
[C---:B------:R-:W-:Y:S01]  /*10240*/  IMAD R5, R16.reuse, c[0x0][0x444], R4 ;  /* 0x0001110010057a24 */ /* 0x040fe200078e0204 */
[----:B------:R-:W1:Y:S01]  /*10250*/  S2R R18, SR_TID.X ;  /* 0x0000000000127919 */ /* 0x000e620000002100 */
[----:B------:R-:W-:Y:S01]  /*10260*/  IMAD.WIDE.U32 R2, R16, c[0x0][0x440], R2 ;  /* 0x0001100010027a25 */ /* 0x000fe200078e0002 */
[----:B------:R-:W-:Y:S02]  /*10270*/  IADD3 R4, -R0, RZ, RZ ;  /* 0x000000ff00047210 */ /* 0x000fe40007ffe1ff */
[----:B------:R-:W2:Y:S01]  /*10280*/  LDL R16, [R1+0x208] ;  /* 0x0002080001107983 */ /* 0x000ea20000100800 */
[----:B------:R-:W-:Y:S01]  /*10290*/  IMAD.IADD R3, R3, 0x1, R5 ;  /* 0x0000000103037824 */ /* 0x000fe200078e0205 */
[----:B------:R-:W-:Y:S01]  /*102a0*/  MOV R0, R6 ;  /* 0x0000000600007202 */ /* 0x000fe20000000f00 */
[----:B------:R-:W-:Y:S01]  /*102b0*/  IMAD R4, R4, c[0x0][0x4e8], R6 ;  /* 0x00013a0004047a24 */ /* 0x000fe200078e0206 */
[----:B------:R-:W-:Y:S01]  /*102c0*/  ULDC UR5, c[0x0][0x4e8] ;  /* 0x00013a0000057ab9 */ /* 0x000fe20000000800 */
[----:B------:R-:W-:Y:S01]  /*102d0*/  IMAD R7, R11, c[0x0][0x448], RZ ;  /* 0x000112000b077a24 */ /* 0x000fe200078e02ff */
[----:B------:R-:W-:Y:S01]  /*102e0*/  ULDC UR4, c[0x0][0x388] ;  /* 0x0000e20000047ab9 */ /* 0x000fe20000000800 */
[----:B------:R-:W-:Y:S01]  /*102f0*/  @P0 IMAD.HI.U32 R5, R6, c[0x0][0x4ec], RZ ;  /* 0x00013b0006050a27 */ /* 0x000fe200078e00ff */
[----:B------:R-:W-:Y:S01]  /*10300*/  SHF.R.S32.HI R10, RZ, 0x1f, R4 ;  /* 0x0000001fff0a7819 */ /* 0x000fe20000011404 */
[----:B------:R-:W-:-:S02]  /*10310*/  UIMAD UR4, UR5, UR4, URZ ;  /* 0x00000004050472a4 */ /* 0x000fc4000f8e023f */
[C---:B------:R-:W-:Y:S01]  /*10320*/  IMAD R7, R15.reuse, c[0x0][0x44c], R7 ;  /* 0x000113000f077a24 */ /* 0x040fe200078e0207 */
[----:B------:R-:W-:Y:S01]  /*10330*/  @P0 SHF.R.U32.HI R0, RZ, c[0x0][0x4f0], R5 ;  /* 0x00013c00ff000a19 */ /* 0x000fe20000011605 */
[----:B------:R-:W-:-:S03]  /*10340*/  IMAD.WIDE.U32 R2, R15, c[0x0][0x448], R2 ;  /* 0x000112000f027a25 */ /* 0x000fc600078e0002 */
[----:B------:R-:W-:Y:S01]  /*10350*/  SHF.R.S32.HI R11, RZ, 0x1f, R0 ;  /* 0x0000001fff0b7819 */ /* 0x000fe20000011400 */
[----:B------:R-:W-:Y:S02]  /*10360*/  IMAD R10, R10, c[0x0][0x4c8], RZ ;  /* 0x000132000a0a7a24 */ /* 0x000fe400078e02ff */
[----:B------:R-:W-:Y:S01]  /*10370*/  IMAD.IADD R3, R3, 0x1, R7 ;  /* 0x0000000103037824 */ /* 0x000fe200078e0207 */
[----:B-1----:R-:W-:Y:S01]  /*10380*/  SHF.R.S32.HI R15, RZ, 0x1f, R18 ;  /* 0x0000001fff0f7819 */ /* 0x002fe20000011412 */
[C---:B------:R-:W-:Y:S02]  /*10390*/  IMAD R10, R4.reuse, c[0x0][0x4cc], R10 ;  /* 0x00013300040a7a24 */ /* 0x040fe400078e020a */
[----:B------:R-:W-:Y:S01]  /*103a0*/  IMAD.WIDE.U32 R4, R4, c[0x0][0x4c8], R8 ;  /* 0x0001320004047a25 */ /* 0x000fe200078e0008 */
[----:B------:R-:W-:Y:S02]  /*103b0*/  LEA.HI R15, R15, R18, RZ, 0x5 ;  /* 0x000000120f0f7211 */ /* 0x000fe400078f28ff */
[C---:B------:R-:W-:Y:S01]  /*103c0*/  IADD3 R8, -R0.reuse, RZ, RZ ;  /* 0x000000ff00087210 */ /* 0x040fe20007ffe1ff */
[----:B------:R-:W-:Y:S01]  /*103d0*/  IMAD.WIDE.U32 R2, R0, c[0x0][0x430], R2 ;  /* 0x00010c0000027a25 */ /* 0x000fe200078e0002 */
[----:B------:R-:W-:-:S02]  /*103e0*/  LOP3.LUT R15, R15, 0xffffffe0, RZ, 0xc0, !PT ;  /* 0xffffffe00f0f7812 */ /* 0x000fc400078ec0ff */
[----:B------:R-:W-:Y:S01]  /*103f0*/  IADD3 R7, R5, R10, RZ ;  /* 0x0000000a05077210 */ /* 0x000fe20007ffe0ff */
[----:B------:R-:W-:Y:S01]  /*10400*/  IMAD R5, R11, c[0x0][0x430], RZ ;  /* 0x00010c000b057a24 */ /* 0x000fe200078e02ff */
[----:B------:R-:W-:Y:S01]  /*10410*/  LEA R9, P0, R4, c[0x0][0x4a8], 0x2 ;  /* 0x00012a0004097a11 */ /* 0x000fe200078010ff */
[----:B------:R-:W-:Y:S01]  /*10420*/  IMAD R8, R8, c[0x0][0x4e8], R6 ;  /* 0x00013a0008087a24 */ /* 0x000fe200078e0206 */
[----:B------:R-:W-:Y:S01]  /*10430*/  IADD3 R15, -R15, R18, RZ ;  /* 0x000000120f0f7210 */ /* 0x000fe20007ffe1ff */
[----:B------:R-:W-:Y:S01]  /*10440*/  IMAD R10, R0, c[0x0][0x434], R5 ;  /* 0x00010d00000a7a24 */ /* 0x000fe200078e0205 */
[----:B------:R-:W-:Y:S01]  /*10450*/  LEA.HI.X R7, R4, c[0x0][0x4ac], R7, 0x2, P0 ;  /* 0x00012b0004077a11 */ /* 0x000fe200000f1407 */
[----:B------:R1:W5:Y:S01]  /*10460*/  LDL R18, [R1+0x188] ;  /* 0x0001880001127983 */ /* 0x0003620000100800 */
[----:B------:R-:W-:Y:S01]  /*10470*/  LOP3.LUT P0, RZ, R15, 0x3, RZ, 0xc0, !PT ;  /* 0x000000030fff7812 */ /* 0x000fe2000780c0ff */
[----:B------:R-:W-:Y:S02]  /*10480*/  IMAD.IADD R3, R3, 0x1, R10 ;  /* 0x0000000103037824 */ /* 0x000fe400078e020a */
[----:B------:R1:W5:Y:S04]  /*10490*/  LDL R15, [R1+0xf8] ;  /* 0x0000f800010f7983 */ /* 0x0003680000100800 */
[----:B------:R-:W-:Y:S04]  /*104a0*/  SHFL.IDX PT, R4, R9, RZ, 0x1c1f ;  /* 0x001c1fff09047589 */ /* 0x000fe800000e0000 */
[----:B------:R3:W-:Y:S04]  /*104b0*/  SHFL.IDX PT, R6, R9, 0x1, 0x1c1f ;  /* 0x003c1f0009067f89 */ /* 0x0007e800000e0000 */
[----:B------:R-:W4:Y:S04]  /*104c0*/  SHFL.IDX PT, R5, R7, RZ, 0x1c1f ;  /* 0x001c1fff07057589 */ /* 0x000f2800000e0000 */
[----:B------:R-:W1:Y:S01]  /*104d0*/  SHFL.IDX PT, R7, R7, 0x1, 0x1c1f ;  /* 0x003c1f0007077f89 */ /* 0x000e6200000e0000 */
[----:B--2---:R-:W-:-:S03]  /*104e0*/  IADD3 R0, R16, R17, RZ ;  /* 0x0000001110007210 */ /* 0x004fc60007ffe0ff */
[----:B------:R2:W5:Y:S01]  /*104f0*/  LDL R17, [R1+0xfc] ;  /* 0x0000fc0001117983 */ /* 0x0005620000100800 */
[----:B---3--:R-:W-:-:S03]  /*10500*/  SHF.R.S32.HI R9, RZ, 0x1f, R8 ;  /* 0x0000001fff097819 */ /* 0x008fc60000011408 */
[----:B------:R2:W5:Y:S02]  /*10510*/  LDL R16, [R1+0x184] ;  /* 0x0001840001107983 */ /* 0x0005640000100800 */
[----:B------:R-:W-:Y:S01]  /*10520*/  IMAD R10, R9, c[0x0][0x428], RZ ;  /* 0x00010a00090a7a24 */ /* 0x000fe200078e02ff */
[----:B------:R-:W-:Y:S01]  /*10530*/  IADD3 R9, R0, 0x8, RZ ;  /* 0x0000000800097810 */ /* 0x000fe20007ffe0ff */
[----:B------:R-:W-:-:S04]  /*10540*/  IMAD.WIDE.U32 R2, R8, c[0x0][0x428], R2 ;  /* 0x00010a0008027a25 */ /* 0x000fc800078e0002 */
[----:B------:R-:W-:Y:S01]  /*10550*/  IMAD R10, R8, c[0x0][0x42c], R10 ;  /* 0x00010b00080a7a24 */ /* 0x000fe200078e020a */
[----:B------:R-:W-:Y:S02]  /*10560*/  ISETP.GE.OR P2, PT, R0, UR4, P0 ;  /* 0x0000000400007c0c */ /* 0x000fe40008746670 */
[----:B------:R-:W-:Y:S02]  /*10570*/  ISETP.GE.OR P1, PT, R9, UR4, P0 ;  /* 0x0000000409007c0c */ /* 0x000fe40008726670 */
[----:B------:R-:W-:Y:S02]  /*10580*/  IADD3 R3, R3, R10, RZ ;  /* 0x0000000a03037210 */ /* 0x000fe40007ffe0ff */
[----:B------:R-:W-:-:S04]  /*10590*/  LEA R11, P0, R2, c[0x0][0x400], 0x2 ;  /* 0x00010000020b7a11 */ /* 0x000fc800078010ff */
[----:B------:R-:W-:Y:S02]  /*105a0*/  LEA.HI.X R10, R2, c[0x0][0x404], R3, 0x2, P0 ;  /* 0x00010100020a7a11 */ /* 0x000fe400000f1403 */
[----:B------:R-:W-:Y:S01]  /*105b0*/  ISETP.GE.AND P0, PT, R0, UR4, PT ;  /* 0x0000000400007c0c */ /* 0x000fe2000bf06270 */
[----:B----4-:R2:W-:Y:S01]  /*105c0*/  @!P2 ST.E [R4.64], R13 ;  /* 0x0000000d0400a985 */ /* 0x0105e2000c101906 */
[----:B------:R-:W-:Y:S03]  /*105d0*/  BSSY B0, `(.L_x_1075) ;  /* 0x0000086000007945 */ /* 0x000fe60003800000 */
[----:B-1----:R2:W-:Y:S01]  /*105e0*/  @!P1 ST.E [R6.64], R12 ;  /* 0x0000000c06009985 */ /* 0x0025e2000c101906 */
[----:B------:R-:W-:-:S03]  /*105f0*/  ISETP.GE.AND P1, PT, R9, UR4, PT ;  /* 0x0000000409007c0c */ /* 0x000fc6000bf26270 */
[----:B------:R2:W1:Y:S01]  /*10600*/  SHFL.IDX PT, R2, R11, RZ, 0x1c1f ;  /* 0x001c1fff0b027589 */ /* 0x00046200000e0000 */
[----:B------:R-:W-:-:S03]  /*10610*/  P2R R0, PR, RZ, 0x2 ;  /* 0x00000002ff007803 */ /* 0x000fc60000000000 */
[----:B------:R2:W3:Y:S01]  /*10620*/  SHFL.IDX PT, R3, R10, RZ, 0x1c1f ;  /* 0x001c1fff0a037589 */ /* 0x0004e200000e0000 */
[----:B------:R-:W-:Y:S05]  /*10630*/  @P0 BRA `(.L_x_1076) ;  /* 0x000007f000000947 */ /* 0x000fea0003800000 */
[----:B------:R-:W-:Y:S02]  /*10640*/  ISETP.GE.AND P1, PT, R204, c[0x0][0x3c8], PT ;  /* 0x0000f200cc007a0c */ /* 0x000fe40003f26270 */
[----:B------:R-:W-:Y:S02]  /*10650*/  ISETP.GE.AND P0, PT, R206, c[0x0][0x3c8], PT ;  /* 0x0000f200ce007a0c */ /* 0x000fe40003f06270 */
[----:B------:R-:W-:Y:S02]  /*10660*/  ISETP.GE.AND P2, PT, R202, c[0x0][0x3c8], PT ;  /* 0x0000f200ca007a0c */ /* 0x000fe40003f46270 */
[----:B------:R-:W-:Y:S02]  /*10670*/  ISETP.GE.AND P4, PT, R200, c[0x0][0x3c8], PT ;  /* 0x0000f200c8007a0c */ /* 0x000fe40003f86270 */
[----:B------:R-:W-:Y:S02]  /*10680*/  ISETP.GE.AND P5, PT, R196, c[0x0][0x3c8], PT ;  /* 0x0000f200c4007a0c */ /* 0x000fe40003fa6270 */
[----:B------:R-:W-:-:S03]  /*10690*/  ISETP.GE.AND P6, PT, R21, c[0x0][0x3c8], PT ;  /* 0x0000f20015007a0c */ /* 0x000fc60003fc6270 */
[----:B-12---:R-:W-:Y:S02]  /*106a0*/  @!P1 LEA R4, P3, R204, R2, 0x2 ;  /* 0x00000002cc049211 */ /* 0x006fe400078610ff */
[----:B---3--:R-:W-:Y:S02]  /*106b0*/  @!P0 IMAD.WIDE R6, R206, 0x4, R2 ;  /* 0x00000004ce068825 */ /* 0x008fe400078e0202 */
[----:B------:R-:W-:Y:S02]  /*106c0*/  @!P1 LEA.HI.X R5, R204, R3, R205, 0x2, P3 ;  /* 0x00000003cc059211 */ /* 0x000fe400018f14cd */
[----:B------:R-:W-:Y:S01]  /*106d0*/  ISETP.GE.AND P3, PT, R198, c[0x0][0x3c8], PT ;  /* 0x0000f200c6007a0c */ /* 0x000fe20003f66270 */
[----:B------:R1:W-:Y:S04]  /*106e0*/  @!P0 ST.E.64 [R6.64], R164 ;  /* 0x000000a406008985 */ /* 0x0003e8000c101b06 */
[----:B------:R2:W-:Y:S01]  /*106f0*/  @!P1 ST.E.64 [R4.64], R160 ;  /* 0x000000a004009985 */ /* 0x0005e2000c101b06 */
[----:B------:R-:W-:-:S02]  /*10700*/  ISETP.GE.AND P1, PT, R194, c[0x0][0x3c8], PT ;  /* 0x0000f200c2007a0c */ /* 0x000fc40003f26270 */
[----:B-1----:R-:W-:-:S04]  /*10710*/  @!P2 LEA R6, P0, R202, R2, 0x2 ;  /* 0x00000002ca06a211 */ /* 0x002fc800078010ff */
[----:B------:R-:W-:Y:S02]  /*10720*/  @!P2 LEA.HI.X R7, R202, R3, R203, 0x2, P0 ;  /* 0x00000003ca07a211 */ /* 0x000fe400000f14cb */
[----:B--2---:R-:W-:-:S03]  /*10730*/  @!P4 LEA R4, P0, R200, R2, 0x2 ;  /* 0x00000002c804c211 */ /* 0x004fc600078010ff */
[----:B------:R1:W-:Y:S01]  /*10740*/  @!P2 ST.E.64 [R6.64], R156 ;  /* 0x0000009c0600a985 */ /* 0x0003e2000c101b06 */
[----:B------:R-:W-:Y:S02]  /*10750*/  @!P4 LEA.HI.X R5, R200, R3, R201, 0x2, P0 ;  /* 0x00000003c805c211 */ /* 0x000fe400000f14c9 */
[----:B------:R-:W-:-:S03]  /*10760*/  ISETP.GE.AND P2, PT, R190, c[0x0][0x3c8], PT ;  /* 0x0000f200be007a0c */ /* 0x000fc60003f46270 */
[----:B------:R2:W-:Y:S01]  /*10770*/  @!P4 ST.E.64 [R4.64], R152 ;  /* 0x000000980400c985 */ /* 0x0005e2000c101b06 */
[----:B------:R-:W-:Y:S02]  /*10780*/  ISETP.GE.AND P4, PT, R192, c[0x0][0x3c8], PT ;  /* 0x0000f200c0007a0c */ /* 0x000fe40003f86270 */
        /* <DEDUP_REMOVED lines=12> */
[----:B------:R-:W-:Y:S02]  /*10850*/  ISETP.GE.AND P1, PT, R186, c[0x0][0x3c8], PT ;  /* 0x0000f200ba007a0c */ /* 0x000fe40003f26270 */
[----:B------:R-:W-:-:S05]  /*10860*/  @!P4 LEA.HI.X R5, R192, R3, R193, 0x2, P0 ;  /* 0x00000003c005c211 */ /* 0x000fca00000f14c1 */
        /* <DEDUP_REMOVED lines=72> */
[----:B-1----:R-:W-:-:S04]  /*10cf0*/  @!P2 LEA R6, P1, R25, R2, 0x2 ;  /* 0x000000021906a211 */ /* 0x002fc800078210ff */
[-C--:B------:R-:W-:Y:S02]  /*10d00*/  @!P2 LEA.HI.X R7, R25, R3.reuse, R26, 0x2, P1 ;  /* 0x000000031907a211 */ /* 0x080fe400008f141a */
[----:B-----5:R-:W-:Y:S02]  /*10d10*/  ISETP.GE.AND P1, PT, R15, c[0x0][0x3c8], PT ;  /* 0x0000f2000f007a0c */ /* 0x020fe40003f26270 */
[-C--:B--2---:R-:W-:Y:S01]  /*10d20*/  @!P5 LEA R4, P0, R23, R2.reuse, 0x2 ;  /* 0x000000021704d211 */ /* 0x084fe200078010ff */
[----:B------:R1:W-:Y:S01]  /*10d30*/  @!P2 ST.E.64 [R6.64], R108 ;  /* 0x0000006c0600a985 */ /* 0x0003e2000c101b06 */
[----:B------:R-:W-:Y:S02]  /*10d40*/  ISETP.GE.AND P2, PT, R17, c[0x0][0x3c8], PT ;  /* 0x0000f20011007a0c */ /* 0x000fe40003f46270 */
[----:B------:R-:W-:Y:S02]  /*10d50*/  @!P5 LEA.HI.X R5, R23, R3, R24, 0x2, P0 ;  /* 0x000000031705d211 */ /* 0x000fe400000f1418 */
[----:B------:R-:W-:-:S03]  /*10d60*/  @!P6 LEA R8, P0, R21, R2, 0x2 ;  /* 0x000000021508e211 */ /* 0x000fc600078010ff */
[----:B------:R2:W-:Y:S01]  /*10d70*/  @!P5 ST.E.64 [R4.64], R112 ;  /* 0x000000700400d985 */ /* 0x0005e2000c101b06 */
[----:B------:R-:W-:-:S05]  /*10d80*/  @!P6 LEA.HI.X R9, R21, R3, R22, 0x2, P0 ;  /* 0x000000031509e211 */ /* 0x000fca00000f1416 */
[----:B------:R3:W-:Y:S01]  /*10d90*/  @!P6 ST.E.64 [R8.64], R116 ;  /* 0x000000740800e985 */ /* 0x0007e2000c101b06 */
[----:B-1----:R-:W-:-:S04]  /*10da0*/  @!P3 LEA R6, P0, R19, R2, 0x2 ;  /* 0x000000021306b211 */ /* 0x002fc800078010ff */
[----:B------:R-:W-:Y:S02]  /*10db0*/  @!P3 LEA.HI.X R7, R19, R3, R20, 0x2, P0 ;  /* 0x000000031307b211 */ /* 0x000fe400000f1414 */
[----:B--2---:R-:W-:-:S03]  /*10dc0*/  @!P2 LEA R4, P0, R17, R2, 0x2 ;  /* 0x000000021104a211 */ /* 0x004fc600078010ff */
[----:B------:R3:W-:Y:S01]  /*10dd0*/  @!P3 ST.E.64 [R6.64], R120 ;  /* 0x000000780600b985 */ /* 0x0007e2000c101b06 */
[----:B------:R-:W-:Y:S02]  /*10de0*/  @!P2 LEA.HI.X R5, R17, R3, R18, 0x2, P0 ;  /* 0x000000031105a211 */ /* 0x000fe400000f1412 */
[----:B------:R-:W-:-:S03]  /*10df0*/  @!P1 LEA R2, P0, R15, R2, 0x2 ;  /* 0x000000020f029211 */ /* 0x000fc600078010ff */
[----:B------:R3:W-:Y:S01]  /*10e00*/  @!P2 ST.E.64 [R4.64], R124 ;  /* 0x0000007c0400a985 */ /* 0x0007e2000c101b06 */
[----:B------:R-:W-:-:S05]  /*10e10*/  @!P1 LEA.HI.X R3, R15, R3, R16, 0x2, P0 ;  /* 0x000000030f039211 */ /* 0x000fca00000f1410 */
[----:B------:R3:W-:Y:S04]  /*10e20*/  @!P1 ST.E.64 [R2.64], R128 ;  /* 0x0000008002009985 */ /* 0x0007e8000c101b06 */
.L_x_1076:
[----:B------:R-:W-:Y:S05]  /*10e30*/  BSYNC B0 ;  /* 0x0000000000007941 */ /* 0x000fea0003800000 */
.L_x_1075:
[----:B------:R-:W-:Y:S01]  /*10e40*/  ISETP.NE.AND P0, PT, R0, RZ, PT ;  /* 0x000000ff0000720c */ /* 0x000fe20003f05270 */
[----:B---3--:R3:W4:Y:S04]  /*10e50*/  SHFL.IDX PT, R3, R10, 0x1, 0x1c1f ;  /* 0x003c1f000a037f89 */ /* 0x00872800000e0000 */
[----:B-1----:R3:W1:Y:S08]  /*10e60*/  SHFL.IDX PT, R2, R11, 0x1, 0x1c1f ;  /* 0x003c1f000b027f89 */ /* 0x00267000000e0000 */
[----:B------:R-:W-:Y:S05]  /*10e70*/  @P0 BRA `(.L_x_1077) ;  /* 0x00000ad000000947 */ /* 0x000fea0003800000 */
[----:B------:R-:W-:Y:S02]  /*10e80*/  ISETP.GE.AND P0, PT, R206, c[0x0][0x3c8], PT ;  /* 0x0000f200ce007a0c */ /* 0x000fe40003f06270 */
[----:B------:R-:W-:-:S02]  /*10e90*/  ISETP.GE.AND P1, PT, R204, c[0x0][0x3c8], PT ;  /* 0x0000f200cc007a0c */ /* 0x000fc40003f26270 */
[----:B------:R-:W-:Y:S02]  /*10ea0*/  ISETP.GE.AND P2, PT, R202, c[0x0][0x3c8], PT ;  /* 0x0000f200ca007a0c */ /* 0x000fe40003f46270 */
[----:B------:R-:W-:Y:S02]  /*10eb0*/  ISETP.GE.AND P4, PT, R200, c[0x0][0x3c8], PT ;  /* 0x0000f200c8007a0c */ /* 0x000fe40003f86270 */
[----:B------:R-:W-:-:S05]  /*10ec0*/  ISETP.GE.AND P6, PT, R27, c[0x0][0x3c8], PT ;  /* 0x0000f2001b007a0c */ /* 0x000fca0003fc6270 */
[----:B-12-4-:R-:W-:Y:S02]  /*10ed0*/  @!P0 IMAD.WIDE R6, R206, 0x4, R2 ;  /* 0x00000004ce068825 */ /* 0x016fe400078e0202 */
[----:B------:R-:W-:-:S03]  /*10ee0*/  @!P1 LEA R4, P5, R204, R2, 0x2 ;  /* 0x00000002cc049211 */ /* 0x000fc600078a10ff */
[----:B------:R1:W-:Y:S01]  /*10ef0*/  @!P0 ST.E.64 [R6.64], R166 ;  /* 0x000000a606008985 */ /* 0x0003e2000c101b06 */
[----:B------:R-:W-:Y:S02]  /*10f00*/  ISETP.GE.AND P0, PT, R198, c[0x0][0x3c8], PT ;  /* 0x0000f200c6007a0c */ /* 0x000fe40003f06270 */
[----:B------:R-:W-:-:S05]  /*10f10*/  @!P1 LEA.HI.X R5, R204, R3, R205, 0x2, P5 ;  /* 0x00000003cc059211 */ /* 0x000fca00028f14cd */
[----:B------:R2:W-:Y:S01]  /*10f20*/  @!P1 ST.E.64 [R4.64], R162 ;  /* 0x000000a204009985 */ /* 0x0005e2000c101b06 */
[----:B------:R-:W-:Y:S02]  /*10f30*/  ISETP.GE.AND P1, PT, R196, c[0x0][0x3c8], PT ;  /* 0x0000f200c4007a0c */ /* 0x000fe40003f26270 */
[----:B-1----:R-:W-:-:S04]  /*10f40*/  @!P2 LEA R6, P3, R202, R2, 0x2 ;  /* 0x00000002ca06a211 */ /* 0x002fc800078610ff */
[-C--:B------:R-:W-:Y:S02]  /*10f50*/  @!P2 LEA.HI.X R7, R202, R3.reuse, R203, 0x2, P3 ;  /* 0x00000003ca07a211 */ /* 0x080fe400018f14cb */
[----:B------:R-:W-:Y:S02]  /*10f60*/  ISETP.GE.AND P3, PT, R194, c[0x0][0x3c8], PT ;  /* 0x0000f200c2007a0c */ /* 0x000fe40003f66270 */
[C---:B--2---:R-:W-:Y:S01]  /*10f70*/  @!P4 LEA R4, P5, R200.reuse, R2, 0x2 ;  /* 0x00000002c804c211 */ /* 0x044fe200078a10ff */
[----:B------:R1:W-:Y:S03]  /*10f80*/  @!P2 ST.E.64 [R6.64], R158 ;  /* 0x0000009e0600a985 */ /* 0x0003e6000c101b06 */
        /* <DEDUP_REMOVED lines=12> */
[----:B------:R-:W-:Y:S02]  /*11050*/  ISETP.GE.AND P2, PT, R188, c[0x0][0x3c8], PT ;  /* 0x0000f200bc007a0c */ /* 0x000fe40003f46270 */
[----:B--2---:R-:W-:Y:S01]  /*11060*/  @!P4 LEA R4, P5, R192, R2, 0x2 ;  /* 0x00000002c004c211 */ /* 0x004fe200078a10ff */
        /* <DEDUP_REMOVED lines=48> */
[CC--:B--2---:R-:W-:Y:S01]  /*11370*/  @!P4 LEA R4, P5, R168.reuse, R2.reuse, 0x2 ;  /* 0x00000002a804c211 */ /* 0x0c4fe200078a10ff */
[----:B------:R1:W-:Y:S01]  /*11380*/  @!P0 ST.E.64 [R6.64], R78 ;  /* 0x0000004e06008985 */ /* 0x0003e2000c101b06 */
[C---:B------:R-:W-:Y:S02]  /*11390*/  @!P3 LEA R8, P0, R133.reuse, R2, 0x2 ;  /* 0x000000028508b211 */ /* 0x040fe400078010ff */
[-C--:B------:R-:W-:Y:S02]  /*113a0*/  @!P4 LEA.HI.X R5, R168, R3.reuse, R169, 0x2, P5 ;  /* 0x00000003a805c211 */ /* 0x080fe400028f14a9 */
[----:B------:R-:W-:-:S02]  /*113b0*/  @!P3 LEA.HI.X R9, R133, R3, R134, 0x2, P0 ;  /* 0x000000038509b211 */ /* 0x000fc400000f1486 */
[----:B------:R-:W-:Y:S01]  /*113c0*/  ISETP.GE.AND P0, PT, R31, c[0x0][0x3c8], PT ;  /* 0x0000f2001f007a0c */ /* 0x000fe20003f06270 */
[----:B------:R2:W-:Y:S01]  /*113d0*/  @!P4 ST.E.64 [R4.64], R82 ;  /* 0x000000520400c985 */ /* 0x0005e2000c101b06 */
[----:B------:R-:W-:-:S03]  /*113e0*/  ISETP.GE.AND P4, PT, R29, c[0x0][0x3c8], PT ;  /* 0x0000f2001d007a0c */ /* 0x000fc60003f86270 */
[----:B------:R4:W-:Y:S01]  /*113f0*/  @!P3 ST.E.64 [R8.64], R86 ;  /* 0x000000560800b985 */ /* 0x0009e2000c101b06 */
[----:B-1----:R-:W-:-:S04]  /*11400*/  @!P2 LEA R6, P5, R35, R2, 0x2 ;  /* 0x000000022306a211 */ /* 0x002fc800078a10ff */
[-C--:B------:R-:W-:Y:S02]  /*11410*/  @!P2 LEA.HI.X R7, R35, R3.reuse, R132, 0x2, P5 ;  /* 0x000000032307a211 */ /* 0x080fe400028f1484 */
[----:B------:R-:W-:Y:S02]  /*11420*/  ISETP.GE.AND P5, PT, R25, c[0x0][0x3c8], PT ;  /* 0x0000f20019007a0c */ /* 0x000fe40003fa6270 */
[-C--:B--2---:R-:W-:Y:S01]  /*11430*/  @!P1 LEA R4, P3, R33, R2.reuse, 0x2 ;  /* 0x0000000221049211 */ /* 0x084fe200078610ff */
[----:B------:R1:W-:Y:S01]  /*11440*/  @!P2 ST.E.64 [R6.64], R90 ;  /* 0x0000005a0600a985 */ /* 0x0003e2000c101b06 */
[----:B----4-:R-:W-:Y:S02]  /*11450*/  @!P0 LEA R8, P2, R31, R2, 0x2 ;  /* 0x000000021f088211 */ /* 0x010fe400078410ff */
[-C--:B------:R-:W-:Y:S02]  /*11460*/  @!P1 LEA.HI.X R5, R33, R3.reuse, R34, 0x2, P3 ;  /* 0x0000000321059211 */ /* 0x080fe400018f1422 */
[----:B------:R-:W-:-:S02]  /*11470*/  @!P0 LEA.HI.X R9, R31, R3, R32, 0x2, P2 ;  /* 0x000000031f098211 */ /* 0x000fc400010f1420 */
[----:B------:R-:W-:Y:S01]  /*11480*/  ISETP.GE.AND P3, PT, R23, c[0x0][0x3c8], PT ;  /* 0x0000f20017007a0c */ /* 0x000fe20003f66270 */
[----:B------:R2:W-:Y:S04]  /*11490*/  @!P1 ST.E.64 [R4.64], R94 ;  /* 0x0000005e04009985 */ /* 0x0005e8000c101b06 */
[----:B------:R-:W-:Y:S01]  /*114a0*/  @!P0 ST.E.64 [R8.64], R98 ;  /* 0x0000006208008985 */ /* 0x000fe2000c101b06 */
[----:B-----5:R-:W-:Y:S02]  /*114b0*/  ISETP.GE.AND P0, PT, R17, c[0x0][0x3c8], PT ;  /* 0x0000f20011007a0c */ /* 0x020fe40003f06270 */
[----:B-1----:R-:W-:-:S04]  /*114c0*/  @!P6 LEA R6, P2, R27, R2, 0x2 ;  /* 0x000000021b06e211 */ /* 0x002fc800078410ff */
[----:B------:R-:W-:Y:S02]  /*114d0*/  @!P6 LEA.HI.X R7, R27, R3, R28, 0x2, P2 ;  /* 0x000000031b07e211 */ /* 0x000fe400010f141c */
[----:B------:R-:W-:Y:S02]  /*114e0*/  ISETP.GE.AND P2, PT, R21, c[0x0][0x3c8], PT ;  /* 0x0000f20015007a0c */ /* 0x000fe40003f46270 */
[----:B--2---:R-:W-:-:S04]  /*114f0*/  @!P4 LEA R4, P1, R29, R2, 0x2 ;  /* 0x000000021d04c211 */ /* 0x004fc800078210ff */
[----:B------:R-:W-:Y:S02]  /*11500*/  @!P4 LEA.HI.X R5, R29, R3, R30, 0x2, P1 ;  /* 0x000000031d05c211 */ /* 0x000fe400008f141e */
[----:B------:R-:W-:-:S03]  /*11510*/  ISETP.GE.AND P1, PT, R19, c[0x0][0x3c8], PT ;  /* 0x0000f20013007a0c */ /* 0x000fc60003f26270 */
[----:B------:R1:W-:Y:S04]  /*11520*/  @!P4 ST.E.64 [R4.64], R102 ;  /* 0x000000660400c985 */ /* 0x0003e8000c101b06 */
[----:B------:R2:W-:Y:S01]  /*11530*/  @!P6 ST.E.64 [R6.64], R106 ;  /* 0x0000006a0600e985 */ /* 0x0005e2000c101b06 */
[----:B---3--:R-:W-:-:S04]  /*11540*/  @!P3 LEA R10, P6, R23, R2, 0x2 ;  /* 0x00000002170ab211 */ /* 0x008fc800078c10ff */
[----:B------:R-:W-:Y:S02]  /*11550*/  @!P3 LEA.HI.X R11, R23, R3, R24, 0x2, P6 ;  /* 0x00000003170bb211 */ /* 0x000fe400030f1418 */
[----:B-1----:R-:W-:-:S04]  /*11560*/  @!P5 LEA R4, P4, R25, R2, 0x2 ;  /* 0x000000021904d211 */ /* 0x002fc800078810ff */
[----:B------:R-:W-:Y:S02]  /*11570*/  @!P5 LEA.HI.X R5, R25, R3, R26, 0x2, P4 ;  /* 0x000000031905d211 */ /* 0x000fe400020f141a */
[----:B------:R-:W-:-:S03]  /*11580*/  @!P2 LEA R8, P4, R21, R2, 0x2 ;  /* 0x000000021508a211 */ /* 0x000fc600078810ff */
[----:B------:R1:W-:Y:S01]  /*11590*/  @!P5 ST.E.64 [R4.64], R110 ;  /* 0x0000006e0400d985 */ /* 0x0003e2000c101b06 */
[----:B--2---:R-:W-:Y:S02]  /*115a0*/  @!P1 LEA R6, P5, R19, R2, 0x2 ;  /* 0x0000000213069211 */ /* 0x004fe400078a10ff */
[-C--:B------:R-:W-:Y:S01]  /*115b0*/  @!P2 LEA.HI.X R9, R21, R3.reuse, R22, 0x2, P4 ;  /* 0x000000031509a211 */ /* 0x080fe200020f1416 */
[----:B------:R2:W-:Y:S01]  /*115c0*/  @!P3 ST.E.64 [R10.64], R114 ;  /* 0x000000720a00b985 */ /* 0x0005e2000c101b06 */
[----:B------:R-:W-:-:S03]  /*115d0*/  @!P1 LEA.HI.X R7, R19, R3, R20, 0x2, P5 ;  /* 0x0000000313079211 */ /* 0x000fc600028f1414 */
[----:B------:R2:W-:Y:S04]  /*115e0*/  @!P2 ST.E.64 [R8.64], R118 ;  /* 0x000000760800a985 */ /* 0x0005e8000c101b06 */
[----:B------:R2:W-:Y:S01]  /*115f0*/  @!P1 ST.E.64 [R6.64], R122 ;  /* 0x0000007a06009985 */ /* 0x0005e2000c101b06 */
[----:B-1----:R-:W-:-:S04]  /*11600*/  @!P0 LEA R4, P4, R17, R2, 0x2 ;  /* 0x0000000211048211 */ /* 0x002fc800078810ff */
[----:B------:R-:W-:-:S05]  /*11610*/  @!P0 LEA.HI.X R5, R17, R3, R18, 0x2, P4 ;  /* 0x0000000311058211 */ /* 0x000fca00020f1412 */
[----:B------:R2:W-:Y:S01]  /*11620*/  @!P0 ST.E.64 [R4.64], R126 ;  /* 0x0000007e04008985 */ /* 0x0005e2000c101b06 */
[----:B------:R-:W-:-:S13]  /*11630*/  ISETP.GE.AND P0, PT, R15, c[0x0][0x3c8], PT ;  /* 0x0000f2000f007a0c */ /* 0x000fda0003f06270 */
[----:B------:R-:W-:Y:S05]  /*11640*/  @P0 BRA `(.L_x_1077) ;  /* 0x0000030000000947 */ /* 0x000fea0003800000 */
[----:B------:R-:W-:-:S04]  /*11650*/  LEA R2, P0, R15, R2, 0x2 ;  /* 0x000000020f027211 */ /* 0x000fc800078010ff */
[----:B------:R-:W-:-:S05]  /*11660*/  LEA.HI.X R3, R15, R3, R16, 0x2, P0 ;  /* 0x000000030f037211 */ /* 0x000fca00000f1410 */
[----:B------:R1:W-:Y:S01]  /*11670*/  ST.E.64 [R2.64], R130 ;  /* 0x0000008202007985 */ /* 0x0003e2000c101b06 */
[----:B------:R-:W-:Y:S05]  /*11680*/  BRA `(.L_x_1077) ;  /* 0x000002c000007947 */ /* 0x000fea0003800000 */
.L_x_1073:
[----:B------:R-:W2:Y:S02]  /*11690*/  S2R R4, SR_TID.X ;  /* 0x0000000000047919 */ /* 0x000ea40000002100 */
[----:B--2---:R-:W-:-:S13]  /*116a0*/  ISETP.GT.AND P0, PT, R4, 0x7f, PT ;  /* 0x0000007f0400780c */ /* 0x004fda0003f04270 */
[----:B------:R-:W-:Y:S05]  /*116b0*/  @P0 BRA `(.L_x_1077) ;  /* 0x0000029000000947 */ /* 0x000fea0003800000 */
[----:B------:R-:W2:Y:S01]  /*116c0*/  LDL.LU R3, [R1+0xf0] ;  /* 0x0000f00001037983 */ /* 0x000ea20000300800 */
[----:B---3--:R-:W-:-:S05]  /*116d0*/  MOV R2, c[0x0][0x4e8] ;  /* 0x00013a0000027a02 */ /* 0x008fca0000000f00 */
[----:B------:R-:W-:Y:S01]  /*116e0*/  IMAD R0, R2, c[0x0][0x388], RZ ;  /* 0x0000e20002007a24 */ /* 0x000fe200078e02ff */
[----:B--2---:R-:W-:-:S04]  /*116f0*/  IADD3 R6, R3, R4, RZ ;  /* 0x0000000403067210 */ /* 0x004fc80007ffe0ff */
[----:B------:R-:W-:-:S13]  /*11700*/  ISETP.GE.AND P0, PT, R6, R0, PT ;  /* 0x000000000600720c */ /* 0x000fda0003f06270 */
[----:B------:R-:W-:Y:S05]  /*11710*/  @P0 BRA `(.L_x_1077) ;  /* 0x0000023000000947 */ /* 0x000fea0003800000 */
[----:B------:R-:W2:Y:S04]  /*11720*/  LDL.LU R3, [R1+0xe4] ;  /* 0x0000e40001037983 */ /* 0x000ea80000300800 */
[----:B------:R-:W3:Y:S04]  /*11730*/  LDL.LU R9, [R1+0xe0] ;  /* 0x0000e00001097983 */ /* 0x000ee80000300800 */
[----:B------:R-:W4:Y:S01]  /*11740*/  LDL.LU R8, [R1+0xe8] ;  /* 0x0000e80001087983 */ /* 0x000f220000300800 */
[----:B------:R-:W-:-:S13]  /*11750*/  ISETP.NE.AND P0, PT, R2, 0x1, PT ;  /* 0x000000010200780c */ /* 0x000fda0003f05270 */
[----:B-1----:R-:W-:Y:S01]  /*11760*/  @P0 IMAD.HI.U32 R7, R6, c[0x0][0x4ec], RZ ;  /* 0x00013b0006070a27 */ /* 0x002fe200078e00ff */
[----:B--2---:R-:W-:Y:S02]  /*11770*/  SHF.R.S32.HI R0, RZ, 0x1f, R3 ;  /* 0x0000001fff007819 */ /* 0x004fe40000011403 */
[----:B---3--:R-:W-:-:S03]  /*11780*/  SHF.R.S32.HI R5, RZ, 0x1f, R9 ;  /* 0x0000001fff057819 */ /* 0x008fc60000011409 */
[----:B------:R-:W-:-:S04]  /*11790*/  IMAD R0, R0, c[0x0][0x4d0], RZ ;  /* 0x0001340000007a24 */ /* 0x000fc800078e02ff */
[C---:B------:R-:W-:Y:S01]  /*117a0*/  IMAD R4, R3.reuse, c[0x0][0x4d4], R0 ;  /* 0x0001350003047a24 */ /* 0x040fe200078e0200 */
[----:B------:R-:W-:Y:S01]  /*117b0*/  MOV R0, R6 ;  /* 0x0000000600007202 */ /* 0x000fe20000000f00 */
[----:B------:R-:W-:Y:S01]  /*117c0*/  IMAD.WIDE.U32 R2, R3, c[0x0][0x4d0], RZ ;  /* 0x0001340003027a25 */ /* 0x000fe200078e00ff */
[----:B------:R-:W-:-:S03]  /*117d0*/  @P0 SHF.R.U32.HI R0, RZ, c[0x0][0x4f0], R7 ;  /* 0x00013c00ff000a19 */ /* 0x000fc60000011607 */
[----:B------:R-:W-:Y:S01]  /*117e0*/  IMAD R5, R5, c[0x0][0x4d8], RZ ;  /* 0x0001360005057a24 */ /* 0x000fe200078e02ff */
[----:B------:R-:W-:Y:S02]  /*117f0*/  IADD3 R3, R3, R4, RZ ;  /* 0x0000000403037210 */ /* 0x000fe40007ffe0ff */
[----:B----4-:R-:W-:Y:S01]  /*11800*/  SHF.R.S32.HI R4, RZ, 0x1f, R8 ;  /* 0x0000001fff047819 */ /* 0x010fe20000011408 */
[C---:B------:R-:W-:Y:S01]  /*11810*/  IMAD R7, R9.reuse, c[0x0][0x4dc], R5 ;  /* 0x0001370009077a24 */ /* 0x040fe200078e0205 */
[----:B------:R-:W-:Y:S01]  /*11820*/  IADD3 R5, -R0, RZ, RZ ;  /* 0x000000ff00057210 */ /* 0x000fe20007ffe1ff */
[----:B------:R-:W-:-:S05]  /*11830*/  IMAD.WIDE.U32 R2, R9, c[0x0][0x4d8], R2 ;  /* 0x0001360009027a25 */ /* 0x000fca00078e0002 */
[----:B------:R-:W-:Y:S01]  /*11840*/  IADD3 R3, R3, R7, RZ ;  /* 0x0000000703037210 */ /* 0x000fe20007ffe0ff */
[----:B------:R-:W-:Y:S02]  /*11850*/  IMAD R7, R4, c[0x0][0x4e0], RZ ;  /* 0x0001380004077a24 */ /* 0x000fe400078e02ff */
[----:B------:R-:W-:Y:S02]  /*11860*/  IMAD R4, R5, c[0x0][0x4e8], R6 ;  /* 0x00013a0005047a24 */ /* 0x000fe400078e0206 */
[----:B------:R-:W-:-:S03]  /*11870*/  IMAD.WIDE.U32 R2, R8, c[0x0][0x4e0], R2 ;  /* 0x0001380008027a25 */ /* 0x000fc600078e0002 */
[----:B------:R-:W-:Y:S01]  /*11880*/  SHF.R.S32.HI R5, RZ, 0x1f, R4 ;  /* 0x0000001fff057819 */ /* 0x000fe20000011404 */
[----:B------:R-:W-:Y:S01]  /*11890*/  IMAD R6, R8, c[0x0][0x4e4], R7 ;  /* 0x0001390008067a24 */ /* 0x000fe200078e0207 */
[----:B------:R-:W-:Y:S02]  /*118a0*/  SHF.R.S32.HI R7, RZ, 0x1f, R0 ;  /* 0x0000001fff077819 */ /* 0x000fe40000011400 */
[----:B------:R-:W-:Y:S01]  /*118b0*/  IADD3 R2, P0, R0, R2, RZ ;  /* 0x0000000200027210 */ /* 0x000fe20007f1e0ff */
[----:B------:R-:W-:-:S03]  /*118c0*/  IMAD R0, R5, c[0x0][0x4c8], RZ ;  /* 0x0001320005007a24 */ /* 0x000fc600078e02ff */
[----:B------:R-:W-:Y:S01]  /*118d0*/  IADD3.X R3, R7, R3, R6, P0, !PT ;  /* 0x0000000307037210 */ /* 0x000fe200007fe406 */
[----:B------:R-:W-:-:S04]  /*118e0*/  IMAD R0, R4, c[0x0][0x4cc], R0 ;  /* 0x0001330004007a24 */ /* 0x000fc800078e0200 */
[----:B------:R-:W-:-:S05]  /*118f0*/  IMAD.WIDE.U32 R2, R4, c[0x0][0x4c8], R2 ;  /* 0x0001320004027a25 */ /* 0x000fca00078e0002 */
[----:B------:R-:W-:Y:S02]  /*11900*/  IADD3 R0, R3, R0, RZ ;  /* 0x0000000003007210 */ /* 0x000fe40007ffe0ff */
[----:B------:R-:W-:-:S04]  /*11910*/  LEA R4, P0, R2, c[0x0][0x4a8], 0x2 ;  /* 0x00012a0002047a11 */ /* 0x000fc800078010ff */
[----:B------:R-:W-:Y:S02]  /*11920*/  LEA.HI.X R5, R2, c[0x0][0x4ac], R0, 0x2, P0 ;  /* 0x00012b0002057a11 */ /* 0x000fe400000f1400 */
[----:B------:R-:W-:-:S05]  /*11930*/  MOV R0, 0xff800000 ;  /* 0xff80000000007802 */ /* 0x000fca0000000f00 */
[----:B------:R1:W-:Y:S02]  /*11940*/  STG.E [R4.64], R0 ;  /* 0x0000000004007986 */ /* 0x0003e4000c101906 */
.L_x_1077:
[----:B------:R-:W-:Y:S05]  /*11950*/  BSYNC B1 ;  /* 0x0000000000017941 */ /* 0x000fea0003800000 */
.L_x_1072:
[----:B-12---:R-:W2:Y:S02]  /*11960*/  LDL R0, [R1+0x204] ;  /* 0x0002040001007983 */ /* 0x006ea40000100800 */
[----:B--2---:R-:W-:-:S13]  /*11970*/  ISETP.NE.AND P0, PT, R0, RZ, PT ;  /* 0x000000ff0000720c */ /* 0x004fda0003f05270 */
[----:B------:R-:W-:Y:S01]  /*11980*/  @P0 WARPSYNC 0xffffffff ;  /* 0xffffffff00000948 */ /* 0x000fe20003800000 */
[----:B------:R-:W-:Y:S06]  /*11990*/  @P0 BAR.SYNC.DEFER_BLOCKING 0x5, 0x100 ;  /* 0x0144000000000b1d */ /* 0x000fec0000010000 */
[----:B------:R-:W1:Y:S04]  /*119a0*/  @P0 LDS R0, [0x18100] ;  /* 0x01810000ff000984 */ /* 0x000e680000000800 */
[----:B-1----:R1:W-:Y:S04]  /*119b0*/  @P0 STL [R1+0xf4], R0 ;  /* 0x0000f40001000387 */ /* 0x0023e80000100800 */
[----:B------:R-:W-:Y:S06]  /*119c0*/  @P0 BAR.ARV 0x4, 0x100 ;  /* 0x0104000000000b1d */ /* 0x000fec0000002000 */
[----:B------:R-:W-:Y:S05]  /*119d0*/  @P0 BRA `(.L_x_1078) ;  /* 0x0000009000000947 */ /* 0x000fea0003800000 */
[----:B------:R-:W-:Y:S05]  /*119e0*/  BRA.DIV ~URZ, `(.L_x_1079) ;  /* 0x00001c927f007947 */ /* 0x000fea000b800000 */
[----:B-1----:R1:W2:Y:S02]  /*119f0*/  SHFL.IDX PT, R0, R14, RZ, 0x1f ;  /* 0x00001fff0e007589 */ /* 0x0022a400000e0000 */
.L_x_1098:
[----:B---3--:R-:W3:Y:S01]  /*11a00*/  S2R R2, SR_TID.X ;  /* 0x0000000000027919 */ /* 0x008ee20000002100 */
[----:B------:R-:W-:Y:S03]  /*11a10*/  WARPSYNC 0xffffffff ;  /* 0xffffffff00007948 */ /* 0x000fe60003800000 */
[----:B------:R-:W-:Y:S06]  /*11a20*/  BAR.SYNC.DEFER_BLOCKING 0x4, 0x100 ;  /* 0x0104000000007b1d */ /* 0x000fec0000010000 */
[----:B--2---:R2:W-:Y:S01]  /*11a30*/  STL [R1+0xf4], R0 ;  /* 0x0000f40001007387 */ /* 0x0045e20000100800 */
[----:B---3--:R-:W-:-:S13]  /*11a40*/  LOP3.LUT P0, RZ, R2, 0xff, RZ, 0xc0, !PT ;  /* 0x000000ff02ff7812 */ /* 0x008fda000780c0ff */
[----:B------:R2:W-:Y:S04]  /*11a50*/  @!P0 STS [0x18100], R14 ;  /* 0x0181000eff008388 */ /* 0x0005e80000000800 */
[----:B------:R-:W-:Y:S06]  /*11a60*/  BAR.ARV 0x5, 0x100 ;  /* 0x0144000000007b1d */ /* 0x000fec0000002000 */
.L_x_1078:
[----:B-12---:R-:W2:Y:S02]  /*11a70*/  LDL R0, [R1+0xf4] ;  /* 0x0000f40001007983 */ /* 0x006ea40000100800 */
[----:B--2---:R-:W-:-:S13]  /*11a80*/  ISETP.GE.AND P0, PT, R0, c[0x0][0x538], PT ;  /* 0x00014e0000007a0c */ /* 0x004fda0003f06270 */
[----:B---345:R-:W-:Y:S01]  /*11a90*/  @P0 CALL.REL.NOINC `(.L_x_1080) ;  /* 0x0000001000000944 */ /* 0x038fe20003c00000 */
[----:B------:R-:W-:Y:S05]  /*11aa0*/  BRA `(.L_x_1081) ;  /* 0xfffef49000007947 */ /* 0x000fea000383ffff */
.L_x_1080:
[----:B------:R-:W-:Y:S05]  /*11ab0*/  EXIT ;  /* 0x000000000000794d */ /* 0x000fea0003800000 */
.L_x_1044:
[----:B------:R-:W-:Y:S01]  /*11ac0*/  IMAD.MOV.U32 R0, RZ, RZ, R5 ;  /* 0x000000ffff007224 */ /* 0x000fe200078e0005 */
[----:B------:R-:W-:Y:S01]  /*11ad0*/  MOV R7, RZ ;  /* 0x000000ff00077202 */ /* 0x000fe20000000f00 */
[----:B------:R-:W-:Y:S01]  /*11ae0*/  IMAD.MOV.U32 R3, RZ, RZ, 0x181f ;  /* 0x0000181fff037424 */ /* 0x000fe200078e00ff */
[----:B------:R-:W-:Y:S02]  /*11af0*/  MOV R2, 0x11b10 ;  /* 0x00011b1000027802 */ /* 0x000fe40000000f00 */
[----:B-1----:R-:W-:Y:S05]  /*11b00*/  CALL.REL.NOINC `($__internal_18_$__cuda_sm70_shflsync_idx_p) ;  /* 0x00001c5000007944 */ /* 0x002fea0003c00000 */
[----:B-----5:R-:W-:Y:S01]  /*11b10*/  MOV R4, R0 ;  /* 0x0000000000047202 */ /* 0x020fe20000000f00 */
[----:B-1----:R-:W-:Y:S05]  /*11b20*/  BRA `(.L_x_1082) ;  /* 0xffff280000007947 */ /* 0x002fea000383ffff */
.L_x_1045:
[----:B------:R-:W-:Y:S01]  /*11b30*/  IMAD.MOV.U32 R0, RZ, RZ, R15 ;  /* 0x000000ffff007224 */ /* 0x000fe200078e000f */
[----:B------:R-:W-:Y:S01]  /*11b40*/  MOV R7, RZ ;  /* 0x000000ff00077202 */ /* 0x000fe20000000f00 */
[----:B------:R-:W-:Y:S01]  /*11b50*/  IMAD.MOV.U32 R3, RZ, RZ, 0x181f ;  /* 0x0000181fff037424 */ /* 0x000fe200078e00ff */
[----:B------:R-:W-:Y:S02]  /*11b60*/  MOV R2, 0x11b80 ;  /* 0x00011b8000027802 */ /* 0x000fe40000000f00 */
[----:B-123--:R-:W-:Y:S05]  /*11b70*/  CALL.REL.NOINC `($__internal_18_$__cuda_sm70_shflsync_idx_p) ;  /* 0x00001be000007944 */ /* 0x00efea0003c00000 */
[----:B------:R-:W2:Y:S04]  /*11b80*/  LDL R2, [R1+0x88] ;  /* 0x0000880001027983 */ /* 0x000ea80000100800 */
[----:B------:R-:W3:Y:S04]  /*11b90*/  LDL R9, [R1+0x9c] ;  /* 0x00009c0001097983 */ /* 0x000ee80000100800 */
[----:B------:R-:W4:Y:S04]  /*11ba0*/  LDL R6, [R1+0x54] ;  /* 0x0000540001067983 */ /* 0x000f280000100800 */
[----:B------:R-:W4:Y:S04]  /*11bb0*/  LDL R8, [R1+0x98] ;  /* 0x0000980001087983 */ /* 0x000f280000100800 */
[----:B------:R-:W4:Y:S01]  /*11bc0*/  LDL R7, [R1+0x94] ;  /* 0x0000940001077983 */ /* 0x000f220000100800 */
[----:B--2---:R-:W-:-:S02]  /*11bd0*/  ISETP.GE.AND P3, PT, R2, c[0x0][0x1d4], PT ;  /* 0x0000750002007a0c */ /* 0x004fc40003f66270 */
[----:B------:R-:W-:Y:S02]  /*11be0*/  IADD3 R2, P0, R0, R80, RZ ;  /* 0x0000005000027210 */ /* 0x000fe40007f1e0ff */
[----:B---3--:R-:W-:-:S03]  /*11bf0*/  ISETP.GE.AND P2, PT, R9, c[0x0][0x1d4], PT ;  /* 0x0000750009007a0c */ /* 0x008fc60003f46270 */
[----:B-----5:R-:W-:-:S06]  /*11c00*/  IMAD.X R3, R4, 0x1, R73, P0 ;  /* 0x0000000104037824 */ /* 0x020fcc00000e0649 */
[----:B------:R-:W-:Y:S01]  /*11c10*/  @!PT LDS RZ, [RZ] ;  /* 0x00000000fffff984 */ /* 0x000fe20000000800 */
[----:B------:R-:W-:Y:S01]  /*11c20*/  @!PT LDS RZ, [RZ] ;  /* 0x00000000fffff984 */ /* 0x000fe20000000800 */
[----:B------:R-:W-:Y:S01]  /*11c30*/  @!PT LDS RZ, [RZ] ;  /* 0x00000000fffff984 */ /* 0x000fe20000000800 */
[----:B----4-:R2:W-:Y:S01]  /*11c40*/  LDGSTS.E.BYPASS.LTC128B.128 [R6+0x10100], [R2.64], !P3 ;  /* 0x1010000002067fae */ /* 0x0105e2000d901d46 */
[----:B------:R-:W-:Y:S02]  /*11c50*/  ISETP.GE.AND P1, PT, R8, c[0x0][0x1d4], PT ;  /* 0x0000750008007a0c */ /* 0x000fe40003f26270 */
[----:B--2---:R-:W-:-:S05]  /*11c60*/  IADD3 R2, P0, R0, R79, RZ ;  /* 0x0000004f00027210 */ /* 0x004fca0007f1e0ff */
[----:B------:R-:W-:-:S05]  /*11c70*/  IMAD.X R3, R4, 0x1, R74, P0 ;  /* 0x0000000104037824 */ /* 0x000fca00000e064a */
[----:B------:R2:W-:Y:S02]  /*11c80*/  LDGSTS.E.BYPASS.LTC128B.128 [R6+0x12100], [R2.64], !P2 ;  /* 0x1210000002067fae */ /* 0x0005e4000d101d46 */
[----:B--2---:R-:W-:-:S05]  /*11c90*/  IADD3 R2, P0, R0, R81, RZ ;  /* 0x0000005100027210 */ /* 0x004fca0007f1e0ff */
[----:B------:R-:W-:-:S05]  /*11ca0*/  IMAD.X R3, R4, 0x1, R75, P0 ;  /* 0x0000000104037824 */ /* 0x000fca00000e064b */
[----:B------:R2:W-:Y:S01]  /*11cb0*/  LDGSTS.E.BYPASS.LTC128B.128 [R6+0x14100], [R2.64], !P1 ;  /* 0x1410000002067fae */ /* 0x0005e2000c901d46 */
[----:B------:R-:W-:Y:S02]  /*11cc0*/  SEL R14, RZ, 0x10, P3 ;  /* 0x00000010ff0e7807 */ /* 0x000fe40001800000 */
[----:B------:R-:W-:Y:S02]  /*11cd0*/  SEL R13, RZ, 0x10, P2 ;  /* 0x00000010ff0d7807 */ /* 0x000fe40001000000 */
[----:B------:R-:W-:Y:S02]  /*11ce0*/  SEL R12, RZ, 0x10, P1 ;  /* 0x00000010ff0c7807 */ /* 0x000fe40000800000 */
[----:B--2---:R-:W-:-:S05]  /*11cf0*/  IADD3 R2, P0, R0, R82, RZ ;  /* 0x0000005200027210 */ /* 0x004fca0007f1e0ff */
[----:B------:R-:W-:Y:S01]  /*11d00*/  IMAD.X R3, R4, 0x1, R76, P0 ;  /* 0x0000000104037824 */ /* 0x000fe200000e064c */
[----:B------:R-:W-:Y:S01]  /*11d10*/  ISETP.GE.AND P0, PT, R7, c[0x0][0x1d4], PT ;  /* 0x0000750007007a0c */ /* 0x000fe20003f06270 */
[----:B------:R-:W-:Y:S02]  /*11d20*/  IMAD.MOV.U32 R0, RZ, RZ, R5 ;  /* 0x000000ffff007224 */ /* 0x000fe400078e0005 */
[----:B------:R-:W-:Y:S01]  /*11d30*/  IMAD.MOV.U32 R7, RZ, RZ, 0x1 ;  /* 0x00000001ff077424 */ /* 0x000fe200078e00ff */
[----:B------:R-:W-:-:S09]  /*11d40*/  SEL R5, RZ, 0x10, P0 ;  /* 0x00000010ff057807 */ /* 0x000fd20000000000 */
[----:B------:R2:W-:Y:S02]  /*11d50*/  LDGSTS.E.BYPASS.LTC128B.128 [R6+0x16100], [R2.64], !P0 ;  /* 0x1610000002067fae */ /* 0x0005e4000c101d46 */
[----:B--2---:R-:W-:Y:S01]  /*11d60*/  IMAD.MOV.U32 R3, RZ, RZ, 0x181f ;  /* 0x0000181fff037424 */ /* 0x004fe200078e00ff */
[----:B------:R-:W-:Y:S02]  /*11d70*/  MOV R2, 0x11d90 ;  /* 0x00011d9000027802 */ /* 0x000fe40000000f00 */
[----:B-1----:R-:W-:Y:S05]  /*11d80*/  CALL.REL.NOINC `($__internal_18_$__cuda_sm70_shflsync_idx_p) ;  /* 0x000019d000007944 */ /* 0x002fea0003c00000 */
[----:B-----5:R-:W-:Y:S01]  /*11d90*/  IMAD.MOV.U32 R4, RZ, RZ, R0 ;  /* 0x000000ffff047224 */ /* 0x020fe200078e0000 */
[----:B------:R-:W-:Y:S01]  /*11da0*/  MOV R7, 0x1 ;  /* 0x0000000100077802 */ /* 0x000fe20000000f00 */
[----:B------:R-:W-:Y:S01]  /*11db0*/  IMAD.MOV.U32 R0, RZ, RZ, R15 ;  /* 0x000000ffff007224 */ /* 0x000fe200078e000f */
[----:B------:R-:W-:Y:S02]  /*11dc0*/  MOV R3, 0x181f ;  /* 0x0000181f00037802 */ /* 0x000fe40000000f00 */
[----:B------:R-:W-:Y:S02]  /*11dd0*/  MOV R2, 0x11df0 ;  /* 0x00011df000027802 */ /* 0x000fe40000000f00 */
[----:B-1----:R-:W-:Y:S05]  /*11de0*/  CALL.REL.NOINC `($__internal_18_$__cuda_sm70_shflsync_idx_p) ;  /* 0x0000197000007944 */ /* 0x002fea0003c00000 */
[----:B-1---5:R-:W-:Y:S05]  /*11df0*/  BRA `(.L_x_1083) ;  /* 0xffff270000007947 */ /* 0x022fea000383ffff */
.L_x_1046:
[----:B------:R-:W-:Y:S01]  /*11e00*/  IMAD.MOV.U32 R0, RZ, RZ, R4 ;  /* 0x000000ffff007224 */ /* 0x000fe200078e0004 */
[----:B------:R-:W-:Y:S01]  /*11e10*/  MOV R7, RZ ;  /* 0x000000ff00077202 */ /* 0x000fe20000000f00 */
[----:B------:R-:W-:Y:S01]  /*11e20*/  IMAD.MOV.U32 R3, RZ, RZ, 0x1c1f ;  /* 0x00001c1fff037424 */ /* 0x000fe200078e00ff */
[----:B------:R-:W-:-:S02]  /*11e30*/  MOV R2, 0x11e50 ;  /* 0x00011e5000027802 */ /* 0x000fc40000000f00 */
[----:B------:R-:W-:Y:S05]  /*11e40*/  CALL.REL.NOINC `($__internal_18_$__cuda_sm70_shflsync_idx_p) ;  /* 0x0000191000007944 */ /* 0x000fea0003c00000 */
[----:B-1---5:R-:W-:Y:S05]  /*11e50*/  BRA `(.L_x_1084) ;  /* 0xffff299000007947 */ /* 0x022fea000383ffff */
.L_x_1047:
[----:B------:R-:W-:Y:S01]  /*11e60*/  IMAD.MOV.U32 R0, RZ, RZ, R4 ;  /* 0x000000ffff007224 */ /* 0x000fe200078e0004 */
[----:B------:R-:W-:Y:S01]  /*11e70*/  MOV R7, 0x1 ;  /* 0x0000000100077802 */ /* 0x000fe20000000f00 */
[----:B------:R-:W-:Y:S01]  /*11e80*/  IMAD.MOV.U32 R3, RZ, RZ, 0x1c1f ;  /* 0x00001c1fff037424 */ /* 0x000fe200078e00ff */
[----:B------:R-:W-:-:S02]  /*11e90*/  MOV R2, 0x11eb0 ;  /* 0x00011eb000027802 */ /* 0x000fc40000000f00 */
[----:B-1----:R-:W-:Y:S05]  /*11ea0*/  CALL.REL.NOINC `($__internal_18_$__cuda_sm70_shflsync_idx_p) ;  /* 0x000018b000007944 */ /* 0x002fea0003c00000 */
[----:B------:R-:W-:-:S05]  /*11eb0*/  IMAD.IADD R0, R5, 0x1, R0 ;  /* 0x0000000105007824 */ /* 0x000fca00078e0200 */
[----:B------:R-:W-:-:S04]  /*11ec0*/  IMNMX R0, R6, R0, PT ;  /* 0x0000000006007217 */ /* 0x000fc80003800200 */
[C---:B------:R-:W-:Y:S02]  /*11ed0*/  ISETP.GT.AND P0, PT, R0.reuse, RZ, PT ;  /* 0x000000ff0000720c */ /* 0x040fe40003f04270 */
[C---:B------:R-:W-:Y:S02]  /*11ee0*/  ISETP.GT.AND P2, PT, R0.reuse, 0x1, PT ;  /* 0x000000010000780c */ /* 0x040fe40003f44270 */
        /* <DEDUP_REMOVED lines=44> */
[----:B------:R-:W-:Y:S02]  /*121b0*/  FSEL R76, R34, -INF , P4 ;  /* 0xff800000224c7808 */ /* 0x000fe40002000000 */
[----:B------:R-:W-:-:S02]  /*121c0*/  FMNMX.FTZ R0, R84, R0, !PT ;  /* 0x0000000054007209 */ /* 0x000fc40007810000 */
[----:B------:R-:W-:Y:S02]  /*121d0*/  FMNMX.FTZ R3, R77, R2, !PT ;  /* 0x000000024d037209 */ /* 0x000fe40007810000 */
[----:B------:R-:W-:Y:S02]  /*121e0*/  FMNMX.FTZ R0, R83, R0, !PT ;  /* 0x0000000053007209 */ /* 0x000fe40007810000 */
[----:B------:R-:W-:Y:S02]  /*121f0*/  FSEL R75, R33, -INF , P3 ;  /* 0xff800000214b7808 */ /* 0x000fe40001800000 */
[----:B------:R-:W-:Y:S02]  /*12200*/  FMNMX.FTZ R16, R76, R3, !PT ;  /* 0x000000034c107209 */ /* 0x000fe40007810000 */
[----:B------:R-:W-:Y:S02]  /*12210*/  FMNMX.FTZ R0, R82, R0, !PT ;  /* 0x0000000052007209 */ /* 0x000fe40007810000 */
[----:B------:R-:W-:-:S02]  /*12220*/  FSEL R74, R32, -INF , P2 ;  /* 0xff800000204a7808 */ /* 0x000fc40001000000 */
[----:B------:R-:W-:Y:S02]  /*12230*/  FMNMX.FTZ R16, R75, R16, !PT ;  /* 0x000000104b107209 */ /* 0x000fe40007810000 */
[----:B------:R-:W-:Y:S02]  /*12240*/  FMNMX.FTZ R0, R81, R0, !PT ;  /* 0x0000000051007209 */ /* 0x000fe40007810000 */
[----:B------:R-:W-:Y:S02]  /*12250*/  FSEL R73, R27, -INF , P1 ;  /* 0xff8000001b497808 */ /* 0x000fe40000800000 */
[----:B------:R-:W-:Y:S02]  /*12260*/  FMNMX.FTZ R16, R74, R16, !PT ;  /* 0x000000104a107209 */ /* 0x000fe40007810000 */
[----:B------:R-:W-:Y:S01]  /*12270*/  FMNMX.FTZ R132, R80, R0, !PT ;  /* 0x0000000050847209 */ /* 0x000fe20007810000 */
[----:B------:R-:W-:Y:S01]  /*12280*/  IMAD.MOV.U32 R0, RZ, RZ, 0x2 ;  /* 0x00000002ff007424 */ /* 0x000fe200078e00ff */
[----:B------:R-:W-:-:S02]  /*12290*/  FSEL R72, R26, -INF , P0 ;  /* 0xff8000001a487808 */ /* 0x000fc40000000000 */
[----:B------:R-:W-:Y:S01]  /*122a0*/  FMNMX.FTZ R16, R73, R16, !PT ;  /* 0x0000001049107209 */ /* 0x000fe20007810000 */
[----:B-----5:R-:W-:Y:S01]  /*122b0*/  IMAD.MOV.U32 R4, RZ, RZ, R132 ;  /* 0x000000ffff047224 */ /* 0x020fe200078e0084 */
[----:B------:R-:W-:Y:S02]  /*122c0*/  MOV R2, 0x122f0 ;  /* 0x000122f000027802 */ /* 0x000fe40000000f00 */
[----:B------:R-:W-:Y:S02]  /*122d0*/  FMNMX.FTZ R16, R72, R16, !PT ;  /* 0x0000001048107209 */ /* 0x000fe40007810000 */
[----:B-1----:R-:W-:Y:S05]  /*122e0*/  CALL.REL.NOINC `($__internal_17_$__cuda_sm70_shflsync_bfly_p) ;  /* 0x000013f000007944 */ /* 0x002fea0003c00000 */
[----:B------:R-:W-:Y:S01]  /*122f0*/  FMNMX.FTZ R132, R132, R0, !PT ;  /* 0x0000000084847209 */ /* 0x000fe20007810000 */
[----:B------:R-:W-:Y:S01]  /*12300*/  IMAD.MOV.U32 R0, RZ, RZ, 0x1 ;  /* 0x00000001ff007424 */ /* 0x000fe200078e00ff */
[----:B------:R-:W-:-:S03]  /*12310*/  MOV R2, 0x12340 ;  /* 0x0001234000027802 */ /* 0x000fc60000000f00 */
[----:B------:R-:W-:Y:S02]  /*12320*/  IMAD.MOV.U32 R4, RZ, RZ, R132 ;  /* 0x000000ffff047224 */ /* 0x000fe400078e0084 */
[----:B-1---5:R-:W-:Y:S05]  /*12330*/  CALL.REL.NOINC `($__internal_17_$__cuda_sm70_shflsync_bfly_p) ;  /* 0x000013a000007944 */ /* 0x022fea0003c00000 */
[----:B------:R-:W-:Y:S01]  /*12340*/  FMNMX.FTZ R132, R132, R0, !PT ;  /* 0x0000000084847209 */ /* 0x000fe20007810000 */
[----:B------:R-:W-:Y:S01]  /*12350*/  IMAD.MOV.U32 R4, RZ, RZ, R16 ;  /* 0x000000ffff047224 */ /* 0x000fe200078e0010 */
[----:B------:R-:W-:Y:S01]  /*12360*/  MOV R2, 0x12390 ;  /* 0x0001239000027802 */ /* 0x000fe20000000f00 */
[----:B------:R-:W-:Y:S02]  /*12370*/  IMAD.MOV.U32 R0, RZ, RZ, 0x2 ;  /* 0x00000002ff007424 */ /* 0x000fe400078e00ff */
[----:B-1---5:R-:W-:Y:S05]  /*12380*/  CALL.REL.NOINC `($__internal_17_$__cuda_sm70_shflsync_bfly_p) ;  /* 0x0000135000007944 */ /* 0x022fea0003c00000 */
[----:B------:R-:W-:Y:S01]  /*12390*/  FMNMX.FTZ R16, R16, R0, !PT ;  /* 0x0000000010107209 */ /* 0x000fe20007810000 */
[----:B------:R-:W-:Y:S01]  /*123a0*/  IMAD.MOV.U32 R0, RZ, RZ, 0x1 ;  /* 0x00000001ff007424 */ /* 0x000fe200078e00ff */
[----:B------:R-:W-:-:S03]  /*123b0*/  MOV R2, 0x123e0 ;  /* 0x000123e000027802 */ /* 0x000fc60000000f00 */
[----:B------:R-:W-:Y:S02]  /*123c0*/  IMAD.MOV.U32 R4, RZ, RZ, R16 ;  /* 0x000000ffff047224 */ /* 0x000fe400078e0010 */
[----:B-1---5:R-:W-:Y:S05]  /*123d0*/  CALL.REL.NOINC `($__internal_17_$__cuda_sm70_shflsync_bfly_p) ;  /* 0x0000130000007944 */ /* 0x022fea0003c00000 */
[----:B------:R-:W-:Y:S01]  /*123e0*/  MOV R3, R0 ;  /* 0x0000000000037202 */ /* 0x000fe20000000f00 */
[----:B-1---5:R-:W-:Y:S05]  /*123f0*/  BRA `(.L_x_1085) ;  /* 0xffff2aa000007947 */ /* 0x022fea000383ffff */
.L_x_1051:
[----:B------:R-:W-:Y:S01]  /*12400*/  MOV R7, RZ ;  /* 0x000000ff00077202 */ /* 0x000fe20000000f00 */
[----:B------:R-:W-:Y:S01]  /*12410*/  IMAD.MOV.U32 R0, RZ, RZ, R5 ;  /* 0x000000ffff007224 */ /* 0x000fe200078e0005 */
[----:B--2---:R-:W-:Y:S01]  /*12420*/  MOV R2, 0x12450 ;  /* 0x0001245000027802 */ /* 0x004fe20000000f00 */
[----:B------:R-:W-:Y:S02]  /*12430*/  IMAD.MOV.U32 R3, RZ, RZ, 0x181f ;  /* 0x0000181fff037424 */ /* 0x000fe400078e00ff */
[----:B-1----:R-:W-:Y:S05]  /*12440*/  CALL.REL.NOINC `($__internal_18_$__cuda_sm70_shflsync_idx_p) ;  /* 0x0000131000007944 */ /* 0x002fea0003c00000 */
[----:B-----5:R-:W-:Y:S01]  /*12450*/  MOV R4, R0 ;  /* 0x0000000000047202 */ /* 0x020fe20000000f00 */
[----:B-1----:R-:W-:-:S05]  /*12460*/  BRA `(.L_x_1086) ;  /* 0xffff470000007947 */ /* 0x002fca000383ffff */
.L_x_1052:
[----:B------:R-:W-:Y:S01]  /*12470*/  MOV R7, RZ ;  /* 0x000000ff00077202 */ /* 0x000fe20000000f00 */
[----:B------:R-:W-:Y:S01]  /*12480*/  IMAD.MOV.U32 R0, RZ, RZ, R21 ;  /* 0x000000ffff007224 */ /* 0x000fe200078e0015 */
[----:B--2---:R-:W-:Y:S01]  /*12490*/  MOV R2, 0x124c0 ;  /* 0x000124c000027802 */ /* 0x004fe20000000f00 */
[----:B------:R-:W-:Y:S02]  /*124a0*/  IMAD.MOV.U32 R3, RZ, RZ, 0x181f ;  /* 0x0000181fff037424 */ /* 0x000fe400078e00ff */
[----:B-1-34-:R-:W-:Y:S05]  /*124b0*/  CALL.REL.NOINC `($__internal_18_$__cuda_sm70_shflsync_idx_p) ;  /* 0x000012a000007944 */ /* 0x01afea0003c00000 */
[----:B------:R-:W2:Y:S01]  /*124c0*/  LDL R3, [R1+0x88] ;  /* 0x0000880001037983 */ /* 0x000ea20000100800 */
[----:B------:R-:W-:Y:S03]  /*124d0*/  IADD3 R6, P0, R0, R30, RZ ;  /* 0x0000001e00067210 */ /* 0x000fe60007f1e0ff */
[----:B------:R-:W3:Y:S02]  /*124e0*/  LDL R2, [R1+0x9c] ;  /* 0x00009c0001027983 */ /* 0x000ee40000100800 */
[----:B-----5:R-:W-:Y:S02]  /*124f0*/  IMAD.X R7, R4, 0x1, R22, P0 ;  /* 0x0000000104077824 */ /* 0x020fe400000e0616 */
[----:B------:R-:W4:Y:S04]  /*12500*/  LDL R12, [R1+0x54] ;  /* 0x00005400010c7983 */ /* 0x000f280000100800 */
[----:B------:R-:W4:Y:S04]  /*12510*/  LDL R15, [R1+0x98] ;  /* 0x00009800010f7983 */ /* 0x000f280000100800 */
[----:B------:R-:W4:Y:S04]  /*12520*/  LDL R14, [R1+0x58] ;  /* 0x00005800010e7983 */ /* 0x000f280000100800 */
[----:B------:R-:W4:Y:S01]  /*12530*/  LDL R13, [R1+0x94] ;  /* 0x00009400010d7983 */ /* 0x000f220000100800 */
[----:B--2---:R-:W-:Y:S02]  /*12540*/  ISETP.GE.AND P3, PT, R3, c[0x0][0x1d4], PT ;  /* 0x0000750003007a0c */ /* 0x004fe40003f66270 */
[----:B---3--:R-:W-:Y:S02]  /*12550*/  ISETP.GE.AND P2, PT, R2, c[0x0][0x1d4], PT ;  /* 0x0000750002007a0c */ /* 0x008fe40003f46270 */
[----:B------:R-:W-:Y:S02]  /*12560*/  IADD3 R2, P0, R0, R31, RZ ;  /* 0x0000001f00027210 */ /* 0x000fe40007f1e0ff */
[----:B------:R-:W-:Y:S03]  /*12570*/  SEL R20, RZ, 0x10, P2 ;  /* 0x00000010ff147807 */ /* 0x000fe60001000000 */
[----:B------:R-:W-:Y:S01]  /*12580*/  IMAD.X R3, R4, 0x1, R23, P0 ;  /* 0x0000000104037824 */ /* 0x000fe200000e0617 */
[----:B----4-:R-:W-:Y:S03]  /*12590*/  ISETP.GE.AND P1, PT, R15, c[0x0][0x1d4], PT ;  /* 0x000075000f007a0c */ /* 0x010fe60003f26270 */
[----:B------:R-:W-:Y:S01]  /*125a0*/  @!PT LDS RZ, [RZ] ;  /* 0x00000000fffff984 */ /* 0x000fe20000000800 */
[----:B------:R-:W-:Y:S01]  /*125b0*/  @!PT LDS RZ, [RZ] ;  /* 0x00000000fffff984 */ /* 0x000fe20000000800 */
[----:B------:R-:W-:Y:S01]  /*125c0*/  @!PT LDS RZ, [RZ] ;  /* 0x00000000fffff984 */ /* 0x000fe20000000800 */
[----:B------:R2:W-:Y:S01]  /*125d0*/  LDGSTS.E.BYPASS.LTC128B.128 [R12+0x100], [R6.64], !P3 ;  /* 0x00100000060c7fae */ /* 0x0005e2000d901d46 */
[----:B------:R-:W-:Y:S03]  /*125e0*/  SEL R15, RZ, 0x10, P1 ;  /* 0x00000010ff0f7807 */ /* 0x000fe60000800000 */
[----:B------:R3:W-:Y:S01]  /*125f0*/  LDGSTS.E.BYPASS.LTC128B.128 [R12+0x2100], [R2.64], !P2 ;  /* 0x02100000020c7fae */ /* 0x0007e2000d101d46 */
[----:B--2---:R-:W-:Y:S01]  /*12600*/  IMAD.MOV.U32 R7, RZ, RZ, 0x1 ;  /* 0x00000001ff077424 */ /* 0x004fe200078e00ff */
[----:B---3--:R-:W-:Y:S05]  /*12610*/  IADD3 R2, P0, R0, R132, RZ ;  /* 0x0000008400027210 */ /* 0x008fea0007f1e0ff */
[----:B------:R-:W-:Y:S05]  /*12620*/  IMAD.X R3, R4, 0x1, R28, P0 ;  /* 0x0000000104037824 */ /* 0x000fea00000e061c */
[----:B------:R2:W-:Y:S02]  /*12630*/  LDGSTS.E.BYPASS.LTC128B.128 [R12+0x4100], [R2.64], !P1 ;  /* 0x04100000020c7fae */ /* 0x0005e4000c901d46 */
[----:B--2---:R-:W-:Y:S01]  /*12640*/  IADD3 R2, P0, R0, R14, RZ ;  /* 0x0000000e00027210 */ /* 0x004fe20007f1e0ff */
[----:B------:R-:W-:Y:S01]  /*12650*/  IMAD.MOV.U32 R0, RZ, RZ, R5 ;  /* 0x000000ffff007224 */ /* 0x000fe200078e0005 */
[----:B------:R-:W-:Y:S03]  /*12660*/  SEL R5, RZ, 0x10, P3 ;  /* 0x00000010ff057807 */ /* 0x000fe60001800000 */
[----:B------:R-:W-:Y:S01]  /*12670*/  IMAD.X R3, R4, 0x1, R29, P0 ;  /* 0x0000000104037824 */ /* 0x000fe200000e061d */
[----:B------:R-:W-:Y:S04]  /*12680*/  ISETP.GE.AND P0, PT, R13, c[0x0][0x1d4], PT ;  /* 0x000075000d007a0c */ /* 0x000fe80003f06270 */
[----:B------:R-:W-:Y:S09]  /*12690*/  SEL R14, RZ, 0x10, P0 ;  /* 0x00000010ff0e7807 */ /* 0x000ff20000000000 */
[----:B------:R2:W-:Y:S02]  /*126a0*/  LDGSTS.E.BYPASS.LTC128B.128 [R12+0x6100], [R2.64], !P0 ;  /* 0x06100000020c7fae */ /* 0x0005e4000c101d46 */
[----:B--2---:R-:W-:Y:S01]  /*126b0*/  MOV R2, 0x126e0 ;  /* 0x000126e000027802 */ /* 0x004fe20000000f00 */
[----:B------:R-:W-:Y:S02]  /*126c0*/  IMAD.MOV.U32 R3, RZ, RZ, 0x181f ;  /* 0x0000181fff037424 */ /* 0x000fe400078e00ff */
[----:B-1----:R-:W-:Y:S05]  /*126d0*/  CALL.REL.NOINC `($__internal_18_$__cuda_sm70_shflsync_idx_p) ;  /* 0x0000108000007944 */ /* 0x002fea0003c00000 */
[----:B------:R-:W-:Y:S01]  /*126e0*/  MOV R7, 0x1 ;  /* 0x0000000100077802 */ /* 0x000fe20000000f00 */
[----:B-----5:R-:W-:Y:S01]  /*126f0*/  IMAD.MOV.U32 R4, RZ, RZ, R0 ;  /* 0x000000ffff047224 */ /* 0x020fe200078e0000 */
[----:B------:R-:W-:Y:S01]  /*12700*/  MOV R3, 0x181f ;  /* 0x0000181f00037802 */ /* 0x000fe20000000f00 */
[----:B------:R-:W-:Y:S01]  /*12710*/  IMAD.MOV.U32 R0, RZ, RZ, R21 ;  /* 0x000000ffff007224 */ /* 0x000fe200078e0015 */
[----:B------:R-:W-:Y:S02]  /*12720*/  MOV R2, 0x12740 ;  /* 0x0001274000027802 */ /* 0x000fe40000000f00 */
[----:B-1----:R-:W-:Y:S05]  /*12730*/  CALL.REL.NOINC `($__internal_18_$__cuda_sm70_shflsync_idx_p) ;  /* 0x0000102000007944 */ /* 0x002fea0003c00000 */
[----:B-1---5:R-:W-:-:S05]  /*12740*/  BRA `(.L_x_1087) ;  /* 0xffff462000007947 */ /* 0x022fca000383ffff */
.L_x_1055:
[----:B------:R-:W-:Y:S01]  /*12750*/  MOV R7, RZ ;  /* 0x000000ff00077202 */ /* 0x000fe20000000f00 */
[----:B------:R-:W-:Y:S01]  /*12760*/  IMAD.MOV.U32 R0, RZ, RZ, R5 ;  /* 0x000000ffff007224 */ /* 0x000fe200078e0005 */
[----:B------:R-:W-:Y:S01]  /*12770*/  MOV R2, 0x127a0 ;  /* 0x000127a000027802 */ /* 0x000fe20000000f00 */
[----:B------:R-:W-:Y:S02]  /*12780*/  IMAD.MOV.U32 R3, RZ, RZ, 0x181f ;  /* 0x0000181fff037424 */ /* 0x000fe400078e00ff */
[----:B--2---:R-:W-:Y:S05]  /*12790*/  CALL.REL.NOINC `($__internal_18_$__cuda_sm70_shflsync_idx_p) ;  /* 0x00000fc000007944 */ /* 0x004fea0003c00000 */
[----:B-----5:R-:W-:Y:S01]  /*127a0*/  MOV R4, R0 ;  /* 0x0000000000047202 */ /* 0x020fe20000000f00 */
[----:B-1----:R-:W-:-:S05]  /*127b0*/  BRA `(.L_x_1088) ;  /* 0xffff5d1000007947 */ /* 0x002fca000383ffff */
.L_x_1056:
[----:B------:R-:W-:Y:S01]  /*127c0*/  MOV R7, RZ ;  /* 0x000000ff00077202 */ /* 0x000fe20000000f00 */
[----:B------:R-:W-:Y:S01]  /*127d0*/  IMAD.MOV.U32 R0, RZ, RZ, R13 ;  /* 0x000000ffff007224 */ /* 0x000fe200078e000d */
[----:B------:R-:W-:Y:S01]  /*127e0*/  MOV R2, 0x12810 ;  /* 0x0001281000027802 */ /* 0x000fe20000000f00 */
[----:B------:R-:W-:Y:S02]  /*127f0*/  IMAD.MOV.U32 R3, RZ, RZ, 0x181f ;  /* 0x0000181fff037424 */ /* 0x000fe400078e00ff */
[----:B-123--:R-:W-:Y:S05]  /*12800*/  CALL.REL.NOINC `($__internal_18_$__cuda_sm70_shflsync_idx_p) ;  /* 0x00000f5000007944 */ /* 0x00efea0003c00000 */
[----:B------:R-:W2:Y:S01]  /*12810*/  LDL R3, [R1+0x88] ;  /* 0x0000880001037983 */ /* 0x000ea20000100800 */
[----:B------:R-:W-:Y:S03]  /*12820*/  IADD3 R6, P0, R0, R19, RZ ;  /* 0x0000001300067210 */ /* 0x000fe60007f1e0ff */
[----:B------:R-:W3:Y:S02]  /*12830*/  LDL R2, [R1+0x9c] ;  /* 0x00009c0001027983 */ /* 0x000ee40000100800 */
[----:B-----5:R-:W-:Y:S02]  /*12840*/  IMAD.X R7, R4, 0x1, R14, P0 ;  /* 0x0000000104077824 */ /* 0x020fe400000e060e */
        /* <DEDUP_REMOVED lines=36> */
.L_x_1057:
[----:B------:R-:W-:Y:S01]  /*12a90*/  MOV R7, RZ ;  /* 0x000000ff00077202 */ /* 0x000fe20000000f00 */
[----:B------:R-:W-:Y:S01]  /*12aa0*/  IMAD.MOV.U32 R0, RZ, RZ, R4 ;  /* 0x000000ffff007224 */ /* 0x000fe200078e0004 */
[----:B------:R-:W-:Y:S01]  /*12ab0*/  MOV R2, 0x12ae0 ;  /* 0x00012ae000027802 */ /* 0x000fe20000000f00 */
[----:B------:R-:W-:Y:S02]  /*12ac0*/  IMAD.MOV.U32 R3, RZ, RZ, 0x1c1f ;  /* 0x00001c1fff037424 */ /* 0x000fe400078e00ff */
[----:B------:R-:W-:Y:S05]  /*12ad0*/  CALL.REL.NOINC `($__internal_18_$__cuda_sm70_shflsync_idx_p) ;  /* 0x00000c8000007944 */ /* 0x000fea0003c00000 */
[----:B-1---5:R-:W-:-:S05]  /*12ae0*/  BRA `(.L_x_1090) ;  /* 0xffff5eb000007947 */ /* 0x022fca000383ffff */
.L_x_1058:
[----:B------:R-:W-:Y:S01]  /*12af0*/  MOV R7, 0x1 ;  /* 0x0000000100077802 */ /* 0x000fe20000000f00 */
[----:B------:R-:W-:Y:S01]  /*12b00*/  IMAD.MOV.U32 R0, RZ, RZ, R4 ;  /* 0x000000ffff007224 */ /* 0x000fe200078e0004 */
[----:B------:R-:W-:Y:S01]  /*12b10*/  MOV R2, 0x12b40 ;  /* 0x00012b4000027802 */ /* 0x000fe20000000f00 */
[----:B------:R-:W-:Y:S02]  /*12b20*/  IMAD.MOV.U32 R3, RZ, RZ, 0x1c1f ;  /* 0x00001c1fff037424 */ /* 0x000fe400078e00ff */
[----:B-1----:R-:W-:Y:S05]  /*12b30*/  CALL.REL.NOINC `($__internal_18_$__cuda_sm70_shflsync_idx_p) ;  /* 0x00000c2000007944 */ /* 0x002fea0003c00000 */
[----:B------:R-:W2:Y:S01]  /*12b40*/  LDL.LU R9, [R1+0x80] ;  /* 0x0000800001097983 */ /* 0x000ea20000300800 */
[----:B------:R-:W-:Y:S03]  /*12b50*/  IMAD.IADD R0, R5, 0x1, R0 ;  /* 0x0000000105007824 */ /* 0x000fe600078e0200 */
[----:B------:R-:W3:Y:S02]  /*12b60*/  LDL.LU R8, [R1+0x7c] ;  /* 0x00007c0001087983 */ /* 0x000ee40000300800 */
[C---:B------:R-:W-:Y:S02]  /*12b70*/  ISETP.GT.AND P4, PT, R0.reuse, 0x9, PT ;  /* 0x000000090000780c */ /* 0x040fe40003f84270 */
[C---:B------:R-:W-:Y:S01]  /*12b80*/  ISETP.GT.AND P3, PT, R0.reuse, 0x8, PT ;  /* 0x000000080000780c */ /* 0x040fe20003f64270 */
[----:B------:R-:W4:Y:S01]  /*12b90*/  LDL.LU R7, [R1+0x78] ;  /* 0x0000780001077983 */ /* 0x000f220000300800 */
[C---:B------:R-:W-:Y:S02]  /*12ba0*/  ISETP.GT.AND P1, PT, R0.reuse, 0x10, PT ;  /* 0x000000100000780c */ /* 0x040fe40003f24270 */
[C---:B------:R-:W-:Y:S01]  /*12bb0*/  ISETP.GT.AND P0, PT, R0.reuse, RZ, PT ;  /* 0x000000ff0000720c */ /* 0x040fe20003f04270 */
[----:B-----5:R-:W4:Y:S01]  /*12bc0*/  LDL.LU R4, [R1+0x74] ;  /* 0x0000740001047983 */ /* 0x020f220000300800 */
[C---:B------:R-:W-:Y:S03]  /*12bd0*/  ISETP.GT.AND P2, PT, R0.reuse, 0x1, PT ;  /* 0x000000010000780c */ /* 0x040fe60003f44270 */
[----:B------:R-:W4:Y:S04]  /*12be0*/  LDL.LU R3, [R1+0x68] ;  /* 0x0000680001037983 */ /* 0x000f280000300800 */
[----:B------:R-:W4:Y:S01]  /*12bf0*/  LDL.LU R2, [R1+0x64] ;  /* 0x0000640001027983 */ /* 0x000f220000300800 */
[----:B--2---:R-:W-:Y:S02]  /*12c00*/  FSEL R5, R9, -INF , P0 ;  /* 0xff80000009057808 */ /* 0x004fe40000000000 */
[----:B------:R-:W-:Y:S02]  /*12c10*/  ISETP.GT.AND P0, PT, R0, 0x11, PT ;  /* 0x000000110000780c */ /* 0x000fe40003f04270 */
[----:B---3--:R-:W-:Y:S02]  /*12c20*/  FSEL R177, R8, -INF , P2 ;  /* 0xff80000008b17808 */ /* 0x008fe40001000000 */
[C---:B------:R-:W-:Y:S02]  /*12c30*/  ISETP.GT.AND P2, PT, R0.reuse, 0x20, PT ;  /* 0x000000200000780c */ /* 0x040fe40003f44270 */
[----:B----4-:R-:W-:Y:S02]  /*12c40*/  FSEL R35, R7, -INF , P3 ;  /* 0xff80000007237808 */ /* 0x010fe40001800000 */
[----:B------:R-:W-:Y:S02]  /*12c50*/  ISETP.GT.AND P3, PT, R0, 0x18, PT ;  /* 0x000000180000780c */ /* 0x000fe40003f64270 */
[----:B------:R-:W-:Y:S02]  /*12c60*/  FSEL R34, R4, -INF , P4 ;  /* 0xff80000004227808 */ /* 0x000fe40002000000 */
[C---:B------:R-:W-:Y:S01]  /*12c70*/  ISETP.GT.AND P4, PT, R0.reuse, 0x19, PT ;  /* 0x000000190000780c */ /* 0x040fe20003f84270 */
[----:B------:R-:W2:Y:S01]  /*12c80*/  LDL.LU R4, [R1+0x58] ;  /* 0x0000580001047983 */ /* 0x000ea20000300800 */
[----:B------:R-:W-:Y:S02]  /*12c90*/  FSEL R33, R3, -INF , P1 ;  /* 0xff80000003217808 */ /* 0x000fe40000800000 */
[----:B------:R-:W-:Y:S01]  /*12ca0*/  ISETP.GT.AND P1, PT, R0, 0x21, PT ;  /* 0x000000210000780c */ /* 0x000fe20003f24270 */
[----:B------:R-:W3:Y:S01]  /*12cb0*/  LDL.LU R7, [R1+0x60] ;  /* 0x0000600001077983 */ /* 0x000ee20000300800 */
[----:B------:R-:W-:Y:S02]  /*12cc0*/  FSEL R32, R2, -INF , P0 ;  /* 0xff80000002207808 */ /* 0x000fe40000000000 */
[----:B------:R-:W-:Y:S01]  /*12cd0*/  ISETP.GT.AND P0, PT, R0, 0x28, PT ;  /* 0x000000280000780c */ /* 0x000fe20003f04270 */
[----:B------:R-:W4:Y:S01]  /*12ce0*/  LDL.LU R3, [R1+0x5c] ;  /* 0x00005c0001037983 */ /* 0x000f220000300800 */
        /* <DEDUP_REMOVED lines=30> */
[----:B------:R-:W-:Y:S02]  /*12ed0*/  FSEL R26, R179, -INF , P4 ;  /* 0xff800000b31a7808 */ /* 0x000fe40002000000 */
[----:B------:R-:W-:Y:S02]  /*12ee0*/  FMNMX.FTZ R0, R16, R0, !PT ;  /* 0x0000000010007209 */ /* 0x000fe40007810000 */
[----:B------:R-:W-:Y:S02]  /*12ef0*/  FMNMX.FTZ R2, R27, R2, !PT ;  /* 0x000000021b027209 */ /* 0x000fe40007810000 */
[----:B------:R-:W-:Y:S02]  /*12f00*/  FMNMX.FTZ R0, R15, R0, !PT ;  /* 0x000000000f007209 */ /* 0x000fe40007810000 */
[----:B------:R-:W-:Y:S02]  /*12f10*/  FMNMX.FTZ R176, R26, R2, !PT ;  /* 0x000000021ab07209 */ /* 0x000fe40007810000 */
[----:B------:R-:W-:Y:S02]  /*12f20*/  FSEL R8, R191, -INF , P1 ;  /* 0xff800000bf087808 */ /* 0x000fe40000800000 */
[----:B------:R-:W-:Y:S02]  /*12f30*/  MOV R2, 0x13010 ;  /* 0x0001301000027802 */ /* 0x000fe40000000f00 */
[----:B--2---:R-:W-:Y:S02]  /*12f40*/  FSEL R10, R4, -INF , P3 ;  /* 0xff800000040a7808 */ /* 0x004fe40001800000 */
[----:B------:R-:W-:Y:S01]  /*12f50*/  FMNMX.FTZ R4, R14, R0, !PT ;  /* 0x000000000e047209 */ /* 0x000fe20007810000 */
[----:B------:R-:W-:Y:S01]  /*12f60*/  IMAD.MOV.U32 R0, RZ, RZ, 0x2 ;  /* 0x00000002ff007424 */ /* 0x000fe200078e00ff */
[----:B---3--:R-:W-:Y:S02]  /*12f70*/  FSEL R9, R7, -INF , P2 ;  /* 0xff80000007097808 */ /* 0x008fe40001000000 */
[----:B------:R-:W-:Y:S02]  /*12f80*/  FMNMX.FTZ R176, R10, R176, !PT ;  /* 0x000000b00ab07209 */ /* 0x000fe40007810000 */
[----:B------:R-:W-:Y:S02]  /*12f90*/  FMNMX.FTZ R4, R13, R4, !PT ;  /* 0x000000040d047209 */ /* 0x000fe40007810000 */
[----:B------:R-:W-:Y:S02]  /*12fa0*/  FMNMX.FTZ R176, R9, R176, !PT ;  /* 0x000000b009b07209 */ /* 0x000fe40007810000 */
[----:B------:R-:W-:Y:S02]  /*12fb0*/  FMNMX.FTZ R4, R12, R4, !PT ;  /* 0x000000040c047209 */ /* 0x000fe40007810000 */
[----:B----4-:R-:W-:Y:S02]  /*12fc0*/  FSEL R7, R3, -INF , P0 ;  /* 0xff80000003077808 */ /* 0x010fe40000000000 */
[----:B------:R-:W-:Y:S02]  /*12fd0*/  FMNMX.FTZ R176, R8, R176, !PT ;  /* 0x000000b008b07209 */ /* 0x000fe40007810000 */
[----:B------:R-:W-:Y:S02]  /*12fe0*/  FMNMX.FTZ R4, R11, R4, !PT ;  /* 0x000000040b047209 */ /* 0x000fe40007810000 */
[----:B------:R-:W-:Y:S02]  /*12ff0*/  FMNMX.FTZ R176, R7, R176, !PT ;  /* 0x000000b007b07209 */ /* 0x000fe40007810000 */
[----:B-1----:R-:W-:Y:S05]  /*13000*/  CALL.REL.NOINC `($__internal_17_$__cuda_sm70_shflsync_bfly_p) ;  /* 0x000006d000007944 */ /* 0x002fea0003c00000 */
[----:B------:R-:W-:Y:S01]  /*13010*/  FMNMX.FTZ R4, R4, R0, !PT ;  /* 0x0000000004047209 */ /* 0x000fe20007810000 */
[----:B------:R-:W-:Y:S01]  /*13020*/  IMAD.MOV.U32 R0, RZ, RZ, 0x1 ;  /* 0x00000001ff007424 */ /* 0x000fe200078e00ff */
[----:B------:R-:W-:Y:S02]  /*13030*/  MOV R2, 0x13050 ;  /* 0x0001305000027802 */ /* 0x000fe40000000f00 */
        /* <DEDUP_REMOVED lines=8> */
[----:B------:R-:W-:Y:S02]  /*130c0*/  MOV R2, 0x130e0 ;  /* 0x000130e000027802 */ /* 0x000fe40000000f00 */
[----:B-1---5:R-:W-:Y:S05]  /*130d0*/  CALL.REL.NOINC `($__internal_17_$__cuda_sm70_shflsync_bfly_p) ;  /* 0x0000060000007944 */ /* 0x022fea0003c00000 */
[----:B-1---5:R-:W-:-:S05]  /*130e0*/  BRA `(.L_x_1091) ;  /* 0xffff601000007947 */ /* 0x022fca000383ffff */
.L_x_1061:
[----:B------:R-:W-:Y:S01]  /*130f0*/  MOV R7, RZ ;  /* 0x000000ff00077202 */ /* 0x000fe20000000f00 */
[----:B-1----:R-:W-:Y:S01]  /*13100*/  IMAD.MOV.U32 R0, RZ, RZ, R5 ;  /* 0x000000ffff007224 */ /* 0x002fe200078e0005 */
[----:B------:R-:W-:Y:S01]  /*13110*/  MOV R2, 0x13140 ;  /* 0x0001314000027802 */ /* 0x000fe20000000f00 */
[----:B------:R-:W-:Y:S02]  /*13120*/  IMAD.MOV.U32 R3, RZ, RZ, 0x181f ;  /* 0x0000181fff037424 */ /* 0x000fe400078e00ff */
[----:B------:R-:W-:Y:S05]  /*13130*/  CALL.REL.NOINC `($__internal_18_$__cuda_sm70_shflsync_idx_p) ;  /* 0x0000062000007944 */ /* 0x000fea0003c00000 */
[----:B-1---5:R-:W-:-:S05]  /*13140*/  BRA `(.L_x_1092) ;  /* 0xffff821000007947 */ /* 0x022fca000383ffff */
.L_x_1064:
[----:B------:R-:W-:Y:S01]  /*13150*/  MOV R7, RZ ;  /* 0x000000ff00077202 */ /* 0x000fe20000000f00 */
[----:B------:R-:W-:Y:S01]  /*13160*/  IMAD.MOV.U32 R0, RZ, RZ, R5 ;  /* 0x000000ffff007224 */ /* 0x000fe200078e0005 */
[----:B------:R-:W-:Y:S01]  /*13170*/  MOV R2, 0x131a0 ;  /* 0x000131a000027802 */ /* 0x000fe20000000f00 */
[----:B------:R-:W-:Y:S02]  /*13180*/  IMAD.MOV.U32 R3, RZ, RZ, 0x181f ;  /* 0x0000181fff037424 */ /* 0x000fe400078e00ff */
[----:B-----5:R-:W-:Y:S05]  /*13190*/  CALL.REL.NOINC `($__internal_18_$__cuda_sm70_shflsync_idx_p) ;  /* 0x000005c000007944 */ /* 0x020fea0003c00000 */
[----:B-----5:R-:W-:Y:S01]  /*131a0*/  MOV R4, R0 ;  /* 0x0000000000047202 */ /* 0x020fe20000000f00 */
[----:B-1----:R-:W-:-:S05]  /*131b0*/  BRA `(.L_x_1093) ;  /* 0xffff9a3000007947 */ /* 0x002fca000383ffff */
.L_x_1065:
[----:B------:R-:W-:Y:S01]  /*131c0*/  MOV R7, RZ ;  /* 0x000000ff00077202 */ /* 0x000fe20000000f00 */
[----:B------:R-:W-:Y:S01]  /*131d0*/  IMAD.MOV.U32 R0, RZ, RZ, R8 ;  /* 0x000000ffff007224 */ /* 0x000fe200078e0008 */
[----:B------:R-:W-:Y:S01]  /*131e0*/  MOV R2, 0x13210 ;  /* 0x0001321000027802 */ /* 0x000fe20000000f00 */
[----:B------:R-:W-:Y:S02]  /*131f0*/  IMAD.MOV.U32 R3, RZ, RZ, 0x181f ;  /* 0x0000181fff037424 */ /* 0x000fe400078e00ff */
[----:B-12--5:R-:W-:Y:S05]  /*13200*/  CALL.REL.NOINC `($__internal_18_$__cuda_sm70_shflsync_idx_p) ;  /* 0x0000055000007944 */ /* 0x026fea0003c00000 */
[----:B------:R-:W2:Y:S01]  /*13210*/  LDL R29, [R1+0x54] ;  /* 0x00005400011d7983 */ /* 0x000ea20000100800 */
[----:B------:R-:W-:Y:S04]  /*13220*/  IADD3 R2, -R132, 0x10, RZ ;  /* 0x0000001084027810 */ /* 0x000fe80007ffe1ff */
[----:B------:R-:W-:Y:S04]  /*13230*/  LOP3.LUT R2, R2, 0xf, RZ, 0xc0, !PT ;  /* 0x0000000f02027812 */ /* 0x000fe800078ec0ff */
[----:B------:R-:W-:Y:S04]  /*13240*/  IADD3 R2, P1, P0, R2, R0, R25 ;  /* 0x0000000002027210 */ /* 0x000fe8000783e019 */
[----:B-----5:R-:W-:Y:S02]  /*13250*/  IADD3.X R3, RZ, R4, R9, P1, P0 ;  /* 0x00000004ff037210 */ /* 0x020fe40000fe0409 */
[----:B------:R-:W-:Y:S11]  /*13260*/  ISETP.NE.U32.AND P0, PT, R132, RZ, PT ;  /* 0x000000ff8400720c */ /* 0x000ff60003f05070 */
[----:B------:R-:W-:Y:S02]  /*13270*/  @!UPT UIADD3 URZ, URZ, URZ, URZ ;  /* 0x0000003f3f3ff290 */ /* 0x000fe4000fffe03f */
[----:B------:R-:W-:Y:S01]  /*13280*/  @!PT LDS RZ, [RZ] ;  /* 0x00000000fffff984 */ /* 0x000fe20000000800 */
[----:B------:R-:W-:Y:S01]  /*13290*/  @!PT LDS RZ, [RZ] ;  /* 0x00000000fffff984 */ /* 0x000fe20000000800 */
[----:B------:R-:W-:Y:S01]  /*132a0*/  @!PT LDS RZ, [RZ] ;  /* 0x00000000fffff984 */ /* 0x000fe20000000800 */
[----:B--2---:R2:W-:Y:S02]  /*132b0*/  LDGSTS.E.BYPASS.LTC128B.128.ZFILL [R29+0x10100], [R2.64], P0 ;  /* 0x10100000021d7fae */ /* 0x0045e40008141d46 */
[----:B--2---:R-:W-:Y:S05]  /*132c0*/  IADD3 R2, P0, R0, R26, RZ ;  /* 0x0000001a00027210 */ /* 0x004fea0007f1e0ff */
[----:B------:R-:W-:Y:S01]  /*132d0*/  IMAD.X R3, R4, 0x1, R10, P0 ;  /* 0x0000000104037824 */ /* 0x000fe200000e060a */
[----:B------:R-:W-:Y:S04]  /*132e0*/  IADD3 R6, P0, R0, R27, RZ ;  /* 0x0000001b00067210 */ /* 0x000fe80007f1e0ff */
[----:B------:R2:W-:Y:S01]  /*132f0*/  LDGSTS.E.BYPASS.LTC128B.128 [R29+0x12100], [R2.64], !P5 ;  /* 0x12100000021d7fae */ /* 0x0005e2000e901d46 */
[----:B------:R-:W-:Y:S05]  /*13300*/  IMAD.X R7, R4, 0x1, R11, P0 ;  /* 0x0000000104077824 */ /* 0x000fea00000e060b */
[----:B------:R3:W-:Y:S01]  /*13310*/  LDGSTS.E.BYPASS.LTC128B.128 [R29+0x14100], [R6.64], !P4 ;  /* 0x14100000061d7fae */ /* 0x0007e2000e101d46 */
[----:B--2---:R-:W-:Y:S01]  /*13320*/  IADD3 R2, P0, R0, R28, RZ ;  /* 0x0000001c00027210 */ /* 0x004fe20007f1e0ff */
[----:B------:R-:W-:Y:S04]  /*13330*/  IMAD.MOV.U32 R0, RZ, RZ, R5 ;  /* 0x000000ffff007224 */ /* 0x000fe800078e0005 */
[----:B------:R-:W-:Y:S02]  /*13340*/  IMAD.X R3, R4, 0x1, R12, P0 ;  /* 0x0000000104037824 */ /* 0x000fe400000e060c */
[----:B---3--:R-:W-:Y:S03]  /*13350*/  IMAD.MOV.U32 R7, RZ, RZ, 0x1 ;  /* 0x00000001ff077424 */ /* 0x008fe600078e00ff */
        /* <DEDUP_REMOVED lines=11> */
.L_x_1066:
[----:B------:R-:W-:Y:S02]  /*13410*/  MOV R0, 0x2 ;  /* 0x0000000200007802 */ /* 0x000fe40000000f00 */
[----:B------:R-:W-:Y:S02]  /*13420*/  MOV R2, 0x13440 ;  /* 0x0001344000027802 */ /* 0x000fe40000000f00 */
[----:B-----5:R-:W-:Y:S05]  /*13430*/  CALL.REL.NOINC `($__internal_17_$__cuda_sm70_shflsync_bfly_p) ;  /* 0x000002a000007944 */ /* 0x020fea0003c00000 */
[----:B------:R-:W-:Y:S01]  /*13440*/  FMNMX.FTZ R4, R4, R0, !PT ;  /* 0x0000000004047209 */ /* 0x000fe20007810000 */
[----:B------:R-:W-:Y:S01]  /*13450*/  IMAD.MOV.U32 R0, RZ, RZ, 0x1 ;  /* 0x00000001ff007424 */ /* 0x000fe200078e00ff */
[----:B------:R-:W-:Y:S02]  /*13460*/  MOV R2, 0x13480 ;  /* 0x0001348000027802 */ /* 0x000fe40000000f00 */
[----:B-1---5:R-:W-:Y:S05]  /*13470*/  CALL.REL.NOINC `($__internal_17_$__cuda_sm70_shflsync_bfly_p) ;  /* 0x0000026000007944 */ /* 0x022fea0003c00000 */
[----:B------:R-:W-:Y:S01]  /*13480*/  FMNMX.FTZ R132, R4, R0, !PT ;  /* 0x0000000004847209 */ /* 0x000fe20007810000 */
[----:B-----5:R-:W-:Y:S01]  /*13490*/  IMAD.MOV.U32 R4, RZ, RZ, R5 ;  /* 0x000000ffff047224 */ /* 0x020fe200078e0005 */
[----:B------:R-:W-:Y:S01]  /*134a0*/  MOV R2, 0x134d0 ;  /* 0x000134d000027802 */ /* 0x000fe20000000f00 */
[----:B------:R-:W-:Y:S02]  /*134b0*/  IMAD.MOV.U32 R0, RZ, RZ, 0x2 ;  /* 0x00000002ff007424 */ /* 0x000fe400078e00ff */
[----:B-1----:R-:W-:Y:S05]  /*134c0*/  CALL.REL.NOINC `($__internal_17_$__cuda_sm70_shflsync_bfly_p) ;  /* 0x0000021000007944 */ /* 0x002fea0003c00000 */
[----:B-----5:R-:W-:Y:S01]  /*134d0*/  FMNMX.FTZ R4, R5, R0, !PT ;  /* 0x0000000005047209 */ /* 0x020fe20007810000 */
[----:B------:R-:W-:Y:S01]  /*134e0*/  IMAD.MOV.U32 R0, RZ, RZ, 0x1 ;  /* 0x00000001ff007424 */ /* 0x000fe200078e00ff */
[----:B------:R-:W-:Y:S02]  /*134f0*/  MOV R2, 0x13510 ;  /* 0x0001351000027802 */ /* 0x000fe40000000f00 */
[----:B-1----:R-:W-:Y:S05]  /*13500*/  CALL.REL.NOINC `($__internal_17_$__cuda_sm70_shflsync_bfly_p) ;  /* 0x000001d000007944 */ /* 0x002fea0003c00000 */
[----:B-1---5:R-:W-:-:S05]  /*13510*/  BRA `(.L_x_1095) ;  /* 0xffff9c5000007947 */ /* 0x022fca000383ffff */
.L_x_1068:
[----:B------:R1:W5:Y:S01]  /*13520*/  LDL R4, [R1+0xa4] ;  /* 0x0000a40001047983 */ /* 0x0003620000100800 */
[----:B------:R-:W-:-:S02]  /*13530*/  MOV R0, 0x2 ;  /* 0x0000000200007802 */ /* 0x000fc40000000f00 */
[----:B------:R-:W-:Y:S02]  /*13540*/  MOV R2, 0x13560 ;  /* 0x0001356000027802 */ /* 0x000fe40000000f00 */
[----:B-1---5:R-:W-:Y:S05]  /*13550*/  CALL.REL.NOINC `($__internal_17_$__cuda_sm70_shflsync_bfly_p) ;  /* 0x0000018000007944 */ /* 0x022fea0003c00000 */
[----:B-----5:R-:W-:Y:S01]  /*13560*/  MOV R5, R0 ;  /* 0x0000000000057202 */ /* 0x020fe20000000f00 */
[----:B-1----:R-:W-:Y:S05]  /*13570*/  BRA `(.L_x_1096) ;  /* 0xffffbaa000007947 */ /* 0x002fea000383ffff */
.L_x_1069:
[----:B------:R-:W-:Y:S01]  /*13580*/  IMAD.MOV.U32 R4, RZ, RZ, R5 ;  /* 0x000000ffff047224 */ /* 0x000fe200078e0005 */
[----:B------:R-:W-:Y:S02]  /*13590*/  MOV R0, 0x1 ;  /* 0x0000000100007802 */ /* 0x000fe40000000f00 */
[----:B------:R-:W-:Y:S02]  /*135a0*/  MOV R2, 0x135c0 ;  /* 0x000135c000027802 */ /* 0x000fe40000000f00 */
[----:B------:R-:W-:Y:S05]  /*135b0*/  CALL.REL.NOINC `($__internal_17_$__cuda_sm70_shflsync_bfly_p) ;  /* 0x0000012000007944 */ /* 0x000fea0003c00000 */
[----:B------:R2:W5:Y:S02]  /*135c0*/  LDL R4, [R1+0xa0] ;  /* 0x0000a00001047983 */ /* 0x0005640000100800 */
[----:B-----5:R-:W-:Y:S01]  /*135d0*/  FADD.FTZ R5, R5, R0 ;  /* 0x0000000005057221 */ /* 0x020fe20000010000 */
[----:B------:R-:W-:Y:S02]  /*135e0*/  MOV R0, 0x2 ;  /* 0x0000000200007802 */ /* 0x000fe40000000f00 */
[----:B------:R-:W-:Y:S02]  /*135f0*/  MOV R2, 0x13610 ;  /* 0x0001361000027802 */ /* 0x000fe40000000f00 */
[----:B-12---:R-:W-:Y:S05]  /*13600*/  CALL.REL.NOINC `($__internal_17_$__cuda_sm70_shflsync_bfly_p) ;  /* 0x000000d000007944 */ /* 0x006fea0003c00000 */
[----:B------:R-:W2:Y:S02]  /*13610*/  LDL.LU R2, [R1+0xa0] ;  /* 0x0000a00001027983 */ /* 0x000ea40000300800 */
[----:B--2---:R-:W-:Y:S01]  /*13620*/  FADD.FTZ R4, R2, R0 ;  /* 0x0000000002047221 */ /* 0x004fe20000010000 */
[----:B------:R-:W-:-:S02]  /*13630*/  MOV R0, 0x1 ;  /* 0x0000000100007802 */ /* 0x000fc40000000f00 */
[----:B------:R-:W-:Y:S02]  /*13640*/  MOV R2, 0x13660 ;  /* 0x0001366000027802 */ /* 0x000fe40000000f00 */
[----:B-1---5:R-:W-:Y:S05]  /*13650*/  CALL.REL.NOINC `($__internal_17_$__cuda_sm70_shflsync_bfly_p) ;  /* 0x0000008000007944 */ /* 0x022fea0003c00000 */
[----:B------:R-:W-:Y:S01]  /*13660*/  MOV R3, R0 ;  /* 0x0000000000037202 */ /* 0x000fe20000000f00 */
[----:B-1---5:R-:W-:Y:S05]  /*13670*/  BRA `(.L_x_1097) ;  /* 0xffffba3000007947 */ /* 0x022fea000383ffff */
.L_x_1079:
[----:B-1----:R-:W-:Y:S01]  /*13680*/  IMAD.MOV.U32 R0, RZ, RZ, R14 ;  /* 0x000000ffff007224 */ /* 0x002fe200078e000e */
[----:B------:R-:W-:Y:S01]  /*13690*/  MOV R7, RZ ;  /* 0x000000ff00077202 */ /* 0x000fe20000000f00 */
[----:B----4-:R-:W-:Y:S01]  /*136a0*/  IMAD.MOV.U32 R3, RZ, RZ, 0x1f ;  /* 0x0000001fff037424 */ /* 0x010fe200078e00ff */
[----:B---3--:R-:W-:Y:S02]  /*136b0*/  MOV R2, 0x136d0 ;  /* 0x000136d000027802 */ /* 0x008fe40000000f00 */
[----:B-----5:R-:W-:Y:S05]  /*136c0*/  CALL.REL.NOINC `($__internal_18_$__cuda_sm70_shflsync_idx_p) ;  /* 0x0000009000007944 */ /* 0x020fea0003c00000 */
[----:B-1---5:R-:W-:Y:S05]  /*136d0*/  BRA `(.L_x_1098) ;  /* 0xffffe32000007947 */ /* 0x022fea000383ffff */
        .weak           $__internal_17_$__cuda_sm70_shflsync_bfly_p
        .type           $__internal_17_$__cuda_sm70_shflsync_bfly_p,@function
        .size           $__internal_17_$__cuda_sm70_shflsync_bfly_p,($__internal_18_$__cuda_sm70_shflsync_idx_p - $__internal_17_$__cuda_sm70_shflsync_bfly_p)
$__internal_17_$__cuda_sm70_shflsync_bfly_p:
[----:B------:R1:W-:Y:S01]  /*136e0*/  STL [R1+0x20c], R5 ;  /* 0x00020c0501007387 */ /* 0x0003e20000100800 */
[----:B------:R-:W-:Y:S02]  /*136f0*/  MOV R3, 0x1f ;  /* 0x0000001f00037802 */ /* 0x000fe40000000f00 */
[----:B-1----:R-:W-:-:S04]  /*13700*/  MOV R5, 0xffffffff ;  /* 0xffffffff00057802 */ /* 0x002fc80000000f00 */
[----:B------:R-:W-:Y:S04]  /*13710*/  WARPSYNC R5 ;  /* 0x0000000500007348 */ /* 0x000fe80003800000 */
[----:B------:R1:W2:Y:S04]  /*13720*/  SHFL.BFLY PT, R0, R4, R0, R3 ;  /* 0x0c00000004007389 */ /* 0x0002a800000e0003 */
[----:B-1----:R1:W5:Y:S01]  /*13730*/  LDL.LU R5, [R1+0x20c] ;  /* 0x00020c0001057983 */ /* 0x0023620000300800 */
[----:B------:R-:W-:-:S04]  /*13740*/  MOV R3, 0x0 ;  /* 0x0000000000037802 */ /* 0x000fc80000000f00 */
[----:B--2---:R-:W-:Y:S05]  /*13750*/  RET.REL.NODEC R2 `(_ZN7cutlass13device_kernelIN5flash19enable_sm80_to_sm89INS1_16FlashAttnFwdSm80INS1_25CollectiveMainloopFwdSm80ILi8ELi1ELb1EN4cute5tupleIJNS5_1CILi128EEENS7_ILi64EEENS7_ILi256EEEEEELi256ENS_10bfloat16_tEfNS_4arch4Sm80ELb1ELb0ELb1ELb0ELb1ELb0ELb1ELb1EEENS1_21CollectiveEpilogueFwdINS6_IJS8_SA_S9_EEENS6_IJNS7_ILi1EEESI_SI_EEESC_SE_Li256ELb0ELb1ELb1ELb0EEENS1_30DynamicPersistentTileSchedulerILi256ELi256ELb1ELb1ELb0EEEEEEEEEvNT_6ParamsE) ;  /* 0xfffec8a002007950 */ /* 0x004fea0003c3ffff */
        .weak           $__internal_18_$__cuda_sm70_shflsync_idx_p
        .type           $__internal_18_$__cuda_sm70_shflsync_idx_p,@function
        .size           $__internal_18_$__cuda_sm70_shflsync_idx_p,(.L_x_3251 - $__internal_18_$__cuda_sm70_shflsync_idx_p)
$__internal_18_$__cuda_sm70_shflsync_idx_p:
[----:B------:R1:W-:Y:S02]  /*13760*/  STL [R1+0x20c], R4 ;  /* 0x00020c0401007387 */ /* 0x0003e40000100800 */
[----:B-1----:R-:W-:-:S04]  /*13770*/  MOV R4, 0xffffffff ;  /* 0xffffffff00047802 */ /* 0x002fc80000000f00 */
[----:B------:R-:W-:Y:S04]  /*13780*/  WARPSYNC R4 ;  /* 0x0000000400007348 */ /* 0x000fe80003800000 */
[----:B------:R1:W2:Y:S04]  /*13790*/  SHFL.IDX PT, R0, R0, R7, R3 ;  /* 0x0000000700007389 */ /* 0x0002a800000e0003 */
[----:B-1----:R1:W5:Y:S01]  /*137a0*/  LDL.LU R4, [R1+0x20c] ;  /* 0x00020c0001047983 */ /* 0x0023620000300800 */
[----:B------:R-:W-:-:S04]  /*137b0*/  MOV R3, 0x0 ;  /* 0x0000000000037802 */ /* 0x000fc80000000f00 */
[----:B--2---:R-:W-:Y:S05]  /*137c0*/  RET.REL.NODEC R2 `(_ZN7cutlass13device_kernelIN5flash19enable_sm80_to_sm89INS1_16FlashAttnFwdSm80INS1_25CollectiveMainloopFwdSm80ILi8ELi1ELb1EN4cute5tupleIJNS5_1CILi128EEENS7_ILi64EEENS7_ILi256EEEEEELi256ENS_10bfloat16_tEfNS_4arch4Sm80ELb1ELb0ELb1ELb0ELb1ELb0ELb1ELb1EEENS1_21CollectiveEpilogueFwdINS6_IJS8_SA_S9_EEENS6_IJNS7_ILi1EEESI_SI_EEESC_SE_Li256ELb0ELb1ELb1ELb0EEENS1_30DynamicPersistentTileSchedulerILi256ELi256ELb1ELb1ELb0EEEEEEEEEvNT_6ParamsE) ;  /* 0xfffec83002007950 */ /* 0x004fea0003c3ffff */
.L_x_1099:
        /* <DEDUP_REMOVED lines=11> */
.L_x_3251:


//--------------------- .text._ZN7cutlass13device_kernelIN5flash19enable_sm80_to_sm89INS1_16FlashAttnFwdSm80INS1_25CollectiveMainloopFwdSm80ILi8ELi1ELb1EN4cute5tupleIJNS5_1CILi128EEENS7_ILi48EEENS7_ILi256EEEEEELi256ENS_10bfloat16_tEfNS_4arch4Sm80ELb1ELb0ELb1ELb1ELb1ELb0ELb1ELb1EEENS1_21CollectiveEpilogueFwdINS6_IJS8_SA_S9_EEENS6_IJNS7_ILi1EEESI_SI_EEESC_SE_Li256ELb1ELb1ELb1ELb0EEENS1_36VarlenDynamicPersistentTileSchedulerILi128ELi48ELi256ELi256ELb1ELb1ELb0ELb1ELb1ELb1EEEEEEEEEvNT_6ParamsE --------------------------
	.section	.text._ZN7cutlass13device_kernelIN5flash19enable_sm80_to_sm89INS1_16FlashAttnFwdSm80INS1_25CollectiveMainloopFwdSm80ILi8ELi1ELb1EN4cute5tupleIJNS5_1CILi128EEENS7_ILi48EEENS7_ILi256EEEEEELi256ENS_10bfloat16_tEfNS_4arch4Sm80ELb1ELb0ELb1ELb1ELb1ELb0ELb1ELb1EEENS1_21CollectiveEpilogueFwdINS6_IJS8_SA_S9_EEENS6_IJNS7_ILi1EEESI_SI_EEESC_SE_Li256ELb1ELb1ELb1ELb0EEENS1_36VarlenDynamicPersistentTileSchedulerILi128ELi48ELi256ELi256ELb1ELb1ELb0ELb1ELb1ELb1EEEEEEEEEvNT_6ParamsE,"ax",@progbits
	.sectioninfo	@"SHI_REGISTERS=255"
	.align	128
.text._ZN7cutlass13device_kernelIN5flash19enable_sm80_to_sm89INS1_16FlashAttnFwdSm80INS1_25CollectiveMainloopFwdSm80ILi8ELi1ELb1EN4cute5tupleIJNS5_1CILi128EEENS7_ILi48EEENS7_ILi256EEEEEELi256ENS_10bfloat16_tEfNS_4arch4Sm80ELb1ELb0ELb1ELb1ELb1ELb0ELb1ELb1EEENS1_21CollectiveEpilogueFwdINS6_IJS8_SA_S9_EEENS6_IJNS7_ILi1EEESI_SI_EEESC_SE_Li256ELb1ELb1ELb1ELb0EEENS1_36VarlenDynamicPersistentTileSchedulerILi128ELi48ELi256ELi256ELb1ELb1ELb0ELb1ELb1ELb1EEEEEEEEEvNT_6ParamsE:
        .type           _ZN7cutlass13device_kernelIN5flash19enable_sm80_to_sm89INS1_16FlashAttnFwdSm80INS1_25CollectiveMainloopFwdSm80ILi8ELi1ELb1EN4cute5tupleIJNS5_1CILi128EEENS7_ILi48EEENS7_ILi256EEEEEELi256ENS_10bfloat16_tEfNS_4arch4Sm80ELb1ELb0ELb1ELb1ELb1ELb0ELb1ELb1EEENS1_21CollectiveEpilogueFwdINS6_IJS8_SA_S9_EEENS6_IJNS7_ILi1EEESI_SI_EEESC_SE_Li256ELb1ELb1ELb1ELb0EEENS1_36VarlenDynamicPersistentTileSchedulerILi128ELi48ELi256ELi256ELb1ELb1ELb0ELb1ELb1ELb1EEEEEEEEEvNT_6ParamsE,@function
        .size           _ZN7cutlass13device_kernelIN5flash19enable_sm80_to_sm89INS1_16FlashAttnFwdSm80INS1_25CollectiveMainloopFwdSm80ILi8ELi1ELb1EN4cute5tupleIJNS5_1CILi128EEENS7_ILi48EEENS7_ILi256EEEEEELi256ENS_10bfloat16_tEfNS_4arch4Sm80ELb1ELb0ELb1ELb1ELb1ELb0ELb1ELb1EEENS1_21CollectiveEpilogueFwdINS6_IJS8_SA_S9_EEENS6_IJNS7_ILi1EEESI_SI_EEESC_SE_Li256ELb1ELb1ELb1ELb0EEENS1_36VarlenDynamicPersistentTileSchedulerILi128ELi48ELi256ELi256ELb1ELb1ELb0ELb1ELb1ELb1EEEEEEEEEvNT_6ParamsE,(.L_x_3254 - _ZN7cutlass13device_kernelIN5flash19enable_sm80_to_sm89INS1_16FlashAttnFwdSm80INS1_25CollectiveMainloopFwdSm80ILi8ELi1ELb1EN4cute5tupleIJNS5_1CILi128EEENS7_ILi48EEENS7_ILi256EEEEEELi256ENS_10bfloat16_tEfNS_4arch4Sm80ELb1ELb0ELb1ELb1ELb1ELb0ELb1ELb1EEENS1_21CollectiveEpilogueFwdINS6_IJS8_SA_S9_EEENS6_IJNS7_ILi1EEESI_SI_EEESC_SE_Li256ELb1ELb1ELb1ELb0EEENS1_36VarlenDynamicPersistentTileSchedulerILi128ELi48ELi256ELi256ELb1ELb1ELb0ELb1ELb1ELb1EEEEEEEEEvNT_6ParamsE)
        .other          _ZN7cutlass13device_kernelIN5flash19enable_sm80_to_sm89INS1_16FlashAttnFwdSm80INS1_25CollectiveMainloopFwdSm80ILi8ELi1ELb1EN4cute5tupleIJNS5_1CILi128EEENS7_ILi48EEENS7_ILi256EEEEEELi256ENS_10bfloat16_tEfNS_4arch4Sm80ELb1ELb0ELb1ELb1ELb1ELb0ELb1ELb1EEENS1_21CollectiveEpilogueFwdINS6_IJS8_SA_S9_EEENS6_IJNS7_ILi1EEESI_SI_EEESC_SE_Li256ELb1ELb1ELb1ELb0EEENS1_36VarlenDynamicPersistentTileSchedulerILi128ELi48ELi256ELi256ELb1ELb1ELb0ELb1ELb1ELb1EEEEEEEEEvNT_6ParamsE,@"STO_CUDA_ENTRY STV_DEFAULT"
_ZN7cutlass13device_kernelIN5flash19enable_sm80_to_sm89INS1_16FlashAttnFwdSm80INS1_25CollectiveMainloopFwdSm80ILi8ELi1ELb1EN4cute5tupleIJNS5_1CILi128EEENS7_ILi48EEENS7_ILi256EEEEEELi256ENS_10bfloat16_tEfNS_4arch4Sm80ELb1ELb0ELb1ELb1ELb1ELb0ELb1ELb1EEENS1_21CollectiveEpilogueFwdINS6_IJS8_SA_S9_EEENS6_IJNS7_ILi1EEESI_SI_EEESC_SE_Li256ELb1ELb1ELb1ELb0EEENS1_36VarlenDynamicPersistentTileSchedulerILi128ELi48ELi256ELi256ELb1ELb1ELb0ELb1ELb1ELb1EEEEEEEEEvNT_6ParamsE:
        /* <DEDUP_REMOVED lines=54> */
.L_x_1105:
        /* <DEDUP_REMOVED lines=16> */
.L_x_1223:
        /* <DEDUP_REMOVED lines=16> */
.L_x_1224:
[----:B--2---:R-:W-:-:S05]  /*0560*/  IMAD R0, R0, c[0x0][0x538], RZ ;  /* 0x00014e0000007a24 */ /* 0x004fca00078e02ff */
[----:B------:R-:W-:-:S04]  /*0570*/  IADD3 R6, R0, R6, RZ ;  /* 0x0000000600067210 */ /* 0x000fc80007ffe0ff */
[----:B------:R-:W-:-:S13]  /*0580*/  ISETP.GT.AND P0, PT, R6, UR4, PT ;  /* 0x0000000406007c0c */ /* 0x000fda000bf04270 */
[----:B-1----:R-:W-:Y:S05]  /*0590*/  @!P0 BRA `(.L_x_1105) ;  /* 0xfffffdc000008947 */ /* 0x002fea000383ffff */
.L_x_1101:
[----:B------:R-:W-:-:S05]  /*05a0*/  IADD3 R11, -R0, R6, RZ ;  /* 0x00000006000b7210 */ /* 0x000fca0007ffe1ff */
[----:B------:R-:W-:-:S05]  /*05b0*/  IMAD R0, R4, c[0x0][0x538], R11 ;  /* 0x00014e0004007a24 */ /* 0x000fca00078e020b */
[----:B------:R-:W-:Y:S01]  /*05c0*/  ISETP.GT.AND P0, PT, R0, UR4, PT ;  /* 0x0000000400007c0c */ /* 0x000fe2000bf04270 */
[----:B------:R-:W-:-:S12]  /*05d0*/  BRA.DIV ~URZ, `(.L_x_1106) ;  /* 0x000140627f007947 */ /* 0x000fd8000b800000 */
[----:B------:R-:W-:-:S04]  /*05e0*/  VOTE.ANY R10, PT, !P0 ;  /* 0x00000000000a7806 */ /* 0x000fc800040e0100 */
.L_x_1225:
[----:B------:R-:W1:Y:S02]  /*05f0*/  POPC R5, R10 ;  /* 0x0000000a00057309 */ /* 0x000e640000000000 */
[----:B-1----:R-:W-:-:S05]  /*0600*/  IADD3 R0, R5, R7, RZ ;  /* 0x0000000705007210 */ /* 0x002fca0007ffe0ff */
[----:B------:R1:W-:Y:S01]  /*0610*/  STL [R1+0xb4], R0 ;  /* 0x0000b40001007387 */ /* 0x0003e20000100800 */
[----:B------:R-:W-:Y:S05]  /*0620*/  BRA.DIV ~URZ, `(.L_x_1107) ;  /* 0x000140627f007947 */ /* 0x000fea000b800000 */
[----:B------:R2:W3:Y:S01]  /*0630*/  SHFL.IDX PT, R12, R9, R5, 0x1f ;  /* 0x00001f05090c7589 */ /* 0x0004e200000e0000 */
[----:B------:R-:W-:-:S03]  /*0640*/  MOV R6, RZ ;  /* 0x000000ff00067202 */ /* 0x000fc60000000f00 */
[----:B------:R2:W4:Y:S04]  /*0650*/  SHFL.IDX PT, R9, R8, R5, 0x1f ;  /* 0x00001f0508097589 */ /* 0x00052800000e0000 */
.L_x_1226:
[----:B------:R-:W-:Y:S01]  /*0660*/  ISETP.NE.AND P0, PT, R10, RZ, PT ;  /* 0x000000ff0a00720c */ /* 0x000fe20003f05270 */
[----:B------:R-:W-:-:S12]  /*0670*/  BSSY B0, `(.L_x_1108) ;  /* 0x0000005000007945 */ /* 0x000fd80003800000 */
[----:B------:R-:W-:Y:S05]  /*0680*/  @!P0 BRA `(.L_x_1109) ;  /* 0x0000003000008947 */ /* 0x000fea0003800000 */
[----:B-1----:R-:W-:Y:S01]  /*0690*/  IADD3 R0, R5, -0x1, RZ ;  /* 0xffffffff05007810 */ /* 0x002fe20007ffe0ff */
[----:B------:R-:W-:Y:S05]  /*06a0*/  BRA.DIV ~URZ, `(.L_x_1110) ;  /* 0x000140c27f007947 */ /* 0x000fea000b800000 */
[----:B------:R1:W2:Y:S02]  /*06b0*/  SHFL.IDX PT, R6, R4, R0, 0x1f ;  /* 0x00001f0004067589 */ /* 0x0002a400000e0000 */
.L_x_1109:
[----:B------:R-:W-:Y:S05]  /*06c0*/  BSYNC B0 ;  /* 0x0000000000007941 */ /* 0x000fea0003800000 */
.L_x_1108:
        /* <DEDUP_REMOVED lines=69> */
.L_x_1112:
        /* <DEDUP_REMOVED lines=70> */
.L_x_1113:
[----:B------:R-:W-:Y:S05]  /*0f80*/  BSYNC B0 ;  /* 0x0000000000007941 */ /* 0x000fea0003800000 */
.L_x_1111:
[----:B------:R-:W-:-:S04]  /*0f90*/  LOP3.LUT R0, RZ, R0, RZ, 0x33, !PT ;  /* 0x00000000ff007212 */ /* 0x000fc800078e33ff */
[----:B------:R-:W-:-:S05]  /*0fa0*/  IADD3 R0, R0, R12, RZ ;  /* 0x0000000c00007210 */ /* 0x000fca0007ffe0ff */
[----:B------:R2:W-:Y:S01]  /*0fb0*/  STL [R1+0xac], R0 ;  /* 0x0000ac0001007387 */ /* 0x0005e20000100800 */
[----:B------:R-:W-:Y:S05]  /*0fc0*/  BRA `(.L_x_1114) ;  /* 0x0000006000007947 */ /* 0x000fea0003800000 */
.L_x_1102:
[----:B------:R-:W-:Y:S01]  /*0fd0*/  MOV R0, UR4 ;  /* 0x0000000400007c02 */ /* 0x000fe20008000f00 */
[----:B------:R-:W-:Y:S04]  /*0fe0*/  STL [R1+0xac], RZ ;  /* 0x0000acff01007387 */ /* 0x000fe80000100800 */
[----:B------:R-:W-:Y:S04]  /*0ff0*/  STL [R1+0xb0], RZ ;  /* 0x0000b0ff01007387 */ /* 0x000fe80000100800 */
[----:B------:R1:W-:Y:S02]  /*1000*/  STL [R1+0xa8], R0 ;  /* 0x0000a80001007387 */ /* 0x0003e40000100800 */
[----:B-1----:R-:W-:-:S05]  /*1010*/  MOV R0, c[0x0][0x53c] ;  /* 0x00014f0000007a02 */ /* 0x002fca0000000f00 */
[----:B------:R1:W-:Y:S02]  /*1020*/  STL [R1+0xb4], R0 ;  /* 0x0000b40001007387 */ /* 0x0003e40000100800 */
.L_x_1114:
        /* <DEDUP_REMOVED lines=8> */
.L_x_1100:
        /* <DEDUP_REMOVED lines=39> */
[----:B------:R-:W-:Y:S02]  /*1320*/  LOP3.LUT R3, R10, 0xffffffe0, RZ, 0xc0, !PT ;  /* 0xffffffe00a037812 */ /* 0x000fe400078ec0ff */
[----:B------:R-:W-:Y:S01]  /*1330*/  LOP3.LUT R0, R6, 0x1c0, RZ, 0xc0, !PT ;  /* 0x000001c006007812 */ /* 0x000fe200078ec0ff */
[----:B------:R-:W-:Y:S01]  /*1340*/  IMAD.IADD R6, R2, 0x1, -R4 ;  /* 0x0000000102067824 */ /* 0x000fe200078e0a04 */
        /* <DEDUP_REMOVED lines=17> */
[----:B------:R-:W-:Y:S02]  /*1460*/  LEA.HI R0, R3, R3, RZ, 0x1 ;  /* 0x0000000303007211 */ /* 0x000fe400078f08ff */
[----:B------:R-:W-:Y:S01]  /*1470*/  ISETP.NE.U32.AND P4, PT, R5, 0x1, PT ;  /* 0x000000010500780c */ /* 0x000fe20003f85070 */
[----:B------:R-:W-:Y:S01]  /*1480*/  IMAD R17, R4, 0x10, R2 ;  /* 0x0000001004117824 */ /* 0x000fe200078e0202 */
[----:B------:R-:W-:Y:S01]  /*1490*/  LOP3.LUT R4, R0, 0x1ffffffe, RZ, 0xc0, !PT ;  /* 0x1ffffffe00047812 */ /* 0x000fe200078ec0ff */
[----:B------:R-:W-:Y:S01]  /*14a0*/  IMAD.SHL.U32 R2, R6, 0x40, RZ ;  /* 0x0000004006027824 */ /* 0x000fe200078e00ff */
[C---:B------:R-:W-:Y:S01]  /*14b0*/  R2P PR, R8.reuse, 0x6 ;  /* 0x0000000608007804 */ /* 0x040fe20000000000 */
[----:B------:R-:W-:Y:S01]  /*14c0*/  IMAD.SHL.U32 R5, R8, 0x40, RZ ;  /* 0x0000004008057824 */ /* 0x000fe200078e00ff */
[C---:B------:R-:W-:Y:S01]  /*14d0*/  LOP3.LUT P3, RZ, R6.reuse, 0x2, RZ, 0xc0, !PT ;  /* 0x0000000206ff7812 */ /* 0x040fe2000786c0ff */
[----:B------:R-:W-:Y:S01]  /*14e0*/  IMAD.IADD R8, R3, 0x1, -R4 ;  /* 0x0000000103087824 */ /* 0x000fe200078e0a04 */
[----:B------:R-:W-:Y:S01]  /*14f0*/  LOP3.LUT P0, RZ, R6, 0x4, RZ, 0xc0, !PT ;  /* 0x0000000406ff7812 */ /* 0x000fe2000780c0ff */
[----:B------:R-:W-:Y:S01]  /*1500*/  IMAD.SHL.U32 R6, R13, 0x8, RZ ;  /* 0x000000080d067824 */ /* 0x000fe200078e00ff */
[----:B------:R-:W-:Y:S01]  /*1510*/  LOP3.LUT R2, R2, 0x1c0, RZ, 0xc0, !PT ;  /* 0x000001c002027812 */ /* 0x000fe200078ec0ff */
[----:B------:R-:W-:Y:S01]  /*1520*/  STL [R1+0x204], R17 ;  /* 0x0002041101007387 */ /* 0x000fe20000100800 */
        /* <DEDUP_REMOVED lines=198> */
.L_x_1222:
[----:B--2---:R-:W2:Y:S01]  /*2190*/  LDL R0, [R1+0xb4] ;  /* 0x0000b40001007983 */ /* 0x004ea20000100800 */
[----:B------:R-:W-:Y:S01]  /*21a0*/  IMAD.MOV.U32 R8, RZ, RZ, 0x4 ;  /* 0x00000004ff087424 */ /* 0x000fe200078e00ff */
[----:B------:R-:W-:-:S02]  /*21b0*/  ISETP.NE.U32.AND P0, PT, RZ, c[0x0][0x370], PT ;  /* 0x0000dc00ff007a0c */ /* 0x000fc40003f05070 */
[----:B------:R-:W-:Y:S01]  /*21c0*/  ISETP.NE.U32.AND P1, PT, RZ, c[0x0][0x360], PT ;  /* 0x0000d800ff007a0c */ /* 0x000fe20003f25070 */
[----:B--2---:R-:W-:-:S05]  /*21d0*/  IMAD.WIDE R2, R0, R8, c[0x0][0x588] ;  /* 0x0001620000027625 */ /* 0x004fca00078e0208 */
[----:B------:R-:W2:Y:S01]  /*21e0*/  LDG.E R17, [R2.64] ;  /* 0x0000000602117981 */ /* 0x000ea2000c1e1900 */
[----:B------:R-:W-:Y:S01]  /*21f0*/  ISETP.NE.AND.EX P3, PT, RZ, c[0x0][0x374], PT, P0 ;  /* 0x0000dd00ff007a0c */ /* 0x000fe20003f65300 */
[----:B------:R-:W-:Y:S01]  /*2200*/  IMAD.MOV.U32 R15, RZ, RZ, RZ ;  /* 0x000000ffff0f7224 */ /* 0x000fe200078e00ff */
[----:B------:R-:W-:Y:S01]  /*2210*/  ISETP.NE.AND.EX P1, PT, RZ, c[0x0][0x364], PT, P1 ;  /* 0x0000d900ff007a0c */ /* 0x000fe20003f25310 */
[----:B------:R-:W-:Y:S01]  /*2220*/  IMAD.MOV.U32 R11, RZ, RZ, RZ ;  /* 0x000000ffff0b7224 */ /* 0x000fe200078e00ff */
[----:B------:R-:W-:-:S04]  /*2230*/  ISETP.NE.U32.AND P4, PT, RZ, c[0x0][0x348], PT ;  /* 0x0000d200ff007a0c */ /* 0x000fc80003f85070 */
[----:B------:R-:W-:Y:S01]  /*2240*/  ISETP.NE.AND.EX P4, PT, RZ, c[0x0][0x34c], PT, P4 ;  /* 0x0000d300ff007a0c */ /* 0x000fe20003f85340 */
[C---:B--2---:R-:W-:Y:S01]  /*2250*/  IMAD.SHL.U32 R114, R17.reuse, 0x4, RZ ;  /* 0x0000000411727824 */ /* 0x044fe200078e00ff */
[----:B------:R-:W-:Y:S01]  /*2260*/  SHF.R.S32.HI R106, RZ, 0x1f, R17 ;  /* 0x0000001fff6a7819 */ /* 0x000fe20000011411 */
[----:B------:R1:W-:Y:S02]  /*2270*/  STL [R1+0xc0], R17 ;  /* 0x0000c01101007387 */ /* 0x0003e40000100800 */
[C---:B------:R-:W-:Y:S02]  /*2280*/  @P3 LEA R6, P0, R17.reuse, c[0x0][0x370], 0x2 ;  /* 0x0000dc0011063a11 */ /* 0x040fe400078010ff */
[C-C-:B------:R-:W-:Y:S01]  /*2290*/  SHF.L.U64.HI R107, R17.reuse, 0x2, R106.reuse ;  /* 0x00000002116b7819 */ /* 0x140fe2000001026a */
[----:B------:R1:W-:Y:S01]  /*22a0*/  STL [R1+0xfc], R106 ;  /* 0x0000fc6a01007387 */ /* 0x0003e20000100800 */
[----:B------:R-:W-:Y:S02]  /*22b0*/  @P1 IADD3 R4, P2, R114, c[0x0][0x360], RZ ;  /* 0x0000d80072041a10 */ /* 0x000fe40007f5e0ff */
[----:B------:R-:W-:Y:S01]  /*22c0*/  @P3 LEA.HI.X R7, R17, c[0x0][0x374], R106, 0x2, P0 ;  /* 0x0000dd0011073a11 */ /* 0x000fe200000f146a */
[----:B------:R1:W-:Y:S01]  /*22d0*/  STL [R1+0xc8], R114 ;  /* 0x0000c87201007387 */ /* 0x0003e20000100800 */
[----:B------:R-:W-:-:S02]  /*22e0*/  @P1 IADD3.X R5, R107, c[0x0][0x364], RZ, P2, !PT ;  /* 0x0000d9006b051a10 */ /* 0x000fc400017fe4ff */
[----:B------:R-:W-:Y:S01]  /*22f0*/  IADD3 R2, P0, R114, c[0x0][0x348], RZ ;  /* 0x0000d20072027a10 */ /* 0x000fe20007f1e0ff */
[----:B------:R-:W2:Y:S03]  /*2300*/  @P3 LDG.E R15, [R6.64] ;  /* 0x00000006060f3981 */ /* 0x000ea6000c1e1900 */
[----:B------:R-:W-:Y:S01]  /*2310*/  IADD3.X R3, R107, c[0x0][0x34c], RZ, P0, !PT ;  /* 0x0000d3006b037a10 */ /* 0x000fe200007fe4ff */
[----:B------:R-:W3:Y:S04]  /*2320*/  @P1 LDG.E R0, [R4.64] ;  /* 0x0000000604001981 */ /* 0x000ee8000c1e1900 */
[----:B------:R1:W5:Y:S04]  /*2330*/  @P4 LDG.E R11, [R2.64] ;  /* 0x00000006020b4981 */ /* 0x000368000c1e1900 */
[----:B------:R1:W-:Y:S01]  /*2340*/  STL [R1+0xcc], R107 ;  /* 0x0000cc6b01007387 */ /* 0x0003e20000100800 */
        /* <DEDUP_REMOVED lines=11> */
.L_x_1115:
[----:B------:R-:W-:-:S04]  /*2400*/  ISETP.NE.U32.AND P0, PT, RZ, c[0x0][0x368], PT ;  /* 0x0000da00ff007a0c */ /* 0x000fc80003f05070 */
[----:B------:R-:W-:-:S13]  /*2410*/  ISETP.NE.AND.EX P0, PT, RZ, c[0x0][0x36c], PT, P0 ;  /* 0x0000db00ff007a0c */ /* 0x000fda0003f05300 */
[----:B------:R-:W-:Y:S05]  /*2420*/  @!P0 BRA `(.L_x_1116) ;  /* 0x0000004000008947 */ /* 0x000fea0003800000 */
[----:B-1----:R-:W-:-:S04]  /*2430*/  IADD3 R2, P0, R114, c[0x0][0x368], RZ ;  /* 0x0000da0072027a10 */ /* 0x002fc80007f1e0ff */
[----:B------:R-:W-:-:S05]  /*2440*/  IADD3.X R3, R107, c[0x0][0x36c], RZ, P0, !PT ;  /* 0x0000db006b037a10 */ /* 0x000fca00007fe4ff */
[----:B------:R1:W5:Y:S01]  /*2450*/  LDG.E R0, [R2.64] ;  /* 0x0000000602007981 */ /* 0x000362000c1e1900 */
[----:B------:R-:W-:Y:S05]  /*2460*/  BRA `(.L_x_1117) ;  /* 0x0000008000007947 */ /* 0x000fea0003800000 */
.L_x_1116:
        /* <DEDUP_REMOVED lines=8> */
.L_x_1117:
[----:B-1----:R-:W2:Y:S04]  /*24f0*/  LDL R3, [R1+0x9c] ;  /* 0x00009c0001037983 */ /* 0x002ea80000100800 */
[----:B------:R-:W3:Y:S04]  /*2500*/  LDL.LU R2, [R1+0xac] ;  /* 0x0000ac0001027983 */ /* 0x000ee80000300800 */
[----:B------:R-:W4:Y:S04]  /*2510*/  LDL.LU R16, [R1+0xc4] ;  /* 0x0000c40001107983 */ /* 0x000f280000300800 */
[----:B------:R-:W4:Y:S01]  /*2520*/  LDL R14, [R1+0xb0] ;  /* 0x0000b000010e7983 */ /* 0x000f220000100800 */
[----:B-----5:R-:W-:Y:S01]  /*2530*/  IMAD.IADD R110, R0, 0x1, -R15 ;  /* 0x00000001006e7824 */ /* 0x020fe200078e0a0f */
[----:B------:R-:W-:Y:S01]  /*2540*/  BSSY B0, `(.L_x_1118) ;  /* 0x0000041000007945 */ /* 0x000fe20003800000 */
[----:B--2---:R-:W-:-:S02]  /*2550*/  IMAD.MOV.U32 R13, RZ, RZ, R3 ;  /* 0x000000ffff0d7224 */ /* 0x004fc400078e0003 */
[----:B------:R-:W-:Y:S02]  /*2560*/  IMAD.MOV.U32 R3, RZ, RZ, c[0x0][0x2c4] ;  /* 0x0000b100ff037624 */ /* 0x000fe400078e00ff */
[----:B---3--:R-:W-:-:S03]  /*2570*/  IMAD.SHL.U32 R12, R2, 0x80, RZ ;  /* 0x00000080020c7824 */ /* 0x008fc600078e00ff */
[----:B------:R-:W-:Y:S02]  /*2580*/  ISETP.NE.AND P3, PT, R3, 0x1, PT ;  /* 0x000000010300780c */ /* 0x000fe40003f65270 */
[----:B------:R-:W-:Y:S01]  /*2590*/  IADD3 R2, R12, 0x7f, RZ ;  /* 0x0000007f0c027810 */ /* 0x000fe20007ffe0ff */
[----:B------:R1:W-:Y:S01]  /*25a0*/  STL [R1+0xa4], R12 ;  /* 0x0000a40c01007387 */ /* 0x0003e20000100800 */
[----:B----4-:R-:W-:-:S03]  /*25b0*/  LOP3.LUT R16, R16, 0xfffffffb, RZ, 0xc0, !PT ;  /* 0xfffffffb10107812 */ /* 0x010fc600078ec0ff */
[----:B------:R-:W-:Y:S01]  /*25c0*/  IMAD.MOV.U32 R0, RZ, RZ, R2 ;  /* 0x000000ffff007224 */ /* 0x000fe200078e0002 */
[----:B------:R1:W-:Y:S05]  /*25d0*/  STL [R1+0xa0], R110 ;  /* 0x0000a06e01007387 */ /* 0x0003ea0000100800 */
[----:B------:R-:W-:Y:S01]  /*25e0*/  @P3 IMAD.HI.U32 R3, R2, c[0x0][0x2c8], RZ ;  /* 0x0000b20002033a27 */ /* 0x000fe200078e00ff */
[----:B------:R-:W-:Y:S02]  /*25f0*/  IADD3 R2, R110, 0x30, -R13 ;  /* 0x000000306e027810 */ /* 0x000fe40007ffe80d */
[----:B------:R-:W-:Y:S02]  /*2600*/  @P3 LOP3.LUT R16, R16, 0x4, RZ, 0xfc, !PT ;  /* 0x0000000410103812 */ /* 0x000fe400078efcff */
[----:B------:R-:W-:-:S02]  /*2610*/  @P3 SHF.R.U32.HI R0, RZ, c[0x0][0x2cc], R3 ;  /* 0x0000b300ff003a19 */ /* 0x000fc40000011603 */
[----:B------:R-:W-:Y:S01]  /*2620*/  IADD3 R3, R110, 0x2f, RZ ;  /* 0x0000002f6e037810 */ /* 0x000fe20007ffe0ff */
[----:B------:R1:W-:Y:S02]  /*2630*/  STL [R1+0xc4], R16 ;  /* 0x0000c41001007387 */ /* 0x0003e40000100800 */
[----:B------:R-:W-:Y:S02]  /*2640*/  IMAD.IADD R0, R2, 0x1, R0 ;  /* 0x0000000102007824 */ /* 0x000fe400078e0200 */
[----:B------:R-:W-:-:S04]  /*2650*/  IMAD.HI R2, R3, 0x2aaaaaab, RZ ;  /* 0x2aaaaaab03027827 */ /* 0x000fc800078e02ff */
[----:B------:R-:W-:Y:S01]  /*2660*/  IMAD.HI R0, R0, 0x2aaaaaab, RZ ;  /* 0x2aaaaaab00007827 */ /* 0x000fe200078e02ff */
[----:B------:R-:W-:-:S04]  /*2670*/  SHF.R.U32.HI R4, RZ, 0x1f, R2 ;  /* 0x0000001fff047819 */ /* 0x000fc80000011602 */
[----:B------:R-:W-:Y:S02]  /*2680*/  SHF.R.U32.HI R3, RZ, 0x1f, R0 ;  /* 0x0000001fff037819 */ /* 0x000fe40000011600 */
[----:B------:R-:W-:Y:S02]  /*2690*/  LEA.HI.SX32 R4, R2, R4, 0x1d ;  /* 0x0000000402047211 */ /* 0x000fe400078feaff */
[----:B------:R-:W-:Y:S02]  /*26a0*/  LEA.HI.SX32 R0, R0, R3, 0x1d ;  /* 0x0000000300007211 */ /* 0x000fe400078feaff */
[----:B------:R-:W-:Y:S02]  /*26b0*/  LOP3.LUT R2, R14, 0xff000000, RZ, 0xc0, !PT ;  /* 0xff0000000e027812 */ /* 0x000fe400078ec0ff */
[----:B------:R-:W-:Y:S02]  /*26c0*/  IMNMX R7, R4, R0, PT ;  /* 0x0000000004077217 */ /* 0x000fe40003800200 */
[----:B------:R-:W-:-:S02]  /*26d0*/  LOP3.LUT R3, R14, 0xff0000, RZ, 0xc0, !PT ;  /* 0x00ff00000e037812 */ /* 0x000fc400078ec0ff */
[----:B------:R-:W-:Y:S01]  /*26e0*/  SHF.R.U32.HI R0, RZ, 0x8, R2 ;  /* 0x00000008ff007819 */ /* 0x000fe20000011602 */
[----:B------:R-:W-:Y:S01]  /*26f0*/  IMAD.MOV.U32 R2, RZ, RZ, RZ ;  /* 0x000000ffff027224 */ /* 0x000fe200078e00ff */
[----:B------:R-:W-:Y:S02]  /*2700*/  ISETP.GE.AND P0, PT, R7, 0x1, PT ;  /* 0x000000010700780c */ /* 0x000fe40003f06270 */
        /* <DEDUP_REMOVED lines=36> */
.L_x_1119:
[----:B------:R-:W-:Y:S05]  /*2950*/  BSYNC B0 ;  /* 0x0000000000007941 */ /* 0x000fea0003800000 */
.L_x_1118:
        /* <DEDUP_REMOVED lines=75> */
[----:B------:R-:W-:-:S04]  /*2e10*/  @P0 IADD3 R2, P1, R114, c[0x0][0x340], RZ ;  /* 0x0000d00072020a10 */ /* 0x000fc80007f3e0ff */
[----:B------:R-:W-:-:S05]  /*2e20*/  @P0 IADD3.X R3, R107, c[0x0][0x344], RZ, P1, !PT ;  /* 0x0000d1006b030a10 */ /* 0x000fca0000ffe4ff */
[----:B------:R1:W5:Y:S01]  /*2e30*/  @P0 LDG.E R0, [R2.64] ;  /* 0x0000000602000981 */ /* 0x000362000c1e1900 */
[----:B------:R-:W-:Y:S01]  /*2e40*/  WARPSYNC 0xffffffff ;  /* 0xffffffff00007948 */ /* 0x000fe20003800000 */
[----:B------:R-:W-:Y:S02]  /*2e50*/  SEL R7, R17, RZ, !P4 ;  /* 0x000000ff11077207 */ /* 0x000fe40006000000 */
[----:B------:R-:W-:Y:S01]  /*2e60*/  SEL R6, R106, RZ, !P4 ;  /* 0x000000ff6a067207 */ /* 0x000fe20006000000 */
[----:B------:R-:W-:Y:S02]  /*2e70*/  @!P0 IMAD.MOV.U32 R0, RZ, RZ, R17 ;  /* 0x000000ffff008224 */ /* 0x000fe400078e0011 */
[----:B-1----:R-:W2:Y:S01]  /*2e80*/  LDL R106, [R1+0x68] ;  /* 0x00006800016a7983 */ /* 0x002ea20000100800 */
[----:B------:R-:W-:Y:S02]  /*2e90*/  IMAD.MOV.U32 R54, RZ, RZ, 0x30 ;  /* 0x00000030ff367424 */ /* 0x000fe400078e00ff */
[----:B------:R-:W-:Y:S02]  /*2ea0*/  IMAD.MOV.U32 R2, RZ, RZ, c[0x0][0x2b8] ;  /* 0x0000ae00ff027624 */ /* 0x000fe400078e00ff */
[----:B------:R-:W-:Y:S01]  /*2eb0*/  IMAD R54, R111, R54, -0x30 ;  /* 0xffffffd06f367424 */ /* 0x000fe200078e0236 */
[----:B-----5:R-:W-:Y:S01]  /*2ec0*/  SHF.R.S32.HI R3, RZ, 0x1f, R0 ;  /* 0x0000001fff037819 */ /* 0x020fe20000011400 */
[----:B------:R-:W-:Y:S01]  /*2ed0*/  IMAD.MOV.U32 R107, RZ, RZ, R16 ;  /* 0x000000ffff6b7224 */ /* 0x000fe200078e0010 */
[----:B------:R-:W-:Y:S01]  /*2ee0*/  ISETP.NE.AND P1, PT, R2, 0x1, PT ;  /* 0x000000010200780c */ /* 0x000fe20003f25270 */
[----:B------:R-:W-:-:S05]  /*2ef0*/  IMAD.WIDE.U32 R8, R0, c[0x0][0x2b0], RZ ;  /* 0x0000ac0000087a25 */ /* 0x000fca00078e00ff */
[----:B------:R-:W-:Y:S01]  /*2f00*/  STL.64 [R1+0x80], R8 ;  /* 0x0000800801007387 */ /* 0x000fe20000100a00 */
[----:B------:R-:W-:-:S06]  /*2f10*/  LOP3.LUT R107, R107, 0xfffffffd, RZ, 0xc0, !PT ;  /* 0xfffffffd6b6b7812 */ /* 0x000fcc00078ec0ff */
[----:B------:R-:W-:Y:S01]  /*2f20*/  @P1 LOP3.LUT R107, R107, 0x2, RZ, 0xfc, !PT ;  /* 0x000000026b6b1812 */ /* 0x000fe200078efcff */
[----:B------:R-:W-:Y:S01]  /*2f30*/  IMAD.MOV.U32 R34, RZ, RZ, RZ ;  /* 0x000000ffff227224 */ /* 0x000fe200078e00ff */
[----:B------:R-:W-:Y:S01]  /*2f40*/  LOP3.LUT R24, R14, 0xffff, RZ, 0xc0, !PT ;  /* 0x0000ffff0e187812 */ /* 0x000fe200078ec0ff */
[----:B------:R-:W-:-:S04]  /*2f50*/  IMAD R6, R6, c[0x0][0x1c0], RZ ;  /* 0x0000700006067a24 */ /* 0x000fc800078e02ff */
[----:B------:R-:W-:Y:S01]  /*2f60*/  IMAD R6, R7, c[0x0][0x1c4], R6 ;  /* 0x0000710007067a24 */ /* 0x000fe200078e0206 */
[----:B------:R-:W-:Y:S01]  /*2f70*/  BAR.SYNC.DEFER_BLOCKING 0x0 ;  /* 0x0000000000007b1d */ /* 0x000fe20000010000 */
[----:B--2---:R-:W-:-:S04]  /*2f80*/  IMAD.IADD R2, R106, 0x1, R54 ;  /* 0x000000016a027824 */ /* 0x004fc800078e0236 */
[C---:B------:R-:W-:Y:S01]  /*2f90*/  IMAD.IADD R23, R2.reuse, 0x1, R15 ;  /* 0x0000000102177824 */ /* 0x040fe200078e020f */
[----:B------:R-:W-:Y:S01]  /*2fa0*/  ISETP.GE.AND P0, PT, R2, R110, PT ;  /* 0x0000006e0200720c */ /* 0x000fe20003f06270 */
[----:B------:R-:W-:-:S04]  /*2fb0*/  IMAD R2, R3, c[0x0][0x2b0], RZ ;  /* 0x0000ac0003027a24 */ /* 0x000fc800078e02ff */
[----:B------:R-:W-:-:S04]  /*2fc0*/  IMAD R2, R0, c[0x0][0x2b4], R2 ;  /* 0x0000ad0000027a24 */ /* 0x000fc800078e0202 */
[----:B------:R-:W-:-:S05]  /*2fd0*/  IMAD.IADD R4, R9, 0x1, R2 ;  /* 0x0000000109047824 */ /* 0x000fca00078e0202 */
[----:B------:R1:W-:Y:S04]  /*2fe0*/  STL [R1+0x94], R4 ;  /* 0x0000940401007387 */ /* 0x0003e80000100800 */
[----:B------:R-:W2:Y:S04]  /*2ff0*/  LDL R25, [R1+0x5c] ;  /* 0x00005c0001197983 */ /* 0x000ea80000100800 */
[----:B------:R-:W3:Y:S04]  /*3000*/  LDL R27, [R1+0x210] ;  /* 0x00021000011b7983 */ /* 0x000ee80000100800 */
[----:B------:R-:W4:Y:S04]  /*3010*/  LDL R29, [R1+0x60] ;  /* 0x00006000011d7983 */ /* 0x000f280000100800 */
[----:B------:R-:W4:Y:S04]  /*3020*/  LDL R30, [R1+0x208] ;  /* 0x00020800011e7983 */ /* 0x000f280000100800 */
[----:B------:R-:W4:Y:S04]  /*3030*/  LDL R32, [R1+0x38] ;  /* 0x0000380001207983 */ /* 0x000f280000100800 */
[----:B------:R-:W4:Y:S04]  /*3040*/  LDL R31, [R1+0x58] ;  /* 0x00005800011f7983 */ /* 0x000f280000100800 */
[----:B------:R-:W4:Y:S04]  /*3050*/  LDL R33, [R1+0x214] ;  /* 0x0002140001217983 */ /* 0x000f280000100800 */
[----:B------:R-:W4:Y:S04]  /*3060*/  LDL R36, [R1+0x20c] ;  /* 0x00020c0001247983 */ /* 0x000f280000100800 */
[----:B------:R-:W4:Y:S01]  /*3070*/  LDL R28, [R1+0x18] ;  /* 0x00001800011c7983 */ /* 0x000f220000100800 */
[----:B------:R-:W-:Y:S01]  /*3080*/  ISETP.GT.OR P0, PT, R106, 0x2f, P0 ;  /* 0x0000002f6a00780c */ /* 0x000fe20000704670 */
[----:B------:R-:W-:-:S04]  /*3090*/  @P1 IMAD.HI.U32 R3, R23, c[0x0][0x2bc], RZ ;  /* 0x0000af0017031a27 */ /* 0x000fc800078e00ff */
[----:B------:R-:W-:Y:S01]  /*30a0*/  IMAD.MOV.U32 R22, RZ, RZ, R23 ;  /* 0x000000ffff167224 */ /* 0x000fe200078e0017 */
[----:B------:R-:W-:-:S07]  /*30b0*/  @P1 SHF.R.U32.HI R22, RZ, c[0x0][0x2c0], R3 ;  /* 0x0000b000ff161a19 */ /* 0x000fce0000011603 */
[----:B------:R-:W-:-:S04]  /*30c0*/  @!P0 IADD3 R0, P1, R22, R8, RZ ;  /* 0x0000000816008210 */ /* 0x000fc80007f3e0ff */
[----:B------:R-:W-:Y:S02]  /*30d0*/  @!P0 LEA.HI.X.SX32 R3, R22, R4, 0x1, P1 ;  /* 0x0000000416038211 */ /* 0x000fe400008f0eff */
[----:B------:R-:W-:-:S04]  /*30e0*/  @!P0 LEA R2, P1, R0, c[0x0][0x2a0], 0x2 ;  /* 0x0000a80000028a11 */ /* 0x000fc800078210ff */
[----:B------:R-:W-:-:S05]  /*30f0*/  @!P0 LEA.HI.X R3, R0, c[0x0][0x2a4], R3, 0x2, P1 ;  /* 0x0000a90000038a11 */ /* 0x000fca00008f1403 */
        /* <DEDUP_REMOVED lines=12> */
[----:B------:R-:W1:Y:S03]  /*31c0*/  S2R R8, SR_TID.X ;  /* 0x0000000000087919 */ /* 0x000e660000002100 */
        /* <DEDUP_REMOVED lines=21> */
[----:B------:R-:W3:Y:S02]  /*3320*/  SHFL.IDX PT, R4, R16, RZ, 0x181f ;  /* 0x00181fff10047589 */ /* 0x000ee400000e0000 */
[----:B------:R-:W-:-:S05]  /*3330*/  IMAD.IADD R20, R26, 0x1, R12 ;  /* 0x000000011a147824 */ /* 0x000fca00078e020c */
[C---:B------:R-:W-:Y:S01]  /*3340*/  ISETP.GE.AND P0, PT, R20.reuse, R21, PT ;  /* 0x000000151400720c */ /* 0x040fe20003f06270 */
[----:B------:R-:W1:Y:S01]  /*3350*/  SHFL.IDX PT, R0, R17, 0x1, 0x181f ;  /* 0x00381f0011007f89 */ /* 0x000e6200000e0000 */
[----:B------:R-:W-:-:S03]  /*3360*/  IADD3 R5, R20, 0x20, RZ ;  /* 0x0000002014057810 */ /* 0x000fc60007ffe0ff */
[----:B------:R-:W1:Y:S01]  /*3370*/  SHFL.IDX PT, R2, R16, 0x1, 0x181f ;  /* 0x00381f0010027f89 */ /* 0x000e6200000e0000 */
[----:B------:R-:W-:Y:S01]  /*3380*/  ISETP.GE.AND P1, PT, R5, R21, PT ;  /* 0x000000150500720c */ /* 0x000fe20003f26270 */
[----:B------:R-:W-:Y:S01]  /*3390*/  IMAD.WIDE.U32 R38, R24, c[0x0][0x1e8], RZ ;  /* 0x00007a0018267a25 */ /* 0x000fe200078e00ff */
[----:B------:R-:W-:-:S05]  /*33a0*/  IADD3 R53, R111, -0x1, RZ ;  /* 0xffffffff6f357810 */ /* 0x000fca0007ffe0ff */
[----:B------:R-:W-:Y:S01]  /*33b0*/  IMAD R52, R53, -0x30, R110 ;  /* 0xffffffd035347824 */ /* 0x000fe200078e026e */
[----:B--2---:R-:W-:-:S04]  /*33c0*/  @!P0 LEA R10, P3, R25, R3, 0x1 ;  /* 0x00000003190a8211 */ /* 0x004fc800078608ff */
[-C--:B---3--:R-:W-:Y:S02]  /*33d0*/  @!P0 LEA.HI.X R11, R25, R4.reuse, R27, 0x1, P3 ;  /* 0x00000004190b8211 */ /* 0x088fe400018f0c1b */
[-C--:B----4-:R-:W-:Y:S02]  /*33e0*/  @!P0 LEA R6, P3, R29, R3.reuse, 0x1 ;  /* 0x000000031d068211 */ /* 0x090fe400078608ff */
[----:B------:R-:W-:Y:S02]  /*33f0*/  ISETP.GE.AND P4, PT, R25, c[0x0][0x198], PT ;  /* 0x0000660019007a0c */ /* 0x000fe40003f86270 */
[----:B------:R-:W-:Y:S02]  /*3400*/  @!P0 LEA.HI.X R7, R29, R4, R30, 0x1, P3 ;  /* 0x000000041d078211 */ /* 0x000fe400018f0c1e */
[C---:B------:R-:W-:Y:S02]  /*3410*/  ISETP.GE.AND P3, PT, R32.reuse, c[0x0][0x198], PT ;  /* 0x0000660020007a0c */ /* 0x040fe40003f66270 */
[----:B------:R-:W-:-:S02]  /*3420*/  @!P0 LEA R12, P2, R32, R3, 0x1 ;  /* 0x00000003200c8211 */ /* 0x000fc400078408ff */
[----:B------:R-:W-:Y:S02]  /*3430*/  ISETP.GE.AND P5, PT, R31, c[0x0][0x198], PT ;  /* 0x000066001f007a0c */ /* 0x000fe40003fa6270 */
        /* <DEDUP_REMOVED lines=23> */
[----:B------:R3:W-:Y:S06]  /*35b0*/  @!P1 LDGSTS.E.BYPASS.LTC128B.128 [R28+0x11080], [R4.64], !P6 ;  /* 0x11080000041c9fae */ /* 0x0007ec000f101d46 */
[----:B--2---:R-:W-:-:S04]  /*35c0*/  @!P0 LEA R8, P1, R25, R0, 0x1 ;  /* 0x0000000019088211 */ /* 0x004fc800078208ff */
[----:B----4-:R-:W-:Y:S02]  /*35d0*/  @!P0 LEA.HI.X R9, R25, R2, R27, 0x1, P1 ;  /* 0x0000000219098211 */ /* 0x010fe400008f0c1b */
[-C--:B------:R-:W-:Y:S02]  /*35e0*/  @!P0 LEA R14, P2, R32, R0.reuse, 0x1 ;  /* 0x00000000200e8211 */ /* 0x080fe400078408ff */
[----:B-1----:R-:W-:-:S04]  /*35f0*/  @!P0 LEA R6, P1, R31, R0, 0x1 ;  /* 0x000000001f068211 */ /* 0x002fc800078208ff */
[----:B------:R-:W-:Y:S02]  /*3600*/  @!P0 LEA.HI.X R7, R31, R2, R36, 0x1, P1 ;  /* 0x000000021f078211 */ /* 0x000fe400008f0c24 */
[C---:B---3--:R-:W-:Y:S02]  /*3610*/  @!P0 LEA R4, P1, R29.reuse, R0, 0x1 ;  /* 0x000000001d048211 */ /* 0x048fe400078208ff */
[----:B------:R-:W-:Y:S02]  /*3620*/  IADD3 R0, R20, 0x60, RZ ;  /* 0x0000006014007810 */ /* 0x000fe40007ffe0ff */
[-C--:B------:R-:W-:Y:S02]  /*3630*/  @!P0 LEA.HI.X R15, R32, R2.reuse, R33, 0x1, P2 ;  /* 0x00000002200f8211 */ /* 0x080fe400010f0c21 */
[----:B------:R-:W-:Y:S01]  /*3640*/  ISETP.GE.AND P2, PT, R0, R21, PT ;  /* 0x000000150000720c */ /* 0x000fe20003f46270 */
[----:B------:R-:W-:Y:S01]  /*3650*/  IMAD.MOV R0, RZ, RZ, -R22 ;  /* 0x000000ffff007224 */ /* 0x000fe200078e0a16 */
[----:B------:R-:W1:Y:S03]  /*3660*/  SHFL.IDX PT, R12, R17, 0x3, 0x181f ;  /* 0x00781f00110c7f89 */ /* 0x000e6600000e0000 */
[----:B------:R-:W-:Y:S01]  /*3670*/  IMAD R23, R0, c[0x0][0x2b8], R23 ;  /* 0x0000ae0000177a24 */ /* 0x000fe200078e0217 */
[----:B------:R2:W-:Y:S04]  /*3680*/  @!P0 LDGSTS.E.BYPASS.LTC128B.128 [R28+0x6080], [R14.64], !P3 ;  /* 0x060800000e1c8fae */ /* 0x0005e8000d901d46 */
[----:B------:R3:W-:Y:S04]  /*3690*/  @!P0 LDGSTS.E.BYPASS.LTC128B.128 [R28+0xa080], [R8.64], !P4 ;  /* 0x0a080000081c8fae */ /* 0x0007e8000e101d46 */
[----:B------:R4:W-:Y:S04]  /*36a0*/  @!P0 LDGSTS.E.BYPASS.LTC128B.128 [R28+0xe080], [R6.64], !P5 ;  /* 0x0e080000061c8fae */ /* 0x0009e8000e901d46 */
[----:B------:R-:W1:Y:S01]  /*36b0*/  SHFL.IDX PT, R13, R16, 0x3, 0x181f ;  /* 0x00781f00100d7f89 */ /* 0x000e6200000e0000 */
[----:B------:R-:W-:Y:S01]  /*36c0*/  @!P0 LEA.HI.X R5, R29, R2, R30, 0x1, P1 ;  /* 0x000000021d058211 */ /* 0x000fe200008f0c1e */
[----:B------:R-:W-:-:S04]  /*36d0*/  IMAD.WIDE.U32 R2, R23, c[0x0][0x1e0], RZ ;  /* 0x0000780017027a25 */ /* 0x000fc800078e00ff */
[----:B------:R1:W-:Y:S01]  /*36e0*/  @!P0 LDGSTS.E.BYPASS.LTC128B.128 [R28+0x12080], [R4.64], !P6 ;  /* 0x12080000041c8fae */ /* 0x0003e2000f101d46 */
[----:B----4-:R-:W-:-:S05]  /*36f0*/  SHF.R.S32.HI R7, RZ, 0x1f, R23 ;  /* 0x0000001fff077819 */ /* 0x010fca0000011417 */
[----:B------:R-:W-:Y:S01]  /*3700*/  IMAD R0, R7, c[0x0][0x1e0], RZ ;  /* 0x0000780007007a24 */ /* 0x000fe200078e02ff */
[----:B--2---:R-:W-:-:S03]  /*3710*/  SHF.R.S32.HI R14, RZ, 0x1f, R34 ;  /* 0x0000001fff0e7819 */ /* 0x004fc60000011422 */
[----:B------:R-:W-:-:S04]  /*3720*/  IMAD R0, R23, c[0x0][0x1e4], R0 ;  /* 0x0000790017007a24 */ /* 0x000fc800078e0200 */
[----:B------:R-:W-:Y:S02]  /*3730*/  IMAD.IADD R3, R3, 0x1, R0 ;  /* 0x0000000103037824 */ /* 0x000fe400078e0200 */
[----:B------:R-:W-:Y:S02]  /*3740*/  IMAD R0, R14, c[0x0][0x1f0], RZ ;  /* 0x00007c000e007a24 */ /* 0x000fe400078e02ff */
[----:B------:R-:W-:Y:S01]  /*3750*/  IMAD.WIDE.U32 R2, R34, c[0x0][0x1f0], R2 ;  /* 0x00007c0022027a25 */ /* 0x000fe200078e0002 */
[----:B-1----:R-:W-:-:S03]  /*3760*/  @!P2 LEA R10, P1, R32, R12, 0x1 ;  /* 0x0000000c200aa211 */ /* 0x002fc600078208ff */
[----:B------:R-:W-:Y:S02]  /*3770*/  IMAD R5, R24, c[0x0][0x1ec], R39 ;  /* 0x00007b0018057a24 */ /* 0x000fe400078e0227 */
[----:B------:R-:W-:Y:S01]  /*3780*/  IMAD R4, R34, c[0x0][0x1f4], R0 ;  /* 0x00007d0022047a24 */ /* 0x000fe200078e0200 */
[----:B------:R-:W-:Y:S02]  /*3790*/  IADD3 R0, P0, R2, R38, RZ ;  /* 0x0000002602007210 */ /* 0x000fe40007f1e0ff */
[----:B------:R-:W-:Y:S02]  /*37a0*/  @!P2 LEA.HI.X R11, R32, R13, R33, 0x1, P1 ;  /* 0x0000000d200ba211 */ /* 0x000fe400008f0c21 */
[----:B------:R-:W-:Y:S02]  /*37b0*/  IADD3.X R2, R5, R3, R4, P0, !PT ;  /* 0x0000000305027210 */ /* 0x000fe400007fe404 */
[----:B------:R-:W-:Y:S01]  /*37c0*/  LEA R6, P0, R0, c[0x0][0x1c8], 0x1 ;  /* 0x0000720000067a11 */ /* 0x000fe200078008ff */
[----:B------:R1:W-:Y:S01]  /*37d0*/  @!P2 LDGSTS.E.BYPASS.LTC128B.128 [R28+0x7080], [R10.64], !P3 ;  /* 0x070800000a1cafae */ /* 0x0003e2000d901d46 */
[----:B------:R-:W-:-:S05]  /*37e0*/  IMNMX R3, R52, 0x30, PT ;  /* 0x0000003034037817 */ /* 0x000fca0003800200 */
[----:B---3--:R-:W-:-:S05]  /*37f0*/  IMAD.IADD R8, R3, 0x1, -R26 ;  /* 0x0000000103087824 */ /* 0x008fca00078e0a1a */
[----:B------:R-:W-:Y:S02]  /*3800*/  ISETP.GE.AND P1, PT, R8, 0x1, PT ;  /* 0x000000010800780c */ /* 0x000fe40003f26270 */
[----:B-1----:R-:W-:Y:S02]  /*3810*/  LEA.HI.X R11, R0, c[0x0][0x1cc], R2, 0x1, P0 ;  /* 0x00007300000b7a11 */ /* 0x002fe400000f0c02 */
[----:B------:R-:W1:Y:S01]  /*3820*/  SHFL.IDX PT, R0, R6, RZ, 0x181f ;  /* 0x00181fff06007589 */ /* 0x000e6200000e0000 */
[----:B------:R-:W-:-:S03]  /*3830*/  @!P2 LEA R2, P0, R25, R12, 0x1 ;  /* 0x0000000c1902a211 */ /* 0x000fc600078008ff */
[----:B------:R-:W2:Y:S01]  /*3840*/  SHFL.IDX PT, R9, R11, RZ, 0x181f ;  /* 0x00181fff0b097589 */ /* 0x000ea200000e0000 */
[----:B------:R-:W-:-:S05]  /*3850*/  @!P2 LEA.HI.X R3, R25, R13, R27, 0x1, P0 ;  /* 0x0000000d1903a211 */ /* 0x000fca00000f0c1b */
[----:B------:R3:W-:Y:S01]  /*3860*/  @!P2 LDGSTS.E.BYPASS.LTC128B.128 [R28+0xb080], [R2.64], !P4 ;  /* 0x0b080000021cafae */ /* 0x0007e2000e101d46 */
[----:B------:R-:W-:-:S03]  /*3870*/  @P1 ISETP.GE.AND P3, PT, R32, c[0x0][0x1d4], PT ;  /* 0x0000750020001a0c */ /* 0x000fc60003f66270 */
[----:B------:R-:W-:Y:S04]  /*3880*/  STL [R1+0x2c], R34 ;  /* 0x00002c2201007387 */ /* 0x000fe80000100800 */
[----:B------:R-:W-:Y:S04]  /*3890*/  STL [R1+0x30], R23 ;  /* 0x0000301701007387 */ /* 0x000fe80000100800 */
[----:B------:R-:W-:Y:S04]  /*38a0*/  STL.64 [R1+0x78], R38 ;  /* 0x0000782601007387 */ /* 0x000fe80000100a00 */
[----:B------:R4:W-:Y:S01]  /*38b0*/  STL [R1+0x90], R5 ;  /* 0x0000900501007387 */ /* 0x0009e20000100800 */
[----:B---3--:R-:W-:-:S04]  /*38c0*/  @!P2 LEA R2, P0, R31, R12, 0x1 ;  /* 0x0000000c1f02a211 */ /* 0x008fc800078008ff */
[----:B------:R-:W-:Y:S02]  /*38d0*/  @!P2 LEA.HI.X R3, R31, R13, R36, 0x1, P0 ;  /* 0x0000000d1f03a211 */ /* 0x000fe400000f0c24 */
[----:B------:R-:W-:-:S03]  /*38e0*/  @!P2 LEA R4, P0, R29, R12, 0x1 ;  /* 0x0000000c1d04a211 */ /* 0x000fc600078008ff */
[----:B------:R1:W-:Y:S01]  /*38f0*/  @!P2 LDGSTS.E.BYPASS.LTC128B.128 [R28+0xf080], [R2.64], !P5 ;  /* 0x0f080000021cafae */ /* 0x0003e2000e901d46 */
[----:B----4-:R-:W-:-:S05]  /*3900*/  @!P2 LEA.HI.X R5, R29, R13, R30, 0x1, P0 ;  /* 0x0000000d1d05a211 */ /* 0x010fca00000f0c1e */
[----:B------:R3:W-:Y:S01]  /*3910*/  @!P2 LDGSTS.E.BYPASS.LTC128B.128 [R28+0x13080], [R4.64], !P6 ;  /* 0x13080000041cafae */ /* 0x0007e2000f101d46 */
[----:B------:R-:W-:-:S03]  /*3920*/  @P1 ISETP.GE.AND P4, PT, R25, c[0x0][0x1d4], PT ;  /* 0x0000750019001a0c */ /* 0x000fc60003f86270 */
[----:B------:R-:W0:Y:S01]  /*3930*/  LDGDEPBAR ;  /* 0x00000000000079af */ /* 0x000e220000000000 */
[----:B-1----:R-:W-:-:S04]  /*3940*/  @P1 LEA R2, P0, R32, R0, 0x1 ;  /* 0x0000000020021211 */ /* 0x002fc800078008ff */
[----:B--2---:R-:W-:Y:S01]  /*3950*/  @P1 LEA.HI.X R3, R32, R9, R33, 0x1, P0 ;  /* 0x0000000920031211 */ /* 0x004fe200000f0c21 */
[----:B------:R1:W3:Y:S04]  /*3960*/  SHFL.IDX PT, R10, R6, 0x1, 0x181f ;  /* 0x00381f00060a7f89 */ /* 0x0002e800000e0000 */
[----:B------:R4:W-:Y:S01]  /*3970*/  @P1 LDGSTS.E.BYPASS.LTC128B.128 [R28+0x14080], [R2.64], !P3 ;  /* 0x14080000021c1fae */ /* 0x0009e2000d901d46 */
[----:B---3--:R-:W-:Y:S01]  /*3980*/  IMAD R4, R7, c[0x0][0x208], RZ ;  /* 0x0000820007047a24 */ /* 0x008fe200078e02ff */
[----:B------:R-:W-:-:S03]  /*3990*/  @P1 ISETP.GE.AND P3, PT, R31, c[0x0][0x1d4], PT ;  /* 0x000075001f001a0c */ /* 0x000fc60003f66270 */
[----:B------:R-:W-:Y:S02]  /*39a0*/  IMAD R4, R23, c[0x0][0x20c], R4 ;  /* 0x0000830017047a24 */ /* 0x000fe400078e0204 */
[----:B------:R-:W-:Y:S01]  /*39b0*/  IMAD.WIDE.U32 R16, R24, c[0x0][0x210], RZ ;  /* 0x0000840018107a25 */ /* 0x000fe200078e00ff */
[----:B-1----:R-:W-:-:S03]  /*39c0*/  @P1 LEA R6, P0, R25, R0, 0x1 ;  /* 0x0000000019061211 */ /* 0x002fc600078008ff */
[----:B----4-:R-:W-:-:S04]  /*39d0*/  IMAD.WIDE.U32 R2, R23, c[0x0][0x208], RZ ;  /* 0x0000820017027a25 */ /* 0x010fc800078e00ff */
[----:B------:R-:W-:Y:S01]  /*39e0*/  IMAD.IADD R3, R3, 0x1, R4 ;  /* 0x0000000103037824 */ /* 0x000fe200078e0204 */
[----:B------:R-:W-:Y:S02]  /*39f0*/  @P1 LEA R4, P2, R31, R0, 0x1 ;  /* 0x000000001f041211 */ /* 0x000fe400078408ff */
[-C--:B------:R-:W-:Y:S02]  /*3a00*/  @P1 LEA.HI.X R7, R25, R9.reuse, R27, 0x1, P0 ;  /* 0x0000000919071211 */ /* 0x080fe400000f0c1b */
[----:B------:R-:W-:Y:S01]  /*3a10*/  @P1 LEA.HI.X R5, R31, R9, R36, 0x1, P2 ;  /* 0x000000091f051211 */ /* 0x000fe200010f0c24 */
[----:B------:R-:W-:Y:S02]  /*3a20*/  IMAD R12, R24, c[0x0][0x214], R17 ;  /* 0x00008500180c7a24 */ /* 0x000fe400078e0211 */
[----:B------:R1:W-:Y:S01]  /*3a30*/  @P1 LDGSTS.E.BYPASS.LTC128B.128 [R28+0x15880], [R6.64], !P4 ;  /* 0x15880000061c1fae */ /* 0x0003e2000e101d46 */
[----:B------:R-:W-:-:S03]  /*3a40*/  IMAD.WIDE.U32 R2, R34, c[0x0][0x218], R2 ;  /* 0x0000860022027a25 */ /* 0x000fc600078e0002 */
[----:B------:R3:W-:Y:S04]  /*3a50*/  @P1 LDGSTS.E.BYPASS.LTC128B.128 [R28+0x17080], [R4.64], !P3 ;  /* 0x17080000041c1fae */ /* 0x0007e8000d901d46 */
[----:B------:R4:W-:Y:S04]  /*3a60*/  STL.64 [R1+0x88], R16 ;  /* 0x0000881001007387 */ /* 0x0009e80000100a00 */
[----:B------:R-:W-:Y:S04]  /*3a70*/  STL [R1+0x98], R12 ;  /* 0x0000980c01007387 */ /* 0x000fe80000100800 */
[----:B------:R-:W2:Y:S01]  /*3a80*/  LDL R15, [R1+0x14] ;  /* 0x00001400010f7983 */ /* 0x000ea20000100800 */
[----:B---3--:R-:W-:Y:S01]  /*3a90*/  @P1 LEA R4, P2, R29, R0, 0x1 ;  /* 0x000000001d041211 */ /* 0x008fe200078408ff */
[----:B-1----:R-:W-:-:S02]  /*3aa0*/  IMAD R6, R14, c[0x0][0x218], RZ ;  /* 0x000086000e067a24 */ /* 0x002fc400078e02ff */
[----:B------:R-:W3:Y:S01]  /*3ab0*/  LDL R14, [R1+0x10] ;  /* 0x00001000010e7983 */ /* 0x000ee20000100800 */
[----:B------:R-:W-:Y:S02]  /*3ac0*/  @P1 LEA.HI.X R5, R29, R9, R30, 0x1, P2 ;  /* 0x000000091d051211 */ /* 0x000fe400010f0c1e */
[----:B------:R-:W-:Y:S02]  /*3ad0*/  IADD3 R0, P2, R2, R16, RZ ;  /* 0x0000001002007210 */ /* 0x000fe40007f5e0ff */
[----:B----4-:R-:W4:Y:S04]  /*3ae0*/  LDL R16, [R1+0xc] ;  /* 0x00000c0001107983 */ /* 0x010f280000100800 */
[----:B------:R-:W1:Y:S01]  /*3af0*/  SHFL.IDX PT, R11, R11, 0x1, 0x181f ;  /* 0x00381f000b0b7f89 */ /* 0x000e6200000e0000 */
[----:B------:R-:W-:-:S02]  /*3b00*/  ISETP.GE.AND P0, PT, R8, 0x21, PT ;  /* 0x000000210800780c */ /* 0x000fc40003f06270 */
[----:B------:R-:W-:Y:S01]  /*3b10*/  @P1 ISETP.GE.AND P4, PT, R29, c[0x0][0x1d4], PT ;  /* 0x000075001d001a0c */ /* 0x000fe20003f86270 */
[----:B------:R-:W-:-:S10]  /*3b20*/  IMAD R6, R34, c[0x0][0x21c], R6 ;  /* 0x0000870022067a24 */ /* 0x000fd400078e0206 */
[C---:B------:R-:W-:Y:S02]  /*3b30*/  @P0 LEA R8, P3, R32.reuse, R10, 0x1 ;  /* 0x0000000a20080211 */ /* 0x040fe400078608ff */
[----:B------:R1:W-:Y:S02]  /*3b40*/  @P1 LDGSTS.E.BYPASS.LTC128B.128 [R28+0x18880], [R4.64], !P4 ;  /* 0x18880000041c1fae */ /* 0x0003e4000e101d46 */
[C---:B-1----:R-:W-:Y:S02]  /*3b50*/  @P0 LEA.HI.X R9, R32.reuse, R11, R33, 0x1, P3 ;  /* 0x0000000b20090211 */ /* 0x042fe400018f0c21 */
[----:B------:R-:W-:Y:S02]  /*3b60*/  @P0 ISETP.GE.AND P3, PT, R32, c[0x0][0x1d4], PT ;  /* 0x0000750020000a0c */ /* 0x000fe40003f66270 */
[----:B------:R-:W-:Y:S02]  /*3b70*/  IADD3.X R2, R12, R3, R6, P2, !PT ;  /* 0x000000030c027210 */ /* 0x000fe400017fe406 */
[----:B------:R-:W-:-:S02]  /*3b80*/  LEA R13, P2, R0, c[0x0][0x1f8], 0x1 ;  /* 0x00007e00000d7a11 */ /* 0x000fc400078408ff */
[C---:B------:R-:W-:Y:S02]  /*3b90*/  @P0 ISETP.GE.AND P4, PT, R25.reuse, c[0x0][0x1d4], PT ;  /* 0x0000750019000a0c */ /* 0x040fe40003f86270 */
[----:B------:R-:W-:Y:S02]  /*3ba0*/  LEA.HI.X R12, R0, c[0x0][0x1fc], R2, 0x1, P2 ;  /* 0x00007f00000c7a11 */ /* 0x000fe400010f0c02 */
[----:B------:R-:W-:-:S03]  /*3bb0*/  @P0 LEA R6, P2, R25, R10, 0x1 ;  /* 0x0000000a19060211 */ /* 0x000fc600078408ff */
[----:B------:R1:W-:Y:S01]  /*3bc0*/  @P0 LDGSTS.E.BYPASS.LTC128B.128 [R28+0x15080], [R8.64], !P3 ;  /* 0x15080000081c0fae */ /* 0x0003e2000d901d46 */
[CC--:B------:R-:W-:Y:S02]  /*3bd0*/  @P0 LEA R4, P1, R31.reuse, R10.reuse, 0x1 ;  /* 0x0000000a1f040211 */ /* 0x0c0fe400078208ff */
[C---:B------:R-:W-:Y:S02]  /*3be0*/  @P0 ISETP.GE.AND P3, PT, R31.reuse, c[0x0][0x1d4], PT ;  /* 0x000075001f000a0c */ /* 0x040fe40003f66270 */
[-C--:B------:R-:W-:Y:S02]  /*3bf0*/  @P0 LEA.HI.X R5, R31, R11.reuse, R36, 0x1, P1 ;  /* 0x0000000b1f050211 */ /* 0x080fe400008f0c24 */
[----:B------:R-:W-:Y:S01]  /*3c00*/  @P0 ISETP.GE.AND P1, PT, R29, c[0x0][0x1d4], PT ;  /* 0x000075001d000a0c */ /* 0x000fe20003f26270 */
[----:B------:R-:W1:Y:S01]  /*3c10*/  S2R R18, SR_TID.X ;  /* 0x0000000000127919 */ /* 0x000e620000002100 */
[----:B------:R-:W-:Y:S02]  /*3c20*/  @P0 LEA.HI.X R7, R25, R11, R27, 0x1, P2 ;  /* 0x0000000b19070211 */ /* 0x000fe400010f0c1b */
[----:B------:R-:W-:-:S03]  /*3c30*/  @P0 LEA R2, P2, R29, R10, 0x1 ;  /* 0x0000000a1d020211 */ /* 0x000fc600078408ff */
[----:B------:R1:W-:Y:S01]  /*3c40*/  @P0 LDGSTS.E.BYPASS.LTC128B.128 [R28+0x16880], [R6.64], !P4 ;  /* 0x16880000061c0fae */ /* 0x0003e2000e101d46 */
[----:B------:R-:W-:-:S03]  /*3c50*/  @P0 LEA.HI.X R3, R29, R11, R30, 0x1, P2 ;  /* 0x0000000b1d030211 */ /* 0x000fc600010f0c1e */
[----:B------:R1:W-:Y:S04]  /*3c60*/  @P0 LDGSTS.E.BYPASS.LTC128B.128 [R28+0x18080], [R4.64], !P3 ;  /* 0x18080000041c0fae */ /* 0x0003e8000d901d46 */
[----:B------:R1:W-:Y:S04]  /*3c70*/  @P0 LDGSTS.E.BYPASS.LTC128B.128 [R28+0x19880], [R2.64], !P1 ;  /* 0x19880000021c0fae */ /* 0x0003e8000c901d46 */
[----:B------:R-:W0:Y:S01]  /*3c80*/  LDGDEPBAR ;  /* 0x00000000000079af */ /* 0x000e220000000000 */
[----:B-1----:R-:W-:-:S04]  /*3c90*/  SHF.R.S32.HI R17, RZ, 0x1f, R18 ;  /* 0x0000001fff117819 */ /* 0x002fc80000011412 */
        /* <DEDUP_REMOVED lines=16> */
[----:B------:R-:W-:Y:S01]  /*3da0*/  ISETP.GE.AND P6, PT, R25, c[0x0][0x1d4], PT ;  /* 0x0000750019007a0c */ /* 0x000fe20003fc6270 */
[----:B------:R-:W-:Y:S01]  /*3db0*/  IMAD.IADD R4, R52, 0x1, -R26 ;  /* 0x0000000134047824 */ /* 0x000fe200078e0a1a */
[C---:B------:R-:W-:Y:S01]  /*3dc0*/  ISETP.GE.AND P5, PT, R32.reuse, c[0x0][0x1d4], PT ;  /* 0x0000750020007a0c */ /* 0x040fe20003fa6270 */
[----:B------:R-:W-:Y:S01]  /*3dd0*/  IMAD.SHL.U32 R2, R32, 0x2, RZ ;  /* 0x0000000220027824 */ /* 0x000fe200078e00ff */
[----:B------:R-:W-:-:S02]  /*3de0*/  LOP3.LUT R107, R107, 0xfffffffe, RZ, 0xc0, !PT ;  /* 0xfffffffe6b6b7812 */ /* 0x000fc400078ec0ff */
[----:B------:R-:W-:Y:S02]  /*3df0*/  IADD3 R243, R236, 0x20, RZ ;  /* 0x00000020ecf37810 */ /* 0x000fe40007ffe0ff */
[----:B------:R-:W-:Y:S02]  /*3e00*/  SHF.L.U64.HI R3, R32, 0x1, R33 ;  /* 0x0000000120037819 */ /* 0x000fe40000010221 */
[----:B------:R-:W-:Y:S01]  /*3e10*/  @P1 IADD3 R243, R236, -0x20, RZ ;  /* 0xffffffe0ecf31810 */ /* 0x000fe20007ffe0ff */
[----:B------:R1:W-:Y:S01]  /*3e20*/  STL [R1+0x108], R2 ;  /* 0x0001080201007387 */ /* 0x0003e20000100800 */
[----:B------:R-:W-:Y:S02]  /*3e30*/  ISETP.LT.OR P1, PT, R4, 0x1, P5 ;  /* 0x000000010400780c */ /* 0x000fe40002f21670 */
[----:B------:R-:W-:Y:S02]  /*3e40*/  @P6 LOP3.LUT R107, R107, 0x1, RZ, 0xfc, !PT ;  /* 0x000000016b6b6812 */ /* 0x000fe400078efcff */
[----:B------:R-:W-:-:S02]  /*3e50*/  SHF.L.U64.HI R5, R25, 0x1, R27 ;  /* 0x0000000119057819 */ /* 0x000fc4000001021b */
[----:B-1----:R-:W-:Y:S01]  /*3e60*/  IADD3 R6, P0, R8, R2, RZ ;  /* 0x0000000208067210 */ /* 0x002fe20007f1e0ff */
[----:B------:R-:W-:Y:S01]  /*3e70*/  STL [R1+0x3c], R3 ;  /* 0x00003c0301007387 */ /* 0x000fe20000100800 */
[----:B------:R-:W-:-:S03]  /*3e80*/  ISETP.LT.OR P2, PT, R4, 0x1, P6 ;  /* 0x000000010400780c */ /* 0x000fc60003741670 */
[----:B------:R-:W-:Y:S01]  /*3e90*/  STL [R1+0xc4], R107 ;  /* 0x0000c46b01007387 */ /* 0x000fe20000100800 */
[----:B------:R-:W-:-:S03]  /*3ea0*/  IMAD.X R7, R0, 0x1, R3, P0 ;  /* 0x0000000100077824 */ /* 0x000fc600000e0603 */
[----:B------:R-:W-:Y:S01]  /*3eb0*/  STL [R1+0x40], R5 ;  /* 0x0000400501007387 */ /* 0x000fe20000100800 */
[----:B------:R-:W-:-:S05]  /*3ec0*/  IMAD.SHL.U32 R2, R25, 0x2, RZ ;  /* 0x0000000219027824 */ /* 0x000fca00078e00ff */
[----:B------:R1:W-:Y:S01]  /*3ed0*/  STL [R1+0x10c], R2 ;  /* 0x00010c0201007387 */ /* 0x0003e20000100800 */
[----:B------:R-:W-:Y:S02]  /*3ee0*/  ISETP.GE.AND P4, PT, R31, c[0x0][0x1d4], PT ;  /* 0x000075001f007a0c */ /* 0x000fe40003f86270 */
[----:B-1----:R-:W-:-:S05]  /*3ef0*/  IADD3 R2, P0, R8, R2, RZ ;  /* 0x0000000208027210 */ /* 0x002fca0007f1e0ff */
[----:B------:R-:W-:Y:S01]  /*3f00*/  IMAD.X R3, R0, 0x1, R5, P0 ;  /* 0x0000000100037824 */ /* 0x000fe200000e0605 */
[----:B------:R-:W-:Y:S01]  /*3f10*/  SHF.L.U64.HI R5, R31, 0x1, R36 ;  /* 0x000000011f057819 */ /* 0x000fe20000010224 */
[----:B--2---:R-:W1:Y:S04]  /*3f20*/  LDSM.16.M88.4 R180, [R15] ;  /* 0x000000000fb4783b */ /* 0x004e680000000200 */
[----:B------:R-:W2:Y:S04]  /*3f30*/  LDSM.16.M88.4 R196, [R15+0x4000] ;  /* 0x004000000fc4783b */ /* 0x000ea80000000200 */
[----:B------:R-:W1:Y:S04]  /*3f40*/  LDSM.16.M88.4 R212, [R15+0x8000] ;  /* 0x008000000fd4783b */ /* 0x000e680000000200 */
[----:B------:R-:W1:Y:S04]  /*3f50*/  LDSM.16.M88.4 R228, [R15+0xc000] ;  /* 0x00c000000fe4783b */ /* 0x000e680000000200 */
[----:B---3--:R-:W3:Y:S04]  /*3f60*/  LDSM.16.M88.4 R184, [R14] ;  /* 0x000000000eb8783b */ /* 0x008ee80000000200 */
[----:B------:R-:W1:Y:S04]  /*3f70*/  LDSM.16.M88.4 R200, [R14+0x4000] ;  /* 0x004000000ec8783b */ /* 0x000e680000000200 */
[----:B----4-:R-:W4:Y:S04]  /*3f80*/  LDSM.16.M88.4 R164, [R16] ;  /* 0x0000000010a4783b */ /* 0x010f280000000200 */
[----:B------:R-:W1:Y:S04]  /*3f90*/  LDSM.16.M88.4 R192, [R16+0x4000] ;  /* 0x0040000010c0783b */ /* 0x000e680000000200 */
[----:B------:R-:W1:Y:S04]  /*3fa0*/  LDSM.16.M88.4 R208, [R16+0x8000] ;  /* 0x0080000010d0783b */ /* 0x000e680000000200 */
[----:B------:R-:W1:Y:S04]  /*3fb0*/  LDSM.16.M88.4 R216, [R14+0x8000] ;  /* 0x008000000ed8783b */ /* 0x000e680000000200 */
[----:B------:R-:W1:Y:S04]  /*3fc0*/  LDSM.16.M88.4 R224, [R16+0xc000] ;  /* 0x00c0000010e0783b */ /* 0x000e680000000200 */
[----:B------:R-:W1:Y:S04]  /*3fd0*/  LDSM.16.M88.4 R232, [R14+0xc000] ;  /* 0x00c000000ee8783b */ /* 0x000e680000000200 */
[----:B------:R-:W-:Y:S06]  /*3fe0*/  BAR.SYNC.DEFER_BLOCKING 0x0 ;  /* 0x0000000000007b1d */ /* 0x000fec0000010000 */
[----:B------:R-:W-:-:S04]  /*3ff0*/  DEPBAR.LE SB0, 0x0 ;  /* 0x000080000000791a */ /* 0x000fc80000000000 */
[----:B------:R-:W-:Y:S01]  /*4000*/  BAR.SYNC.DEFER_BLOCKING 0x0 ;  /* 0x0000000000007b1d */ /* 0x000fe20000010000 */
[----:B------:R-:W-:-:S05]  /*4010*/  ISETP.GE.AND P3, PT, R29, c[0x0][0x1d4], PT ;  /* 0x000075001d007a0c */ /* 0x000fca0003f66270 */
[----:B------:R-:W1:Y:S04]  /*4020*/  LDSM.16.M88.4 R16, [R236] ;  /* 0x00000000ec10783b */ /* 0x000e680000000200 */
[----:B------:R-:W1:Y:S04]  /*4030*/  LDSM.16.M88.4 R20, [R236+0x800] ;  /* 0x00080000ec14783b */ /* 0x000e680000000200 */
[----:B------:R-:W1:Y:S04]  /*4040*/  LDSM.16.M88.4 R40, [R236+0x1000] ;  /* 0x00100000ec28783b */ /* 0x000e680000000200 */
[----:B------:R-:W1:Y:S04]  /*4050*/  LDSM.16.M88.4 R24, [R243] ;  /* 0x00000000f318783b */ /* 0x000e680000000200 */
[----:B------:R-:W1:Y:S04]  /*4060*/  LDSM.16.M88.4 R32, [R243+0x800] ;  /* 0x00080000f320783b */ /* 0x000e680000000200 */
[----:B------:R-:W1:Y:S04]  /*4070*/  LDSM.16.M88.4 R48, [R243+0x1000] ;  /* 0x00100000f330783b */ /* 0x000e680000000200 */
[----:B------:R-:W-:Y:S01]  /*4080*/  @!PT LDS RZ, [RZ] ;  /* 0x00000000fffff984 */ /* 0x000fe20000000800 */
[----:B------:R-:W-:Y:S01]  /*4090*/  @!PT LDS RZ, [RZ] ;  /* 0x00000000fffff984 */ /* 0x000fe20000000800 */
[----:B------:R-:W-:Y:S01]  /*40a0*/  @!PT LDS RZ, [RZ] ;  /* 0x00000000fffff984 */ /* 0x000fe20000000800 */
[----:B------:R2:W-:Y:S01]  /*40b0*/  LDGSTS.E.BYPASS.LTC128B.128 [R28+0x4080], [R6.64], !P1 ;  /* 0x04080000061c7fae */ /* 0x0005e2000c901d46 */
[----:B------:R-:W-:-:S03]  /*40c0*/  ISETP.LT.OR P1, PT, R4, 0x1, P4 ;  /* 0x000000010400780c */ /* 0x000fc60002721670 */
[----:B------:R3:W-:Y:S01]  /*40d0*/  LDGSTS.E.BYPASS.LTC128B.128 [R28+0x5880], [R2.64], !P2 ;  /* 0x05880000021c7fae */ /* 0x0007e2000d101d46 */
[----:B--2---:R-:W-:-:S05]  /*40e0*/  IMAD.SHL.U32 R6, R31, 0x2, RZ ;  /* 0x000000021f067824 */ /* 0x004fca00078e00ff */
[----:B---3--:R-:W-:Y:S01]  /*40f0*/  IADD3 R2, P0, R8, R6, RZ ;  /* 0x0000000608027210 */ /* 0x008fe20007f1e0ff */
[----:B------:R2:W-:Y:S04]  /*4100*/  STL [R1+0x104], R6 ;  /* 0x0001040601007387 */ /* 0x0005e80000100800 */
[----:B------:R-:W-:Y:S01]  /*4110*/  IMAD.X R3, R0, 0x1, R5, P0 ;  /* 0x0000000100037824 */ /* 0x000fe200000e0605 */
[----:B------:R3:W-:Y:S04]  /*4120*/  STL [R1+0x44], R5 ;  /* 0x0000440501007387 */ /* 0x0007e80000100800 */
[----:B------:R1:W-:Y:S01]  /*4130*/  LDGSTS.E.BYPASS.LTC128B.128 [R28+0x7080], [R2.64], !P1 ;  /* 0x07080000021c7fae */ /* 0x0003e2000c901d46 */
[C---:B--2---:R-:W-:Y:S01]  /*4140*/  IMAD.SHL.U32 R6, R29.reuse, 0x2, RZ ;  /* 0x000000021d067824 */ /* 0x044fe200078e00ff */
[----:B---3--:R-:W-:-:S04]  /*4150*/  SHF.L.U64.HI R5, R29, 0x1, R30 ;  /* 0x000000011d057819 */ /* 0x008fc8000001021e */
[----:B------:R-:W-:Y:S01]  /*4160*/  STL [R1+0x100], R6 ;  /* 0x0001000601007387 */ /* 0x000fe20000100800 */
[----:B-1----:R-:W-:-:S03]  /*4170*/  IADD3 R2, P0, R8, R6, RZ ;  /* 0x0000000608027210 */ /* 0x002fc60007f1e0ff */
[----:B------:R1:W-:Y:S02]  /*4180*/  STL [R1+0x48], R5 ;  /* 0x0000480501007387 */ /* 0x0003e40000100800 */
[----:B------:R-:W-:Y:S01]  /*4190*/  IMAD.X R3, R0, 0x1, R5, P0 ;  /* 0x0000000100037824 */ /* 0x000fe200000e0605 */
[----:B------:R-:W-:Y:S02]  /*41a0*/  ISETP.LT.OR P0, PT, R4, 0x1, P3 ;  /* 0x000000010400780c */ /* 0x000fe40001f01670 */
[----:B------:R-:W-:-:S11]  /*41b0*/  IADD3 R0, R243, 0x800, RZ ;  /* 0x00000800f3007810 */ /* 0x000fd60007ffe0ff */
[----:B------:R2:W-:Y:S04]  /*41c0*/  LDGSTS.E.BYPASS.LTC128B.128 [R28+0x8880], [R2.64], !P0 ;  /* 0x08880000021c7fae */ /* 0x0005e8000c101d46 */
[----:B-1----:R-:W1:Y:S01]  /*41d0*/  S2R R5, SR_TID.X ;  /* 0x0000000000057919 */ /* 0x002e620000002100 */
[----:B--2---:R-:W-:-:S05]  /*41e0*/  IADD3 R2, R243, 0x1000, RZ ;  /* 0x00001000f3027810 */ /* 0x004fca0007ffe0ff */
[----:B------:R2:W-:Y:S04]  /*41f0*/  STL [R1+0x8], R2 ;  /* 0x0000080201007387 */ /* 0x0005e80000100800 */
[----:B------:R2:W-:Y:S01]  /*4200*/  STL [R1+0x4], R0 ;  /* 0x0000040001007387 */ /* 0x0005e20000100800 */
[----:B-1----:R-:W-:Y:S01]  /*4210*/  ISETP.GT.AND P0, PT, R5, 0x7f, PT ;  /* 0x0000007f0500780c */ /* 0x002fe20003f04270 */
[----:B------:R-:W-:Y:S01]  /*4220*/  BSSY B0, `(.L_x_1121) ;  /* 0x0000024000007945 */ /* 0x000fe20003800000 */
[----:B------:R-:W-:-:S11]  /*4230*/  ISETP.GT.AND P6, PT, R106, 0x2f, PT ;  /* 0x0000002f6a00780c */ /* 0x000fd60003fc4270 */
[----:B------:R-:W-:Y:S05]  /*4240*/  @P0 BRA `(.L_x_1122) ;  /* 0x0000021000000947 */ /* 0x000fea0003800000 */
[----:B----4-:R-:W-:Y:S05]  /*4250*/  BRA.DIV ~URZ, `(.L_x_1123) ;  /* 0x000105727f007947 */ /* 0x010fea000b800000 */
[----:B------:R1:W3:Y:S04]  /*4260*/  SHFL.IDX PT, R5, R12, 0x1, 0x181f ;  /* 0x00381f000c057f89 */ /* 0x0002e800000e0000 */
[----:B--2---:R1:W2:Y:S02]  /*4270*/  SHFL.IDX PT, R0, R13, 0x1, 0x181f ;  /* 0x00381f000d007f89 */ /* 0x0042a400000e0000 */
.L_x_1227:
[----:B------:R-:W4:Y:S04]  /*4280*/  LDL R2, [R1+0x10c] ;  /* 0x00010c0001027983 */ /* 0x000f280000100800 */
[----:B------:R-:W5:Y:S04]  /*4290*/  LDL R14, [R1+0x40] ;  /* 0x00004000010e7983 */ /* 0x000f680000100800 */
[----:B---3--:R-:W3:Y:S04]  /*42a0*/  LDL R6, [R1+0x108] ;  /* 0x0001080001067983 */ /* 0x008ee80000100800 */
[----:B--2---:R-:W2:Y:S04]  /*42b0*/  LDL R7, [R1+0x5c] ;  /* 0x00005c0001077983 */ /* 0x004ea80000100800 */
[----:B-1----:R-:W2:Y:S04]  /*42c0*/  LDL R13, [R1+0x3c] ;  /* 0x00003c00010d7983 */ /* 0x002ea80000100800 */
[----:B------:R-:W2:Y:S04]  /*42d0*/  LDL R8, [R1+0x18] ;  /* 0x0000180001087983 */ /* 0x000ea80000100800 */
[----:B------:R-:W2:Y:S04]  /*42e0*/  LDL R12, [R1+0x104] ;  /* 0x00010400010c7983 */ /* 0x000ea80000100800 */
[----:B------:R-:W2:Y:S04]  /*42f0*/  LDL R11, [R1+0x44] ;  /* 0x00004400010b7983 */ /* 0x000ea80000100800 */
[----:B------:R-:W2:Y:S04]  /*4300*/  LDL R10, [R1+0x100] ;  /* 0x00010000010a7983 */ /* 0x000ea80000100800 */
[----:B------:R-:W2:Y:S01]  /*4310*/  LDL R9, [R1+0x48] ;  /* 0x0000480001097983 */ /* 0x000ea20000100800 */
[----:B------:R-:W-:-:S02]  /*4320*/  ISETP.LT.OR P1, PT, R4, 0x21, P5 ;  /* 0x000000210400780c */ /* 0x000fc40002f21670 */
[----:B----4-:R-:W-:-:S05]  /*4330*/  IADD3 R2, P0, R0, R2, RZ ;  /* 0x0000000200027210 */ /* 0x010fca0007f1e0ff */
[----:B-----5:R-:W-:Y:S01]  /*4340*/  IMAD.X R3, R5, 0x1, R14, P0 ;  /* 0x0000000105037824 */ /* 0x020fe200000e060e */
[----:B---3--:R-:W-:Y:S02]  /*4350*/  IADD3 R6, P0, R0, R6, RZ ;  /* 0x0000000600067210 */ /* 0x008fe40007f1e0ff */
[----:B--2---:R-:W-:-:S03]  /*4360*/  ISETP.GE.AND P2, PT, R7, c[0x0][0x1d4], PT ;  /* 0x0000750007007a0c */ /* 0x004fc60003f46270 */
[----:B------:R-:W-:Y:S01]  /*4370*/  IMAD.X R7, R5, 0x1, R13, P0 ;  /* 0x0000000105077824 */ /* 0x000fe200000e060d */
[----:B------:R-:W-:-:S04]  /*4380*/  ISETP.LT.OR P0, PT, R4, 0x21, P2 ;  /* 0x000000210400780c */ /* 0x000fc80001701670 */
[----:B------:R-:W-:Y:S01]  /*4390*/  @!PT LDS RZ, [RZ] ;  /* 0x00000000fffff984 */ /* 0x000fe20000000800 */
[----:B------:R-:W-:Y:S01]  /*43a0*/  @!PT LDS RZ, [RZ] ;  /* 0x00000000fffff984 */ /* 0x000fe20000000800 */
[----:B------:R-:W-:Y:S01]  /*43b0*/  @!PT LDS RZ, [RZ] ;  /* 0x00000000fffff984 */ /* 0x000fe20000000800 */
[----:B------:R1:W-:Y:S01]  /*43c0*/  LDGSTS.E.BYPASS.LTC128B.128 [R8+0x5080], [R6.64], !P1 ;  /* 0x0508000006087fae */ /* 0x0003e2000c901d46 */
[C---:B------:R-:W-:Y:S02]  /*43d0*/  ISETP.LT.OR P2, PT, R4.reuse, 0x21, P4 ;  /* 0x000000210400780c */ /* 0x040fe40002741670 */
[----:B------:R-:W-:-:S06]  /*43e0*/  ISETP.LT.OR P1, PT, R4, 0x21, P3 ;  /* 0x000000210400780c */ /* 0x000fcc0001f21670 */
[----:B------:R2:W-:Y:S01]  /*43f0*/  LDGSTS.E.BYPASS.LTC128B.128 [R8+0x6880], [R2.64], !P0 ;  /* 0x0688000002087fae */ /* 0x0005e2000c101d46 */
[----:B-1----:R-:W-:-:S05]  /*4400*/  IADD3 R6, P0, R0, R12, RZ ;  /* 0x0000000c00067210 */ /* 0x002fca0007f1e0ff */
[----:B------:R-:W-:Y:S01]  /*4410*/  IMAD.X R7, R5, 0x1, R11, P0 ;  /* 0x0000000105077824 */ /* 0x000fe200000e060b */
[----:B--2---:R-:W-:-:S04]  /*4420*/  IADD3 R2, P0, R0, R10, RZ ;  /* 0x0000000a00027210 */ /* 0x004fc80007f1e0ff */
[----:B------:R1:W-:Y:S01]  /*4430*/  LDGSTS.E.BYPASS.LTC128B.128 [R8+0x8080], [R6.64], !P2 ;  /* 0x0808000006087fae */ /* 0x0003e2000d101d46 */
[----:B------:R-:W-:-:S05]  /*4440*/  IMAD.X R3, R5, 0x1, R9, P0 ;  /* 0x0000000105037824 */ /* 0x000fca00000e0609 */
[----:B------:R1:W-:Y:S03]  /*4450*/  LDGSTS.E.BYPASS.LTC128B.128 [R8+0x9880], [R2.64], !P1 ;  /* 0x0988000002087fae */ /* 0x0003e6000c901d46 */
.L_x_1122:
[----:B----4-:R-:W-:Y:S05]  /*4460*/  BSYNC B0 ;  /* 0x0000000000007941 */ /* 0x010fea0003800000 */
.L_x_1121:
[----:B-12---:R-:W1:Y:S04]  /*4470*/  S2R R2, SR_TID.X ;  /* 0x0000000000027919 */ /* 0x006e680000002100 */
[----:B------:R-:W0:Y:S01]  /*4480*/  LDGDEPBAR ;  /* 0x00000000000079af */ /* 0x000e220000000000 */
[----:B------:R-:W-:Y:S01]  /*4490*/  WARPSYNC 0xffffffff ;  /* 0xffffffff00007948 */ /* 0x000fe20003800000 */
[C---:B------:R-:W-:Y:S08]  /*44a0*/  HMMA.16816.F32.BF16 R4, R160.reuse, R16, RZ ;  /* 0x00000010a004723c */ /* 0x040ff000000418ff */
[C---:B------:R-:W-:Y:S08]  /*44b0*/  HMMA.16816.F32.BF16 R12, R160.reuse, R22, RZ ;  /* 0x00000016a00c723c */ /* 0x040ff000000418ff */
[----:B------:R-:W-:Y:S01]  /*44c0*/  HMMA.16816.F32.BF16 R8, R160, R18, RZ ;  /* 0x00000012a008723c */ /* 0x000fe200000418ff */
[----:B-1----:R-:W-:-:S04]  /*44d0*/  SHF.R.S32.HI R0, RZ, 0x1f, R2 ;  /* 0x0000001fff007819 */ /* 0x002fc80000011402 */
[----:B------:R-:W-:-:S03]  /*44e0*/  LEA.HI R0, R0, R2, RZ, 0x3 ;  /* 0x0000000200007211 */ /* 0x000fc600078f18ff */
[----:B------:R-:W-:Y:S01]  /*44f0*/  HMMA.16816.F32.BF16 R28, R164, R24, R4 ;  /* 0x00000018a41c723c */ /* 0x000fe20000041804 */
[----:B------:R-:W-:-:S04]  /*4500*/  LOP3.LUT R0, R0, 0xfffffff8, RZ, 0xc0, !PT ;  /* 0xfffffff800007812 */ /* 0x000fc800078ec0ff */
[----:B------:R-:W-:-:S03]  /*4510*/  IADD3 R0, -R0, R2, RZ ;  /* 0x0000000200007210 */ /* 0x000fc60007ffe1ff */
[----:B------:R-:W-:Y:S01]  /*4520*/  HMMA.16816.F32.BF16 R4, R160, R20, RZ ;  /* 0x00000014a004723c */ /* 0x000fe200000418ff */
[----:B------:R-:W2:Y:S01]  /*4530*/  LDL R2, [R1+0x64] ;  /* 0x0000640001027983 */ /* 0x000ea20000100800 */
[----:B------:R-:W-:Y:S02]  /*4540*/  LOP3.LUT P0, RZ, R0, 0x4, RZ, 0xc0, !PT ;  /* 0x0000000400ff7812 */ /* 0x000fe4000780c0ff */
[----:B------:R-:W-:-:S04]  /*4550*/  MOV R0, 0x40 ;  /* 0x0000004000007802 */ /* 0x000fc80000000f00 */
[----:B------:R-:W-:Y:S01]  /*4560*/  SEL R0, R0, 0xffffffc0, !P0 ;  /* 0xffffffc000007807 */ /* 0x000fe20004000000 */
[----:B------:R-:W-:Y:S03]  /*4570*/  HMMA.16816.F32.BF16 R24, R164, R26, R8 ;  /* 0x0000001aa418723c */ /* 0x000fe60000041808 */
[----:B------:R-:W-:-:S05]  /*4580*/  IADD3 R238, R236, R0, RZ ;  /* 0x00000000ecee7210 */ /* 0x000fca0007ffe0ff */
[----:B------:R-:W1:Y:S07]  /*4590*/  LDSM.16.M88.4 R8, [R238+0x800] ;  /* 0x00080000ee08783b */ /* 0x000e6e0000000200 */
[C---:B------:R-:W-:Y:S08]  /*45a0*/  HMMA.16816.F32.BF16 R20, R164.reuse, R32, R4 ;  /* 0x00000020a414723c */ /* 0x040ff00000041804 */
[----:B------:R-:W-:Y:S01]  /*45b0*/  HMMA.16816.F32.BF16 R4, R164, R34, R12 ;  /* 0x00000022a404723c */ /* 0x000fe2000004180c */
[----:B------:R-:W3:Y:S07]  /*45c0*/  LDSM.16.M88.4 R12, [R238] ;  /* 0x00000000ee0c783b */ /* 0x000eee0000000200 */
[----:B------:R-:W-:Y:S01]  /*45d0*/  HMMA.16816.F32.BF16 R16, R160, R40, RZ ;  /* 0x00000028a010723c */ /* 0x000fe200000418ff */
[----:B------:R-:W-:-:S07]  /*45e0*/  IADD3 R237, R243, R0, RZ ;  /* 0x00000000f3ed7210 */ /* 0x000fce0007ffe0ff */
[C---:B-1----:R-:W-:Y:S01]  /*45f0*/  HMMA.16816.F32.BF16 R32, R180.reuse, R8, R20 ;  /* 0x00000008b420723c */ /* 0x042fe20000041814 */
[----:B------:R-:W-:Y:S07]  /*4600*/  LDSM.16.M88.4 R20, [R237] ;  /* 0x00000000ed14783b */ /* 0x000fee0000000200 */
[C---:B---3--:R-:W-:Y:S08]  /*4610*/  HMMA.16816.F32.BF16 R44, R180.reuse, R12, R28 ;  /* 0x0000000cb42c723c */ /* 0x048ff0000004181c */
[C---:B------:R-:W-:Y:S01]  /*4620*/  HMMA.16816.F32.BF16 R36, R180.reuse, R14, R24 ;  /* 0x0000000eb424723c */ /* 0x040fe20000041818 */
[----:B------:R-:W1:Y:S04]  /*4630*/  LDSM.16.M88.4 R12, [R238+0x1000] ;  /* 0x00100000ee0c783b */ /* 0x000e680000000200 */
[----:B------:R-:W-:Y:S03]  /*4640*/  LDSM.16.M88.4 R24, [R237+0x1000] ;  /* 0x00100000ed18783b */ /* 0x000fe60000000200 */
[----:B------:R-:W-:Y:S08]  /*4650*/  HMMA.16816.F32.BF16 R28, R180, R10, R4 ;  /* 0x0000000ab41c723c */ /* 0x000ff00000041804 */
[----:B------:R-:W-:Y:S08]  /*4660*/  HMMA.16816.F32.BF16 R4, R160, R42, RZ ;  /* 0x0000002aa004723c */ /* 0x000ff000000418ff */
[C---:B------:R-:W-:Y:S01]  /*4670*/  HMMA.16816.F32.BF16 R8, R164.reuse, R48, R16 ;  /* 0x00000030a408723c */ /* 0x040fe20000041810 */
[----:B------:R-:W3:Y:S11]  /*4680*/  LDSM.16.M88.4 R16, [R237+0x800] ;  /* 0x00080000ed10783b */ /* 0x000ef60000000200 */
[----:B------:R-:W-:Y:S04]  /*4690*/  @!UPT UIADD3 URZ, URZ, URZ, URZ ;  /* 0x0000003f3f3ff290 */ /* 0x000fe8000fffe03f */
[----:B------:R-:W-:Y:S08]  /*46a0*/  HMMA.16816.F32.BF16 R4, R164, R50, R4 ;  /* 0x00000032a404723c */ /* 0x000ff00000041804 */
[C---:B-1----:R-:W-:Y:S11]  /*46b0*/  HMMA.16816.F32.BF16 R8, R180.reuse, R12, R8 ;  /* 0x0000000cb408723c */ /* 0x042ff60000041808 */
[----:B------:R-:W-:Y:S05]  /*46c0*/  @!UPT UIADD3 URZ, URZ, URZ, URZ ;  /* 0x0000003f3f3ff290 */ /* 0x000fea000fffe03f */
[----:B------:R-:W-:Y:S08]  /*46d0*/  HMMA.16816.F32.BF16 R4, R180, R14, R4 ;  /* 0x0000000eb404723c */ /* 0x000ff00000041804 */
[C---:B---3--:R-:W-:Y:S08]  /*46e0*/  HMMA.16816.F32.BF16 R40, R184.reuse, R16, R32 ;  /* 0x00000010b828723c */ /* 0x048ff00000041820 */
[C---:B------:R-:W-:Y:S01]  /*46f0*/  HMMA.16816.F32.BF16 R32, R184.reuse, R24, R8 ;  /* 0x00000018b820723c */ /* 0x040fe20000041808 */
[----:B------:R-:W1:Y:S07]  /*4700*/  LDSM.16.M88.4 R8, [R236+0x1800] ;  /* 0x00180000ec08783b */ /* 0x000e6e0000000200 */
[C---:B------:R-:W-:Y:S08]  /*4710*/  HMMA.16816.F32.BF16 R12, R184.reuse, R22, R36 ;  /* 0x00000016b80c723c */ /* 0x040ff00000041824 */
[C---:B------:R-:W-:Y:S01]  /*4720*/  HMMA.16816.F32.BF16 R36, R184.reuse, R18, R28 ;  /* 0x00000012b824723c */ /* 0x040fe2000004181c */
[----:B------:R-:W-:Y:S07]  /*4730*/  LDSM.16.M88.4 R28, [R243+0x1800] ;  /* 0x00180000f31c783b */ /* 0x000fee0000000200 */
[C---:B------:R-:W-:Y:S01]  /*4740*/  HMMA.16816.F32.BF16 R44, R184.reuse, R20, R44 ;  /* 0x00000014b82c723c */ /* 0x040fe2000004182c */
[----:B------:R-:W-:Y:S07]  /*4750*/  LDSM.16.M88.4 R20, [R236+0x2800] ;  /* 0x00280000ec14783b */ /* 0x000fee0000000200 */
[----:B------:R-:W-:Y:S01]  /*4760*/  HMMA.16816.F32.BF16 R16, R184, R26, R4 ;  /* 0x0000001ab810723c */ /* 0x000fe20000041804 */
[----:B------:R-:W3:Y:S07]  /*4770*/  LDSM.16.M88.4 R24, [R236+0x2000] ;  /* 0x00200000ec18783b */ /* 0x000eee0000000200 */
[C---:B-1----:R-:W-:Y:S08]  /*4780*/  HMMA.16816.F32.BF16 R12, R188.reuse, R10, R12 ;  /* 0x0000000abc0c723c */ /* 0x042ff0000004180c */
[C---:B------:R-:W-:Y:S01]  /*4790*/  HMMA.16816.F32.BF16 R4, R188.reuse, R8, R44 ;  /* 0x00000008bc04723c */ /* 0x040fe2000004182c */
[----:B------:R-:W1:Y:S07]  /*47a0*/  LDSM.16.M88.4 R8, [R243+0x2000] ;  /* 0x00200000f308783b */ /* 0x000e6e0000000200 */
[C---:B---3--:R-:W-:Y:S08]  /*47b0*/  HMMA.16816.F32.BF16 R48, R188.reuse, R24, R40 ;  /* 0x00000018bc30723c */ /* 0x048ff00000041828 */
[C---:B------:R-:W-:Y:S01]  /*47c0*/  HMMA.16816.F32.BF16 R44, R188.reuse, R26, R36 ;  /* 0x0000001abc2c723c */ /* 0x040fe20000041824 */
[----:B------:R-:W3:Y:S07]  /*47d0*/  LDSM.16.M88.4 R24, [R243+0x2800] ;  /* 0x00280000f318783b */ /* 0x000eee0000000200 */
[C---:B------:R-:W-:Y:S08]  /*47e0*/  HMMA.16816.F32.BF16 R40, R188.reuse, R20, R32 ;  /* 0x00000014bc28723c */ /* 0x040ff00000041820 */
[----:B------:R-:W-:Y:S01]  /*47f0*/  HMMA.16816.F32.BF16 R36, R188, R22, R16 ;  /* 0x00000016bc24723c */ /* 0x000fe20000041810 */
[----:B------:R-:W4:Y:S07]  /*4800*/  LDSM.16.M88.4 R20, [R238+0x1800] ;  /* 0x00180000ee14783b */ /* 0x000f2e0000000200 */
[C---:B------:R-:W-:Y:S08]  /*4810*/  HMMA.16816.F32.BF16 R32, R192.reuse, R28, R4 ;  /* 0x0000001cc020723c */ /* 0x040ff00000041804 */
[C---:B------:R-:W-:Y:S01]  /*4820*/  HMMA.16816.F32.BF16 R16, R192.reuse, R30, R12 ;  /* 0x0000001ec010723c */ /* 0x040fe2000004180c */
[----:B------:R-:W5:Y:S07]  /*4830*/  LDSM.16.M88.4 R28, [R238+0x2000] ;  /* 0x00200000ee1c783b */ /* 0x000f6e0000000200 */
        /* <DEDUP_REMOVED lines=8> */
[----:B------:R-:W4:Y:S07]  /*48c0*/  LDSM.16.M88.4 R20, [R237+0x2000] ;  /* 0x00200000ed14783b */ /* 0x000f2e0000000200 */
[C---:B-----5:R-:W-:Y:S08]  /*48d0*/  HMMA.16816.F32.BF16 R32, R196.reuse, R28, R4 ;  /* 0x0000001cc420723c */ /* 0x060ff00000041804 */
[C---:B------:R-:W-:Y:S01]  /*48e0*/  HMMA.16816.F32.BF16 R16, R196.reuse, R30, R12 ;  /* 0x0000001ec410723c */ /* 0x040fe2000004180c */
[----:B------:R-:W5:Y:S07]  /*48f0*/  LDSM.16.M88.4 R28, [R237+0x2800] ;  /* 0x00280000ed1c783b */ /* 0x000f6e0000000200 */
[C---:B-1----:R-:W-:Y:S08]  /*4900*/  HMMA.16816.F32.BF16 R4, R196.reuse, R8, R48 ;  /* 0x00000008c404723c */ /* 0x042ff00000041830 */
[----:B------:R-:W-:Y:S01]  /*4910*/  HMMA.16816.F32.BF16 R12, R196, R10, R44 ;  /* 0x0000000ac40c723c */ /* 0x000fe2000004182c */
[----:B------:R-:W1:Y:S07]  /*4920*/  LDSM.16.M88.4 R8, [R236+0x3000] ;  /* 0x00300000ec08783b */ /* 0x000e6e0000000200 */
[C---:B---3--:R-:W-:Y:S08]  /*4930*/  HMMA.16816.F32.BF16 R48, R200.reuse, R24, R40 ;  /* 0x00000018c830723c */ /* 0x048ff00000041828 */
[C---:B------:R-:W-:Y:S01]  /*4940*/  HMMA.16816.F32.BF16 R44, R200.reuse, R26, R36 ;  /* 0x0000001ac82c723c */ /* 0x040fe20000041824 */
[----:B------:R-:W3:Y:S07]  /*4950*/  LDSM.16.M88.4 R24, [R236+0x3800] ;  /* 0x00380000ec18783b */ /* 0x000eee0000000200 */
[C---:B----4-:R-:W-:Y:S08]  /*4960*/  HMMA.16816.F32.BF16 R40, R200.reuse, R20, R32 ;  /* 0x00000014c828723c */ /* 0x050ff00000041820 */
[C---:B------:R-:W-:Y:S01]  /*4970*/  HMMA.16816.F32.BF16 R36, R200.reuse, R22, R16 ;  /* 0x00000016c824723c */ /* 0x040fe20000041810 */
[----:B------:R-:W4:Y:S07]  /*4980*/  LDSM.16.M88.4 R20, [R236+0x4000] ;  /* 0x00400000ec14783b */ /* 0x000f2e0000000200 */
[C---:B-----5:R-:W-:Y:S08]  /*4990*/  HMMA.16816.F32.BF16 R32, R200.reuse, R28, R4 ;  /* 0x0000001cc820723c */ /* 0x060ff00000041804 */
[----:B------:R-:W-:Y:S01]  /*49a0*/  HMMA.16816.F32.BF16 R16, R200, R30, R12 ;  /* 0x0000001ec810723c */ /* 0x000fe2000004180c */
[----:B------:R-:W5:Y:S07]  /*49b0*/  LDSM.16.M88.4 R28, [R243+0x3000] ;  /* 0x00300000f31c783b */ /* 0x000f6e0000000200 */
[C---:B-1----:R-:W-:Y:S08]  /*49c0*/  HMMA.16816.F32.BF16 R4, R204.reuse, R8, R48 ;  /* 0x00000008cc04723c */ /* 0x042ff00000041830 */
[C---:B------:R-:W-:Y:S01]  /*49d0*/  HMMA.16816.F32.BF16 R12, R204.reuse, R10, R44 ;  /* 0x0000000acc0c723c */ /* 0x040fe2000004182c */
[----:B------:R-:W1:Y:S07]  /*49e0*/  LDSM.16.M88.4 R8, [R243+0x3800] ;  /* 0x00380000f308783b */ /* 0x000e6e0000000200 */
[C---:B---3--:R-:W-:Y:S08]  /*49f0*/  HMMA.16816.F32.BF16 R48, R204.reuse, R24, R40 ;  /* 0x00000018cc30723c */ /* 0x048ff00000041828 */
[C---:B------:R-:W-:Y:S01]  /*4a00*/  HMMA.16816.F32.BF16 R44, R204.reuse, R26, R36 ;  /* 0x0000001acc2c723c */ /* 0x040fe20000041824 */
[----:B------:R-:W3:Y:S07]  /*4a10*/  LDSM.16.M88.4 R24, [R243+0x4000] ;  /* 0x00400000f318783b */ /* 0x000eee0000000200 */
[C---:B----4-:R-:W-:Y:S08]  /*4a20*/  HMMA.16816.F32.BF16 R40, R204.reuse, R20, R32 ;  /* 0x00000014cc28723c */ /* 0x050ff00000041820 */
[----:B------:R-:W-:Y:S01]  /*4a30*/  HMMA.16816.F32.BF16 R36, R204, R22, R16 ;  /* 0x00000016cc24723c */ /* 0x000fe20000041810 */
[----:B------:R-:W4:Y:S07]  /*4a40*/  LDSM.16.M88.4 R20, [R238+0x3000] ;  /* 0x00300000ee14783b */ /* 0x000f2e0000000200 */
[C---:B-----5:R-:W-:Y:S08]  /*4a50*/  HMMA.16816.F32.BF16 R32, R208.reuse, R28, R4 ;  /* 0x0000001cd020723c */ /* 0x060ff00000041804 */
        /* <DEDUP_REMOVED lines=21> */
[C---:B-----5:R-:W-:Y:S08]  /*4bb0*/  HMMA.16816.F32.BF16 R32, R216.reuse, R28, R4 ;  /* 0x0000001cd820723c */ /* 0x060ff00000041804 */
[----:B------:R-:W-:Y:S01]  /*4bc0*/  HMMA.16816.F32.BF16 R36, R216, R22, R16 ;  /* 0x00000016d824723c */ /* 0x000fe20000041810 */
[----:B------:R-:W4:Y:S04]  /*4bd0*/  LDSM.16.M88.4 R20, [R236+0x5000] ;  /* 0x00500000ec14783b */ /* 0x000f280000000200 */
[----:B------:R-:W5:Y:S03]  /*4be0*/  LDSM.16.M88.4 R16, [R236+0x5800] ;  /* 0x00580000ec10783b */ /* 0x000f660000000200 */
[----:B-1----:R-:W-:Y:S08]  /*4bf0*/  HMMA.16816.F32.BF16 R4, R220, R8, R48 ;  /* 0x00000008dc04723c */ /* 0x002ff00000041830 */
[----:B------:R-:W-:Y:S08]  /*4c00*/  HMMA.16816.F32.BF16 R12, R216, R30, R12 ;  /* 0x0000001ed80c723c */ /* 0x000ff0000004180c */
[----:B------:R-:W-:Y:S08]  /*4c10*/  HMMA.16816.F32.BF16 R8, R220, R10, R44 ;  /* 0x0000000adc08723c */ /* 0x000ff0000004182c */
[----:B---3--:R-:W-:Y:S01]  /*4c20*/  HMMA.16816.F32.BF16 R28, R224, R24, R4 ;  /* 0x00000018e01c723c */ /* 0x008fe20000041804 */
[----:B------:R-:W1:Y:S07]  /*4c30*/  LDSM.16.M88.4 R4, [R243+0x5000] ;  /* 0x00500000f304783b */ /* 0x000e6e0000000200 */
[C---:B----4-:R-:W-:Y:S08]  /*4c40*/  HMMA.16816.F32.BF16 R44, R220.reuse, R20, R40 ;  /* 0x00000014dc2c723c */ /* 0x050ff00000041828 */
[C---:B------:R-:W-:Y:S01]  /*4c50*/  HMMA.16816.F32.BF16 R36, R220.reuse, R22, R36 ;  /* 0x00000016dc24723c */ /* 0x040fe20000041824 */
[----:B------:R-:W3:Y:S07]  /*4c60*/  LDSM.16.M88.4 R20, [R243+0x5800] ;  /* 0x00580000f314783b */ /* 0x000eee0000000200 */
[C---:B-----5:R-:W-:Y:S08]  /*4c70*/  HMMA.16816.F32.BF16 R40, R220.reuse, R16, R32 ;  /* 0x00000010dc28723c */ /* 0x060ff00000041820 */
[----:B------:R-:W-:Y:S01]  /*4c80*/  HMMA.16816.F32.BF16 R32, R220, R18, R12 ;  /* 0x00000012dc20723c */ /* 0x000fe2000004180c */
[----:B------:R-:W-:Y:S07]  /*4c90*/  LDSM.16.M88.4 R16, [R238+0x4800] ;  /* 0x00480000ee10783b */ /* 0x000fee0000000200 */
[C---:B------:R-:W-:Y:S01]  /*4ca0*/  HMMA.16816.F32.BF16 R12, R224.reuse, R26, R8 ;  /* 0x0000001ae00c723c */ /* 0x040fe20000041808 */
[----:B------:R-:W4:Y:S07]  /*4cb0*/  LDSM.16.M88.4 R24, [R238+0x5000] ;  /* 0x00500000ee18783b */ /* 0x000f2e0000000200 */
[C---:B-1----:R-:W-:Y:S08]  /*4cc0*/  HMMA.16816.F32.BF16 R8, R224.reuse, R4, R44 ;  /* 0x00000004e008723c */ /* 0x042ff0000004182c */
[C---:B------:R-:W-:Y:S08]  /*4cd0*/  HMMA.16816.F32.BF16 R4, R224.reuse, R6, R36 ;  /* 0x00000006e004723c */ /* 0x040ff00000041824 */
[C---:B---3--:R-:W-:Y:S08]  /*4ce0*/  HMMA.16816.F32.BF16 R40, R224.reuse, R20, R40 ;  /* 0x00000014e028723c */ /* 0x048ff00000041828 */
[----:B------:R-:W-:Y:S08]  /*4cf0*/  HMMA.16816.F32.BF16 R44, R224, R22, R32 ;  /* 0x00000016e02c723c */ /* 0x000ff00000041820 */
[C---:B----4-:R-:W-:Y:S01]  /*4d00*/  HMMA.16816.F32.BF16 R20, R228.reuse, R26, R4 ;  /* 0x0000001ae414723c */ /* 0x050fe20000041804 */
[----:B------:R-:W1:Y:S07]  /*4d10*/  LDSM.16.M88.4 R4, [R237+0x4800] ;  /* 0x00480000ed04783b */ /* 0x000e6e0000000200 */
[C---:B------:R-:W-:Y:S08]  /*4d20*/  HMMA.16816.F32.BF16 R36, R228.reuse, R16, R28 ;  /* 0x00000010e424723c */ /* 0x040ff0000004181c */
[C---:B------:R-:W-:Y:S01]  /*4d30*/  HMMA.16816.F32.BF16 R16, R228.reuse, R18, R12 ;  /* 0x00000012e410723c */ /* 0x040fe2000004180c */
[----:B------:R-:W3:Y:S07]  /*4d40*/  LDSM.16.M88.4 R12, [R238+0x5800] ;  /* 0x00580000ee0c783b */ /* 0x000eee0000000200 */
[----:B------:R-:W-:Y:S01]  /*4d50*/  HMMA.16816.F32.BF16 R32, R228, R24, R8 ;  /* 0x00000018e420723c */ /* 0x000fe20000041808 */
[----:B------:R-:W4:Y:S07]  /*4d60*/  LDSM.16.M88.4 R8, [R237+0x5000] ;  /* 0x00500000ed08783b */ /* 0x000f2e0000000200 */
[----:B-1----:R-:W-:Y:S08]  /*4d70*/  HMMA.16816.F32.BF16 R36, R232, R4, R36 ;  /* 0x00000004e824723c */ /* 0x002ff00000041824 */
[----:B---3--:R-:W-:Y:S01]  /*4d80*/  HMMA.16816.F32.BF16 R28, R228, R12, R40 ;  /* 0x0000000ce41c723c */ /* 0x008fe20000041828 */
[----:B------:R-:W1:Y:S01]  /*4d90*/  LDSM.16.M88.4 R40, [R237+0x5800] ;  /* 0x00580000ed28783b */ /* 0x000e620000000200 */
[----:B--2---:R-:W-:Y:S01]  /*4da0*/  ISETP.GT.AND P0, PT, R53, R2, PT ;  /* 0x000000023500720c */ /* 0x004fe20003f04270 */
[----:B------:R-:W-:-:S05]  /*4db0*/  DEPBAR.LE SB0, 0x0 ;  /* 0x000080000000791a */ /* 0x000fca0000000000 */
[C---:B------:R-:W-:Y:S08]  /*4dc0*/  HMMA.16816.F32.BF16 R16, R232.reuse, R6, R16 ;  /* 0x00000006e810723c */ /* 0x040ff00000041810 */
[----:B------:R-:W-:Y:S01]  /*4dd0*/  FMUL.FTZ R0, R36, c[0x0][0x320] ;  /* 0x0000c80024007a20 */ /* 0x000fe20000410000 */
[----:B----4-:R-:W-:Y:S03]  /*4de0*/  HMMA.16816.F32.BF16 R4, R232, R8, R32 ;  /* 0x00000008e804723c */ /* 0x010fe60000041820 */
[----:B------:R2:W3:Y:S02]  /*4df0*/  MUFU.TANH R35, R0 ;  /* 0x0000000000237308 */ /* 0x0004e40000002400 */
[----:B--2---:R-:W-:-:S06]  /*4e00*/  FMUL.FTZ R0, R37, c[0x0][0x320] ;  /* 0x0000c80025007a20 */ /* 0x004fcc0000410000 */
[----:B------:R2:W4:Y:S01]  /*4e10*/  MUFU.TANH R33, R0 ;  /* 0x0000000000217308 */ /* 0x0005220000002400 */
[----:B------:R-:W-:Y:S01]  /*4e20*/  HMMA.16816.F32.BF16 R24, R228, R14, R44 ;  /* 0x0000000ee418723c */ /* 0x000fe2000004182c */
[----:B--2---:R-:W-:-:S06]  /*4e30*/  FMUL.FTZ R0, R38, c[0x0][0x320] ;  /* 0x0000c80026007a20 */ /* 0x004fcc0000410000 */
[----:B------:R2:W2:Y:S01]  /*4e40*/  MUFU.TANH R38, R0 ;  /* 0x0000000000267308 */ /* 0x0004a20000002400 */
[----:B-1----:R-:W-:Y:S01]  /*4e50*/  HMMA.16816.F32.BF16 R12, R232, R40, R28 ;  /* 0x00000028e80c723c */ /* 0x002fe2000004181c */
[----:B--2---:R-:W-:-:S06]  /*4e60*/  FMUL.FTZ R0, R39, c[0x0][0x320] ;  /* 0x0000c80027007a20 */ /* 0x004fcc0000410000 */
        /* <DEDUP_REMOVED lines=99> */
.L_x_1228:
[----:B------:R-:W-:Y:S05]  /*54a0*/  BRA.DIV ~URZ, `(.L_x_1127) ;  /* 0x0000f4527f007947 */ /* 0x000fea000b800000 */
[----:B------:R4:W1:Y:S02]  /*54b0*/  SHFL.IDX PT, R0, R6, RZ, 0x181f ;  /* 0x00181fff06007589 */ /* 0x00086400000e0000 */
.L_x_1229:
        /* <DEDUP_REMOVED lines=34> */
.L_x_1129:
[----:B------:R-:W-:Y:S05]  /*56e0*/  BSYNC B0 ;  /* 0x0000000000007941 */ /* 0x000fea0003800000 */
.L_x_1128:
[----:B------:R-:W-:Y:S01]  /*56f0*/  ISETP.GE.AND P0, PT, R7, 0x21, PT ;  /* 0x000000210700780c */ /* 0x000fe20003f06270 */
[----:B------:R-:W-:Y:S06]  /*5700*/  BRA.DIV ~URZ, `(.L_x_1130) ;  /* 0x0000f2527f007947 */ /* 0x000fec000b800000 */
[----:B---3--:R3:W2:Y:S04]  /*5710*/  SHFL.IDX PT, R4, R5, 0x1, 0x181f ;  /* 0x00381f0005047f89 */ /* 0x0086a800000e0000 */
[----:B-1----:R3:W1:Y:S02]  /*5720*/  SHFL.IDX PT, R0, R6, 0x1, 0x181f ;  /* 0x00381f0006007f89 */ /* 0x00266400000e0000 */
.L_x_1230:
        /* <DEDUP_REMOVED lines=33> */
.L_x_1125:
[----:B-1234-:R-:W-:Y:S05]  /*5940*/  BSYNC B1 ;  /* 0x0000000000017941 */ /* 0x01efea0003800000 */
.L_x_1124:
[----:B------:R-:W2:Y:S01]  /*5950*/  LDL R2, [R1+0xa4] ;  /* 0x0000a40001027983 */ /* 0x000ea20000100800 */
[----:B------:R-:W-:-:S03]  /*5960*/  IMAD.MOV.U32 R4, RZ, RZ, c[0x0][0x2c4] ;  /* 0x0000b100ff047624 */ /* 0x000fc600078e00ff */
[----:B------:R-:W2:Y:S04]  /*5970*/  LDL R0, [R1+0xbc] ;  /* 0x0000bc0001007983 */ /* 0x000ea80000100800 */
[----:B------:R-:W3:Y:S04]  /*5980*/  LDL R5, [R1+0xb8] ;  /* 0x0000b80001057983 */ /* 0x000ee80000100800 */
[----:B------:R-:W4:Y:S01]  /*5990*/  LDL R3, [R1+0x9c] ;  /* 0x00009c0001037983 */ /* 0x000f220000100800 */
[----:B------:R-:W-:-:S03]  /*59a0*/  ISETP.NE.AND P0, PT, R4, 0x1, PT ;  /* 0x000000010400780c */ /* 0x000fc60003f05270 */
[----:B------:R-:W0:Y:S01]  /*59b0*/  LDGDEPBAR ;  /* 0x00000000000079af */ /* 0x000e220000000000 */
[----:B--2---:R-:W-:Y:S02]  /*59c0*/  IADD3 R0, R0, R2, RZ ;  /* 0x0000000200007210 */ /* 0x004fe40007ffe0ff */
[----:B---3--:R-:W-:-:S07]  /*59d0*/  IADD3 R6, -R5, R52, RZ ;  /* 0x0000003405067210 */ /* 0x008fce0007ffe1ff */
[----:B------:R-:W-:-:S04]  /*59e0*/  @P0 IMAD.HI.U32 R2, R0, c[0x0][0x2c8], RZ ;  /* 0x0000b20000020a27 */ /* 0x000fc800078e00ff */
[----:B------:R-:W-:Y:S01]  /*59f0*/  IMAD.MOV.U32 R4, RZ, RZ, R0 ;  /* 0x000000ffff047224 */ /* 0x000fe200078e0000 */
[----:B------:R-:W-:Y:S02]  /*5a00*/  IADD3 R0, -R5, 0x1, R52 ;  /* 0x0000000105007810 */ /* 0x000fe40007ffe134 */
[----:B------:R-:W-:-:S03]  /*5a10*/  @P0 SHF.R.U32.HI R4, RZ, c[0x0][0x2cc], R2 ;  /* 0x0000b300ff040a19 */ /* 0x000fc60000011602 */
[----:B----4-:R-:W-:Y:S01]  /*5a20*/  IMAD.IADD R5, R0, 0x1, -R3 ;  /* 0x0000000100057824 */ /* 0x010fe200078e0a03 */
[----:B------:R-:W-:Y:S05]  /*5a30*/  BRA.DIV ~URZ, `(.L_x_1131) ;  /* 0x0000efe27f007947 */ /* 0x000fea000b800000 */
[----:B------:R1:W2:Y:S02]  /*5a40*/  SHFL.IDX PT, R0, R4, RZ, 0x1c1f ;  /* 0x001c1fff04007589 */ /* 0x0002a400000e0000 */
.L_x_1231:
[----:B--2---:R-:W-:-:S05]  /*5a50*/  IMAD.IADD R0, R5, 0x1, R0 ;  /* 0x0000000105007824 */ /* 0x004fca00078e0200 */
[----:B------:R-:W-:-:S04]  /*5a60*/  IMNMX R0, R6, R0, PT ;  /* 0x0000000006007217 */ /* 0x000fc80003800200 */
[C---:B------:R-:W-:Y:S02]  /*5a70*/  ISETP.GT.AND P1, PT, R0.reuse, RZ, PT ;  /* 0x000000ff0000720c */ /* 0x040fe40003f24270 */
[C---:B------:R-:W-:Y:S02]  /*5a80*/  ISETP.GT.AND P0, PT, R0.reuse, 0x1, PT ;  /* 0x000000010000780c */ /* 0x040fe40003f04270 */
        /* <DEDUP_REMOVED lines=11> */
[----:B------:R-:W-:Y:S02]  /*5b40*/  FSEL R18, R18, -INF , P0 ;  /* 0xff80000012127808 */ /* 0x000fe40000000000 */
[C---:B------:R-:W-:Y:S02]  /*5b50*/  ISETP.GT.AND P4, PT, R0.reuse, 0x19, PT ;  /* 0x000000190000780c */ /* 0x040fe40003f84270 */
        /* <DEDUP_REMOVED lines=8> */
[----:B------:R-:W-:Y:S01]  /*5be0*/  FSEL R72, R8, -INF , P0 ;  /* 0xff80000008487808 */ /* 0x000fe20000000000 */
[----:B------:R-:W-:Y:S05]  /*5bf0*/  BRA.DIV ~URZ, `(.L_x_1132) ;  /* 0x0000ee827f007947 */ /* 0x000fea000b800000 */
[----:B------:R-:W2:Y:S02]  /*5c00*/  SHFL.IDX PT, R0, R4, 0x1, 0x1c1f ;  /* 0x003c1f0004007f89 */ /* 0x000ea400000e0000 */
[----:B--2---:R-:W-:-:S05]  /*5c10*/  IMAD.IADD R0, R5, 0x1, R0 ;  /* 0x0000000105007824 */ /* 0x004fca00078e0200 */
[----:B------:R-:W-:-:S04]  /*5c20*/  IMNMX R0, R6, R0, PT ;  /* 0x0000000006007217 */ /* 0x000fc80003800200 */
[C---:B------:R-:W-:Y:S02]  /*5c30*/  ISETP.GT.AND P1, PT, R0.reuse, RZ, PT ;  /* 0x000000ff0000720c */ /* 0x040fe40003f24270 */
[----:B------:R-:W-:Y:S02]  /*5c40*/  ISETP.GT.AND P0, PT, R0, 0x1, PT ;  /* 0x000000010000780c */ /* 0x000fe40003f04270 */
        /* <DEDUP_REMOVED lines=28> */
[----:B------:R-:W-:Y:S02]  /*5e10*/  FSEL R12, R22, -INF , P4 ;  /* 0xff800000160c7808 */ /* 0x000fe40002000000 */
[----:B------:R-:W-:Y:S02]  /*5e20*/  FMNMX.FTZ R0, R20, R0, !PT ;  /* 0x0000000014007209 */ /* 0x000fe40007810000 */
[----:B------:R-:W-:Y:S02]  /*5e30*/  FMNMX.FTZ R2, R13, R2, !PT ;  /* 0x000000020d027209 */ /* 0x000fe40007810000 */
[----:B------:R-:W-:Y:S02]  /*5e40*/  FSEL R71, R26, -INF , P3 ;  /* 0xff8000001a477808 */ /* 0x000fe40001800000 */
        /* <DEDUP_REMOVED lines=10> */
[----:B------:R-:W-:-:S03]  /*5ef0*/  FMNMX.FTZ R2, R69, R2, !PT ;  /* 0x0000000245027209 */ /* 0x000fc60007810000 */
[----:B------:R-:W2:Y:S01]  /*5f00*/  SHFL.BFLY PT, R3, R0, 0x2, 0x1f ;  /* 0x0c401f0000037f89 */ /* 0x000ea200000e0000 */
[----:B------:R-:W-:-:S05]  /*5f10*/  FMNMX.FTZ R2, R68, R2, !PT ;  /* 0x0000000244027209 */ /* 0x000fca0007810000 */
[----:B-1----:R-:W1:Y:S01]  /*5f20*/  SHFL.BFLY PT, R4, R2, 0x2, 0x1f ;  /* 0x0c401f0002047f89 */ /* 0x002e6200000e0000 */
[----:B--2---:R-:W-:Y:S02]  /*5f30*/  FMNMX.FTZ R0, R3, R0, !PT ;  /* 0x0000000003007209 */ /* 0x004fe40007810000 */
[----:B-1----:R-:W-:-:S03]  /*5f40*/  FMNMX.FTZ R4, R2, R4, !PT ;  /* 0x0000000402047209 */ /* 0x002fc60007810000 */
[----:B------:R-:W1:Y:S04]  /*5f50*/  SHFL.BFLY PT, R2, R0, 0x1, 0x1f ;  /* 0x0c201f0000027f89 */ /* 0x000e6800000e0000 */
[----:B------:R2:W3:Y:S01]  /*5f60*/  SHFL.BFLY PT, R3, R4, 0x1, 0x1f ;  /* 0x0c201f0004037f89 */ /* 0x0004e200000e0000 */
[----:B-1----:R-:W-:-:S04]  /*5f70*/  FMNMX.FTZ R133, R0, R2, !PT ;  /* 0x0000000200857209 */ /* 0x002fc80007810000 */
.L_x_1232:
[----:B------:R-:W4:Y:S01]  /*5f80*/  LDL R44, [R1] ;  /* 0x00000000012c7983 */ /* 0x000f220000100800 */
[C---:B------:R-:W-:Y:S01]  /*5f90*/  FMUL.FTZ R2, R133.reuse, c[0x0][0x2d0] ;  /* 0x0000b40085027a20 */ /* 0x040fe20000410000 */
[----:B------:R-:W-:Y:S01]  /*5fa0*/  FSETP.NEU.FTZ.AND P0, PT, R133, -INF , PT ;  /* 0xff8000008500780b */ /* 0x000fe20003f1d000 */
[----:B------:R-:W-:Y:S01]  /*5fb0*/  WARPSYNC 0xffffffff ;  /* 0xffffffff00007948 */ /* 0x000fe20003800000 */
[----:B---3--:R-:W-:Y:S01]  /*5fc0*/  FMNMX.FTZ R132, R3, R4, !PT ;  /* 0x0000000403847209 */ /* 0x008fe20007810000 */
[----:B------:R-:W-:Y:S01]  /*5fd0*/  LDSM.16.MT88.4 R32, [R241] ;  /* 0x00000000f120783b */ /* 0x000fe20000004200 */
[----:B------:R-:W-:-:S02]  /*5fe0*/  FSEL R2, R2, RZ, P0 ;  /* 0x000000ff02027208 */ /* 0x000fc40000000000 */
[C---:B------:R-:W-:Y:S01]  /*5ff0*/  FSETP.NEU.FTZ.AND P0, PT, R132.reuse, -INF , PT ;  /* 0xff8000008400780b */ /* 0x040fe20003f1d000 */
[----:B--2---:R-:W-:Y:S01]  /*6000*/  FMUL.FTZ R4, R132, c[0x0][0x2d0] ;  /* 0x0000b40084047a20 */ /* 0x004fe20000410000 */
[----:B------:R-:W-:Y:S01]  /*6010*/  LDSM.16.MT88.4 R36, [R241+0x800] ;  /* 0x00080000f124783b */ /* 0x000fe20000004200 */
[--C-:B------:R-:W-:Y:S02]  /*6020*/  FFMA.FTZ R0, R11, c[0x0][0x2d0], -R2.reuse ;  /* 0x0000b4000b007a23 */ /* 0x100fe40000010802 */
[--C-:B------:R-:W-:Y:S01]  /*6030*/  FFMA.FTZ R3, R18, c[0x0][0x2d0], -R2.reuse ;  /* 0x0000b40012037a23 */ /* 0x100fe20000010802 */
[----:B------:R-:W-:Y:S01]  /*6040*/  LDSM.16.MT88.4 R40, [R239+0x800] ;  /* 0x00080000ef28783b */ /* 0x000fe20000004200 */
[----:B------:R1:W-:Y:S03]  /*6050*/  MUFU.EX2 R101, R0 ;  /* 0x0000000000657308 */ /* 0x0003e60000000800 */
[----:B------:R-:W-:Y:S04]  /*6060*/  LDSM.16.MT88.4 R24, [R240] ;  /* 0x00000000f018783b */ /* 0x000fe80000004200 */
[----:B------:R-:W-:Y:S01]  /*6070*/  LDSM.16.MT88.4 R60, [R239+0x1800] ;  /* 0x00180000ef3c783b */ /* 0x000fe20000004200 */
[----:B------:R-:W-:Y:S03]  /*6080*/  MUFU.EX2 R127, R3 ;  /* 0x00000003007f7308 */ /* 0x000fe60000000800 */
[----:B------:R-:W-:Y:S04]  /*6090*/  LDSM.16.MT88.4 R48, [R240+0x800] ;  /* 0x00080000f030783b */ /* 0x000fe80000004200 */
[----:B------:R-:W-:Y:S01]  /*60a0*/  LDSM.16.MT88.4 R56, [R241+0x1800] ;  /* 0x00180000f138783b */ /* 0x000fe20000004200 */
[----:B-1----:R-:W-:-:S03]  /*60b0*/  FFMA.FTZ R0, R10, c[0x0][0x2d0], -R2 ;  /* 0x0000b4000a007a23 */ /* 0x002fc60000010802 */
[----:B------:R-:W-:Y:S01]  /*60c0*/  LDSM.16.MT88.4 R64, [R241+0x2000] ;  /* 0x00200000f140783b */ /* 0x000fe20000004200 */
[----:B------:R1:W-:Y:S02]  /*60d0*/  MUFU.EX2 R100, R0 ;  /* 0x0000000000647308 */ /* 0x0003e40000000800 */
[----:B-1----:R-:W-:-:S06]  /*60e0*/  FFMA.FTZ R0, R17, c[0x0][0x2d0], -R2 ;  /* 0x0000b40011007a23 */ /* 0x002fcc0000010802 */
[----:B------:R1:W-:Y:S02]  /*60f0*/  MUFU.EX2 R116, R0 ;  /* 0x0000000000747308 */ /* 0x0003e40000000800 */
[----:B-1----:R-:W-:-:S06]  /*6100*/  FFMA.FTZ R0, R16, c[0x0][0x2d0], -R2 ;  /* 0x0000b40010007a23 */ /* 0x002fcc0000010802 */
[----:B------:R1:W2:Y:S02]  /*6110*/  MUFU.EX2 R111, R0 ;  /* 0x00000000006f7308 */ /* 0x0002a40000000800 */
[----:B-1----:R-:W-:Y:S01]  /*6120*/  FFMA.FTZ R0, R15, c[0x0][0x2d0], -R2 ;  /* 0x0000b4000f007a23 */ /* 0x002fe20000010802 */
[----:B--2---:R-:W-:-:S05]  /*6130*/  F2FP.BF16.PACK_AB R10, R111, R116 ;  /* 0x000000746f0a723e */ /* 0x004fca00000010ff */
[----:B------:R1:W-:Y:S02]  /*6140*/  MUFU.EX2 R117, R0 ;  /* 0x0000000000757308 */ /* 0x0003e40000000800 */
[----:B-1----:R-:W-:Y:S02]  /*6150*/  FFMA.FTZ R0, R19, c[0x0][0x2d0], -R2 ;  /* 0x0000b40013007a23 */ /* 0x002fe40000010802 */
[----:B------:R-:W1:Y:S04]  /*6160*/  LDSM.16.MT88.4 R16, [R239] ;  /* 0x00000000ef10783b */ /* 0x000e680000004200 */
[----:B------:R2:W3:Y:S02]  /*6170*/  MUFU.EX2 R126, R0 ;  /* 0x00000000007e7308 */ /* 0x0004e40000000800 */
[----:B--2---:R-:W-:-:S02]  /*6180*/  FSEL R0, R4, RZ, P0 ;  /* 0x000000ff04007208 */ /* 0x004fc40000000000 */
[----:B---3--:R-:W-:-:S03]  /*6190*/  F2FP.BF16.PACK_AB R4, R126, R117 ;  /* 0x000000757e04723e */ /* 0x008fc600000010ff */
[----:B------:R-:W-:-:S04]  /*61a0*/  FFMA.FTZ R3, R6, c[0x0][0x2d0], -R0 ;  /* 0x0000b40006037a23 */ /* 0x000fc80000010800 */
[----:B------:R2:W-:Y:S02]  /*61b0*/  MUFU.EX2 R109, R3 ;  /* 0x00000003006d7308 */ /* 0x0005e40000000800 */
[----:B--2---:R-:W-:-:S06]  /*61c0*/  FFMA.FTZ R3, R5, c[0x0][0x2d0], -R0 ;  /* 0x0000b40005037a23 */ /* 0x004fcc0000010800 */
[----:B------:R2:W3:Y:S02]  /*61d0*/  MUFU.EX2 R108, R3 ;  /* 0x00000003006c7308 */ /* 0x0004e40000000800 */
[----:B--2---:R-:W-:Y:S01]  /*61e0*/  FFMA.FTZ R3, R9, c[0x0][0x2d0], -R0 ;  /* 0x0000b40009037a23 */ /* 0x004fe20000010800 */
[----:B---3--:R-:W-:-:S05]  /*61f0*/  F2FP.BF16.PACK_AB R9, R108, R109 ;  /* 0x0000006d6c09723e */ /* 0x008fca00000010ff */
[----:B------:R2:W-:Y:S02]  /*6200*/  MUFU.EX2 R110, R3 ;  /* 0x00000003006e7308 */ /* 0x0005e40000000800 */
[----:B--2---:R-:W-:Y:S01]  /*6210*/  FFMA.FTZ R3, R8, c[0x0][0x2d0], -R0 ;  /* 0x0000b40008037a23 */ /* 0x004fe20000010800 */
[----:B------:R-:W-:-:S05]  /*6220*/  F2FP.BF16.PACK_AB R8, R100, R101 ;  /* 0x000000656408723e */ /* 0x000fca00000010ff */
[----:B------:R2:W3:Y:S02]  /*6230*/  MUFU.EX2 R118, R3 ;  /* 0x0000000300767308 */ /* 0x0004e40000000800 */
[----:B--2---:R-:W-:Y:S01]  /*6240*/  FFMA.FTZ R3, R20, c[0x0][0x2d0], -R2 ;  /* 0x0000b40014037a23 */ /* 0x004fe20000010802 */
[----:B---3--:R-:W-:-:S05]  /*6250*/  F2FP.BF16.PACK_AB R11, R118, R110 ;  /* 0x0000006e760b723e */ /* 0x008fca00000010ff */
[----:B------:R2:W3:Y:S02]  /*6260*/  MUFU.EX2 R125, R3 ;  /* 0x00000003007d7308 */ /* 0x0004e40000000800 */
[C---:B-1----:R-:W-:Y:S08]  /*6270*/  HMMA.16816.F32.BF16 R28, R8.reuse, R16, RZ ;  /* 0x00000010081c723c */ /* 0x042ff000000418ff */
[----:B------:R-:W-:Y:S01]  /*6280*/  HMMA.16816.F32.BF16 R20, R8, R18, RZ ;  /* 0x000000120814723c */ /* 0x000fe200000418ff */
[----:B--2---:R-:W-:Y:S01]  /*6290*/  FFMA.FTZ R3, R7, c[0x0][0x2d0], -R0 ;  /* 0x0000b40007037a23 */ /* 0x004fe20000010800 */
[----:B---3--:R-:W-:-:S03]  /*62a0*/  F2FP.BF16.PACK_AB R6, R125, R127 ;  /* 0x0000007f7d06723e */ /* 0x008fc600000010ff */
[----:B------:R1:W-:Y:S03]  /*62b0*/  MUFU.EX2 R119, R3 ;  /* 0x0000000300777308 */ /* 0x0003e60000000800 */
[----:B------:R-:W-:Y:S01]  /*62c0*/  HMMA.16816.F32.BF16 R16, R8, R32, RZ ;  /* 0x000000200810723c */ /* 0x000fe200000418ff */
[----:B-1----:R-:W-:-:S04]  /*62d0*/  FFMA.FTZ R3, R14, c[0x0][0x2d0], -R0 ;  /* 0x0000b4000e037a23 */ /* 0x002fc80000010800 */
[----:B------:R1:W2:Y:S02]  /*62e0*/  MUFU.EX2 R124, R3 ;  /* 0x00000003007c7308 */ /* 0x0002a40000000800 */
[----:B-1----:R-:W-:Y:S01]  /*62f0*/  FFMA.FTZ R3, R13, c[0x0][0x2d0], -R0 ;  /* 0x0000b4000d037a23 */ /* 0x002fe20000010800 */
[----:B--2---:R-:W-:-:S05]  /*6300*/  F2FP.BF16.PACK_AB R5, R124, R119 ;  /* 0x000000777c05723e */ /* 0x004fca00000010ff */
[----:B------:R1:W-:Y:S02]  /*6310*/  MUFU.EX2 R129, R3 ;  /* 0x0000000300817308 */ /* 0x0003e40000000800 */
[----:B-1----:R-:W-:Y:S02]  /*6320*/  FFMA.FTZ R3, R12, c[0x0][0x2d0], -R0 ;  /* 0x0000b4000c037a23 */ /* 0x002fe40000010800 */
[----:B------:R-:W-:Y:S01]  /*6330*/  HMMA.16816.F32.BF16 R12, R8, R34, RZ ;  /* 0x00000022080c723c */ /* 0x000fe200000418ff */
[----:B------:R-:W-:Y:S03]  /*6340*/  LDSM.16.MT88.4 R32, [R239+0x2000] ;  /* 0x00200000ef20783b */ /* 0x000fe60000004200 */
[----:B------:R-:W1:Y:S01]  /*6350*/  MUFU.EX2 R128, R3 ;  /* 0x0000000300807308 */ /* 0x000e620000000800 */
[----:B----4-:R-:W2:Y:S01]  /*6360*/  LDSM.16.MT88.4 R44, [R44] ;  /* 0x000000002c2c783b */ /* 0x010ea20000004200 */
[----:B-1----:R-:W-:-:S07]  /*6370*/  F2FP.BF16.PACK_AB R7, R128, R129 ;  /* 0x000000818007723e */ /* 0x002fce00000010ff */
[C---:B------:R-:W-:Y:S11]  /*6380*/  HMMA.16816.F32.BF16 R148, R4.reuse, R36, R16 ;  /* 0x000000240494723c */ /* 0x040ff60000041810 */
[C---:B------:R-:W-:Y:S01]  /*6390*/  HMMA.16816.F32.BF16 R52, R4.reuse, R38, R12 ;  /* 0x000000260434723c */ /* 0x040fe2000004180c */
[----:B------:R-:W1:Y:S07]  /*63a0*/  LDSM.16.MT88.4 R36, [R242+0x800] ;  /* 0x00080000f224783b */ /* 0x000e6e0000004200 */
[C---:B------:R-:W-:Y:S08]  /*63b0*/  HMMA.16816.F32.BF16 R156, R4.reuse, R40, R28 ;  /* 0x00000028049c723c */ /* 0x040ff0000004181c */
[----:B------:R-:W-:Y:S08]  /*63c0*/  HMMA.16816.F32.BF16 R136, R4, R42, R20 ;  /* 0x0000002a0488723c */ /* 0x000ff00000041814 */
[----:B------:R-:W-:Y:S01]  /*63d0*/  HMMA.16816.F32.BF16 R40, R8, R24, RZ ;  /* 0x000000180828723c */ /* 0x000fe200000418ff */
[----:B------:R-:W-:Y:S01]  /*63e0*/  MOV R155, R52 ;  /* 0x00000034009b7202 */ /* 0x000fe20000000f00 */
[----:B------:R-:W-:Y:S01]  /*63f0*/  IMAD.MOV.U32 R153, RZ, RZ, R54 ;  /* 0x000000ffff997224 */ /* 0x000fe200078e0036 */
[----:B------:R-:W-:-:S02]  /*6400*/  MOV R154, R53 ;  /* 0x00000035009a7202 */ /* 0x000fc40000000f00 */
[----:B------:R-:W-:Y:S02]  /*6410*/  MOV R152, R55 ;  /* 0x0000003700987202 */ /* 0x000fe40000000f00 */
[----:B------:R-:W-:Y:S01]  /*6420*/  LDSM.16.MT88.4 R52, [R242+0x1800] ;  /* 0x00180000f234783b */ /* 0x000fe20000004200 */
[C---:B------:R-:W-:Y:S08]  /*6430*/  HMMA.16816.F32.BF16 R28, R8.reuse, R26, RZ ;  /* 0x0000001a081c723c */ /* 0x040ff000000418ff */
[C---:B--2---:R-:W-:Y:S08]  /*6440*/  HMMA.16816.F32.BF16 R24, R8.reuse, R44, RZ ;  /* 0x0000002c0818723c */ /* 0x044ff000000418ff */
[C---:B------:R-:W-:Y:S01]  /*6450*/  HMMA.16816.F32.BF16 R20, R8.reuse, R46, RZ ;  /* 0x0000002e0814723c */ /* 0x040fe200000418ff */
[----:B------:R-:W2:Y:S07]  /*6460*/  LDSM.16.MT88.4 R44, [R240+0x1800] ;  /* 0x00180000f02c783b */ /* 0x000eae0000004200 */
[C---:B------:R-:W-:Y:S08]  /*6470*/  HMMA.16816.F32.BF16 R16, R8.reuse, R60, RZ ;  /* 0x0000003c0810723c */ /* 0x040ff000000418ff */
[----:B------:R-:W-:Y:S01]  /*6480*/  HMMA.16816.F32.BF16 R12, R8, R62, RZ ;  /* 0x0000003e080c723c */ /* 0x000fe200000418ff */
[----:B------:R-:W3:Y:S07]  /*6490*/  LDSM.16.MT88.4 R60, [R240+0x2000] ;  /* 0x00200000f03c783b */ /* 0x000eee0000004200 */
        /* <DEDUP_REMOVED lines=20> */
[C---:B------:R-:W-:Y:S08]  /*65e0*/  HMMA.16816.F32.BF16 R16, R4.reuse, R32, R16 ;  /* 0x000000200410723c */ /* 0x040ff00000041810 */
[----:B------:R-:W-:Y:S08]  /*65f0*/  HMMA.16816.F32.BF16 R12, R4, R34, R12 ;  /* 0x00000022040c723c */ /* 0x000ff0000004180c */
[C---:B--2---:R-:W-:Y:S08]  /*6600*/  HMMA.16816.F32.BF16 R24, R8.reuse, R44, RZ ;  /* 0x0000002c0818723c */ /* 0x044ff000000418ff */
        /* <DEDUP_REMOVED lines=12> */
[----:B------:R-:W4:Y:S07]  /*66d0*/  LDSM.16.MT88.4 R40, [R239+0x3800] ;  /* 0x00380000ef28783b */ /* 0x000f2e0000004200 */
[C---:B------:R-:W-:Y:S08]  /*66e0*/  HMMA.16816.F32.BF16 R16, R8.reuse, R52, RZ ;  /* 0x000000340810723c */ /* 0x040ff000000418ff */
[----:B------:R-:W-:Y:S01]  /*66f0*/  HMMA.16816.F32.BF16 R12, R8, R54, RZ ;  /* 0x00000036080c723c */ /* 0x000fe200000418ff */
[----:B------:R-:W5:Y:S01]  /*6700*/  LDSM.16.MT88.4 R52, [R240+0x3000] ;  /* 0x00300000f034783b */ /* 0x000f620000004200 */
[----:B------:R-:W-:Y:S01]  /*6710*/  MOV R84, R33 ;  /* 0x0000002100547202 */ /* 0x000fe20000000f00 */
[----:B------:R-:W-:Y:S01]  /*6720*/  IMAD.MOV.U32 R92, RZ, RZ, R35 ;  /* 0x000000ffff5c7224 */ /* 0x000fe200078e0023 */
[----:B------:R-:W-:-:S02]  /*6730*/  MOV R93, R34 ;  /* 0x00000022005d7202 */ /* 0x000fc40000000f00 */
[----:B------:R-:W-:Y:S02]  /*6740*/  MOV R3, R32 ;  /* 0x0000002000037202 */ /* 0x000fe40000000f00 */
[----:B------:R-:W4:Y:S01]  /*6750*/  LDSM.16.MT88.4 R32, [R241+0x3800] ;  /* 0x00380000f120783b */ /* 0x000f220000004200 */
[----:B---3--:R-:W-:Y:S08]  /*6760*/  HMMA.16816.F32.BF16 R64, R4, R60, R24 ;  /* 0x0000003c0440723c */ /* 0x008ff00000041818 */
        /* <DEDUP_REMOVED lines=12> */
[----:B----4-:R-:W-:Y:S01]  /*6830*/  HMMA.16816.F32.BF16 R88, R4, R42, R24 ;  /* 0x0000002a0458723c */ /* 0x010fe20000041818 */
        /* <DEDUP_REMOVED lines=26> */
[----:B------:R-:W-:-:S06]  /*69e0*/  IMAD.MOV.U32 R37, RZ, RZ, R134 ;  /* 0x000000ffff257224 */ /* 0x000fcc00078e0086 */
[----:B------:R-:W-:Y:S01]  /*69f0*/  MOV R39, R130 ;  /* 0x0000008200277202 */ /* 0x000fe20000000f00 */
[----:B------:R-:W-:Y:S01]  /*6a00*/  HMMA.16816.F32.BF16 R20, R8, R54, RZ ;  /* 0x000000360814723c */ /* 0x000fe200000418ff */
[----:B------:R-:W-:-:S06]  /*6a10*/  MOV R38, R131 ;  /* 0x0000008300267202 */ /* 0x000fcc0000000f00 */
[----:B------:R-:W-:Y:S01]  /*6a20*/  IMAD.MOV.U32 R54, RZ, RZ, R48 ;  /* 0x000000ffff367224 */ /* 0x000fe200078e0030 */
[C---:B--2---:R-:W-:Y:S01]  /*6a30*/  HMMA.16816.F32.BF16 R92, R4.reuse, R24, R16 ;  /* 0x00000018045c723c */ /* 0x044fe20000041810 */
[----:B------:R-:W1:Y:S01]  /*6a40*/  LDSM.16.MT88.4 R16, [R239+0x5000] ;  /* 0x00500000ef10783b */ /* 0x000e620000004200 */
[----:B------:R-:W-:Y:S01]  /*6a50*/  MOV R55, R49 ;  /* 0x0000003100377202 */ /* 0x000fe20000000f00 */
[----:B------:R-:W-:Y:S01]  /*6a60*/  IMAD.MOV.U32 R49, RZ, RZ, R35 ;  /* 0x000000ffff317224 */ /* 0x000fe200078e0023 */
[----:B------:R-:W-:Y:S02]  /*6a70*/  MOV R48, R34 ;  /* 0x0000002200307202 */ /* 0x000fe40000000f00 */
[----:B------:R-:W-:Y:S01]  /*6a80*/  MOV R34, R153 ;  /* 0x0000009900227202 */ /* 0x000fe20000000f00 */
[----:B------:R-:W-:Y:S01]  /*6a90*/  FADD.FTZ R25, R117, R3 ;  /* 0x0000000375197221 */ /* 0x000fe20000010000 */
[----:B------:R-:W-:Y:S01]  /*6aa0*/  HMMA.16816.F32.BF16 R112, R4, R26, R12 ;  /* 0x0000001a0470723c */ /* 0x000fe2000004180c */
[----:B------:R-:W-:-:S06]  /*6ab0*/  MOV R35, R152 ;  /* 0x0000009800237202 */ /* 0x000fcc0000000f00 */
[--C-:B------:R-:W-:Y:S01]  /*6ac0*/  FFMA.FTZ R27, R74, c[0x0][0x2d0], -R2.reuse ;  /* 0x0000b4004a1b7a23 */ /* 0x100fe20000010802 */
[----:B---3--:R-:W-:Y:S01]  /*6ad0*/  HMMA.16816.F32.BF16 R12, R8, R28, RZ ;  /* 0x0000001c080c723c */ /* 0x008fe200000418ff */
[----:B------:R-:W-:Y:S01]  /*6ae0*/  FFMA.FTZ R26, R73, c[0x0][0x2d0], -R2 ;  /* 0x0000b400491a7a23 */ /* 0x000fe20000010802 */
[----:B------:R-:W-:Y:S01]  /*6af0*/  MOV R74, R145 ;  /* 0x00000091004a7202 */ /* 0x000fe20000000f00 */
[----:B------:R-:W-:-:S04]  /*6b00*/  IMAD.MOV.U32 R73, RZ, RZ, R146 ;  /* 0x000000ffff497224 */ /* 0x000fc800078e0092 */
[----:B------:R-:W-:Y:S01]  /*6b10*/  FFMA.FTZ R28, R75, c[0x0][0x2d0], -R2 ;  /* 0x0000b4004b1c7a23 */ /* 0x000fe20000010802 */
[----:B------:R-:W-:Y:S01]  /*6b20*/  HMMA.16816.F32.BF16 R104, R4, R50, R20 ;  /* 0x000000320468723c */ /* 0x000fe20000041814 */
[----:B------:R-:W2:Y:S01]  /*6b30*/  LDSM.16.MT88.4 R20, [R241+0x4800] ;  /* 0x00480000f114783b */ /* 0x000ea20000004200 */
[----:B------:R-:W-:Y:S01]  /*6b40*/  FFMA.FTZ R29, R70, c[0x0][0x2d0], -R0 ;  /* 0x0000b400461d7a23 */ /* 0x000fe20000010800 */
[----:B------:R-:W-:-:S04]  /*6b50*/  MOV R75, R144 ;  /* 0x00000090004b7202 */ /* 0x000fc80000000f00 */
[----:B------:R-:W-:Y:S02]  /*6b60*/  MOV R50, R32 ;  /* 0x0000002000327202 */ /* 0x000fe40000000f00 */
[----:B------:R-:W-:Y:S01]  /*6b70*/  MOV R51, R33 ;  /* 0x0000002100337202 */ /* 0x000fe20000000f00 */
[----:B------:R-:W-:Y:S01]  /*6b80*/  IMAD.MOV.U32 R33, RZ, RZ, R154 ;  /* 0x000000ffff217224 */ /* 0x000fe200078e009a */
        /* <DEDUP_REMOVED lines=78> */
[----:B------:R-:W4:Y:S07]  /*7070*/  LDL R9, [R1+0xa0] ;  /* 0x0000a00001097983 */ /* 0x000f2e0000100800 */
[----:B------:R-:W-:Y:S01]  /*7080*/  HMMA.16816.F32.BF16 R12, R4, R10, R12 ;  /* 0x0000000a040c723c */ /* 0x000fe2000004180c */
[----:B------:R-:W4:Y:S04]  /*7090*/  LDL R10, [R1+0x9c] ;  /* 0x00009c00010a7983 */ /* 0x000f280000100800 */
[----:B------:R-:W4:Y:S04]  /*70a0*/  LDL.LU R3, [R1+0x34] ;  /* 0x0000340001037983 */ /* 0x000f280000300800 */
[----:B------:R-:W4:Y:S01]  /*70b0*/  LDL R8, [R1+0x64] ;  /* 0x0000640001087983 */ /* 0x000f220000100800 */
[----:B---3--:R-:W-:Y:S03]  /*70c0*/  HMMA.16816.F32.BF16 R68, R128, R72, R80 ;  /* 0x000000488044723c */ /* 0x008fe60000041850 */
[----:B------:R-:W3:Y:S01]  /*70d0*/  LDSM.16.MT88.4 R80, [R241+0x4000] ;  /* 0x00400000f150783b */ /* 0x000ee20000004200 */
[----:B------:R-:W-:-:S03]  /*70e0*/  MOV R2, c[0x0][0x2c4] ;  /* 0x0000b10000027a02 */ /* 0x000fc60000000f00 */
[----:B------:R-:W-:Y:S01]  /*70f0*/  LDSM.16.MT88.4 R4, [R242+0x5800] ;  /* 0x00580000f204783b */ /* 0x000fe20000004200 */
[C---:B------:R-:W-:Y:S03]  /*7100*/  HMMA.16816.F32.BF16 R72, R128.reuse, R74, R88 ;  /* 0x0000004a8048723c */ /* 0x040fe60000041858 */
[----:B------:R-:W3:Y:S05]  /*7110*/  LDSM.16.MT88.4 R88, [R240+0x4000] ;  /* 0x00400000f058783b */ /* 0x000eea0000004200 */
[C---:B-1----:R-:W-:Y:S08]  /*7120*/  HMMA.16816.F32.BF16 R36, R128.reuse, R40, R36 ;  /* 0x000000288024723c */ /* 0x042ff00000041824 */
[C---:B------:R-:W-:Y:S08]  /*7130*/  HMMA.16816.F32.BF16 R40, R128.reuse, R42, R44 ;  /* 0x0000002a8028723c */ /* 0x040ff0000004182c */
[C---:B--2---:R-:W-:Y:S01]  /*7140*/  HMMA.16816.F32.BF16 R44, R128.reuse, R48, R56 ;  /* 0x00000030802c723c */ /* 0x044fe20000041838 */
[----:B------:R-:W1:Y:S07]  /*7150*/  LDSM.16.MT88.4 R56, [R240+0x2800] ;  /* 0x00280000f038783b */ /* 0x000e6e0000004200 */
[C---:B---3--:R-:W-:Y:S08]  /*7160*/  HMMA.16816.F32.BF16 R76, R128.reuse, R80, R76 ;  /* 0x00000050804c723c */ /* 0x048ff0000004184c */
[C---:B------:R-:W-:Y:S08]  /*7170*/  HMMA.16816.F32.BF16 R84, R128.reuse, R88, R84 ;  /* 0x000000588054723c */ /* 0x040ff00000041854 */
[C---:B------:R-:W-:Y:S01]  /*7180*/  HMMA.16816.F32.BF16 R88, R128.reuse, R90, R104 ;  /* 0x0000005a8058723c */ /* 0x040fe20000041868 */
[----:B------:R-:W2:Y:S07]  /*7190*/  LDSM.16.MT88.4 R104, [R239+0x5800] ;  /* 0x00580000ef68783b */ /* 0x000eae0000004200 */
[----:B------:R-:W-:Y:S01]  /*71a0*/  HMMA.16816.F32.BF16 R80, R128, R82, R96 ;  /* 0x000000528050723c */ /* 0x000fe20000041860 */
[----:B------:R-:W3:Y:S01]  /*71b0*/  LDSM.16.MT88.4 R96, [R242+0x4000] ;  /* 0x00400000f260783b */ /* 0x000ee20000004200 */
[----:B------:R-:W-:-:S06]  /*71c0*/  ISETP.NE.AND P1, PT, R2, 0x1, PT ;  /* 0x000000010200780c */ /* 0x000fcc0003f25270 */
[C---:B------:R-:W-:Y:S08]  /*71d0*/  HMMA.16816.F32.BF16 R48, R128.reuse, R50, R52 ;  /* 0x000000328030723c */ /* 0x040ff00000041834 */
[C---:B-1----:R-:W-:Y:S01]  /*71e0*/  HMMA.16816.F32.BF16 R52, R128.reuse, R56, R64 ;  /* 0x000000388034723c */ /* 0x042fe20000041840 */
[----:B------:R-:W1:Y:S07]  /*71f0*/  LDSM.16.MT88.4 R64, [R242+0x2800] ;  /* 0x00280000f240783b */ /* 0x000e6e0000004200 */
[C---:B--2---:R-:W-:Y:S08]  /*7200*/  HMMA.16816.F32.BF16 R100, R128.reuse, R104, R100 ;  /* 0x000000688064723c */ /* 0x044ff00000041864 */
[C---:B---3--:R-:W-:Y:S08]  /*7210*/  HMMA.16816.F32.BF16 R92, R128.reuse, R96, R92 ;  /* 0x00000060805c723c */ /* 0x048ff0000004185c */
[C---:B------:R-:W-:Y:S01]  /*7220*/  HMMA.16816.F32.BF16 R104, R128.reuse, R106, R120 ;  /* 0x0000006a8068723c */ /* 0x040fe20000041878 */
[----:B------:R-:W2:Y:S07]  /*7230*/  LDSM.16.MT88.4 R120, [R240+0x5800] ;  /* 0x00580000f078783b */ /* 0x000eae0000004200 */
[C---:B------:R-:W-:Y:S01]  /*7240*/  HMMA.16816.F32.BF16 R96, R128.reuse, R98, R112 ;  /* 0x000000628060723c */ /* 0x040fe20000041870 */
[----:B------:R-:W3:Y:S07]  /*7250*/  LDSM.16.MT88.4 R112, [R241+0x5800] ;  /* 0x00580000f170783b */ /* 0x000eee0000004200 */
        /* <DEDUP_REMOVED lines=10> */
[----:B------:R-:W-:-:S04]  /*7300*/  @P1 SHF.R.U32.HI R0, RZ, c[0x0][0x2cc], R2 ;  /* 0x0000b300ff001a19 */ /* 0x000fc80000011602 */
[----:B----4-:R-:W-:-:S05]  /*7310*/  IADD3 R0, R0, R9, -R10 ;  /* 0x0000000900007210 */ /* 0x010fca0007ffe80a */
[----:B------:R-:W-:-:S05]  /*7320*/  IMAD.HI R0, R0, 0x2aaaaaab, RZ ;  /* 0x2aaaaaab00007827 */ /* 0x000fca00078e02ff */
[----:B------:R-:W-:-:S04]  /*7330*/  SHF.R.U32.HI R2, RZ, 0x1f, R0 ;  /* 0x0000001fff027819 */ /* 0x000fc80000011600 */
[----:B------:R-:W-:Y:S02]  /*7340*/  LEA.HI.SX32 R0, R0, R2, 0x1d ;  /* 0x0000000200007211 */ /* 0x000fe400078feaff */
[----:B------:R-:W-:Y:S02]  /*7350*/  IADD3 R3, R3, -0x2, RZ ;  /* 0xfffffffe03037810 */ /* 0x000fe40007ffe0ff */
[----:B------:R-:W-:-:S03]  /*7360*/  IMNMX R0, R8, R0, !PT ;  /* 0x0000000008007217 */ /* 0x000fc60007800200 */
[----:B------:R1:W-:Y:S04]  /*7370*/  STL [R1+0x24], R3 ;  /* 0x0000240301007387 */ /* 0x0003e80000100800 */
[----:B------:R1:W-:Y:S01]  /*7380*/  STL [R1+0x6c], R0 ;  /* 0x00006c0001007387 */ /* 0x0003e20000100800 */
[----:B------:R-:W-:Y:S11]  /*7390*/  ISETP.GE.AND P0, PT, R3, R0, PT ;  /* 0x000000000300720c */ /* 0x000ff60003f06270 */
[----:B------:R-:W-:Y:S02]  /*73a0*/  @!UPT UIADD3 URZ, URZ, URZ, URZ ;  /* 0x0000003f3f3ff290 */ /* 0x000fe4000fffe03f */
[----:B------:R-:W-:Y:S05]  /*73b0*/  @!P0 BRA `(.L_x_1133) ;  /* 0x00003a1000008947 */ /* 0x000fea0003800000 */
[----:B-1----:R-:W-:Y:S02]  /*73c0*/  MOV R0, R3 ;  /* 0x0000000300007202 */ /* 0x002fe40000000f00 */
[----:B------:R-:W-:Y:S02]  /*73d0*/  MOV R135, R132 ;  /* 0x0000008400877202 */ /* 0x000fe40000000f00 */
[----:B------:R-:W-:Y:S01]  /*73e0*/  MOV R134, R133 ;  /* 0x0000008500867202 */ /* 0x000fe20000000f00 */
[----:B------:R1:W-:Y:S04]  /*73f0*/  STL [R1+0x34], R0 ;  /* 0x0000340001007387 */ /* 0x0003e80000100800 */
.L_x_1146:
[----:B------:R-:W2:Y:S01]  /*7400*/  LDL R4, [R1+0x4] ;  /* 0x0000040001047983 */ /* 0x000ea20000100800 */
[----:B------:R-:W-:Y:S04]  /*7410*/  DEPBAR.LE SB0, 0x0 ;  /* 0x000080000000791a */ /* 0x000fe80000000000 */
[----:B------:R-:W3:Y:S01]  /*7420*/  LDL R2, [R1+0x34] ;  /* 0x0000340001027983 */ /* 0x000ee20000100800 */
[----:B------:R-:W-:Y:S01]  /*7430*/  WARPSYNC 0xffffffff ;  /* 0xffffffff00007948 */ /* 0x000fe20003800000 */
[----:B------:R-:W-:Y:S02]  /*7440*/  BSSY B0, `(.L_x_1134) ;  /* 0x0000061000007945 */ /* 0x000fe40003800000 */
[----:B------:R-:W4:Y:S04]  /*7450*/  LDL R3, [R1+0x8] ;  /* 0x0000080001037983 */ /* 0x000f280000100800 */
[----:B-1----:R-:W3:Y:S04]  /*7460*/  LDL R0, [R1+0x64] ;  /* 0x0000640001007983 */ /* 0x002ee80000100800 */
        /* <DEDUP_REMOVED lines=29> */
.L_x_1233:
[----:B------:R-:W-:-:S05]  /*7640*/  BRA.DIV ~URZ, `(.L_x_1137) ;  /* 0x0000d9327f007947 */ /* 0x000fca000b800000 */
[----:B------:R4:W2:Y:S02]  /*7650*/  SHFL.IDX PT, R0, R12, RZ, 0x181f ;  /* 0x00181fff0c007589 */ /* 0x0008a400000e0000 */
.L_x_1234:
        /* <DEDUP_REMOVED lines=27> */
[----:B------:R-:W-:Y:S05]  /*7810*/  IMAD.X R3, R4, 0x1, R21, P0 ;  /* 0x0000000104037824 */ /* 0x000fea00000e0615 */
[----:B------:R3:W-:Y:S02]  /*7820*/  LDGSTS.E.BYPASS.LTC128B.128 [R14+0x7080], [R2.64], !P4 ;  /* 0x07080000020e7fae */ /* 0x0007e4000e101d46 */
[----:B---3--:R-:W-:Y:S02]  /*7830*/  IADD3 R2, P0, R0, R13, RZ ;  /* 0x0000000d00027210 */ /* 0x008fe40007f1e0ff */
[----:B------:R-:W3:Y:S03]  /*7840*/  S2R R13, SR_TID.X ;  /* 0x00000000000d7919 */ /* 0x000ee60000002100 */
[----:B------:R-:W-:Y:S05]  /*7850*/  IMAD.X R3, R4, 0x1, R20, P0 ;  /* 0x0000000104037824 */ /* 0x000fea00000e0614 */
[----:B------:R2:W-:Y:S01]  /*7860*/  LDGSTS.E.BYPASS.LTC128B.128 [R14+0x8880], [R2.64], !P1 ;  /* 0x08880000020e7fae */ /* 0x0005e2000c901d46 */
[----:B---3--:R-:W-:Y:S11]  /*7870*/  ISETP.GT.AND P0, PT, R13, 0x7f, PT ;  /* 0x0000007f0d00780c */ /* 0x008ff60003f04270 */
[----:B------:R-:W-:Y:S02]  /*7880*/  @!UPT UIADD3 URZ, URZ, URZ, URZ ;  /* 0x0000003f3f3ff290 */ /* 0x000fe4000fffe03f */
[----:B------:R-:W-:-:S05]  /*7890*/  @P0 BRA `(.L_x_1135) ;  /* 0x000001b000000947 */ /* 0x000fca0003800000 */
[----:B--2---:R-:W-:-:S05]  /*78a0*/  BRA.DIV ~URZ, `(.L_x_1138) ;  /* 0x0000d7327f007947 */ /* 0x004fca000b800000 */
[----:B------:R2:W3:Y:S04]  /*78b0*/  SHFL.IDX PT, R4, R5, 0x1, 0x181f ;  /* 0x00381f0005047f89 */ /* 0x0004e800000e0000 */
[----:B------:R2:W4:Y:S02]  /*78c0*/  SHFL.IDX PT, R0, R12, 0x1, 0x181f ;  /* 0x00381f000c007f89 */ /* 0x00052400000e0000 */
.L_x_1235:
        /* <DEDUP_REMOVED lines=8> */
[----:B------:R-:W3:Y:S01]  /*7950*/  LDL R12, [R1+0x48] ;  /* 0x00004800010c7983 */ /* 0x000ee20000100800 */
[----:B-----5:R-:W-:Y:S05]  /*7960*/  IADD3 R2, P0, R0, R2, RZ ;  /* 0x0000000200027210 */ /* 0x020fea0007f1e0ff */
[----:B--2---:R-:W-:Y:S05]  /*7970*/  IMAD.X R3, R4, 0x1, R20, P0 ;  /* 0x0000000104037824 */ /* 0x004fea00000e0614 */
[----:B------:R-:W-:Y:S01]  /*7980*/  @!PT LDS RZ, [RZ] ;  /* 0x00000000fffff984 */ /* 0x000fe20000000800 */
[----:B------:R-:W-:Y:S01]  /*7990*/  @!PT LDS RZ, [RZ] ;  /* 0x00000000fffff984 */ /* 0x000fe20000000800 */
[----:B------:R-:W-:Y:S01]  /*79a0*/  @!PT LDS RZ, [RZ] ;  /* 0x00000000fffff984 */ /* 0x000fe20000000800 */
[----:B----4-:R3:W-:Y:S02]  /*79b0*/  LDGSTS.E.BYPASS.LTC128B.128 [R5+0x5080], [R2.64], !P3 ;  /* 0x0508000002057fae */ /* 0x0107e4000d901d46 */
[----:B---3--:R-:W-:Y:S05]  /*79c0*/  IADD3 R2, P0, R0, R15, RZ ;  /* 0x0000000f00027210 */ /* 0x008fea0007f1e0ff */
[----:B------:R-:W-:Y:S01]  /*79d0*/  IMAD.X R3, R4, 0x1, R7, P0 ;  /* 0x0000000104037824 */ /* 0x000fe200000e0607 */
[----:B------:R-:W-:Y:S04]  /*79e0*/  IADD3 R6, P0, R0, R6, RZ ;  /* 0x0000000600067210 */ /* 0x000fe80007f1e0ff */
[----:B------:R2:W-:Y:S01]  /*79f0*/  LDGSTS.E.BYPASS.LTC128B.128 [R5+0x6880], [R2.64], !P2 ;  /* 0x0688000002057fae */ /* 0x0005e2000d101d46 */
[----:B------:R-:W-:Y:S05]  /*7a00*/  IMAD.X R7, R4, 0x1, R14, P0 ;  /* 0x0000000104077824 */ /* 0x000fea00000e060e */
[----:B------:R3:W-:Y:S01]  /*7a10*/  LDGSTS.E.BYPASS.LTC128B.128 [R5+0x8080], [R6.64], !P4 ;  /* 0x0808000006057fae */ /* 0x0007e2000e101d46 */
[----:B--2---:R-:W-:Y:S05]  /*7a20*/  IADD3 R2, P0, R0, R13, RZ ;  /* 0x0000000d00027210 */ /* 0x004fea0007f1e0ff */
[----:B------:R-:W-:Y:S05]  /*7a30*/  IMAD.X R3, R4, 0x1, R12, P0 ;  /* 0x0000000104037824 */ /* 0x000fea00000e060c */
[----:B------:R3:W-:Y:S03]  /*7a40*/  LDGSTS.E.BYPASS.LTC128B.128 [R5+0x9880], [R2.64], !P1 ;  /* 0x0988000002057fae */ /* 0x0007e6000c901d46 */
.L_x_1135:
[----:B--2---:R-:W-:Y:S05]  /*7a50*/  BSYNC B0 ;  /* 0x0000000000007941 */ /* 0x004fea0003800000 */
.L_x_1134:
[----:B------:R-:W0:Y:S01]  /*7a60*/  LDGDEPBAR ;  /* 0x00000000000079af */ /* 0x000e220000000000 */
[----:B------:R-:W-:Y:S01]  /*7a70*/  WARPSYNC 0xffffffff ;  /* 0xffffffff00007948 */ /* 0x000fe20003800000 */
[C---:B-1-3--:R-:W-:Y:S01]  /*7a80*/  HMMA.16816.F32.BF16 R4, R160.reuse, R8, RZ ;  /* 0x00000008a004723c */ /* 0x04afe200000418ff */
        /* <DEDUP_REMOVED lines=164> */
[----:B------:R-:W1:Y:S01]  /*84d0*/  MUFU.TANH R132, R2 ;  /* 0x0000000200847308 */ /* 0x000e620000002400 */
[----:B--2---:R-:W-:Y:S09]  /*84e0*/  FMUL.FTZ R0, R12, c[0x0][0x320] ;  /* 0x0000c8000c007a20 */ /* 0x004ff20000410000 */
[----:B------:R2:W4:Y:S02]  /*84f0*/  MUFU.TANH R133, R0 ;  /* 0x0000000000857308 */ /* 0x0005240000002400 */
        /* <DEDUP_REMOVED lines=31> */
[----:B------:R-:W-:Y:S02]  /*86f0*/  IMAD.MOV.U32 R5, RZ, RZ, RZ ;  /* 0x000000ffff057224 */ /* 0x000fe400078e00ff */
[----:B------:R-:W-:Y:S01]  /*8700*/  IMAD.MOV.U32 R2, RZ, RZ, c[0x0][0x2b8] ;  /* 0x0000ae00ff027624 */ /* 0x000fe200078e00ff */
[----:B------:R-:W4:Y:S04]  /*8710*/  LDL R3, [R1+0x68] ;  /* 0x0000680001037983 */ /* 0x000f280000100800 */
[----:B------:R-:W-:Y:S01]  /*8720*/  ISETP.NE.AND P1, PT, R2, 0x1, PT ;  /* 0x000000010200780c */ /* 0x000fe20003f25270 */
[----:B------:R-:W5:Y:S04]  /*8730*/  LDL.64 R18, [R1+0x80] ;  /* 0x0000800001127983 */ /* 0x000f680000100a00 */
[----:B--2---:R-:W2:Y:S04]  /*8740*/  LDL R16, [R1+0x94] ;  /* 0x0000940001107983 */ /* 0x004ea80000100800 */
[----:B------:R-:W2:Y:S04]  /*8750*/  LDL R6, [R1+0x90] ;  /* 0x0000900001067983 */ /* 0x000ea80000100800 */
[----:B------:R-:W1:Y:S01]  /*8760*/  S2R R7, SR_TID.X ;  /* 0x0000000000077919 */ /* 0x000e620000002100 */
[----:B---3--:R-:W-:Y:S03]  /*8770*/  IMAD R2, R8, 0x30, R9 ;  /* 0x0000003008027824 */ /* 0x008fe600078e0209 */
[----:B------:R-:W3:Y:S02]  /*8780*/  LDL.64 R8, [R1+0x78] ;  /* 0x0000780001087983 */ /* 0x000ee40000100a00 */
[----:B----4-:R-:W-:Y:S05]  /*8790*/  IADD3 R2, R2, -0x30, R3 ;  /* 0xffffffd002027810 */ /* 0x010fea0007ffe003 */
[----:B------:R-:W-:Y:S04]  /*87a0*/  @P1 IMAD.HI.U32 R3, R2, c[0x0][0x2bc], RZ ;  /* 0x0000af0002031a27 */ /* 0x000fe800078e00ff */
[----:B------:R-:W-:Y:S01]  /*87b0*/  IMAD.MOV.U32 R0, RZ, RZ, R2 ;  /* 0x000000ffff007224 */ /* 0x000fe200078e0002 */
[----:B------:R-:W-:Y:S04]  /*87c0*/  @P1 SHF.R.U32.HI R0, RZ, c[0x0][0x2c0], R3 ;  /* 0x0000b000ff001a19 */ /* 0x000fe80000011603 */
[C---:B-----5:R-:W-:Y:S01]  /*87d0*/  @!P6 IADD3 R3, P0, R0.reuse, R18, RZ ;  /* 0x000000120003e210 */ /* 0x060fe20007f1e0ff */
[----:B------:R-:W-:Y:S03]  /*87e0*/  IMAD.MOV R4, RZ, RZ, -R0 ;  /* 0x000000ffff047224 */ /* 0x000fe600078e0a00 */
[----:B--2---:R-:W-:Y:S01]  /*87f0*/  @!P6 LEA.HI.X.SX32 R0, R0, R16, 0x1, P0 ;  /* 0x000000100000e211 */ /* 0x004fe200000f0eff */
[----:B------:R-:W-:Y:S01]  /*8800*/  IMAD R4, R4, c[0x0][0x2b8], R2 ;  /* 0x0000ae0004047a24 */ /* 0x000fe200078e0202 */
[C---:B------:R-:W-:Y:S04]  /*8810*/  @!P6 LEA R2, P0, R3.reuse, c[0x0][0x2a0], 0x2 ;  /* 0x0000a8000302ea11 */ /* 0x040fe800078010ff */
[----:B------:R-:W-:Y:S01]  /*8820*/  @!P6 LEA.HI.X R3, R3, c[0x0][0x2a4], R0, 0x2, P0 ;  /* 0x0000a9000303ea11 */ /* 0x000fe200000f1400 */
[----:B------:R2:W-:Y:S01]  /*8830*/  STL [R1+0x30], R4 ;  /* 0x0000300401007387 */ /* 0x0005e20000100800 */
[----:B------:R-:W-:Y:S03]  /*8840*/  SHF.R.S32.HI R0, RZ, 0x1f, R4 ;  /* 0x0000001fff007819 */ /* 0x000fe60000011404 */
[----:B------:R4:W5:Y:S02]  /*8850*/  @!P6 LDG.E R5, [R2.64] ;  /* 0x000000060205e981 */ /* 0x000964000c1e1900 */
[----:B------:R-:W-:Y:S04]  /*8860*/  IMAD R0, R0, c[0x0][0x1e0], RZ ;  /* 0x0000780000007a24 */ /* 0x000fe800078e02ff */
[C---:B------:R-:W-:Y:S02]  /*8870*/  IMAD R0, R4.reuse, c[0x0][0x1e4], R0 ;  /* 0x0000790004007a24 */ /* 0x040fe400078e0200 */
[----:B----4-:R-:W-:Y:S04]  /*8880*/  IMAD.WIDE.U32 R2, R4, c[0x0][0x1e0], RZ ;  /* 0x0000780004027a25 */ /* 0x010fe800078e00ff */
[----:B------:R-:W-:Y:S01]  /*8890*/  IMAD.IADD R3, R3, 0x1, R0 ;  /* 0x0000000103037824 */ /* 0x000fe200078e0200 */
[----:B-----5:R-:W-:Y:S01]  /*88a0*/  SHF.R.S32.HI R0, RZ, 0x1f, R5 ;  /* 0x0000001fff007819 */ /* 0x020fe20000011405 */
[----:B------:R1:W-:Y:S02]  /*88b0*/  STL [R1+0x2c], R5 ;  /* 0x00002c0501007387 */ /* 0x0003e40000100800 */
[C---:B------:R-:W-:Y:S04]  /*88c0*/  IMAD.WIDE.U32 R2, R5.reuse, c[0x0][0x1f0], R2 ;  /* 0x00007c0005027a25 */ /* 0x040fe800078e0002 */
[----:B--2---:R-:W-:Y:S01]  /*88d0*/  IMAD R4, R0, c[0x0][0x1f0], RZ ;  /* 0x00007c0000047a24 */ /* 0x004fe200078e02ff */
[----:B---3--:R-:W-:Y:S03]  /*88e0*/  IADD3 R0, P0, R8, R2, RZ ;  /* 0x0000000208007210 */ /* 0x008fe60007f1e0ff */
[----:B------:R-:W-:Y:S05]  /*88f0*/  IMAD R4, R5, c[0x0][0x1f4], R4 ;  /* 0x00007d0005047a24 */ /* 0x000fea00078e0204 */
[----:B------:R-:W-:Y:S02]  /*8900*/  IADD3.X R2, R6, R3, R4, P0, !PT ;  /* 0x0000000306027210 */ /* 0x000fe400007fe404 */
[C---:B------:R-:W-:Y:S04]  /*8910*/  LEA R9, P0, R0.reuse, c[0x0][0x1c8], 0x1 ;  /* 0x0000720000097a11 */ /* 0x040fe800078008ff */
[----:B------:R-:W-:Y:S02]  /*8920*/  LEA.HI.X R8, R0, c[0x0][0x1cc], R2, 0x1, P0 ;  /* 0x0000730000087a11 */ /* 0x000fe400000f0c02 */
[----:B-1----:R-:W-:Y:S04]  /*8930*/  SHF.R.S32.HI R5, RZ, 0x1f, R7 ;  /* 0x0000001fff057819 */ /* 0x002fe80000011407 */
[----:B------:R-:W-:Y:S04]  /*8940*/  LEA.HI R5, R5, R7, RZ, 0x3 ;  /* 0x0000000705057211 */ /* 0x000fe800078f18ff */
[----:B------:R-:W-:Y:S04]  /*8950*/  SHF.R.S32.HI R5, RZ, 0x3, R5 ;  /* 0x00000003ff057819 */ /* 0x000fe80000011405 */
[----:B------:R-:W-:Y:S04]  /*8960*/  IADD3 R5, -R5, 0x30, RZ ;  /* 0x0000003005057810 */ /* 0x000fe80007ffe1ff */
[----:B------:R-:W-:Y:S01]  /*8970*/  ISETP.GE.AND P0, PT, R5, 0x1, PT ;  /* 0x000000010500780c */ /* 0x000fe20003f06270 */
[----:B------:R-:W-:-:S10]  /*8980*/  BRA.DIV ~URZ, `(.L_x_1141) ;  /* 0x0000c7127f007947 */ /* 0x000fd4000b800000 */
[----:B------:R1:W2:Y:S02]  /*8990*/  SHFL.IDX PT, R4, R8, RZ, 0x181f ;  /* 0x00181fff08047589 */ /* 0x0002a400000e0000 */
.L_x_1236:
[----:B------:R-:W-:-:S05]  /*89a0*/  BRA.DIV ~URZ, `(.L_x_1142) ;  /* 0x0000c7627f007947 */ /* 0x000fca000b800000 */
[----:B------:R3:W4:Y:S02]  /*89b0*/  SHFL.IDX PT, R0, R9, RZ, 0x181f ;  /* 0x00181fff09007589 */ /* 0x00072400000e0000 */
.L_x_1237:
        /* <DEDUP_REMOVED lines=13> */
[----:B-----5:R-:W-:Y:S02]  /*8a90*/  @P0 ISETP.GE.AND P1, PT, R7, c[0x0][0x1d4], PT ;  /* 0x0000750007000a0c */ /* 0x020fe40003f26270 */
[----:B---3--:R-:W-:Y:S05]  /*8aa0*/  @P0 IADD3 R6, P2, R0, R6, RZ ;  /* 0x0000000600060210 */ /* 0x008fea0007f5e0ff */
[----:B----4-:R-:W-:Y:S06]  /*8ab0*/  @P0 IMAD.X R7, R4, 0x1, R24, P2 ;  /* 0x0000000104070824 */ /* 0x010fec00010e0618 */
[----:B------:R-:W-:Y:S01]  /*8ac0*/  @!PT LDS RZ, [RZ] ;  /* 0x00000000fffff984 */ /* 0x000fe20000000800 */
[----:B------:R-:W-:Y:S01]  /*8ad0*/  @!PT LDS RZ, [RZ] ;  /* 0x00000000fffff984 */ /* 0x000fe20000000800 */
[----:B------:R-:W-:Y:S01]  /*8ae0*/  @!PT LDS RZ, [RZ] ;  /* 0x00000000fffff984 */ /* 0x000fe20000000800 */
[----:B--2---:R2:W-:Y:S01]  /*8af0*/  @P0 LDGSTS.E.BYPASS.LTC128B.128 [R16+0x14080], [R6.64], !P1 ;  /* 0x1408000006100fae */ /* 0x0045e2000c901d46 */
[----:B------:R-:W-:Y:S02]  /*8b00*/  @P0 ISETP.GE.AND P1, PT, R3, c[0x0][0x1d4], PT ;  /* 0x0000750003000a0c */ /* 0x000fe40003f26270 */
[----:B------:R-:W-:Y:S05]  /*8b10*/  @P0 IADD3 R2, P2, R0, R2, RZ ;  /* 0x0000000200020210 */ /* 0x000fea0007f5e0ff */
[----:B------:R-:W-:Y:S06]  /*8b20*/  @P0 IMAD.X R3, R4, 0x1, R23, P2 ;  /* 0x0000000104030824 */ /* 0x000fec00010e0617 */
[----:B------:R3:W-:Y:S01]  /*8b30*/  @P0 LDGSTS.E.BYPASS.LTC128B.128 [R16+0x15880], [R2.64], !P1 ;  /* 0x1588000002100fae */ /* 0x0007e2000c901d46 */
[----:B------:R-:W-:Y:S02]  /*8b40*/  @P0 ISETP.GE.AND P1, PT, R22, c[0x0][0x1d4], PT ;  /* 0x0000750016000a0c */ /* 0x000fe40003f26270 */
[----:B---3--:R-:W-:Y:S05]  /*8b50*/  @P0 IADD3 R2, P2, R0, R21, RZ ;  /* 0x0000001500020210 */ /* 0x008fea0007f5e0ff */
[----:B------:R-:W-:Y:S06]  /*8b60*/  @P0 IMAD.X R3, R4, 0x1, R20, P2 ;  /* 0x0000000104030824 */ /* 0x000fec00010e0614 */
[----:B------:R3:W-:Y:S01]  /*8b70*/  @P0 LDGSTS.E.BYPASS.LTC128B.128 [R16+0x17080], [R2.64], !P1 ;  /* 0x1708000002100fae */ /* 0x0007e2000c901d46 */
[----:B------:R-:W-:Y:S02]  /*8b80*/  @P0 ISETP.GE.AND P1, PT, R19, c[0x0][0x1d4], PT ;  /* 0x0000750013000a0c */ /* 0x000fe40003f26270 */
[----:B---3--:R-:W-:Y:S05]  /*8b90*/  @P0 IADD3 R2, P2, R0, R18, RZ ;  /* 0x0000001200020210 */ /* 0x008fea0007f5e0ff */
[----:B------:R-:W-:Y:S06]  /*8ba0*/  @P0 IMAD.X R3, R4, 0x1, R17, P2 ;  /* 0x0000000104030824 */ /* 0x000fec00010e0611 */
[----:B------:R2:W-:Y:S01]  /*8bb0*/  @P0 LDGSTS.E.BYPASS.LTC128B.128 [R16+0x18880], [R2.64], !P1 ;  /* 0x1888000002100fae */ /* 0x0005e2000c901d46 */
[----:B------:R-:W-:Y:S01]  /*8bc0*/  ISETP.GE.AND P0, PT, R5, 0x21, PT ;  /* 0x000000210500780c */ /* 0x000fe20003f06270 */
[----:B------:R-:W-:-:S06]  /*8bd0*/  BRA.DIV ~URZ, `(.L_x_1143) ;  /* 0x0000c5927f007947 */ /* 0x000fcc000b800000 */
[----:B------:R3:W4:Y:S04]  /*8be0*/  SHFL.IDX PT, R4, R8, 0x1, 0x181f ;  /* 0x00381f0008047f89 */ /* 0x00072800000e0000 */
[----:B------:R3:W1:Y:S02]  /*8bf0*/  SHFL.IDX PT, R0, R9, 0x1, 0x181f ;  /* 0x00381f0009007f89 */ /* 0x00066400000e0000 */
.L_x_1238:
        /* <DEDUP_REMOVED lines=13> */
[----:B--2---:R-:W-:Y:S02]  /*8cd0*/  @P0 ISETP.GE.AND P1, PT, R7, c[0x0][0x1d4], PT ;  /* 0x0000750007000a0c */ /* 0x004fe40003f26270 */
[----:B-----5:R-:W-:Y:S05]  /*8ce0*/  @P0 IADD3 R6, P2, R0, R6, RZ ;  /* 0x0000000600060210 */ /* 0x020fea0007f5e0ff */
[----:B---3--:R-:W-:Y:S06]  /*8cf0*/  @P0 IMAD.X R7, R4, 0x1, R21, P2 ;  /* 0x0000000104070824 */ /* 0x008fec00010e0615 */
[----:B------:R-:W-:Y:S01]  /*8d00*/  @!PT LDS RZ, [RZ] ;  /* 0x00000000fffff984 */ /* 0x000fe20000000800 */
[----:B------:R-:W-:Y:S01]  /*8d10*/  @!PT LDS RZ, [RZ] ;  /* 0x00000000fffff984 */ /* 0x000fe20000000800 */
[----:B------:R-:W-:Y:S01]  /*8d20*/  @!PT LDS RZ, [RZ] ;  /* 0x00000000fffff984 */ /* 0x000fe20000000800 */
[----:B----4-:R1:W-:Y:S01]  /*8d30*/  @P0 LDGSTS.E.BYPASS.LTC128B.128 [R5+0x15080], [R6.64], !P1 ;  /* 0x1508000006050fae */ /* 0x0103e2000c901d46 */
[----:B------:R-:W-:Y:S02]  /*8d40*/  @P0 ISETP.GE.AND P1, PT, R3, c[0x0][0x1d4], PT ;  /* 0x0000750003000a0c */ /* 0x000fe40003f26270 */
[----:B------:R-:W-:Y:S05]  /*8d50*/  @P0 IADD3 R2, P2, R0, R2, RZ ;  /* 0x0000000200020210 */ /* 0x000fea0007f5e0ff */
[----:B------:R-:W-:Y:S06]  /*8d60*/  @P0 IMAD.X R3, R4, 0x1, R20, P2 ;  /* 0x0000000104030824 */ /* 0x000fec00010e0614 */
[----:B------:R2:W-:Y:S01]  /*8d70*/  @P0 LDGSTS.E.BYPASS.LTC128B.128 [R5+0x16880], [R2.64], !P1 ;  /* 0x1688000002050fae */ /* 0x0005e2000c901d46 */
[----:B------:R-:W-:Y:S02]  /*8d80*/  @P0 ISETP.GE.AND P1, PT, R19, c[0x0][0x1d4], PT ;  /* 0x0000750013000a0c */ /* 0x000fe40003f26270 */
[----:B--2---:R-:W-:Y:S05]  /*8d90*/  @P0 IADD3 R2, P2, R0, R18, RZ ;  /* 0x0000001200020210 */ /* 0x004fea0007f5e0ff */
[----:B------:R-:W-:Y:S06]  /*8da0*/  @P0 IMAD.X R3, R4, 0x1, R17, P2 ;  /* 0x0000000104030824 */ /* 0x000fec00010e0611 */
[----:B------:R2:W-:Y:S01]  /*8db0*/  @P0 LDGSTS.E.BYPASS.LTC128B.128 [R5+0x18080], [R2.64], !P1 ;  /* 0x1808000002050fae */ /* 0x0005e2000c901d46 */
[----:B------:R-:W-:Y:S02]  /*8dc0*/  @P0 ISETP.GE.AND P1, PT, R16, c[0x0][0x1d4], PT ;  /* 0x0000750010000a0c */ /* 0x000fe40003f26270 */
[----:B--2---:R-:W-:Y:S05]  /*8dd0*/  @P0 IADD3 R2, P2, R0, R9, RZ ;  /* 0x0000000900020210 */ /* 0x004fea0007f5e0ff */
[----:B------:R-:W-:Y:S06]  /*8de0*/  @P0 IMAD.X R3, R4, 0x1, R8, P2 ;  /* 0x0000000104030824 */ /* 0x000fec00010e0608 */
[----:B------:R1:W-:Y:S02]  /*8df0*/  @P0 LDGSTS.E.BYPASS.LTC128B.128 [R5+0x19880], [R2.64], !P1 ;  /* 0x1988000002050fae */ /* 0x0003e4000c901d46 */
.L_x_1140:
[----:B---34-:R-:W-:Y:S05]  /*8e00*/  BSYNC B0 ;  /* 0x0000000000007941 */ /* 0x018fea0003800000 */
.L_x_1139:
[----:B------:R-:W3:Y:S01]  /*8e10*/  LDL R4, [R1+0xa4] ;  /* 0x0000a40001047983 */ /* 0x000ee20000100800 */
[----:B-1----:R-:W-:Y:S03]  /*8e20*/  IMAD.MOV.U32 R7, RZ, RZ, c[0x0][0x2c4] ;  /* 0x0000b100ff077624 */ /* 0x002fe600078e00ff */
[----:B--2---:R-:W3:Y:S02]  /*8e30*/  LDL R0, [R1+0xbc] ;  /* 0x0000bc0001007983 */ /* 0x004ee40000100800 */
[----:B------:R-:W-:Y:S02]  /*8e40*/  ISETP.NE.AND P0, PT, R7, 0x1, PT ;  /* 0x000000010700780c */ /* 0x000fe40003f05270 */
[----:B------:R-:W2:Y:S04]  /*8e50*/  LDL R6, [R1+0x34] ;  /* 0x0000340001067983 */ /* 0x000ea80000100800 */
[----:B------:R-:W4:Y:S04]  /*8e60*/  LDL R5, [R1+0xb8] ;  /* 0x0000b80001057983 */ /* 0x000f280000100800 */
[----:B------:R-:W5:Y:S04]  /*8e70*/  LDL R3, [R1+0xa0] ;  /* 0x0000a00001037983 */ /* 0x000f680000100800 */
[----:B------:R-:W5:Y:S04]  /*8e80*/  LDL R2, [R1+0x9c] ;  /* 0x00009c0001027983 */ /* 0x000f680000100800 */
[----:B------:R-:W0:Y:S01]  /*8e90*/  LDGDEPBAR ;  /* 0x00000000000079af */ /* 0x000e220000000000 */
[----:B---3--:R-:W-:Y:S04]  /*8ea0*/  IMAD.IADD R4, R0, 0x1, R4 ;  /* 0x0000000100047824 */ /* 0x008fe800078e0204 */
[----:B------:R-:W-:Y:S05]  /*8eb0*/  @P0 IMAD.HI.U32 R0, R4, c[0x0][0x2c8], RZ ;  /* 0x0000b20004000a27 */ /* 0x000fea00078e00ff */
[----:B------:R-:W-:Y:S01]  /*8ec0*/  @P0 SHF.R.U32.HI R4, RZ, c[0x0][0x2cc], R0 ;  /* 0x0000b300ff040a19 */ /* 0x000fe20000011600 */
[----:B--2---:R-:W-:Y:S05]  /*8ed0*/  IMAD R0, R6, -0x30, RZ ;  /* 0xffffffd006007824 */ /* 0x004fea00078e02ff */
[----:B----4-:R-:W-:Y:S04]  /*8ee0*/  IADD3 R0, -R5, 0x1, R0 ;  /* 0x0000000105007810 */ /* 0x010fe80007ffe100 */
[----:B-----5:R-:W-:Y:S01]  /*8ef0*/  IADD3 R5, -R2, R0, R3 ;  /* 0x0000000002057210 */ /* 0x020fe20007ffe103 */
[----:B------:R-:W-:-:S05]  /*8f00*/  BRA.DIV ~URZ, `(.L_x_1144) ;  /* 0x0000c3227f007947 */ /* 0x000fca000b800000 */
[----:B------:R1:W2:Y:S02]  /*8f10*/  SHFL.IDX PT, R0, R4, RZ, 0x1c1f ;  /* 0x001c1fff04007589 */ /* 0x0002a400000e0000 */
.L_x_1239:
[----:B--2---:R-:W-:Y:S05]  /*8f20*/  IMAD.IADD R0, R5, 0x1, R0 ;  /* 0x0000000105007824 */ /* 0x004fea00078e0200 */
[C---:B------:R-:W-:Y:S02]  /*8f30*/  ISETP.GT.AND P1, PT, R0.reuse, RZ, PT ;  /* 0x000000ff0000720c */ /* 0x040fe40003f24270 */
[C---:B------:R-:W-:Y:S02]  /*8f40*/  ISETP.GT.AND P0, PT, R0.reuse, 0x1, PT ;  /* 0x000000010000780c */ /* 0x040fe40003f04270 */
[C---:B------:R-:W-:Y:S02]  /*8f50*/  ISETP.GT.AND P3, PT, R0.reuse, 0x8, PT ;  /* 0x000000080000780c */ /* 0x040fe40003f64270 */
[C---:B------:R-:W-:Y:S02]  /*8f60*/  ISETP.GT.AND P4, PT, R0.reuse, 0x9, PT ;  /* 0x000000090000780c */ /* 0x040fe40003f84270 */
[----:B------:R-:W-:Y:S02]  /*8f70*/  FSEL R6, R175, -INF , P1 ;  /* 0xff800000af067808 */ /* 0x000fe40000800000 */
[----:B------:R-:W-:Y:S02]  /*8f80*/  ISETP.GT.AND P2, PT, R0, 0x10, PT ;  /* 0x000000100000780c */ /* 0x000fe40003f44270 */
[----:B------:R-:W-:Y:S02]  /*8f90*/  FSEL R21, R174, -INF , P0 ;  /* 0xff800000ae157808 */ /* 0x000fe40000000000 */
[C---:B------:R-:W-:Y:S02]  /*8fa0*/  ISETP.GT.AND P1, PT, R0.reuse, 0x11, PT ;  /* 0x000000110000780c */ /* 0x040fe40003f24270 */
[----:B------:R-:W-:Y:S02]  /*8fb0*/  ISETP.GT.AND P0, PT, R0, 0x18, PT ;  /* 0x000000180000780c */ /* 0x000fe40003f04270 */
[----:B------:R-:W-:Y:S02]  /*8fc0*/  FSEL R20, R173, -INF , P3 ;  /* 0xff800000ad147808 */ /* 0x000fe40001800000 */
[----:B------:R-:W-:Y:S02]  /*8fd0*/  FSEL R19, R172, -INF , P4 ;  /* 0xff800000ac137808 */ /* 0x000fe40002000000 */
[C---:B------:R-:W-:Y:S02]  /*8fe0*/  ISETP.GT.AND P4, PT, R0.reuse, 0x19, PT ;  /* 0x000000190000780c */ /* 0x040fe40003f84270 */
[----:B------:R-:W-:Y:S02]  /*8ff0*/  FSEL R18, R133, -INF , P2 ;  /* 0xff80000085127808 */ /* 0x000fe40001000000 */
[----:B------:R-:W-:Y:S02]  /*9000*/  ISETP.GT.AND P3, PT, R0, 0x20, PT ;  /* 0x000000200000780c */ /* 0x000fe40003f64270 */
[----:B------:R-:W-:Y:S02]  /*9010*/  FSEL R17, R132, -INF , P1 ;  /* 0xff80000084117808 */ /* 0x000fe40000800000 */
[----:B------:R-:W-:Y:S02]  /*9020*/  ISETP.GT.AND P2, PT, R0, 0x21, PT ;  /* 0x000000210000780c */ /* 0x000fe40003f44270 */
[----:B------:R-:W-:Y:S02]  /*9030*/  FSEL R16, R12, -INF , P0 ;  /* 0xff8000000c107808 */ /* 0x000fe40000000000 */
[C---:B------:R-:W-:Y:S02]  /*9040*/  ISETP.GT.AND P1, PT, R0.reuse, 0x28, PT ;  /* 0x000000280000780c */ /* 0x040fe40003f24270 */
[----:B------:R-:W-:Y:S02]  /*9050*/  ISETP.GT.AND P0, PT, R0, 0x29, PT ;  /* 0x000000290000780c */ /* 0x000fe40003f04270 */
[----:B------:R-:W-:Y:S02]  /*9060*/  FSEL R15, R15, -INF , P4 ;  /* 0xff8000000f0f7808 */ /* 0x000fe40002000000 */
[----:B------:R-:W-:Y:S02]  /*9070*/  FSEL R14, R14, -INF , P3 ;  /* 0xff8000000e0e7808 */ /* 0x000fe40001800000 */
[----:B------:R-:W-:Y:S02]  /*9080*/  FSEL R13, R13, -INF , P2 ;  /* 0xff8000000d0d7808 */ /* 0x000fe40001000000 */
[----:B------:R-:W-:Y:S02]  /*9090*/  FSEL R12, R10, -INF , P1 ;  /* 0xff8000000a0c7808 */ /* 0x000fe40000800000 */
[----:B------:R-:W-:Y:S01]  /*90a0*/  FSEL R11, R11, -INF , P0 ;  /* 0xff8000000b0b7808 */ /* 0x000fe20000000000 */
[----:B------:R-:W-:-:S05]  /*90b0*/  BRA.DIV ~URZ, `(.L_x_1145) ;  /* 0x0000c1d27f007947 */ /* 0x000fca000b800000 */
[----:B------:R-:W2:Y:S04]  /*90c0*/  LDL.LU R173, [R1+0x28] ;  /* 0x0000280001ad7983 */ /* 0x000ea80000300800 */
[----:B------:R-:W3:Y:S04]  /*90d0*/  LDL.LU R172, [R1+0x24] ;  /* 0x0000240001ac7983 */ /* 0x000ee80000300800 */
[----:B------:R-:W4:Y:S04]  /*90e0*/  LDL.LU R3, [R1+0x20] ;  /* 0x0000200001037983 */ /* 0x000f280000300800 */
[----:B------:R-:W5:Y:S04]  /*90f0*/  LDL.LU R2, [R1+0x1c] ;  /* 0x00001c0001027983 */ /* 0x000f680000300800 */
[----:B------:R-:W1:Y:S02]  /*9100*/  SHFL.IDX PT, R0, R4, 0x1, 0x1c1f ;  /* 0x003c1f0004007f89 */ /* 0x000e6400000e0000 */
[----:B-1----:R-:W-:Y:S05]  /*9110*/  IMAD.IADD R0, R5, 0x1, R0 ;  /* 0x0000000105007824 */ /* 0x002fea00078e0200 */
[C---:B------:R-:W-:Y:S02]  /*9120*/  ISETP.GT.AND P1, PT, R0.reuse, RZ, PT ;  /* 0x000000ff0000720c */ /* 0x040fe40003f24270 */
[C---:B------:R-:W-:Y:S02]  /*9130*/  ISETP.GT.AND P0, PT, R0.reuse, 0x1, PT ;  /* 0x000000010000780c */ /* 0x040fe40003f04270 */
[C---:B------:R-:W-:Y:S02]  /*9140*/  ISETP.GT.AND P3, PT, R0.reuse, 0x8, PT ;  /* 0x000000080000780c */ /* 0x040fe40003f64270 */
[C---:B------:R-:W-:Y:S02]  /*9150*/  ISETP.GT.AND P4, PT, R0.reuse, 0x9, PT ;  /* 0x000000090000780c */ /* 0x040fe40003f84270 */
[C---:B------:R-:W-:Y:S04]  /*9160*/  ISETP.GT.AND P2, PT, R0.reuse, 0x10, PT ;  /* 0x000000100000780c */ /* 0x040fe80003f44270 */
[----:B------:R-:W-:Y:S02]  /*9170*/  FSEL R25, R171, -INF , P2 ;  /* 0xff800000ab197808 */ /* 0x000fe40001000000 */
[C---:B------:R-:W-:Y:S04]  /*9180*/  ISETP.GT.AND P2, PT, R0.reuse, 0x21, PT ;  /* 0x000000210000780c */ /* 0x040fe80003f44270 */
[----:B------:R-:W-:Y:S02]  /*9190*/  FSEL R9, R179, -INF , P2 ;  /* 0xff800000b3097808 */ /* 0x000fe40001000000 */
[----:B--2---:R-:W-:Y:S02]  /*91a0*/  FSEL R5, R173, -INF , P1 ;  /* 0xff800000ad057808 */ /* 0x004fe40000800000 */
[----:B------:R-:W-:Y:S02]  /*91b0*/  ISETP.GT.AND P1, PT, R0, 0x11, PT ;  /* 0x000000110000780c */ /* 0x000fe40003f24270 */
[----:B---3--:R-:W-:Y:S02]  /*91c0*/  FSEL R132, R172, -INF , P0 ;  /* 0xff800000ac847808 */ /* 0x008fe40000000000 */
[C---:B------:R-:W-:Y:S02]  /*91d0*/  ISETP.GT.AND P0, PT, R0.reuse, 0x18, PT ;  /* 0x000000180000780c */ /* 0x040fe40003f04270 */
[----:B----4-:R-:W-:Y:S02]  /*91e0*/  FSEL R27, R3, -INF , P3 ;  /* 0xff800000031b7808 */ /* 0x010fe40001800000 */
[----:B------:R-:W-:Y:S02]  /*91f0*/  ISETP.GT.AND P3, PT, R0, 0x20, PT ;  /* 0x000000200000780c */ /* 0x000fe40003f64270 */
[----:B-----5:R-:W-:Y:S02]  /*9200*/  FSEL R26, R2, -INF , P4 ;  /* 0xff800000021a7808 */ /* 0x020fe40002000000 */
[----:B------:R-:W-:Y:S02]  /*9210*/  ISETP.GT.AND P4, PT, R0, 0x19, PT ;  /* 0x000000190000780c */ /* 0x000fe40003f84270 */
[----:B------:R-:W-:Y:S02]  /*9220*/  FSEL R24, R170, -INF , P1 ;  /* 0xff800000aa187808 */ /* 0x000fe40000800000 */
        /* <DEDUP_REMOVED lines=37> */
[----:B------:R1:W2:Y:S02]  /*9480*/  SHFL.BFLY PT, R0, R4, 0x1, 0x1f ;  /* 0x0c201f0004007f89 */ /* 0x0002a400000e0000 */
.L_x_1240:
        /* <DEDUP_REMOVED lines=23> */
[----:B------:R-:W-:Y:S05]  /*9600*/  FFMA.FTZ R177, R15, c[0x0][0x2d0], -R2 ;  /* 0x0000b4000fb17a23 */ /* 0x000fea0000010802 */
[----:B------:R-:W1:Y:S10]  /*9610*/  MUFU.EX2 R4, R4 ;  /* 0x0000000400047308 */ /* 0x000e740000000800 */
[----:B------:R2:W-:Y:S10]  /*9620*/  MUFU.EX2 R13, R20 ;  /* 0x00000014000d7308 */ /* 0x0005f40000000800 */
[----:B------:R4:W5:Y:S01]  /*9630*/  MUFU.EX2 R12, R19 ;  /* 0x00000013000c7308 */ /* 0x0009620000000800 */
[----:B---3--:R-:W-:Y:S01]  /*9640*/  FFMA.FTZ R2, R0, R168, R11 ;  /* 0x000000a800027223 */ /* 0x008fe2000001000b */
[----:B-1----:R-:W-:Y:S01]  /*9650*/  F2FP.BF16.PACK_AB R168, R4, R11 ;  /* 0x0000000b04a8723e */ /* 0x002fe200000010ff */
[----:B------:R-:W-:Y:S01]  /*9660*/  FMUL.FTZ R16, R0, R144 ;  /* 0x0000009000107220 */ /* 0x000fe20000410000 */
[----:B------:R-:W-:Y:S01]  /*9670*/  MOV R144, R14 ;  /* 0x0000000e00907202 */ /* 0x000fe20000000f00 */
[----:B------:R-:W-:Y:S01]  /*9680*/  FADD.FTZ R6, R4, R2 ;  /* 0x0000000204067221 */ /* 0x000fe20000010000 */
[C---:B------:R-:W-:Y:S01]  /*9690*/  FSEL R2, R3.reuse, RZ, P0 ;  /* 0x000000ff03027208 */ /* 0x040fe20000000000 */
[----:B------:R-:W-:Y:S02]  /*96a0*/  FMUL.FTZ R4, R3, c[0x0][0x2d0] ;  /* 0x0000b40003047a20 */ /* 0x000fe40000410000 */
[----:B------:R-:W-:Y:S01]  /*96b0*/  FMUL.FTZ R17, R0, R145 ;  /* 0x0000009100117220 */ /* 0x000fe20000410000 */
[----:B------:R-:W-:Y:S01]  /*96c0*/  MOV R145, R169 ;  /* 0x000000a900917202 */ /* 0x000fe20000000f00 */
[----:B------:R-:W-:Y:S01]  /*96d0*/  FADD.FTZ R2, -R2, R135 ;  /* 0x0000008702027221 */ /* 0x000fe20000010100 */
[----:B------:R-:W-:Y:S01]  /*96e0*/  FSEL R4, R4, RZ, P0 ;  /* 0x000000ff04047208 */ /* 0x000fe20000000000 */
[----:B--2---:R-:W-:Y:S01]  /*96f0*/  FMUL.FTZ R20, R0, R140 ;  /* 0x0000008c00147220 */ /* 0x004fe20000410000 */
[----:B------:R-:W-:Y:S01]  /*9700*/  MOV R140, R171 ;  /* 0x000000ab008c7202 */ /* 0x000fe20000000f00 */
[----:B------:R-:W-:Y:S02]  /*9710*/  FMUL.FTZ R2, R2, c[0x0][0x2d0] ;  /* 0x0000b40002027a20 */ /* 0x000fe40000410000 */
[--C-:B------:R-:W-:Y:S02]  /*9720*/  FFMA.FTZ R172, R24, c[0x0][0x2d0], -R4.reuse ;  /* 0x0000b40018ac7a23 */ /* 0x100fe40000010804 */
[----:B------:R-:W-:Y:S02]  /*9730*/  FMUL.FTZ R24, R0, R136 ;  /* 0x0000008800187220 */ /* 0x000fe40000410000 */
[----:B------:R-:W2:Y:S01]  /*9740*/  LDL.LU R136, [R1+0x50] ;  /* 0x0000500001887983 */ /* 0x000ea20000300800 */
[--C-:B------:R-:W-:Y:S01]  /*9750*/  FFMA.FTZ R5, R5, c[0x0][0x2d0], -R4.reuse ;  /* 0x0000b40005057a23 */ /* 0x100fe20000010804 */
[----:B------:R-:W1:Y:S01]  /*9760*/  MUFU.EX2 R2, R2 ;  /* 0x0000000200027308 */ /* 0x000e620000000800 */
[--C-:B------:R-:W-:Y:S02]  /*9770*/  FFMA.FTZ R7, R7, c[0x0][0x2d0], -R4.reuse ;  /* 0x0000b40007077a23 */ /* 0x100fe40000010804 */
[--C-:B------:R-:W-:Y:S02]  /*9780*/  FFMA.FTZ R134, R26, c[0x0][0x2d0], -R4.reuse ;  /* 0x0000b4001a867a23 */ /* 0x100fe40000010804 */
[--C-:B------:R-:W-:Y:S02]  /*9790*/  FFMA.FTZ R174, R25, c[0x0][0x2d0], -R4.reuse ;  /* 0x0000b40019ae7a23 */ /* 0x100fe40000010804 */
[--C-:B------:R-:W-:Y:S02]  /*97a0*/  FFMA.FTZ R175, R23, c[0x0][0x2d0], -R4.reuse ;  /* 0x0000b40017af7a23 */ /* 0x100fe40000010804 */
[--C-:B------:R-:W-:Y:S01]  /*97b0*/  FFMA.FTZ R176, R22, c[0x0][0x2d0], -R4.reuse ;  /* 0x0000b40016b07a23 */ /* 0x100fe20000010804 */
[----:B------:R3:W-:Y:S01]  /*97c0*/  MUFU.EX2 R135, R5 ;  /* 0x0000000500877308 */ /* 0x0007e20000000800 */
[--C-:B------:R-:W-:Y:S02]  /*97d0*/  FFMA.FTZ R15, R9, c[0x0][0x2d0], -R4.reuse ;  /* 0x0000b400090f7a23 */ /* 0x100fe40000010804 */
[--C-:B----4-:R-:W-:Y:S02]  /*97e0*/  FFMA.FTZ R19, R8, c[0x0][0x2d0], -R4.reuse ;  /* 0x0000b40008137a23 */ /* 0x110fe40000010804 */
[--C-:B------:R-:W-:Y:S02]  /*97f0*/  FFMA.FTZ R11, R132, c[0x0][0x2d0], -R4.reuse ;  /* 0x0000b400840b7a23 */ /* 0x100fe40000010804 */
[--C-:B------:R-:W-:Y:S01]  /*9800*/  FFMA.FTZ R132, R27, c[0x0][0x2d0], -R4.reuse ;  /* 0x0000b4001b847a23 */ /* 0x100fe20000010804 */
[----:B------:R-:W-:Y:S01]  /*9810*/  MOV R27, R170 ;  /* 0x000000aa001b7202 */ /* 0x000fe20000000f00 */
[----:B------:R-:W-:Y:S01]  /*9820*/  FFMA.FTZ R10, R10, c[0x0][0x2d0], -R4 ;  /* 0x0000b4000a0a7a23 */ /* 0x000fe20000010804 */
[----:B-----5:R-:W-:Y:S01]  /*9830*/  F2FP.BF16.PACK_AB R170, R12, R13 ;  /* 0x0000000d0caa723e */ /* 0x020fe200000010ff */
[----:B------:R-:W-:Y:S01]  /*9840*/  FADD.FTZ R4, R13, R6 ;  /* 0x000000060d047221 */ /* 0x000fe20000010000 */
[----:B------:R-:W-:Y:S01]  /*9850*/  MUFU.EX2 R176, R176 ;  /* 0x000000b000b07308 */ /* 0x000fe20000000800 */
[----:B------:R-:W-:Y:S02]  /*9860*/  FMUL.FTZ R25, R0, R137 ;  /* 0x0000008900197220 */ /* 0x000fe40000410000 */
[C---:B-1----:R-:W-:Y:S02]  /*9870*/  FMUL.FTZ R26, R2.reuse, R138 ;  /* 0x0000008a021a7220 */ /* 0x042fe40000410000 */
[C---:B------:R-:W-:Y:S01]  /*9880*/  FMUL.FTZ R6, R2.reuse, R158 ;  /* 0x0000009e02067220 */ /* 0x040fe20000410000 */
[----:B------:R-:W-:Y:S01]  /*9890*/  MOV R158, R27 ;  /* 0x0000001b009e7202 */ /* 0x000fe20000000f00 */
[----:B------:R-:W-:Y:S02]  /*98a0*/  FMUL.FTZ R27, R2, R139 ;  /* 0x0000008b021b7220 */ /* 0x000fe40000410000 */
[----:B------:R-:W-:Y:S02]  /*98b0*/  FADD.FTZ R173, R12, R4 ;  /* 0x000000040cad7221 */ /* 0x000fe40000010000 */
[C---:B------:R-:W-:Y:S02]  /*98c0*/  FMUL.FTZ R12, R0.reuse, R148 ;  /* 0x00000094000c7220 */ /* 0x040fe40000410000 */
[----:B---3--:R-:W-:Y:S01]  /*98d0*/  FMUL.FTZ R5, R0, R157 ;  /* 0x0000009d00057220 */ /* 0x008fe20000410000 */
[----:B------:R-:W-:Y:S01]  /*98e0*/  MOV R157, R7 ;  /* 0x00000007009d7202 */ /* 0x000fe20000000f00 */
[----:B------:R-:W-:Y:S02]  /*98f0*/  FMUL.FTZ R7, R2, R159 ;  /* 0x0000009f02077220 */ /* 0x000fe40000410000 */
[----:B------:R-:W3:Y:S01]  /*9900*/  LDL R159, [R1] ;  /* 0x00000000019f7983 */ /* 0x000ee20000100800 */
[C---:B------:R-:W-:Y:S02]  /*9910*/  FMUL.FTZ R4, R0.reuse, R156 ;  /* 0x0000009c00047220 */ /* 0x040fe40000410000 */
[----:B------:R-:W-:Y:S01]  /*9920*/  FMUL.FTZ R13, R0, R149 ;  /* 0x00000095000d7220 */ /* 0x000fe20000410000 */
[----:B------:R-:W1:Y:S01]  /*9930*/  MUFU.EX2 R156, R11 ;  /* 0x0000000b009c7308 */ /* 0x000e620000000800 */
[----:B------:R-:W-:Y:S02]  /*9940*/  FMUL.FTZ R14, R2, R150 ;  /* 0x00000096020e7220 */ /* 0x000fe40000410000 */
        /* <DEDUP_REMOVED lines=13> */
[----:B------:R-:W4:Y:S01]  /*9a20*/  MUFU.EX2 R150, R134 ;  /* 0x0000008600967308 */ /* 0x000f220000000800 */
[C---:B------:R-:W-:Y:S02]  /*9a30*/  FMUL.FTZ R40, R0.reuse, R40 ;  /* 0x0000002800287220 */ /* 0x040fe40000410000 */
[----:B------:R-:W-:Y:S01]  /*9a40*/  FMUL.FTZ R41, R0, R41 ;  /* 0x0000002900297220 */ /* 0x000fe20000410000 */
[----:B-1----:R-:W-:Y:S01]  /*9a50*/  F2FP.BF16.PACK_AB R169, R156, R135 ;  /* 0x000000879ca9723e */ /* 0x002fe200000010ff */
        /* <DEDUP_REMOVED lines=57> */
[----:B-1----:R-:W-:Y:S01]  /*9df0*/  MOV R158, R0 ;  /* 0x00000000009e7202 */ /* 0x002fe20000000f00 */
        /* <DEDUP_REMOVED lines=58> */
[----:B--2---:R-:W-:Y:S02]  /*a1a0*/  FFMA.FTZ R148, R2, R136, R135 ;  /* 0x0000008802947223 */ /* 0x004fe40000010087 */
[----:B------:R-:W1:Y:S01]  /*a1b0*/  LDSM.16.MT88.4 R136, [R239] ;  /* 0x00000000ef88783b */ /* 0x000e620000004200 */
[----:B------:R-:W2:Y:S10]  /*a1c0*/  MUFU.EX2 R2, R179 ;  /* 0x000000b300027308 */ /* 0x000eb40000000800 */
[----:B------:R-:W4:Y:S10]  /*a1d0*/  MUFU.EX2 R135, R178 ;  /* 0x000000b200877308 */ /* 0x000f340000000800 */
[----:B------:R-:W-:Y:S01]  /*a1e0*/  MUFU.EX2 R179, R174 ;  /* 0x000000ae00b37308 */ /* 0x000fe20000000800 */
[----:B--2---:R-:W-:Y:S09]  /*a1f0*/  FADD.FTZ R0, R2, R0 ;  /* 0x0000000002007221 */ /* 0x004ff20000010000 */
[----:B------:R-:W2:Y:S01]  /*a200*/  MUFU.EX2 R178, R172 ;  /* 0x000000ac00b27308 */ /* 0x000ea20000000800 */
        /* <DEDUP_REMOVED lines=12> */
[----:B---3--:R1:W3:Y:S03]  /*a2d0*/  LDSM.16.MT88.4 R136, [R159] ;  /* 0x000000009f88783b */ /* 0x0082e60000004200 */
[----:B-1----:R-:W-:Y:S05]  /*a2e0*/  MOV R159, R141 ;  /* 0x0000008d009f7202 */ /* 0x002fea0000000f00 */
[----:B------:R-:W-:Y:S01]  /*a2f0*/  LDSM.16.MT88.4 R140, [R239+0x800] ;  /* 0x00080000ef8c783b */ /* 0x000fe20000004200 */
        /* <DEDUP_REMOVED lines=40> */
[----:B--2---:R-:W-:Y:S03]  /*a580*/  F2FP.BF16.PACK_AB R137, R178, R179 ;  /* 0x000000b3b289723e */ /* 0x004fe600000010ff */
        /* <DEDUP_REMOVED lines=132> */
.L_x_1133:
[----:B------:R-:W2:Y:S04]  /*add0*/  LDL R2, [R1+0x64] ;  /* 0x0000640001027983 */ /* 0x000ea80000100800 */
[----:B-1----:R-:W2:Y:S02]  /*ade0*/  LDL R0, [R1+0x24] ;  /* 0x0000240001007983 */ /* 0x002ea40000100800 */
[----:B--2---:R-:W-:-:S13]  /*adf0*/  ISETP.GE.AND P0, PT, R0, R2, PT ;  /* 0x000000020000720c */ /* 0x004fda0003f06270 */
[----:B------:R-:W-:Y:S05]  /*ae00*/  @!P0 BRA `(.L_x_1147) ;  /* 0x000033a000008947 */ /* 0x000fea0003800000 */
.L_x_1159:
[----:B------:R-:W2:Y:S01]  /*ae10*/  LDL R4, [R1+0x30] ;  /* 0x0000300001047983 */ /* 0x000ea20000100800 */
[----:B------:R-:W-:Y:S04]  /*ae20*/  DEPBAR.LE SB0, 0x0 ;  /* 0x000080000000791a */ /* 0x000fe80000000000 */
[----:B------:R-:W3:Y:S01]  /*ae30*/  LDL R6, [R1+0x98] ;  /* 0x0000980001067983 */ /* 0x000ee20000100800 */
[----:B------:R-:W-:Y:S01]  /*ae40*/  WARPSYNC 0xffffffff ;  /* 0xffffffff00007948 */ /* 0x000fe20003800000 */
[----:B------:R-:W-:Y:S02]  /*ae50*/  MOV R134, R133 ;  /* 0x0000008500867202 */ /* 0x000fe40000000f00 */
        /* <DEDUP_REMOVED lines=26> */
.L_x_1241:
[----:B--2---:R-:W2:Y:S01]  /*b000*/  LDL R5, [R1+0x38] ;  /* 0x0000380001057983 */ /* 0x004ea20000100800 */
[----:B------:R-:W-:Y:S03]  /*b010*/  BSSY B0, `(.L_x_1149) ;  /* 0x000003e000007945 */ /* 0x000fe60003800000 */
[----:B------:R-:W5:Y:S04]  /*b020*/  LDL R4, [R1+0x108] ;  /* 0x0001080001047983 */ /* 0x000f680000100800 */
[----:B----4-:R-:W4:Y:S04]  /*b030*/  LDL R13, [R1+0x18] ;  /* 0x00001800010d7983 */ /* 0x010f280000100800 */
[----:B---3--:R-:W3:Y:S04]  /*b040*/  LDL R135, [R1+0x5c] ;  /* 0x00005c0001877983 */ /* 0x008ee80000100800 */
        /* <DEDUP_REMOVED lines=8> */
[----:B------:R-:W5:Y:S01]  /*b0d0*/  SHFL.IDX PT, R2, R7, RZ, 0x181f ;  /* 0x00181fff07027589 */ /* 0x000f6200000e0000 */
[----:B--2---:R-:W-:Y:S03]  /*b0e0*/  ISETP.GE.AND P4, PT, R5, c[0x0][0x1d4], PT ;  /* 0x0000750005007a0c */ /* 0x004fe60003f86270 */
[----:B------:R-:W2:Y:S01]  /*b0f0*/  LDL R5, [R1+0x3c] ;  /* 0x00003c0001057983 */ /* 0x000ea20000100800 */
[----:B-----5:R-:W-:Y:S02]  /*b100*/  IADD3 R4, P0, R2, R4, RZ ;  /* 0x0000000402047210 */ /* 0x020fe40007f1e0ff */
[----:B---3--:R-:W-:Y:S02]  /*b110*/  ISETP.GE.AND P3, PT, R135, c[0x0][0x1d4], PT ;  /* 0x0000750087007a0c */ /* 0x008fe40003f66270 */
[----:B----4-:R-:W-:Y:S02]  /*b120*/  ISETP.GE.AND P2, PT, R12, c[0x0][0x1d4], PT ;  /* 0x000075000c007a0c */ /* 0x010fe40003f46270 */
[----:B------:R-:W3:Y:S01]  /*b130*/  S2R R12, SR_TID.X ;  /* 0x00000000000c7919 */ /* 0x000ee20000002100 */
[----:B------:R-:W-:Y:S01]  /*b140*/  ISETP.GE.AND P5, PT, R21, c[0x0][0x1d4], PT ;  /* 0x0000750015007a0c */ /* 0x000fe20003fa6270 */
[----:B--2---:R-:W-:Y:S05]  /*b150*/  IMAD.X R5, R0, 0x1, R5, P0 ;  /* 0x0000000100057824 */ /* 0x004fea00000e0605 */
[----:B------:R-:W-:Y:S01]  /*b160*/  @!PT LDS RZ, [RZ] ;  /* 0x00000000fffff984 */ /* 0x000fe20000000800 */
[----:B------:R-:W-:Y:S01]  /*b170*/  @!PT LDS RZ, [RZ] ;  /* 0x00000000fffff984 */ /* 0x000fe20000000800 */
[----:B------:R2:W-:Y:S02]  /*b180*/  LDGSTS.E.BYPASS.LTC128B.128 [R13+0x4080], [R4.64], !P4 ;  /* 0x04080000040d7fae */ /* 0x0005e4000e101d46 */
[----:B--2---:R-:W-:Y:S05]  /*b190*/  IADD3 R4, P0, R2, R23, RZ ;  /* 0x0000001702047210 */ /* 0x004fea0007f1e0ff */
[----:B------:R-:W-:Y:S05]  /*b1a0*/  IMAD.X R5, R0, 0x1, R22, P0 ;  /* 0x0000000100057824 */ /* 0x000fea00000e0616 */
[----:B------:R2:W-:Y:S02]  /*b1b0*/  LDGSTS.E.BYPASS.LTC128B.128 [R13+0x5880], [R4.64], !P3 ;  /* 0x05880000040d7fae */ /* 0x0005e4000d901d46 */
[----:B--2---:R-:W-:Y:S05]  /*b1c0*/  IADD3 R4, P0, R2, R20, RZ ;  /* 0x0000001402047210 */ /* 0x004fea0007f1e0ff */
[----:B------:R-:W-:Y:S01]  /*b1d0*/  IMAD.X R5, R0, 0x1, R15, P0 ;  /* 0x0000000100057824 */ /* 0x000fe200000e060f */
[----:B------:R-:W-:Y:S04]  /*b1e0*/  IADD3 R2, P0, R2, R3, RZ ;  /* 0x0000000302027210 */ /* 0x000fe80007f1e0ff */
[----:B------:R2:W-:Y:S01]  /*b1f0*/  LDGSTS.E.BYPASS.LTC128B.128 [R13+0x7080], [R4.64], !P5 ;  /* 0x07080000040d7fae */ /* 0x0005e2000e901d46 */
[----:B------:R-:W-:Y:S01]  /*b200*/  IMAD.X R3, R0, 0x1, R14, P0 ;  /* 0x0000000100037824 */ /* 0x000fe200000e060e */
[----:B---3--:R-:W-:Y:S04]  /*b210*/  ISETP.GT.AND P0, PT, R12, 0x7f, PT ;  /* 0x0000007f0c00780c */ /* 0x008fe80003f04270 */
[----:B------:R2:W-:Y:S09]  /*b220*/  LDGSTS.E.BYPASS.LTC128B.128 [R13+0x8880], [R2.64], !P2 ;  /* 0x08880000020d7fae */ /* 0x0005f2000d101d46 */
[----:B------:R-:W-:-:S05]  /*b230*/  @P0 BRA `(.L_x_1150) ;  /* 0x000001b000000947 */ /* 0x000fca0003800000 */
[----:B------:R-:W-:-:S05]  /*b240*/  BRA.DIV ~URZ, `(.L_x_1151) ;  /* 0x0000a5527f007947 */ /* 0x000fca000b800000 */
[----:B--2---:R2:W3:Y:S04]  /*b250*/  SHFL.IDX PT, R4, R6, 0x1, 0x181f ;  /* 0x00381f0006047f89 */ /* 0x0044e800000e0000 */
[----:B------:R2:W4:Y:S02]  /*b260*/  SHFL.IDX PT, R0, R7, 0x1, 0x181f ;  /* 0x00381f0007007f89 */ /* 0x00052400000e0000 */
.L_x_1242:
        /* <DEDUP_REMOVED lines=24> */
.L_x_1150:
[----:B------:R-:W-:Y:S05]  /*b3f0*/  BSYNC B0 ;  /* 0x0000000000007941 */ /* 0x000fea0003800000 */
.L_x_1149:
[----:B------:R-:W0:Y:S01]  /*b400*/  LDGDEPBAR ;  /* 0x00000000000079af */ /* 0x000e220000000000 */
[----:B------:R-:W-:Y:S01]  /*b410*/  WARPSYNC 0xffffffff ;  /* 0xffffffff00007948 */ /* 0x000fe20003800000 */
[C---:B-123--:R-:W-:Y:S01]  /*b420*/  HMMA.16816.F32.BF16 R4, R160.reuse, R8, RZ ;  /* 0x00000008a004723c */ /* 0x04efe200000418ff */
        /* <DEDUP_REMOVED lines=203> */
[----:B--2---:R-:W-:Y:S03]  /*c0e0*/  IMAD R2, R8, 0x30, R9 ;  /* 0x0000003008027824 */ /* 0x004fe600078e0209 */
[----:B------:R-:W2:Y:S02]  /*c0f0*/  LDL.64 R8, [R1+0x78] ;  /* 0x0000780001087983 */ /* 0x000ea40000100a00 */
[----:B---3--:R-:W-:Y:S05]  /*c100*/  IADD3 R2, R2, -0x30, R3 ;  /* 0xffffffd002027810 */ /* 0x008fea0007ffe003 */
        /* <DEDUP_REMOVED lines=33> */
.L_x_1243:
[----:B------:R-:W-:-:S05]  /*c320*/  BRA.DIV ~URZ, `(.L_x_1155) ;  /* 0x000095a27f007947 */ /* 0x000fca000b800000 */
[----:B------:R3:W4:Y:S02]  /*c330*/  SHFL.IDX PT, R0, R9, RZ, 0x181f ;  /* 0x00181fff09007589 */ /* 0x00072400000e0000 */
.L_x_1244:
        /* <DEDUP_REMOVED lines=28> */
.L_x_1245:
        /* <DEDUP_REMOVED lines=10> */
[----:B-----5:R-:W-:Y:S05]  /*c5a0*/  @P0 IMAD.X R3, R4, 0x1, R21, P1 ;  /* 0x0000000104030824 */ /* 0x020fea00008e0615 */
[----:B------:R-:W-:Y:S01]  /*c5b0*/  @!PT LDS RZ, [RZ] ;  /* 0x00000000fffff984 */ /* 0x000fe20000000800 */
[----:B------:R-:W-:Y:S01]  /*c5c0*/  @!PT LDS RZ, [RZ] ;  /* 0x00000000fffff984 */ /* 0x000fe20000000800 */
[----:B------:R-:W-:Y:S01]  /*c5d0*/  @!PT LDS RZ, [RZ] ;  /* 0x00000000fffff984 */ /* 0x000fe20000000800 */
[----:B---3--:R4:W-:Y:S02]  /*c5e0*/  @P0 LDGSTS.E.BYPASS.LTC128B.128 [R5+0x15080], [R2.64], !P4 ;  /* 0x1508000002050fae */ /* 0x0089e4000e101d46 */
[----:B----4-:R-:W-:Y:S05]  /*c5f0*/  @P0 IADD3 R2, P1, R0, R20, RZ ;  /* 0x0000001400020210 */ /* 0x010fea0007f3e0ff */
[----:B------:R-:W-:Y:S01]  /*c600*/  @P0 IMAD.X R3, R4, 0x1, R7, P1 ;  /* 0x0000000104030824 */ /* 0x000fe200008e0607 */
[----:B------:R-:W-:Y:S04]  /*c610*/  @P0 IADD3 R6, P1, R0, R6, RZ ;  /* 0x0000000600060210 */ /* 0x000fe80007f3e0ff */
[----:B------:R1:W-:Y:S01]  /*c620*/  @P0 LDGSTS.E.BYPASS.LTC128B.128 [R5+0x16880], [R2.64], !P3 ;  /* 0x1688000002050fae */ /* 0x0003e2000d901d46 */
[----:B------:R-:W-:Y:S05]  /*c630*/  @P0 IMAD.X R7, R4, 0x1, R19, P1 ;  /* 0x0000000104070824 */ /* 0x000fea00008e0613 */
[----:B------:R2:W-:Y:S01]  /*c640*/  @P0 LDGSTS.E.BYPASS.LTC128B.128 [R5+0x18080], [R6.64], !P5 ;  /* 0x1808000006050fae */ /* 0x0005e2000e901d46 */
[----:B-1----:R-:W-:Y:S05]  /*c650*/  @P0 IADD3 R2, P1, R0, R9, RZ ;  /* 0x0000000900020210 */ /* 0x002fea0007f3e0ff */
[----:B------:R-:W-:Y:S05]  /*c660*/  @P0 IMAD.X R3, R4, 0x1, R8, P1 ;  /* 0x0000000104030824 */ /* 0x000fea00008e0608 */
[----:B------:R2:W-:Y:S03]  /*c670*/  @P0 LDGSTS.E.BYPASS.LTC128B.128 [R5+0x19880], [R2.64], !P2 ;  /* 0x1988000002050fae */ /* 0x0005e6000d101d46 */
.L_x_1153:
[----:B--234-:R-:W-:Y:S05]  /*c680*/  BSYNC B0 ;  /* 0x0000000000007941 */ /* 0x01cfea0003800000 */
.L_x_1152:
        /* <DEDUP_REMOVED lines=29> */
.L_x_1246:
[----:B-12---:R-:W-:Y:S01]  /*c860*/  FMNMX.FTZ R4, R4, R0, !PT ;  /* 0x0000000004047209 */ /* 0x006fe20007810000 */
[----:B------:R-:W-:-:S05]  /*c870*/  BRA.DIV ~URZ, `(.L_x_1158) ;  /* 0x000091b27f007947 */ /* 0x000fca000b800000 */
[----:B------:R-:W1:Y:S02]  /*c880*/  SHFL.BFLY PT, R0, R4, 0x1, 0x1f ;  /* 0x0c201f0004007f89 */ /* 0x000e6400000e0000 */
[----:B-1----:R-:W-:Y:S02]  /*c890*/  FMNMX.FTZ R133, R4, R0, !PT ;  /* 0x0000000004857209 */ /* 0x002fe40007810000 */
[----:B------:R-:W1:Y:S02]  /*c8a0*/  SHFL.BFLY PT, R0, R5, 0x2, 0x1f ;  /* 0x0c401f0005007f89 */ /* 0x000e6400000e0000 */
[----:B-1----:R-:W-:Y:S05]  /*c8b0*/  FMNMX.FTZ R4, R5, R0, !PT ;  /* 0x0000000005047209 */ /* 0x002fea0007810000 */
[----:B------:R1:W2:Y:S02]  /*c8c0*/  SHFL.BFLY PT, R0, R4, 0x1, 0x1f ;  /* 0x0c201f0004007f89 */ /* 0x0002a400000e0000 */
.L_x_1247:
        /* <DEDUP_REMOVED lines=398> */
.L_x_1147:
[----:B------:R-:W-:Y:S05]  /*e1b0*/  BRA.DIV ~URZ, `(.L_x_1160) ;  /* 0x000079427f007947 */ /* 0x000fea000b800000 */
[----:B------:R-:W2:Y:S04]  /*e1c0*/  LDL R2, [R1+0x54] ;  /* 0x0000540001027983 */ /* 0x000ea80000100800 */
[----:B--2---:R1:W2:Y:S02]  /*e1d0*/  SHFL.BFLY PT, R0, R2, 0x2, 0x1f ;  /* 0x0c401f0002007f89 */ /* 0x0042a400000e0000 */
.L_x_1248:
[----:B-1----:R-:W3:Y:S02]  /*e1e0*/  LDL.LU R2, [R1+0x54] ;  /* 0x0000540001027983 */ /* 0x002ee40000300800 */
[----:B--23--:R-:W-:Y:S01]  /*e1f0*/  FADD.FTZ R5, R0, R2 ;  /* 0x0000000200057221 */ /* 0x00cfe20000010000 */
[----:B------:R-:W-:Y:S05]  /*e200*/  BRA.DIV ~URZ, `(.L_x_1161) ;  /* 0x000079427f007947 */ /* 0x000fea000b800000 */
[----:B------:R-:W2:Y:S04]  /*e210*/  LDL.LU R2, [R1+0x50] ;  /* 0x0000500001027983 */ /* 0x000ea80000300800 */
[----:B--2---:R-:W1:Y:S02]  /*e220*/  SHFL.BFLY PT, R0, R2, 0x2, 0x1f ;  /* 0x0c401f0002007f89 */ /* 0x004e6400000e0000 */
[----:B-1----:R-:W-:-:S02]  /*e230*/  FADD.FTZ R4, R0, R2 ;  /* 0x0000000200047221 */ /* 0x002fc40000010000 */
[----:B------:R-:W1:Y:S04]  /*e240*/  SHFL.BFLY PT, R0, R5, 0x1, 0x1f ;  /* 0x0c201f0005007f89 */ /* 0x000e6800000e0000 */
[----:B------:R2:W3:Y:S01]  /*e250*/  SHFL.BFLY PT, R3, R4, 0x1, 0x1f ;  /* 0x0c201f0004037f89 */ /* 0x0004e200000e0000 */
[----:B-1----:R-:W-:-:S05]  /*e260*/  FADD.FTZ R5, R5, R0 ;  /* 0x0000000005057221 */ /* 0x002fca0000010000 */
.L_x_1249:
        /* <DEDUP_REMOVED lines=148> */
.L_x_1120:
        /* <DEDUP_REMOVED lines=19> */
.L_x_1163:
[----:B-1----:R-:W-:Y:S05]  /*ece0*/  BSYNC B0 ;  /* 0x0000000000007941 */ /* 0x002fea0003800000 */
.L_x_1162:
        /* <DEDUP_REMOVED lines=166> */
.L_x_1166:
        /* <DEDUP_REMOVED lines=12> */
[----:B-----5:R-:W-:-:S07]  /*f810*/  SHF.R.S32.HI R11, RZ, 0x1f, R0 ;  /* 0x0000001fff0b7819 */ /* 0x020fce0000011400 */
[----:B------:R-:W1:Y:S08]  /*f820*/  LDC.64 R12, c[0x0][R15+0x168] ;  /* 0x00005a000f0c7b82 */ /* 0x000e700000000a00 */
[----:B------:R-:W1:Y:S01]  /*f830*/  LDC.64 R16, c[0x0][R15+0x178] ;  /* 0x00005e000f107b82 */ /* 0x000e620000000a00 */
[----:B--2---:R-:W-:Y:S02]  /*f840*/  SEL R8, R6, RZ, !P0 ;  /* 0x000000ff06087207 */ /* 0x004fe40004000000 */
[----:B---3--:R-:W-:-:S02]  /*f850*/  LOP3.LUT R10, R3, 0xffff, RZ, 0xc0, !PT ;  /* 0x0000ffff030a7812 */ /* 0x008fc400078ec0ff */
[----:B----4-:R-:W-:Y:S01]  /*f860*/  SEL R3, R2, RZ, !P0 ;  /* 0x000000ff02037207 */ /* 0x010fe20004000000 */
[----:B-1----:R-:W-:Y:S02]  /*f870*/  IMAD R2, R5, R8, RZ ;  /* 0x0000000805027224 */ /* 0x002fe400078e02ff */
[----:B------:R-:W-:Y:S02]  /*f880*/  IMAD R6, R13, R10, RZ ;  /* 0x0000000a0d067224 */ /* 0x000fe400078e02ff */
[C---:B------:R-:W-:Y:S02]  /*f890*/  IMAD R7, R4.reuse, R3, R2 ;  /* 0x0000000304077224 */ /* 0x040fe400078e0202 */
[----:B------:R-:W-:-:S04]  /*f8a0*/  IMAD.WIDE.U32 R2, R4, R8, RZ ;  /* 0x0000000804027225 */ /* 0x000fc800078e00ff */
[----:B------:R-:W-:-:S04]  /*f8b0*/  IMAD.WIDE.U32 R4, R12, R10, RZ ;  /* 0x0000000a0c047225 */ /* 0x000fc800078e00ff */
[----:B------:R-:W-:Y:S01]  /*f8c0*/  IMAD.IADD R7, R3, 0x1, R7 ;  /* 0x0000000103077824 */ /* 0x000fe200078e0207 */
[----:B------:R-:W-:Y:S01]  /*f8d0*/  IADD3 R12, P1, P0, R2, R4, R0 ;  /* 0x00000004020c7210 */ /* 0x000fe2000783e000 */
[----:B------:R-:W-:Y:S02]  /*f8e0*/  IMAD.MOV.U32 R2, RZ, RZ, c[0x0][0x4e8] ;  /* 0x00013a00ff027624 */ /* 0x000fe400078e00ff */
[----:B------:R-:W-:Y:S02]  /*f8f0*/  IMAD.IADD R4, R5, 0x1, R6 ;  /* 0x0000000105047824 */ /* 0x000fe400078e0206 */
[----:B------:R-:W-:Y:S01]  /*f900*/  IMAD.IADD R9, R9, 0x1, R110 ;  /* 0x0000000109097824 */ /* 0x000fe200078e026e */
[----:B------:R-:W-:Y:S02]  /*f910*/  ISETP.NE.AND P3, PT, R2, 0x1, PT ;  /* 0x000000010200780c */ /* 0x000fe40003f65270 */
[----:B------:R-:W-:Y:S02]  /*f920*/  SEL R2, R107, RZ, P2 ;  /* 0x000000ff6b027207 */ /* 0x000fe40001000000 */
[----:B------:R-:W-:-:S03]  /*f930*/  IADD3.X R7, R7, R4, R11, P1, P0 ;  /* 0x0000000407077210 */ /* 0x000fc60000fe040b */
        /* <DEDUP_REMOVED lines=8> */
[--C-:B------:R-:W-:Y:S01]  /*f9c0*/  SHF.R.S32.HI R3, RZ, 0x1f, R2.reuse ;  /* 0x0000001fff037819 */ /* 0x100fe20000011402 */
[----:B------:R-:W3:Y:S01]  /*f9d0*/  S2R R111, SR_TID.X ;  /* 0x00000000006f7919 */ /* 0x000ee20000002100 */
[----:B------:R-:W-:Y:S02]  /*f9e0*/  IMAD.MOV R2, RZ, RZ, -R2 ;  /* 0x000000ffff027224 */ /* 0x000fe400078e0a02 */
[----:B------:R-:W-:Y:S02]  /*f9f0*/  IMAD.IADD R6, R5, 0x1, R6 ;  /* 0x0000000105067824 */ /* 0x000fe400078e0206 */
[----:B------:R-:W-:-:S03]  /*fa00*/  IMAD R2, R2, c[0x0][0x4e8], R9 ;  /* 0x00013a0002027a24 */ /* 0x000fc600078e0209 */
[----:B------:R-:W-:Y:S02]  /*fa10*/  IADD3.X R5, R3, R7, R6, P1, P0 ;  /* 0x0000000703057210 */ /* 0x000fe40000fe0406 */
[----:B------:R-:W-:Y:S02]  /*fa20*/  SHF.R.S32.HI R6, RZ, 0x1f, R2 ;  /* 0x0000001fff067819 */ /* 0x000fe40000011402 */
[----:B---3--:R-:W-:-:S04]  /*fa30*/  SHF.R.S32.HI R107, RZ, 0x1f, R111 ;  /* 0x0000001fff6b7819 */ /* 0x008fc8000001146f */
[----:B------:R-:W-:Y:S01]  /*fa40*/  LEA.HI R107, R107, R111, RZ, 0x5 ;  /* 0x0000006f6b6b7211 */ /* 0x000fe200078f28ff */
        /* <DEDUP_REMOVED lines=9> */
[----:B------:R-:W-:Y:S02]  /*fae0*/  LOP3.LUT R107, R107, 0xffffffe0, RZ, 0xc0, !PT ;  /* 0xffffffe06b6b7812 */ /* 0x000fe400078ec0ff */
[----:B------:R-:W-:Y:S01]  /*faf0*/  LEA.HI.X R2, R2, R5, R3, 0x2, P0 ;  /* 0x0000000502027211 */ /* 0x000fe200000f1403 */
[----:B------:R-:W-:Y:S02]  /*fb00*/  SHFL.IDX PT, R6, R4, RZ, 0x1c1f ;  /* 0x001c1fff04067589 */ /* 0x000fe400000e0000 */
[----:B------:R-:W-:-:S02]  /*fb10*/  IMAD.IADD R107, R111, 0x1, -R107 ;  /* 0x000000016f6b7824 */ /* 0x000fc400078e0a6b */
[----:B------:R-:W1:Y:S01]  /*fb20*/  SHFL.IDX PT, R7, R2, RZ, 0x1c1f ;  /* 0x001c1fff02077589 */ /* 0x000e6200000e0000 */
[----:B------:R-:W-:-:S03]  /*fb30*/  IMAD R13, R14, c[0x0][0x4e8], RZ ;  /* 0x00013a000e0d7a24 */ /* 0x000fc600078e02ff */
[----:B------:R-:W-:Y:S01]  /*fb40*/  SHFL.IDX PT, R4, R4, 0x1, 0x1c1f ;  /* 0x003c1f0004047f89 */ /* 0x000fe200000e0000 */
[----:B------:R-:W-:-:S03]  /*fb50*/  LOP3.LUT P0, RZ, R107, 0x3, RZ, 0xc0, !PT ;  /* 0x000000036bff7812 */ /* 0x000fc6000780c0ff */
[----:B------:R2:W3:Y:S02]  /*fb60*/  SHFL.IDX PT, R5, R2, 0x1, 0x1c1f ;  /* 0x003c1f0002057f89 */ /* 0x0004e400000e0000 */
        /* <DEDUP_REMOVED lines=15> */
[----:B------:R-:W-:Y:S02]  /*fc60*/  IMAD R0, R0, c[0x0][0x3a4], R11 ;  /* 0x0000e90000007a24 */ /* 0x000fe400078e020b */
[----:B------:R-:W-:-:S03]  /*fc70*/  IMAD R5, R5, c[0x0][0x3f0], RZ ;  /* 0x0000fc0005057a24 */ /* 0x000fc600078e02ff */
[----:B------:R-:W-:Y:S01]  /*fc80*/  IADD3 R3, R3, R0, RZ ;  /* 0x0000000003037210 */ /* 0x000fe20007ffe0ff */
[----:B------:R-:W-:-:S04]  /*fc90*/  IMAD R7, R8, c[0x0][0x3f4], R5 ;  /* 0x0000fd0008077a24 */ /* 0x000fc800078e0205 */
[----:B------:R-:W-:-:S04]  /*fca0*/  IMAD.WIDE.U32 R2, R10, c[0x0][0x3e8], R2 ;  /* 0x0000fa000a027a25 */ /* 0x000fc800078e0002 */
[----:B------:R-:W-:-:S04]  /*fcb0*/  IMAD R3, R10, c[0x0][0x3ec], R3 ;  /* 0x0000fb000a037a24 */ /* 0x000fc800078e0203 */
[----:B------:R-:W-:-:S05]  /*fcc0*/  IMAD.WIDE.U32 R2, R8, c[0x0][0x3f0], R2 ;  /* 0x0000fc0008027a25 */ /* 0x000fca00078e0002 */
[----:B------:R-:W-:Y:S02]  /*fcd0*/  IADD3 R3, R3, R7, RZ ;  /* 0x0000000703037210 */ /* 0x000fe40007ffe0ff */
[----:B--2---:R-:W-:Y:S01]  /*fce0*/  IADD3 R4, R16, R110, RZ ;  /* 0x0000006e10047210 */ /* 0x004fe20007ffe0ff */
[----:B---3--:R1:W2:Y:S04]  /*fcf0*/  LDS.128 R28, [R107+0x80] ;  /* 0x000080006b1c7984 */ /* 0x0082a80000000c00 */
[----:B------:R-:W-:Y:S01]  /*fd00*/  @P3 IMAD.HI.U32 R6, R4, c[0x0][0x4ec], RZ ;  /* 0x00013b0004063a27 */ /* 0x000fe200078e00ff */
[----:B------:R-:W-:Y:S01]  /*fd10*/  MOV R0, R4 ;  /* 0x0000000400007202 */ /* 0x000fe20000000f00 */
[----:B------:R1:W3:Y:S03]  /*fd20*/  LDS.128 R44, [R107+0x1080] ;  /* 0x001080006b2c7984 */ /* 0x0002e60000000c00 */
[----:B------:R-:W-:Y:S01]  /*fd30*/  @P3 SHF.R.U32.HI R0, RZ, c[0x0][0x4f0], R6 ;  /* 0x00013c00ff003a19 */ /* 0x000fe20000011606 */
[----:B------:R1:W4:Y:S03]  /*fd40*/  LDS.128 R60, [R107+0x2080] ;  /* 0x002080006b3c7984 */ /* 0x0003260000000c00 */
[----:B------:R-:W-:Y:S01]  /*fd50*/  SHF.R.S32.HI R6, RZ, 0x1f, R0 ;  /* 0x0000001fff067819 */ /* 0x000fe20000011400 */
[C---:B------:R-:W-:Y:S01]  /*fd60*/  IMAD.WIDE.U32 R2, R0.reuse, c[0x0][0x3e0], R2 ;  /* 0x0000f80000027a25 */ /* 0x040fe200078e0002 */
[----:B------:R1:W1:Y:S01]  /*fd70*/  LDS.128 R72, [R107+0x3080] ;  /* 0x003080006b487984 */ /* 0x0002620000000c00 */
[----:B------:R-:W-:-:S02]  /*fd80*/  IADD3 R5, -R0, RZ, RZ ;  /* 0x000000ff00057210 */ /* 0x000fc40007ffe1ff */
[----:B------:R-:W-:Y:S01]  /*fd90*/  IMAD R6, R6, c[0x0][0x3e0], RZ ;  /* 0x0000f80006067a24 */ /* 0x000fe200078e02ff */
[----:B------:R1:W1:Y:S02]  /*fda0*/  LDS.128 R24, [R107+0x4080] ;  /* 0x004080006b187984 */ /* 0x0002640000000c00 */
[----:B------:R-:W-:Y:S02]  /*fdb0*/  IMAD R4, R5, c[0x0][0x4e8], R4 ;  /* 0x00013a0005047a24 */ /* 0x000fe400078e0204 */
[----:B------:R1:W1:Y:S01]  /*fdc0*/  LDS.128 R40, [R107+0x5080] ;  /* 0x005080006b287984 */ /* 0x0002620000000c00 */
[----:B------:R-:W-:Y:S02]  /*fdd0*/  IMAD R5, R0, c[0x0][0x3e4], R6 ;  /* 0x0000f90000057a24 */ /* 0x000fe400078e0206 */
[----:B------:R-:W-:Y:S01]  /*fde0*/  SHF.R.S32.HI R0, RZ, 0x1f, R4 ;  /* 0x0000001fff007819 */ /* 0x000fe20000011404 */
[----:B------:R1:W1:Y:S02]  /*fdf0*/  LDS.128 R56, [R107+0x6080] ;  /* 0x006080006b387984 */ /* 0x0002640000000c00 */
[----:B------:R-:W-:-:S02]  /*fe00*/  IADD3 R3, R3, R5, RZ ;  /* 0x0000000503037210 */ /* 0x000fc40007ffe0ff */
[----:B------:R1:W1:Y:S01]  /*fe10*/  LDS.128 R68, [R107+0x7080] ;  /* 0x007080006b447984 */ /* 0x0002620000000c00 */
[----:B------:R-:W-:Y:S02]  /*fe20*/  IMAD R0, R0, c[0x0][0x3d8], RZ ;  /* 0x0000f60000007a24 */ /* 0x000fe400078e02ff */
[C---:B------:R-:W-:Y:S01]  /*fe30*/  IMAD.WIDE.U32 R2, R4.reuse, c[0x0][0x3d8], R2 ;  /* 0x0000f60004027a25 */ /* 0x040fe200078e0002 */
[----:B------:R1:W1:Y:S03]  /*fe40*/  LDS.128 R20, [R107+0x8080] ;  /* 0x008080006b147984 */ /* 0x0002660000000c00 */
[----:B------:R-:W-:Y:S01]  /*fe50*/  IMAD R0, R4, c[0x0][0x3dc], R0 ;  /* 0x0000f70004007a24 */ /* 0x000fe200078e0200 */
[----:B------:R1:W1:Y:S01]  /*fe60*/  LDS.128 R36, [R107+0x9080] ;  /* 0x009080006b247984 */ /* 0x0002620000000c00 */
[----:B------:R-:W-:-:S03]  /*fe70*/  LEA R14, P0, R2, c[0x0][0x380], 0x1 ;  /* 0x0000e000020e7a11 */ /* 0x000fc600078008ff */
[----:B------:R1:W1:Y:S01]  /*fe80*/  LDS.128 R52, [R107+0xa080] ;  /* 0x00a080006b347984 */ /* 0x0002620000000c00 */
[----:B------:R-:W-:-:S03]  /*fe90*/  IADD3 R0, R3, R0, RZ ;  /* 0x0000000003007210 */ /* 0x000fc60007ffe0ff */
[----:B------:R1:W1:Y:S01]  /*fea0*/  LDS.128 R64, [R107+0xb080] ;  /* 0x00b080006b407984 */ /* 0x0002620000000c00 */
[----:B------:R-:W-:-:S03]  /*feb0*/  LEA.HI.X R5, R2, c[0x0][0x384], R0, 0x1, P0 ;  /* 0x0000e10002057a11 */ /* 0x000fc600000f0c00 */
[----:B------:R1:W1:Y:S04]  /*fec0*/  LDS.128 R16, [R107+0xc080] ;  /* 0x00c080006b107984 */ /* 0x0002680000000c00 */
[----:B------:R1:W1:Y:S04]  /*fed0*/  LDS.128 R32, [R107+0xd080] ;  /* 0x00d080006b207984 */ /* 0x0002680000000c00 */
[----:B------:R1:W1:Y:S04]  /*fee0*/  LDS.128 R48, [R107+0xe080] ;  /* 0x00e080006b307984 */ /* 0x0002680000000c00 */
[----:B------:R1:W1:Y:S01]  /*fef0*/  LDS.128 R76, [R107+0xf080] ;  /* 0x00f080006b4c7984 */ /* 0x0002620000000c00 */
[----:B------:R-:W-:Y:S05]  /*ff00*/  BRA.DIV ~URZ, `(.L_x_1168) ;  /* 0x00005d427f007947 */ /* 0x000fea000b800000 */
[----:B--234-:R2:W3:Y:S02]  /*ff10*/  SHFL.IDX PT, R4, R5, RZ, 0x181f ;  /* 0x00181fff05047589 */ /* 0x01c4e400000e0000 */
.L_x_1250:
[----:B------:R-:W-:Y:S05]  /*ff20*/  BRA.DIV ~URZ, `(.L_x_1169) ;  /* 0x00005d927f007947 */ /* 0x000fea000b800000 */
[----:B------:R4:W2:Y:S02]  /*ff30*/  SHFL.IDX PT, R0, R14, RZ, 0x181f ;  /* 0x00181fff0e007589 */ /* 0x0008a400000e0000 */
.L_x_1251:
        /* <DEDUP_REMOVED lines=33> */
.L_x_1171:
[----:B------:R-:W-:Y:S05]  /*10150*/  BSYNC B0 ;  /* 0x0000000000007941 */ /* 0x000fea0003800000 */
.L_x_1170:
[----:B------:R-:W-:Y:S05]  /*10160*/  BRA.DIV ~URZ, `(.L_x_1172) ;  /* 0x00005bb27f007947 */ /* 0x000fea000b800000 */
[----:B---3--:R3:W4:Y:S04]  /*10170*/  SHFL.IDX PT, R4, R5, 0x1, 0x181f ;  /* 0x00381f0005047f89 */ /* 0x00872800000e0000 */
[----:B--2---:R3:W2:Y:S02]  /*10180*/  SHFL.IDX PT, R0, R14, 0x1, 0x181f ;  /* 0x00381f000e007f89 */ /* 0x0046a400000e0000 */
.L_x_1252:
        /* <DEDUP_REMOVED lines=28> */
.L_x_1174:
[----:B------:R-:W-:Y:S05]  /*10350*/  BSYNC B0 ;  /* 0x0000000000007941 */ /* 0x000fea0003800000 */
.L_x_1173:
[----:B------:R-:W-:Y:S05]  /*10360*/  BRA.DIV ~URZ, `(.L_x_1175) ;  /* 0x00005a727f007947 */ /* 0x000fea000b800000 */
[----:B----4-:R4:W3:Y:S02]  /*10370*/  SHFL.IDX PT, R4, R5, 0x2, 0x181f ;  /* 0x00581f0005047f89 */ /* 0x0108e400000e0000 */
.L_x_1253:
[----:B------:R-:W-:Y:S05]  /*10380*/  BRA.DIV ~URZ, `(.L_x_1176) ;  /* 0x00005ac27f007947 */ /* 0x000fea000b800000 */
[----:B--2---:R2:W4:Y:S02]  /*10390*/  SHFL.IDX PT, R0, R14, 0x2, 0x181f ;  /* 0x00581f000e007f89 */ /* 0x00452400000e0000 */
.L_x_1254:
        /* <DEDUP_REMOVED lines=28> */
.L_x_1178:
[----:B------:R-:W-:Y:S05]  /*10560*/  BSYNC B0 ;  /* 0x0000000000007941 */ /* 0x000fea0003800000 */
.L_x_1177:
[----:B------:R-:W-:Y:S05]  /*10570*/  BRA.DIV ~URZ, `(.L_x_1179) ;  /* 0x000059327f007947 */ /* 0x000fea000b800000 */
[----:B---3--:R3:W1:Y:S04]  /*10580*/  SHFL.IDX PT, R4, R5, 0x3, 0x181f ;  /* 0x00781f0005047f89 */ /* 0x00866800000e0000 */
[----:B----4-:R3:W4:Y:S02]  /*10590*/  SHFL.IDX PT, R0, R14, 0x3, 0x181f ;  /* 0x00781f000e007f89 */ /* 0x01072400000e0000 */
.L_x_1255:
        /* <DEDUP_REMOVED lines=29> */
.L_x_1167:
[----:B-1----:R-:W2:Y:S01]  /*10770*/  LDL.LU R5, [R1+0xf8] ;  /* 0x0000f80001057983 */ /* 0x002ea20000300800 */
[----:B------:R-:W-:-:S04]  /*10780*/  IMAD R2, R11, c[0x0][0x408], RZ ;  /* 0x000102000b027a24 */ /* 0x000fc800078e02ff */
[C---:B------:R-:W-:Y:S02]  /*10790*/  IMAD R4, R0.reuse, c[0x0][0x40c], R2 ;  /* 0x0001030000047a24 */ /* 0x040fe400078e0202 */
[----:B------:R-:W-:Y:S01]  /*107a0*/  IMAD.WIDE.U32 R2, R0, c[0x0][0x408], RZ ;  /* 0x0001020000027a25 */ /* 0x000fe200078e00ff */
[----:B------:R-:W-:-:S04]  /*107b0*/  SHF.R.S32.HI R0, RZ, 0x1f, R8 ;  /* 0x0000001fff007819 */ /* 0x000fc80000011408 */
[----:B------:R-:W-:Y:S01]  /*107c0*/  IADD3 R3, R3, R4, RZ ;  /* 0x0000000403037210 */ /* 0x000fe20007ffe0ff */
[----:B------:R-:W-:Y:S02]  /*107d0*/  IMAD R0, R0, c[0x0][0x440], RZ ;  /* 0x0001100000007a24 */ /* 0x000fe400078e02ff */
[----:B------:R-:W-:-:S04]  /*107e0*/  @P3 IMAD.HI.U32 R4, R9, c[0x0][0x4ec], RZ ;  /* 0x00013b0009043a27 */ /* 0x000fc800078e00ff */
        /* <DEDUP_REMOVED lines=25> */
.L_x_1256:
[----:B------:R-:W-:Y:S05]  /*10980*/  BRA.DIV ~URZ, `(.L_x_1182) ;  /* 0x000056527f007947 */ /* 0x000fea000b800000 */
[----:B------:R3:W4:Y:S02]  /*10990*/  SHFL.IDX PT, R0, R12, RZ, 0x1c1f ;  /* 0x001c1fff0c007589 */ /* 0x00072400000e0000 */
.L_x_1257:
        /* <DEDUP_REMOVED lines=194> */
.L_x_1184:
[----:B------:R-:W-:Y:S05]  /*115c0*/  BSYNC B0 ;  /* 0x0000000000007941 */ /* 0x000fea0003800000 */
.L_x_1183:
[----:B------:R-:W-:Y:S05]  /*115d0*/  BRA.DIV ~URZ, `(.L_x_1185) ;  /* 0x00004a627f007947 */ /* 0x000fea000b800000 */
[----:B--2---:R2:W1:Y:S04]  /*115e0*/  SHFL.IDX PT, R4, R5, 0x1, 0x1c1f ;  /* 0x003c1f0005047f89 */ /* 0x00446800000e0000 */
[----:B----4-:R2:W4:Y:S02]  /*115f0*/  SHFL.IDX PT, R0, R12, 0x1, 0x1c1f ;  /* 0x003c1f000c007f89 */ /* 0x01052400000e0000 */
.L_x_1258:
        /* <DEDUP_REMOVED lines=212> */
.L_x_1165:
        /* <DEDUP_REMOVED lines=22> */
.L_x_1186:
        /* <DEDUP_REMOVED lines=60> */
.L_x_1188:
[----:B------:R-:W-:Y:S05]  /*12860*/  BSYNC B0 ;  /* 0x0000000000007941 */ /* 0x000fea0003800000 */
.L_x_1187:
        /* <DEDUP_REMOVED lines=36> */
.L_x_1259:
[----:B------:R-:W-:Y:S05]  /*12ab0*/  BRA.DIV ~URZ, `(.L_x_1190) ;  /* 0x000036b27f007947 */ /* 0x000fea000b800000 */
[----:B------:R3:W4:Y:S02]  /*12ac0*/  SHFL.IDX PT, R0, R14, RZ, 0x181f ;  /* 0x00181fff0e007589 */ /* 0x00072400000e0000 */
.L_x_1260:
        /* <DEDUP_REMOVED lines=34> */
.L_x_1192:
[----:B------:R-:W-:Y:S05]  /*12cf0*/  BSYNC B0 ;  /* 0x0000000000007941 */ /* 0x000fea0003800000 */
.L_x_1191:
[----:B------:R-:W-:Y:S05]  /*12d00*/  BRA.DIV ~URZ, `(.L_x_1193) ;  /* 0x000034c27f007947 */ /* 0x000fea000b800000 */
[----:B--2---:R2:W1:Y:S04]  /*12d10*/  SHFL.IDX PT, R4, R5, 0x1, 0x181f ;  /* 0x00381f0005047f89 */ /* 0x00446800000e0000 */
[----:B----4-:R2:W4:Y:S02]  /*12d20*/  SHFL.IDX PT, R0, R14, 0x1, 0x181f ;  /* 0x00381f000e007f89 */ /* 0x01052400000e0000 */
.L_x_1261:
        /* <DEDUP_REMOVED lines=28> */
.L_x_1195:
[----:B------:R-:W-:Y:S05]  /*12ef0*/  BSYNC B0 ;  /* 0x0000000000007941 */ /* 0x000fea0003800000 */
.L_x_1194:
[----:B------:R-:W-:Y:S05]  /*12f00*/  BRA.DIV ~URZ, `(.L_x_1196) ;  /* 0x000033827f007947 */ /* 0x000fea000b800000 */
[----:B------:R1:W2:Y:S02]  /*12f10*/  SHFL.IDX PT, R4, R5, 0x2, 0x181f ;  /* 0x00581f0005047f89 */ /* 0x0002a400000e0000 */
.L_x_1262:
[----:B------:R-:W-:Y:S05]  /*12f20*/  BRA.DIV ~URZ, `(.L_x_1197) ;  /* 0x000033d27f007947 */ /* 0x000fea000b800000 */
[----:B----4-:R4:W1:Y:S02]  /*12f30*/  SHFL.IDX PT, R0, R14, 0x2, 0x181f ;  /* 0x00581f000e007f89 */ /* 0x01086400000e0000 */
.L_x_1263:
        /* <DEDUP_REMOVED lines=28> */
.L_x_1199:
[----:B------:R-:W-:Y:S05]  /*13100*/  BSYNC B0 ;  /* 0x0000000000007941 */ /* 0x000fea0003800000 */
.L_x_1198:
[----:B------:R-:W-:Y:S05]  /*13110*/  BRA.DIV ~URZ, `(.L_x_1200) ;  /* 0x000032427f007947 */ /* 0x000fea000b800000 */
[----:B--2---:R2:W1:Y:S04]  /*13120*/  SHFL.IDX PT, R4, R5, 0x3, 0x181f ;  /* 0x00781f0005047f89 */ /* 0x00446800000e0000 */
[----:B------:R2:W3:Y:S02]  /*13130*/  SHFL.IDX PT, R0, R14, 0x3, 0x181f ;  /* 0x00781f000e007f89 */ /* 0x0004e400000e0000 */
.L_x_1264:
        /* <DEDUP_REMOVED lines=27> */
.L_x_1180:
[----:B------:R-:W-:Y:S05]  /*132f0*/  BSYNC B1 ;  /* 0x0000000000017941 */ /* 0x000fea0003800000 */
.L_x_1164:
        /* <DEDUP_REMOVED lines=15> */
.L_x_1265:
[----:B------:R-:W-:Y:S05]  /*133f0*/  BRA.DIV ~URZ, `(.L_x_1203) ;  /* 0x000030927f007947 */ /* 0x000fea000b800000 */
[----:B------:R3:W4:Y:S02]  /*13400*/  SHFL.IDX PT, R8, R106, 0x1, 0x1f ;  /* 0x00201f006a087f89 */ /* 0x00072400000e0000 */
.L_x_1266:
        /* <DEDUP_REMOVED lines=19> */
.L_x_1267:
        /* <DEDUP_REMOVED lines=16> */
.L_x_1268:
[----:B---3--:R-:W-:Y:S01]  /*13640*/  IMAD R0, R0, c[0x0][0x538], RZ ;  /* 0x00014e0000007a24 */ /* 0x008fe200078e02ff */
[----:B------:R-:W-:Y:S04]  /*13650*/  BSSY B1, `(.L_x_1206) ;  /* 0x00000cf000017945 */ /* 0x000fe80003800000 */
[----:B----4-:R-:W-:-:S04]  /*13660*/  IADD3 R8, R0, R8, RZ ;  /* 0x0000000800087210 */ /* 0x010fc80007ffe0ff */
[----:B--2---:R-:W-:-:S13]  /*13670*/  ISETP.GT.AND P0, PT, R8, R9, PT ;  /* 0x000000090800720c */ /* 0x004fda0003f04270 */
[----:B------:R-:W-:Y:S05]  /*13680*/  @P0 BRA `(.L_x_1207) ;  /* 0x0000025000000947 */ /* 0x000fea0003800000 */
.L_x_1211:
        /* <DEDUP_REMOVED lines=17> */
.L_x_1269:
        /* <DEDUP_REMOVED lines=16> */
.L_x_1270:
[----:B--2---:R-:W-:-:S05]  /*138a0*/  IMAD R0, R0, c[0x0][0x538], RZ ;  /* 0x00014e0000007a24 */ /* 0x004fca00078e02ff */
[----:B------:R-:W-:-:S04]  /*138b0*/  IADD3 R8, R0, R8, RZ ;  /* 0x0000000800087210 */ /* 0x000fc80007ffe0ff */
[----:B------:R-:W-:-:S13]  /*138c0*/  ISETP.GT.AND P0, PT, R8, R9, PT ;  /* 0x000000090800720c */ /* 0x000fda0003f04270 */
[----:B-1----:R-:W-:Y:S05]  /*138d0*/  @!P0 BRA `(.L_x_1211) ;  /* 0xfffffdb000008947 */ /* 0x002fea000383ffff */
.L_x_1207:
[----:B------:R-:W-:-:S05]  /*138e0*/  IADD3 R8, -R0, R8, RZ ;  /* 0x0000000800087210 */ /* 0x000fca0007ffe1ff */
[----:B------:R-:W-:-:S05]  /*138f0*/  IMAD R0, R4, c[0x0][0x538], R8 ;  /* 0x00014e0004007a24 */ /* 0x000fca00078e0208 */
[----:B------:R-:W-:Y:S01]  /*13900*/  ISETP.GT.AND P0, PT, R0, R9, PT ;  /* 0x000000090000720c */ /* 0x000fe20003f04270 */
[----:B------:R-:W-:-:S12]  /*13910*/  BRA.DIV ~URZ, `(.L_x_1212) ;  /* 0x00002fb27f007947 */ /* 0x000fd8000b800000 */
[----:B------:R-:W-:-:S03]  /*13920*/  VOTE.ANY R10, PT, !P0 ;  /* 0x00000000000a7806 */ /* 0x000fc600040e0100 */
.L_x_1271:
[----:B------:R-:W2:Y:S01]  /*13930*/  LDL.LU R0, [R1+0xb4] ;  /* 0x0000b40001007983 */ /* 0x000ea20000300800 */
[----:B------:R-:W2:Y:S02]  /*13940*/  POPC R5, R10 ;  /* 0x0000000a00057309 */ /* 0x000ea40000000000 */
[----:B--2---:R-:W-:-:S05]  /*13950*/  IADD3 R0, R5, R0, RZ ;  /* 0x0000000005007210 */ /* 0x004fca0007ffe0ff */
[----:B------:R2:W-:Y:S01]  /*13960*/  STL [R1+0xb4], R0 ;  /* 0x0000b40001007387 */ /* 0x0005e20000100800 */
[----:B------:R-:W-:Y:S05]  /*13970*/  BRA.DIV ~URZ, `(.L_x_1213) ;  /* 0x00002fa27f007947 */ /* 0x000fea000b800000 */
[----:B------:R3:W4:Y:S04]  /*13980*/  SHFL.IDX PT, R11, R6, R5, 0x1f ;  /* 0x00001f05060b7589 */ /* 0x00072800000e0000 */
[----:B------:R3:W1:Y:S02]  /*13990*/  SHFL.IDX PT, R7, R7, R5, 0x1f ;  /* 0x00001f0507077589 */ /* 0x00066400000e0000 */
.L_x_1272:
[----:B------:R-:W-:Y:S01]  /*139a0*/  ISETP.NE.AND P0, PT, R10, RZ, PT ;  /* 0x000000ff0a00720c */ /* 0x000fe20003f05270 */
[----:B------:R-:W-:-:S12]  /*139b0*/  BSSY B0, `(.L_x_1214) ;  /* 0x0000005000007945 */ /* 0x000fd80003800000 */
[----:B------:R-:W-:Y:S05]  /*139c0*/  @!P0 BRA `(.L_x_1215) ;  /* 0x0000003000008947 */ /* 0x000fea0003800000 */
[----:B---3--:R-:W-:Y:S01]  /*139d0*/  IADD3 R5, R5, -0x1, RZ ;  /* 0xffffffff05057810 */ /* 0x008fe20007ffe0ff */
[----:B------:R-:W-:Y:S05]  /*139e0*/  BRA.DIV ~URZ, `(.L_x_1216) ;  /* 0x000030027f007947 */ /* 0x000fea000b800000 */
[----:B------:R3:W2:Y:S02]  /*139f0*/  SHFL.IDX PT, R12, R4, R5, 0x1f ;  /* 0x00001f05040c7589 */ /* 0x0006a400000e0000 */
.L_x_1215:
[----:B------:R-:W-:Y:S05]  /*13a00*/  BSYNC B0 ;  /* 0x0000000000007941 */ /* 0x000fea0003800000 */
.L_x_1214:
[----:B--2---:R-:W-:Y:S01]  /*13a10*/  IMAD R0, R12, c[0x0][0x538], R8 ;  /* 0x00014e000c007a24 */ /* 0x004fe200078e0208 */
        /* <DEDUP_REMOVED lines=10> */
[----:B---3--:R-:W1:Y:S02]  /*13ac0*/  F2I.FTZ.U32.TRUNC.NTZ R5, R0 ;  /* 0x0000000000057305 */ /* 0x008e64000021f000 */
        /* <DEDUP_REMOVED lines=56> */
.L_x_1218:
[----:B-1----:R-:W2:Y:S01]  /*13e50*/  LDL R0, [R1+0xb4] ;  /* 0x0000b40001007983 */ /* 0x002ea20000100800 */
[----:B------:R-:W-:-:S04]  /*13e60*/  IMAD.MOV.U32 R2, RZ, RZ, 0x4 ;  /* 0x00000004ff027424 */ /* 0x000fc800078e00ff */
[----:B--2---:R-:W-:-:S05]  /*13e70*/  IMAD.WIDE R2, R0, R2, c[0x0][0x590] ;  /* 0x0001640000027625 */ /* 0x004fca00078e0202 */
[----:B---3--:R-:W2:Y:S02]  /*13e80*/  LDG.E R4, [R2.64] ;  /* 0x0000000602047981 */ /* 0x008ea4000c1e1900 */
        /* <DEDUP_REMOVED lines=65> */
.L_x_1219:
[----:B------:R-:W-:Y:S05]  /*142a0*/  BSYNC B0 ;  /* 0x0000000000007941 */ /* 0x000fea0003800000 */
.L_x_1217:
[----:B------:R-:W-:-:S04]  /*142b0*/  LOP3.LUT R2, RZ, R2, RZ, 0x33, !PT ;  /* 0x00000002ff027212 */ /* 0x000fc800078e33ff */
[----:B-1----:R-:W-:-:S05]  /*142c0*/  IADD3 R0, R2, R11, RZ ;  /* 0x0000000b02007210 */ /* 0x002fca0007ffe0ff */
[----:B------:R1:W-:Y:S01]  /*142d0*/  STL [R1+0xac], R0 ;  /* 0x0000ac0001007387 */ /* 0x0003e20000100800 */
[----:B------:R-:W-:Y:S05]  /*142e0*/  BRA `(.L_x_1220) ;  /* 0x0000005000007947 */ /* 0x000fea0003800000 */
.L_x_1208:
[----:B------:R-:W-:Y:S01]  /*142f0*/  MOV R0, c[0x0][0x53c] ;  /* 0x00014f0000007a02 */ /* 0x000fe20000000f00 */
[----:B------:R2:W-:Y:S04]  /*14300*/  STL [R1+0xa8], R9 ;  /* 0x0000a80901007387 */ /* 0x0005e80000100800 */
[----:B------:R2:W-:Y:S04]  /*14310*/  STL [R1+0xac], RZ ;  /* 0x0000acff01007387 */ /* 0x0005e80000100800 */
[----:B------:R2:W-:Y:S04]  /*14320*/  STL [R1+0xb0], RZ ;  /* 0x0000b0ff01007387 */ /* 0x0005e80000100800 */
[----:B------:R2:W-:Y:S02]  /*14330*/  STL [R1+0xb4], R0 ;  /* 0x0000b40001007387 */ /* 0x0005e40000100800 */
.L_x_1220:
[----:B------:R-:W-:Y:S05]  /*14340*/  BSYNC B1 ;  /* 0x0000000000017941 */ /* 0x000fea0003800000 */
.L_x_1206:
        /* <DEDUP_REMOVED lines=9> */
.L_x_1201:
[----:B--2---:R-:W2:Y:S02]  /*143e0*/  LDL R0, [R1+0xb4] ;  /* 0x0000b40001007983 */ /* 0x004ea40000100800 */
[----:B--2---:R-:W-:-:S13]  /*143f0*/  ISETP.GE.AND P0, PT, R0, c[0x0][0x53c], PT ;  /* 0x00014f0000007a0c */ /* 0x004fda0003f06270 */
[----:B-1----:R-:W-:Y:S01]  /*14400*/  @P0 CALL.REL.NOINC `(.L_x_1221) ;  /* 0x0000001000000944 */ /* 0x002fe20003c00000 */
[----:B------:R-:W-:Y:S05]  /*14410*/  BRA `(.L_x_1222) ;  /* 0xfffedd7000007947 */ /* 0x000fea000383ffff */
.L_x_1221:
[----:B------:R-:W-:Y:S05]  /*14420*/  EXIT ;  /* 0x000000000000794d */ /* 0x000fea0003800000 */
.L_x_1103:
[----:B------:R-:W-:Y:S01]  /*14430*/  IMAD.MOV.U32 R0, RZ, RZ, R5 ;  /* 0x000000ffff007224 */ /* 0x000fe200078e0005 */
[----:B------:R-:W-:Y:S02]  /*14440*/  MOV R3, 0x1 ;  /* 0x0000000100037802 */ /* 0x000fe40000000f00 */
[----:B------:R-:W-:Y:S02]  /*14450*/  MOV R2, 0x14470 ;  /* 0x0001447000027802 */ /* 0x000fe40000000f00 */
[----:B------:R-:W-:Y:S05]  /*14460*/  CALL.REL.NOINC `($__internal_21_$__cuda_sm70_shflsync_up_p) ;  /* 0x0000271000007944 */ /* 0x000fea0003c00000 */
[----:B------:R-:W-:Y:S01]  /*14470*/  MOV R0, R4 ;  /* 0x0000000400007202 */ /* 0x000fe20000000f00 */
[----:B------:R-:W-:Y:S05]  /*14480*/  BRA `(.L_x_1223) ;  /* 0xfffebfd000007947 */ /* 0x000fea000383ffff */
.L_x_1104:
[----:B------:R-:W-:Y:S01]  /*14490*/  IMAD.MOV.U32 R0, RZ, RZ, R5 ;  /* 0x000000ffff007224 */ /* 0x000fe200078e0005 */
[----:B------:R-:W-:Y:S02]  /*144a0*/  MOV R3, 0x2 ;  /* 0x0000000200037802 */ /* 0x000fe40000000f00 */
[----:B------:R-:W-:Y:S02]  /*144b0*/  MOV R2, 0x144d0 ;  /* 0x000144d000027802 */ /* 0x000fe40000000f00 */
[----:B------:R-:W-:Y:S05]  /*144c0*/  CALL.REL.NOINC `($__internal_21_$__cuda_sm70_shflsync_up_p) ;  /* 0x000026b000007944 */ /* 0x000fea0003c00000 */
[----:B------:R-:W-:Y:S01]  /*144d0*/  SEL R4, R4, RZ, P4 ;  /* 0x000000ff04047207 */ /* 0x000fe20002000000 */
[----:B------:R-:W-:Y:S01]  /*144e0*/  IMAD.MOV.U32 R3, RZ, RZ, 0x4 ;  /* 0x00000004ff037424 */ /* 0x000fe200078e00ff */
[----:B------:R-:W-:-:S03]  /*144f0*/  MOV R2, 0x14520 ;  /* 0x0001452000027802 */ /* 0x000fc60000000f00 */
[----:B------:R-:W-:Y:S02]  /*14500*/  IMAD.IADD R0, R5, 0x1, R4 ;  /* 0x0000000105007824 */ /* 0x000fe400078e0204 */
        /* <DEDUP_REMOVED lines=14> */
[----:B------:R-:W-:Y:S01]  /*145f0*/  IMAD.IADD R4, R0, 0x1, R4 ;  /* 0x0000000100047824 */ /* 0x000fe200078e0204 */
[----:B------:R-:W-:-:S04]  /*14600*/  MOV R0, 0x1f ;  /* 0x0000001f00007802 */ /* 0x000fc80000000f00 */
[----:B------:R1:W-:Y:S03]  /*14610*/  STL [R1+0x4c], R4 ;  /* 0x00004c0401007387 */ /* 0x0003e60000100800 */
[----:B-1----:R-:W-:Y:S05]  /*14620*/  CALL.REL.NOINC `($__internal_20_$__cuda_sm70_shflsync_idx_p) ;  /* 0x000024b000007944 */ /* 0x002fea0003c00000 */
[----:B-1---5:R-:W-:Y:S05]  /*14630*/  BRA `(.L_x_1224) ;  /* 0xfffebf2000007947 */ /* 0x022fea000383ffff */
.L_x_1106:
[----:B------:R-:W-:Y:S02]  /*14640*/  SEL R0, RZ, 0x1, P0 ;  /* 0x00000001ff007807 */ /* 0x000fe40000000000 */
[----:B------:R-:W-:Y:S02]  /*14650*/  MOV R2, 0x14670 ;  /* 0x0001467000027802 */ /* 0x000fe40000000f00 */
[----:B------:R-:W-:Y:S05]  /*14660*/  CALL.REL.NOINC `($__internal_22_$__cuda_sm70_votesync_ballot) ;  /* 0x0000257000007944 */ /* 0x000fea0003c00000 */
[----:B------:R-:W-:Y:S01]  /*14670*/  MOV R10, R0 ;  /* 0x00000000000a7202 */ /* 0x000fe20000000f00 */
[----:B------:R-:W-:Y:S05]  /*14680*/  BRA `(.L_x_1225) ;  /* 0xfffebf6000007947 */ /* 0x000fea000383ffff */
.L_x_1107:
[----:B------:R2:W-:Y:S01]  /*14690*/  STL [R1+0x4c], R9 ;  /* 0x00004c0901007387 */ /* 0x0005e20000100800 */
[----:B-1----:R-:W-:Y:S01]  /*146a0*/  IMAD.MOV.U32 R0, RZ, RZ, R5 ;  /* 0x000000ffff007224 */ /* 0x002fe200078e0005 */
[----:B------:R-:W-:Y:S02]  /*146b0*/  MOV R3, 0x1f ;  /* 0x0000001f00037802 */ /* 0x000fe40000000f00 */
[----:B------:R-:W-:Y:S02]  /*146c0*/  MOV R2, 0x146e0 ;  /* 0x000146e000027802 */ /* 0x000fe40000000f00 */
[----:B--2---:R-:W-:Y:S05]  /*146d0*/  CALL.REL.NOINC `($__internal_20_$__cuda_sm70_shflsync_idx_p) ;  /* 0x0000240000007944 */ /* 0x004fea0003c00000 */
[----:B------:R2:W-:Y:S01]  /*146e0*/  STL [R1+0x4c], R8 ;  /* 0x00004c0801007387 */ /* 0x0005e20000100800 */
[----:B------:R-:W-:Y:S01]  /*146f0*/  IMAD.MOV.U32 R12, RZ, RZ, R0 ;  /* 0x000000ffff0c7224 */ /* 0x000fe200078e0000 */
[----:B-----5:R-:W-:Y:S01]  /*14700*/  MOV R0, R5 ;  /* 0x0000000500007202 */ /* 0x020fe20000000f00 */
[----:B------:R-:W-:Y:S01]  /*14710*/  IMAD.MOV.U32 R6, RZ, RZ, RZ ;  /* 0x000000ffff067224 */ /* 0x000fe200078e00ff */
[----:B------:R-:W-:-:S02]  /*14720*/  MOV R3, 0x1f ;  /* 0x0000001f00037802 */ /* 0x000fc40000000f00 */
[----:B------:R-:W-:Y:S02]  /*14730*/  MOV R2, 0x14750 ;  /* 0x0001475000027802 */ /* 0x000fe40000000f00 */
[----:B-12---:R-:W-:Y:S05]  /*14740*/  CALL.REL.NOINC `($__internal_20_$__cuda_sm70_shflsync_idx_p) ;  /* 0x0000239000007944 */ /* 0x006fea0003c00000 */
[----:B------:R-:W-:Y:S01]  /*14750*/  MOV R9, R0 ;  /* 0x0000000000097202 */ /* 0x000fe20000000f00 */
[----:B-1---5:R-:W-:Y:S05]  /*14760*/  BRA `(.L_x_1226) ;  /* 0xfffebef000007947 */ /* 0x022fea000383ffff */
.L_x_1110:
[----:B------:R1:W-:Y:S01]  /*14770*/  STL [R1+0x4c], R4 ;  /* 0x00004c0401007387 */ /* 0x0003e20000100800 */
[----:B------:R-:W-:Y:S02]  /*14780*/  MOV R3, 0x1f ;  /* 0x0000001f00037802 */ /* 0x000fe40000000f00 */
[----:B------:R-:W-:Y:S02]  /*14790*/  MOV R2, 0x147b0 ;  /* 0x000147b000027802 */ /* 0x000fe40000000f00 */
[----:B-1234-:R-:W-:Y:S05]  /*147a0*/  CALL.REL.NOINC `($__internal_20_$__cuda_sm70_shflsync_idx_p) ;  /* 0x0000233000007944 */ /* 0x01efea0003c00000 */
[----:B------:R-:W-:Y:S01]  /*147b0*/  MOV R6, R0 ;  /* 0x0000000000067202 */ /* 0x000fe20000000f00 */
[----:B-1---5:R-:W-:Y:S05]  /*147c0*/  BRA `(.L_x_1109) ;  /* 0xfffebef000007947 */ /* 0x022fea000383ffff */
.L_x_1123:
[----:B------:R1:W-:Y:S01]  /*147d0*/  STL [R1+0x4c], R12 ;  /* 0x00004c0c01007387 */ /* 0x0003e20000100800 */
[----:B--2---:R-:W-:Y:S01]  /*147e0*/  IMAD.MOV.U32 R0, RZ, RZ, 0x1 ;  /* 0x00000001ff007424 */ /* 0x004fe200078e00ff */
[----:B------:R-:W-:Y:S02]  /*147f0*/  MOV R3, 0x181f ;  /* 0x0000181f00037802 */ /* 0x000fe40000000f00 */
[----:B------:R-:W-:Y:S02]  /*14800*/  MOV R2, 0x14820 ;  /* 0x0001482000027802 */ /* 0x000fe40000000f00 */
[----:B-1----:R-:W-:Y:S05]  /*14810*/  CALL.REL.NOINC `($__internal_20_$__cuda_sm70_shflsync_idx_p) ;  /* 0x000022c000007944 */ /* 0x002fea0003c00000 */
[----:B------:R2:W-:Y:S01]  /*14820*/  STL [R1+0x4c], R13 ;  /* 0x00004c0d01007387 */ /* 0x0005e20000100800 */
[----:B-----5:R-:W-:Y:S01]  /*14830*/  IMAD.MOV.U32 R5, RZ, RZ, R0 ;  /* 0x000000ffff057224 */ /* 0x020fe200078e0000 */
[----:B------:R-:W-:Y:S01]  /*14840*/  MOV R0, 0x1 ;  /* 0x0000000100007802 */ /* 0x000fe20000000f00 */
[----:B------:R-:W-:Y:S01]  /*14850*/  IMAD.MOV.U32 R3, RZ, RZ, 0x181f ;  /* 0x0000181fff037424 */ /* 0x000fe200078e00ff */
[----:B------:R-:W-:-:S02]  /*14860*/  MOV R2, 0x14880 ;  /* 0x0001488000027802 */ /* 0x000fc40000000f00 */
[----:B-12---:R-:W-:Y:S05]  /*14870*/  CALL.REL.NOINC `($__internal_20_$__cuda_sm70_shflsync_idx_p) ;  /* 0x0000226000007944 */ /* 0x006fea0003c00000 */
[----:B-1---5:R-:W-:Y:S05]  /*14880*/  BRA `(.L_x_1227) ;  /* 0xfffef9f000007947 */ /* 0x022fea000383ffff */
.L_x_1126:
[----:B------:R2:W-:Y:S01]  /*14890*/  STL [R1+0x4c], R5 ;  /* 0x00004c0501007387 */ /* 0x0005e20000100800 */
[----:B------:R-:W-:Y:S01]  /*148a0*/  IMAD.MOV.U32 R0, RZ, RZ, RZ ;  /* 0x000000ffff007224 */ /* 0x000fe200078e00ff */
[----:B------:R-:W-:-:S02]  /*148b0*/  MOV R3, 0x181f ;  /* 0x0000181f00037802 */ /* 0x000fc40000000f00 */
[----:B------:R-:W-:Y:S02]  /*148c0*/  MOV R2, 0x148e0 ;  /* 0x000148e000027802 */ /* 0x000fe40000000f00 */
[----:B-12---:R-:W-:Y:S05]  /*148d0*/  CALL.REL.NOINC `($__internal_20_$__cuda_sm70_shflsync_idx_p) ;  /* 0x0000220000007944 */ /* 0x006fea0003c00000 */
[----:B-----5:R-:W-:Y:S01]  /*148e0*/  MOV R4, R0 ;  /* 0x0000000000047202 */ /* 0x020fe20000000f00 */
[----:B-1----:R-:W-:Y:S05]  /*148f0*/  BRA `(.L_x_1228) ;  /* 0xffff0ba000007947 */ /* 0x002fea000383ffff */
.L_x_1127:
[----:B------:R4:W-:Y:S01]  /*14900*/  STL [R1+0x4c], R6 ;  /* 0x00004c0601007387 */ /* 0x0009e20000100800 */
[----:B------:R-:W-:Y:S01]  /*14910*/  IMAD.MOV.U32 R0, RZ, RZ, RZ ;  /* 0x000000ffff007224 */ /* 0x000fe200078e00ff */
[----:B------:R-:W-:Y:S02]  /*14920*/  MOV R3, 0x181f ;  /* 0x0000181f00037802 */ /* 0x000fe40000000f00 */
[----:B------:R-:W-:Y:S02]  /*14930*/  MOV R2, 0x14950 ;  /* 0x0001495000027802 */ /* 0x000fe40000000f00 */
[----:B-1234-:R-:W-:Y:S05]  /*14940*/  CALL.REL.NOINC `($__internal_20_$__cuda_sm70_shflsync_idx_p) ;  /* 0x0000219000007944 */ /* 0x01efea0003c00000 */
[----:B-1---5:R-:W-:Y:S05]  /*14950*/  BRA `(.L_x_1229) ;  /* 0xffff0b6000007947 */ /* 0x022fea000383ffff */
.L_x_1130:
[----:B------:R2:W-:Y:S01]  /*14960*/  STL [R1+0x4c], R5 ;  /* 0x00004c0501007387 */ /* 0x0005e20000100800 */
[----:B-1----:R-:W-:Y:S01]  /*14970*/  IMAD.MOV.U32 R0, RZ, RZ, 0x1 ;  /* 0x00000001ff007424 */ /* 0x002fe200078e00ff */
[----:B------:R-:W-:Y:S02]  /*14980*/  MOV R3, 0x181f ;  /* 0x0000181f00037802 */ /* 0x000fe40000000f00 */
[----:B------:R-:W-:Y:S02]  /*14990*/  MOV R2, 0x149b0 ;  /* 0x000149b000027802 */ /* 0x000fe40000000f00 */
[----:B--234-:R-:W-:Y:S05]  /*149a0*/  CALL.REL.NOINC `($__internal_20_$__cuda_sm70_shflsync_idx_p) ;  /* 0x0000213000007944 */ /* 0x01cfea0003c00000 */
[----:B------:R2:W-:Y:S01]  /*149b0*/  STL [R1+0x4c], R6 ;  /* 0x00004c0601007387 */ /* 0x0005e20000100800 */
[----:B-----5:R-:W-:Y:S01]  /*149c0*/  IMAD.MOV.U32 R4, RZ, RZ, R0 ;  /* 0x000000ffff047224 */ /* 0x020fe200078e0000 */
[----:B------:R-:W-:Y:S01]  /*149d0*/  MOV R0, 0x1 ;  /* 0x0000000100007802 */ /* 0x000fe20000000f00 */
[----:B------:R-:W-:Y:S01]  /*149e0*/  IMAD.MOV.U32 R3, RZ, RZ, 0x181f ;  /* 0x0000181fff037424 */ /* 0x000fe200078e00ff */
[----:B------:R-:W-:-:S02]  /*149f0*/  MOV R2, 0x14a10 ;  /* 0x00014a1000027802 */ /* 0x000fc40000000f00 */
[----:B-12---:R-:W-:Y:S05]  /*14a00*/  CALL.REL.NOINC `($__internal_20_$__cuda_sm70_shflsync_idx_p) ;  /* 0x000020d000007944 */ /* 0x006fea0003c00000 */
[----:B-1---5:R-:W-:Y:S05]  /*14a10*/  BRA `(.L_x_1230) ;  /* 0xffff0d1000007947 */ /* 0x022fea000383ffff */
.L_x_1131:
[----:B------:R1:W-:Y:S01]  /*14a20*/  STL [R1+0x4c], R4 ;  /* 0x00004c0401007387 */ /* 0x0003e20000100800 */
[----:B------:R-:W-:Y:S01]  /*14a30*/  IMAD.MOV.U32 R0, RZ, RZ, RZ ;  /* 0x000000ffff007224 */ /* 0x000fe200078e00ff */
[----:B------:R-:W-:-:S02]  /*14a40*/  MOV R3, 0x1c1f ;  /* 0x00001c1f00037802 */ /* 0x000fc40000000f00 */
[----:B------:R-:W-:Y:S02]  /*14a50*/  MOV R2, 0x14a70 ;  /* 0x00014a7000027802 */ /* 0x000fe40000000f00 */
[----:B-1----:R-:W-:Y:S05]  /*14a60*/  CALL.REL.NOINC `($__internal_20_$__cuda_sm70_shflsync_idx_p) ;  /* 0x0000207000007944 */ /* 0x002fea0003c00000 */
[----:B-1---5:R-:W-:Y:S05]  /*14a70*/  BRA `(.L_x_1231) ;  /* 0xffff0fd000007947 */ /* 0x022fea000383ffff */
.L_x_1132:
[----:B------:R2:W-:Y:S01]  /*14a80*/  STL [R1+0x4c], R4 ;  /* 0x00004c0401007387 */ /* 0x0005e20000100800 */
[----:B------:R-:W-:Y:S01]  /*14a90*/  IMAD.MOV.U32 R0, RZ, RZ, 0x1 ;  /* 0x00000001ff007424 */ /* 0x000fe200078e00ff */
[----:B------:R-:W-:Y:S02]  /*14aa0*/  MOV R3, 0x1c1f ;  /* 0x00001c1f00037802 */ /* 0x000fe40000000f00 */
[----:B------:R-:W-:Y:S02]  /*14ab0*/  MOV R2, 0x14ad0 ;  /* 0x00014ad000027802 */ /* 0x000fe40000000f00 */
[----:B-12---:R-:W-:Y:S05]  /*14ac0*/  CALL.REL.NOINC `($__internal_20_$__cuda_sm70_shflsync_idx_p) ;  /* 0x0000201000007944 */ /* 0x006fea0003c00000 */
[----:B-----5:R-:W-:-:S05]  /*14ad0*/  IMAD.IADD R0, R5, 0x1, R0 ;  /* 0x0000000105007824 */ /* 0x020fca00078e0200 */
        /* <DEDUP_REMOVED lines=34> */
[----:B------:R-:W-:Y:S02]  /*14d00*/  FMNMX.FTZ R0, R75, R0, !PT ;  /* 0x000000004b007209 */ /* 0x000fe40007810000 */
[----:B------:R-:W-:Y:S02]  /*14d10*/  FSEL R71, R26, -INF , P3 ;  /* 0xff8000001a477808 */ /* 0x000fe40001800000 */
[----:B------:R-:W-:-:S02]  /*14d20*/  FMNMX.FTZ R21, R12, R21, !PT ;  /* 0x000000150c157209 */ /* 0x000fc40007810000 */
[----:B------:R-:W-:Y:S02]  /*14d30*/  FMNMX.FTZ R0, R74, R0, !PT ;  /* 0x000000004a007209 */ /* 0x000fe40007810000 */
[----:B------:R-:W-:Y:S02]  /*14d40*/  FSEL R70, R25, -INF , P2 ;  /* 0xff80000019467808 */ /* 0x000fe40001000000 */
[----:B------:R-:W-:Y:S02]  /*14d50*/  FMNMX.FTZ R21, R71, R21, !PT ;  /* 0x0000001547157209 */ /* 0x000fe40007810000 */
[----:B------:R-:W-:Y:S02]  /*14d60*/  FMNMX.FTZ R0, R73, R0, !PT ;  /* 0x0000000049007209 */ /* 0x000fe40007810000 */
[----:B------:R-:W-:Y:S02]  /*14d70*/  FSEL R69, R24, -INF , P1 ;  /* 0xff80000018457808 */ /* 0x000fe40000800000 */
[----:B------:R-:W-:-:S02]  /*14d80*/  FMNMX.FTZ R21, R70, R21, !PT ;  /* 0x0000001546157209 */ /* 0x000fc40007810000 */
[----:B------:R-:W-:Y:S01]  /*14d90*/  FMNMX.FTZ R133, R72, R0, !PT ;  /* 0x0000000048857209 */ /* 0x000fe20007810000 */
[----:B------:R-:W-:Y:S01]  /*14da0*/  IMAD.MOV.U32 R0, RZ, RZ, 0x2 ;  /* 0x00000002ff007424 */ /* 0x000fe200078e00ff */
[----:B------:R-:W-:Y:S02]  /*14db0*/  FSEL R68, R23, -INF , P0 ;  /* 0xff80000017447808 */ /* 0x000fe40000000000 */
[----:B------:R-:W-:Y:S01]  /*14dc0*/  FMNMX.FTZ R21, R69, R21, !PT ;  /* 0x0000001545157209 */ /* 0x000fe20007810000 */
[----:B------:R-:W-:Y:S01]  /*14dd0*/  IMAD.MOV.U32 R4, RZ, RZ, R133 ;  /* 0x000000ffff047224 */ /* 0x000fe200078e0085 */
[----:B------:R-:W-:Y:S02]  /*14de0*/  MOV R2, 0x14e10 ;  /* 0x00014e1000027802 */ /* 0x000fe40000000f00 */
[----:B------:R-:W-:Y:S02]  /*14df0*/  FMNMX.FTZ R21, R68, R21, !PT ;  /* 0x0000001544157209 */ /* 0x000fe40007810000 */
[----:B-1----:R-:W-:Y:S05]  /*14e00*/  CALL.REL.NOINC `($__internal_19_$__cuda_sm70_shflsync_bfly_p) ;  /* 0x00001c5000007944 */ /* 0x002fea0003c00000 */
[----:B------:R-:W-:Y:S01]  /*14e10*/  FMNMX.FTZ R133, R133, R0, !PT ;  /* 0x0000000085857209 */ /* 0x000fe20007810000 */
[----:B------:R-:W-:Y:S01]  /*14e20*/  IMAD.MOV.U32 R0, RZ, RZ, 0x1 ;  /* 0x00000001ff007424 */ /* 0x000fe200078e00ff */
[----:B------:R-:W-:-:S03]  /*14e30*/  MOV R2, 0x14e60 ;  /* 0x00014e6000027802 */ /* 0x000fc60000000f00 */
[----:B------:R-:W-:Y:S02]  /*14e40*/  IMAD.MOV.U32 R4, RZ, RZ, R133 ;  /* 0x000000ffff047224 */ /* 0x000fe400078e0085 */
[----:B-1---5:R-:W-:Y:S05]  /*14e50*/  CALL.REL.NOINC `($__internal_19_$__cuda_sm70_shflsync_bfly_p) ;  /* 0x00001c0000007944 */ /* 0x022fea0003c00000 */
[----:B------:R-:W-:Y:S01]  /*14e60*/  FMNMX.FTZ R133, R133, R0, !PT ;  /* 0x0000000085857209 */ /* 0x000fe20007810000 */
[----:B------:R-:W-:Y:S01]  /*14e70*/  IMAD.MOV.U32 R4, RZ, RZ, R21 ;  /* 0x000000ffff047224 */ /* 0x000fe200078e0015 */
[----:B------:R-:W-:Y:S01]  /*14e80*/  MOV R2, 0x14eb0 ;  /* 0x00014eb000027802 */ /* 0x000fe20000000f00 */
[----:B------:R-:W-:Y:S02]  /*14e90*/  IMAD.MOV.U32 R0, RZ, RZ, 0x2 ;  /* 0x00000002ff007424 */ /* 0x000fe400078e00ff */
[----:B-1---5:R-:W-:Y:S05]  /*14ea0*/  CALL.REL.NOINC `($__internal_19_$__cuda_sm70_shflsync_bfly_p) ;  /* 0x00001bb000007944 */ /* 0x022fea0003c00000 */
[----:B------:R-:W-:Y:S01]  /*14eb0*/  FMNMX.FTZ R4, R21, R0, !PT ;  /* 0x0000000015047209 */ /* 0x000fe20007810000 */
[----:B------:R-:W-:Y:S01]  /*14ec0*/  IMAD.MOV.U32 R0, RZ, RZ, 0x1 ;  /* 0x00000001ff007424 */ /* 0x000fe200078e00ff */
[----:B------:R-:W-:Y:S02]  /*14ed0*/  MOV R2, 0x14ef0 ;  /* 0x00014ef000027802 */ /* 0x000fe40000000f00 */
[----:B-1---5:R-:W-:Y:S05]  /*14ee0*/  CALL.REL.NOINC `($__internal_19_$__cuda_sm70_shflsync_bfly_p) ;  /* 0x00001b7000007944 */ /* 0x022fea0003c00000 */
[----:B------:R-:W-:Y:S01]  /*14ef0*/  MOV R3, R0 ;  /* 0x0000000000037202 */ /* 0x000fe20000000f00 */
[----:B-1---5:R-:W-:Y:S05]  /*14f00*/  BRA `(.L_x_1232) ;  /* 0xffff107000007947 */ /* 0x022fea000383ffff */
.L_x_1136:
[----:B------:R-:W-:Y:S01]  /*14f10*/  MOV R3, 0x181f ;  /* 0x0000181f00037802 */ /* 0x000fe20000000f00 */
[----:B------:R2:W-:Y:S01]  /*14f20*/  STL [R1+0x4c], R5 ;  /* 0x00004c0501007387 */ /* 0x0005e20000100800 */
[----:B------:R-:W-:Y:S01]  /*14f30*/  MOV R2, 0x14f60 ;  /* 0x00014f6000027802 */ /* 0x000fe20000000f00 */
[----:B------:R-:W-:Y:S02]  /*14f40*/  IMAD.MOV.U32 R0, RZ, RZ, RZ ;  /* 0x000000ffff007224 */ /* 0x000fe400078e00ff */
[----:B-12---:R-:W-:Y:S05]  /*14f50*/  CALL.REL.NOINC `($__internal_20_$__cuda_sm70_shflsync_idx_p) ;  /* 0x00001b8000007944 */ /* 0x006fea0003c00000 */
[----:B-----5:R-:W-:Y:S01]  /*14f60*/  MOV R4, R0 ;  /* 0x0000000000047202 */ /* 0x020fe20000000f00 */
[----:B-1----:R-:W-:-:S05]  /*14f70*/  BRA `(.L_x_1233) ;  /* 0xffff26c000007947 */ /* 0x002fca000383ffff */
.L_x_1137:
[----:B------:R-:W-:Y:S01]  /*14f80*/  MOV R3, 0x181f ;  /* 0x0000181f00037802 */ /* 0x000fe20000000f00 */
[----:B------:R4:W-:Y:S01]  /*14f90*/  STL [R1+0x4c], R12 ;  /* 0x00004c0c01007387 */ /* 0x0009e20000100800 */
[----:B------:R-:W-:Y:S01]  /*14fa0*/  MOV R2, 0x14fd0 ;  /* 0x00014fd000027802 */ /* 0x000fe20000000f00 */
[----:B------:R-:W-:Y:S02]  /*14fb0*/  IMAD.MOV.U32 R0, RZ, RZ, RZ ;  /* 0x000000ffff007224 */ /* 0x000fe400078e00ff */
[----:B-1234-:R-:W-:Y:S05]  /*14fc0*/  CALL.REL.NOINC `($__internal_20_$__cuda_sm70_shflsync_idx_p) ;  /* 0x00001b1000007944 */ /* 0x01efea0003c00000 */
[----:B-1---5:R-:W-:-:S05]  /*14fd0*/  BRA `(.L_x_1234) ;  /* 0xffff268000007947 */ /* 0x022fca000383ffff */
.L_x_1138:
[----:B------:R-:W-:Y:S01]  /*14fe0*/  MOV R3, 0x181f ;  /* 0x0000181f00037802 */ /* 0x000fe20000000f00 */
[----:B------:R2:W-:Y:S01]  /*14ff0*/  STL [R1+0x4c], R5 ;  /* 0x00004c0501007387 */ /* 0x0005e20000100800 */
[----:B------:R-:W-:Y:S01]  /*15000*/  MOV R2, 0x15030 ;  /* 0x0001503000027802 */ /* 0x000fe20000000f00 */
[----:B------:R-:W-:Y:S02]  /*15010*/  IMAD.MOV.U32 R0, RZ, RZ, 0x1 ;  /* 0x00000001ff007424 */ /* 0x000fe400078e00ff */
[----:B-12---:R-:W-:Y:S05]  /*15020*/  CALL.REL.NOINC `($__internal_20_$__cuda_sm70_shflsync_idx_p) ;  /* 0x00001ab000007944 */ /* 0x006fea0003c00000 */
[----:B------:R-:W-:Y:S01]  /*15030*/  MOV R2, 0x15090 ;  /* 0x0001509000027802 */ /* 0x000fe20000000f00 */
[----:B------:R2:W-:Y:S01]  /*15040*/  STL [R1+0x4c], R12 ;  /* 0x00004c0c01007387 */ /* 0x0005e20000100800 */
[----:B-----5:R-:W-:Y:S01]  /*15050*/  IMAD.MOV.U32 R4, RZ, RZ, R0 ;  /* 0x000000ffff047224 */ /* 0x020fe200078e0000 */
[----:B------:R-:W-:Y:S01]  /*15060*/  MOV R0, 0x1 ;  /* 0x0000000100007802 */ /* 0x000fe20000000f00 */
[----:B------:R-:W-:Y:S02]  /*15070*/  IMAD.MOV.U32 R3, RZ, RZ, 0x181f ;  /* 0x0000181fff037424 */ /* 0x000fe400078e00ff */
[----:B-12---:R-:W-:Y:S05]  /*15080*/  CALL.REL.NOINC `($__internal_20_$__cuda_sm70_shflsync_idx_p) ;  /* 0x00001a5000007944 */ /* 0x006fea0003c00000 */
[----:B-1---5:R-:W-:-:S05]  /*15090*/  BRA `(.L_x_1235) ;  /* 0xffff283000007947 */ /* 0x022fca000383ffff */
.L_x_1141:
[----:B------:R-:W-:Y:S01]  /*150a0*/  MOV R3, 0x181f ;  /* 0x0000181f00037802 */ /* 0x000fe20000000f00 */
[----:B------:R1:W-:Y:S01]  /*150b0*/  STL [R1+0x4c], R8 ;  /* 0x00004c0801007387 */ /* 0x0003e20000100800 */
[----:B------:R-:W-:Y:S01]  /*150c0*/  MOV R2, 0x150f0 ;  /* 0x000150f000027802 */ /* 0x000fe20000000f00 */
[----:B------:R-:W-:Y:S02]  /*150d0*/  IMAD.MOV.U32 R0, RZ, RZ, RZ ;  /* 0x000000ffff007224 */ /* 0x000fe400078e00ff */
[----:B-1----:R-:W-:Y:S05]  /*150e0*/  CALL.REL.NOINC `($__internal_20_$__cuda_sm70_shflsync_idx_p) ;  /* 0x000019f000007944 */ /* 0x002fea0003c00000 */
[----:B-----5:R-:W-:Y:S01]  /*150f0*/  MOV R4, R0 ;  /* 0x0000000000047202 */ /* 0x020fe20000000f00 */
[----:B-1----:R-:W-:-:S05]  /*15100*/  BRA `(.L_x_1236) ;  /* 0xffff389000007947 */ /* 0x002fca000383ffff */
.L_x_1142:
[----:B------:R-:W-:Y:S01]  /*15110*/  MOV R3, 0x181f ;  /* 0x0000181f00037802 */ /* 0x000fe20000000f00 */
[----:B------:R3:W-:Y:S01]  /*15120*/  STL [R1+0x4c], R9 ;  /* 0x00004c0901007387 */ /* 0x0007e20000100800 */
[----:B------:R-:W-:Y:S01]  /*15130*/  MOV R2, 0x15160 ;  /* 0x0001516000027802 */ /* 0x000fe20000000f00 */
[----:B------:R-:W-:Y:S02]  /*15140*/  IMAD.MOV.U32 R0, RZ, RZ, RZ ;  /* 0x000000ffff007224 */ /* 0x000fe400078e00ff */
[----:B-123--:R-:W-:Y:S05]  /*15150*/  CALL.REL.NOINC `($__internal_20_$__cuda_sm70_shflsync_idx_p) ;  /* 0x0000198000007944 */ /* 0x00efea0003c00000 */
[----:B-1---5:R-:W-:-:S05]  /*15160*/  BRA `(.L_x_1237) ;  /* 0xffff385000007947 */ /* 0x022fca000383ffff */
.L_x_1143:
[----:B--2---:R-:W-:Y:S01]  /*15170*/  MOV R3, 0x181f ;  /* 0x0000181f00037802 */ /* 0x004fe20000000f00 */
[----:B------:R2:W-:Y:S01]  /*15180*/  STL [R1+0x4c], R8 ;  /* 0x00004c0801007387 */ /* 0x0005e20000100800 */
[----:B------:R-:W-:Y:S01]  /*15190*/  MOV R2, 0x151c0 ;  /* 0x000151c000027802 */ /* 0x000fe20000000f00 */
[----:B------:R-:W-:Y:S03]  /*151a0*/  IMAD.MOV.U32 R0, RZ, RZ, 0x1 ;  /* 0x00000001ff007424 */ /* 0x000fe600078e00ff */
        /* <DEDUP_REMOVED lines=8> */
.L_x_1144:
[----:B------:R-:W-:Y:S01]  /*15230*/  MOV R3, 0x1c1f ;  /* 0x00001c1f00037802 */ /* 0x000fe20000000f00 */
[----:B------:R1:W-:Y:S01]  /*15240*/  STL [R1+0x4c], R4 ;  /* 0x00004c0401007387 */ /* 0x0003e20000100800 */
[----:B------:R-:W-:Y:S01]  /*15250*/  MOV R2, 0x15280 ;  /* 0x0001528000027802 */ /* 0x000fe20000000f00 */
[----:B------:R-:W-:Y:S02]  /*15260*/  IMAD.MOV.U32 R0, RZ, RZ, RZ ;  /* 0x000000ffff007224 */ /* 0x000fe400078e00ff */
[----:B-1----:R-:W-:Y:S05]  /*15270*/  CALL.REL.NOINC `($__internal_20_$__cuda_sm70_shflsync_idx_p) ;  /* 0x0000186000007944 */ /* 0x002fea0003c00000 */
[----:B-1---5:R-:W-:-:S05]  /*15280*/  BRA `(.L_x_1239) ;  /* 0xffff3c9000007947 */ /* 0x022fca000383ffff */
.L_x_1145:
[----:B------:R-:W-:Y:S01]  /*15290*/  MOV R3, 0x1c1f ;  /* 0x00001c1f00037802 */ /* 0x000fe20000000f00 */
[----:B------:R2:W-:Y:S01]  /*152a0*/  STL [R1+0x4c], R4 ;  /* 0x00004c0401007387 */ /* 0x0005e20000100800 */
[----:B------:R-:W-:Y:S01]  /*152b0*/  MOV R2, 0x152e0 ;  /* 0x000152e000027802 */ /* 0x000fe20000000f00 */
[----:B------:R-:W-:Y:S02]  /*152c0*/  IMAD.MOV.U32 R0, RZ, RZ, 0x1 ;  /* 0x00000001ff007424 */ /* 0x000fe400078e00ff */
[----:B-12---:R-:W-:Y:S05]  /*152d0*/  CALL.REL.NOINC `($__internal_20_$__cuda_sm70_shflsync_idx_p) ;  /* 0x0000180000007944 */ /* 0x006fea0003c00000 */
[----:B------:R-:W2:Y:S01]  /*152e0*/  LDL.LU R7, [R1+0x28] ;  /* 0x0000280001077983 */ /* 0x000ea20000300800 */
[----:B-----5:R-:W-:Y:S03]  /*152f0*/  IMAD.IADD R0, R5, 0x1, R0 ;  /* 0x0000000105007824 */ /* 0x020fe600078e0200 */
[----:B------:R-:W3:Y:S02]  /*15300*/  LDL.LU R4, [R1+0x24] ;  /* 0x0000240001047983 */ /* 0x000ee40000300800 */
[C---:B------:R-:W-:Y:S02]  /*15310*/  ISETP.GT.AND P1, PT, R0.reuse, RZ, PT ;  /* 0x000000ff0000720c */ /* 0x040fe40003f24270 */
[C---:B------:R-:W-:Y:S01]  /*15320*/  ISETP.GT.AND P0, PT, R0.reuse, 0x1, PT ;  /* 0x000000010000780c */ /* 0x040fe20003f04270 */
[----:B------:R-:W4:Y:S01]  /*15330*/  LDL.LU R3, [R1+0x20] ;  /* 0x0000200001037983 */ /* 0x000f220000300800 */
[C---:B------:R-:W-:Y:S02]  /*15340*/  ISETP.GT.AND P3, PT, R0.reuse, 0x8, PT ;  /* 0x000000080000780c */ /* 0x040fe40003f64270 */
[C---:B------:R-:W-:Y:S01]  /*15350*/  ISETP.GT.AND P4, PT, R0.reuse, 0x9, PT ;  /* 0x000000090000780c */ /* 0x040fe20003f84270 */
[----:B------:R-:W4:Y:S01]  /*15360*/  LDL.LU R2, [R1+0x1c] ;  /* 0x00001c0001027983 */ /* 0x000f220000300800 */
[C---:B------:R-:W-:Y:S04]  /*15370*/  ISETP.GT.AND P2, PT, R0.reuse, 0x10, PT ;  /* 0x000000100000780c */ /* 0x040fe80003f44270 */
[----:B------:R-:W-:Y:S02]  /*15380*/  FSEL R25, R171, -INF , P2 ;  /* 0xff800000ab197808 */ /* 0x000fe40001000000 */
[C---:B------:R-:W-:Y:S04]  /*15390*/  ISETP.GT.AND P2, PT, R0.reuse, 0x21, PT ;  /* 0x000000210000780c */ /* 0x040fe80003f44270 */
[----:B------:R-:W-:Y:S02]  /*153a0*/  FSEL R9, R179, -INF , P2 ;  /* 0xff800000b3097808 */ /* 0x000fe40001000000 */
[----:B--2---:R-:W-:Y:S02]  /*153b0*/  FSEL R5, R7, -INF , P1 ;  /* 0xff80000007057808 */ /* 0x004fe40000800000 */
[----:B------:R-:W-:Y:S02]  /*153c0*/  ISETP.GT.AND P1, PT, R0, 0x11, PT ;  /* 0x000000110000780c */ /* 0x000fe40003f24270 */
[----:B---3--:R-:W-:Y:S02]  /*153d0*/  FSEL R132, R4, -INF , P0 ;  /* 0xff80000004847808 */ /* 0x008fe40000000000 */
[----:B------:R-:W-:Y:S02]  /*153e0*/  ISETP.GT.AND P0, PT, R0, 0x18, PT ;  /* 0x000000180000780c */ /* 0x000fe40003f04270 */
[----:B------:R-:W-:Y:S02]  /*153f0*/  FSEL R24, R170, -INF , P1 ;  /* 0xff800000aa187808 */ /* 0x000fe40000800000 */
[----:B----4-:R-:W-:Y:S02]  /*15400*/  FSEL R27, R3, -INF , P3 ;  /* 0xff800000031b7808 */ /* 0x010fe40001800000 */
[----:B------:R-:W-:Y:S02]  /*15410*/  ISETP.GT.AND P3, PT, R0, 0x20, PT ;  /* 0x000000200000780c */ /* 0x000fe40003f64270 */
[----:B------:R-:W-:Y:S02]  /*15420*/  FSEL R26, R2, -INF , P4 ;  /* 0xff800000021a7808 */ /* 0x000fe40002000000 */
[C---:B------:R-:W-:Y:S02]  /*15430*/  ISETP.GT.AND P4, PT, R0.reuse, 0x19, PT ;  /* 0x000000190000780c */ /* 0x040fe40003f84270 */
        /* <DEDUP_REMOVED lines=19> */
[----:B------:R-:W-:Y:S02]  /*15570*/  FSEL R10, R177, -INF , P3 ;  /* 0xff800000b10a7808 */ /* 0x000fe40001800000 */
[----:B------:R-:W-:Y:S02]  /*15580*/  FMNMX.FTZ R168, R22, R2, !PT ;  /* 0x0000000216a87209 */ /* 0x000fe40007810000 */
[----:B------:R-:W-:Y:S01]  /*15590*/  FMNMX.FTZ R4, R14, R0, !PT ;  /* 0x000000000e047209 */ /* 0x000fe20007810000 */
[----:B------:R-:W-:Y:S01]  /*155a0*/  IMAD.MOV.U32 R0, RZ, RZ, 0x2 ;  /* 0x00000002ff007424 */ /* 0x000fe200078e00ff */
[----:B------:R-:W-:Y:S02]  /*155b0*/  FMNMX.FTZ R168, R10, R168, !PT ;  /* 0x000000a80aa87209 */ /* 0x000fe40007810000 */
[----:B------:R-:W-:Y:S02]  /*155c0*/  FMNMX.FTZ R4, R13, R4, !PT ;  /* 0x000000040d047209 */ /* 0x000fe40007810000 */
[----:B------:R-:W-:Y:S02]  /*155d0*/  FSEL R8, R176, -INF , P1 ;  /* 0xff800000b0087808 */ /* 0x000fe40000800000 */
[----:B------:R-:W-:Y:S02]  /*155e0*/  FMNMX.FTZ R168, R9, R168, !PT ;  /* 0x000000a809a87209 */ /* 0x000fe40007810000 */
[----:B------:R-:W-:Y:S02]  /*155f0*/  FMNMX.FTZ R4, R12, R4, !PT ;  /* 0x000000040c047209 */ /* 0x000fe40007810000 */
[----:B------:R-:W-:Y:S02]  /*15600*/  FSEL R7, R178, -INF , P0 ;  /* 0xff800000b2077808 */ /* 0x000fe40000000000 */
[----:B------:R-:W-:Y:S02]  /*15610*/  FMNMX.FTZ R168, R8, R168, !PT ;  /* 0x000000a808a87209 */ /* 0x000fe40007810000 */
[----:B------:R-:W-:Y:S02]  /*15620*/  FMNMX.FTZ R4, R11, R4, !PT ;  /* 0x000000040b047209 */ /* 0x000fe40007810000 */
[----:B------:R-:W-:Y:S02]  /*15630*/  FMNMX.FTZ R168, R7, R168, !PT ;  /* 0x000000a807a87209 */ /* 0x000fe40007810000 */
[----:B------:R-:W-:Y:S02]  /*15640*/  MOV R2, 0x15660 ;  /* 0x0001566000027802 */ /* 0x000fe40000000f00 */
[----:B-1----:R-:W-:Y:S05]  /*15650*/  CALL.REL.NOINC `($__internal_19_$__cuda_sm70_shflsync_bfly_p) ;  /* 0x0000140000007944 */ /* 0x002fea0003c00000 */
[----:B------:R-:W-:Y:S01]  /*15660*/  FMNMX.FTZ R4, R4, R0, !PT ;  /* 0x0000000004047209 */ /* 0x000fe20007810000 */
[----:B------:R-:W-:Y:S01]  /*15670*/  IMAD.MOV.U32 R0, RZ, RZ, 0x1 ;  /* 0x00000001ff007424 */ /* 0x000fe200078e00ff */
[----:B------:R-:W-:Y:S02]  /*15680*/  MOV R2, 0x156a0 ;  /* 0x000156a000027802 */ /* 0x000fe40000000f00 */
        /* <DEDUP_REMOVED lines=10> */
[----:B-1---5:R-:W-:-:S05]  /*15730*/  BRA `(.L_x_1240) ;  /* 0xffff3d5000007947 */ /* 0x022fca000383ffff */
.L_x_1148:
[----:B------:R-:W-:Y:S01]  /*15740*/  MOV R3, 0x181f ;  /* 0x0000181f00037802 */ /* 0x000fe20000000f00 */
[----:B------:R2:W-:Y:S01]  /*15750*/  STL [R1+0x4c], R6 ;  /* 0x00004c0601007387 */ /* 0x0005e20000100800 */
[----:B------:R-:W-:Y:S01]  /*15760*/  MOV R2, 0x15790 ;  /* 0x0001579000027802 */ /* 0x000fe20000000f00 */
[----:B------:R-:W-:Y:S02]  /*15770*/  IMAD.MOV.U32 R0, RZ, RZ, RZ ;  /* 0x000000ffff007224 */ /* 0x000fe400078e00ff */
[----:B-1234-:R-:W-:Y:S05]  /*15780*/  CALL.REL.NOINC `($__internal_20_$__cuda_sm70_shflsync_idx_p) ;  /* 0x0000135000007944 */ /* 0x01efea0003c00000 */
[----:B-1---5:R-:W-:-:S05]  /*15790*/  BRA `(.L_x_1241) ;  /* 0xffff586000007947 */ /* 0x022fca000383ffff */
.L_x_1151:
[----:B--2---:R-:W-:Y:S01]  /*157a0*/  MOV R3, 0x181f ;  /* 0x0000181f00037802 */ /* 0x004fe20000000f00 */
        /* <DEDUP_REMOVED lines=11> */
.L_x_1154:
[----:B------:R-:W-:Y:S01]  /*15860*/  MOV R3, 0x181f ;  /* 0x0000181f00037802 */ /* 0x000fe20000000f00 */
[----:B------:R1:W-:Y:S01]  /*15870*/  STL [R1+0x4c], R8 ;  /* 0x00004c0801007387 */ /* 0x0003e20000100800 */
[----:B------:R-:W-:Y:S01]  /*15880*/  MOV R2, 0x158b0 ;  /* 0x000158b000027802 */ /* 0x000fe20000000f00 */
[----:B------:R-:W-:Y:S02]  /*15890*/  IMAD.MOV.U32 R0, RZ, RZ, RZ ;  /* 0x000000ffff007224 */ /* 0x000fe400078e00ff */
[----:B-1----:R-:W-:Y:S05]  /*158a0*/  CALL.REL.NOINC `($__internal_20_$__cuda_sm70_shflsync_idx_p) ;  /* 0x0000123000007944 */ /* 0x002fea0003c00000 */
[----:B-----5:R-:W-:Y:S01]  /*158b0*/  MOV R4, R0 ;  /* 0x0000000000047202 */ /* 0x020fe20000000f00 */
[----:B-1----:R-:W-:-:S05]  /*158c0*/  BRA `(.L_x_1243) ;  /* 0xffff6a5000007947 */ /* 0x002fca000383ffff */
.L_x_1155:
[----:B------:R-:W-:Y:S01]  /*158d0*/  MOV R3, 0x181f ;  /* 0x0000181f00037802 */ /* 0x000fe20000000f00 */
[----:B------:R3:W-:Y:S01]  /*158e0*/  STL [R1+0x4c], R9 ;  /* 0x00004c0901007387 */ /* 0x0007e20000100800 */
[----:B------:R-:W-:Y:S01]  /*158f0*/  MOV R2, 0x15920 ;  /* 0x0001592000027802 */ /* 0x000fe20000000f00 */
[----:B------:R-:W-:Y:S02]  /*15900*/  IMAD.MOV.U32 R0, RZ, RZ, RZ ;  /* 0x000000ffff007224 */ /* 0x000fe400078e00ff */
[----:B-123--:R-:W-:Y:S05]  /*15910*/  CALL.REL.NOINC `($__internal_20_$__cuda_sm70_shflsync_idx_p) ;  /* 0x000011c000007944 */ /* 0x00efea0003c00000 */
[----:B-1---5:R-:W-:-:S05]  /*15920*/  BRA `(.L_x_1244) ;  /* 0xffff6a1000007947 */ /* 0x022fca000383ffff */
.L_x_1156:
        /* <DEDUP_REMOVED lines=12> */
.L_x_1157:
[----:B------:R-:W-:Y:S02]  /*159f0*/  MOV R0, 0x2 ;  /* 0x0000000200007802 */ /* 0x000fe40000000f00 */
[----:B------:R-:W-:Y:S02]  /*15a00*/  MOV R2, 0x15a20 ;  /* 0x00015a2000027802 */ /* 0x000fe40000000f00 */
[----:B------:R-:W-:Y:S05]  /*15a10*/  CALL.REL.NOINC `($__internal_19_$__cuda_sm70_shflsync_bfly_p) ;  /* 0x0000104000007944 */ /* 0x000fea0003c00000 */
[----:B-1---5:R-:W-:-:S05]  /*15a20*/  BRA `(.L_x_1246) ;  /* 0xffff6e3000007947 */ /* 0x022fca000383ffff */
.L_x_1158:
[----:B------:R-:W-:Y:S02]  /*15a30*/  MOV R0, 0x1 ;  /* 0x0000000100007802 */ /* 0x000fe40000000f00 */
[----:B------:R-:W-:Y:S02]  /*15a40*/  MOV R2, 0x15a60 ;  /* 0x00015a6000027802 */ /* 0x000fe40000000f00 */
[----:B------:R-:W-:Y:S05]  /*15a50*/  CALL.REL.NOINC `($__internal_19_$__cuda_sm70_shflsync_bfly_p) ;  /* 0x0000100000007944 */ /* 0x000fea0003c00000 */
[----:B------:R-:W-:Y:S01]  /*15a60*/  FMNMX.FTZ R133, R4, R0, !PT ;  /* 0x0000000004857209 */ /* 0x000fe20007810000 */
[----:B-----5:R-:W-:Y:S01]  /*15a70*/  IMAD.MOV.U32 R4, RZ, RZ, R5 ;  /* 0x000000ffff047224 */ /* 0x020fe200078e0005 */
[----:B------:R-:W-:Y:S01]  /*15a80*/  MOV R2, 0x15ab0 ;  /* 0x00015ab000027802 */ /* 0x000fe20000000f00 */
[----:B------:R-:W-:Y:S02]  /*15a90*/  IMAD.MOV.U32 R0, RZ, RZ, 0x2 ;  /* 0x00000002ff007424 */ /* 0x000fe400078e00ff */
[----:B-1----:R-:W-:Y:S05]  /*15aa0*/  CALL.REL.NOINC `($__internal_19_$__cuda_sm70_shflsync_bfly_p) ;  /* 0x00000fb000007944 */ /* 0x002fea0003c00000 */
[----:B-----5:R-:W-:Y:S01]  /*15ab0*/  FMNMX.FTZ R4, R5, R0, !PT ;  /* 0x0000000005047209 */ /* 0x020fe20007810000 */
[----:B------:R-:W-:Y:S01]  /*15ac0*/  IMAD.MOV.U32 R0, RZ, RZ, 0x1 ;  /* 0x00000001ff007424 */ /* 0x000fe200078e00ff */
[----:B------:R-:W-:Y:S02]  /*15ad0*/  MOV R2, 0x15af0 ;  /* 0x00015af000027802 */ /* 0x000fe40000000f00 */
[----:B-1----:R-:W-:Y:S05]  /*15ae0*/  CALL.REL.NOINC `($__internal_19_$__cuda_sm70_shflsync_bfly_p) ;  /* 0x00000f7000007944 */ /* 0x002fea0003c00000 */
[----:B-1---5:R-:W-:-:S05]  /*15af0*/  BRA `(.L_x_1247) ;  /* 0xffff6dd000007947 */ /* 0x022fca000383ffff */
.L_x_1160:
[----:B------:R1:W5:Y:S01]  /*15b00*/  LDL R4, [R1+0x54] ;  /* 0x0000540001047983 */ /* 0x0003620000100800 */
[----:B------:R-:W-:-:S02]  /*15b10*/  MOV R0, 0x2 ;  /* 0x0000000200007802 */ /* 0x000fc40000000f00 */
[----:B------:R-:W-:Y:S02]  /*15b20*/  MOV R2, 0x15b40 ;  /* 0x00015b4000027802 */ /* 0x000fe40000000f00 */
[----:B-1---5:R-:W-:Y:S05]  /*15b30*/  CALL.REL.NOINC `($__internal_19_$__cuda_sm70_shflsync_bfly_p) ;  /* 0x00000f2000007944 */ /* 0x022fea0003c00000 */
[----:B-1---5:R-:W-:Y:S05]  /*15b40*/  BRA `(.L_x_1248) ;  /* 0xffff869000007947 */ /* 0x022fea000383ffff */
.L_x_1161:
[----:B------:R-:W-:Y:S01]  /*15b50*/  IMAD.MOV.U32 R4, RZ, RZ, R5 ;  /* 0x000000ffff047224 */ /* 0x000fe200078e0005 */
[----:B------:R-:W-:Y:S02]  /*15b60*/  MOV R0, 0x1 ;  /* 0x0000000100007802 */ /* 0x000fe40000000f00 */
[----:B------:R-:W-:Y:S02]  /*15b70*/  MOV R2, 0x15b90 ;  /* 0x00015b9000027802 */ /* 0x000fe40000000f00 */
[----:B------:R-:W-:Y:S05]  /*15b80*/  CALL.REL.NOINC `($__internal_19_$__cuda_sm70_shflsync_bfly_p) ;  /* 0x00000ed000007944 */ /* 0x000fea0003c00000 */
[----:B------:R2:W5:Y:S02]  /*15b90*/  LDL R4, [R1+0x50] ;  /* 0x0000500001047983 */ /* 0x0005640000100800 */
[----:B-----5:R-:W-:Y:S01]  /*15ba0*/  FADD.FTZ R5, R5, R0 ;  /* 0x0000000005057221 */ /* 0x020fe20000010000 */
[----:B------:R-:W-:Y:S02]  /*15bb0*/  MOV R0, 0x2 ;  /* 0x0000000200007802 */ /* 0x000fe40000000f00 */
[----:B------:R-:W-:Y:S02]  /*15bc0*/  MOV R2, 0x15be0 ;  /* 0x00015be000027802 */ /* 0x000fe40000000f00 */
[----:B-12---:R-:W-:Y:S05]  /*15bd0*/  CALL.REL.NOINC `($__internal_19_$__cuda_sm70_shflsync_bfly_p) ;  /* 0x00000e8000007944 */ /* 0x006fea0003c00000 */
[----:B------:R-:W2:Y:S02]  /*15be0*/  LDL.LU R2, [R1+0x50] ;  /* 0x0000500001027983 */ /* 0x000ea40000300800 */
[----:B--2---:R-:W-:Y:S01]  /*15bf0*/  FADD.FTZ R4, R2, R0 ;  /* 0x0000000002047221 */ /* 0x004fe20000010000 */
[----:B------:R-:W-:-:S02]  /*15c00*/  MOV R0, 0x1 ;  /* 0x0000000100007802 */ /* 0x000fc40000000f00 */
[----:B------:R-:W-:Y:S02]  /*15c10*/  MOV R2, 0x15c30 ;  /* 0x00015c3000027802 */ /* 0x000fe40000000f00 */
[----:B-1---5:R-:W-:Y:S05]  /*15c20*/  CALL.REL.NOINC `($__internal_19_$__cuda_sm70_shflsync_bfly_p) ;  /* 0x00000e3000007944 */ /* 0x022fea0003c00000 */
[----:B------:R-:W-:Y:S01]  /*15c30*/  MOV R3, R0 ;  /* 0x0000000000037202 */ /* 0x000fe20000000f00 */
[----:B-1---5:R-:W-:Y:S05]  /*15c40*/  BRA `(.L_x_1249) ;  /* 0xffff862000007947 */ /* 0x022fea000383ffff */
.L_x_1168:
[----:B--234-:R2:W-:Y:S01]  /*15c50*/  STL [R1+0x4c], R5 ;  /* 0x00004c0501007387 */ /* 0x01c5e20000100800 */
[----:B------:R-:W-:Y:S01]  /*15c60*/  IMAD.MOV.U32 R0, RZ, RZ, RZ ;  /* 0x000000ffff007224 */ /* 0x000fe200078e00ff */
[----:B------:R-:W-:Y:S02]  /*15c70*/  MOV R3, 0x181f ;  /* 0x0000181f00037802 */ /* 0x000fe40000000f00 */
[----:B------:R-:W-:Y:S02]  /*15c80*/  MOV R2, 0x15ca0 ;  /* 0x00015ca000027802 */ /* 0x000fe40000000f00 */
[----:B-12---:R-:W-:Y:S05]  /*15c90*/  CALL.REL.NOINC `($__internal_20_$__cuda_sm70_shflsync_idx_p) ;  /* 0x00000e4000007944 */ /* 0x006fea0003c00000 */
[----:B-----5:R-:W-:Y:S01]  /*15ca0*/  MOV R4, R0 ;  /* 0x0000000000047202 */ /* 0x020fe20000000f00 */
[----:B-1----:R-:W-:Y:S05]  /*15cb0*/  BRA `(.L_x_1250) ;  /* 0xffffa26000007947 */ /* 0x002fea000383ffff */
.L_x_1169:
[----:B------:R4:W-:Y:S01]  /*15cc0*/  STL [R1+0x4c], R14 ;  /* 0x00004c0e01007387 */ /* 0x0009e20000100800 */
[----:B------:R-:W-:Y:S01]  /*15cd0*/  IMAD.MOV.U32 R0, RZ, RZ, RZ ;  /* 0x000000ffff007224 */ /* 0x000fe200078e00ff */
[----:B------:R-:W-:Y:S02]  /*15ce0*/  MOV R3, 0x181f ;  /* 0x0000181f00037802 */ /* 0x000fe40000000f00 */
[----:B------:R-:W-:-:S02]  /*15cf0*/  MOV R2, 0x15d10 ;  /* 0x00015d1000027802 */ /* 0x000fc40000000f00 */
[----:B-1234-:R-:W-:Y:S05]  /*15d00*/  CALL.REL.NOINC `($__internal_20_$__cuda_sm70_shflsync_idx_p) ;  /* 0x00000dd000007944 */ /* 0x01efea0003c00000 */
[----:B-1---5:R-:W-:Y:S05]  /*15d10*/  BRA `(.L_x_1251) ;  /* 0xffffa22000007947 */ /* 0x022fea000383ffff */
.L_x_1172:
[----:B------:R4:W-:Y:S01]  /*15d20*/  STL [R1+0x4c], R5 ;  /* 0x00004c0501007387 */ /* 0x0009e20000100800 */
[----:B--2---:R-:W-:Y:S01]  /*15d30*/  IMAD.MOV.U32 R0, RZ, RZ, 0x1 ;  /* 0x00000001ff007424 */ /* 0x004fe200078e00ff */
[----:B------:R-:W-:-:S02]  /*15d40*/  MOV R3, 0x181f ;  /* 0x0000181f00037802 */ /* 0x000fc40000000f00 */
[----:B------:R-:W-:Y:S02]  /*15d50*/  MOV R2, 0x15d70 ;  /* 0x00015d7000027802 */ /* 0x000fe40000000f00 */
[----:B-1-34-:R-:W-:Y:S05]  /*15d60*/  CALL.REL.NOINC `($__internal_20_$__cuda_sm70_shflsync_idx_p) ;  /* 0x00000d7000007944 */ /* 0x01afea0003c00000 */
[----:B------:R2:W-:Y:S01]  /*15d70*/  STL [R1+0x4c], R14 ;  /* 0x00004c0e01007387 */ /* 0x0005e20000100800 */
[----:B-----5:R-:W-:Y:S01]  /*15d80*/  IMAD.MOV.U32 R4, RZ, RZ, R0 ;  /* 0x000000ffff047224 */ /* 0x020fe200078e0000 */
[----:B------:R-:W-:Y:S01]  /*15d90*/  MOV R0, 0x1 ;  /* 0x0000000100007802 */ /* 0x000fe20000000f00 */
[----:B------:R-:W-:Y:S01]  /*15da0*/  IMAD.MOV.U32 R3, RZ, RZ, 0x181f ;  /* 0x0000181fff037424 */ /* 0x000fe200078e00ff */
[----:B------:R-:W-:Y:S02]  /*15db0*/  MOV R2, 0x15dd0 ;  /* 0x00015dd000027802 */ /* 0x000fe40000000f00 */
[----:B-12---:R-:W-:Y:S05]  /*15dc0*/  CALL.REL.NOINC `($__internal_20_$__cuda_sm70_shflsync_idx_p) ;  /* 0x00000d1000007944 */ /* 0x006fea0003c00000 */
[----:B-1---5:R-:W-:Y:S05]  /*15dd0*/  BRA `(.L_x_1252) ;  /* 0xffffa3b000007947 */ /* 0x022fea000383ffff */
.L_x_1175:
[----:B------:R3:W-:Y:S01]  /*15de0*/  STL [R1+0x4c], R5 ;  /* 0x00004c0501007387 */ /* 0x0007e20000100800 */
[----:B--2---:R-:W-:Y:S01]  /*15df0*/  IMAD.MOV.U32 R0, RZ, RZ, 0x2 ;  /* 0x00000002ff007424 */ /* 0x004fe200078e00ff */
[----:B-1----:R-:W-:Y:S02]  /*15e00*/  MOV R3, 0x181f ;  /* 0x0000181f00037802 */ /* 0x002fe40000000f00 */
[----:B------:R-:W-:Y:S02]  /*15e10*/  MOV R2, 0x15e30 ;  /* 0x00015e3000027802 */ /* 0x000fe40000000f00 */
[----:B---34-:R-:W-:Y:S05]  /*15e20*/  CALL.REL.NOINC `($__internal_20_$__cuda_sm70_shflsync_idx_p) ;  /* 0x00000cb000007944 */ /* 0x018fea0003c00000 */
[----:B-----5:R-:W-:Y:S01]  /*15e30*/  MOV R4, R0 ;  /* 0x0000000000047202 */ /* 0x020fe20000000f00 */
[----:B-1----:R-:W-:Y:S05]  /*15e40*/  BRA `(.L_x_1253) ;  /* 0xffffa53000007947 */ /* 0x002fea000383ffff */
.L_x_1176:
[----:B------:R4:W-:Y:S01]  /*15e50*/  STL [R1+0x4c], R14 ;  /* 0x00004c0e01007387 */ /* 0x0009e20000100800 */
[----:B--2---:R-:W-:Y:S01]  /*15e60*/  IMAD.MOV.U32 R0, RZ, RZ, 0x2 ;  /* 0x00000002ff007424 */ /* 0x004fe200078e00ff */
[----:B-1----:R-:W-:-:S02]  /*15e70*/  MOV R3, 0x181f ;  /* 0x0000181f00037802 */ /* 0x002fc40000000f00 */
[----:B------:R-:W-:Y:S02]  /*15e80*/  MOV R2, 0x15ea0 ;  /* 0x00015ea000027802 */ /* 0x000fe40000000f00 */
[----:B---34-:R-:W-:Y:S05]  /*15e90*/  CALL.REL.NOINC `($__internal_20_$__cuda_sm70_shflsync_idx_p) ;  /* 0x00000c4000007944 */ /* 0x018fea0003c00000 */
[----:B-1---5:R-:W-:Y:S05]  /*15ea0*/  BRA `(.L_x_1254) ;  /* 0xffffa4f000007947 */ /* 0x022fea000383ffff */
.L_x_1179:
[----:B------:R1:W-:Y:S01]  /*15eb0*/  STL [R1+0x4c], R5 ;  /* 0x00004c0501007387 */ /* 0x0003e20000100800 */
[----:B----4-:R-:W-:Y:S01]  /*15ec0*/  IMAD.MOV.U32 R0, RZ, RZ, 0x3 ;  /* 0x00000003ff007424 */ /* 0x010fe200078e00ff */
[----:B-1----:R-:W-:Y:S02]  /*15ed0*/  MOV R3, 0x181f ;  /* 0x0000181f00037802 */ /* 0x002fe40000000f00 */
[----:B------:R-:W-:Y:S02]  /*15ee0*/  MOV R2, 0x15f00 ;  /* 0x00015f0000027802 */ /* 0x000fe40000000f00 */
[----:B--23--:R-:W-:Y:S05]  /*15ef0*/  CALL.REL.NOINC `($__internal_20_$__cuda_sm70_shflsync_idx_p) ;  /* 0x00000be000007944 */ /* 0x00cfea0003c00000 */
[----:B------:R2:W-:Y:S01]  /*15f00*/  STL [R1+0x4c], R14 ;  /* 0x00004c0e01007387 */ /* 0x0005e20000100800 */
[----:B-----5:R-:W-:Y:S01]  /*15f10*/  IMAD.MOV.U32 R4, RZ, RZ, R0 ;  /* 0x000000ffff047224 */ /* 0x020fe200078e0000 */
[----:B------:R-:W-:Y:S01]  /*15f20*/  MOV R0, 0x3 ;  /* 0x0000000300007802 */ /* 0x000fe20000000f00 */
[----:B------:R-:W-:Y:S01]  /*15f30*/  IMAD.MOV.U32 R3, RZ, RZ, 0x181f ;  /* 0x0000181fff037424 */ /* 0x000fe200078e00ff */
[----:B------:R-:W-:Y:S02]  /*15f40*/  MOV R2, 0x15f60 ;  /* 0x00015f6000027802 */ /* 0x000fe40000000f00 */
[----:B-12---:R-:W-:Y:S05]  /*15f50*/  CALL.REL.NOINC `($__internal_20_$__cuda_sm70_shflsync_idx_p) ;  /* 0x00000b8000007944 */ /* 0x006fea0003c00000 */
[----:B-1---5:R-:W-:Y:S05]  /*15f60*/  BRA `(.L_x_1255) ;  /* 0xffffa63000007947 */ /* 0x022fea000383ffff */
.L_x_1181:
[----:B------:R1:W-:Y:S01]  /*15f70*/  STL [R1+0x4c], R5 ;  /* 0x00004c0501007387 */ /* 0x0003e20000100800 */
[----:B------:R-:W-:Y:S01]  /*15f80*/  IMAD.MOV.U32 R0, RZ, RZ, RZ ;  /* 0x000000ffff007224 */ /* 0x000fe200078e00ff */
[----:B------:R-:W-:-:S02]  /*15f90*/  MOV R3, 0x1c1f ;  /* 0x00001c1f00037802 */ /* 0x000fc40000000f00 */
[----:B------:R-:W-:Y:S02]  /*15fa0*/  MOV R2, 0x15fc0 ;  /* 0x00015fc000027802 */ /* 0x000fe40000000f00 */
[----:B-1----:R-:W-:Y:S05]  /*15fb0*/  CALL.REL.NOINC `($__internal_20_$__cuda_sm70_shflsync_idx_p) ;  /* 0x00000b2000007944 */ /* 0x002fea0003c00000 */
[----:B-----5:R-:W-:Y:S01]  /*15fc0*/  MOV R4, R0 ;  /* 0x0000000000047202 */ /* 0x020fe20000000f00 */
[----:B-1----:R-:W-:Y:S05]  /*15fd0*/  BRA `(.L_x_1256) ;  /* 0xffffa9a000007947 */ /* 0x002fea000383ffff */
.L_x_1182:
[----:B------:R3:W-:Y:S01]  /*15fe0*/  STL [R1+0x4c], R12 ;  /* 0x00004c0c01007387 */ /* 0x0007e20000100800 */
[----:B------:R-:W-:Y:S01]  /*15ff0*/  IMAD.MOV.U32 R0, RZ, RZ, RZ ;  /* 0x000000ffff007224 */ /* 0x000fe200078e00ff */
[----:B------:R-:W-:Y:S02]  /*16000*/  MOV R3, 0x1c1f ;  /* 0x00001c1f00037802 */ /* 0x000fe40000000f00 */
[----:B------:R-:W-:Y:S02]  /*16010*/  MOV R2, 0x16030 ;  /* 0x0001603000027802 */ /* 0x000fe40000000f00 */
[----:B-123--:R-:W-:Y:S05]  /*16020*/  CALL.REL.NOINC `($__internal_20_$__cuda_sm70_shflsync_idx_p) ;  /* 0x00000ab000007944 */ /* 0x00efea0003c00000 */
[----:B-1---5:R-:W-:Y:S05]  /*16030*/  BRA `(.L_x_1257) ;  /* 0xffffa96000007947 */ /* 0x022fea000383ffff */
.L_x_1185:
[----:B------:R1:W-:Y:S01]  /*16040*/  STL [R1+0x4c], R5 ;  /* 0x00004c0501007387 */ /* 0x0003e20000100800 */
[----:B----4-:R-:W-:Y:S01]  /*16050*/  IMAD.MOV.U32 R0, RZ, RZ, 0x1 ;  /* 0x00000001ff007424 */ /* 0x010fe200078e00ff */
[----:B--2---:R-:W-:Y:S02]  /*16060*/  MOV R3, 0x1c1f ;  /* 0x00001c1f00037802 */ /* 0x004fe40000000f00 */
[----:B------:R-:W-:Y:S02]  /*16070*/  MOV R2, 0x16090 ;  /* 0x0001609000027802 */ /* 0x000fe40000000f00 */
[----:B-1-3--:R-:W-:Y:S05]  /*16080*/  CALL.REL.NOINC `($__internal_20_$__cuda_sm70_shflsync_idx_p) ;  /* 0x00000a5000007944 */ /* 0x00afea0003c00000 */
[----:B------:R2:W-:Y:S01]  /*16090*/  STL [R1+0x4c], R12 ;  /* 0x00004c0c01007387 */ /* 0x0005e20000100800 */
[----:B-----5:R-:W-:Y:S01]  /*160a0*/  IMAD.MOV.U32 R4, RZ, RZ, R0 ;  /* 0x000000ffff047224 */ /* 0x020fe200078e0000 */
[----:B------:R-:W-:Y:S01]  /*160b0*/  MOV R0, 0x1 ;  /* 0x0000000100007802 */ /* 0x000fe20000000f00 */
[----:B------:R-:W-:Y:S01]  /*160c0*/  IMAD.MOV.U32 R3, RZ, RZ, 0x1c1f ;  /* 0x00001c1fff037424 */ /* 0x000fe200078e00ff */
[----:B------:R-:W-:-:S02]  /*160d0*/  MOV R2, 0x160f0 ;  /* 0x000160f000027802 */ /* 0x000fc40000000f00 */
[----:B-12---:R-:W-:Y:S05]  /*160e0*/  CALL.REL.NOINC `($__internal_20_$__cuda_sm70_shflsync_idx_p) ;  /* 0x000009f000007944 */ /* 0x006fea0003c00000 */
[----:B-1---5:R-:W-:Y:S05]  /*160f0*/  BRA `(.L_x_1258) ;  /* 0xffffb50000007947 */ /* 0x022fea000383ffff */
.L_x_1189:
[----:B------:R1:W-:Y:S01]  /*16100*/  STL [R1+0x4c], R5 ;  /* 0x00004c0501007387 */ /* 0x0003e20000100800 */
[----:B------:R-:W-:Y:S01]  /*16110*/  IMAD.MOV.U32 R0, RZ, RZ, RZ ;  /* 0x000000ffff007224 */ /* 0x000fe200078e00ff */
[----:B------:R-:W-:-:S02]  /*16120*/  MOV R3, 0x181f ;  /* 0x0000181f00037802 */ /* 0x000fc40000000f00 */
[----:B------:R-:W-:Y:S02]  /*16130*/  MOV R2, 0x16150 ;  /* 0x0001615000027802 */ /* 0x000fe40000000f00 */
[----:B-1----:R-:W-:Y:S05]  /*16140*/  CALL.REL.NOINC `($__internal_20_$__cuda_sm70_shflsync_idx_p) ;  /* 0x0000099000007944 */ /* 0x002fea0003c00000 */
[----:B-----5:R-:W-:Y:S01]  /*16150*/  MOV R4, R0 ;  /* 0x0000000000047202 */ /* 0x020fe20000000f00 */
[----:B-1----:R-:W-:Y:S05]  /*16160*/  BRA `(.L_x_1259) ;  /* 0xffffc94000007947 */ /* 0x002fea000383ffff */
.L_x_1190:
[----:B------:R3:W-:Y:S01]  /*16170*/  STL [R1+0x4c], R14 ;  /* 0x00004c0e01007387 */ /* 0x0007e20000100800 */
[----:B------:R-:W-:Y:S01]  /*16180*/  IMAD.MOV.U32 R0, RZ, RZ, RZ ;  /* 0x000000ffff007224 */ /* 0x000fe200078e00ff */
[----:B------:R-:W-:Y:S02]  /*16190*/  MOV R3, 0x181f ;  /* 0x0000181f00037802 */ /* 0x000fe40000000f00 */
[----:B------:R-:W-:Y:S02]  /*161a0*/  MOV R2, 0x161c0 ;  /* 0x000161c000027802 */ /* 0x000fe40000000f00 */
[----:B-123--:R-:W-:Y:S05]  /*161b0*/  CALL.REL.NOINC `($__internal_20_$__cuda_sm70_shflsync_idx_p) ;  /* 0x0000092000007944 */ /* 0x00efea0003c00000 */
[----:B-1---5:R-:W-:Y:S05]  /*161c0*/  BRA `(.L_x_1260) ;  /* 0xffffc90000007947 */ /* 0x022fea000383ffff */
.L_x_1193:
        /* <DEDUP_REMOVED lines=9> */
[----:B------:R-:W-:-:S02]  /*16260*/  MOV R2, 0x16280 ;  /* 0x0001628000027802 */ /* 0x000fc40000000f00 */
[----:B-12---:R-:W-:Y:S05]  /*16270*/  CALL.REL.NOINC `($__internal_20_$__cuda_sm70_shflsync_idx_p) ;  /* 0x0000086000007944 */ /* 0x006fea0003c00000 */
[----:B-1---5:R-:W-:Y:S05]  /*16280*/  BRA `(.L_x_1261) ;  /* 0xffffcaa000007947 */ /* 0x022fea000383ffff */
.L_x_1196:
[----:B------:R1:W-:Y:S01]  /*16290*/  STL [R1+0x4c], R5 ;  /* 0x00004c0501007387 */ /* 0x0003e20000100800 */
[----:B----4-:R-:W-:Y:S01]  /*162a0*/  IMAD.MOV.U32 R0, RZ, RZ, 0x2 ;  /* 0x00000002ff007424 */ /* 0x010fe200078e00ff */
[----:B-1----:R-:W-:-:S02]  /*162b0*/  MOV R3, 0x181f ;  /* 0x0000181f00037802 */ /* 0x002fc40000000f00 */
[----:B------:R-:W-:Y:S02]  /*162c0*/  MOV R2, 0x162e0 ;  /* 0x000162e000027802 */ /* 0x000fe40000000f00 */
[----:B--23--:R-:W-:Y:S05]  /*162d0*/  CALL.REL.NOINC `($__internal_20_$__cuda_sm70_shflsync_idx_p) ;  /* 0x0000080000007944 */ /* 0x00cfea0003c00000 */
[----:B-----5:R-:W-:Y:S01]  /*162e0*/  MOV R4, R0 ;  /* 0x0000000000047202 */ /* 0x020fe20000000f00 */
[----:B-1----:R-:W-:Y:S05]  /*162f0*/  BRA `(.L_x_1262) ;  /* 0xffffcc2000007947 */ /* 0x002fea000383ffff */
.L_x_1197:
[----:B------:R1:W-:Y:S01]  /*16300*/  STL [R1+0x4c], R14 ;  /* 0x00004c0e01007387 */ /* 0x0003e20000100800 */
[----:B----4-:R-:W-:Y:S01]  /*16310*/  IMAD.MOV.U32 R0, RZ, RZ, 0x2 ;  /* 0x00000002ff007424 */ /* 0x010fe200078e00ff */
[----:B-1----:R-:W-:Y:S02]  /*16320*/  MOV R3, 0x181f ;  /* 0x0000181f00037802 */ /* 0x002fe40000000f00 */
[----:B------:R-:W-:Y:S02]  /*16330*/  MOV R2, 0x16350 ;  /* 0x0001635000027802 */ /* 0x000fe40000000f00 */
[----:B--23--:R-:W-:Y:S05]  /*16340*/  CALL.REL.NOINC `($__internal_20_$__cuda_sm70_shflsync_idx_p) ;  /* 0x0000079000007944 */ /* 0x00cfea0003c00000 */
[----:B-1---5:R-:W-:Y:S05]  /*16350*/  BRA `(.L_x_1263) ;  /* 0xffffcbe000007947 */ /* 0x022fea000383ffff */
.L_x_1200:
[----:B------:R1:W-:Y:S01]  /*16360*/  STL [R1+0x4c], R5 ;  /* 0x00004c0501007387 */ /* 0x0003e20000100800 */
[----:B------:R-:W-:Y:S01]  /*16370*/  IMAD.MOV.U32 R0, RZ, RZ, 0x3 ;  /* 0x00000003ff007424 */ /* 0x000fe200078e00ff */
[----:B-1----:R-:W-:Y:S02]  /*16380*/  MOV R3, 0x181f ;  /* 0x0000181f00037802 */ /* 0x002fe40000000f00 */
        /* <DEDUP_REMOVED lines=9> */
.L_x_1202:
[----:B------:R1:W-:Y:S01]  /*16420*/  STL [R1+0x4c], R106 ;  /* 0x00004c6a01007387 */ /* 0x0003e20000100800 */
[----:B------:R-:W-:Y:S01]  /*16430*/  IMAD.MOV.U32 R0, RZ, RZ, RZ ;  /* 0x000000ffff007224 */ /* 0x000fe200078e00ff */
[----:B------:R-:W-:-:S02]  /*16440*/  MOV R3, 0x1f ;  /* 0x0000001f00037802 */ /* 0x000fc40000000f00 */
[----:B------:R-:W-:Y:S02]  /*16450*/  MOV R2, 0x16470 ;  /* 0x0001647000027802 */ /* 0x000fe40000000f00 */
[----:B-1----:R-:W-:Y:S05]  /*16460*/  CALL.REL.NOINC `($__internal_20_$__cuda_sm70_shflsync_idx_p) ;  /* 0x0000067000007944 */ /* 0x002fea0003c00000 */
[----:B------:R-:W-:Y:S01]  /*16470*/  MOV R9, R0 ;  /* 0x0000000000097202 */ /* 0x000fe20000000f00 */
[----:B-1---5:R-:W-:Y:S05]  /*16480*/  BRA `(.L_x_1265) ;  /* 0xffffcf6000007947 */ /* 0x022fea000383ffff */
.L_x_1203:
[----:B------:R3:W-:Y:S01]  /*16490*/  STL [R1+0x4c], R106 ;  /* 0x00004c6a01007387 */ /* 0x0007e20000100800 */
[----:B------:R-:W-:Y:S01]  /*164a0*/  IMAD.MOV.U32 R0, RZ, RZ, 0x1 ;  /* 0x00000001ff007424 */ /* 0x000fe200078e00ff */
[----:B------:R-:W-:Y:S02]  /*164b0*/  MOV R3, 0x1f ;  /* 0x0000001f00037802 */ /* 0x000fe40000000f00 */
[----:B------:R-:W-:Y:S02]  /*164c0*/  MOV R2, 0x164e0 ;  /* 0x000164e000027802 */ /* 0x000fe40000000f00 */
[----:B-123--:R-:W-:Y:S05]  /*164d0*/  CALL.REL.NOINC `($__internal_20_$__cuda_sm70_shflsync_idx_p) ;  /* 0x0000060000007944 */ /* 0x00efea0003c00000 */
[----:B------:R-:W-:Y:S01]  /*164e0*/  MOV R8, R0 ;  /* 0x0000000000087202 */ /* 0x000fe20000000f00 */
[----:B-1---5:R-:W-:Y:S05]  /*164f0*/  BRA `(.L_x_1266) ;  /* 0xffffcf1000007947 */ /* 0x022fea000383ffff */
.L_x_1204:
[----:B------:R-:W-:Y:S02]  /*16500*/  MOV R3, 0x1 ;  /* 0x0000000100037802 */ /* 0x000fe40000000f00 */
[----:B------:R-:W-:Y:S02]  /*16510*/  MOV R2, 0x16530 ;  /* 0x0001653000027802 */ /* 0x000fe40000000f00 */
[----:B-1234-:R-:W-:Y:S05]  /*16520*/  CALL.REL.NOINC `($__internal_21_$__cuda_sm70_shflsync_up_p) ;  /* 0x0000065000007944 */ /* 0x01efea0003c00000 */
[----:B------:R-:W-:Y:S05]  /*16530*/  BRA `(.L_x_1267) ;  /* 0xffffd00000007947 */ /* 0x000fea000383ffff */
.L_x_1205:
[----:B------:R-:W-:Y:S02]  /*16540*/  MOV R3, 0x2 ;  /* 0x0000000200037802 */ /* 0x000fe40000000f00 */
[----:B------:R-:W-:-:S02]  /*16550*/  MOV R2, 0x16570 ;  /* 0x0001657000027802 */ /* 0x000fc40000000f00 */
[----:B--2-4-:R-:W-:Y:S05]  /*16560*/  CALL.REL.NOINC `($__internal_21_$__cuda_sm70_shflsync_up_p) ;  /* 0x0000061000007944 */ /* 0x014fea0003c00000 */
        /* <DEDUP_REMOVED lines=23> */
.L_x_1209:
[----:B------:R-:W-:Y:S02]  /*166e0*/  MOV R3, 0x1 ;  /* 0x0000000100037802 */ /* 0x000fe40000000f00 */
[----:B------:R-:W-:Y:S02]  /*166f0*/  MOV R2, 0x16710 ;  /* 0x0001671000027802 */ /* 0x000fe40000000f00 */
[----:B------:R-:W-:Y:S05]  /*16700*/  CALL.REL.NOINC `($__internal_21_$__cuda_sm70_shflsync_up_p) ;  /* 0x0000047000007944 */ /* 0x000fea0003c00000 */
[----:B------:R-:W-:Y:S01]  /*16710*/  MOV R2, R4 ;  /* 0x0000000400027202 */ /* 0x000fe20000000f00 */
[----:B------:R-:W-:Y:S05]  /*16720*/  BRA `(.L_x_1269) ;  /* 0xffffd07000007947 */ /* 0x000fea000383ffff */
.L_x_1210:
        /* <DEDUP_REMOVED lines=26> */
.L_x_1212:
[----:B------:R-:W-:Y:S02]  /*168d0*/  SEL R0, RZ, 0x1, P0 ;  /* 0x00000001ff007807 */ /* 0x000fe40000000000 */
[----:B------:R-:W-:Y:S02]  /*168e0*/  MOV R2, 0x16900 ;  /* 0x0001690000027802 */ /* 0x000fe40000000f00 */
[----:B-1----:R-:W-:Y:S05]  /*168f0*/  CALL.REL.NOINC `($__internal_22_$__cuda_sm70_votesync_ballot) ;  /* 0x000002e000007944 */ /* 0x002fea0003c00000 */
[----:B------:R-:W-:Y:S01]  /*16900*/  MOV R10, R0 ;  /* 0x00000000000a7202 */ /* 0x000fe20000000f00 */
[----:B------:R-:W-:Y:S05]  /*16910*/  BRA `(.L_x_1271) ;  /* 0xffffd01000007947 */ /* 0x000fea000383ffff */
.L_x_1213:
[----:B------:R3:W-:Y:S01]  /*16920*/  STL [R1+0x4c], R6 ;  /* 0x00004c0601007387 */ /* 0x0007e20000100800 */
[----:B--2---:R-:W-:Y:S01]  /*16930*/  IMAD.MOV.U32 R0, RZ, RZ, R5 ;  /* 0x000000ffff007224 */ /* 0x004fe200078e0005 */
[----:B------:R-:W-:Y:S02]  /*16940*/  MOV R3, 0x1f ;  /* 0x0000001f00037802 */ /* 0x000fe40000000f00 */
[----:B------:R-:W-:Y:S02]  /*16950*/  MOV R2, 0x16970 ;  /* 0x0001697000027802 */ /* 0x000fe40000000f00 */
[----:B-1-3--:R-:W-:Y:S05]  /*16960*/  CALL.REL.NOINC `($__internal_20_$__cuda_sm70_shflsync_idx_p) ;  /* 0x0000017000007944 */ /* 0x00afea0003c00000 */
[----:B------:R2:W-:Y:S01]  /*16970*/  STL [R1+0x4c], R7 ;  /* 0x00004c0701007387 */ /* 0x0005e20000100800 */
[----:B------:R-:W-:Y:S01]  /*16980*/  IMAD.MOV.U32 R11, RZ, RZ, R0 ;  /* 0x000000ffff0b7224 */ /* 0x000fe200078e0000 */
[----:B-----5:R-:W-:Y:S01]  /*16990*/  MOV R0, R5 ;  /* 0x0000000500007202 */ /* 0x020fe20000000f00 */
[----:B------:R-:W-:Y:S01]  /*169a0*/  IMAD.MOV.U32 R3, RZ, RZ, 0x1f ;  /* 0x0000001fff037424 */ /* 0x000fe200078e00ff */
[----:B------:R-:W-:-:S02]  /*169b0*/  MOV R2, 0x169d0 ;  /* 0x000169d000027802 */ /* 0x000fc40000000f00 */
[----:B-12---:R-:W-:Y:S05]  /*169c0*/  CALL.REL.NOINC `($__internal_20_$__cuda_sm70_shflsync_idx_p) ;  /* 0x0000011000007944 */ /* 0x006fea0003c00000 */
[----:B------:R-:W-:Y:S01]  /*169d0*/  MOV R7, R0 ;  /* 0x0000000000077202 */ /* 0x000fe20000000f00 */
[----:B-1---5:R-:W-:Y:S05]  /*169e0*/  BRA `(.L_x_1272) ;  /* 0xffffcfb000007947 */ /* 0x022fea000383ffff */
.L_x_1216:
[----:B------:R3:W-:Y:S01]  /*169f0*/  STL [R1+0x4c], R4 ;  /* 0x00004c0401007387 */ /* 0x0007e20000100800 */
[----:B--2---:R-:W-:Y:S01]  /*16a00*/  IMAD.MOV.U32 R0, RZ, RZ, R5 ;  /* 0x000000ffff007224 */ /* 0x004fe200078e0005 */
[----:B------:R-:W-:-:S02]  /*16a10*/  MOV R3, 0x1f ;  /* 0x0000001f00037802 */ /* 0x000fc40000000f00 */
[----:B------:R-:W-:Y:S02]  /*16a20*/  MOV R2, 0x16a40 ;  /* 0x00016a4000027802 */ /* 0x000fe40000000f00 */
[----:B-1-34-:R-:W-:Y:S05]  /*16a30*/  CALL.REL.NOINC `($__internal_20_$__cuda_sm70_shflsync_idx_p) ;  /* 0x000000a000007944 */ /* 0x01afea0003c00000 */
[----:B------:R-:W-:Y:S01]  /*16a40*/  MOV R12, R0 ;  /* 0x00000000000c7202 */ /* 0x000fe20000000f00 */
[----:B-1---5:R-:W-:Y:S05]  /*16a50*/  BRA `(.L_x_1215) ;  /* 0xffffcfa000007947 */ /* 0x022fea000383ffff */
        .weak           $__internal_19_$__cuda_sm70_shflsync_bfly_p
        .type           $__internal_19_$__cuda_sm70_shflsync_bfly_p,@function
        .size           $__internal_19_$__cuda_sm70_shflsync_bfly_p,($__internal_20_$__cuda_sm70_shflsync_idx_p - $__internal_19_$__cuda_sm70_shflsync_bfly_p)
$__internal_19_$__cuda_sm70_shflsync_bfly_p:
[----:B------:R1:W-:Y:S01]  /*16a60*/  STL [R1+0x218], R5 ;  /* 0x0002180501007387 */ /* 0x0003e20000100800 */
[----:B------:R-:W-:Y:S02]  /*16a70*/  MOV R3, 0x1f ;  /* 0x0000001f00037802 */ /* 0x000fe40000000f00 */
[----:B-1----:R-:W-:-:S04]  /*16a80*/  MOV R5, 0xffffffff ;  /* 0xffffffff00057802 */ /* 0x002fc80000000f00 */
[----:B------:R-:W-:Y:S04]  /*16a90*/  WARPSYNC R5 ;  /* 0x0000000500007348 */ /* 0x000fe80003800000 */
[----:B------:R1:W2:Y:S04]  /*16aa0*/  SHFL.BFLY PT, R0, R4, R0, R3 ;  /* 0x0c00000004007389 */ /* 0x0002a800000e0003 */
[----:B-1----:R1:W5:Y:S01]  /*16ab0*/  LDL.LU R5, [R1+0x218] ;  /* 0x0002180001057983 */ /* 0x0023620000300800 */
[----:B------:R-:W-:-:S04]  /*16ac0*/  MOV R3, 0x0 ;  /* 0x0000000000037802 */ /* 0x000fc80000000f00 */
[----:B--2---:R-:W-:Y:S05]  /*16ad0*/  RET.REL.NODEC R2 `(_ZN7cutlass13device_kernelIN5flash19enable_sm80_to_sm89INS1_16FlashAttnFwdSm80INS1_25CollectiveMainloopFwdSm80ILi8ELi1ELb1EN4cute5tupleIJNS5_1CILi128EEENS7_ILi48EEENS7_ILi256EEEEEELi256ENS_10bfloat16_tEfNS_4arch4Sm80ELb1ELb0ELb1ELb1ELb1ELb0ELb1ELb1EEENS1_21CollectiveEpilogueFwdINS6_IJS8_SA_S9_EEENS6_IJNS7_ILi1EEESI_SI_EEESC_SE_Li256ELb1ELb1ELb1ELb0EEENS1_36VarlenDynamicPersistentTileSchedulerILi128ELi48ELi256ELi256ELb1ELb1ELb0ELb1ELb1ELb1EEEEEEEEEvNT_6ParamsE) ;  /* 0xfffe952002007950 */ /* 0x004fea0003c3ffff */
        .weak           $__internal_20_$__cuda_sm70_shflsync_idx_p
        .type           $__internal_20_$__cuda_sm70_shflsync_idx_p,@function
        .size           $__internal_20_$__cuda_sm70_shflsync_idx_p,($__internal_21_$__cuda_sm70_shflsync_up_p - $__internal_20_$__cuda_sm70_shflsync_idx_p)
$__internal_20_$__cuda_sm70_shflsync_idx_p:
[----:B------:R1:W-:Y:S04]  /*16ae0*/  STL [R1+0x21c], R5 ;  /* 0x00021c0501007387 */ /* 0x0003e80000100800 */
[----:B------:R2:W-:Y:S01]  /*16af0*/  STL [R1+0x218], R4 ;  /* 0x0002180401007387 */ /* 0x0005e20000100800 */
[----:B-1----:R-:W-:-:S03]  /*16b00*/  MOV R5, 0xffffffff ;  /* 0xffffffff00057802 */ /* 0x002fc60000000f00 */
[----:B--2---:R-:W2:Y:S01]  /*16b10*/  LDL.LU R4, [R1+0x4c] ;  /* 0x00004c0001047983 */ /* 0x004ea20000300800 */
[----:B------:R-:W-:Y:S04]  /*16b20*/  WARPSYNC R5 ;  /* 0x0000000500007348 */ /* 0x000fe80003800000 */
[----:B--2---:R1:W2:Y:S04]  /*16b30*/  SHFL.IDX PT, R0, R4, R0, R3 ;  /* 0x0000000004007389 */ /* 0x0042a800000e0003 */
[----:B-1----:R1:W5:Y:S04]  /*16b40*/  LDL.LU R5, [R1+0x21c] ;  /* 0x00021c0001057983 */ /* 0x0023680000300800 */
[----:B------:R1:W5:Y:S01]  /*16b50*/  LDL.LU R4, [R1+0x218] ;  /* 0x0002180001047983 */ /* 0x0003620000300800 */
[----:B------:R-:W-:-:S04]  /*16b60*/  MOV R3, 0x0 ;  /* 0x0000000000037802 */ /* 0x000fc80000000f00 */
[----:B--2---:R-:W-:Y:S05]  /*16b70*/  RET.REL.NODEC R2 `(_ZN7cutlass13device_kernelIN5flash19enable_sm80_to_sm89INS1_16FlashAttnFwdSm80INS1_25CollectiveMainloopFwdSm80ILi8ELi1ELb1EN4cute5tupleIJNS5_1CILi128EEENS7_ILi48EEENS7_ILi256EEEEEELi256ENS_10bfloat16_tEfNS_4arch4Sm80ELb1ELb0ELb1ELb1ELb1ELb0ELb1ELb1EEENS1_21CollectiveEpilogueFwdINS6_IJS8_SA_S9_EEENS6_IJNS7_ILi1EEESI_SI_EEESC_SE_Li256ELb1ELb1ELb1ELb0EEENS1_36VarlenDynamicPersistentTileSchedulerILi128ELi48ELi256ELi256ELb1ELb1ELb0ELb1ELb1ELb1EEEEEEEEEvNT_6ParamsE) ;  /* 0xfffe948002007950 */ /* 0x004fea0003c3ffff */
        .weak           $__internal_21_$__cuda_sm70_shflsync_up_p
        .type           $__internal_21_$__cuda_sm70_shflsync_up_p,@function
        .size           $__internal_21_$__cuda_sm70_shflsync_up_p,($__internal_22_$__cuda_sm70_votesync_ballot - $__internal_21_$__cuda_sm70_shflsync_up_p)
$__internal_21_$__cuda_sm70_shflsync_up_p:
[----:B------:R-:W-:Y:S02]  /*16b80*/  MOV R4, RZ ;  /* 0x000000ff00047202 */ /* 0x000fe40000000f00 */
[----:B------:R-:W-:-:S04]  /*16b90*/  MOV R10, 0xffffffff ;  /* 0xffffffff000a7802 */ /* 0x000fc80000000f00 */
[----:B------:R-:W-:Y:S04]  /*16ba0*/  WARPSYNC R10 ;  /* 0x0000000a00007348 */ /* 0x000fe80003800000 */
[----:B------:R1:W2:Y:S02]  /*16bb0*/  SHFL.UP PT, R4, R0, R3, R4 ;  /* 0x0400000300047389 */ /* 0x0002a400000e0004 */
[----:B-1----:R-:W-:-:S04]  /*16bc0*/  MOV R3, 0x0 ;  /* 0x0000000000037802 */ /* 0x002fc80000000f00 */
[----:B--2---:R-:W-:Y:S05]  /*16bd0*/  RET.REL.NODEC R2 `(_ZN7cutlass13device_kernelIN5flash19enable_sm80_to_sm89INS1_16FlashAttnFwdSm80INS1_25CollectiveMainloopFwdSm80ILi8ELi1ELb1EN4cute5tupleIJNS5_1CILi128EEENS7_ILi48EEENS7_ILi256EEEEEELi256ENS_10bfloat16_tEfNS_4arch4Sm80ELb1ELb0ELb1ELb1ELb1ELb0ELb1ELb1EEENS1_21CollectiveEpilogueFwdINS6_IJS8_SA_S9_EEENS6_IJNS7_ILi1EEESI_SI_EEESC_SE_Li256ELb1ELb1ELb1ELb0EEENS1_36VarlenDynamicPersistentTileSchedulerILi128ELi48ELi256ELi256ELb1ELb1ELb0ELb1ELb1ELb1EEEEEEEEEvNT_6ParamsE) ;  /* 0xfffe942002007950 */ /* 0x004fea0003c3ffff */
        .weak           $__internal_22_$__cuda_sm70_votesync_ballot
        .type           $__internal_22_$__cuda_sm70_votesync_ballot,@function
        .size           $__internal_22_$__cuda_sm70_votesync_ballot,(.L_x_3254 - $__internal_22_$__cuda_sm70_votesync_ballot)
$__internal_22_$__cuda_sm70_votesync_ballot:
[----:B------:R-:W-:Y:S01]  /*16be0*/  ISETP.NE.U32.AND P0, PT, R0, 0x1, PT ;  /* 0x000000010000780c */ /* 0x000fe20003f05070 */
[----:B------:R-:W-:-:S04]  /*16bf0*/  IMAD.MOV.U32 R3, RZ, RZ, -0x1 ;  /* 0xffffffffff037424 */ /* 0x000fc800078e00ff */
[----:B------:R-:W-:Y:S08]  /*16c00*/  WARPSYNC R3 ;  /* 0x0000000300007348 */ /* 0x000ff00003800000 */
[----:B------:R-:W-:-:S04]  /*16c10*/  VOTE.ANY R0, PT, !P0 ;  /* 0x0000000000007806 */ /* 0x000fc800040e0100 */
[----:B------:R-:W-:Y:S01]  /*16c20*/  LOP3.LUT R0, R0, R3, RZ, 0xc0, !PT ;  /* 0x0000000300007212 */ /* 0x000fe200078ec0ff */
[----:B------:R-:W-:-:S04]  /*16c30*/  IMAD.MOV.U32 R3, RZ, RZ, 0x0 ;  /* 0x00000000ff037424 */ /* 0x000fc800078e00ff */
[----:B------:R-:W-:Y:S05]  /*16c40*/  RET.REL.NODEC R2 `(_ZN7cutlass13device_kernelIN5flash19enable_sm80_to_sm89INS1_16FlashAttnFwdSm80INS1_25CollectiveMainloopFwdSm80ILi8ELi1ELb1EN4cute5tupleIJNS5_1CILi128EEENS7_ILi48EEENS7_ILi256EEEEEELi256ENS_10bfloat16_tEfNS_4arch4Sm80ELb1ELb0ELb1ELb1ELb1ELb0ELb1ELb1EEENS1_21CollectiveEpilogueFwdINS6_IJS8_SA_S9_EEENS6_IJNS7_ILi1EEESI_SI_EEESC_SE_Li256ELb1ELb1ELb1ELb0EEENS1_36VarlenDynamicPersistentTileSchedulerILi128ELi48ELi256ELi256ELb1ELb1ELb0ELb1ELb1ELb1EEEEEEEEEvNT_6ParamsE) ;  /* 0xfffe93b002007950 */ /* 0x000fea0003c3ffff */
.L_x_1273:
        /* <DEDUP_REMOVED lines=11> */
.L_x_3254:


//--------------------- .text._ZN7cutlass13device_kernelIN5flash19enable_sm80_to_sm89INS1_16FlashAttnFwdSm80INS1_25CollectiveMainloopFwdSm80ILi8ELi1ELb0EN4cute5tupleIJNS5_1CILi128EEENS7_ILi32EEENS7_ILi256EEEEEELi256ENS_10bfloat16_tEfNS_4arch4Sm80ELb1ELb0ELb1ELb1ELb1ELb1ELb1ELb1EEENS1_21CollectiveEpilogueFwdINS6_IJS8_SA_S9_EEENS6_IJNS7_ILi1EEESI_SI_EEESC_SE_Li256ELb1ELb1ELb1ELb0EEENS1_36VarlenDynamicPersistentTileSchedulerILi128ELi32ELi256ELi256ELb1ELb1ELb0ELb1ELb1ELb1EEEEEEEEEvNT_6ParamsE --------------------------
	.section	.text._ZN7cutlass13device_kernelIN5flash19enable_sm80_to_sm89INS1_16FlashAttnFwdSm80INS1_25CollectiveMainloopFwdSm80ILi8ELi1ELb0EN4cute5tupleIJNS5_1CILi128EEENS7_ILi32EEENS7_ILi256EEEEEELi256ENS_10bfloat16_tEfNS_4arch4Sm80ELb1ELb0ELb1ELb1ELb1ELb1ELb1ELb1EEENS1_21CollectiveEpilogueFwdINS6_IJS8_SA_S9_EEENS6_IJNS7_ILi1EEESI_SI_EEESC_SE_Li256ELb1ELb1ELb1ELb0EEENS1_36VarlenDynamicPersistentTileSchedulerILi128ELi32ELi256ELi256ELb1ELb1ELb0ELb1ELb1ELb1EEEEEEEEEvNT_6ParamsE,"ax",@progbits
	.sectioninfo	@"SHI_REGISTERS=255"
	.align	128
.text._ZN7cutlass13device_kernelIN5flash19enable_sm80_to_sm89INS1_16FlashAttnFwdSm80INS1_25CollectiveMainloopFwdSm80ILi8ELi1ELb0EN4cute5tupleIJNS5_1CILi128EEENS7_ILi32EEENS7_ILi256EEEEEELi256ENS_10bfloat16_tEfNS_4arch4Sm80ELb1ELb0ELb1ELb1ELb1ELb1ELb1ELb1EEENS1_21CollectiveEpilogueFwdINS6_IJS8_SA_S9_EEENS6_IJNS7_ILi1EEESI_SI_EEESC_SE_Li256ELb1ELb1ELb1ELb0EEENS1_36VarlenDynamicPersistentTileSchedulerILi128ELi32ELi256ELi256ELb1ELb1ELb0ELb1ELb1ELb1EEEEEEEEEvNT_6ParamsE:
        .type           _ZN7cutlass13device_kernelIN5flash19enable_sm80_to_sm89INS1_16FlashAttnFwdSm80INS1_25CollectiveMainloopFwdSm80ILi8ELi1ELb0EN4cute5tupleIJNS5_1CILi128EEENS7_ILi32EEENS7_ILi256EEEEEELi256ENS_10bfloat16_tEfNS_4arch4Sm80ELb1ELb0ELb1ELb1ELb1ELb1ELb1ELb1EEENS1_21CollectiveEpilogueFwdINS6_IJS8_SA_S9_EEENS6_IJNS7_ILi1EEESI_SI_EEESC_SE_Li256ELb1ELb1ELb1ELb0EEENS1_36VarlenDynamicPersistentTileSchedulerILi128ELi32ELi256ELi256ELb1ELb1ELb0ELb1ELb1ELb1EEEEEEEEEvNT_6ParamsE,@function
        .size           _ZN7cutlass13device_kernelIN5flash19enable_sm80_to_sm89INS1_16FlashAttnFwdSm80INS1_25CollectiveMainloopFwdSm80ILi8ELi1ELb0EN4cute5tupleIJNS5_1CILi128EEENS7_ILi32EEENS7_ILi256EEEEEELi256ENS_10bfloat16_tEfNS_4arch4Sm80ELb1ELb0ELb1ELb1ELb1ELb1ELb1ELb1EEENS1_21CollectiveEpilogueFwdINS6_IJS8_SA_S9_EEENS6_IJNS7_ILi1EEESI_SI_EEESC_SE_Li256ELb1ELb1ELb1ELb0EEENS1_36VarlenDynamicPersistentTileSchedulerILi128ELi32ELi256ELi256ELb1ELb1ELb0ELb1ELb1ELb1EEEEEEEEEvNT_6ParamsE,(.L_x_3259 - _ZN7cutlass13device_kernelIN5flash19enable_sm80_to_sm89INS1_16FlashAttnFwdSm80INS1_25CollectiveMainloopFwdSm80ILi8ELi1ELb0EN4cute5tupleIJNS5_1CILi128EEENS7_ILi32EEENS7_ILi256EEEEEELi256ENS_10bfloat16_tEfNS_4arch4Sm80ELb1ELb0ELb1ELb1ELb1ELb1ELb1ELb1EEENS1_21CollectiveEpilogueFwdINS6_IJS8_SA_S9_EEENS6_IJNS7_ILi1EEESI_SI_EEESC_SE_Li256ELb1ELb1ELb1ELb0EEENS1_36VarlenDynamicPersistentTileSchedulerILi128ELi32ELi256ELi256ELb1ELb1ELb0ELb1ELb1ELb1EEEEEEEEEvNT_6ParamsE)
        .other          _ZN7cutlass13device_kernelIN5flash19enable_sm80_to_sm89INS1_16FlashAttnFwdSm80INS1_25CollectiveMainloopFwdSm80ILi8ELi1ELb0EN4cute5tupleIJNS5_1CILi128EEENS7_ILi32EEENS7_ILi256EEEEEELi256ENS_10bfloat16_tEfNS_4arch4Sm80ELb1ELb0ELb1ELb1ELb1ELb1ELb1ELb1EEENS1_21CollectiveEpilogueFwdINS6_IJS8_SA_S9_EEENS6_IJNS7_ILi1EEESI_SI_EEESC_SE_Li256ELb1ELb1ELb1ELb0EEENS1_36VarlenDynamicPersistentTileSchedulerILi128ELi32ELi256ELi256ELb1ELb1ELb0ELb1ELb1ELb1EEEEEEEEEvNT_6ParamsE,@"STO_CUDA_ENTRY STV_DEFAULT"
_ZN7cutlass13device_kernelIN5flash19enable_sm80_to_sm89INS1_16FlashAttnFwdSm80INS1_25CollectiveMainloopFwdSm80ILi8ELi1ELb0EN4cute5tupleIJNS5_1CILi128EEENS7_ILi32EEENS7_ILi256EEEEEELi256ENS_10bfloat16_tEfNS_4arch4Sm80ELb1ELb0ELb1ELb1ELb1ELb1ELb1ELb1EEENS1_21CollectiveEpilogueFwdINS6_IJS8_SA_S9_EEENS6_IJNS7_ILi1EEESI_SI_EEESC_SE_Li256ELb1ELb1ELb1ELb0EEENS1_36VarlenDynamicPersistentTileSchedulerILi128ELi32ELi256ELi256ELb1ELb1ELb0ELb1ELb1ELb1EEEEEEEEEvNT_6ParamsE:
        /* <DEDUP_REMOVED lines=52> */
.L_x_1279:
        /* <DEDUP_REMOVED lines=16> */
.L_x_1482:
        /* <DEDUP_REMOVED lines=16> */
.L_x_1483:
[----:B---3--:R-:W-:-:S05]  /*0540*/  IMAD R0, R0, c[0x0][0x538], RZ ;  /* 0x00014e0000007a24 */ /* 0x008fca00078e02ff */
[----:B------:R-:W-:-:S04]  /*0550*/  IADD3 R6, R0, R6, RZ ;  /* 0x0000000600067210 */ /* 0x000fc80007ffe0ff */
[----:B------:R-:W-:-:S13]  /*0560*/  ISETP.GT.AND P0, PT, R6, UR4, PT ;  /* 0x0000000406007c0c */ /* 0x000fda000bf04270 */
[----:B-12---:R-:W-:Y:S05]  /*0570*/  @!P0 BRA `(.L_x_1279) ;  /* 0xfffffdc000008947 */ /* 0x006fea000383ffff */
.L_x_1275:
[----:B------:R-:W-:-:S05]  /*0580*/  IADD3 R11, -R0, R6, RZ ;  /* 0x00000006000b7210 */ /* 0x000fca0007ffe1ff */
[----:B------:R-:W-:-:S05]  /*0590*/  IMAD R0, R4, c[0x0][0x538], R11 ;  /* 0x00014e0004007a24 */ /* 0x000fca00078e020b */
[----:B------:R-:W-:Y:S01]  /*05a0*/  ISETP.GT.AND P0, PT, R0, UR4, PT ;  /* 0x0000000400007c0c */ /* 0x000fe2000bf04270 */
[----:B------:R-:W-:-:S12]  /*05b0*/  BRA.DIV ~URZ, `(.L_x_1280) ;  /* 0x0001d0227f007947 */ /* 0x000fd8000b800000 */
[----:B------:R-:W-:-:S04]  /*05c0*/  VOTE.ANY R10, PT, !P0 ;  /* 0x00000000000a7806 */ /* 0x000fc800040e0100 */
.L_x_1484:
[----:B------:R-:W1:Y:S02]  /*05d0*/  POPC R5, R10 ;  /* 0x0000000a00057309 */ /* 0x000e640000000000 */
[----:B-12---:R-:W-:Y:S01]  /*05e0*/  IADD3 R235, R5, R7, RZ ;  /* 0x0000000705eb7210 */ /* 0x006fe20007ffe0ff */
[----:B------:R-:W-:Y:S05]  /*05f0*/  BRA.DIV ~URZ, `(.L_x_1281) ;  /* 0x0001d0327f007947 */ /* 0x000fea000b800000 */
[----:B------:R1:W2:Y:S01]  /*0600*/  SHFL.IDX PT, R12, R9, R5, 0x1f ;  /* 0x00001f05090c7589 */ /* 0x0002a200000e0000 */
[----:B------:R-:W-:-:S03]  /*0610*/  MOV R6, RZ ;  /* 0x000000ff00067202 */ /* 0x000fc60000000f00 */
[----:B------:R1:W3:Y:S04]  /*0620*/  SHFL.IDX PT, R9, R8, R5, 0x1f ;  /* 0x00001f0508097589 */ /* 0x0002e800000e0000 */
.L_x_1485:
[----:B------:R-:W-:Y:S01]  /*0630*/  ISETP.NE.AND P0, PT, R10, RZ, PT ;  /* 0x000000ff0a00720c */ /* 0x000fe20003f05270 */
[----:B------:R-:W-:-:S12]  /*0640*/  BSSY B0, `(.L_x_1282) ;  /* 0x0000005000007945 */ /* 0x000fd80003800000 */
[----:B------:R-:W-:Y:S05]  /*0650*/  @!P0 BRA `(.L_x_1283) ;  /* 0x0000003000008947 */ /* 0x000fea0003800000 */
[----:B------:R-:W-:Y:S01]  /*0660*/  IADD3 R2, R5, -0x1, RZ ;  /* 0xffffffff05027810 */ /* 0x000fe20007ffe0ff */
[----:B------:R-:W-:Y:S05]  /*0670*/  BRA.DIV ~URZ, `(.L_x_1284) ;  /* 0x0001d0927f007947 */ /* 0x000fea000b800000 */
[----:B------:R4:W1:Y:S02]  /*0680*/  SHFL.IDX PT, R6, R4, R2, 0x1f ;  /* 0x00001f0204067589 */ /* 0x00086400000e0000 */
.L_x_1283:
[----:B------:R-:W-:Y:S05]  /*0690*/  BSYNC B0 ;  /* 0x0000000000007941 */ /* 0x000fea0003800000 */
.L_x_1282:
        /* <DEDUP_REMOVED lines=67> */
.L_x_1286:
        /* <DEDUP_REMOVED lines=68> */
.L_x_1287:
[----:B------:R-:W-:Y:S05]  /*0f10*/  BSYNC B0 ;  /* 0x0000000000007941 */ /* 0x000fea0003800000 */
.L_x_1285:
[----:B------:R-:W-:-:S04]  /*0f20*/  LOP3.LUT R0, RZ, R0, RZ, 0x33, !PT ;  /* 0x00000000ff007212 */ /* 0x000fc800078e33ff */
[----:B------:R-:W-:Y:S01]  /*0f30*/  IADD3 R233, R0, R12, RZ ;  /* 0x0000000c00e97210 */ /* 0x000fe20007ffe0ff */
[----:B------:R-:W-:Y:S05]  /*0f40*/  BRA `(.L_x_1288) ;  /* 0x0000004000007947 */ /* 0x000fea0003800000 */
.L_x_1276:
[----:B--2---:R-:W-:Y:S01]  /*0f50*/  IMAD.MOV.U32 R233, RZ, RZ, RZ ;  /* 0x000000ffffe97224 */ /* 0x004fe200078e00ff */
[----:B------:R-:W-:Y:S01]  /*0f60*/  MOV R234, RZ ;  /* 0x000000ff00ea7202 */ /* 0x000fe20000000f00 */
[----:B------:R-:W-:Y:S01]  /*0f70*/  IMAD.U32 R232, RZ, RZ, UR4 ;  /* 0x00000004ffe87e24 */ /* 0x000fe2000f8e00ff */
[----:B------:R-:W-:Y:S02]  /*0f80*/  MOV R235, c[0x0][0x53c] ;  /* 0x00014f0000eb7a02 */ /* 0x000fe40000000f00 */
.L_x_1288:
[----:B------:R-:W-:Y:S01]  /*0f90*/  ISETP.NE.AND P0, PT, R13, RZ, PT ;  /* 0x000000ff0d00720c */ /* 0x000fe20003f05270 */
[----:B------:R-:W-:-:S12]  /*0fa0*/  WARPSYNC 0xffffffff ;  /* 0xffffffff00007948 */ /* 0x000fd80003800000 */
[----:B------:R1:W-:Y:S04]  /*0fb0*/  @!P0 STS.128 [0x20080], R232 ;  /* 0x020080e8ff008388 */ /* 0x0003e80000000c00 */
[----:B------:R-:W-:Y:S06]  /*0fc0*/  BAR.ARV 0x5, 0x100 ;  /* 0x0144000000007b1d */ /* 0x000fec0000002000 */
.L_x_1274:
        /* <DEDUP_REMOVED lines=140> */
[----:B------:R1:W-:Y:S01]  /*1890*/  STL [R1+0x3c], R8 ;  /* 0x00003c0801007387 */ /* 0x0003e20000100800 */
[----:B------:R-:W-:Y:S02]  /*18a0*/  SHF.R.S32.HI R2, RZ, 0x1f, R157 ;  /* 0x0000001fff027819 */ /* 0x000fe4000001149d */
[CC--:B------:R-:W-:Y:S01]  /*18b0*/  IADD3 R3, R11.reuse, R9.reuse, R12 ;  /* 0x000000090b037210 */ /* 0x0c0fe20007ffe00c */
[----:B------:R-:W-:Y:S01]  /*18c0*/  STL [R1+0x8], R17 ;  /* 0x0000081101007387 */ /* 0x000fe20000100800 */
[----:B------:R-:W-:Y:S01]  /*18d0*/  LOP3.LUT R4, R11, R9, RZ, 0xfc, !PT ;  /* 0x000000090b047212 */ /* 0x000fe200078efcff */
[----:B------:R-:W-:Y:S01]  /*18e0*/  IMAD.MOV.U32 R12, RZ, RZ, 0x20 ;  /* 0x00000020ff0c7424 */ /* 0x000fe200078e00ff */
[--C-:B------:R-:W-:Y:S01]  /*18f0*/  LOP3.LUT R11, R29, 0x38, R132.reuse, 0xf8, !PT ;  /* 0x000000381d0b7812 */ /* 0x100fe200078ef884 */
[----:B------:R-:W-:Y:S01]  /*1900*/  STL [R1+0x4], R7 ;  /* 0x0000040701007387 */ /* 0x000fe20000100800 */
[----:B------:R-:W-:-:S02]  /*1910*/  LOP3.LUT R10, R28, 0x38, R132, 0xf8, !PT ;  /* 0x000000381c0a7812 */ /* 0x000fc400078ef884 */
[----:B------:R-:W-:Y:S01]  /*1920*/  LOP3.LUT R9, R27, 0x38, R132, 0xf8, !PT ;  /* 0x000000381b097812 */ /* 0x000fe200078ef884 */
[----:B------:R2:W-:Y:S01]  /*1930*/  STL [R1], R2 ;  /* 0x0000000201007387 */ /* 0x0005e20000100800 */
[----:B------:R-:W-:Y:S02]  /*1940*/  LOP3.LUT R11, R23, R11, R24, 0xf6, !PT ;  /* 0x0000000b170b7212 */ /* 0x000fe400078ef618 */
[----:B------:R-:W-:Y:S02]  /*1950*/  LOP3.LUT R10, R21, R10, R22, 0xf6, !PT ;  /* 0x0000000a150a7212 */ /* 0x000fe400078ef616 */
[----:B------:R-:W-:Y:S02]  /*1960*/  LOP3.LUT R9, R19, R9, R20, 0xf6, !PT ;  /* 0x0000000913097212 */ /* 0x000fe400078ef614 */
[----:B------:R-:W-:Y:S02]  /*1970*/  LEA R177, R0, 0xc080, 0x1 ;  /* 0x0000c08000b17811 */ /* 0x000fe400078e08ff */
[----:B------:R-:W-:-:S02]  /*1980*/  SHF.R.S32.HI R0, RZ, 0x3, R5 ;  /* 0x00000003ff007819 */ /* 0x000fc40000011405 */
[----:B------:R-:W-:Y:S02]  /*1990*/  LEA R11, R11, 0x10080, 0x1 ;  /* 0x000100800b0b7811 */ /* 0x000fe400078e08ff */
[----:B-1----:R-:W-:Y:S01]  /*19a0*/  LOP3.LUT R8, R8, R226, RZ, 0xfc, !PT ;  /* 0x000000e208087212 */ /* 0x002fe200078efcff */
[----:B------:R-:W-:Y:S01]  /*19b0*/  STL [R1+0xc], R0 ;  /* 0x00000c0001007387 */ /* 0x000fe20000100800 */
[----:B------:R-:W-:Y:S02]  /*19c0*/  LOP3.LUT R201, R5, 0xfffffff8, RZ, 0xc0, !PT ;  /* 0xfffffff805c97812 */ /* 0x000fe400078ec0ff */
[----:B------:R-:W-:Y:S01]  /*19d0*/  LEA R5, R9, 0x10080, 0x1 ;  /* 0x0001008009057811 */ /* 0x000fe200078e08ff */
[----:B------:R-:W-:Y:S01]  /*19e0*/  IMAD.SHL.U32 R215, R8, 0x2, RZ ;  /* 0x0000000208d77824 */ /* 0x000fe200078e00ff */
[----:B------:R-:W-:Y:S01]  /*19f0*/  LEA R8, R10, 0x10080, 0x1 ;  /* 0x000100800a087811 */ /* 0x000fe200078e08ff */
[----:B------:R-:W-:Y:S01]  /*1a00*/  STL [R1+0x34], R11 ;  /* 0x0000340b01007387 */ /* 0x000fe20000100800 */
[----:B------:R-:W-:-:S02]  /*1a10*/  LEA R182, R3, 0x10080, 0x1 ;  /* 0x0001008003b67811 */ /* 0x000fc400078e08ff */
[----:B------:R-:W-:Y:S01]  /*1a20*/  LEA R178, R4, 0x8080, 0x1 ;  /* 0x0000808004b27811 */ /* 0x000fe200078e08ff */
[----:B------:R-:W-:Y:S01]  /*1a30*/  STL [R1+0x30], R8 ;  /* 0x0000300801007387 */ /* 0x000fe20000100800 */
[----:B--2---:R-:W-:Y:S01]  /*1a40*/  IMAD.IADD R2, R26, 0x1, -R6 ;  /* 0x000000011a027824 */ /* 0x004fe200078e0a06 */
[----:B------:R-:W-:Y:S02]  /*1a50*/  SEL R6, R12, 0xffffffe0, !P1 ;  /* 0xffffffe00c067807 */ /* 0x000fe40004800000 */
[----:B------:R1:W-:Y:S01]  /*1a60*/  STL [R1+0x2c], R5 ;  /* 0x00002c0501007387 */ /* 0x0003e20000100800 */
[----:B------:R-:W-:Y:S01]  /*1a70*/  IMAD.SHL.U32 R229, R2, 0x2, RZ ;  /* 0x0000000202e57824 */ /* 0x000fe200078e00ff */
[----:B------:R-:W-:Y:S01]  /*1a80*/  SEL R2, R12, 0xffffffe0, !P4 ;  /* 0xffffffe00c027807 */ /* 0x000fe20006000000 */
[----:B------:R-:W-:Y:S01]  /*1a90*/  IMAD.IADD R242, R239, 0x1, R6 ;  /* 0x00000001eff27824 */ /* 0x000fe200078e0206 */
[----:B------:R-:W-:Y:S01]  /*1aa0*/  SEL R7, R18, 0xffffffc0, !P2 ;  /* 0xffffffc012077807 */ /* 0x000fe20005000000 */
[----:B------:R-:W-:Y:S01]  /*1ab0*/  IMAD.IADD R241, R6, 0x1, R240 ;  /* 0x0000000106f17824 */ /* 0x000fe200078e02f0 */
[C---:B------:R-:W-:Y:S01]  /*1ac0*/  IADD3 R36, R229.reuse, 0x10, RZ ;  /* 0x00000010e5247810 */ /* 0x040fe20007ffe0ff */
[----:B------:R-:W-:Y:S01]  /*1ad0*/  IMAD.IADD R183, R182, 0x1, R2 ;  /* 0x00000001b6b77824 */ /* 0x000fe200078e0202 */
[C---:B------:R-:W-:Y:S01]  /*1ae0*/  IADD3 R248, R229.reuse, 0x28, RZ ;  /* 0x00000028e5f87810 */ /* 0x040fe20007ffe0ff */
[----:B------:R-:W-:Y:S01]  /*1af0*/  IMAD.IADD R179, R2, 0x1, R178 ;  /* 0x0000000102b37824 */ /* 0x000fe200078e02b2 */
[----:B------:R-:W-:Y:S01]  /*1b00*/  IADD3 R32, R229, 0x40, RZ ;  /* 0x00000040e5207810 */ /* 0x000fe20007ffe0ff */
[--C-:B------:R-:W-:Y:S01]  /*1b10*/  IMAD.IADD R246, R239, 0x1, R7.reuse ;  /* 0x00000001eff67824 */ /* 0x100fe200078e0207 */
[----:B------:R-:W-:Y:S01]  /*1b20*/  IADD3 R29, R229, 0x58, RZ ;  /* 0x00000058e51d7810 */ /* 0x000fe20007ffe0ff */
[----:B------:R-:W-:Y:S01]  /*1b30*/  IMAD.IADD R245, R7, 0x1, R242 ;  /* 0x0000000107f57824 */ /* 0x000fe200078e02f2 */
[----:B------:R-:W-:Y:S01]  /*1b40*/  IADD3 R26, R229, 0x70, RZ ;  /* 0x00000070e51a7810 */ /* 0x000fe20007ffe0ff */
[----:B------:R-:W-:Y:S01]  /*1b50*/  IMAD.IADD R244, R7, 0x1, R240 ;  /* 0x0000000107f47824 */ /* 0x000fe200078e02f0 */
[----:B------:R-:W-:Y:S01]  /*1b60*/  SHF.R.S32.HI R9, RZ, 0x1f, R36 ;  /* 0x0000001fff097819 */ /* 0x000fe20000011424 */
[----:B------:R-:W-:Y:S01]  /*1b70*/  IMAD.IADD R243, R241, 0x1, R7 ;  /* 0x00000001f1f37824 */ /* 0x000fe200078e0207 */
[----:B------:R-:W-:-:S02]  /*1b80*/  IADD3 R23, R229, 0x88, RZ ;  /* 0x00000088e5177810 */ /* 0x000fc40007ffe0ff */
[C---:B------:R-:W-:Y:S02]  /*1b90*/  IADD3 R250, R229.reuse, 0xf8, RZ ;  /* 0x000000f8e5fa7810 */ /* 0x040fe40007ffe0ff */
[----:B------:R-:W-:Y:S02]  /*1ba0*/  SHF.R.S32.HI R9, RZ, 0x1f, R248 ;  /* 0x0000001fff097819 */ /* 0x000fe400000114f8 */
[C---:B------:R-:W-:Y:S02]  /*1bb0*/  IADD3 R20, R229.reuse, 0xa0, RZ ;  /* 0x000000a0e5147810 */ /* 0x040fe40007ffe0ff */
[C---:B-1----:R-:W-:Y:S02]  /*1bc0*/  IADD3 R5, R229.reuse, 0xe0, RZ ;  /* 0x000000e0e5057810 */ /* 0x042fe40007ffe0ff */
[----:B------:R-:W-:Y:S02]  /*1bd0*/  SHF.R.S32.HI R9, RZ, 0x1f, R32 ;  /* 0x0000001fff097819 */ /* 0x000fe40000011420 */
[----:B------:R-:W-:-:S02]  /*1be0*/  IADD3 R17, R229, 0xb8, RZ ;  /* 0x000000b8e5117810 */ /* 0x000fc40007ffe0ff */
[----:B------:R-:W-:Y:S02]  /*1bf0*/  SHF.R.S32.HI R9, RZ, 0x1f, R29 ;  /* 0x0000001fff097819 */ /* 0x000fe4000001141d */
[C---:B------:R-:W-:Y:S02]  /*1c00*/  IADD3 R10, R229.reuse, 0xd0, RZ ;  /* 0x000000d0e50a7810 */ /* 0x040fe40007ffe0ff */
[----:B------:R-:W-:Y:S02]  /*1c10*/  SHF.R.S32.HI R9, RZ, 0x1f, R26 ;  /* 0x0000001fff097819 */ /* 0x000fe4000001141a */
[----:B------:R-:W-:Y:S02]  /*1c20*/  SHF.R.S32.HI R5, RZ, 0x1f, R5 ;  /* 0x0000001fff057819 */ /* 0x000fe40000011405 */
[C---:B------:R-:W-:Y:S02]  /*1c30*/  IADD3 R8, R229.reuse, 0xd8, RZ ;  /* 0x000000d8e5087810 */ /* 0x040fe40007ffe0ff */
[----:B------:R-:W-:-:S02]  /*1c40*/  IADD3 R252, R229, 0xe8, RZ ;  /* 0x000000e8e5fc7810 */ /* 0x000fc40007ffe0ff */
[----:B------:R-:W-:Y:S02]  /*1c50*/  SHF.R.S32.HI R9, RZ, 0x1f, R23 ;  /* 0x0000001fff097819 */ /* 0x000fe40000011417 */
[----:B------:R-:W-:Y:S02]  /*1c60*/  SHF.R.S32.HI R5, RZ, 0x1f, R250 ;  /* 0x0000001fff057819 */ /* 0x000fe400000114fa */
[----:B------:R-:W-:Y:S02]  /*1c70*/  IADD3 R251, R229, 0xf0, RZ ;  /* 0x000000f0e5fb7810 */ /* 0x000fe40007ffe0ff */
[----:B------:R-:W-:Y:S02]  /*1c80*/  SHF.R.S32.HI R9, RZ, 0x1f, R20 ;  /* 0x0000001fff097819 */ /* 0x000fe40000011414 */
[----:B------:R-:W-:Y:S02]  /*1c90*/  LEA R5, R16, 0x10080, 0x1 ;  /* 0x0001008010057811 */ /* 0x000fe400078e08ff */
[----:B------:R-:W-:-:S02]  /*1ca0*/  SHF.R.S32.HI R9, RZ, 0x1f, R17 ;  /* 0x0000001fff097819 */ /* 0x000fc40000011411 */
[----:B------:R-:W-:Y:S01]  /*1cb0*/  SHF.R.S32.HI R9, RZ, 0x1f, R10 ;  /* 0x0000001fff097819 */ /* 0x000fe2000001140a */
[----:B------:R1:W-:Y:S01]  /*1cc0*/  STL [R1+0x28], R5 ;  /* 0x0000280501007387 */ /* 0x0003e20000100800 */
[----:B------:R-:W-:Y:S02]  /*1cd0*/  SHF.R.S32.HI R8, RZ, 0x1f, R8 ;  /* 0x0000001fff087819 */ /* 0x000fe40000011408 */
[----:B------:R-:W-:Y:S02]  /*1ce0*/  SHF.R.S32.HI R9, RZ, 0x1f, R252 ;  /* 0x0000001fff097819 */ /* 0x000fe400000114fc */
[----:B------:R-:W-:Y:S02]  /*1cf0*/  SHF.R.S32.HI R8, RZ, 0x1f, R251 ;  /* 0x0000001fff087819 */ /* 0x000fe400000114fb */
[----:B------:R-:W-:Y:S02]  /*1d00*/  LEA R9, R15, 0x10080, 0x1 ;  /* 0x000100800f097811 */ /* 0x000fe400078e08ff */
[----:B------:R-:W-:-:S02]  /*1d10*/  LEA R8, R14, 0x10080, 0x1 ;  /* 0x000100800e087811 */ /* 0x000fc400078e08ff */
[----:B------:R-:W-:Y:S01]  /*1d20*/  SEL R0, R18, 0xffffffc0, !P3 ;  /* 0xffffffc012007807 */ /* 0x000fe20005800000 */
[----:B------:R2:W-:Y:S01]  /*1d30*/  STL [R1+0x24], R9 ;  /* 0x0000240901007387 */ /* 0x0005e20000100800 */
[C---:B------:R-:W-:Y:S02]  /*1d40*/  IADD3 R35, R229.reuse, 0x18, RZ ;  /* 0x00000018e5237810 */ /* 0x040fe40007ffe0ff */
[C---:B------:R-:W-:Y:S01]  /*1d50*/  IADD3 R197, R132.reuse, 0x80, RZ ;  /* 0x0000008084c57810 */ /* 0x040fe20007ffe0ff */
[----:B------:R2:W-:Y:S01]  /*1d60*/  STL [R1+0x20], R8 ;  /* 0x0000200801007387 */ /* 0x0005e20000100800 */
[----:B------:R-:W-:Y:S01]  /*1d70*/  IADD3 R198, R132, 0xc0, RZ ;  /* 0x000000c084c67810 */ /* 0x000fe20007ffe0ff */
[----:B------:R-:W-:Y:S01]  /*1d80*/  IMAD.IADD R185, R182, 0x1, R0 ;  /* 0x00000001b6b97824 */ /* 0x000fe200078e0200 */
[C---:B------:R-:W-:Y:S01]  /*1d90*/  IADD3 R37, R229.reuse, 0x8, RZ ;  /* 0x00000008e5257810 */ /* 0x040fe20007ffe0ff */
[C---:B------:R-:W-:Y:S01]  /*1da0*/  IMAD.IADD R181, R0.reuse, 0x1, R178 ;  /* 0x0000000100b57824 */ /* 0x040fe200078e02b2 */
[----:B------:R-:W-:Y:S01]  /*1db0*/  IADD3 R249, R229, 0x20, RZ ;  /* 0x00000020e5f97810 */ /* 0x000fe20007ffe0ff */
[----:B------:R-:W-:Y:S01]  /*1dc0*/  IMAD.IADD R184, R183, 0x1, R0 ;  /* 0x00000001b7b87824 */ /* 0x000fe200078e0200 */
[----:B------:R-:W-:Y:S01]  /*1dd0*/  IADD3 R34, R229, 0x30, RZ ;  /* 0x00000030e5227810 */ /* 0x000fe20007ffe0ff */
[----:B------:R-:W-:Y:S01]  /*1de0*/  IMAD.IADD R180, R0, 0x1, R179 ;  /* 0x0000000100b47824 */ /* 0x000fe200078e02b3 */
[----:B-1----:R-:W-:-:S02]  /*1df0*/  LEA R5, R13, 0x10080, 0x1 ;  /* 0x000100800d057811 */ /* 0x002fc400078e08ff */
[C---:B------:R-:W-:Y:S02]  /*1e00*/  IADD3 R33, R229.reuse, 0x38, RZ ;  /* 0x00000038e5217810 */ /* 0x040fe40007ffe0ff */
[C---:B------:R-:W-:Y:S01]  /*1e10*/  IADD3 R31, R229.reuse, 0x48, RZ ;  /* 0x00000048e51f7810 */ /* 0x040fe20007ffe0ff */
[----:B------:R2:W-:Y:S01]  /*1e20*/  STL [R1+0x1c], R5 ;  /* 0x00001c0501007387 */ /* 0x0005e20000100800 */
        /* <DEDUP_REMOVED lines=10> */
[----:B------:R-:W-:Y:S02]  /*1ed0*/  IADD3 R11, R229, 0xc8, RZ ;  /* 0x000000c8e50b7810 */ /* 0x000fe40007ffe0ff */
        /* <DEDUP_REMOVED lines=21> */
[----:B--2---:R-:W-:Y:S02]  /*2030*/  SHF.R.S32.HI R11, RZ, 0x1f, R11 ;  /* 0x0000001fff0b7819 */ /* 0x004fe4000001140b */
.L_x_1481:
        /* <DEDUP_REMOVED lines=14> */
[----:B------:R-:W-:Y:S01]  /*2120*/  IMAD.MOV.U32 R106, RZ, RZ, RZ ;  /* 0x000000ffff6a7224 */ /* 0x000fe200078e00ff */
[----:B------:R-:W-:Y:S01]  /*2130*/  CS2R R12, SRZ ;  /* 0x00000000000c7805 */ /* 0x000fe2000001ff00 */
        /* <DEDUP_REMOVED lines=25> */
.L_x_1289:
[----:B------:R-:W-:-:S04]  /*22d0*/  ISETP.NE.U32.AND P0, PT, RZ, c[0x0][0x368], PT ;  /* 0x0000da00ff007a0c */ /* 0x000fc80003f05070 */
[----:B------:R-:W-:-:S13]  /*22e0*/  ISETP.NE.AND.EX P0, PT, RZ, c[0x0][0x36c], PT, P0 ;  /* 0x0000db00ff007a0c */ /* 0x000fda0003f05300 */
[----:B------:R-:W-:Y:S05]  /*22f0*/  @!P0 BRA `(.L_x_1290) ;  /* 0x0000004000008947 */ /* 0x000fea0003800000 */
[----:B---3--:R-:W-:-:S04]  /*2300*/  IADD3 R4, P0, R231, c[0x0][0x368], RZ ;  /* 0x0000da00e7047a10 */ /* 0x008fc80007f1e0ff */
[----:B------:R-:W-:-:S05]  /*2310*/  IADD3.X R5, R236, c[0x0][0x36c], RZ, P0, !PT ;  /* 0x0000db00ec057a10 */ /* 0x000fca00007fe4ff */
[----:B------:R1:W5:Y:S01]  /*2320*/  LDG.E R11, [R4.64] ;  /* 0x00000008040b7981 */ /* 0x000362000c1e1900 */
[----:B------:R-:W-:Y:S05]  /*2330*/  BRA `(.L_x_1291) ;  /* 0x0000005000007947 */ /* 0x000fea0003800000 */
.L_x_1290:
[----:B------:R-:W-:Y:S01]  /*2340*/  MOV R11, UR6 ;  /* 0x00000006000b7c02 */ /* 0x000fe20008000f00 */
[----:B------:R-:W-:Y:S05]  /*2350*/  @!P5 BRA `(.L_x_1291) ;  /* 0x000000300000d947 */ /* 0x000fea0003800000 */
[----:B---3--:R-:W2:Y:S04]  /*2360*/  LDG.E R6, [R4.64] ;  /* 0x0000000804067981 */ /* 0x008ea8000c1e1900 */
[----:B------:R-:W2:Y:S02]  /*2370*/  LDG.E R0, [R4.64+0x4] ;  /* 0x0000040804007981 */ /* 0x000ea4000c1e1900 */
[----:B--2---:R-:W-:Y:S02]  /*2380*/  IADD3 R11, -R6, R0, RZ ;  /* 0x00000000060b7210 */ /* 0x004fe40007ffe1ff */
.L_x_1291:
[----:B-1-3--:R1:W2:Y:S04]  /*2390*/  @P6 LDG.E R5, [R2.64] ;  /* 0x0000000802056981 */ /* 0x00a2a8000c1e1900 */
[----:B------:R1:W2:Y:S01]  /*23a0*/  @P6 LDG.E R4, [R2.64+0x4] ;  /* 0x0000040802046981 */ /* 0x0002a2000c1e1900 */
[----:B------:R-:W-:Y:S01]  /*23b0*/  ISETP.NE.U32.AND P0, PT, RZ, c[0x0][0x378], PT ;  /* 0x0000de00ff007a0c */ /* 0x000fe20003f05070 */
[----:B-----5:R-:W-:-:S03]  /*23c0*/  IMAD.MOV.U32 R93, RZ, RZ, R11 ;  /* 0x000000ffff5d7224 */ /* 0x020fc600078e000b */
[----:B------:R-:W-:Y:S01]  /*23d0*/  ISETP.NE.AND.EX P1, PT, RZ, c[0x0][0x37c], PT, P0 ;  /* 0x0000df00ff007a0c */ /* 0x000fe20003f25300 */
[----:B------:R-:W-:Y:S02]  /*23e0*/  IMAD.MOV.U32 R0, RZ, RZ, c[0x0][0x2c4] ;  /* 0x0000b100ff007624 */ /* 0x000fe400078e00ff */
[----:B------:R-:W-:-:S03]  /*23f0*/  IMAD.SHL.U32 R225, R233, 0x80, RZ ;  /* 0x00000080e9e17824 */ /* 0x000fc600078e00ff */
[----:B------:R-:W-:Y:S01]  /*2400*/  ISETP.NE.AND P2, PT, R0, 0x1, PT ;  /* 0x000000010000780c */ /* 0x000fe20003f45270 */
[----:B------:R-:W-:Y:S01]  /*2410*/  IMAD.MOV.U32 R50, RZ, RZ, c[0x0][0x228] ;  /* 0x00008a00ff327624 */ /* 0x000fe200078e00ff */
[----:B------:R-:W-:Y:S01]  /*2420*/  IADD3 R0, R225, 0x7f, RZ ;  /* 0x0000007fe1007810 */ /* 0x000fe20007ffe0ff */
[----:B------:R-:W-:-:S04]  /*2430*/  IMAD.IADD R8, R11, 0x1, -R223 ;  /* 0x000000010b087824 */ /* 0x000fc800078e0adf */
[----:B-1----:R-:W-:-:S04]  /*2440*/  @P1 IADD3 R2, P0, R231, c[0x0][0x378], RZ ;  /* 0x0000de00e7021a10 */ /* 0x002fc80007f1e0ff */
[----:B------:R-:W-:-:S05]  /*2450*/  @P1 IADD3.X R3, R236, c[0x0][0x37c], RZ, P0, !PT ;  /* 0x0000df00ec031a10 */ /* 0x000fca00007fe4ff */
[----:B------:R1:W5:Y:S01]  /*2460*/  @P1 LDG.E R93, [R2.64] ;  /* 0x00000008025d1981 */ /* 0x000362000c1e1900 */
[----:B------:R-:W-:Y:S01]  /*2470*/  LOP3.LUT R7, R234, 0xff0000, RZ, 0xc0, !PT ;  /* 0x00ff0000ea077812 */ /* 0x000fe200078ec0ff */
[----:B------:R-:W-:Y:S01]  /*2480*/  BSSY B0, `(.L_x_1292) ;  /* 0x0000038000007945 */ /* 0x000fe20003800000 */
[----:B------:R-:W-:-:S04]  /*2490*/  LOP3.LUT R207, R207, 0xffffffdf, RZ, 0xc0, !PT ;  /* 0xffffffdfcfcf7812 */ /* 0x000fc800078ec0ff */
[----:B------:R-:W-:Y:S01]  /*24a0*/  @P2 LOP3.LUT R207, R207, 0x20, RZ, 0xfc, !PT ;  /* 0x00000020cfcf2812 */ /* 0x000fe200078efcff */
[----:B-1----:R-:W-:Y:S01]  /*24b0*/  @P2 IMAD.HI.U32 R2, R0, c[0x0][0x2c8], RZ ;  /* 0x0000b20000022a27 */ /* 0x002fe200078e00ff */
[----:B------:R-:W-:-:S04]  /*24c0*/  LOP3.LUT R3, R234, 0xff000000, RZ, 0xc0, !PT ;  /* 0xff000000ea037812 */ /* 0x000fc800078ec0ff */
[----:B------:R-:W-:Y:S02]  /*24d0*/  @P2 SHF.R.U32.HI R0, RZ, c[0x0][0x2cc], R2 ;  /* 0x0000b300ff002a19 */ /* 0x000fe40000011602 */
[----:B------:R-:W-:Y:S01]  /*24e0*/  SHF.R.U32.HI R6, RZ, 0x8, R3 ;  /* 0x00000008ff067819 */ /* 0x000fe20000011603 */
[----:B--2---:R-:W-:-:S04]  /*24f0*/  @P6 IMAD.IADD R50, R4, 0x1, -R5 ;  /* 0x0000000104326824 */ /* 0x004fc800078e0a05 */
[----:B------:R-:W-:-:S05]  /*2500*/  IMAD.IADD R227, R8, 0x1, R50 ;  /* 0x0000000108e37824 */ /* 0x000fca00078e0232 */
[C---:B------:R-:W-:Y:S02]  /*2510*/  IADD3 R97, R227.reuse, 0x20, -R228 ;  /* 0x00000020e3617810 */ /* 0x040fe40007ffe8e4 */
[----:B------:R-:W-:-:S03]  /*2520*/  IADD3 R2, R227, 0x1f, RZ ;  /* 0x0000001fe3027810 */ /* 0x000fc60007ffe0ff */
[----:B------:R-:W-:Y:S01]  /*2530*/  IMAD.IADD R0, R97, 0x1, R0 ;  /* 0x0000000161007824 */ /* 0x000fe200078e0200 */
[----:B------:R-:W-:-:S04]  /*2540*/  SHF.R.S32.HI R4, RZ, 0x1f, R2 ;  /* 0x0000001fff047819 */ /* 0x000fc80000011402 */
[----:B------:R-:W-:Y:S02]  /*2550*/  SHF.R.S32.HI R5, RZ, 0x1f, R0 ;  /* 0x0000001fff057819 */ /* 0x000fe40000011400 */
[----:B------:R-:W-:Y:S02]  /*2560*/  LEA.HI R3, R4, R2, RZ, 0x5 ;  /* 0x0000000204037211 */ /* 0x000fe400078f28ff */
[----:B------:R-:W-:Y:S02]  /*2570*/  LEA.HI R0, R5, R0, RZ, 0x5 ;  /* 0x0000000005007211 */ /* 0x000fe400078f28ff */
[----:B------:R-:W-:Y:S02]  /*2580*/  SHF.R.S32.HI R95, RZ, 0x5, R3 ;  /* 0x00000005ff5f7819 */ /* 0x000fe40000011403 */
[----:B------:R-:W-:Y:S02]  /*2590*/  SHF.R.S32.HI R0, RZ, 0x5, R0 ;  /* 0x00000005ff007819 */ /* 0x000fe40000011400 */
[----:B------:R-:W-:-:S02]  /*25a0*/  LEA.HI R2, R7, R6, RZ, 0x10 ;  /* 0x0000000607027211 */ /* 0x000fc400078f80ff */
[----:B------:R-:W-:Y:S01]  /*25b0*/  IMNMX R5, R95, R0, PT ;  /* 0x000000005f057217 */ /* 0x000fe20003800200 */
[----:B------:R-:W-:Y:S01]  /*25c0*/  IMAD.MOV.U32 R0, RZ, RZ, RZ ;  /* 0x000000ffff007224 */ /* 0x000fe200078e00ff */
[----:B------:R-:W-:Y:S02]  /*25d0*/  SHF.R.U32.HI R233, RZ, 0x10, R2 ;  /* 0x00000010ffe97819 */ /* 0x000fe40000011602 */
[----:B------:R-:W-:Y:S02]  /*25e0*/  ISETP.GE.AND P0, PT, R5, 0x1, PT ;  /* 0x000000010500780c */ /* 0x000fe40003f06270 */
[C---:B------:R-:W-:Y:S02]  /*25f0*/  ISETP.NE.AND P1, PT, R233.reuse, RZ, PT ;  /* 0x000000ffe900720c */ /* 0x040fe40003f25270 */
[----:B------:R-:W-:Y:S02]  /*2600*/  LOP3.LUT R247, R2, 0xff, RZ, 0xc0, !PT ;  /* 0x000000ff02f77812 */ /* 0x000fe400078ec0ff */
[----:B------:R-:W-:-:S07]  /*2610*/  SEL R92, R233, c[0x0][0x338], P1 ;  /* 0x0000ce00e95c7a07 */ /* 0x000fce0000800000 */
        /* <DEDUP_REMOVED lines=30> */
.L_x_1293:
[----:B------:R-:W-:Y:S05]  /*2800*/  BSYNC B0 ;  /* 0x0000000000007941 */ /* 0x000fea0003800000 */
.L_x_1292:
        /* <DEDUP_REMOVED lines=30> */
[----:B------:R-:W-:Y:S01]  /*29f0*/  ISETP.NE.U32.AND P1, PT, RZ, c[0x0][0x340], PT ;  /* 0x0000d000ff007a0c */ /* 0x000fe20003f25070 */
[----:B------:R-:W-:Y:S01]  /*2a00*/  IMAD R0, R43, -0x20, R90 ;  /* 0xffffffe02b007824 */ /* 0x000fe200078e025a */
[----:B------:R-:W-:Y:S01]  /*2a10*/  SEL R10, R237, RZ, !P6 ;  /* 0x000000ffed0a7207 */ /* 0x000fe20007000000 */
[----:B------:R-:W-:Y:S01]  /*2a20*/  IMAD R4, R54, c[0x0][0x23c], R4 ;  /* 0x00008f0036047a24 */ /* 0x000fe200078e0204 */
[----:B------:R-:W-:-:S02]  /*2a30*/  ISETP.NE.AND.EX P1, PT, RZ, c[0x0][0x344], PT, P1 ;  /* 0x0000d100ff007a0c */ /* 0x000fc40003f25310 */
[----:B------:R-:W-:Y:S01]  /*2a40*/  ISETP.GT.AND P0, PT, R0, RZ, PT ;  /* 0x000000ff0000720c */ /* 0x000fe20003f04270 */
[----:B------:R-:W-:Y:S01]  /*2a50*/  IMAD.IADD R3, R3, 0x1, R4 ;  /* 0x0000000103037824 */ /* 0x000fe200078e0204 */
[----:B------:R-:W-:Y:S01]  /*2a60*/  SHF.L.U64.HI R99, R102, R98, c[0x0][0x23c] ;  /* 0x00008f0066637619 */ /* 0x000fe20000010262 */
[----:B------:R-:W-:Y:S01]  /*2a70*/  IMAD R0, R8, c[0x0][0x248], RZ ;  /* 0x0000920008007a24 */ /* 0x000fe200078e02ff */
[----:B------:R-:W-:Y:S01]  /*2a80*/  ISETP.GE.AND P4, PT, R132, c[0x0][0x1d4], PT ;  /* 0x0000750084007a0c */ /* 0x000fe20003f86270 */
[C---:B------:R-:W-:Y:S01]  /*2a90*/  IMAD.WIDE.U32 R2, R20.reuse, c[0x0][0x240], R2 ;  /* 0x0000900014027a25 */ /* 0x040fe200078e0002 */
[----:B------:R-:W-:Y:S02]  /*2aa0*/  LOP3.LUT R207, R207, 0xfffffffe, RZ, 0xc0, !PT ;  /* 0xfffffffecfcf7812 */ /* 0x000fe400078ec0ff */
[----:B------:R-:W-:Y:S01]  /*2ab0*/  ISETP.GE.AND P6, PT, R137, c[0x0][0x1d4], PT ;  /* 0x0000750089007a0c */ /* 0x000fe20003fc6270 */
[----:B------:R-:W-:Y:S01]  /*2ac0*/  IMAD R3, R20, c[0x0][0x244], R3 ;  /* 0x0000910014037a24 */ /* 0x000fe200078e0203 */
[----:B------:R-:W-:Y:S01]  /*2ad0*/  ISETP.GE.AND P5, PT, R197, c[0x0][0x1d4], PT ;  /* 0x00007500c5007a0c */ /* 0x000fe20003fa6270 */
[C---:B------:R-:W-:Y:S01]  /*2ae0*/  IMAD R4, R10.reuse, c[0x0][0x24c], R0 ;  /* 0x000093000a047a24 */ /* 0x040fe200078e0200 */
[----:B------:R-:W-:Y:S01]  /*2af0*/  @P1 IADD3 R6, P3, R231, c[0x0][0x340], RZ ;  /* 0x0000d000e7061a10 */ /* 0x000fe20007f7e0ff */
[----:B------:R-:W-:Y:S01]  /*2b00*/  IMAD.WIDE.U32 R58, R10, c[0x0][0x248], R2 ;  /* 0x000092000a3a7a25 */ /* 0x000fe200078e0002 */
[----:B------:R-:W-:-:S02]  /*2b10*/  @P0 SHF.R.S32.HI R2, RZ, 0x1f, R43 ;  /* 0x0000001fff020819 */ /* 0x000fc4000001142b */
[----:B------:R-:W-:Y:S01]  /*2b20*/  @P1 IADD3.X R7, R236, c[0x0][0x344], RZ, P3, !PT ;  /* 0x0000d100ec071a10 */ /* 0x000fe20001ffe4ff */
[----:B------:R-:W-:Y:S01]  /*2b30*/  IMAD.SHL.U32 R102, R102, 0x20, RZ ;  /* 0x0000002066667824 */ /* 0x000fe200078e00ff */
[----:B------:R-:W-:Y:S01]  /*2b40*/  @P4 LOP3.LUT R207, R207, 0x1, RZ, 0xfc, !PT ;  /* 0x00000001cfcf4812 */ /* 0x000fe200078efcff */
[----:B------:R-:W-:Y:S01]  /*2b50*/  @P0 IMAD R0, R99, R43, RZ ;  /* 0x0000002b63000224 */ /* 0x000fe200078e02ff */
[----:B------:R-:W-:Y:S01]  /*2b60*/  ISETP.GE.AND P4, PT, R198, c[0x0][0x1d4], PT ;  /* 0x00007500c6007a0c */ /* 0x000fe20003f86270 */
[----:B------:R-:W-:Y:S02]  /*2b70*/  IMAD.IADD R57, R59, 0x1, R4 ;  /* 0x000000013b397824 */ /* 0x000fe400078e0204 */
[----:B------:R-:W-:Y:S02]  /*2b80*/  @P0 IMAD.MOV.U32 R56, RZ, RZ, R58 ;  /* 0x000000ffff380224 */ /* 0x000fe400078e003a */
[-C--:B------:R-:W-:Y:S02]  /*2b90*/  @P0 IMAD R0, R2, R102.reuse, R0 ;  /* 0x0000006602000224 */ /* 0x080fe400078e0200 */
[----:B------:R-:W-:-:S04]  /*2ba0*/  @P0 IMAD.WIDE.U32 R4, R43, R102, R56 ;  /* 0x000000662b040225 */ /* 0x000fc800078e0038 */
[----:B------:R-:W-:Y:S01]  /*2bb0*/  @P0 IMAD.IADD R0, R5, 0x1, R0 ;  /* 0x0000000105000824 */ /* 0x000fe200078e0200 */
[----:B------:R-:W-:-:S04]  /*2bc0*/  @P0 LEA R2, P2, R4, c[0x0][0x220], 0x1 ;  /* 0x0000880004020a11 */ /* 0x000fc800078408ff */
[----:B------:R-:W-:Y:S02]  /*2bd0*/  @P0 LEA.HI.X R3, R4, c[0x0][0x224], R0, 0x1, P2 ;  /* 0x0000890004030a11 */ /* 0x000fe400010f0c00 */
[C---:B------:R-:W-:Y:S01]  /*2be0*/  LOP3.LUT P2, RZ, R207.reuse, 0x1, RZ, 0xc0, !PT ;  /* 0x00000001cfff7812 */ /* 0x040fe2000784c0ff */
[----:B------:R-:W2:Y:S01]  /*2bf0*/  @P1 LDG.E R0, [R6.64] ;  /* 0x0000000806001981 */ /* 0x000ea2000c1e1900 */
[----:B------:R-:W-:Y:S01]  /*2c00*/  IMAD.MOV.U32 R94, RZ, RZ, c[0x0][0x27c] ;  /* 0x00009f00ff5e7624 */ /* 0x000fe200078e00ff */
[----:B------:R-:W-:-:S10]  /*2c10*/  LOP3.LUT R207, R207, 0xfffffffd, RZ, 0xc0, !PT ;  /* 0xfffffffdcfcf7812 */ /* 0x000fd400078ec0ff */
[----:B------:R-:W-:Y:S01]  /*2c20*/  @!PT LDS RZ, [RZ] ;  /* 0x00000000fffff984 */ /* 0x000fe20000000800 */
[----:B------:R-:W-:Y:S01]  /*2c30*/  @!PT LDS RZ, [RZ] ;  /* 0x00000000fffff984 */ /* 0x000fe20000000800 */
[----:B------:R-:W-:Y:S01]  /*2c40*/  @!PT LDS RZ, [RZ] ;  /* 0x00000000fffff984 */ /* 0x000fe20000000800 */
[----:B------:R1:W-:Y:S01]  /*2c50*/  @P0 LDGSTS.E.BYPASS.LTC128B.128 [R194+0xc080], [R2.64], !P2 ;  /* 0x0c08000002c20fae */ /* 0x0003e2000d101d48 */
[----:B------:R-:W-:-:S03]  /*2c60*/  ISETP.GE.AND P2, PT, R132, c[0x0][0x27c], PT ;  /* 0x00009f0084007a0c */ /* 0x000fc60003f46270 */
[----:B------:R1:W-:Y:S04]  /*2c70*/  @P0 LDGSTS.E.BYPASS.LTC128B.128 [R194+0xd080], [R2.64+0x80], !P6 ;  /* 0x0d08008002c20fae */ /* 0x0003e8000f101d48 */
[----:B------:R1:W-:Y:S04]  /*2c80*/  @P0 LDGSTS.E.BYPASS.LTC128B.128 [R194+0xe080], [R2.64+0x100], !P5 ;  /* 0x0e08010002c20fae */ /* 0x0003e8000e901d48 */
[----:B------:R1:W-:Y:S01]  /*2c90*/  @P0 LDGSTS.E.BYPASS.LTC128B.128 [R194+0xf080], [R2.64+0x180], !P4 ;  /* 0x0f08018002c20fae */ /* 0x0003e2000e101d48 */
[----:B-----5:R-:W-:-:S03]  /*2ca0*/  SHF.R.S32.HI R19, RZ, 0x1f, R93 ;  /* 0x0000001fff137819 */ /* 0x020fc6000001145d */
[----:B------:R-:W0:Y:S01]  /*2cb0*/  LDGDEPBAR ;  /* 0x00000000000079af */ /* 0x000e220000000000 */
[----:B------:R-:W-:Y:S01]  /*2cc0*/  WARPSYNC 0xffffffff ;  /* 0xffffffff00007948 */ /* 0x000fe20003800000 */
[----:B------:R-:W-:Y:S01]  /*2cd0*/  @P2 LOP3.LUT R207, R207, 0x2, RZ, 0xfc, !PT ;  /* 0x00000002cfcf2812 */ /* 0x000fe200078efcff */
[----:B------:R-:W-:Y:S01]  /*2ce0*/  IMAD.SHL.U32 R94, R94, 0x2, RZ ;  /* 0x000000025e5e7824 */ /* 0x000fe200078e00ff */
[----:B--2---:R-:W-:Y:S01]  /*2cf0*/  @P1 SHF.R.S32.HI R18, RZ, 0x1f, R0 ;  /* 0x0000001fff121819 */ /* 0x004fe20000011400 */
[----:B------:R-:W-:Y:S02]  /*2d00*/  @!P1 IMAD.MOV.U32 R0, RZ, RZ, R237 ;  /* 0x000000ffff009224 */ /* 0x000fe400078e00ed */
[----:B------:R-:W-:Y:S02]  /*2d10*/  @!P1 IMAD.MOV.U32 R18, RZ, RZ, R238 ;  /* 0x000000ffff129224 */ /* 0x000fe400078e00ee */
[C---:B-1----:R-:W-:Y:S01]  /*2d20*/  IMAD.WIDE.U32 R2, R20.reuse, c[0x0][0x260], R132 ;  /* 0x0000980014027a25 */ /* 0x042fe200078e0084 */
[----:B------:R-:W-:Y:S01]  /*2d30*/  ISETP.GE.AND P0, PT, R137, c[0x0][0x27c], PT ;  /* 0x00009f0089007a0c */ /* 0x000fe20003f06270 */
[----:B------:R-:W-:Y:S01]  /*2d40*/  BAR.SYNC.DEFER_BLOCKING 0x0 ;  /* 0x0000000000007b1d */ /* 0x000fe20000010000 */
[----:B------:R-:W-:Y:S01]  /*2d50*/  LOP3.LUT R207, R207, 0xfffffffb, RZ, 0xc0, !PT ;  /* 0xfffffffbcfcf7812 */ /* 0x000fe200078ec0ff */
[----:B------:R-:W-:Y:S01]  /*2d60*/  IMAD R6, R9, c[0x0][0x290], RZ ;  /* 0x0000a40009067a24 */ /* 0x000fe200078e02ff */
        /* <DEDUP_REMOVED lines=61> */
[----:B------:R-:W-:Y:S01]  /*3140*/  IMAD R10, R93, c[0x0][0x294], R10 ;  /* 0x0000a5005d0a7a24 */ /* 0x000fe200078e020a */
[----:B------:R-:W-:Y:S01]  /*3150*/  SHF.L.U64.HI R98, R101, R98, c[0x0][0x284] ;  /* 0x0000a10065627619 */ /* 0x000fe20000010262 */
[----:B------:R-:W-:Y:S01]  /*3160*/  IMAD R0, R93, c[0x0][0x284], R14 ;  /* 0x0000a1005d007a24 */ /* 0x000fe200078e020e */
[----:B------:R-:W-:Y:S01]  /*3170*/  SHF.L.U32 R101, R101, 0x5, RZ ;  /* 0x0000000565657819 */ /* 0x000fe200000006ff */
[----:B------:R-:W-:Y:S01]  /*3180*/  IMAD.WIDE.U32 R62, R93, c[0x0][0x290], R4 ;  /* 0x0000a4005d3e7a25 */ /* 0x000fe200078e0004 */
[----:B------:R-:W-:-:S02]  /*3190*/  IADD3 R87, R75, R21, RZ ;  /* 0x000000154b577210 */ /* 0x000fc40007ffe0ff */
[----:B------:R-:W-:Y:S01]  /*31a0*/  SHF.R.S32.HI R85, RZ, 0x3, R13 ;  /* 0x00000003ff557819 */ /* 0x000fe2000001140d */
[C---:B------:R-:W-:Y:S01]  /*31b0*/  IMAD.WIDE.U32 R60, R93.reuse, c[0x0][0x280], R2 ;  /* 0x0000a0005d3c7a25 */ /* 0x040fe200078e0002 */
[----:B------:R-:W-:Y:S02]  /*31c0*/  SHF.R.S32.HI R84, RZ, 0x3, R12 ;  /* 0x00000003ff547819 */ /* 0x000fe4000001140c */
[----:B------:R-:W-:Y:S01]  /*31d0*/  IADD3 R81, R10, R63, RZ ;  /* 0x0000003f0a517210 */ /* 0x000fe20007ffe0ff */
[C---:B------:R-:W-:Y:S01]  /*31e0*/  IMAD.WIDE.U32 R66, R93.reuse, c[0x0][0x290], R8 ;  /* 0x0000a4005d427a25 */ /* 0x040fe200078e0008 */
        /* <DEDUP_REMOVED lines=13> */
.L_x_1313:
        /* <DEDUP_REMOVED lines=92> */
.L_x_1299:
[----:B------:R-:W-:Y:S05]  /*3880*/  BSYNC B0 ;  /* 0x0000000000007941 */ /* 0x000fea0003800000 */
.L_x_1298:
        /* <DEDUP_REMOVED lines=9> */
[----:B--2---:R-:W-:Y:S01]  /*3920*/  PRMT R20, R5, 0x5410, R8 ;  /* 0x0000541005147816 */ /* 0x004fe20000000008 */
        /* <DEDUP_REMOVED lines=30> */
[----:B------:R-:W-:Y:S04]  /*3b10*/  @!P0 SHF.R.U32.HI R17, RZ, 0x10, R17 ;  /* 0x00000010ff118819 */ /* 0x000fe80000011611 */
[----:B------:R-:W-:Y:S02]  /*3b20*/  @!P0 PRMT R24, R22, 0x5410, R17 ;  /* 0x0000541016188816 */ /* 0x000fe40000000011 */
[----:B------:R-:W-:Y:S02]  /*3b30*/  @!P0 PRMT R17, R5, 0x5410, R4 ;  /* 0x0000541005118816 */ /* 0x000fe40000000004 */
[----:B------:R-:W-:Y:S01]  /*3b40*/  @!P0 LOP3.LUT R22, R23, 0xffff0000, RZ, 0xc0, !PT ;  /* 0xffff000017168812 */ /* 0x000fe200078ec0ff */
[C---:B-1----:R-:W-:Y:S01]  /*3b50*/  @!P0 IMAD.U32 R4, R8.reuse, 0x10000, RZ ;  /* 0x0001000008048824 */ /* 0x042fe200078e00ff */
[----:B------:R-:W-:Y:S01]  /*3b60*/  @!P0 LOP3.LUT R0, R8, 0xffff0000, RZ, 0xc0, !PT ;  /* 0xffff000008008812 */ /* 0x000fe200078ec0ff */
[----:B------:R-:W-:Y:S01]  /*3b70*/  @!P0 IMAD.U32 R23, R10, 0x10000, RZ ;  /* 0x000100000a178824 */ /* 0x000fe200078e00ff */
[----:B------:R-:W-:Y:S03]  /*3b80*/  @!P0 LOP3.LUT R2, R9, 0xffff0000, RZ, 0xc0, !PT ;  /* 0xffff000009028812 */ /* 0x000fe600078ec0ff */
        /* <DEDUP_REMOVED lines=8> */
[----:B------:R-:W-:Y:S01]  /*3c10*/  @!P0 FMUL.FTZ R5, R2, R22 ;  /* 0x0000001602058220 */ /* 0x000fe20000410000 */
[----:B------:R-:W-:Y:S01]  /*3c20*/  @!P0 LOP3.LUT R24, R24, 0xffff0000, RZ, 0xc0, !PT ;  /* 0xffff000018188812 */ /* 0x000fe200078ec0ff */
[-C--:B------:R-:W-:Y:S02]  /*3c30*/  @!P0 FMUL.FTZ R2, R2, R4.reuse ;  /* 0x0000000402028220 */ /* 0x080fe40000410000 */
[----:B------:R-:W-:Y:S01]  /*3c40*/  @!P0 FFMA.FTZ R38, R16, R4, -R5 ;  /* 0x0000000410268223 */ /* 0x000fe20000010805 */
[----:B------:R-:W-:Y:S01]  /*3c50*/  @!P0 LOP3.LUT R4, R11, 0xffff0000, RZ, 0xc0, !PT ;  /* 0xffff00000b048812 */ /* 0x000fe200078ec0ff */
[----:B------:R-:W-:Y:S02]  /*3c60*/  @!P0 IMAD.U32 R5, R17, 0x10000, RZ ;  /* 0x0001000011058824 */ /* 0x000fe400078e00ff */
[C---:B------:R-:W-:Y:S02]  /*3c70*/  @!P0 FMUL.FTZ R36, R3.reuse, R21 ;  /* 0x0000001503248220 */ /* 0x040fe40000410000 */
[-C--:B------:R-:W-:Y:S02]  /*3c80*/  @!P0 FMUL.FTZ R3, R3, R5.reuse ;  /* 0x0000000503038220 */ /* 0x080fe40000410000 */
[----:B------:R-:W-:Y:S01]  /*3c90*/  @!P0 FFMA.FTZ R37, R23, R5, -R36 ;  /* 0x0000000517258223 */ /* 0x000fe20000010824 */
[----:B------:R-:W-:Y:S01]  /*3ca0*/  @!P0 LOP3.LUT R5, R17, 0xffff0000, RZ, 0xc0, !PT ;  /* 0xffff000011058812 */ /* 0x000fe200078ec0ff */
[----:B------:R-:W-:Y:S01]  /*3cb0*/  @!P0 FMUL.FTZ R36, R4, R24 ;  /* 0x0000001804248220 */ /* 0x000fe20000410000 */
[----:B------:R-:W-:Y:S01]  /*3cc0*/  @!P0 SHF.L.U32 R17, R11, 0x10, RZ ;  /* 0x000000100b118819 */ /* 0x000fe200000006ff */
[----:B------:R-:W-:Y:S02]  /*3cd0*/  @!P0 FFMA.FTZ R2, R22, R16, R2 ;  /* 0x0000001016028223 */ /* 0x000fe40000010002 */
[----:B------:R-:W-:Y:S02]  /*3ce0*/  @!P0 FMUL.FTZ R4, R4, R5 ;  /* 0x0000000504048220 */ /* 0x000fe40000410000 */
[----:B------:R-:W-:Y:S01]  /*3cf0*/  @!P0 FFMA.FTZ R3, R21, R23, R3 ;  /* 0x0000001715038223 */ /* 0x000fe20000010003 */
        /* <DEDUP_REMOVED lines=11> */
.L_x_1302:
[----:B------:R-:W-:Y:S05]  /*3db0*/  BSYNC B0 ;  /* 0x0000000000007941 */ /* 0x000fea0003800000 */
.L_x_1301:
        /* <DEDUP_REMOVED lines=58> */
.L_x_1304:
[----:B------:R-:W-:Y:S05]  /*4160*/  BSYNC B0 ;  /* 0x0000000000007941 */ /* 0x000fea0003800000 */
.L_x_1303:
        /* <DEDUP_REMOVED lines=58> */
.L_x_1306:
[----:B------:R-:W-:Y:S05]  /*4510*/  BSYNC B0 ;  /* 0x0000000000007941 */ /* 0x000fea0003800000 */
.L_x_1305:
[----:B------:R-:W-:Y:S11]  /*4520*/  ISETP.GE.AND P0, PT, R198, c[0x0][0x1d4], PT ;  /* 0x00007500c6007a0c */ /* 0x000ff60003f06270 */
[----:B------:R-:W-:Y:S02]  /*4530*/  @!UPT UIADD3 URZ, URZ, URZ, URZ ;  /* 0x0000003f3f3ff290 */ /* 0x000fe4000fffe03f */
        /* <DEDUP_REMOVED lines=56> */
.L_x_1297:
        /* <DEDUP_REMOVED lines=31> */
.L_x_1308:
[----:B------:R-:W-:Y:S05]  /*4ab0*/  BSYNC B0 ;  /* 0x0000000000007941 */ /* 0x000fea0003800000 */
.L_x_1307:
        /* <DEDUP_REMOVED lines=11> */
[----:B--2---:R-:W-:Y:S01]  /*4b70*/  PRMT R20, R3, 0x5410, R8 ;  /* 0x0000541003147816 */ /* 0x004fe20000000008 */
        /* <DEDUP_REMOVED lines=17> */
[----:B------:R-:W-:Y:S02]  /*4c90*/  IMAD.MOV.U32 R36, RZ, RZ, R15 ;  /* 0x000000ffff247224 */ /* 0x000fe400078e000f */
[----:B------:R-:W-:Y:S01]  /*4ca0*/  IMAD.MOV.U32 R8, RZ, RZ, R5 ;  /* 0x000000ffff087224 */ /* 0x000fe200078e0005 */
[----:B------:R-:W-:Y:S01]  /*4cb0*/  LEA.HI R0, R2, R0, RZ, 0x4 ;  /* 0x0000000002007211 */ /* 0x000fe200078f20ff */
[----:B------:R-:W-:Y:S02]  /*4cc0*/  IMAD.MOV.U32 R10, RZ, RZ, R7 ;  /* 0x000000ffff0a7224 */ /* 0x000fe400078e0007 */
[----:B------:R-:W-:Y:S02]  /*4cd0*/  @!P0 SHF.R.U64 R4, R4, 0x10, R5 ;  /* 0x0000001004048819 */ /* 0x000fe40000001205 */
[----:B------:R-:W-:Y:S02]  /*4ce0*/  LEA.HI.SX32 R0, R0, R85, 0x1c ;  /* 0x0000005500007211 */ /* 0x000fe400078fe2ff */
[--C-:B------:R-:W-:Y:S02]  /*4cf0*/  @!P0 SHF.R.U64 R22, R12, 0x10, R13.reuse ;  /* 0x000000100c168819 */ /* 0x100fe4000000120d */
[----:B------:R-:W-:Y:S01]  /*4d00*/  SHF.R.S32.HI R2, RZ, 0x1f, R0 ;  /* 0x0000001fff027819 */ /* 0x000fe20000011400 */
[----:B------:R-:W-:Y:S01]  /*4d10*/  IMAD.SHL.U32 R39, R0, 0x8, RZ ;  /* 0x0000000800277824 */ /* 0x000fe200078e00ff */
[----:B------:R-:W-:Y:S02]  /*4d20*/  @!P0 SHF.R.U32.HI R29, RZ, 0x10, R13 ;  /* 0x00000010ff1d8819 */ /* 0x000fe4000001160d */
[----:B------:R-:W-:Y:S02]  /*4d30*/  LEA.HI R2, R2, R0, RZ, 0x3 ;  /* 0x0000000002027211 */ /* 0x000fe400078f18ff */
[--C-:B------:R-:W-:Y:S02]  /*4d40*/  @!P0 SHF.R.U64 R28, R14, 0x10, R15.reuse ;  /* 0x000000100e1c8819 */ /* 0x100fe4000000120f */
[----:B------:R-:W-:Y:S01]  /*4d50*/  @!P0 SHF.R.U32.HI R30, RZ, 0x10, R15 ;  /* 0x00000010ff1e8819 */ /* 0x000fe2000001160f */
[----:B------:R-:W-:Y:S01]  /*4d60*/  IMAD.SHL.U32 R2, R2, 0x100, RZ ;  /* 0x0000010002027824 */ /* 0x000fe200078e00ff */
[----:B------:R-:W-:Y:S02]  /*4d70*/  LOP3.LUT R0, R222, 0x38, R39, 0xf8, !PT ;  /* 0x00000038de007812 */ /* 0x000fe400078ef827 */
[----:B------:R-:W-:Y:S02]  /*4d80*/  @!P0 PRMT R21, R21, 0x5410, R22 ;  /* 0x0000541015158816 */ /* 0x000fe40000000016 */
[----:B------:R-:W-:Y:S02]  /*4d90*/  LOP3.LUT R3, R0, R105, RZ, 0x3c, !PT ;  /* 0x0000006900037212 */ /* 0x000fe400078e3cff */
[----:B------:R-:W-:Y:S02]  /*4da0*/  LOP3.LUT R2, R2, 0x7ffff800, RZ, 0xc0, !PT ;  /* 0x7ffff80002027812 */ /* 0x000fe400078ec0ff */
[----:B------:R-:W-:Y:S02]  /*4db0*/  @!P0 SHF.R.U32.HI R0, RZ, 0x10, R5 ;  /* 0x00000010ff008819 */ /* 0x000fe40000011605 */
[----:B------:R-:W-:Y:S02]  /*4dc0*/  IADD3 R2, R3, R2, R226 ;  /* 0x0000000203027210 */ /* 0x000fe40007ffe0e2 */
[----:B------:R-:W-:Y:S02]  /*4dd0*/  @!P0 PRMT R4, R9, 0x5410, R4 ;  /* 0x0000541009048816 */ /* 0x000fe40000000004 */
[----:B------:R-:W-:Y:S01]  /*4de0*/  SHF.L.U32 R5, R2, 0x1, RZ ;  /* 0x0000000102057819 */ /* 0x000fe200000006ff */
[----:B------:R-:W-:Y:S01]  /*4df0*/  IMAD.MOV.U32 R2, RZ, RZ, R6 ;  /* 0x000000ffff027224 */ /* 0x000fe200078e0006 */
[----:B------:R-:W-:Y:S02]  /*4e00*/  @!P0 SHF.R.U64 R3, R6, 0x10, R7 ;  /* 0x0000001006038819 */ /* 0x000fe40000001207 */
[----:B------:R-:W-:Y:S01]  /*4e10*/  @!P0 PRMT R6, R8, 0x5410, R0 ;  /* 0x0000541008068816 */ /* 0x000fe20000000000 */
[----:B------:R-:W-:Y:S01]  /*4e20*/  @!P0 IMAD.U32 R8, R21, 0x10000, RZ ;  /* 0x0001000015088824 */ /* 0x000fe200078e00ff */
[----:B------:R2:W5:Y:S01]  /*4e30*/  LDS.128 R12, [R5+0xc080] ;  /* 0x00c08000050c7984 */ /* 0x0005620000000c00 */
[----:B------:R-:W-:Y:S02]  /*4e40*/  @!P0 PRMT R22, R31, 0x5410, R29 ;  /* 0x000054101f168816 */ /* 0x000fe4000000001d */
[----:B------:R-:W-:Y:S02]  /*4e50*/  @!P0 PRMT R23, R23, 0x5410, R28 ;  /* 0x0000541017178816 */ /* 0x000fe4000000001c */
[----:B------:R-:W-:Y:S02]  /*4e60*/  @!P0 PRMT R30, R36, 0x5410, R30 ;  /* 0x00005410241e8816 */ /* 0x000fe4000000001e */
[----:B--2---:R-:W-:Y:S02]  /*4e70*/  @!P0 SHF.R.U32.HI R5, RZ, 0x10, R7 ;  /* 0x00000010ff058819 */ /* 0x004fe40000011607 */
[----:B------:R-:W-:Y:S01]  /*4e80*/  @!P0 PRMT R7, R2, 0x5410, R3 ;  /* 0x0000541002078816 */ /* 0x000fe20000000003 */
[----:B------:R-:W-:Y:S01]  /*4e90*/  @!P0 IMAD.U32 R2, R4, 0x10000, RZ ;  /* 0x0001000004028824 */ /* 0x000fe200078e00ff */
[----:B------:R-:W-:Y:S01]  /*4ea0*/  @!P0 PRMT R10, R10, 0x5410, R5 ;  /* 0x000054100a0a8816 */ /* 0x000fe20000000005 */
[----:B-1----:R-:W-:Y:S02]  /*4eb0*/  @!P0 IMAD.U32 R3, R24, 0x10000, RZ ;  /* 0x0001000018038824 */ /* 0x002fe400078e00ff */
[----:B------:R-:W-:Y:S01]  /*4ec0*/  @!P0 IMAD.U32 R5, R22, 0x10000, RZ ;  /* 0x0001000016058824 */ /* 0x000fe200078e00ff */
[----:B-----5:R-:W-:Y:S05]  /*4ed0*/  @!P0 SHF.L.U32 R0, R12, 0x10, RZ ;  /* 0x000000100c008819 */ /* 0x020fea00000006ff */
[C---:B------:R-:W-:Y:S02]  /*4ee0*/  @!P0 FMUL.FTZ R9, R0.reuse, R8 ;  /* 0x0000000800098220 */ /* 0x040fe40000410000 */
[-C--:B------:R-:W-:Y:S02]  /*4ef0*/  @!P0 FMUL.FTZ R0, R0, R2.reuse ;  /* 0x0000000200008220 */ /* 0x080fe40000410000 */
[----:B------:R-:W-:Y:S01]  /*4f00*/  @!P0 FFMA.FTZ R29, R3, R2, -R9 ;  /* 0x00000002031d8223 */ /* 0x000fe20000010809 */
[----:B------:R-:W-:Y:S01]  /*4f10*/  @!P0 LOP3.LUT R9, R21, 0xffff0000, RZ, 0xc0, !PT ;  /* 0xffff000015098812 */ /* 0x000fe200078ec0ff */
[----:B------:R-:W-:Y:S01]  /*4f20*/  @!P0 FFMA.FTZ R0, R8, R3, R0 ;  /* 0x0000000308008223 */ /* 0x000fe20000010000 */
[----:B------:R-:W-:Y:S02]  /*4f30*/  @!P0 LOP3.LUT R2, R12, 0xffff0000, RZ, 0xc0, !PT ;  /* 0xffff00000c028812 */ /* 0x000fe400078ec0ff */
        /* <DEDUP_REMOVED lines=26> */
[C---:B------:R-:W-:Y:S01]  /*50e0*/  @!P0 IMAD.U32 R6, R7.reuse, 0x10000, RZ ;  /* 0x0001000007068824 */ /* 0x040fe200078e00ff */
[----:B------:R-:W-:Y:S01]  /*50f0*/  @!P0 LOP3.LUT R7, R7, 0xffff0000, RZ, 0xc0, !PT ;  /* 0xffff000007078812 */ /* 0x000fe200078ec0ff */
[----:B------:R-:W-:Y:S01]  /*5100*/  @!P0 IMAD.U32 R9, R26, 0x10000, RZ ;  /* 0x000100001a098824 */ /* 0x000fe200078e00ff */
[----:B------:R-:W-:Y:S01]  /*5110*/  @!P0 MOV R25, R28 ;  /* 0x0000001c00198202 */ /* 0x000fe20000000f00 */
[C---:B------:R-:W-:Y:S01]  /*5120*/  @!P0 FMUL.FTZ R21, R5.reuse, R8 ;  /* 0x0000000805158220 */ /* 0x040fe20000410000 */
[----:B------:R-:W-:Y:S01]  /*5130*/  @!P0 F2FP.BF16.PACK_AB R3, R4, R3 ;  /* 0x000000030403823e */ /* 0x000fe200000010ff */
[-C--:B------:R-:W-:Y:S02]  /*5140*/  @!P0 FMUL.FTZ R5, R5, R6.reuse ;  /* 0x0000000605058220 */ /* 0x080fe40000410000 */
[----:B------:R-:W-:Y:S01]  /*5150*/  @!P0 FFMA.FTZ R31, R9, R6, -R21 ;  /* 0x00000006091f8223 */ /* 0x000fe20000010815 */
[----:B------:R-:W-:Y:S01]  /*5160*/  @!P0 MOV R13, R3 ;  /* 0x00000003000d8202 */ /* 0x000fe20000000f00 */
[----:B------:R-:W-:Y:S01]  /*5170*/  @!P0 FFMA.FTZ R5, R8, R9, R5 ;  /* 0x0000000908058223 */ /* 0x000fe20000010005 */
[----:B------:R-:W-:Y:S02]  /*5180*/  @!P0 LOP3.LUT R8, R23, 0xffff0000, RZ, 0xc0, !PT ;  /* 0xffff000017088812 */ /* 0x000fe400078ec0ff */
[----:B------:R-:W-:Y:S02]  /*5190*/  @!P0 LOP3.LUT R6, R14, 0xffff0000, RZ, 0xc0, !PT ;  /* 0xffff00000e068812 */ /* 0x000fe400078ec0ff */
[----:B------:R-:W-:Y:S03]  /*51a0*/  @!P0 LOP3.LUT R9, R26, 0xffff0000, RZ, 0xc0, !PT ;  /* 0xffff00001a098812 */ /* 0x000fe600078ec0ff */
        /* <DEDUP_REMOVED lines=36> */
.L_x_1310:
[----:B------:R-:W-:Y:S05]  /*53f0*/  BSYNC B0 ;  /* 0x0000000000007941 */ /* 0x000fea0003800000 */
.L_x_1309:
[----:B------:R-:W-:Y:S11]  /*5400*/  ISETP.GE.AND P0, PT, R137, c[0x0][0x1d4], PT ;  /* 0x0000750089007a0c */ /* 0x000ff60003f06270 */
[----:B------:R-:W-:Y:S02]  /*5410*/  @!UPT UIADD3 URZ, URZ, URZ, URZ ;  /* 0x0000003f3f3ff290 */ /* 0x000fe4000fffe03f */
[----:B------:R-:W-:-:S05]  /*5420*/  @P0 BRA `(.L_x_1300) ;  /* 0x0000096000000947 */ /* 0x000fca0003800000 */
[----:B------:R-:W-:Y:S01]  /*5430*/  LOP3.LUT P1, RZ, R207, 0x4, RZ, 0xc0, !PT ;  /* 0x00000004cfff7812 */ /* 0x000fe2000782c0ff */
[----:B------:R-:W2:Y:S01]  /*5440*/  LDS.128 R28, [R76+0xc080] ;  /* 0x00c080004c1c7984 */ /* 0x000ea20000000c00 */
[----:B------:R-:W-:Y:S02]  /*5450*/  ISETP.GE.AND P0, PT, R137, c[0x0][0x27c], PT ;  /* 0x00009f0089007a0c */ /* 0x000fe40003f06270 */
[----:B------:R-:W-:Y:S04]  /*5460*/  SEL R0, R94, R42, !P1 ;  /* 0x0000002a5e007207 */ /* 0x000fe80004800000 */
[----:B-1----:R-:W-:Y:S04]  /*5470*/  SHF.R.S32.HI R2, RZ, 0x1f, R0 ;  /* 0x0000001fff027819 */ /* 0x002fe80000011400 */
[----:B------:R-:W-:Y:S03]  /*5480*/  LEA.HI R0, R2, R0, RZ, 0x4 ;  /* 0x0000000002007211 */ /* 0x000fe600078f20ff */
[--C-:B------:R-:W-:Y:S02]  /*5490*/  @!P0 SHF.R.U64 R4, R32, 0x10, R33.reuse ;  /* 0x0000001020048819 */ /* 0x100fe40000001221 */
[----:B------:R-:W-:Y:S02]  /*54a0*/  LEA.HI.SX32 R0, R0, R84, 0x1c ;  /* 0x0000005400007211 */ /* 0x000fe400078fe2ff */
[----:B------:R-:W-:Y:S02]  /*54b0*/  @!P0 SHF.R.U32.HI R7, RZ, 0x10, R33 ;  /* 0x00000010ff078819 */ /* 0x000fe40000011621 */
[----:B------:R-:W-:Y:S01]  /*54c0*/  SHF.R.S32.HI R2, RZ, 0x1f, R0 ;  /* 0x0000001fff027819 */ /* 0x000fe20000011400 */
[----:B------:R-:W-:Y:S01]  /*54d0*/  IMAD.SHL.U32 R36, R0, 0x8, RZ ;  /* 0x0000000800247824 */ /* 0x000fe200078e00ff */
[--C-:B------:R-:W-:Y:S02]  /*54e0*/  @!P0 SHF.R.U32.HI R6, RZ, 0x10, R19.reuse ;  /* 0x00000010ff068819 */ /* 0x100fe40000011613 */
[----:B------:R-:W-:Y:S02]  /*54f0*/  LEA.HI R0, R2, R0, RZ, 0x3 ;  /* 0x0000000002007211 */ /* 0x000fe400078f18ff */
[----:B------:R-:W-:Y:S02]  /*5500*/  @!P0 SHF.R.U64 R3, R18, 0x10, R19 ;  /* 0x0000001012038819 */ /* 0x000fe40000001213 */
[----:B------:R-:W-:Y:S01]  /*5510*/  LOP3.LUT R2, R222, 0x38, R36, 0xf8, !PT ;  /* 0x00000038de027812 */ /* 0x000fe200078ef824 */
[----:B------:R-:W-:Y:S01]  /*5520*/  IMAD.SHL.U32 R0, R0, 0x100, RZ ;  /* 0x0000010000007824 */ /* 0x000fe200078e00ff */
[----:B------:R-:W-:Y:S02]  /*5530*/  @!P0 PRMT R21, R37, 0x5410, R4 ;  /* 0x0000541025158816 */ /* 0x000fe40000000004 */
[----:B------:R-:W-:Y:S02]  /*5540*/  LOP3.LUT R2, R2, R105, RZ, 0x3c, !PT ;  /* 0x0000006902027212 */ /* 0x000fe400078e3cff */
[----:B------:R-:W-:Y:S02]  /*5550*/  LOP3.LUT R0, R0, 0x7ffff800, RZ, 0xc0, !PT ;  /* 0x7ffff80000007812 */ /* 0x000fe400078ec0ff */
[----:B------:R-:W-:Y:S02]  /*5560*/  @!P0 SHF.R.U32.HI R8, RZ, 0x10, R35 ;  /* 0x00000010ff088819 */ /* 0x000fe40000011623 */
[----:B------:R-:W-:Y:S01]  /*5570*/  IADD3 R0, R2, R0, R226 ;  /* 0x0000000002007210 */ /* 0x000fe20007ffe0e2 */
[----:B--2---:R-:W-:Y:S01]  /*5580*/  @!P0 IMAD.U32 R24, R31, 0x10000, RZ ;  /* 0x000100001f188824 */ /* 0x004fe200078e00ff */
[----:B------:R-:W-:Y:S03]  /*5590*/  @!P0 LOP3.LUT R19, R29, 0xffff0000, RZ, 0xc0, !PT ;  /* 0xffff00001d138812 */ /* 0x000fe600078ec0ff */
[----:B------:R-:W-:Y:S01]  /*55a0*/  IMAD.SHL.U32 R0, R0, 0x2, RZ ;  /* 0x0000000200007824 */ /* 0x000fe200078e00ff */
[----:B------:R-:W-:Y:S02]  /*55b0*/  @!P0 LOP3.LUT R26, R31, 0xffff0000, RZ, 0xc0, !PT ;  /* 0xffff00001f1a8812 */ /* 0x000fe400078ec0ff */
[----:B------:R-:W-:Y:S02]  /*55c0*/  @!P0 SHF.R.U64 R2, R16, 0x10, R17 ;  /* 0x0000001010028819 */ /* 0x000fe40000001211 */
[----:B------:R1:W2:Y:S01]  /*55d0*/  LDS.128 R12, [R0+0xc080] ;  /* 0x00c08000000c7984 */ /* 0x0002a20000000c00 */
[----:B------:R-:W-:Y:S01]  /*55e0*/  @!P0 PRMT R9, R37, 0x5432, R7 ;  /* 0x0000543225098816 */ /* 0x000fe20000000007 */
[----:B------:R-:W-:Y:S01]  /*55f0*/  @!P0 IMAD.U32 R7, R21, 0x10000, RZ ;  /* 0x0001000015078824 */ /* 0x000fe200078e00ff */
[----:B------:R-:W-:Y:S02]  /*5600*/  @!P0 PRMT R5, R11, 0x5432, R2 ;  /* 0x000054320b058816 */ /* 0x000fe40000000002 */
[----:B------:R-:W-:Y:S01]  /*5610*/  @!P0 SHF.R.U64 R10, R34, 0x10, R35 ;  /* 0x00000010220a8819 */ /* 0x000fe20000001223 */
[----:B------:R-:W-:Y:S01]  /*5620*/  @!P0 IMAD.U32 R16, R9, 0x10000, RZ ;  /* 0x0001000009108824 */ /* 0x000fe200078e00ff */
[----:B------:R-:W-:Y:S01]  /*5630*/  @!P0 PRMT R22, R38, 0x5410, R8 ;  /* 0x0000541026168816 */ /* 0x000fe20000000008 */
[C---:B------:R-:W-:Y:S01]  /*5640*/  @!P0 IMAD.U32 R2, R5.reuse, 0x10000, RZ ;  /* 0x0001000005028824 */ /* 0x040fe200078e00ff */
[----:B------:R-:W-:Y:S01]  /*5650*/  @!P0 PRMT R8, R20, 0x5410, R6 ;  /* 0x0000541014088816 */ /* 0x000fe20000000006 */
[----:B------:R-:W-:Y:S01]  /*5660*/  @!P0 IMAD.U32 R6, R28, 0x10000, RZ ;  /* 0x000100001c068824 */ /* 0x000fe200078e00ff */
[----:B------:R-:W-:Y:S01]  /*5670*/  @!P0 PRMT R27, R38, 0x5432, R10 ;  /* 0x00005432261b8816 */ /* 0x000fe2000000000a */
[----:B------:R-:W-:Y:S01]  /*5680*/  @!P0 IMAD.U32 R23, R22, 0x10000, RZ ;  /* 0x0001000016178824 */ /* 0x000fe200078e00ff */
[----:B------:R-:W-:Y:S02]  /*5690*/  @!P0 PRMT R10, R20, 0x5432, R3 ;  /* 0x00005432140a8816 */ /* 0x000fe40000000003 */
[----:B------:R-:W-:Y:S02]  /*56a0*/  @!P0 LOP3.LUT R5, R5, 0xffff0000, RZ, 0xc0, !PT ;  /* 0xffff000005058812 */ /* 0x000fe400078ec0ff */
[----:B------:R-:W-:Y:S02]  /*56b0*/  @!P0 LOP3.LUT R25, R22, 0xffff0000, RZ, 0xc0, !PT ;  /* 0xffff000016198812 */ /* 0x000fe400078ec0ff */
[----:B------:R-:W-:Y:S02]  /*56c0*/  @!P0 LOP3.LUT R18, R9, 0xffff0000, RZ, 0xc0, !PT ;  /* 0xffff000009128812 */ /* 0x000fe400078ec0ff */
[----:B-1----:R-:W-:Y:S01]  /*56d0*/  @!P0 SHF.R.U32.HI R0, RZ, 0x10, R17 ;  /* 0x00000010ff008819 */ /* 0x002fe20000011611 */
[----:B------:R-:W-:Y:S03]  /*56e0*/  @!P0 IMAD.U32 R17, R29, 0x10000, RZ ;  /* 0x000100001d118824 */ /* 0x000fe600078e00ff */
[----:B------:R-:W-:Y:S01]  /*56f0*/  @!P0 PRMT R4, R11, 0x5410, R0 ;  /* 0x000054100b048816 */ /* 0x000fe20000000000 */
[----:B--2---:R-:W-:Y:S01]  /*5700*/  @!P0 IMAD.U32 R0, R12, 0x10000, RZ ;  /* 0x000100000c008824 */ /* 0x004fe200078e00ff */
[----:B------:R-:W-:Y:S03]  /*5710*/  @!P0 SHF.L.U32 R3, R13, 0x10, RZ ;  /* 0x000000100d038819 */ /* 0x000fe600000006ff */
[C---:B------:R-:W-:Y:S02]  /*5720*/  @!P0 FMUL.FTZ R11, R0.reuse, R7 ;  /* 0x00000007000b8220 */ /* 0x040fe40000410000 */
[-C--:B------:R-:W-:Y:S02]  /*5730*/  @!P0 FMUL.FTZ R0, R0, R2.reuse ;  /* 0x0000000200008220 */ /* 0x080fe40000410000 */
[----:B------:R-:W-:Y:S01]  /*5740*/  @!P0 FFMA.FTZ R42, R6, R2, -R11 ;  /* 0x00000002062a8223 */ /* 0x000fe2000001080b */
[----:B------:R-:W-:Y:S01]  /*5750*/  @!P0 LOP3.LUT R11, R28, 0xffff0000, RZ, 0xc0, !PT ;  /* 0xffff00001c0b8812 */ /* 0x000fe200078ec0ff */
[----:B------:R-:W-:Y:S01]  /*5760*/  @!P0 FFMA.FTZ R0, R7, R6, R0 ;  /* 0x0000000607008223 */ /* 0x000fe20000010000 */
[C---:B------:R-:W-:Y:S01]  /*5770*/  @!P0 LOP3.LUT R6, R4.reuse, 0xffff0000, RZ, 0xc0, !PT ;  /* 0xffff000004068812 */ /* 0x040fe200078ec0ff */
[----:B------:R-:W-:Y:S01]  /*5780*/  @!P0 IMAD.U32 R7, R4, 0x10000, RZ ;  /* 0x0001000004078824 */ /* 0x000fe200078e00ff */
[----:B------:R-:W-:Y:S01]  /*5790*/  @!P0 LOP3.LUT R2, R13, 0xffff0000, RZ, 0xc0, !PT ;  /* 0xffff00000d028812 */ /* 0x000fe200078ec0ff */
[C---:B------:R-:W-:Y:S02]  /*57a0*/  @!P0 FMUL.FTZ R4, R3.reuse, R16 ;  /* 0x0000001003048220 */ /* 0x040fe40000410000 */
[-C--:B------:R-:W-:Y:S02]  /*57b0*/  @!P0 FMUL.FTZ R3, R3, R7.reuse ;  /* 0x0000000703038220 */ /* 0x080fe40000410000 */
[C---:B------:R-:W-:Y:S02]  /*57c0*/  @!P0 FMUL.FTZ R9, R2.reuse, R18 ;  /* 0x0000001202098220 */ /* 0x040fe40000410000 */
[----:B------:R-:W-:Y:S02]  /*57d0*/  @!P0 FFMA.FTZ R32, R17, R7, -R4 ;  /* 0x0000000711208223 */ /* 0x000fe40000010804 */
[-C--:B------:R-:W-:Y:S01]  /*57e0*/  @!P0 FMUL.FTZ R4, R2, R6.reuse ;  /* 0x0000000602048220 */ /* 0x080fe20000410000 */
[----:B------:R-:W-:Y:S01]  /*57f0*/  @!P0 LOP3.LUT R2, R12, 0xffff0000, RZ, 0xc0, !PT ;  /* 0xffff00000c028812 */ /* 0x000fe200078ec0ff */
[----:B------:R-:W-:Y:S01]  /*5800*/  @!P0 FFMA.FTZ R35, R19, R6, -R9 ;  /* 0x0000000613238223 */ /* 0x000fe20000010809 */
[----:B------:R-:W-:Y:S01]  /*5810*/  @!P0 LOP3.LUT R9, R21, 0xffff0000, RZ, 0xc0, !PT ;  /* 0xffff000015098812 */ /* 0x000fe200078ec0ff */
[----:B------:R-:W-:Y:S02]  /*5820*/  @!P0 IMAD.U32 R7, R15, 0x10000, RZ ;  /* 0x000100000f078824 */ /* 0x000fe400078e00ff */
[----:B------:R-:W-:Y:S01]  /*5830*/  @!P0 IMAD.U32 R6, R8, 0x10000, RZ ;  /* 0x0001000008068824 */ /* 0x000fe200078e00ff */
[----:B------:R-:W-:Y:S01]  /*5840*/  @!P0 F2FP.BF16.PACK_AB R35, R35, R32 ;  /* 0x000000202323823e */ /* 0x000fe200000010ff */
[----:B------:R-:W-:Y:S01]  /*5850*/  @!P0 FMUL.FTZ R20, R2, R9 ;  /* 0x0000000902148220 */ /* 0x000fe20000410000 */
[----:B----4-:R-:W-:Y:S01]  /*5860*/  LEA R32, P1, R51, R40, 0x1 ;  /* 0x0000002833207211 */ /* 0x010fe200078208ff */
[----:B------:R-:W-:Y:S01]  /*5870*/  @!P0 FMUL.FTZ R21, R7, R23 ;  /* 0x0000001707158220 */ /* 0x000fe20000410000 */
[----:B------:R-:W-:Y:S01]  /*5880*/  @!P0 LOP3.LUT R8, R8, 0xffff0000, RZ, 0xc0, !PT ;  /* 0xffff000008088812 */ /* 0x000fe200078ec0ff */
[----:B------:R-:W-:Y:S01]  /*5890*/  @!P0 FMUL.FTZ R2, R2, R5 ;  /* 0x0000000502028220 */ /* 0x000fe20000410000 */
[----:B---3--:R-:W-:Y:S01]  /*58a0*/  LEA.HI.X R33, R51, R41, R79, 0x1, P1 ;  /* 0x0000002933217211 */ /* 0x008fe200008f0c4f */
[----:B------:R-:W-:Y:S01]  /*58b0*/  @!P0 FFMA.FTZ R34, R11, R5, -R20 ;  /* 0x000000050b228223 */ /* 0x000fe20000010814 */
[----:B------:R-:W-:Y:S01]  /*58c0*/  @!P0 LOP3.LUT R5, R15, 0xffff0000, RZ, 0xc0, !PT ;  /* 0xffff00000f058812 */ /* 0x000fe200078ec0ff */
[-C--:B------:R-:W-:Y:S02]  /*58d0*/  @!P0 FMUL.FTZ R7, R7, R6.reuse ;  /* 0x0000000607078220 */ /* 0x080fe40000410000 */
[----:B------:R-:W-:Y:S01]  /*58e0*/  @!P0 FFMA.FTZ R39, R24, R6, -R21 ;  /* 0x0000000618278223 */ /* 0x000fe20000010815 */
[----:B------:R-:W-:Y:S01]  /*58f0*/  @!P0 SHF.L.U32 R6, R14, 0x10, RZ ;  /* 0x000000100e068819 */ /* 0x000fe200000006ff */
[----:B------:R-:W-:Y:S01]  /*5900*/  @!P0 FFMA.FTZ R2, R9, R11, R2 ;  /* 0x0000000b09028223 */ /* 0x000fe20000010002 */
[----:B------:R-:W-:Y:S01]  /*5910*/  @!P0 F2FP.BF16.PACK_AB R34, R34, R42 ;  /* 0x0000002a2222823e */ /* 0x000fe200000010ff */
[----:B------:R-:W-:Y:S02]  /*5920*/  @!P0 IMAD.U32 R11, R27, 0x10000, RZ ;  /* 0x000100001b0b8824 */ /* 0x000fe400078e00ff */
[----:B------:R-:W-:Y:S02]  /*5930*/  @!P0 FMUL.FTZ R21, R5, R25 ;  /* 0x0000001905158220 */ /* 0x000fe40000410000 */
[----:B------:R-:W-:Y:S02]  /*5940*/  @!P0 IMAD.U32 R9, R10, 0x10000, RZ ;  /* 0x000100000a098824 */ /* 0x000fe400078e00ff */
[----:B------:R-:W-:Y:S02]  /*5950*/  @!P0 IMAD.U32 R20, R30, 0x10000, RZ ;  /* 0x000100001e148824 */ /* 0x000fe400078e00ff */
[----:B------:R-:W-:Y:S02]  /*5960*/  @!P0 FMUL.FTZ R22, R6, R11 ;  /* 0x0000000b06168220 */ /* 0x000fe40000410000 */
[-C--:B------:R-:W-:Y:S01]  /*5970*/  @!P0 FFMA.FTZ R37, R26, R8.reuse, -R21 ;  /* 0x000000081a258223 */ /* 0x080fe20000010815 */
[----:B------:R-:W-:Y:S01]  /*5980*/  @!P0 LOP3.LUT R21, R27, 0xffff0000, RZ, 0xc0, !PT ;  /* 0xffff00001b158812 */ /* 0x000fe200078ec0ff */
[----:B------:R-:W-:Y:S02]  /*5990*/  @!P0 FMUL.FTZ R8, R5, R8 ;  /* 0x0000000805088220 */ /* 0x000fe40000410000 */
[-C--:B------:R-:W-:Y:S01]  /*59a0*/  @!P0 FMUL.FTZ R5, R6, R9.reuse ;  /* 0x0000000906058220 */ /* 0x080fe20000410000 */
[----:B------:R-:W-:Y:S01]  /*59b0*/  @!P0 LOP3.LUT R6, R14, 0xffff0000, RZ, 0xc0, !PT ;  /* 0xffff00000e068812 */ /* 0x000fe200078ec0ff */
[----:B------:R-:W-:Y:S01]  /*59c0*/  @!P0 FFMA.FTZ R38, R20, R9, -R22 ;  /* 0x0000000914268223 */ /* 0x000fe20000010816 */
[----:B------:R-:W-:Y:S01]  /*59d0*/  @!P0 LOP3.LUT R22, R30, 0xffff0000, RZ, 0xc0, !PT ;  /* 0xffff00001e168812 */ /* 0x000fe200078ec0ff */
[----:B------:R-:W-:Y:S01]  /*59e0*/  @!P0 FFMA.FTZ R3, R16, R17, R3 ;  /* 0x0000001110038223 */ /* 0x000fe20000010003 */
[----:B------:R-:W-:Y:S01]  /*59f0*/  @!P0 LOP3.LUT R9, R10, 0xffff0000, RZ, 0xc0, !PT ;  /* 0xffff00000a098812 */ /* 0x000fe200078ec0ff */
[----:B------:R-:W-:Y:S01]  /*5a00*/  @!P0 FMUL.FTZ R10, R6, R21 ;  /* 0x00000015060a8220 */ /* 0x000fe20000410000 */
[----:B------:R-:W-:Y:S01]  /*5a10*/  @!P0 F2FP.BF16.PACK_AB R27, R37, R39 ;  /* 0x00000027251b823e */ /* 0x000fe200000010ff */
[----:B------:R-:W-:Y:S02]  /*5a20*/  @!P0 FFMA.FTZ R4, R18, R19, R4 ;  /* 0x0000001312048223 */ /* 0x000fe40000010004 */
[----:B------:R-:W-:Y:S01]  /*5a30*/  @!P0 FFMA.FTZ R10, R22, R9, -R10 ;  /* 0x00000009160a8223 */ /* 0x000fe2000001080a */
[----:B------:R-:W-:Y:S01]  /*5a40*/  @!P0 MOV R31, R27 ;  /* 0x0000001b001f8202 */ /* 0x000fe20000000f00 */
[----:B------:R-:W-:Y:S01]  /*5a50*/  @!P0 FMUL.FTZ R6, R6, R9 ;  /* 0x0000000906068220 */ /* 0x000fe20000410000 */
[----:B------:R-:W-:Y:S01]  /*5a60*/  @!P0 F2FP.BF16.PACK_AB R9, R2, R0 ;  /* 0x000000000209823e */ /* 0x000fe200000010ff */
[----:B------:R-:W-:Y:S01]  /*5a70*/  @!P0 FFMA.FTZ R5, R11, R20, R5 ;  /* 0x000000140b058223 */ /* 0x000fe20000010005 */
[----:B------:R-:W-:Y:S01]  /*5a80*/  @!P0 F2FP.BF16.PACK_AB R10, R10, R38 ;  /* 0x000000260a0a823e */ /* 0x000fe200000010ff */
[----:B------:R-:W-:Y:S01]  /*5a90*/  @!P0 FFMA.FTZ R6, R21, R22, R6 ;  /* 0x0000001615068223 */ /* 0x000fe20000010006 */
[----:B------:R-:W-:Y:S01]  /*5aa0*/  @!P0 F2FP.BF16.PACK_AB R3, R4, R3 ;  /* 0x000000030403823e */ /* 0x000fe200000010ff */
[----:B------:R-:W-:Y:S02]  /*5ab0*/  @!P0 FFMA.FTZ R7, R23, R24, R7 ;  /* 0x0000001817078223 */ /* 0x000fe40000010007 */
        /* <DEDUP_REMOVED lines=18> */
.L_x_1296:
        /* <DEDUP_REMOVED lines=9> */
[----:B------:R-:W-:Y:S09]  /*5c70*/  ISETP.GE.AND P1, PT, R197, c[0x0][0x1d4], PT ;  /* 0x00007500c5007a0c */ /* 0x000ff20003f26270 */
        /* <DEDUP_REMOVED lines=17> */
.L_x_1300:
[----:B------:R-:W-:Y:S05]  /*5d90*/  BSYNC B1 ;  /* 0x0000000000017941 */ /* 0x000fea0003800000 */
.L_x_1295:
        /* <DEDUP_REMOVED lines=39> */
[C---:B-123--:R-:W-:Y:S02]  /*6010*/  ISETP.GE.AND P2, PT, R132.reuse, c[0x0][0x1d4], PT ;  /* 0x0000750084007a0c */ /* 0x04efe40003f46270 */
        /* <DEDUP_REMOVED lines=19> */
.L_x_1312:
[----:B-123--:R-:W-:Y:S05]  /*6150*/  BSYNC B0 ;  /* 0x0000000000007941 */ /* 0x00efea0003800000 */
.L_x_1311:
        /* <DEDUP_REMOVED lines=23> */
.L_x_1294:
[----:B------:R-:W-:Y:S01]  /*62d0*/  IMAD.MOV.U32 R0, RZ, RZ, c[0x0][0x2c4] ;  /* 0x0000b100ff007624 */ /* 0x000fe200078e00ff */
[----:B------:R-:W-:Y:S04]  /*62e0*/  BSSY B0, `(.L_x_1314) ;  /* 0x000002a000007945 */ /* 0x000fe80003800000 */
[----:B------:R-:W-:-:S02]  /*62f0*/  ISETP.NE.AND P3, PT, R0, 0x1, PT ;  /* 0x000000010000780c */ /* 0x000fc40003f65270 */
[----:B------:R-:W-:-:S11]  /*6300*/  IADD3 R0, R225, 0x7f, RZ ;  /* 0x0000007fe1007810 */ /* 0x000fd60007ffe0ff */
[----:B------:R-:W-:-:S05]  /*6310*/  @P3 IMAD.HI.U32 R2, R0, c[0x0][0x2c8], RZ ;  /* 0x0000b20000023a27 */ /* 0x000fca00078e00ff */
[----:B------:R-:W-:-:S05]  /*6320*/  @P3 SHF.R.U32.HI R0, RZ, c[0x0][0x2cc], R2 ;  /* 0x0000b300ff003a19 */ /* 0x000fca0000011602 */
[----:B------:R-:W-:-:S05]  /*6330*/  IMAD.IADD R0, R97, 0x1, R0 ;  /* 0x0000000161007824 */ /* 0x000fca00078e0200 */
[----:B------:R-:W-:-:S04]  /*6340*/  SHF.R.S32.HI R2, RZ, 0x1f, R0 ;  /* 0x0000001fff027819 */ /* 0x000fc80000011400 */
[----:B------:R-:W-:-:S04]  /*6350*/  LEA.HI R0, R2, R0, RZ, 0x5 ;  /* 0x0000000002007211 */ /* 0x000fc800078f28ff */
[----:B------:R-:W-:-:S04]  /*6360*/  SHF.R.S32.HI R0, RZ, 0x5, R0 ;  /* 0x00000005ff007819 */ /* 0x000fc80000011400 */
[----:B-1----:R-:W-:Y:S01]  /*6370*/  IMNMX R5, R95, R0, PT ;  /* 0x000000005f057217 */ /* 0x002fe20003800200 */
[----:B------:R-:W-:-:S03]  /*6380*/  IMAD.MOV.U32 R0, RZ, RZ, RZ ;  /* 0x000000ffff007224 */ /* 0x000fc600078e00ff */
[----:B------:R-:W-:-:S13]  /*6390*/  ISETP.GE.AND P0, PT, R5, 0x1, PT ;  /* 0x000000010500780c */ /* 0x000fda0003f06270 */
        /* <DEDUP_REMOVED lines=30> */
.L_x_1315:
[----:B------:R-:W-:Y:S05]  /*6580*/  BSYNC B0 ;  /* 0x0000000000007941 */ /* 0x000fea0003800000 */
.L_x_1314:
        /* <DEDUP_REMOVED lines=77> */
[----:B------:R-:W-:Y:S01]  /*6a60*/  SHF.R.S32.HI R0, RZ, 0x1f, R106 ;  /* 0x0000001fff007819 */ /* 0x000fe2000001146a */
[--C-:B------:R-:W-:Y:S01]  /*6a70*/  IMAD.IADD R4, R211, 0x1, R225.reuse ;  /* 0x00000001d3047824 */ /* 0x100fe200078e02e1 */
[----:B------:R-:W-:Y:S01]  /*6a80*/  ISETP.NE.U32.AND P0, PT, RZ, c[0x0][0x348], PT ;  /* 0x0000d200ff007a0c */ /* 0x000fe20003f05070 */
[----:B------:R-:W-:Y:S01]  /*6a90*/  IMAD.IADD R13, R208, 0x1, R225 ;  /* 0x00000001d00d7824 */ /* 0x000fe200078e02e1 */
[----:B------:R-:W-:Y:S01]  /*6aa0*/  LOP3.LUT R214, R234, 0xffff, RZ, 0xc0, !PT ;  /* 0x0000ffffead67812 */ /* 0x000fe200078ec0ff */
[----:B------:R-:W-:Y:S01]  /*6ab0*/  IMAD R0, R0, c[0x0][0x178], RZ ;  /* 0x00005e0000007a24 */ /* 0x000fe200078e02ff */
[----:B------:R-:W-:Y:S01]  /*6ac0*/  ISETP.NE.AND.EX P0, PT, RZ, c[0x0][0x34c], PT, P0 ;  /* 0x0000d300ff007a0c */ /* 0x000fe20003f05300 */
[----:B------:R-:W-:Y:S01]  /*6ad0*/  @P3 IMAD.HI.U32 R7, R4, c[0x0][0x2c8], RZ ;  /* 0x0000b20004073a27 */ /* 0x000fe200078e00ff */
[----:B------:R-:W-:Y:S02]  /*6ae0*/  ISETP.GE.AND P5, PT, R132, c[0x0][0x198], PT ;  /* 0x0000660084007a0c */ /* 0x000fe40003fa6270 */
[----:B------:R-:W-:Y:S01]  /*6af0*/  SEL R6, R238, RZ, !P0 ;  /* 0x000000ffee067207 */ /* 0x000fe20004000000 */
[----:B------:R-:W-:Y:S01]  /*6b00*/  IMAD R0, R106, c[0x0][0x17c], R0 ;  /* 0x00005f006a007a24 */ /* 0x000fe200078e0200 */
[----:B------:R-:W-:-:S02]  /*6b10*/  SEL R5, R237, RZ, !P0 ;  /* 0x000000ffed057207 */ /* 0x000fc40004000000 */
[----:B------:R-:W-:Y:S01]  /*6b20*/  ISETP.GE.AND P4, PT, R137, c[0x0][0x198], PT ;  /* 0x0000660089007a0c */ /* 0x000fe20003f86270 */
[----:B------:R-:W-:Y:S01]  /*6b30*/  IMAD R6, R6, c[0x0][0x1c0], RZ ;  /* 0x0000700006067a24 */ /* 0x000fe200078e02ff */
[----:B------:R-:W-:Y:S02]  /*6b40*/  ISETP.GE.AND P2, PT, R198, c[0x0][0x198], PT ;  /* 0x00006600c6007a0c */ /* 0x000fe40003f46270 */
[----:B------:R-:W-:Y:S01]  /*6b50*/  IADD3 R111, R195, -0x1, RZ ;  /* 0xffffffffc36f7810 */ /* 0x000fe20007ffe0ff */
[----:B------:R-:W-:Y:S02]  /*6b60*/  IMAD R6, R5, c[0x0][0x1c4], R6 ;  /* 0x0000710005067a24 */ /* 0x000fe400078e0206 */
[----:B-1----:R-:W-:-:S04]  /*6b70*/  IMAD.WIDE.U32 R2, R106, c[0x0][0x178], RZ ;  /* 0x00005e006a027a25 */ /* 0x002fc800078e00ff */
[----:B------:R-:W-:Y:S01]  /*6b80*/  IMAD.IADD R3, R3, 0x1, R0 ;  /* 0x0000000103037824 */ /* 0x000fe200078e0200 */
[----:B------:R-:W-:Y:S02]  /*6b90*/  MOV R0, R4 ;  /* 0x0000000400007202 */ /* 0x000fe40000000f00 */
[----:B------:R-:W-:Y:S01]  /*6ba0*/  @P3 SHF.R.U32.HI R0, RZ, c[0x0][0x2cc], R7 ;  /* 0x0000b300ff003a19 */ /* 0x000fe20000011607 */
[C---:B------:R-:W-:Y:S01]  /*6bb0*/  IMAD.WIDE.U32 R2, R214.reuse, c[0x0][0x1b8], R2 ;  /* 0x00006e00d6027a25 */ /* 0x040fe200078e0002 */
[----:B------:R-:W-:Y:S02]  /*6bc0*/  ISETP.GE.AND P3, PT, R197, c[0x0][0x198], PT ;  /* 0x00006600c5007a0c */ /* 0x000fe40003f66270 */
[----:B------:R-:W-:Y:S01]  /*6bd0*/  SHF.R.S32.HI R7, RZ, 0x1f, R0 ;  /* 0x0000001fff077819 */ /* 0x000fe20000011400 */
[----:B------:R-:W-:-:S04]  /*6be0*/  IMAD R3, R214, c[0x0][0x1bc], R3 ;  /* 0x00006f00d6037a24 */ /* 0x000fc800078e0203 */
        /* <DEDUP_REMOVED lines=18> */
.L_x_1486:
[----:B------:R-:W-:Y:S05]  /*6d10*/  BRA.DIV ~URZ, `(.L_x_1318) ;  /* 0x00016ac27f007947 */ /* 0x000fea000b800000 */
[----:B------:R3:W4:Y:S02]  /*6d20*/  SHFL.IDX PT, R0, R12, RZ, 0x181f ;  /* 0x00181fff0c007589 */ /* 0x00072400000e0000 */
.L_x_1487:
        /* <DEDUP_REMOVED lines=21> */
.L_x_1320:
[----:B------:R-:W-:Y:S05]  /*6e80*/  BSYNC B0 ;  /* 0x0000000000007941 */ /* 0x000fea0003800000 */
.L_x_1319:
[----:B------:R-:W-:Y:S05]  /*6e90*/  BRA.DIV ~URZ, `(.L_x_1321) ;  /* 0x000169a27f007947 */ /* 0x000fea000b800000 */
[----:B--2---:R2:W1:Y:S04]  /*6ea0*/  SHFL.IDX PT, R4, R5, 0x1, 0x181f ;  /* 0x00381f0005047f89 */ /* 0x00446800000e0000 */
[----:B----4-:R2:W4:Y:S02]  /*6eb0*/  SHFL.IDX PT, R0, R12, 0x1, 0x181f ;  /* 0x00381f000c007f89 */ /* 0x01052400000e0000 */
.L_x_1488:
        /* <DEDUP_REMOVED lines=21> */
.L_x_1323:
[----:B------:R-:W-:Y:S05]  /*7010*/  BSYNC B0 ;  /* 0x0000000000007941 */ /* 0x000fea0003800000 */
.L_x_1322:
[----:B------:R-:W-:Y:S05]  /*7020*/  BRA.DIV ~URZ, `(.L_x_1324) ;  /* 0x000168d27f007947 */ /* 0x000fea000b800000 */
[----:B-1----:R1:W2:Y:S02]  /*7030*/  SHFL.IDX PT, R4, R5, 0x2, 0x181f ;  /* 0x00581f0005047f89 */ /* 0x0022a400000e0000 */
.L_x_1489:
[----:B------:R-:W-:Y:S05]  /*7040*/  BRA.DIV ~URZ, `(.L_x_1325) ;  /* 0x000169227f007947 */ /* 0x000fea000b800000 */
[----:B----4-:R4:W1:Y:S02]  /*7050*/  SHFL.IDX PT, R0, R12, 0x2, 0x181f ;  /* 0x00581f000c007f89 */ /* 0x01086400000e0000 */
.L_x_1490:
        /* <DEDUP_REMOVED lines=21> */
.L_x_1327:
[----:B------:R-:W-:Y:S05]  /*71b0*/  BSYNC B0 ;  /* 0x0000000000007941 */ /* 0x000fea0003800000 */
.L_x_1326:
[----:B------:R-:W-:Y:S05]  /*71c0*/  BRA.DIV ~URZ, `(.L_x_1328) ;  /* 0x000168027f007947 */ /* 0x000fea000b800000 */
[----:B--2---:R2:W3:Y:S04]  /*71d0*/  SHFL.IDX PT, R4, R5, 0x3, 0x181f ;  /* 0x00781f0005047f89 */ /* 0x0044e800000e0000 */
[----:B-1----:R2:W1:Y:S02]  /*71e0*/  SHFL.IDX PT, R0, R12, 0x3, 0x181f ;  /* 0x00781f000c007f89 */ /* 0x00246400000e0000 */
.L_x_1491:
[----:B------:R-:W-:Y:S01]  /*71f0*/  IADD3 R2, R13, 0x60, RZ ;  /* 0x000000600d027810 */ /* 0x000fe20007ffe0ff */
[----:B-----5:R-:W-:Y:S01]  /*7200*/  IMAD.WIDE.U32 R218, R14, c[0x0][0x2b0], RZ ;  /* 0x0000ac000eda7a25 */ /* 0x020fe200078e00ff */
[----:B------:R-:W-:Y:S02]  /*7210*/  LOP3.LUT R207, R207, 0xfffffffe, RZ, 0xc0, !PT ;  /* 0xfffffffecfcf7812 */ /* 0x000fe400078ec0ff */
[----:B------:R-:W-:-:S13]  /*7220*/  ISETP.GE.AND P1, PT, R2, R60, PT ;  /* 0x0000003c0200720c */ /* 0x000fda0003f26270 */
[C---:B-1----:R-:W-:Y:S02]  /*7230*/  @!P1 LEA R10, P0, R132.reuse, R0, 0x1 ;  /* 0x00000000840a9211 */ /* 0x042fe400078008ff */
[----:B------:R-:W-:Y:S02]  /*7240*/  @P1 LOP3.LUT R207, R207, 0x1, RZ, 0xfc, !PT ;  /* 0x00000001cfcf1812 */ /* 0x000fe400078efcff */
        /* <DEDUP_REMOVED lines=22> */
[----:B-1----:R-:W-:Y:S01]  /*73b0*/  IMAD R2, R111, 0x20, R211 ;  /* 0x000000206f027824 */ /* 0x002fe200078e02d3 */
[----:B------:R-:W-:Y:S01]  /*73c0*/  LOP3.LUT R207, R207, 0xfffffffd, RZ, 0xc0, !PT ;  /* 0xfffffffdcfcf7812 */ /* 0x000fe200078ec0ff */
[----:B------:R-:W-:Y:S01]  /*73d0*/  IMAD.MOV.U32 R196, RZ, RZ, RZ ;  /* 0x000000ffffc47224 */ /* 0x000fe200078e00ff */
[----:B------:R-:W-:-:S02]  /*73e0*/  ISETP.NE.AND P1, PT, R119, 0x1, PT ;  /* 0x000000017700780c */ /* 0x000fc40003f25270 */
[C---:B------:R-:W-:Y:S01]  /*73f0*/  ISETP.GE.AND P0, PT, R2.reuse, R227, PT ;  /* 0x000000e30200720c */ /* 0x040fe20003f06270 */
[----:B------:R-:W-:-:S03]  /*7400*/  IMAD.IADD R2, R2, 0x1, R223 ;  /* 0x0000000102027824 */ /* 0x000fc600078e02df */
[----:B------:R-:W-:Y:S01]  /*7410*/  ISETP.GT.OR P0, PT, R211, 0x1f, P0 ;  /* 0x0000001fd300780c */ /* 0x000fe20000704670 */
[----:B------:R-:W-:-:S06]  /*7420*/  IMAD.MOV.U32 R0, RZ, RZ, R2 ;  /* 0x000000ffff007224 */ /* 0x000fcc00078e0002 */
[----:B------:R-:W-:Y:S01]  /*7430*/  @P1 IMAD.HI.U32 R3, R2, c[0x0][0x2bc], RZ ;  /* 0x0000af0002031a27 */ /* 0x000fe200078e00ff */
[----:B------:R-:W-:-:S04]  /*7440*/  @P1 LOP3.LUT R207, R207, 0x2, RZ, 0xfc, !PT ;  /* 0x00000002cfcf1812 */ /* 0x000fc800078efcff */
[----:B------:R-:W-:-:S04]  /*7450*/  @P1 SHF.R.U32.HI R0, RZ, c[0x0][0x2c0], R3 ;  /* 0x0000b000ff001a19 */ /* 0x000fc80000011603 */
        /* <DEDUP_REMOVED lines=50> */
.L_x_1329:
[----:B------:R-:W-:Y:S01]  /*7780*/  ULDC.U8 UR4, c[0x0][0x298] ;  /* 0x0000a60000047ab9 */ /* 0x000fe20000000000 */
[----:B------:R-:W-:Y:S01]  /*7790*/  SHF.R.S32.HI R0, RZ, 0x1f, R93 ;  /* 0x0000001fff007819 */ /* 0x000fe2000001145d */
[C---:B-1----:R-:W-:Y:S01]  /*77a0*/  IMAD.WIDE.U32 R4, R93.reuse, c[0x0][0x280], RZ ;  /* 0x0000a0005d047a25 */ /* 0x042fe200078e00ff */
[----:B------:R-:W-:Y:S01]  /*77b0*/  ISETP.NE.AND P0, PT, RZ, UR4, PT ;  /* 0x00000004ff007c0c */ /* 0x000fe2000bf05270 */
[----:B------:R-:W-:Y:S02]  /*77c0*/  BSSY B2, `(.L_x_1330) ;  /* 0x0000955000027945 */ /* 0x000fe40003800000 */
[C---:B------:R-:W-:Y:S02]  /*77d0*/  IMAD R2, R0.reuse, c[0x0][0x280], RZ ;  /* 0x0000a00000027a24 */ /* 0x040fe400078e02ff */
[----:B------:R-:W-:Y:S02]  /*77e0*/  IMAD R0, R0, c[0x0][0x290], RZ ;  /* 0x0000a40000007a24 */ /* 0x000fe400078e02ff */
[----:B------:R-:W-:-:S02]  /*77f0*/  IMAD R6, R93, c[0x0][0x284], R2 ;  /* 0x0000a1005d067a24 */ /* 0x000fc400078e0202 */
[C---:B------:R-:W-:Y:S01]  /*7800*/  IMAD R7, R93.reuse, c[0x0][0x294], R0 ;  /* 0x0000a5005d077a24 */ /* 0x040fe200078e0200 */
        /* <DEDUP_REMOVED lines=45> */
[----:B------:R-:W-:-:S02]  /*7ae0*/  ISETP.GE.AND P2, PT, R158, c[0x0][0x27c], PT ;  /* 0x00009f009e007a0c */ /* 0x000fc40003f46270 */
[----:B------:R-:W-:-:S09]  /*7af0*/  ISETP.GE.AND P1, PT, R156, c[0x0][0x27c], PT ;  /* 0x00009f009c007a0c */ /* 0x000fd20003f26270 */
[C---:B------:R-:W-:Y:S01]  /*7b00*/  @!P3 IMAD.SHL.U32 R6, R138.reuse, 0x2, RZ ;  /* 0x000000028a06b824 */ /* 0x040fe200078e00ff */
[----:B------:R-:W-:-:S04]  /*7b10*/  @!P3 SHF.L.U64.HI R5, R138, 0x1, R139 ;  /* 0x000000018a05b819 */ /* 0x000fc8000001028b */
[----:B--2---:R-:W-:-:S05]  /*7b20*/  @!P3 IADD3 R18, P0, R3, R6, RZ ;  /* 0x000000060312b210 */ /* 0x004fca0007f1e0ff */
[----:B----4-:R-:W-:Y:S01]  /*7b30*/  @!P3 IMAD.X R19, R4, 0x1, R5, P0 ;  /* 0x000000010413b824 */ /* 0x010fe200000e0605 */
[----:B---3--:R-:W-:Y:S02]  /*7b40*/  @!P3 IADD3 R16, P0, R0, R6, RZ ;  /* 0x000000060010b210 */ /* 0x008fe40007f1e0ff */
[----:B-----5:R-:W-:-:S03]  /*7b50*/  @!P2 SHF.L.U64.HI R6, R158, 0x1, R104 ;  /* 0x000000019e06a819 */ /* 0x020fc60000010268 */
[----:B-1----:R-:W-:Y:S02]  /*7b60*/  @!P3 IMAD.X R17, R2, 0x1, R5, P0 ;  /* 0x000000010211b824 */ /* 0x002fe400000e0605 */
[----:B------:R-:W-:-:S03]  /*7b70*/  @!P2 IMAD.SHL.U32 R5, R158, 0x2, RZ ;  /* 0x000000029e05a824 */ /* 0x000fc600078e00ff */
[----:B------:R1:W5:Y:S02]  /*7b80*/  @!P3 LD.E.64 R22, [R16.64] ;  /* 0x000000081016b980 */ /* 0x000364000c101b00 */
[----:B------:R-:W-:-:S05]  /*7b90*/  @!P2 IADD3 R14, P0, R3, R5, RZ ;  /* 0x00000005030ea210 */ /* 0x000fca0007f1e0ff */
        /* <DEDUP_REMOVED lines=9> */
[----:B------:R-:W-:-:S13]  /*7c30*/  ISETP.GE.AND P0, PT, R157, c[0x0][0x27c], PT ;  /* 0x00009f009d007a0c */ /* 0x000fda0003f06270 */
[C---:B------:R-:W-:Y:S01]  /*7c40*/  @!P0 IMAD.SHL.U32 R5, R157.reuse, 0x2, RZ ;  /* 0x000000029d058824 */ /* 0x040fe200078e00ff */
[----:B------:R-:W-:-:S04]  /*7c50*/  @!P0 SHF.L.U64.HI R20, R157, 0x1, R100 ;  /* 0x000000019d148819 */ /* 0x000fc80000010264 */
[----:B------:R-:W-:-:S05]  /*7c60*/  @!P0 IADD3 R6, P4, R3, R5, RZ ;  /* 0x0000000503068210 */ /* 0x000fca0007f9e0ff */
[----:B------:R-:W-:Y:S01]  /*7c70*/  @!P0 IMAD.X R7, R4, 0x1, R20, P4 ;  /* 0x0000000104078824 */ /* 0x000fe200020e0614 */
[----:B------:R-:W-:Y:S01]  /*7c80*/  @!P0 IADD3 R4, P4, R0, R5, RZ ;  /* 0x0000000500048210 */ /* 0x000fe20007f9e0ff */
[----:B-1----:R-:W-:-:S04]  /*7c90*/  CS2R R16, SRZ ;  /* 0x0000000000107805 */ /* 0x002fc8000001ff00 */
[----:B------:R-:W-:Y:S02]  /*7ca0*/  @!P0 IMAD.X R5, R2, 0x1, R20, P4 ;  /* 0x0000000102058824 */ /* 0x000fe400020e0614 */
[----:B------:R-:W-:Y:S01]  /*7cb0*/  CS2R R20, SRZ ;  /* 0x0000000000147805 */ /* 0x000fe2000001ff00 */
[----:B------:R1:W5:Y:S01]  /*7cc0*/  @!P2 LD.E.64 R16, [R14.64] ;  /* 0x000000080e10a980 */ /* 0x000362000c101b00 */
[----:B------:R-:W-:Y:S01]  /*7cd0*/  CS2R R28, SRZ ;  /* 0x00000000001c7805 */ /* 0x000fe2000001ff00 */
[----:B------:R-:W-:Y:S01]  /*7ce0*/  CS2R R30, SRZ ;  /* 0x00000000001e7805 */ /* 0x000fe2000001ff00 */
[----:B------:R-:W-:Y:S02]  /*7cf0*/  CS2R R32, SRZ ;  /* 0x0000000000207805 */ /* 0x000fe4000001ff00 */
[----:B------:R2:W5:Y:S04]  /*7d00*/  @!P3 LD.E.64 R20, [R18.64] ;  /* 0x000000081214b980 */ /* 0x000568000c101b00 */
[----:B------:R3:W5:Y:S04]  /*7d10*/  @!P1 LD.E.64 R28, [R8.64] ;  /* 0x00000008081c9980 */ /* 0x000768000c101b00 */
[----:B------:R3:W5:Y:S04]  /*7d20*/  @!P0 LD.E.64 R30, [R6.64] ;  /* 0x00000008061e8980 */ /* 0x000768000c101b00 */
[----:B------:R3:W5:Y:S01]  /*7d30*/  @!P0 LD.E.64 R32, [R4.64] ;  /* 0x0000000804208980 */ /* 0x000762000c101b00 */
[----:B-1----:R-:W-:Y:S01]  /*7d40*/  CS2R R14, SRZ ;  /* 0x00000000000e7805 */ /* 0x002fe2000001ff00 */
[----:B--2---:R-:W-:-:S05]  /*7d50*/  CS2R R18, SRZ ;  /* 0x0000000000127805 */ /* 0x004fca000001ff00 */
[----:B------:R3:W5:Y:S04]  /*7d60*/  @!P1 LD.E.64 R14, [R10.64] ;  /* 0x000000080a0e9980 */ /* 0x000768000c101b00 */
[----:B------:R3:W5:Y:S02]  /*7d70*/  @!P2 LD.E.64 R18, [R12.64] ;  /* 0x000000080c12a980 */ /* 0x000764000c101b00 */
.L_x_1333:
[----:B------:R-:W-:Y:S05]  /*7d80*/  BSYNC B0 ;  /* 0x0000000000007941 */ /* 0x000fea0003800000 */
.L_x_1332:
[----:B---345:R-:W-:Y:S01]  /*7d90*/  IMAD.MOV.U32 R4, RZ, RZ, R14 ;  /* 0x000000ffff047224 */ /* 0x038fe200078e000e */
[----:B------:R-:W-:Y:S01]  /*7da0*/  LOP3.LUT P0, RZ, R207, 0x8, RZ, 0xc0, !PT ;  /* 0x00000008cfff7812 */ /* 0x000fe2000780c0ff */
[----:B--2---:R-:W-:Y:S01]  /*7db0*/  IMAD.MOV.U32 R3, RZ, RZ, R15 ;  /* 0x000000ffff037224 */ /* 0x004fe200078e000f */
[----:B------:R2:W3:Y:S01]  /*7dc0*/  SHFL.IDX PT, R8, R24, 0x1, 0x181f ;  /* 0x00381f0018087f89 */ /* 0x0004e200000e0000 */
[----:B-1----:R-:W-:Y:S01]  /*7dd0*/  IMAD.MOV.U32 R2, RZ, RZ, R30 ;  /* 0x000000ffff027224 */ /* 0x002fe200078e001e */
[----:B------:R-:W-:Y:S01]  /*7de0*/  BSSY B0, `(.L_x_1334) ;  /* 0x000004e000007945 */ /* 0x000fe20003800000 */
[----:B------:R-:W-:Y:S01]  /*7df0*/  IMAD.MOV.U32 R0, RZ, RZ, R31 ;  /* 0x000000ffff007224 */ /* 0x000fe200078e001f */
[----:B------:R-:W-:Y:S01]  /*7e00*/  PRMT R83, R3, 0x5410, R4 ;  /* 0x0000541003537816 */ /* 0x000fe20000000004 */
[----:B------:R-:W-:Y:S01]  /*7e10*/  IMAD.MOV.U32 R4, RZ, RZ, R20 ;  /* 0x000000ffff047224 */ /* 0x000fe200078e0014 */
[----:B------:R-:W-:Y:S01]  /*7e20*/  CS2R R42, SRZ ;  /* 0x00000000002a7805 */ /* 0x000fe2000001ff00 */
        /* <DEDUP_REMOVED lines=11> */
[----:B------:R-:W-:Y:S01]  /*7ee0*/  MOV R2, R32 ;  /* 0x0000002000027202 */ /* 0x000fe20000000f00 */
[----:B------:R2:W1:Y:S01]  /*7ef0*/  SHFL.IDX PT, R3, R26, 0x1, 0x181f ;  /* 0x00381f001a037f89 */ /* 0x00046200000e0000 */
[----:B------:R-:W-:Y:S01]  /*7f00*/  PRMT R82, R4, 0x5410, R5 ;  /* 0x0000541004527816 */ /* 0x000fe20000000005 */
[----:B------:R-:W-:Y:S01]  /*7f10*/  IMAD.MOV.U32 R4, RZ, RZ, R23 ;  /* 0x000000ffff047224 */ /* 0x000fe200078e0017 */
[----:B------:R-:W-:Y:S01]  /*7f20*/  PRMT R85, R2, 0x7610, R85 ;  /* 0x0000761002557816 */ /* 0x000fe20000000055 */
[----:B------:R-:W-:Y:S01]  /*7f30*/  CS2R R38, SRZ ;  /* 0x0000000000267805 */ /* 0x000fe2000001ff00 */
[----:B------:R-:W-:Y:S01]  /*7f40*/  PRMT R84, R84, 0x5410, R0 ;  /* 0x0000541054547816 */ /* 0x000fe20000000000 */
[----:B------:R2:W4:Y:S01]  /*7f50*/  SHFL.IDX PT, R2, R27, 0x1, 0x181f ;  /* 0x00381f001b027f89 */ /* 0x00052200000e0000 */
[----:B------:R-:W-:Y:S01]  /*7f60*/  MOV R5, R22 ;  /* 0x0000001600057202 */ /* 0x000fe20000000f00 */
[----:B------:R-:W-:Y:S01]  /*7f70*/  CS2R R34, SRZ ;  /* 0x0000000000227805 */ /* 0x000fe2000001ff00 */
[----:B------:R-:W-:Y:S01]  /*7f80*/  PRMT R80, R6, 0x5410, R7 ;  /* 0x0000541006507816 */ /* 0x000fe20000000007 */
[----:B------:R2:W1:Y:S01]  /*7f90*/  SHFL.IDX PT, R0, R25, 0x1, 0x181f ;  /* 0x00381f0019007f89 */ /* 0x00046200000e0000 */
[----:B------:R-:W-:Y:S01]  /*7fa0*/  PRMT R13, R4, 0x5410, R5 ;  /* 0x00005410040d7816 */ /* 0x000fe20000000005 */
[----:B------:R-:W-:Y:S01]  /*7fb0*/  CS2R R46, SRZ ;  /* 0x00000000002e7805 */ /* 0x000fe2000001ff00 */
[----:B------:R-:W-:Y:S01]  /*7fc0*/  CS2R R44, SRZ ;  /* 0x00000000002c7805 */ /* 0x000fe2000001ff00 */
[----:B------:R-:W-:Y:S01]  /*7fd0*/  CS2R R40, SRZ ;  /* 0x0000000000287805 */ /* 0x000fe2000001ff00 */
[----:B------:R-:W-:Y:S01]  /*7fe0*/  CS2R R36, SRZ ;  /* 0x0000000000247805 */ /* 0x000fe2000001ff00 */
[----:B------:R-:W-:Y:S05]  /*7ff0*/  @P0 BRA `(.L_x_1335) ;  /* 0x000002c000000947 */ /* 0x000fea0003800000 */
[----:B---3--:R-:W-:Y:S01]  /*8000*/  ISETP.GE.AND P0, PT, R138, c[0x0][0x27c], PT ;  /* 0x00009f008a007a0c */ /* 0x008fe20003f06270 */
[----:B------:R-:W-:Y:S01]  /*8010*/  CS2R R34, SRZ ;  /* 0x0000000000227805 */ /* 0x000fe2000001ff00 */
[----:B------:R-:W-:Y:S01]  /*8020*/  ISETP.GE.AND P2, PT, R158, c[0x0][0x27c], PT ;  /* 0x00009f009e007a0c */ /* 0x000fe20003f46270 */
[----:B------:R-:W-:-:S10]  /*8030*/  CS2R R36, SRZ ;  /* 0x0000000000247805 */ /* 0x000fd4000001ff00 */
[C---:B------:R-:W-:Y:S01]  /*8040*/  @!P0 IMAD.SHL.U32 R4, R138.reuse, 0x2, RZ ;  /* 0x000000028a048824 */ /* 0x040fe200078e00ff */
[----:B------:R-:W-:-:S04]  /*8050*/  @!P0 SHF.L.U64.HI R5, R138, 0x1, R139 ;  /* 0x000000018a058819 */ /* 0x000fc8000001028b */
[----:B----4-:R-:W-:-:S05]  /*8060*/  @!P0 IADD3 R6, P1, R2, R4, RZ ;  /* 0x0000000402068210 */ /* 0x010fca0007f3e0ff */
[----:B-1----:R-:W-:Y:S01]  /*8070*/  @!P0 IMAD.X R7, R3, 0x1, R5, P1 ;  /* 0x0000000103078824 */ /* 0x002fe200008e0605 */
[----:B------:R-:W-:Y:S01]  /*8080*/  @!P0 IADD3 R4, P1, R0, R4, RZ ;  /* 0x0000000400048210 */ /* 0x000fe20007f3e0ff */
        /* <DEDUP_REMOVED lines=8> */
[----:B---3--:R-:W-:-:S05]  /*8110*/  @!P2 SHF.L.U64.HI R5, R158, 0x1, R104 ;  /* 0x000000019e05a819 */ /* 0x008fca0000010268 */
        /* <DEDUP_REMOVED lines=8> */
[----:B---3--:R-:W-:-:S05]  /*81a0*/  @!P1 SHF.L.U64.HI R5, R156, 0x1, R101 ;  /* 0x000000019c059819 */ /* 0x008fca0000010265 */
        /* <DEDUP_REMOVED lines=11> */
[----:B---3--:R-:W-:-:S05]  /*8260*/  @!P0 IADD3 R4, P1, R2, R6, RZ ;  /* 0x0000000602048210 */ /* 0x008fca0007f3e0ff */
[----:B------:R-:W-:Y:S01]  /*8270*/  @!P0 IMAD.X R5, R3, 0x1, R7, P1 ;  /* 0x0000000103058824 */ /* 0x000fe200008e0607 */
[----:B------:R-:W-:-:S04]  /*8280*/  @!P0 IADD3 R2, P1, R0, R6, RZ ;  /* 0x0000000600028210 */ /* 0x000fc80007f3e0ff */
[----:B------:R1:W5:Y:S01]  /*8290*/  @!P0 LD.E.64 R52, [R4.64] ;  /* 0x0000000804348980 */ /* 0x000362000c101b00 */
[----:B------:R-:W-:-:S05]  /*82a0*/  @!P0 IMAD.X R3, R8, 0x1, R7, P1 ;  /* 0x0000000108038824 */ /* 0x000fca00008e0607 */
[----:B------:R1:W5:Y:S03]  /*82b0*/  @!P0 LD.E.64 R46, [R2.64] ;  /* 0x00000008022e8980 */ /* 0x000366000c101b00 */
.L_x_1335:
[----:B---3--:R-:W-:Y:S05]  /*82c0*/  BSYNC B0 ;  /* 0x0000000000007941 */ /* 0x008fea0003800000 */
.L_x_1334:
[----:B-1---5:R-:W-:Y:S01]  /*82d0*/  IMAD.MOV.U32 R4, RZ, RZ, R52 ;  /* 0x000000ffff047224 */ /* 0x022fe200078e0034 */
[----:B------:R-:W-:Y:S01]  /*82e0*/  LOP3.LUT P0, RZ, R207, 0x10, RZ, 0xc0, !PT ;  /* 0x00000010cfff7812 */ /* 0x000fe2000780c0ff */
[----:B------:R-:W-:Y:S01]  /*82f0*/  IMAD.MOV.U32 R3, RZ, RZ, R53 ;  /* 0x000000ffff037224 */ /* 0x000fe200078e0035 */
[----:B------:R-:W-:Y:S01]  /*8300*/  MOV R7, R41 ;  /* 0x0000002900077202 */ /* 0x000fe20000000f00 */
[----:B----4-:R-:W-:Y:S01]  /*8310*/  IMAD.MOV.U32 R2, RZ, RZ, R42 ;  /* 0x000000ffff027224 */ /* 0x010fe200078e002a */
[----:B------:R-:W-:Y:S01]  /*8320*/  BSSY B0, `(.L_x_1336) ;  /* 0x0000053000007945 */ /* 0x000fe20003800000 */
        /* <DEDUP_REMOVED lines=20> */
[----:B------:R-:W-:Y:S01]  /*8470*/  CS2R R78, SRZ ;  /* 0x00000000004e7805 */ /* 0x000fe2000001ff00 */
        /* <DEDUP_REMOVED lines=9> */
[----:B------:R1:W2:Y:S01]  /*8510*/  SHFL.IDX PT, R2, R24, 0x2, 0x181f ;  /* 0x00581f0018027f89 */ /* 0x0002a200000e0000 */
[----:B------:R-:W-:Y:S01]  /*8520*/  CS2R R48, SRZ ;  /* 0x0000000000307805 */ /* 0x000fe2000001ff00 */
[----:B------:R-:W-:Y:S01]  /*8530*/  CS2R R64, SRZ ;  /* 0x0000000000407805 */ /* 0x000fe2000001ff00 */
[----:B------:R-:W-:Y:S01]  /*8540*/  CS2R R58, SRZ ;  /* 0x00000000003a7805 */ /* 0x000fe2000001ff00 */
[----:B------:R1:W1:Y:S01]  /*8550*/  SHFL.IDX PT, R0, R25, 0x2, 0x181f ;  /* 0x00581f0019007f89 */ /* 0x00026200000e0000 */
[----:B------:R-:W-:Y:S01]  /*8560*/  CS2R R54, SRZ ;  /* 0x0000000000367805 */ /* 0x000fe2000001ff00 */
[----:B------:R-:W-:Y:S01]  /*8570*/  CS2R R50, SRZ ;  /* 0x0000000000327805 */ /* 0x000fe2000001ff00 */
[----:B------:R-:W-:Y:S05]  /*8580*/  @P0 BRA `(.L_x_1337) ;  /* 0x000002c000000947 */ /* 0x000fea0003800000 */
[----:B------:R-:W-:Y:S01]  /*8590*/  ISETP.GE.AND P0, PT, R138, c[0x0][0x27c], PT ;  /* 0x00009f008a007a0c */ /* 0x000fe20003f06270 */
[----:B------:R-:W-:Y:S01]  /*85a0*/  CS2R R48, SRZ ;  /* 0x0000000000307805 */ /* 0x000fe2000001ff00 */
[----:B------:R-:W-:Y:S01]  /*85b0*/  ISETP.GE.AND P2, PT, R158, c[0x0][0x27c], PT ;  /* 0x00009f009e007a0c */ /* 0x000fe20003f46270 */
[----:B------:R-:W-:-:S10]  /*85c0*/  CS2R R50, SRZ ;  /* 0x0000000000327805 */ /* 0x000fd4000001ff00 */
[C---:B------:R-:W-:Y:S01]  /*85d0*/  @!P0 IMAD.SHL.U32 R5, R138.reuse, 0x2, RZ ;  /* 0x000000028a058824 */ /* 0x040fe200078e00ff */
[----:B------:R-:W-:Y:S01]  /*85e0*/  @!P0 SHF.L.U64.HI R8, R138, 0x1, R139 ;  /* 0x000000018a088819 */ /* 0x000fe2000001028b */
[----:B------:R-:W-:-:S03]  /*85f0*/  @!P2 IMAD.SHL.U32 R12, R158, 0x2, RZ ;  /* 0x000000029e0ca824 */ /* 0x000fc600078e00ff */
[----:B----4-:R-:W-:-:S05]  /*8600*/  @!P0 IADD3 R6, P1, R3, R5, RZ ;  /* 0x0000000503068210 */ /* 0x010fca0007f3e0ff */
[----:B---3--:R-:W-:Y:S01]  /*8610*/  @!P0 IMAD.X R7, R4, 0x1, R8, P1 ;  /* 0x0000000104078824 */ /* 0x008fe200008e0608 */
[----:B-1----:R-:W-:-:S04]  /*8620*/  @!P0 IADD3 R10, P1, R0, R5, RZ ;  /* 0x00000005000a8210 */ /* 0x002fc80007f3e0ff */
[----:B------:R1:W5:Y:S01]  /*8630*/  @!P0 LD.E.64 R48, [R6.64] ;  /* 0x0000000806308980 */ /* 0x000362000c101b00 */
[----:B--2---:R-:W-:Y:S01]  /*8640*/  @!P0 IMAD.X R11, R2, 0x1, R8, P1 ;  /* 0x00000001020b8824 */ /* 0x004fe200008e0608 */
[----:B------:R-:W-:Y:S02]  /*8650*/  ISETP.GE.AND P1, PT, R156, c[0x0][0x27c], PT ;  /* 0x00009f009c007a0c */ /* 0x000fe40003f26270 */
[----:B------:R-:W-:Y:S02]  /*8660*/  @!P2 SHF.L.U64.HI R5, R158, 0x1, R104 ;  /* 0x000000019e05a819 */ /* 0x000fe40000010268 */
[----:B------:R2:W5:Y:S01]  /*8670*/  @!P0 LD.E.64 R50, [R10.64] ;  /* 0x000000080a328980 */ /* 0x000562000c101b00 */
[----:B------:R-:W-:Y:S01]  /*8680*/  @!P2 IADD3 R8, P3, R3, R12, RZ ;  /* 0x0000000c0308a210 */ /* 0x000fe20007f7e0ff */
[----:B------:R-:W-:Y:S01]  /*8690*/  CS2R R56, SRZ ;  /* 0x0000000000387805 */ /* 0x000fe2000001ff00 */
[----:B------:R-:W-:-:S03]  /*86a0*/  CS2R R54, SRZ ;  /* 0x0000000000367805 */ /* 0x000fc6000001ff00 */
[----:B------:R-:W-:-:S05]  /*86b0*/  @!P2 IMAD.X R9, R4, 0x1, R5, P3 ;  /* 0x000000010409a824 */ /* 0x000fca00018e0605 */
[----:B------:R3:W5:Y:S01]  /*86c0*/  @!P2 LD.E.64 R56, [R8.64] ;  /* 0x000000080838a980 */ /* 0x000762000c101b00 */
[----:B-1----:R-:W-:-:S05]  /*86d0*/  @!P2 IADD3 R6, P0, R0, R12, RZ ;  /* 0x0000000c0006a210 */ /* 0x002fca0007f1e0ff */
[----:B------:R-:W-:Y:S02]  /*86e0*/  @!P2 IMAD.X R7, R2, 0x1, R5, P0 ;  /* 0x000000010207a824 */ /* 0x000fe400000e0605 */
[----:B------:R-:W-:-:S03]  /*86f0*/  @!P1 IMAD.SHL.U32 R5, R156, 0x2, RZ ;  /* 0x000000029c059824 */ /* 0x000fc600078e00ff */
[----:B------:R1:W5:Y:S01]  /*8700*/  @!P2 LD.E.64 R54, [R6.64] ;  /* 0x000000080636a980 */ /* 0x000362000c101b00 */
[----:B------:R-:W-:Y:S01]  /*8710*/  CS2R R62, SRZ ;  /* 0x00000000003e7805 */ /* 0x000fe2000001ff00 */
[----:B---3--:R-:W-:Y:S01]  /*8720*/  @!P1 SHF.L.U64.HI R8, R156, 0x1, R101 ;  /* 0x000000019c089819 */ /* 0x008fe20000010265 */
        /* <DEDUP_REMOVED lines=18> */
.L_x_1337:
[----:B------:R-:W-:Y:S05]  /*8850*/  BSYNC B0 ;  /* 0x0000000000007941 */ /* 0x000fea0003800000 */
.L_x_1336:
[----:B--2--5:R-:W-:Y:S01]  /*8860*/  IMAD.MOV.U32 R2, RZ, RZ, R66 ;  /* 0x000000ffff027224 */ /* 0x024fe200078e0042 */
[----:B------:R-:W-:Y:S01]  /*8870*/  LOP3.LUT P0, RZ, R207, 0x1, RZ, 0xc0, !PT ;  /* 0x00000001cfff7812 */ /* 0x000fe2000780c0ff */
[----:B-1----:R-:W-:Y:S01]  /*8880*/  IMAD.MOV.U32 R0, RZ, RZ, R67 ;  /* 0x000000ffff007224 */ /* 0x002fe200078e0043 */
[----:B----4-:R-:W-:Y:S01]  /*8890*/  MOV R3, R54 ;  /* 0x0000003600037202 */ /* 0x010fe20000000f00 */
[----:B------:R-:W1:Y:S01]  /*88a0*/  SHFL.IDX PT, R7, R26, 0x3, 0x181f ;  /* 0x00781f001a077f89 */ /* 0x000e6200000e0000 */
[----:B------:R-:W-:Y:S01]  /*88b0*/  BSSY B0, `(.L_x_1338) ;  /* 0x000004d000007945 */ /* 0x000fe20003800000 */
[----:B------:R-:W-:Y:S01]  /*88c0*/  CS2R R74, SRZ ;  /* 0x00000000004a7805 */ /* 0x000fe2000001ff00 */
[----:B------:R-:W-:Y:S01]  /*88d0*/  PRMT R103, R0, 0x5410, R2 ;  /* 0x0000541000677816 */ /* 0x000fe20000000002 */
[----:B------:R-:W-:Y:S01]  /*88e0*/  IMAD.MOV.U32 R2, RZ, RZ, R62 ;  /* 0x000000ffff027224 */ /* 0x000fe200078e003e */
[----:B------:R-:W-:Y:S01]  /*88f0*/  MOV R0, R63 ;  /* 0x0000003f00007202 */ /* 0x000fe20000000f00 */
[----:B------:R-:W2:Y:S01]  /*8900*/  SHFL.IDX PT, R6, R24, 0x3, 0x181f ;  /* 0x00781f0018067f89 */ /* 0x000ea200000e0000 */
[----:B------:R-:W-:Y:S01]  /*8910*/  CS2R R70, SRZ ;  /* 0x0000000000467805 */ /* 0x000fe2000001ff00 */
[----:B------:R-:W-:Y:S01]  /*8920*/  CS2R R76, SRZ ;  /* 0x00000000004c7805 */ /* 0x000fe2000001ff00 */
[----:B------:R-:W-:Y:S01]  /*8930*/  PRMT R99, R0, 0x5410, R2 ;  /* 0x0000541000637816 */ /* 0x000fe20000000002 */
[----:B------:R-:W-:Y:S01]  /*8940*/  IMAD.MOV.U32 R2, RZ, RZ, R56 ;  /* 0x000000ffff027224 */ /* 0x000fe200078e0038 */
[----:B------:R4:W3:Y:S01]  /*8950*/  SHFL.IDX PT, R5, R25, 0x3, 0x181f ;  /* 0x00781f0019057f89 */ /* 0x0008e200000e0000 */
[----:B------:R-:W-:Y:S01]  /*8960*/  IMAD.MOV.U32 R0, RZ, RZ, R57 ;  /* 0x000000ffff007224 */ /* 0x000fe200078e0039 */
[----:B------:R-:W-:Y:S01]  /*8970*/  CS2R R72, SRZ ;  /* 0x0000000000487805 */ /* 0x000fe2000001ff00 */
[----:B------:R-:W-:-:S03]  /*8980*/  CS2R R68, SRZ ;  /* 0x0000000000447805 */ /* 0x000fc6000001ff00 */
        /* <DEDUP_REMOVED lines=8> */
[----:B------:R-:W-:Y:S01]  /*8a10*/  IMAD.MOV.U32 R0, RZ, RZ, R59 ;  /* 0x000000ffff007224 */ /* 0x000fe200078e003b */
[----:B----4-:R-:W-:-:S04]  /*8a20*/  CS2R R24, SRZ ;  /* 0x0000000000187805 */ /* 0x010fc8000001ff00 */
[----:B------:R-:W-:Y:S01]  /*8a30*/  PRMT R98, R0, 0x5410, R2 ;  /* 0x0000541000627816 */ /* 0x000fe20000000002 */
[----:B------:R-:W-:Y:S01]  /*8a40*/  IMAD.MOV.U32 R2, RZ, RZ, R55 ;  /* 0x000000ffff027224 */ /* 0x000fe200078e0037 */
[----:B------:R4:W1:Y:S04]  /*8a50*/  SHFL.IDX PT, R0, R27, 0x3, 0x181f ;  /* 0x00781f001b007f89 */ /* 0x00086800000e0000 */
[----:B------:R-:W-:Y:S01]  /*8a60*/  PRMT R96, R2, 0x5410, R3 ;  /* 0x0000541002607816 */ /* 0x000fe20000000003 */
[----:B------:R-:W-:Y:S01]  /*8a70*/  IMAD.MOV.U32 R3, RZ, RZ, R50 ;  /* 0x000000ffff037224 */ /* 0x000fe200078e0032 */
[----:B------:R-:W-:-:S04]  /*8a80*/  MOV R2, R51 ;  /* 0x0000003300027202 */ /* 0x000fc80000000f00 */
[----:B------:R-:W-:Y:S01]  /*8a90*/  PRMT R92, R2, 0x5410, R3 ;  /* 0x00005410025c7816 */ /* 0x000fe20000000003 */
[----:B----4-:R-:W-:Y:S01]  /*8aa0*/  CS2R R26, SRZ ;  /* 0x00000000001a7805 */ /* 0x010fe2000001ff00 */
[----:B------:R-:W-:Y:S05]  /*8ab0*/  @P0 BRA `(.L_x_1339) ;  /* 0x000002c000000947 */ /* 0x000fea0003800000 */
[----:B-123--:R-:W-:Y:S01]  /*8ac0*/  ISETP.GE.AND P0, PT, R138, c[0x0][0x27c], PT ;  /* 0x00009f008a007a0c */ /* 0x00efe20003f06270 */
        /* <DEDUP_REMOVED lines=43> */
.L_x_1339:
[----:B-123--:R-:W-:Y:S05]  /*8d80*/  BSYNC B0 ;  /* 0x0000000000007941 */ /* 0x00efea0003800000 */
.L_x_1338:
        /* <DEDUP_REMOVED lines=83> */
.L_x_1343:
[----:B------:R-:W-:Y:S05]  /*92c0*/  BSYNC B0 ;  /* 0x0000000000007941 */ /* 0x000fea0003800000 */
.L_x_1342:
        /* <DEDUP_REMOVED lines=49> */
.L_x_1345:
[----:B------:R-:W-:Y:S05]  /*95e0*/  BSYNC B0 ;  /* 0x0000000000007941 */ /* 0x000fea0003800000 */
.L_x_1344:
        /* <DEDUP_REMOVED lines=49> */
.L_x_1347:
[----:B------:R-:W-:Y:S05]  /*9900*/  BSYNC B0 ;  /* 0x0000000000007941 */ /* 0x000fea0003800000 */
.L_x_1346:
        /* <DEDUP_REMOVED lines=11> */
[----:B------:R-:W-:-:S03]  /*99c0*/  IMAD.U32 R12, R0, 0x10000, RZ ;  /* 0x00010000000c7824 */ /* 0x000fc600078e00ff */
[----:B------:R-:W-:Y:S02]  /*99d0*/  SHF.L.U32 R11, R2, 0x10, RZ ;  /* 0x00000010020b7819 */ /* 0x000fe400000006ff */
[C---:B-1----:R-:W-:Y:S01]  /*99e0*/  LOP3.LUT R3, R6.reuse, 0xffff0000, RZ, 0xc0, !PT ;  /* 0xffff000006037812 */ /* 0x042fe200078ec0ff */
[----:B------:R-:W-:-:S04]  /*99f0*/  IMAD.U32 R6, R6, 0x10000, RZ ;  /* 0x0001000006067824 */ /* 0x000fc800078e00ff */
[CC--:B------:R-:W-:Y:S02]  /*9a00*/  FMUL.FTZ R10, R3.reuse, R12.reuse ;  /* 0x0000000c030a7220 */ /* 0x0c0fe40000410000 */
        /* <DEDUP_REMOVED lines=14> */
[C---:B------:R-:W-:Y:S02]  /*9af0*/  LOP3.LUT R0, R4.reuse, 0xffff0000, RZ, 0xc0, !PT ;  /* 0xffff000004007812 */ /* 0x040fe400078ec0ff */
[----:B------:R-:W-:Y:S01]  /*9b00*/  SHF.L.U32 R2, R4, 0x10, RZ ;  /* 0x0000001004027819 */ /* 0x000fe200000006ff */
[C---:B------:R-:W-:Y:S01]  /*9b10*/  IMAD.U32 R4, R9.reuse, 0x10000, RZ ;  /* 0x0001000009047824 */ /* 0x040fe200078e00ff */
[----:B------:R-:W-:Y:S01]  /*9b20*/  LOP3.LUT R9, R9, 0xffff0000, RZ, 0xc0, !PT ;  /* 0xffff000009097812 */ /* 0x000fe200078ec0ff */
[C---:B------:R-:W-:Y:S01]  /*9b30*/  FMUL.FTZ R3, R0.reuse, R12 ;  /* 0x0000000c00037220 */ /* 0x040fe20000410000 */
[----:B------:R-:W-:Y:S01]  /*9b40*/  F2FP.BF16.PACK_AB R7, R7, R11 ;  /* 0x0000000b0707723e */ /* 0x000fe200000010ff */
[----:B------:R-:W-:-:S02]  /*9b50*/  FMUL.FTZ R0, R0, R4 ;  /* 0x0000000400007220 */ /* 0x000fc40000410000 */
[C---:B------:R-:W-:Y:S02]  /*9b60*/  FFMA.FTZ R10, R2.reuse, R4, -R3 ;  /* 0x00000004020a7223 */ /* 0x040fe40000010803 */
[----:B------:R-:W-:Y:S01]  /*9b70*/  FFMA.FTZ R4, R2, R12, R0 ;  /* 0x0000000c02047223 */ /* 0x000fe20000010000 */
[C---:B------:R-:W-:Y:S02]  /*9b80*/  LOP3.LUT R2, R5.reuse, 0xffff0000, RZ, 0xc0, !PT ;  /* 0xffff000005027812 */ /* 0x040fe400078ec0ff */
[----:B------:R-:W-:Y:S02]  /*9b90*/  SHF.L.U32 R0, R5, 0x10, RZ ;  /* 0x0000001005007819 */ /* 0x000fe400000006ff */
[----:B------:R-:W-:Y:S01]  /*9ba0*/  F2FP.BF16.PACK_AB R4, R4, R10 ;  /* 0x0000000a0404723e */ /* 0x000fe200000010ff */
[C---:B------:R-:W-:Y:S02]  /*9bb0*/  FMUL.FTZ R3, R2.reuse, R8 ;  /* 0x0000000802037220 */ /* 0x040fe40000410000 */
[----:B------:R-:W-:-:S02]  /*9bc0*/  FMUL.FTZ R2, R2, R9 ;  /* 0x0000000902027220 */ /* 0x000fc40000410000 */
[C---:B------:R-:W-:Y:S02]  /*9bd0*/  FFMA.FTZ R3, R0.reuse, R9, -R3 ;  /* 0x0000000900037223 */ /* 0x040fe40000010803 */
[----:B------:R-:W-:-:S05]  /*9be0*/  FFMA.FTZ R2, R0, R8, R2 ;  /* 0x0000000800027223 */ /* 0x000fca0000010002 */
[----:B------:R-:W-:-:S05]  /*9bf0*/  F2FP.BF16.PACK_AB R5, R2, R3 ;  /* 0x000000030205723e */ /* 0x000fca00000010ff */
[----:B------:R1:W-:Y:S02]  /*9c00*/  STS.128 [R194+0x1c080], R4 ;  /* 0x01c08004c2007388 */ /* 0x0003e40000000c00 */
.L_x_1341:
[----:B------:R-:W-:Y:S05]  /*9c10*/  BSYNC B1 ;  /* 0x0000000000017941 */ /* 0x000fea0003800000 */
.L_x_1340:
        /* <DEDUP_REMOVED lines=31> */
[C---:B------:R-:W-:Y:S01]  /*9e10*/  PRMT R0, R87.reuse, 0x5410, R8 ;  /* 0x0000541057007816 */ /* 0x040fe20000000008 */
        /* <DEDUP_REMOVED lines=21> */
.L_x_1351:
[----:B------:R-:W-:Y:S05]  /*9f70*/  BSYNC B0 ;  /* 0x0000000000007941 */ /* 0x000fea0003800000 */
.L_x_1350:
        /* <DEDUP_REMOVED lines=49> */
.L_x_1353:
[----:B------:R-:W-:Y:S05]  /*a290*/  BSYNC B0 ;  /* 0x0000000000007941 */ /* 0x000fea0003800000 */
.L_x_1352:
[----:B------:R-:W-:Y:S01]  /*a2a0*/  ISETP.GE.AND P0, PT, R156, c[0x0][0x27c], PT ;  /* 0x00009f009c007a0c */ /* 0x000fe20003f06270 */
[----:B------:R-:W-:-:S12]  /*a2b0*/  BSSY B0, `(.L_x_1354) ;  /* 0x0000030000007945 */ /* 0x000fd80003800000 */
[----:B------:R-:W-:Y:S05]  /*a2c0*/  @P0 BRA `(.L_x_1355) ;  /* 0x000002e000000947 */ /* 0x000fea0003800000 */
[----:B-1----:R-:W1:Y:S01]  /*a2d0*/  LDS.128 R4, [R194+0x19080] ;  /* 0x01908000c2047984 */ /* 0x002e620000000c00 */
[----:B------:R-:W-:Y:S02]  /*a2e0*/  SHF.R.U64 R0, R42, 0x10, R43 ;  /* 0x000000102a007819 */ /* 0x000fe4000000122b */
[----:B------:R-:W-:Y:S02]  /*a2f0*/  SHF.R.U32.HI R2, RZ, 0x10, R45 ;  /* 0x00000010ff027819 */ /* 0x000fe4000001162d */
[----:B------:R-:W-:Y:S02]  /*a300*/  SHF.R.U32.HI R3, RZ, 0x10, R43 ;  /* 0x00000010ff037819 */ /* 0x000fe4000001162b */
[C---:B------:R-:W-:Y:S02]  /*a310*/  PRMT R10, R91.reuse, 0x5410, R0 ;  /* 0x000054105b0a7816 */ /* 0x040fe40000000000 */
[----:B------:R-:W-:Y:S02]  /*a320*/  PRMT R0, R90, 0x5410, R2 ;  /* 0x000054105a007816 */ /* 0x000fe40000000002 */
[----:B------:R-:W-:-:S02]  /*a330*/  PRMT R8, R91, 0x5432, R3 ;  /* 0x000054325b087816 */ /* 0x000fc40000000003 */
[----:B------:R-:W-:Y:S01]  /*a340*/  SHF.R.U64 R9, R44, 0x10, R45 ;  /* 0x000000102c097819 */ /* 0x000fe2000000122d */
[C---:B------:R-:W-:Y:S01]  /*a350*/  IMAD.U32 R12, R0.reuse, 0x10000, RZ ;  /* 0x00010000000c7824 */ /* 0x040fe200078e00ff */
[----:B------:R-:W-:Y:S01]  /*a360*/  LOP3.LUT R16, R0, 0xffff0000, RZ, 0xc0, !PT ;  /* 0xffff000000107812 */ /* 0x000fe200078ec0ff */
[----:B------:R-:W-:Y:S01]  /*a370*/  IMAD.U32 R13, R8, 0x10000, RZ ;  /* 0x00010000080d7824 */ /* 0x000fe200078e00ff */
[----:B------:R-:W-:Y:S02]  /*a380*/  PRMT R9, R90, 0x5432, R9 ;  /* 0x000054325a097816 */ /* 0x000fe40000000009 */
[----:B------:R-:W-:Y:S02]  /*a390*/  LOP3.LUT R8, R8, 0xffff0000, RZ, 0xc0, !PT ;  /* 0xffff000008087812 */ /* 0x000fe400078ec0ff */
[----:B------:R-:W-:Y:S01]  /*a3a0*/  SHF.L.U32 R14, R10, 0x10, RZ ;  /* 0x000000100a0e7819 */ /* 0x000fe200000006ff */
[C---:B------:R-:W-:Y:S01]  /*a3b0*/  IMAD.U32 R15, R9.reuse, 0x10000, RZ ;  /* 0x00010000090f7824 */ /* 0x040fe200078e00ff */
[----:B------:R-:W-:-:S02]  /*a3c0*/  LOP3.LUT R9, R9, 0xffff0000, RZ, 0xc0, !PT ;  /* 0xffff000009097812 */ /* 0x000fc400078ec0ff */
[----:B------:R-:W-:Y:S02]  /*a3d0*/  LOP3.LUT R10, R10, 0xffff0000, RZ, 0xc0, !PT ;  /* 0xffff00000a0a7812 */ /* 0x000fe400078ec0ff */
[C---:B-1----:R-:W-:Y:S01]  /*a3e0*/  LOP3.LUT R2, R6.reuse, 0xffff0000, RZ, 0xc0, !PT ;  /* 0xffff000006027812 */ /* 0x042fe200078ec0ff */
[C---:B------:R-:W-:Y:S01]  /*a3f0*/  IMAD.U32 R11, R7.reuse, 0x10000, RZ ;  /* 0x00010000070b7824 */ /* 0x040fe200078e00ff */
[----:B------:R-:W-:Y:S02]  /*a400*/  SHF.L.U32 R3, R6, 0x10, RZ ;  /* 0x0000001006037819 */ /* 0x000fe400000006ff */
[----:B------:R-:W-:Y:S01]  /*a410*/  LOP3.LUT R7, R7, 0xffff0000, RZ, 0xc0, !PT ;  /* 0xffff000007077812 */ /* 0x000fe200078ec0ff */
[C---:B------:R-:W-:Y:S01]  /*a420*/  FMUL.FTZ R6, R2.reuse, R12 ;  /* 0x0000000c02067220 */ /* 0x040fe20000410000 */
[----:B------:R-:W-:Y:S01]  /*a430*/  LOP3.LUT R0, R5, 0xffff0000, RZ, 0xc0, !PT ;  /* 0xffff000005007812 */ /* 0x000fe200078ec0ff */
[-C--:B------:R-:W-:Y:S02]  /*a440*/  FMUL.FTZ R2, R2, R13.reuse ;  /* 0x0000000d02027220 */ /* 0x080fe40000410000 */
[----:B------:R-:W-:-:S02]  /*a450*/  FFMA.FTZ R13, R3, R13, -R6 ;  /* 0x0000000d030d7223 */ /* 0x000fc40000010806 */
[----:B------:R-:W-:Y:S01]  /*a460*/  FFMA.FTZ R12, R3, R12, R2 ;  /* 0x0000000c030c7223 */ /* 0x000fe20000010002 */
[C---:B------:R-:W-:Y:S01]  /*a470*/  LOP3.LUT R3, R4.reuse, 0xffff0000, RZ, 0xc0, !PT ;  /* 0xffff000004037812 */ /* 0x040fe200078ec0ff */
[----:B------:R-:W-:Y:S01]  /*a480*/  IMAD.U32 R6, R4, 0x10000, RZ ;  /* 0x0001000004067824 */ /* 0x000fe200078e00ff */
[----:B------:R-:W-:Y:S01]  /*a490*/  SHF.L.U32 R2, R5, 0x10, RZ ;  /* 0x0000001005027819 */ /* 0x000fe200000006ff */
[C---:B------:R-:W-:Y:S02]  /*a4a0*/  FMUL.FTZ R4, R7.reuse, R16 ;  /* 0x0000001007047220 */ /* 0x040fe40000410000 */
[-C--:B------:R-:W-:Y:S02]  /*a4b0*/  FMUL.FTZ R7, R7, R8.reuse ;  /* 0x0000000807077220 */ /* 0x080fe40000410000 */
[----:B------:R-:W-:Y:S02]  /*a4c0*/  FFMA.FTZ R8, R11, R8, -R4 ;  /* 0x000000080b087223 */ /* 0x000fe40000010804 */
[----:B------:R-:W-:-:S02]  /*a4d0*/  FMUL.FTZ R5, R3, R15 ;  /* 0x0000000f03057220 */ /* 0x000fc40000410000 */
[----:B------:R-:W-:Y:S02]  /*a4e0*/  FMUL.FTZ R4, R3, R14 ;  /* 0x0000000e03047220 */ /* 0x000fe40000410000 */
[C---:B------:R-:W-:Y:S02]  /*a4f0*/  FMUL.FTZ R3, R0.reuse, R9 ;  /* 0x0000000900037220 */ /* 0x040fe40000410000 */
[----:B------:R-:W-:Y:S02]  /*a500*/  FMUL.FTZ R0, R0, R10 ;  /* 0x0000000a00007220 */ /* 0x000fe40000410000 */
[C---:B------:R-:W-:Y:S02]  /*a510*/  FFMA.FTZ R5, R6.reuse, R14, -R5 ;  /* 0x0000000e06057223 */ /* 0x040fe40000010805 */
[----:B------:R-:W-:Y:S01]  /*a520*/  FFMA.FTZ R4, R6, R15, R4 ;  /* 0x0000000f06047223 */ /* 0x000fe20000010004 */
[----:B------:R-:W-:Y:S01]  /*a530*/  F2FP.BF16.PACK_AB R6, R12, R13 ;  /* 0x0000000d0c06723e */ /* 0x000fe200000010ff */
[----:B------:R-:W-:-:S02]  /*a540*/  FFMA.FTZ R7, R11, R16, R7 ;  /* 0x000000100b077223 */ /* 0x000fc40000010007 */
[----:B------:R-:W-:Y:S01]  /*a550*/  FFMA.FTZ R3, R2, R10, -R3 ;  /* 0x0000000a02037223 */ /* 0x000fe20000010803 */
[----:B------:R-:W-:Y:S01]  /*a560*/  F2FP.BF16.PACK_AB R4, R4, R5 ;  /* 0x000000050404723e */ /* 0x000fe200000010ff */
[----:B------:R-:W-:Y:S01]  /*a570*/  FFMA.FTZ R0, R2, R9, R0 ;  /* 0x0000000902007223 */ /* 0x000fe20000010000 */
[----:B------:R-:W-:-:S04]  /*a580*/  F2FP.BF16.PACK_AB R7, R7, R8 ;  /* 0x000000080707723e */ /* 0x000fc800000010ff */
[----:B------:R-:W-:-:S05]  /*a590*/  F2FP.BF16.PACK_AB R5, R0, R3 ;  /* 0x000000030005723e */ /* 0x000fca00000010ff */
[----:B------:R1:W-:Y:S02]  /*a5a0*/  STS.128 [R194+0x19080], R4 ;  /* 0x01908004c2007388 */ /* 0x0003e40000000c00 */
.L_x_1355:
[----:B------:R-:W-:Y:S05]  /*a5b0*/  BSYNC B0 ;  /* 0x0000000000007941 */ /* 0x000fea0003800000 */
.L_x_1354:
        /* <DEDUP_REMOVED lines=48> */
.L_x_1349:
[----:B------:R-:W-:Y:S05]  /*a8c0*/  BSYNC B1 ;  /* 0x0000000000017941 */ /* 0x000fea0003800000 */
.L_x_1348:
        /* <DEDUP_REMOVED lines=53> */
.L_x_1359:
[----:B------:R-:W-:Y:S05]  /*ac20*/  BSYNC B0 ;  /* 0x0000000000007941 */ /* 0x000fea0003800000 */
.L_x_1358:
        /* <DEDUP_REMOVED lines=49> */
.L_x_1361:
[----:B------:R-:W-:Y:S05]  /*af40*/  BSYNC B0 ;  /* 0x0000000000007941 */ /* 0x000fea0003800000 */
.L_x_1360:
        /* <DEDUP_REMOVED lines=49> */
.L_x_1363:
[----:B------:R-:W-:Y:S05]  /*b260*/  BSYNC B0 ;  /* 0x0000000000007941 */ /* 0x000fea0003800000 */
.L_x_1362:
        /* <DEDUP_REMOVED lines=48> */
.L_x_1357:
[----:B------:R-:W-:Y:S05]  /*b570*/  BSYNC B1 ;  /* 0x0000000000017941 */ /* 0x000fea0003800000 */
.L_x_1356:
        /* <DEDUP_REMOVED lines=52> */
.L_x_1366:
[----:B------:R-:W-:Y:S05]  /*b8c0*/  BSYNC B0 ;  /* 0x0000000000007941 */ /* 0x000fea0003800000 */
.L_x_1365:
        /* <DEDUP_REMOVED lines=49> */
.L_x_1368:
[----:B------:R-:W-:Y:S05]  /*bbe0*/  BSYNC B0 ;  /* 0x0000000000007941 */ /* 0x000fea0003800000 */
.L_x_1367:
        /* <DEDUP_REMOVED lines=49> */
.L_x_1370:
[----:B------:R-:W-:Y:S05]  /*bf00*/  BSYNC B0 ;  /* 0x0000000000007941 */ /* 0x000fea0003800000 */
.L_x_1369:
        /* <DEDUP_REMOVED lines=49> */
.L_x_1331:
        /* <DEDUP_REMOVED lines=61> */
.L_x_1372:
[----:B------:R-:W-:Y:S05]  /*c5f0*/  BSYNC B0 ;  /* 0x0000000000007941 */ /* 0x000fea0003800000 */
.L_x_1371:
[----:B-1--45:R-:W-:Y:S01]  /*c600*/  IMAD.MOV.U32 R2, RZ, RZ, R26 ;  /* 0x000000ffff027224 */ /* 0x032fe200078e001a */
[----:B------:R-:W-:Y:S01]  /*c610*/  MOV R3, R25 ;  /* 0x0000001900037202 */ /* 0x000fe20000000f00 */
[----:B------:R-:W-:Y:S01]  /*c620*/  IMAD.MOV.U32 R0, RZ, RZ, R27 ;  /* 0x000000ffff007224 */ /* 0x000fe200078e001b */
[----:B------:R-:W-:Y:S01]  /*c630*/  LOP3.LUT P0, RZ, R207, 0x8, RZ, 0xc0, !PT ;  /* 0x00000008cfff7812 */ /* 0x000fe2000780c0ff */
[----:B------:R-:W-:Y:S01]  /*c640*/  IMAD.MOV.U32 R4, RZ, RZ, R24 ;  /* 0x000000ffff047224 */ /* 0x000fe200078e0018 */
[----:B------:R1:W4:Y:S01]  /*c650*/  SHFL.IDX PT, R8, R22, 0x1, 0x181f ;  /* 0x00381f0016087f89 */ /* 0x00032200000e0000 */
[----:B------:R-:W-:Y:S01]  /*c660*/  BSSY B0, `(.L_x_1373) ;  /* 0x000003a000007945 */ /* 0x000fe20003800000 */
[----:B------:R-:W-:Y:S01]  /*c670*/  PRMT R89, R0, 0x5410, R2 ;  /* 0x0000541000597816 */ /* 0x000fe20000000002 */
[----:B------:R-:W-:Y:S01]  /*c680*/  IMAD.MOV.U32 R2, RZ, RZ, R14 ;  /* 0x000000ffff027224 */ /* 0x000fe200078e000e */
[----:B------:R-:W-:Y:S01]  /*c690*/  PRMT R88, R3, 0x5410, R4 ;  /* 0x0000541003587816 */ /* 0x000fe20000000004 */
[----:B------:R-:W-:Y:S01]  /*c6a0*/  IMAD.MOV.U32 R0, RZ, RZ, R15 ;  /* 0x000000ffff007224 */ /* 0x000fe200078e000f */
[----:B------:R-:W-:Y:S01]  /*c6b0*/  MOV R4, R12 ;  /* 0x0000000c00047202 */ /* 0x000fe20000000f00 */
[----:B------:R-:W-:Y:S01]  /*c6c0*/  IMAD.MOV.U32 R3, RZ, RZ, R13 ;  /* 0x000000ffff037224 */ /* 0x000fe200078e000d */
[----:B------:R1:W3:Y:S01]  /*c6d0*/  SHFL.IDX PT, R6, R23, 0x1, 0x181f ;  /* 0x00381f0017067f89 */ /* 0x0002e200000e0000 */
[----:B------:R-:W-:Y:S01]  /*c6e0*/  CS2R R48, SRZ ;  /* 0x0000000000307805 */ /* 0x000fe2000001ff00 */
[----:B------:R-:W-:Y:S01]  /*c6f0*/  PRMT R34, R0, 0x5410, R2 ;  /* 0x0000541000227816 */ /* 0x000fe20000000002 */
[----:B------:R-:W-:Y:S01]  /*c700*/  IMAD.MOV.U32 R2, RZ, RZ, R30 ;  /* 0x000000ffff027224 */ /* 0x000fe200078e001e */
[----:B------:R-:W-:Y:S01]  /*c710*/  MOV R0, R31 ;  /* 0x0000001f00007202 */ /* 0x000fe20000000f00 */
[----:B------:R1:W2:Y:S01]  /*c720*/  SHFL.IDX PT, R9, R20, 0x1, 0x181f ;  /* 0x00381f0014097f89 */ /* 0x0002a200000e0000 */
[----:B------:R-:W-:Y:S01]  /*c730*/  PRMT R33, R3, 0x5410, R4 ;  /* 0x0000541003217816 */ /* 0x000fe20000000004 */
[----:B------:R-:W-:Y:S01]  /*c740*/  IMAD.MOV.U32 R3, RZ, RZ, R19 ;  /* 0x000000ffff037224 */ /* 0x000fe200078e0013 */
[----:B------:R-:W-:Y:S01]  /*c750*/  PRMT R90, R0, 0x5410, R2 ;  /* 0x00005410005a7816 */ /* 0x000fe20000000002 */
[----:B------:R-:W-:Y:S01]  /*c760*/  IMAD.MOV.U32 R2, RZ, RZ, R28 ;  /* 0x000000ffff027224 */ /* 0x000fe200078e001c */
[----:B------:R-:W-:Y:S01]  /*c770*/  MOV R4, R18 ;  /* 0x0000001200047202 */ /* 0x000fe20000000f00 */
[----:B------:R-:W-:Y:S01]  /*c780*/  IMAD.MOV.U32 R0, RZ, RZ, R29 ;  /* 0x000000ffff007224 */ /* 0x000fe200078e001d */
[----:B------:R1:W1:Y:S01]  /*c790*/  SHFL.IDX PT, R7, R21, 0x1, 0x181f ;  /* 0x00381f0015077f89 */ /* 0x00026200000e0000 */
[----:B------:R-:W-:Y:S01]  /*c7a0*/  CS2R R38, SRZ ;  /* 0x0000000000267805 */ /* 0x000fe2000001ff00 */
[----:B------:R-:W-:Y:S01]  /*c7b0*/  PRMT R61, R3, 0x5410, R4 ;  /* 0x00005410033d7816 */ /* 0x000fe20000000004 */
        /* <DEDUP_REMOVED lines=10> */
[----:B---34-:R-:W-:Y:S01]  /*c860*/  ISETP.GE.AND P1, PT, R132, c[0x0][0x27c], PT ;  /* 0x00009f0084007a0c */ /* 0x018fe20003f26270 */
[----:B------:R-:W-:Y:S01]  /*c870*/  CS2R R38, SRZ ;  /* 0x0000000000267805 */ /* 0x000fe2000001ff00 */
[----:B------:R-:W-:Y:S01]  /*c880*/  CS2R R36, SRZ ;  /* 0x0000000000247805 */ /* 0x000fe2000001ff00 */
[----:B------:R-:W-:Y:S01]  /*c890*/  CS2R R42, SRZ ;  /* 0x00000000002a7805 */ /* 0x000fe2000001ff00 */
[----:B------:R-:W-:-:S09]  /*c8a0*/  CS2R R40, SRZ ;  /* 0x0000000000287805 */ /* 0x000fd2000001ff00 */
[C---:B------:R-:W-:Y:S01]  /*c8b0*/  @!P1 IMAD.SHL.U32 R2, R132.reuse, 0x2, RZ ;  /* 0x0000000284029824 */ /* 0x040fe200078e00ff */
[----:B------:R-:W-:-:S04]  /*c8c0*/  @!P1 SHF.L.U64.HI R0, R132, 0x1, R133 ;  /* 0x0000000184009819 */ /* 0x000fc80000010285 */
[----:B------:R-:W-:-:S05]  /*c8d0*/  @!P1 IADD3 R4, P0, R6, R2, RZ ;  /* 0x0000000206049210 */ /* 0x000fca0007f1e0ff */
[----:B--2---:R-:W-:Y:S01]  /*c8e0*/  @!P1 IMAD.X R5, R8, 0x1, R0, P0 ;  /* 0x0000000108059824 */ /* 0x004fe200000e0600 */
[----:B-1----:R-:W-:-:S04]  /*c8f0*/  @!P1 IADD3 R2, P0, R7, R2, RZ ;  /* 0x0000000207029210 */ /* 0x002fc80007f1e0ff */
[----:B------:R1:W5:Y:S01]  /*c900*/  @!P1 LD.E.128 R36, [R4.64] ;  /* 0x0000000804249980 */ /* 0x000362000c101d00 */
[----:B------:R-:W-:Y:S01]  /*c910*/  @!P1 IMAD.X R3, R9, 0x1, R0, P0 ;  /* 0x0000000109039824 */ /* 0x000fe200000e0600 */
        /* <DEDUP_REMOVED lines=14> */
.L_x_1374:
[----:B---34-:R-:W-:Y:S05]  /*ca00*/  BSYNC B0 ;  /* 0x0000000000007941 */ /* 0x018fea0003800000 */
.L_x_1373:
[----:B-1---5:R-:W-:Y:S01]  /*ca10*/  IMAD.MOV.U32 R4, RZ, RZ, R50 ;  /* 0x000000ffff047224 */ /* 0x022fe200078e0032 */
[----:B------:R-:W-:Y:S01]  /*ca20*/  LOP3.LUT P0, RZ, R207, 0x10, RZ, 0xc0, !PT ;  /* 0x00000010cfff7812 */ /* 0x000fe2000780c0ff */
[----:B------:R-:W-:Y:S01]  /*ca30*/  IMAD.MOV.U32 R3, RZ, RZ, R51 ;  /* 0x000000ffff037224 */ /* 0x000fe200078e0033 */
[----:B--2---:R1:W2:Y:S01]  /*ca40*/  SHFL.IDX PT, R9, R22, 0x2, 0x181f ;  /* 0x00581f0016097f89 */ /* 0x0042a200000e0000 */
        /* <DEDUP_REMOVED lines=25> */
[----:B------:R1:W3:Y:S01]  /*cbe0*/  SHFL.IDX PT, R6, R23, 0x2, 0x181f ;  /* 0x00581f0017067f89 */ /* 0x0002e200000e0000 */
[----:B------:R-:W-:Y:S01]  /*cbf0*/  IMAD.MOV.U32 R0, RZ, RZ, R41 ;  /* 0x000000ffff007224 */ /* 0x000fe200078e0029 */
[----:B------:R-:W-:Y:S01]  /*cc00*/  BSSY B0, `(.L_x_1375) ;  /* 0x000002b000007945 */ /* 0x000fe20003800000 */
[----:B------:R-:W-:Y:S01]  /*cc10*/  PRMT R94, R4, 0x7610, R94 ;  /* 0x00007610045e7816 */ /* 0x000fe2000000005e */
[----:B------:R1:W4:Y:S01]  /*cc20*/  SHFL.IDX PT, R8, R20, 0x2, 0x181f ;  /* 0x00581f0014087f89 */ /* 0x00032200000e0000 */
[----:B------:R-:W-:Y:S01]  /*cc30*/  PRMT R93, R93, 0x5410, R3 ;  /* 0x000054105d5d7816 */ /* 0x000fe20000000003 */
        /* <DEDUP_REMOVED lines=19> */
[----:B---3--:R-:W-:-:S05]  /*cd70*/  @!P1 IADD3 R4, P2, R6, R2, RZ ;  /* 0x0000000206049210 */ /* 0x008fca0007f5e0ff */
[--C-:B------:R-:W-:Y:S01]  /*cd80*/  @!P1 IMAD.X R5, R9, 0x1, R0.reuse, P2 ;  /* 0x0000000109059824 */ /* 0x100fe200010e0600 */
[----:B-1----:R-:W-:Y:S01]  /*cd90*/  @!P1 IADD3 R2, P2, R7, R2, RZ ;  /* 0x0000000207029210 */ /* 0x002fe20007f5e0ff */
[----:B------:R-:W-:Y:S01]  /*cda0*/  CS2R R58, SRZ ;  /* 0x00000000003a7805 */ /* 0x000fe2000001ff00 */
[----:B------:R-:W-:Y:S02]  /*cdb0*/  CS2R R56, SRZ ;  /* 0x0000000000387805 */ /* 0x000fe4000001ff00 */
[----:B------:R1:W5:Y:S01]  /*cdc0*/  @!P1 LD.E.128 R52, [R4.64] ;  /* 0x0000000804349980 */ /* 0x000362000c101d00 */
[----:B----4-:R-:W-:Y:S02]  /*cdd0*/  @!P1 IMAD.X R3, R8, 0x1, R0, P2 ;  /* 0x0000000108039824 */ /* 0x010fe400010e0600 */
[----:B------:R-:W-:-:S03]  /*cde0*/  @!P0 IMAD.SHL.U32 R0, R201, 0x2, RZ ;  /* 0x00000002c9008824 */ /* 0x000fc600078e00ff */
[----:B------:R2:W5:Y:S01]  /*cdf0*/  @!P1 LD.E.128 R56, [R2.64] ;  /* 0x0000000802389980 */ /* 0x000562000c101d00 */
[----:B------:R-:W-:Y:S01]  /*ce00*/  CS2R R66, SRZ ;  /* 0x0000000000427805 */ /* 0x000fe2000001ff00 */
[----:B------:R-:W-:Y:S01]  /*ce10*/  CS2R R64, SRZ ;  /* 0x0000000000407805 */ /* 0x000fe2000001ff00 */
[----:B------:R-:W-:Y:S01]  /*ce20*/  CS2R R70, SRZ ;  /* 0x0000000000467805 */ /* 0x000fe2000001ff00 */
[----:B------:R-:W-:Y:S01]  /*ce30*/  CS2R R68, SRZ ;  /* 0x0000000000447805 */ /* 0x000fe2000001ff00 */
[-C--:B-1----:R-:W-:Y:S02]  /*ce40*/  @!P0 IADD3 R4, P2, R6, R0.reuse, RZ ;  /* 0x0000000006048210 */ /* 0x082fe40007f5e0ff */
[----:B--2---:R-:W-:Y:S02]  /*ce50*/  @!P0 SHF.L.U64.HI R3, R201, 0x1, R204 ;  /* 0x00000001c9038819 */ /* 0x004fe400000102cc */
[----:B------:R-:W-:-:S03]  /*ce60*/  @!P0 IADD3 R2, P1, R7, R0, RZ ;  /* 0x0000000007028210 */ /* 0x000fc60007f3e0ff */
[--C-:B------:R-:W-:Y:S02]  /*ce70*/  @!P0 IMAD.X R5, R9, 0x1, R3.reuse, P2 ;  /* 0x0000000109058824 */ /* 0x100fe400010e0603 */
[----:B------:R-:W-:-:S03]  /*ce80*/  @!P0 IMAD.X R3, R8, 0x1, R3, P1 ;  /* 0x0000000108038824 */ /* 0x000fc600008e0603 */
[----:B------:R1:W5:Y:S04]  /*ce90*/  @!P0 LD.E.128 R64, [R4.64] ;  /* 0x0000000804408980 */ /* 0x000368000c101d00 */
[----:B------:R1:W5:Y:S02]  /*cea0*/  @!P0 LD.E.128 R68, [R2.64] ;  /* 0x0000000802448980 */ /* 0x000364000c101d00 */
.L_x_1376:
[----:B--2---:R-:W-:Y:S05]  /*ceb0*/  BSYNC B0 ;  /* 0x0000000000007941 */ /* 0x004fea0003800000 */
.L_x_1375:
[----:B-1---5:R-:W-:Y:S01]  /*cec0*/  IMAD.MOV.U32 R2, RZ, RZ, R66 ;  /* 0x000000ffff027224 */ /* 0x022fe200078e0042 */
[----:B------:R-:W-:Y:S01]  /*ced0*/  LOP3.LUT P0, RZ, R207, 0x1, RZ, 0xc0, !PT ;  /* 0x00000001cfff7812 */ /* 0x000fe2000780c0ff */
[----:B------:R-:W-:Y:S01]  /*cee0*/  IMAD.MOV.U32 R0, RZ, RZ, R67 ;  /* 0x000000ffff007224 */ /* 0x000fe200078e0043 */
[----:B----4-:R1:W2:Y:S01]  /*cef0*/  SHFL.IDX PT, R8, R22, 0x3, 0x181f ;  /* 0x00781f0016087f89 */ /* 0x0102a200000e0000 */
[----:B------:R-:W-:Y:S01]  /*cf00*/  BSSY B0, `(.L_x_1377) ;  /* 0x000003c000007945 */ /* 0x000fe20003800000 */
[----:B------:R-:W-:Y:S01]  /*cf10*/  CS2R R84, SRZ ;  /* 0x0000000000547805 */ /* 0x000fe2000001ff00 */
[----:B------:R-:W-:Y:S01]  /*cf20*/  CS2R R74, SRZ ;  /* 0x00000000004a7805 */ /* 0x000fe2000001ff00 */
[----:B------:R-:W-:Y:S01]  /*cf30*/  PRMT R106, R0, 0x5410, R2 ;  /* 0x00005410006a7816 */ /* 0x000fe20000000002 */
[----:B------:R-:W-:Y:S01]  /*cf40*/  IMAD.MOV.U32 R2, RZ, RZ, R64 ;  /* 0x000000ffff027224 */ /* 0x000fe200078e0040 */
[----:B------:R-:W-:Y:S01]  /*cf50*/  MOV R0, R65 ;  /* 0x0000004100007202 */ /* 0x000fe20000000f00 */
[----:B------:R1:W4:Y:S01]  /*cf60*/  SHFL.IDX PT, R5, R23, 0x3, 0x181f ;  /* 0x00781f0017057f89 */ /* 0x00032200000e0000 */
[----:B------:R-:W-:Y:S01]  /*cf70*/  CS2R R72, SRZ ;  /* 0x0000000000487805 */ /* 0x000fe2000001ff00 */
[----:B------:R-:W-:Y:S01]  /*cf80*/  CS2R R82, SRZ ;  /* 0x0000000000527805 */ /* 0x000fe2000001ff00 */
[----:B------:R-:W-:Y:S01]  /*cf90*/  PRMT R105, R0, 0x5410, R2 ;  /* 0x0000541000697816 */ /* 0x000fe20000000002 */
[----:B------:R-:W-:Y:S01]  /*cfa0*/  IMAD.MOV.U32 R2, RZ, RZ, R54 ;  /* 0x000000ffff027224 */ /* 0x000fe200078e0036 */
[----:B------:R1:W3:Y:S01]  /*cfb0*/  SHFL.IDX PT, R7, R20, 0x3, 0x181f ;  /* 0x00781f0014077f89 */ /* 0x0002e200000e0000 */
[----:B------:R-:W-:Y:S01]  /*cfc0*/  IMAD.MOV.U32 R0, RZ, RZ, R55 ;  /* 0x000000ffff007224 */ /* 0x000fe200078e0037 */
[----:B------:R-:W-:Y:S01]  /*cfd0*/  CS2R R80, SRZ ;  /* 0x0000000000507805 */ /* 0x000fe2000001ff00 */
[----:B------:R-:W-:Y:S01]  /*cfe0*/  CS2R R78, SRZ ;  /* 0x00000000004e7805 */ /* 0x000fe2000001ff00 */
[----:B---3--:R1:W3:Y:S01]  /*cff0*/  SHFL.IDX PT, R6, R21, 0x3, 0x181f ;  /* 0x00781f0015067f89 */ /* 0x0082e200000e0000 */
[----:B------:R-:W-:Y:S01]  /*d000*/  CS2R R76, SRZ ;  /* 0x00000000004c7805 */ /* 0x000fe2000001ff00 */
        /* <DEDUP_REMOVED lines=43> */
.L_x_1378:
[----:B-1234-:R-:W-:Y:S05]  /*d2c0*/  BSYNC B0 ;  /* 0x0000000000007941 */ /* 0x01efea0003800000 */
.L_x_1377:
        /* <DEDUP_REMOVED lines=40> */
[----:B------:R-:W-:Y:S02]  /*d550*/  SHF.R.U64 R12, R12, 0x10, R13 ;  /* 0x000000100c0c7819 */ /* 0x000fe4000000120d */
[----:B------:R-:W-:Y:S02]  /*d560*/  SHF.R.U64 R3, R16, 0x10, R17 ;  /* 0x0000001010037819 */ /* 0x000fe40000001211 */
[----:B------:R-:W-:Y:S02]  /*d570*/  LEA.HI R2, R2, R224, RZ, 0x1d ;  /* 0x000000e002027211 */ /* 0x000fe400078fe8ff */
[----:B------:R-:W-:Y:S02]  /*d580*/  SHF.R.U64 R20, R14, 0x10, R15 ;  /* 0x000000100e147819 */ /* 0x000fe4000000120f */
[----:B------:R-:W-:-:S02]  /*d590*/  SHF.R.S32.HI R0, RZ, 0x1f, R2 ;  /* 0x0000001fff007819 */ /* 0x000fc40000011402 */
[----:B------:R-:W-:Y:S02]  /*d5a0*/  PRMT R14, R33, 0x5432, R12 ;  /* 0x00005432210e7816 */ /* 0x000fe4000000000c */
[----:B------:R-:W-:Y:S01]  /*d5b0*/  LEA.HI R0, R0, R2, RZ, 0x3 ;  /* 0x0000000200007211 */ /* 0x000fe200078f18ff */
[----:B------:R-:W-:Y:S01]  /*d5c0*/  IMAD.SHL.U32 R2, R2, 0x8, RZ ;  /* 0x0000000802027824 */ /* 0x000fe200078e00ff */
[----:B------:R-:W-:Y:S02]  /*d5d0*/  PRMT R12, R32, 0x5432, R3 ;  /* 0x00005432200c7816 */ /* 0x000fe40000000003 */
[----:B------:R-:W-:Y:S01]  /*d5e0*/  SHF.R.U64 R16, R18, 0x10, R19 ;  /* 0x0000001012107819 */ /* 0x000fe20000001213 */
[----:B------:R-:W-:Y:S01]  /*d5f0*/  IMAD.SHL.U32 R0, R0, 0x400, RZ ;  /* 0x0000040000007824 */ /* 0x000fe200078e00ff */
[----:B------:R-:W-:Y:S01]  /*d600*/  LOP3.LUT R2, R222, 0x38, R2, 0xf8, !PT ;  /* 0x00000038de027812 */ /* 0x000fe200078ef802 */
[----:B------:R-:W-:Y:S01]  /*d610*/  IMAD.U32 R21, R12, 0x10000, RZ ;  /* 0x000100000c157824 */ /* 0x000fe200078e00ff */
[----:B------:R-:W-:Y:S01]  /*d620*/  PRMT R16, R61, 0x5432, R16 ;  /* 0x000054323d107816 */ /* 0x000fe20000000010 */
[----:B------:R-:W-:Y:S01]  /*d630*/  IMAD.U32 R18, R14, 0x10000, RZ ;  /* 0x000100000e127824 */ /* 0x000fe200078e00ff */
[----:B------:R-:W-:-:S02]  /*d640*/  LOP3.LUT R2, R2, R120, RZ, 0x3c, !PT ;  /* 0x0000007802027212 */ /* 0x000fc400078e3cff */
[----:B------:R-:W-:-:S04]  /*d650*/  LOP3.LUT R0, R0, 0x7fffe000, RZ, 0xc0, !PT ;  /* 0x7fffe00000007812 */ /* 0x000fc800078ec0ff */
[----:B------:R-:W-:Y:S02]  /*d660*/  IADD3 R0, R2, R0, R226 ;  /* 0x0000000002007210 */ /* 0x000fe40007ffe0e2 */
[----:B------:R-:W-:Y:S02]  /*d670*/  SHF.R.U32.HI R2, RZ, 0x10, R15 ;  /* 0x00000010ff027819 */ /* 0x000fe4000001160f */
[----:B------:R-:W-:Y:S01]  /*d680*/  SHF.R.U32.HI R15, RZ, 0x10, R19 ;  /* 0x00000010ff0f7819 */ /* 0x000fe20000011613 */
[----:B------:R-:W-:Y:S01]  /*d690*/  IMAD.SHL.U32 R22, R0, 0x2, RZ ;  /* 0x0000000200167824 */ /* 0x000fe200078e00ff */
[----:B------:R-:W-:Y:S02]  /*d6a0*/  SHF.R.U32.HI R0, RZ, 0x10, R13 ;  /* 0x00000010ff007819 */ /* 0x000fe4000001160d */
[----:B------:R-:W-:Y:S02]  /*d6b0*/  SHF.R.U32.HI R13, RZ, 0x10, R17 ;  /* 0x00000010ff0d7819 */ /* 0x000fe40000011611 */
[----:B------:R-:W2:Y:S01]  /*d6c0*/  LDS.128 R4, [R22+0x10080] ;  /* 0x0100800016047984 */ /* 0x000ea20000000c00 */
[----:B------:R-:W-:-:S02]  /*d6d0*/  PRMT R17, R33, 0x5410, R0 ;  /* 0x0000541021117816 */ /* 0x000fc40000000000 */
[C---:B------:R-:W-:Y:S02]  /*d6e0*/  PRMT R19, R34.reuse, 0x5432, R20 ;  /* 0x0000543222137816 */ /* 0x040fe40000000014 */
[----:B------:R-:W-:Y:S01]  /*d6f0*/  PRMT R20, R34, 0x5410, R2 ;  /* 0x0000541022147816 */ /* 0x000fe20000000002 */
[----:B-1----:R-:W-:Y:S01]  /*d700*/  IMAD.U32 R2, R8, 0x10000, RZ ;  /* 0x0001000008027824 */ /* 0x002fe200078e00ff */
[----:B------:R-:W-:-:S04]  /*d710*/  PRMT R13, R32, 0x5410, R13 ;  /* 0x00005410200d7816 */ /* 0x000fc8000000000d */
        /* <DEDUP_REMOVED lines=72> */
.L_x_1382:
[----:B------:R-:W-:Y:S05]  /*dba0*/  BSYNC B0 ;  /* 0x0000000000007941 */ /* 0x000fea0003800000 */
.L_x_1381:
        /* <DEDUP_REMOVED lines=8> */
[----:B------:R-:W-:Y:S02]  /*dc30*/  SHF.R.U32.HI R15, RZ, 0x10, R29 ;  /* 0x00000010ff0f7819 */ /* 0x000fe4000001161d */
[C---:B------:R-:W-:Y:S02]  /*dc40*/  PRMT R12, R63.reuse, 0x5432, R13 ;  /* 0x000054323f0c7816 */ /* 0x040fe4000000000d */
[----:B------:R-:W-:Y:S02]  /*dc50*/  PRMT R13, R63, 0x5410, R15 ;  /* 0x000054103f0d7816 */ /* 0x000fe4000000000f */
[--C-:B------:R-:W-:Y:S01]  /*dc60*/  SHF.R.U32.HI R18, RZ, 0x10, R31.reuse ;  /* 0x00000010ff127819 */ /* 0x100fe2000001161f */
[----:B------:R-:W-:Y:S01]  /*dc70*/  IMAD.U32 R15, R12, 0x10000, RZ ;  /* 0x000100000c0f7824 */ /* 0x000fe200078e00ff */
[----:B------:R-:W-:Y:S01]  /*dc80*/  SHF.R.U64 R16, R30, 0x10, R31 ;  /* 0x000000101e107819 */ /* 0x000fe2000000121f */
[----:B-1----:R-:W-:Y:S01]  /*dc90*/  IMAD.U32 R22, R13, 0x10000, RZ ;  /* 0x000100000d167824 */ /* 0x002fe200078e00ff */
[----:B------:R-:W-:-:S02]  /*dca0*/  PRMT R18, R90, 0x5410, R18 ;  /* 0x000054105a127816 */ /* 0x000fc40000000012 */
        /* <DEDUP_REMOVED lines=91> */
.L_x_1380:
[----:B------:R-:W-:Y:S05]  /*e260*/  BSYNC B1 ;  /* 0x0000000000017941 */ /* 0x000fea0003800000 */
.L_x_1379:
        /* <DEDUP_REMOVED lines=18> */
[----:B------:R-:W-:Y:S02]  /*e390*/  SHF.R.U64 R3, R38, 0x10, R39 ;  /* 0x0000001026037819 */ /* 0x000fe40000001227 */
[----:B------:R-:W-:-:S02]  /*e3a0*/  LEA.HI R2, R2, R224, RZ, 0x1d ;  /* 0x000000e002027211 */ /* 0x000fc400078fe8ff */
[----:B------:R-:W-:Y:S02]  /*e3b0*/  PRMT R13, R91, 0x5410, R13 ;  /* 0x000054105b0d7816 */ /* 0x000fe4000000000d */
[----:B------:R-:W-:Y:S02]  /*e3c0*/  SHF.R.S32.HI R0, RZ, 0x1f, R2 ;  /* 0x0000001fff007819 */ /* 0x000fe40000011402 */
[----:B------:R-:W-:Y:S01]  /*e3d0*/  PRMT R17, R93, 0x5410, R3 ;  /* 0x000054105d117816 */ /* 0x000fe20000000003 */
[----:B------:R-:W-:Y:S01]  /*e3e0*/  IMAD.U32 R19, R13, 0x10000, RZ ;  /* 0x000100000d137824 */ /* 0x000fe200078e00ff */
[----:B------:R-:W-:Y:S01]  /*e3f0*/  LEA.HI R0, R0, R2, RZ, 0x3 ;  /* 0x0000000200007211 */ /* 0x000fe200078f18ff */
[----:B------:R-:W-:Y:S01]  /*e400*/  IMAD.SHL.U32 R2, R2, 0x8, RZ ;  /* 0x0000000802027824 */ /* 0x000fe200078e00ff */
[----:B------:R-:W-:Y:S02]  /*e410*/  SHF.R.U32.HI R12, RZ, 0x10, R39 ;  /* 0x00000010ff0c7819 */ /* 0x000fe40000011627 */
[----:B------:R-:W-:Y:S01]  /*e420*/  SHF.R.U32.HI R16, RZ, 0x10, R41 ;  /* 0x00000010ff107819 */ /* 0x000fe20000011629 */
[----:B------:R-:W-:Y:S01]  /*e430*/  IMAD.SHL.U32 R0, R0, 0x400, RZ ;  /* 0x0000040000007824 */ /* 0x000fe200078e00ff */
[----:B------:R-:W-:-:S02]  /*e440*/  LOP3.LUT R2, R30, 0x38, R2, 0xf8, !PT ;  /* 0x000000381e027812 */ /* 0x000fc400078ef802 */
[--C-:B------:R-:W-:Y:S02]  /*e450*/  SHF.R.U64 R18, R42, 0x10, R43.reuse ;  /* 0x000000102a127819 */ /* 0x100fe4000000122b */
[----:B------:R-:W-:Y:S02]  /*e460*/  LOP3.LUT R2, R2, R29, RZ, 0x3c, !PT ;  /* 0x0000001d02027212 */ /* 0x000fe400078e3cff */
[----:B------:R-:W-:Y:S02]  /*e470*/  LOP3.LUT R0, R0, 0x7fffe000, RZ, 0xc0, !PT ;  /* 0x7fffe00000007812 */ /* 0x000fe400078ec0ff */
[----:B------:R-:W-:Y:S02]  /*e480*/  SHF.R.U32.HI R20, RZ, 0x10, R43 ;  /* 0x00000010ff147819 */ /* 0x000fe4000001162b */
[----:B-----5:R-:W-:Y:S02]  /*e490*/  IADD3 R0, R2, R0, R28 ;  /* 0x0000000002007210 */ /* 0x020fe40007ffe01c */
[----:B------:R-:W-:-:S03]  /*e4a0*/  SHF.R.U32.HI R2, RZ, 0x10, R37 ;  /* 0x00000010ff027819 */ /* 0x000fc60000011625 */
[----:B-1----:R-:W-:Y:S01]  /*e4b0*/  IMAD.SHL.U32 R22, R0, 0x2, RZ ;  /* 0x0000000200167824 */ /* 0x002fe200078e00ff */
[----:B------:R-:W-:Y:S02]  /*e4c0*/  SHF.R.U64 R0, R36, 0x10, R37 ;  /* 0x0000001024007819 */ /* 0x000fe40000001225 */
[----:B------:R-:W-:Y:S02]  /*e4d0*/  PRMT R15, R91, 0x5432, R2 ;  /* 0x000054325b0f7816 */ /* 0x000fe40000000002 */
[----:B------:R-:W1:Y:S01]  /*e4e0*/  LDS.128 R4, [R22+0x10080] ;  /* 0x0100800016047984 */ /* 0x000e620000000c00 */
[----:B------:R-:W-:-:S05]  /*e4f0*/  PRMT R14, R92, 0x5410, R0 ;  /* 0x000054105c0e7816 */ /* 0x000fca0000000000 */
[C---:B------:R-:W-:Y:S01]  /*e500*/  IMAD.U32 R21, R14.reuse, 0x10000, RZ ;  /* 0x000100000e157824 */ /* 0x040fe200078e00ff */
[----:B------:R-:W-:Y:S02]  /*e510*/  LOP3.LUT R14, R14, 0xffff0000, RZ, 0xc0, !PT ;  /* 0xffff00000e0e7812 */ /* 0x000fe400078ec0ff */
[----:B-1----:R-:W-:-:S05]  /*e520*/  SHF.L.U32 R0, R4, 0x10, RZ ;  /* 0x0000001004007819 */ /* 0x002fca00000006ff */
[C---:B------:R-:W-:Y:S02]  /*e530*/  FMUL.FTZ R3, R0.reuse, R19 ;  /* 0x0000001300037220 */ /* 0x040fe40000410000 */
[----:B------:R-:W-:Y:S01]  /*e540*/  FMUL.FTZ R0, R0, R21 ;  /* 0x0000001500007220 */ /* 0x000fe20000410000 */
[----:B---3--:R-:W1:Y:S02]  /*e550*/  LDS.128 R8, [R31] ;  /* 0x000000001f087984 */ /* 0x008e640000000c00 */
[C---:B-1----:R-:W-:Y:S01]  /*e560*/  IMAD.U32 R2, R8.reuse, 0x10000, RZ ;  /* 0x0001000008027824 */ /* 0x042fe200078e00ff */
[----:B------:R-:W-:-:S03]  /*e570*/  LOP3.LUT R8, R8, 0xffff0000, RZ, 0xc0, !PT ;  /* 0xffff000008087812 */ /* 0x000fc600078ec0ff */
[----:B------:R-:W-:Y:S01]  /*e580*/  FFMA.FTZ R26, R2, R19, R0 ;  /* 0x00000013021a7223 */ /* 0x000fe20000010000 */
[----:B------:R-:W-:Y:S01]  /*e590*/  PRMT R19, R94, 0x5432, R12 ;  /* 0x000054325e137816 */ /* 0x000fe2000000000c */
[----:B------:R-:W-:Y:S01]  /*e5a0*/  FFMA.FTZ R27, R2, R21, -R3 ;  /* 0x00000015021b7223 */ /* 0x000fe20000010803 */
[----:B------:R-:W-:Y:S01]  /*e5b0*/  PRMT R12, R92, 0x5432, R16 ;  /* 0x000054325c0c7816 */ /* 0x000fe20000000010 */
[----:B------:R-:W-:Y:S01]  /*e5c0*/  IMAD.U32 R21, R15, 0x10000, RZ ;  /* 0x000100000f157824 */ /* 0x000fe200078e00ff */
[----:B------:R-:W-:Y:S01]  /*e5d0*/  PRMT R16, R94, 0x5410, R18 ;  /* 0x000054105e107816 */ /* 0x000fe20000000012 */
[----:B------:R-:W-:Y:S01]  /*e5e0*/  IMAD.U32 R2, R9, 0x10000, RZ ;  /* 0x0001000009027824 */ /* 0x000fe200078e00ff */
[----:B------:R-:W-:Y:S01]  /*e5f0*/  PRMT R18, R93, 0x5432, R20 ;  /* 0x000054325d127816 */ /* 0x000fe20000000014 */
[----:B------:R-:W-:Y:S01]  /*e600*/  IMAD.U32 R20, R12, 0x10000, RZ ;  /* 0x000100000c147824 */ /* 0x000fe200078e00ff */
[----:B------:R-:W-:-:S05]  /*e610*/  SHF.L.U32 R0, R5, 0x10, RZ ;  /* 0x0000001005007819 */ /* 0x000fca00000006ff */
[CC--:B------:R-:W-:Y:S02]  /*e620*/  FMUL.FTZ R3, R0.reuse, R20.reuse ;  /* 0x0000001400037220 */ /* 0x0c0fe40000410000 */
[-C--:B------:R-:W-:Y:S02]  /*e630*/  FMUL.FTZ R0, R0, R21.reuse ;  /* 0x0000001500007220 */ /* 0x080fe40000410000 */
[C---:B------:R-:W-:Y:S02]  /*e640*/  FFMA.FTZ R25, R2.reuse, R21, -R3 ;  /* 0x0000001502197223 */ /* 0x040fe40000010803 */
[----:B------:R-:W-:Y:S01]  /*e650*/  FFMA.FTZ R23, R2, R20, R0 ;  /* 0x0000001402177223 */ /* 0x000fe20000010000 */
[----:B------:R-:W-:Y:S01]  /*e660*/  SHF.L.U32 R0, R7, 0x10, RZ ;  /* 0x0000001007007819 */ /* 0x000fe200000006ff */
[----:B------:R-:W-:Y:S02]  /*e670*/  IMAD.U32 R21, R18, 0x10000, RZ ;  /* 0x0001000012157824 */ /* 0x000fe400078e00ff */
[----:B------:R-:W-:-:S02]  /*e680*/  IMAD.U32 R20, R19, 0x10000, RZ ;  /* 0x0001000013147824 */ /* 0x000fc400078e00ff */
[----:B------:R-:W-:Y:S02]  /*e690*/  IMAD.U32 R2, R11, 0x10000, RZ ;  /* 0x000100000b027824 */ /* 0x000fe400078e00ff */
[CC--:B------:R-:W-:Y:S02]  /*e6a0*/  FMUL.FTZ R3, R0.reuse, R21.reuse ;  /* 0x0000001500037220 */ /* 0x0c0fe40000410000 */
[-C--:B------:R-:W-:Y:S02]  /*e6b0*/  FMUL.FTZ R0, R0, R20.reuse ;  /* 0x0000001400007220 */ /* 0x080fe40000410000 */
[C---:B------:R-:W-:Y:S01]  /*e6c0*/  FFMA.FTZ R24, R2.reuse, R20, -R3 ;  /* 0x0000001402187223 */ /* 0x040fe20000010803 */
        /* <DEDUP_REMOVED lines=8> */
[C---:B------:R-:W-:Y:S01]  /*e750*/  FFMA.FTZ R20, R8.reuse, R14, -R4 ;  /* 0x0000000e08147223 */ /* 0x040fe20000010804 */
[----:B------:R-:W-:Y:S01]  /*e760*/  LOP3.LUT R4, R15, 0xffff0000, RZ, 0xc0, !PT ;  /* 0xffff00000f047812 */ /* 0x000fe200078ec0ff */
[----:B------:R-:W-:Y:S02]  /*e770*/  FFMA.FTZ R14, R8, R9, R2 ;  /* 0x00000009080e7223 */ /* 0x000fe40000010002 */
[----:B------:R-:W-:-:S02]  /*e780*/  FMUL.FTZ R2, R0, R5 ;  /* 0x0000000500027220 */ /* 0x000fc40000410000 */
        /* <DEDUP_REMOVED lines=20> */
[----:B------:R-:W-:Y:S01]  /*e8d0*/  F2FP.BF16.PACK_AB R8, R20, R27 ;  /* 0x0000001b1408723e */ /* 0x000fe200000010ff */
[----:B------:R-:W-:Y:S01]  /*e8e0*/  FFMA.FTZ R6, R2, R4, R0 ;  /* 0x0000000402067223 */ /* 0x000fe20000010000 */
[----:B------:R-:W-:Y:S02]  /*e8f0*/  LOP3.LUT R2, R7, 0xffff0000, RZ, 0xc0, !PT ;  /* 0xffff000007027812 */ /* 0x000fe400078ec0ff */
        /* <DEDUP_REMOVED lines=9> */
[----:B------:R-:W-:-:S03]  /*e990*/  FFMA.FTZ R2, R0, R7, R2 ;  /* 0x0000000700027223 */ /* 0x000fc60000010002 */
[----:B------:R-:W-:Y:S02]  /*e9a0*/  F2FP.BF16.PACK_AB R11, R3, R24 ;  /* 0x00000018030b723e */ /* 0x000fe400000010ff */
[----:B------:R-:W-:-:S03]  /*e9b0*/  F2FP.BF16.PACK_AB R7, R2, R21 ;  /* 0x000000150207723e */ /* 0x000fc600000010ff */
[----:B------:R1:W-:Y:S04]  /*e9c0*/  STS.128 [R31], R8 ;  /* 0x000000081f007388 */ /* 0x0003e80000000c00 */
[----:B------:R1:W-:Y:S02]  /*e9d0*/  STS.128 [R22+0x10080], R4 ;  /* 0x0100800416007388 */ /* 0x0003e40000000c00 */
.L_x_1386:
[----:B------:R-:W-:Y:S05]  /*e9e0*/  BSYNC B0 ;  /* 0x0000000000007941 */ /* 0x000fea0003800000 */
.L_x_1385:
[----:B------:R-:W-:-:S13]  /*e9f0*/  ISETP.GE.AND P0, PT, R137, c[0x0][0x27c], PT ;  /* 0x00009f0089007a0c */ /* 0x000fda0003f06270 */
[----:B------:R-:W-:Y:S05]  /*ea00*/  @P0 BRA `(.L_x_1384) ;  /* 0x0000069000000947 */ /* 0x000fea0003800000 */
[----:B------:R-:W3:Y:S04]  /*ea10*/  LDL R2, [R1+0xc] ;  /* 0x00000c0001027983 */ /* 0x000ee80000100800 */
[----:B------:R-:W4:Y:S01]  /*ea20*/  LDL R26, [R1+0x24] ;  /* 0x00002400011a7983 */ /* 0x000f220000100800 */
[----:B------:R-:W-:Y:S01]  /*ea30*/  IMAD.MOV.U32 R0, RZ, RZ, c[0x0][0x27c] ;  /* 0x00009f00ff007624 */ /* 0x000fe200078e00ff */
[----:B------:R-:W-:Y:S02]  /*ea40*/  SHF.R.U32.HI R15, RZ, 0x10, R45 ;  /* 0x00000010ff0f7819 */ /* 0x000fe4000001162d */
[----:B------:R-:W-:-:S04]  /*ea50*/  SHF.R.U32.HI R14, RZ, 0x10, R49 ;  /* 0x00000010ff0e7819 */ /* 0x000fc80000011631 */
[----:B------:R-:W-:Y:S02]  /*ea60*/  PRMT R14, R96, 0x5432, R14 ;  /* 0x00005432600e7816 */ /* 0x000fe4000000000e */
[----:B---3--:R-:W-:-:S04]  /*ea70*/  LEA.HI R0, R0, R2, RZ, 0x1d ;  /* 0x0000000200007211 */ /* 0x008fc800078fe8ff */
[----:B------:R-:W-:Y:S01]  /*ea80*/  SHF.R.S32.HI R2, RZ, 0x1f, R0 ;  /* 0x0000001fff027819 */ /* 0x000fe20000011400 */
[----:B------:R-:W-:Y:S01]  /*ea90*/  IMAD.SHL.U32 R3, R0, 0x8, RZ ;  /* 0x0000000800037824 */ /* 0x000fe200078e00ff */
[----:B-1--4-:R-:W1:Y:S02]  /*eaa0*/  LDS.128 R8, [R26] ;  /* 0x000000001a087984 */ /* 0x012e640000000c00 */
        /* <DEDUP_REMOVED lines=23> */
[C---:B------:R-:W-:Y:S01]  /*ec20*/  IMAD.U32 R16, R13.reuse, 0x10000, RZ ;  /* 0x000100000d107824 */ /* 0x040fe200078e00ff */
[----:B------:R-:W-:Y:S01]  /*ec30*/  LOP3.LUT R13, R13, 0xffff0000, RZ, 0xc0, !PT ;  /* 0xffff00000d0d7812 */ /* 0x000fe200078ec0ff */
[----:B------:R-:W-:-:S02]  /*ec40*/  IMAD.U32 R2, R9, 0x10000, RZ ;  /* 0x0001000009027824 */ /* 0x000fc400078e00ff */
[CC--:B------:R-:W-:Y:S02]  /*ec50*/  FMUL.FTZ R15, R0.reuse, R16.reuse ;  /* 0x00000010000f7220 */ /* 0x0c0fe40000410000 */
[-C--:B------:R-:W-:Y:S02]  /*ec60*/  FMUL.FTZ R0, R0, R17.reuse ;  /* 0x0000001100007220 */ /* 0x080fe40000410000 */
[C---:B------:R-:W-:Y:S02]  /*ec70*/  FFMA.FTZ R23, R2.reuse, R17, -R15 ;  /* 0x0000001102177223 */ /* 0x040fe4000001080f */
[----:B------:R-:W-:Y:S01]  /*ec80*/  FFMA.FTZ R22, R2, R16, R0 ;  /* 0x0000001002167223 */ /* 0x000fe20000010000 */
[----:B------:R-:W-:Y:S02]  /*ec90*/  SHF.R.U32.HI R2, RZ, 0x10, R47 ;  /* 0x00000010ff027819 */ /* 0x000fe4000001162f */
[----:B------:R-:W-:Y:S02]  /*eca0*/  SHF.R.U32.HI R0, RZ, 0x10, R51 ;  /* 0x00000010ff007819 */ /* 0x000fe40000011633 */
[----:B------:R-:W-:Y:S01]  /*ecb0*/  PRMT R16, R97, 0x5410, R2 ;  /* 0x0000541061107816 */ /* 0x000fe20000000002 */
[----:B------:R-:W-:Y:S01]  /*ecc0*/  IMAD.U32 R2, R11, 0x10000, RZ ;  /* 0x000100000b027824 */ /* 0x000fe200078e00ff */
[----:B------:R-:W-:-:S02]  /*ecd0*/  PRMT R17, R97, 0x5432, R0 ;  /* 0x0000543261117816 */ /* 0x000fc40000000000 */
[----:B------:R-:W-:Y:S01]  /*ece0*/  SHF.L.U32 R0, R7, 0x10, RZ ;  /* 0x0000001007007819 */ /* 0x000fe200000006ff */
[----:B------:R-:W-:Y:S02]  /*ecf0*/  IMAD.U32 R18, R16, 0x10000, RZ ;  /* 0x0001000010127824 */ /* 0x000fe400078e00ff */
[----:B------:R-:W-:Y:S02]  /*ed00*/  IMAD.U32 R19, R17, 0x10000, RZ ;  /* 0x0001000011137824 */ /* 0x000fe400078e00ff */
[CC--:B------:R-:W-:Y:S02]  /*ed10*/  FMUL.FTZ R15, R0.reuse, R18.reuse ;  /* 0x00000012000f7220 */ /* 0x0c0fe40000410000 */
[-C--:B------:R-:W-:Y:S02]  /*ed20*/  FMUL.FTZ R0, R0, R19.reuse ;  /* 0x0000001300007220 */ /* 0x080fe40000410000 */
[----:B------:R-:W-:Y:S01]  /*ed30*/  FFMA.FTZ R21, R2, R19, -R15 ;  /* 0x0000001302157223 */ /* 0x000fe2000001080f */
[----:B------:R-:W-:Y:S01]  /*ed40*/  LOP3.LUT R15, R12, 0xffff0000, RZ, 0xc0, !PT ;  /* 0xffff00000c0f7812 */ /* 0x000fe200078ec0ff */
[----:B------:R-:W-:Y:S01]  /*ed50*/  FFMA.FTZ R19, R2, R18, R0 ;  /* 0x0000001202137223 */ /* 0x000fe20000010000 */
[----:B------:R-:W-:-:S02]  /*ed60*/  LOP3.LUT R12, R3, 0xffff0000, RZ, 0xc0, !PT ;  /* 0xffff0000030c7812 */ /* 0x000fc400078ec0ff */
[----:B------:R-:W-:Y:S02]  /*ed70*/  LOP3.LUT R0, R4, 0xffff0000, RZ, 0xc0, !PT ;  /* 0xffff000004007812 */ /* 0x000fe400078ec0ff */
[----:B------:R-:W-:Y:S02]  /*ed80*/  LOP3.LUT R2, R8, 0xffff0000, RZ, 0xc0, !PT ;  /* 0xffff000008027812 */ /* 0x000fe400078ec0ff */
[----:B------:R-:W-:Y:S01]  /*ed90*/  SHF.R.U64 R8, R46, 0x10, R47 ;  /* 0x000000102e087819 */ /* 0x000fe2000000122f */
[-C--:B------:R-:W-:Y:S01]  /*eda0*/  FMUL.FTZ R3, R0, R12.reuse ;  /* 0x0000000c00037220 */ /* 0x080fe20000410000 */
[----:B------:R-:W-:Y:S01]  /*edb0*/  SHF.R.U64 R4, R50, 0x10, R51 ;  /* 0x0000001032047819 */ /* 0x000fe20000001233 */
[-C--:B------:R-:W-:Y:S02]  /*edc0*/  FMUL.FTZ R0, R0, R15.reuse ;  /* 0x0000000f00007220 */ /* 0x080fe40000410000 */
[C---:B------:R-:W-:Y:S02]  /*edd0*/  FFMA.FTZ R18, R2.reuse, R15, -R3 ;  /* 0x0000000f02127223 */ /* 0x040fe40000010803 */
[----:B------:R-:W-:Y:S01]  /*ede0*/  FFMA.FTZ R15, R2, R12, R0 ;  /* 0x0000000c020f7223 */ /* 0x000fe20000010000 */
[----:B------:R-:W-:-:S02]  /*edf0*/  LOP3.LUT R2, R5, 0xffff0000, RZ, 0xc0, !PT ;  /* 0xffff000005027812 */ /* 0x000fc400078ec0ff */
[----:B------:R-:W-:Y:S02]  /*ee00*/  LOP3.LUT R5, R14, 0xffff0000, RZ, 0xc0, !PT ;  /* 0xffff00000e057812 */ /* 0x000fe400078ec0ff */
[----:B------:R-:W-:Y:S01]  /*ee10*/  LOP3.LUT R0, R9, 0xffff0000, RZ, 0xc0, !PT ;  /* 0xffff000009007812 */ /* 0x000fe200078ec0ff */
[C---:B------:R-:W-:Y:S02]  /*ee20*/  FMUL.FTZ R3, R2.reuse, R13 ;  /* 0x0000000d02037220 */ /* 0x040fe40000410000 */
[-C--:B------:R-:W-:Y:S02]  /*ee30*/  FMUL.FTZ R2, R2, R5.reuse ;  /* 0x0000000502027220 */ /* 0x080fe40000410000 */
[----:B------:R-:W-:Y:S01]  /*ee40*/  FFMA.FTZ R9, R0, R5, -R3 ;  /* 0x0000000500097223 */ /* 0x000fe20000010803 */
[----:B------:R-:W-:Y:S01]  /*ee50*/  SHF.L.U32 R3, R6, 0x10, RZ ;  /* 0x0000001006037819 */ /* 0x000fe200000006ff */
[----:B------:R-:W-:Y:S01]  /*ee60*/  FFMA.FTZ R14, R0, R13, R2 ;  /* 0x0000000d000e7223 */ /* 0x000fe20000010002 */
[----:B------:R-:W-:-:S02]  /*ee70*/  PRMT R0, R98, 0x5410, R8 ;  /* 0x0000541062007816 */ /* 0x000fc40000000008 */
[----:B------:R-:W-:Y:S01]  /*ee80*/  PRMT R2, R98, 0x5432, R4 ;  /* 0x0000543262027816 */ /* 0x000fe20000000004 */
[----:B------:R-:W-:Y:S01]  /*ee90*/  IMAD.U32 R4, R10, 0x10000, RZ ;  /* 0x000100000a047824 */ /* 0x000fe200078e00ff */
[----:B------:R-:W-:Y:S01]  /*eea0*/  F2FP.BF16.PACK_AB R9, R9, R23 ;  /* 0x000000170909723e */ /* 0x000fe200000010ff */
[----:B------:R-:W-:Y:S02]  /*eeb0*/  IMAD.U32 R12, R0, 0x10000, RZ ;  /* 0x00010000000c7824 */ /* 0x000fe400078e00ff */
[----:B------:R-:W-:Y:S02]  /*eec0*/  IMAD.U32 R8, R2, 0x10000, RZ ;  /* 0x0001000002087824 */ /* 0x000fe400078e00ff */
[C---:B------:R-:W-:Y:S02]  /*eed0*/  FMUL.FTZ R5, R3.reuse, R12 ;  /* 0x0000000c03057220 */ /* 0x040fe40000410000 */
[-C--:B------:R-:W-:Y:S02]  /*eee0*/  FMUL.FTZ R3, R3, R8.reuse ;  /* 0x0000000803037220 */ /* 0x080fe40000410000 */
[----:B------:R-:W-:Y:S01]  /*eef0*/  FFMA.FTZ R13, R4, R8, -R5 ;  /* 0x00000008040d7223 */ /* 0x000fe20000010805 */
[----:B------:R-:W-:Y:S01]  /*ef00*/  LOP3.LUT R5, R2, 0xffff0000, RZ, 0xc0, !PT ;  /* 0xffff000002057812 */ /* 0x000fe200078ec0ff */
[----:B------:R-:W-:Y:S01]  /*ef10*/  FFMA.FTZ R12, R4, R12, R3 ;  /* 0x0000000c040c7223 */ /* 0x000fe20000010003 */
[----:B------:R-:W-:-:S02]  /*ef20*/  LOP3.LUT R4, R0, 0xffff0000, RZ, 0xc0, !PT ;  /* 0xffff000000047812 */ /* 0x000fc400078ec0ff */
[----:B------:R-:W-:Y:S02]  /*ef30*/  LOP3.LUT R0, R6, 0xffff0000, RZ, 0xc0, !PT ;  /* 0xffff000006007812 */ /* 0x000fe400078ec0ff */
[----:B------:R-:W-:Y:S02]  /*ef40*/  LOP3.LUT R2, R10, 0xffff0000, RZ, 0xc0, !PT ;  /* 0xffff00000a027812 */ /* 0x000fe400078ec0ff */
[----:B------:R-:W-:Y:S01]  /*ef50*/  F2FP.BF16.PACK_AB R8, R18, R25 ;  /* 0x000000191208723e */ /* 0x000fe200000010ff */
[CC--:B------:R-:W-:Y:S02]  /*ef60*/  FMUL.FTZ R3, R0.reuse, R4.reuse ;  /* 0x0000000400037220 */ /* 0x0c0fe40000410000 */
[-C--:B------:R-:W-:Y:S02]  /*ef70*/  FMUL.FTZ R0, R0, R5.reuse ;  /* 0x0000000500007220 */ /* 0x080fe40000410000 */
[----:B------:R-:W-:Y:S01]  /*ef80*/  FFMA.FTZ R10, R2, R5, -R3 ;  /* 0x00000005020a7223 */ /* 0x000fe20000010803 */
[----:B------:R-:W-:Y:S01]  /*ef90*/  LOP3.LUT R5, R16, 0xffff0000, RZ, 0xc0, !PT ;  /* 0xffff000010057812 */ /* 0x000fe200078ec0ff */
[----:B------:R-:W-:Y:S01]  /*efa0*/  FFMA.FTZ R6, R2, R4, R0 ;  /* 0x0000000402067223 */ /* 0x000fe20000010000 */
[----:B------:R-:W-:-:S02]  /*efb0*/  LOP3.LUT R2, R7, 0xffff0000, RZ, 0xc0, !PT ;  /* 0xffff000007027812 */ /* 0x000fc400078ec0ff */
[----:B------:R-:W-:Y:S02]  /*efc0*/  LOP3.LUT R4, R17, 0xffff0000, RZ, 0xc0, !PT ;  /* 0xffff000011047812 */ /* 0x000fe400078ec0ff */
[----:B------:R-:W-:Y:S01]  /*efd0*/  LOP3.LUT R0, R11, 0xffff0000, RZ, 0xc0, !PT ;  /* 0xffff00000b007812 */ /* 0x000fe200078ec0ff */
[----:B------:R-:W-:Y:S01]  /*efe0*/  FMUL.FTZ R3, R2, R5 ;  /* 0x0000000502037220 */ /* 0x000fe20000410000 */
[----:B------:R-:W-:Y:S01]  /*eff0*/  F2FP.BF16.PACK_AB R10, R10, R13 ;  /* 0x0000000d0a0a723e */ /* 0x000fe200000010ff */
[----:B------:R-:W-:Y:S01]  /*f000*/  FMUL.FTZ R2, R2, R4 ;  /* 0x0000000402027220 */ /* 0x000fe20000410000 */
[----:B------:R-:W-:Y:S01]  /*f010*/  F2FP.BF16.PACK_AB R6, R6, R12 ;  /* 0x0000000c0606723e */ /* 0x000fe200000010ff */
[C---:B------:R-:W-:Y:S01]  /*f020*/  FFMA.FTZ R3, R0.reuse, R4, -R3 ;  /* 0x0000000400037223 */ /* 0x040fe20000010803 */
[----:B------:R-:W-:Y:S01]  /*f030*/  F2FP.BF16.PACK_AB R4, R15, R24 ;  /* 0x000000180f04723e */ /* 0x000fe200000010ff */
[----:B------:R-:W-:Y:S01]  /*f040*/  FFMA.FTZ R2, R0, R5, R2 ;  /* 0x0000000500027223 */ /* 0x000fe20000010002 */
[----:B------:R-:W-:-:S02]  /*f050*/  F2FP.BF16.PACK_AB R5, R14, R22 ;  /* 0x000000160e05723e */ /* 0x000fc400000010ff */
[----:B------:R-:W-:Y:S02]  /*f060*/  F2FP.BF16.PACK_AB R11, R3, R21 ;  /* 0x00000015030b723e */ /* 0x000fe400000010ff */
[----:B------:R-:W-:-:S03]  /*f070*/  F2FP.BF16.PACK_AB R7, R2, R19 ;  /* 0x000000130207723e */ /* 0x000fc600000010ff */
[----:B------:R1:W-:Y:S04]  /*f080*/  STS.128 [R26], R8 ;  /* 0x000000081a007388 */ /* 0x0003e80000000c00 */
[----:B------:R1:W-:Y:S02]  /*f090*/  STS.128 [R20+0x10080], R4 ;  /* 0x0100800414007388 */ /* 0x0003e40000000c00 */
.L_x_1384:
[----:B------:R-:W-:Y:S05]  /*f0a0*/  BSYNC B1 ;  /* 0x0000000000017941 */ /* 0x000fea0003800000 */
.L_x_1383:
        /* <DEDUP_REMOVED lines=24> */
[----:B-1----:R-:W-:Y:S01]  /*f230*/  IMAD.U32 R31, R14, 0x10000, RZ ;  /* 0x000100000e1f7824 */ /* 0x002fe200078e00ff */
        /* <DEDUP_REMOVED lines=94> */
.L_x_1390:
[----:B------:R-:W-:Y:S05]  /*f820*/  BSYNC B0 ;  /* 0x0000000000007941 */ /* 0x000fea0003800000 */
.L_x_1389:
        /* <DEDUP_REMOVED lines=107> */
.L_x_1388:
[----:B------:R-:W-:Y:S05]  /*fee0*/  BSYNC B1 ;  /* 0x0000000000017941 */ /* 0x000fea0003800000 */
.L_x_1387:
        /* <DEDUP_REMOVED lines=118> */
.L_x_1392:
[----:B------:R-:W-:Y:S05]  /*10650*/  BSYNC B0 ;  /* 0x0000000000007941 */ /* 0x000fea0003800000 */
.L_x_1391:
        /* <DEDUP_REMOVED lines=107> */
.L_x_1364:
[----:B------:R-:W-:Y:S05]  /*10d10*/  BSYNC B2 ;  /* 0x0000000000027941 */ /* 0x000fea0003800000 */
.L_x_1330:
[----:B------:R-:W-:Y:S01]  /*10d20*/  IMAD R0, R117, c[0x0][0x208], RZ ;  /* 0x0000820075007a24 */ /* 0x000fe200078e02ff */
[----:B------:R-:W-:-:S04]  /*10d30*/  DEPBAR.LE SB0, 0x0 ;  /* 0x000080000000791a */ /* 0x000fc80000000000 */
[----:B------:R-:W-:Y:S01]  /*10d40*/  IMAD.WIDE.U32 R2, R199, c[0x0][0x208], RZ ;  /* 0x00008200c7027a25 */ /* 0x000fe200078e00ff */
        /* <DEDUP_REMOVED lines=8> */
[----:B-1----:R-:W-:Y:S01]  /*10dd0*/  IMAD R4, R196, c[0x0][0x21c], R0 ;  /* 0x00008700c4047a24 */ /* 0x002fe200078e0200 */
[----:B------:R-:W-:Y:S01]  /*10de0*/  IADD3 R0, P0, R2, R212, RZ ;  /* 0x000000d402007210 */ /* 0x000fe20007f1e0ff */
[----:B------:R-:W-:-:S05]  /*10df0*/  IMAD R214, R214, c[0x0][0x214], R213 ;  /* 0x00008500d6d67a24 */ /* 0x000fca00078e02d5 */
[----:B------:R-:W-:Y:S01]  /*10e00*/  IADD3.X R2, R214, R3, R4, P0, !PT ;  /* 0x00000003d6027210 */ /* 0x000fe200007fe404 */
[----:B----4-:R-:W-:Y:S01]  /*10e10*/  LDSM.16.M88.4 R12, [R182] ;  /* 0x00000000b60c783b */ /* 0x010fe20000000200 */
[----:B------:R-:W-:-:S03]  /*10e20*/  LEA R3, P0, R0, c[0x0][0x1f8], 0x1 ;  /* 0x00007e0000037a11 */ /* 0x000fc600078008ff */
[----:B------:R-:W-:Y:S01]  /*10e30*/  LDSM.16.M88.4 R24, [R177] ;  /* 0x00000000b118783b */ /* 0x000fe20000000200 */
[----:B------:R-:W-:Y:S02]  /*10e40*/  LEA.HI.X R2, R0, c[0x0][0x1fc], R2, 0x1, P0 ;  /* 0x00007f0000027a11 */ /* 0x000fe400000f0c02 */
[----:B------:R-:W-:Y:S01]  /*10e50*/  R2P PR, R224, 0x6 ;  /* 0x00000006e0007804 */ /* 0x000fe20000000000 */
[----:B------:R-:W1:Y:S01]  /*10e60*/  SHFL.IDX PT, R0, R3, RZ, 0x181f ;  /* 0x00181fff03007589 */ /* 0x000e6200000e0000 */
[----:B------:R-:W-:-:S03]  /*10e70*/  ISETP.GT.AND P0, PT, R116, R208, PT ;  /* 0x000000d07400720c */ /* 0x000fc60003f04270 */
[----:B------:R-:W4:Y:S04]  /*10e80*/  SHFL.IDX PT, R2, R2, RZ, 0x181f ;  /* 0x00181fff02027589 */ /* 0x000f2800000e0000 */
[----:B------:R-:W-:Y:S04]  /*10e90*/  LDSM.16.M88.4 R8, [R183] ;  /* 0x00000000b708783b */ /* 0x000fe80000000200 */
[----:B------:R-:W-:Y:S01]  /*10ea0*/  @P1 IADD3 R186, R177, -0x20, RZ ;  /* 0xffffffe0b1ba1810 */ /* 0x000fe20007ffe0ff */
[----:B-----5:R-:W2:Y:S03]  /*10eb0*/  LDSM.16.M88.4 R36, [R177+0x800] ;  /* 0x00080000b124783b */ /* 0x020ea60000000200 */
[C---:B------:R-:W-:Y:S01]  /*10ec0*/  IADD3 R187, R186.reuse, 0x3000, RZ ;  /* 0x00003000babb7810 */ /* 0x040fe20007ffe0ff */
[----:B------:R-:W3:Y:S01]  /*10ed0*/  LDSM.16.M88.4 R28, [R186] ;  /* 0x00000000ba1c783b */ /* 0x000ee20000000200 */
[----:B------:R-:W-:-:S02]  /*10ee0*/  IADD3 R189, R186, 0x1000, RZ ;  /* 0x00001000babd7810 */ /* 0x000fc40007ffe0ff */
[C---:B------:R-:W-:Y:S01]  /*10ef0*/  IADD3 R188, R186.reuse, 0x1800, RZ ;  /* 0x00001800babc7810 */ /* 0x040fe20007ffe0ff */
[----:B------:R-:W3:Y:S01]  /*10f00*/  LDSM.16.M88.4 R56, [R186+0x800] ;  /* 0x00080000ba38783b */ /* 0x000ee20000000200 */
[----:B------:R-:W-:Y:S02]  /*10f10*/  IADD3 R191, R186, 0x2000, RZ ;  /* 0x00002000babf7810 */ /* 0x000fe40007ffe0ff */
[-C--:B-1----:R-:W-:Y:S02]  /*10f20*/  LEA R18, P1, R197, R0.reuse, 0x1 ;  /* 0x00000000c5127211 */ /* 0x082fe400078208ff */
[-C--:B------:R-:W-:Y:S02]  /*10f30*/  LEA R4, P4, R132, R0.reuse, 0x1 ;  /* 0x0000000084047211 */ /* 0x080fe400078808ff */
[----:B------:R-:W-:Y:S02]  /*10f40*/  LEA R16, P3, R201, R0, 0x1 ;  /* 0x00000000c9107211 */ /* 0x000fe400078608ff */
[----:B----4-:R-:W-:-:S02]  /*10f50*/  LEA.HI.X R19, R197, R2, R206, 0x1, P1 ;  /* 0x00000002c5137211 */ /* 0x010fc400008f0cce */
[----:B------:R-:W-:Y:S01]  /*10f60*/  LEA R6, P1, R198, R0, 0x1 ;  /* 0x00000000c6067211 */ /* 0x000fe200078208ff */
[----:B------:R-:W-:Y:S01]  /*10f70*/  IMAD.MOV.U32 R0, RZ, RZ, 0x40 ;  /* 0x00000040ff007424 */ /* 0x000fe200078e00ff */
[CC--:B------:R-:W-:Y:S02]  /*10f80*/  LEA.HI.X R5, R132.reuse, R2.reuse, R133, 0x1, P4 ;  /* 0x0000000284057211 */ /* 0x0c0fe400020f0c85 */
[-C--:B------:R-:W-:Y:S01]  /*10f90*/  LEA.HI.X R17, R201, R2.reuse, R204, 0x1, P3 ;  /* 0x00000002c9117211 */ /* 0x080fe200018f0ccc */
[----:B------:R-:W-:Y:S01]  /*10fa0*/  HMMA.16816.F32.BF16 R20, R12, R24, RZ ;  /* 0x000000180c14723c */ /* 0x000fe200000418ff */
[----:B------:R-:W-:Y:S02]  /*10fb0*/  ISETP.GE.OR P4, PT, R132, c[0x0][0x1d4], !P0 ;  /* 0x0000750084007a0c */ /* 0x000fe40004786670 */
[----:B------:R-:W-:Y:S02]  /*10fc0*/  LEA.HI.X R7, R198, R2, R205, 0x1, P1 ;  /* 0x00000002c6077211 */ /* 0x000fe400008f0ccd */
[----:B------:R-:W-:-:S02]  /*10fd0*/  ISETP.GE.OR P3, PT, R137, c[0x0][0x1d4], !P0 ;  /* 0x0000750089007a0c */ /* 0x000fc40004766670 */
[----:B------:R-:W-:Y:S01]  /*10fe0*/  ISETP.GE.OR P1, PT, R197, c[0x0][0x1d4], !P0 ;  /* 0x00007500c5007a0c */ /* 0x000fe20004726670 */
[C---:B------:R-:W-:Y:S01]  /*10ff0*/  HMMA.16816.F32.BF16 R24, R12.reuse, R26, RZ ;  /* 0x0000001a0c18723c */ /* 0x040fe200000418ff */
[----:B------:R-:W-:Y:S02]  /*11000*/  ISETP.GE.OR P0, PT, R198, c[0x0][0x1d4], !P0 ;  /* 0x00007500c6007a0c */ /* 0x000fe40004706670 */
[----:B------:R-:W-:Y:S02]  /*11010*/  SEL R0, R0, 0xffffffc0, !P2 ;  /* 0xffffffc000007807 */ /* 0x000fe40005000000 */
[C---:B------:R-:W-:Y:S01]  /*11020*/  IADD3 R190, R186.reuse, 0x2800, RZ ;  /* 0x00002800babe7810 */ /* 0x040fe20007ffe0ff */
[----:B------:R-:W-:Y:S01]  /*11030*/  @!PT LDS RZ, [RZ] ;  /* 0x00000000fffff984 */ /* 0x000fe20000000800 */
[----:B------:R-:W-:Y:S01]  /*11040*/  @!PT LDS RZ, [RZ] ;  /* 0x00000000fffff984 */ /* 0x000fe20000000800 */
[----:B------:R-:W-:Y:S01]  /*11050*/  @!PT LDS RZ, [RZ] ;  /* 0x00000000fffff984 */ /* 0x000fe20000000800 */
[----:B------:R1:W-:Y:S01]  /*11060*/  LDGSTS.E.BYPASS.LTC128B.128 [R194+0x8080], [R4.64], !P4 ;  /* 0x0808000004c27fae */ /* 0x0003e2000e101d48 */
[C---:B------:R-:W-:Y:S01]  /*11070*/  IADD3 R192, R186.reuse, 0x3800, RZ ;  /* 0x00003800bac07810 */ /* 0x040fe20007ffe0ff */
[--C-:B------:R-:W-:Y:S01]  /*11080*/  IMAD.IADD R176, R177, 0x1, R0.reuse ;  /* 0x00000001b1b07824 */ /* 0x100fe200078e0200 */
[----:B--2---:R-:W-:Y:S01]  /*11090*/  HMMA.16816.F32.BF16 R32, R12, R36, RZ ;  /* 0x000000240c20723c */ /* 0x004fe200000418ff */
[----:B------:R2:W-:Y:S01]  /*110a0*/  LDGSTS.E.BYPASS.LTC128B.128 [R194+0x9080], [R16.64], !P3 ;  /* 0x0908000010c27fae */ /* 0x0005e2000d901d48 */
[----:B------:R-:W-:Y:S01]  /*110b0*/  IMAD.IADD R159, R187, 0x1, R0 ;  /* 0x00000001bb9f7824 */ /* 0x000fe200078e0200 */
[----:B------:R-:W-:-:S02]  /*110c0*/  IADD3 R193, R186, 0x800, RZ ;  /* 0x00000800bac17810 */ /* 0x000fc40007ffe0ff */
[----:B------:R2:W-:Y:S03]  /*110d0*/  LDGSTS.E.BYPASS.LTC128B.128 [R194+0xa080], [R18.64], !P1 ;  /* 0x0a08000012c27fae */ /* 0x0005e6000c901d48 */
[----:B---3--:R-:W-:Y:S01]  /*110e0*/  HMMA.16816.F32.BF16 R20, R8, R28, R20 ;  /* 0x0000001c0814723c */ /* 0x008fe20000041814 */
[----:B------:R1:W-:Y:S01]  /*110f0*/  LDGSTS.E.BYPASS.LTC128B.128 [R194+0xb080], [R6.64], !P0 ;  /* 0x0b08000006c27fae */ /* 0x0003e2000c101d48 */
[----:B------:R-:W-:-:S03]  /*11100*/  ISETP.GT.AND P0, PT, R111, R210, PT ;  /* 0x000000d26f00720c */ /* 0x000fc60003f04270 */
[----:B------:R-:W-:Y:S03]  /*11110*/  LDSM.16.M88.4 R40, [R176] ;  /* 0x00000000b028783b */ /* 0x000fe60000000200 */
[----:B------:R-:W-:Y:S01]  /*11120*/  HMMA.16816.F32.BF16 R28, R8, R30, R24 ;  /* 0x0000001e081c723c */ /* 0x000fe20000041818 */
[----:B------:R-:W-:Y:S04]  /*11130*/  LDSM.16.M88.4 R44, [R159+-0x3000] ;  /* 0xffd000009f2c783b */ /* 0x000fe80000000200 */
[----:B------:R-:W-:Y:S03]  /*11140*/  LDSM.16.M88.4 R48, [R176+0x800] ;  /* 0x00080000b030783b */ /* 0x000fe60000000200 */
[----:B------:R-:W-:Y:S01]  /*11150*/  HMMA.16816.F32.BF16 R36, R12, R38, RZ ;  /* 0x000000260c24723c */ /* 0x000fe200000418ff */
[----:B------:R-:W-:Y:S04]  /*11160*/  LDSM.16.M88.4 R24, [R182+0x4000] ;  /* 0x00400000b618783b */ /* 0x000fe80000000200 */
[----:B------:R-:W-:Y:S03]  /*11170*/  LDSM.16.M88.4 R64, [R177+0x1000] ;  /* 0x00100000b140783b */ /* 0x000fe60000000200 */
[C---:B------:R-:W-:Y:S01]  /*11180*/  HMMA.16816.F32.BF16 R32, R8.reuse, R56, R32 ;  /* 0x000000380820723c */ /* 0x040fe20000041820 */
[----:B--2---:R-:W-:Y:S04]  /*11190*/  LDSM.16.M88.4 R16, [R184] ;  /* 0x00000000b810783b */ /* 0x004fe80000000200 */
[----:B-1----:R-:W1:Y:S04]  /*111a0*/  LDSM.16.M88.4 R4, [R185] ;  /* 0x00000000b904783b */ /* 0x002e680000000200 */
[----:B------:R-:W2:Y:S04]  /*111b0*/  LDSM.16.M88.4 R52, [R159+-0x2800] ;  /* 0xffd800009f34783b */ /* 0x000ea80000000200 */
[----:B------:R-:W-:Y:S03]  /*111c0*/  LDSM.16.M88.4 R68, [R189] ;  /* 0x00000000bd44783b */ /* 0x000fe60000000200 */
[----:B------:R-:W-:Y:S01]  /*111d0*/  HMMA.16816.F32.BF16 R36, R8, R58, R36 ;  /* 0x0000003a0824723c */ /* 0x000fe20000041824 */
[----:B------:R-:W-:Y:S04]  /*111e0*/  LDSM.16.M88.4 R60, [R176+0x1000] ;  /* 0x00100000b03c783b */ /* 0x000fe80000000200 */
[----:B------:R-:W-:Y:S04]  /*111f0*/  LDSM.16.M88.4 R56, [R188] ;  /* 0x00000000bc38783b */ /* 0x000fe80000000200 */
[----:B------:R-:W-:Y:S04]  /*11200*/  LDSM.16.M88.4 R72, [R159+-0x2000] ;  /* 0xffe000009f48783b */ /* 0x000fe80000000200 */
[----:B------:R-:W0:Y:S01]  /*11210*/  LDGDEPBAR ;  /* 0x00000000000079af */ /* 0x000e220000000000 */
[C---:B-1----:R-:W-:Y:S08]  /*11220*/  HMMA.16816.F32.BF16 R20, R4.reuse, R40, R20 ;  /* 0x000000280414723c */ /* 0x042ff00000041814 */
[C---:B------:R-:W-:Y:S01]  /*11230*/  HMMA.16816.F32.BF16 R12, R4.reuse, R42, R28 ;  /* 0x0000002a040c723c */ /* 0x040fe2000004181c */
[----:B------:R-:W1:Y:S07]  /*11240*/  LDSM.16.M88.4 R28, [R183+0x4000] ;  /* 0x00400000b71c783b */ /* 0x000e6e0000000200 */
[----:B------:R-:W-:Y:S08]  /*11250*/  HMMA.16816.F32.BF16 R32, R4, R48, R32 ;  /* 0x000000300420723c */ /* 0x000ff00000041820 */
[C---:B------:R-:W-:Y:S08]  /*11260*/  HMMA.16816.F32.BF16 R20, R16.reuse, R44, R20 ;  /* 0x0000002c1014723c */ /* 0x040ff00000041814 */
[----:B------:R-:W-:Y:S01]  /*11270*/  HMMA.16816.F32.BF16 R12, R16, R46, R12 ;  /* 0x0000002e100c723c */ /* 0x000fe2000004180c */
[----:B------:R-:W3:Y:S07]  /*11280*/  LDSM.16.M88.4 R44, [R177+0x1800] ;  /* 0x00180000b12c783b */ /* 0x000eee0000000200 */
[----:B------:R-:W-:Y:S01]  /*11290*/  HMMA.16816.F32.BF16 R40, R4, R50, R36 ;  /* 0x000000320428723c */ /* 0x000fe20000041824 */
[----:B------:R-:W-:Y:S07]  /*112a0*/  LDSM.16.M88.4 R48, [R176+0x1800] ;  /* 0x00180000b030783b */ /* 0x000fee0000000200 */
[----:B------:R-:W-:Y:S01]  /*112b0*/  HMMA.16816.F32.BF16 R8, R24, R64, R20 ;  /* 0x000000401808723c */ /* 0x000fe20000041814 */
[----:B------:R-:W4:Y:S07]  /*112c0*/  LDSM.16.M88.4 R20, [R185+0x4000] ;  /* 0x00400000b914783b */ /* 0x000f2e0000000200 */
[----:B--2---:R-:W-:Y:S08]  /*112d0*/  HMMA.16816.F32.BF16 R36, R16, R52, R32 ;  /* 0x000000341024723c */ /* 0x004ff00000041820 */
[----:B------:R-:W-:Y:S01]  /*112e0*/  HMMA.16816.F32.BF16 R32, R24, R66, R12 ;  /* 0x000000421820723c */ /* 0x000fe2000004180c */
[----:B------:R-:W2:Y:S04]  /*112f0*/  LDSM.16.M88.4 R12, [R184+0x4000] ;  /* 0x00400000b80c783b */ /* 0x000ea80000000200 */
[----:B------:R-:W-:Y:S03]  /*11300*/  LDSM.16.M88.4 R64, [R177+0x2000] ;  /* 0x00200000b140783b */ /* 0x000fe60000000200 */
[----:B-1----:R-:W-:Y:S01]  /*11310*/  HMMA.16816.F32.BF16 R4, R28, R68, R8 ;  /* 0x000000441c04723c */ /* 0x002fe20000041808 */
[----:B------:R-:W1:Y:S07]  /*11320*/  LDSM.16.M88.4 R8, [R182+0x8000] ;  /* 0x00800000b608783b */ /* 0x000e6e0000000200 */
[----:B------:R-:W-:Y:S01]  /*11330*/  HMMA.16816.F32.BF16 R40, R16, R54, R40 ;  /* 0x000000361028723c */ /* 0x000fe20000041828 */
[----:B------:R-:W-:Y:S07]  /*11340*/  LDSM.16.M88.4 R52, [R177+0x2800] ;  /* 0x00280000b134783b */ /* 0x000fee0000000200 */
[----:B---3--:R-:W-:Y:S08]  /*11350*/  HMMA.16816.F32.BF16 R36, R24, R44, R36 ;  /* 0x0000002c1824723c */ /* 0x008ff00000041824 */
[----:B------:R-:W-:Y:S01]  /*11360*/  HMMA.16816.F32.BF16 R16, R28, R70, R32 ;  /* 0x000000461c10723c */ /* 0x000fe20000041820 */
[----:B------:R-:W-:Y:S07]  /*11370*/  LDSM.16.M88.4 R68, [R176+0x2000] ;  /* 0x00200000b044783b */ /* 0x000fee0000000200 */
[----:B----4-:R-:W-:Y:S08]  /*11380*/  HMMA.16816.F32.BF16 R4, R20, R60, R4 ;  /* 0x0000003c1404723c */ /* 0x010ff00000041804 */
[----:B------:R-:W-:Y:S01]  /*11390*/  HMMA.16816.F32.BF16 R40, R24, R46, R40 ;  /* 0x0000002e1828723c */ /* 0x000fe20000041828 */
[----:B------:R-:W3:Y:S07]  /*113a0*/  LDSM.16.M88.4 R44, [R159+-0x1800] ;  /* 0xffe800009f2c783b */ /* 0x000eee0000000200 */
[----:B------:R-:W-:Y:S08]  /*113b0*/  HMMA.16816.F32.BF16 R32, R28, R56, R36 ;  /* 0x000000381c20723c */ /* 0x000ff00000041824 */
[----:B------:R-:W-:Y:S01]  /*113c0*/  HMMA.16816.F32.BF16 R24, R20, R62, R16 ;  /* 0x0000003e1418723c */ /* 0x000fe20000041810 */
[----:B------:R-:W-:Y:S07]  /*113d0*/  LDSM.16.M88.4 R60, [R191] ;  /* 0x00000000bf3c783b */ /* 0x000fee0000000200 */
[----:B--2---:R-:W-:Y:S01]  /*113e0*/  HMMA.16816.F32.BF16 R16, R12, R72, R4 ;  /* 0x000000480c10723c */ /* 0x004fe20000041804 */
[----:B------:R-:W2:Y:S07]  /*113f0*/  LDSM.16.M88.4 R4, [R183+0x8000] ;  /* 0x00800000b704783b */ /* 0x000eae0000000200 */
        /* <DEDUP_REMOVED lines=10> */
[----:B---3--:R-:W-:Y:S08]  /*114a0*/  HMMA.16816.F32.BF16 R32, R12, R44, R32 ;  /* 0x0000002c0c20723c */ /* 0x008ff00000041820 */
[----:B------:R-:W-:Y:S01]  /*114b0*/  HMMA.16816.F32.BF16 R28, R8, R66, R28 ;  /* 0x00000042081c723c */ /* 0x000fe2000004181c */
[----:B------:R-:W-:Y:S07]  /*114c0*/  LDSM.16.M88.4 R64, [R187] ;  /* 0x00000000bb40783b */ /* 0x000fee0000000200 */
[----:B--2---:R-:W-:Y:S08]  /*114d0*/  HMMA.16816.F32.BF16 R16, R4, R60, R16 ;  /* 0x0000003c0410723c */ /* 0x004ff00000041810 */
        /* <DEDUP_REMOVED lines=78> */
[----:B------:R-:W-:Y:S02]  /*119c0*/  IMAD R2, R111, 0x20, R223 ;  /* 0x000000206f027824 */ /* 0x000fe400078e02df */
[----:B------:R-:W-:-:S03]  /*119d0*/  IMAD.MOV.U32 R196, RZ, RZ, RZ ;  /* 0x000000ffffc47224 */ /* 0x000fc600078e00ff */
[----:B------:R-:W-:-:S05]  /*119e0*/  IADD3 R2, R2, -0x20, R211 ;  /* 0xffffffe002027810 */ /* 0x000fca0007ffe0d3 */
        /* <DEDUP_REMOVED lines=25> */
.L_x_1492:
[----:B------:R-:W-:Y:S05]  /*11b80*/  BRA.DIV ~URZ, `(.L_x_1396) ;  /* 0x0000bf627f007947 */ /* 0x000fea000b800000 */
[----:B-1----:R1:W3:Y:S02]  /*11b90*/  SHFL.IDX PT, R0, R5, RZ, 0x181f ;  /* 0x00181fff05007589 */ /* 0x0022e400000e0000 */
.L_x_1493:
        /* <DEDUP_REMOVED lines=19> */
.L_x_1394:
[----:B--234-:R-:W-:Y:S05]  /*11cd0*/  BSYNC B0 ;  /* 0x0000000000007941 */ /* 0x01cfea0003800000 */
.L_x_1393:
[----:B-1----:R-:W-:Y:S01]  /*11ce0*/  IMAD.MOV.U32 R0, RZ, RZ, c[0x0][0x2c4] ;  /* 0x0000b100ff007624 */ /* 0x002fe200078e00ff */
[----:B------:R-:W0:Y:S01]  /*11cf0*/  LDGDEPBAR ;  /* 0x00000000000079af */ /* 0x000e220000000000 */
[----:B------:R-:W-:Y:S01]  /*11d00*/  IMAD.MOV.U32 R2, RZ, RZ, -0x20 ;  /* 0xffffffe0ff027424 */ /* 0x000fe200078e00ff */
[----:B------:R-:W-:Y:S02]  /*11d10*/  IADD3 R6, -R229, R116, RZ ;  /* 0x00000074e5067210 */ /* 0x000fe40007ffe1ff */
[----:B------:R-:W-:Y:S01]  /*11d20*/  ISETP.NE.AND P0, PT, R0, 0x1, PT ;  /* 0x000000010000780c */ /* 0x000fe20003f05270 */
[----:B------:R-:W-:Y:S01]  /*11d30*/  IMAD R2, R111, R2, 0x1 ;  /* 0x000000016f027424 */ /* 0x000fe200078e0202 */
[----:B------:R-:W-:-:S05]  /*11d40*/  IADD3 R0, R230, R225, RZ ;  /* 0x000000e1e6007210 */ /* 0x000fca0007ffe0ff */
[----:B------:R-:W-:-:S06]  /*11d50*/  IMAD.MOV.U32 R4, RZ, RZ, R0 ;  /* 0x000000ffff047224 */ /* 0x000fcc00078e0000 */
[----:B------:R-:W-:Y:S01]  /*11d60*/  @P0 IMAD.HI.U32 R3, R0, c[0x0][0x2c8], RZ ;  /* 0x0000b20000030a27 */ /* 0x000fe200078e00ff */
[----:B------:R-:W-:-:S04]  /*11d70*/  IADD3 R0, -R229, R2, R227 ;  /* 0x00000002e5007210 */ /* 0x000fc80007ffe1e3 */
[----:B------:R-:W-:Y:S02]  /*11d80*/  @P0 SHF.R.U32.HI R4, RZ, c[0x0][0x2cc], R3 ;  /* 0x0000b300ff040a19 */ /* 0x000fe40000011603 */
[----:B------:R-:W-:Y:S01]  /*11d90*/  IADD3 R5, R0, -R228, RZ ;  /* 0x800000e400057210 */ /* 0x000fe20007ffe0ff */
[----:B------:R-:W-:Y:S05]  /*11da0*/  BRA.DIV ~URZ, `(.L_x_1397) ;  /* 0x0000bda27f007947 */ /* 0x000fea000b800000 */
[----:B------:R1:W2:Y:S02]  /*11db0*/  SHFL.IDX PT, R0, R4, RZ, 0x1c1f ;  /* 0x001c1fff04007589 */ /* 0x0002a400000e0000 */
.L_x_1494:
[----:B--2---:R-:W-:-:S05]  /*11dc0*/  IMAD.IADD R0, R5, 0x1, R0 ;  /* 0x0000000105007824 */ /* 0x004fca00078e0200 */
[----:B------:R-:W-:-:S04]  /*11dd0*/  IMNMX R0, R6, R0, PT ;  /* 0x0000000006007217 */ /* 0x000fc80003800200 */
[C---:B------:R-:W-:Y:S02]  /*11de0*/  ISETP.GT.AND P1, PT, R0.reuse, RZ, PT ;  /* 0x000000ff0000720c */ /* 0x040fe40003f24270 */
[C---:B------:R-:W-:Y:S02]  /*11df0*/  ISETP.GT.AND P0, PT, R0.reuse, 0x1, PT ;  /* 0x000000010000780c */ /* 0x040fe40003f04270 */
[C---:B------:R-:W-:Y:S02]  /*11e00*/  ISETP.GT.AND P3, PT, R0.reuse, 0x8, PT ;  /* 0x000000080000780c */ /* 0x040fe40003f64270 */
[----:B------:R-:W-:Y:S02]  /*11e10*/  ISETP.GT.AND P5, PT, R0, 0x9, PT ;  /* 0x000000090000780c */ /* 0x000fe40003fa4270 */
[----:B------:R-:W-:Y:S02]  /*11e20*/  FSEL R10, R36, -INF , P1 ;  /* 0xff800000240a7808 */ /* 0x000fe40000800000 */
[----:B------:R-:W-:-:S02]  /*11e30*/  FSEL R11, R29, -INF , P0 ;  /* 0xff8000001d0b7808 */ /* 0x000fc40000000000 */
[C---:B------:R-:W-:Y:S02]  /*11e40*/  ISETP.GT.AND P4, PT, R0.reuse, 0x10, PT ;  /* 0x000000100000780c */ /* 0x040fe40003f84270 */
[C---:B------:R-:W-:Y:S02]  /*11e50*/  ISETP.GT.AND P2, PT, R0.reuse, 0x11, PT ;  /* 0x000000110000780c */ /* 0x040fe40003f44270 */
[C---:B------:R-:W-:Y:S02]  /*11e60*/  ISETP.GT.AND P1, PT, R0.reuse, 0x18, PT ;  /* 0x000000180000780c */ /* 0x040fe40003f24270 */
[----:B------:R-:W-:Y:S02]  /*11e70*/  ISETP.GT.AND P0, PT, R0, 0x19, PT ;  /* 0x000000190000780c */ /* 0x000fe40003f04270 */
[----:B------:R-:W-:Y:S02]  /*11e80*/  FSEL R12, R26, -INF , P3 ;  /* 0xff8000001a0c7808 */ /* 0x000fe40001800000 */
[----:B------:R-:W-:-:S02]  /*11e90*/  FSEL R13, R24, -INF , P5 ;  /* 0xff800000180d7808 */ /* 0x000fc40002800000 */
[----:B------:R-:W-:Y:S02]  /*11ea0*/  FSEL R14, R18, -INF , P4 ;  /* 0xff800000120e7808 */ /* 0x000fe40002000000 */
[----:B------:R-:W-:Y:S02]  /*11eb0*/  FSEL R23, R17, -INF , P2 ;  /* 0xff80000011177808 */ /* 0x000fe40001000000 */
        /* <DEDUP_REMOVED lines=10> */
[----:B--2---:R-:W-:-:S05]  /*11f60*/  IMAD.IADD R0, R5, 0x1, R0 ;  /* 0x0000000105007824 */ /* 0x004fca00078e0200 */
[----:B------:R-:W-:-:S04]  /*11f70*/  IMNMX R0, R6, R0, PT ;  /* 0x0000000006007217 */ /* 0x000fc80003800200 */
[C---:B------:R-:W-:Y:S02]  /*11f80*/  ISETP.GT.AND P1, PT, R0.reuse, RZ, PT ;  /* 0x000000ff0000720c */ /* 0x040fe40003f24270 */
[C---:B------:R-:W-:Y:S02]  /*11f90*/  ISETP.GT.AND P0, PT, R0.reuse, 0x1, PT ;  /* 0x000000010000780c */ /* 0x040fe40003f04270 */
[----:B------:R-:W-:Y:S02]  /*11fa0*/  ISETP.GT.AND P2, PT, R0, 0x8, PT ;  /* 0x000000080000780c */ /* 0x000fe40003f44270 */
[----:B------:R-:W-:Y:S02]  /*11fb0*/  FSEL R6, R30, -INF , P1 ;  /* 0xff8000001e067808 */ /* 0x000fe40000800000 */
[----:B------:R-:W-:Y:S02]  /*11fc0*/  FSEL R7, R28, -INF , P0 ;  /* 0xff8000001c077808 */ /* 0x000fe40000000000 */
        /* <DEDUP_REMOVED lines=15> */
[----:B------:R-:W-:Y:S02]  /*120c0*/  FMNMX.FTZ R0, R26, R2, !PT ;  /* 0x000000021a007209 */ /* 0x000fe40007810000 */
        /* <DEDUP_REMOVED lines=8> */
[----:B-1----:R1:W3:Y:S01]  /*12150*/  SHFL.BFLY PT, R4, R5, 0x1, 0x1f ;  /* 0x0c201f0005047f89 */ /* 0x0022e200000e0000 */
[----:B--2---:R-:W-:-:S05]  /*12160*/  FMNMX.FTZ R134, R0, R3, !PT ;  /* 0x0000000300867209 */ /* 0x004fca0007810000 */
.L_x_1495:
[C---:B------:R-:W-:Y:S01]  /*12170*/  FMUL.FTZ R2, R134.reuse, c[0x0][0x2d0] ;  /* 0x0000b40086027a20 */ /* 0x040fe20000410000 */
[----:B------:R-:W-:Y:S01]  /*12180*/  FSETP.NEU.FTZ.AND P0, PT, R134, -INF , PT ;  /* 0xff8000008600780b */ /* 0x000fe20003f1d000 */
[----:B------:R-:W-:Y:S01]  /*12190*/  WARPSYNC 0xffffffff ;  /* 0xffffffff00007948 */ /* 0x000fe20003800000 */
[----:B-1-3--:R-:W-:Y:S01]  /*121a0*/  FMNMX.FTZ R5, R4, R5, !PT ;  /* 0x0000000504057209 */ /* 0x00afe20007810000 */
        /* <DEDUP_REMOVED lines=11> */
[----:B------:R-:W-:Y:S04]  /*12260*/  LDSM.16.MT88.4 R36, [R180] ;  /* 0x00000000b424783b */ /* 0x000fe80000004200 */
[----:B------:R-:W-:Y:S01]  /*12270*/  LDSM.16.MT88.4 R40, [R178+0x1000] ;  /* 0x00100000b228783b */ /* 0x000fe20000004200 */
[----:B------:R2:W-:Y:S03]  /*12280*/  MUFU.EX2 R119, R3 ;  /* 0x0000000300777308 */ /* 0x0005e60000000800 */
[----:B------:R-:W-:Y:S04]  /*12290*/  LDSM.16.MT88.4 R52, [R180+0x800] ;  /* 0x00080000b434783b */ /* 0x000fe80000004200 */
[----:B------:R-:W-:Y:S01]  /*122a0*/  LDSM.16.MT88.4 R56, [R181+0x1000] ;  /* 0x00100000b538783b */ /* 0x000fe20000004200 */
[----:B-1----:R-:W-:-:S03]  /*122b0*/  FFMA.FTZ R0, R11, c[0x0][0x2d0], -R2 ;  /* 0x0000b4000b007a23 */ /* 0x002fc60000010802 */
[----:B------:R-:W-:Y:S01]  /*122c0*/  LDSM.16.MT88.4 R16, [R179] ;  /* 0x00000000b310783b */ /* 0x000fe20000004200 */
        /* <DEDUP_REMOVED lines=10> */
[----:B------:R-:W-:Y:S04]  /*12370*/  LDSM.16.MT88.4 R64, [R180+0x1000] ;  /* 0x00100000b440783b */ /* 0x000fe80000004200 */
[----:B------:R-:W-:Y:S04]  /*12380*/  LDSM.16.MT88.4 R80, [R180+0x1800] ;  /* 0x00180000b450783b */ /* 0x000fe80000004200 */
[----:B------:R-:W4:Y:S04]  /*12390*/  LDSM.16.MT88.4 R84, [R179+0x2000] ;  /* 0x00200000b354783b */ /* 0x000f280000004200 */
        /* <DEDUP_REMOVED lines=9> */
[----:B------:R-:W-:Y:S04]  /*12430*/  LDSM.16.MT88.4 R48, [R179+0x1800] ;  /* 0x00180000b330783b */ /* 0x000fe80000004200 */
[----:B------:R-:W-:Y:S04]  /*12440*/  LDSM.16.MT88.4 R88, [R181+0x2000] ;  /* 0x00200000b558783b */ /* 0x000fe80000004200 */
[----:B------:R-:W3:Y:S01]  /*12450*/  LDSM.16.MT88.4 R104, [R178+0x3000] ;  /* 0x00300000b268783b */ /* 0x000ee20000004200 */
[----:B--2---:R-:W-:-:S04]  /*12460*/  FFMA.FTZ R3, R7, c[0x0][0x2d0], -R0 ;  /* 0x0000b40007037a23 */ /* 0x004fc80000010800 */
[----:B------:R2:W5:Y:S02]  /*12470*/  MUFU.EX2 R4, R3 ;  /* 0x0000000300047308 */ /* 0x0005640000000800 */
[----:B--2---:R-:W-:Y:S01]  /*12480*/  FFMA.FTZ R3, R9, c[0x0][0x2d0], -R0 ;  /* 0x0000b40009037a23 */ /* 0x004fe20000010800 */
[----:B-----5:R-:W-:-:S05]  /*12490*/  F2FP.BF16.PACK_AB R9, R4, R6 ;  /* 0x000000060409723e */ /* 0x020fca00000010ff */
[----:B------:R2:W-:Y:S02]  /*124a0*/  MUFU.EX2 R116, R3 ;  /* 0x0000000300747308 */ /* 0x0005e40000000800 */
[----:B--2---:R-:W-:Y:S01]  /*124b0*/  FFMA.FTZ R3, R8, c[0x0][0x2d0], -R0 ;  /* 0x0000b40008037a23 */ /* 0x004fe20000010800 */
[----:B------:R-:W-:-:S05]  /*124c0*/  F2FP.BF16.PACK_AB R8, R108, R110 ;  /* 0x0000006e6c08723e */ /* 0x000fca00000010ff */
        /* <DEDUP_REMOVED lines=9> */
[----:B------:R-:W-:Y:S03]  /*12560*/  MUFU.EX2 R125, R3 ;  /* 0x00000003007d7308 */ /* 0x000fe60000000800 */
[C---:B------:R-:W-:Y:S05]  /*12570*/  HMMA.16816.F32.BF16 R144, R8.reuse, R16, RZ ;  /* 0x000000100890723c */ /* 0x040fea00000418ff */
[----:B------:R1:W2:Y:S03]  /*12580*/  MUFU.EX2 R203, R2 ;  /* 0x0000000200cb7308 */ /* 0x0002a60000000800 */
[C---:B------:R-:W-:Y:S08]  /*12590*/  HMMA.16816.F32.BF16 R16, R8.reuse, R18, RZ ;  /* 0x000000120810723c */ /* 0x040ff000000418ff */
[----:B------:R-:W-:Y:S01]  /*125a0*/  HMMA.16816.F32.BF16 R44, R8, R60, RZ ;  /* 0x0000003c082c723c */ /* 0x000fe200000418ff */
[----:B-1----:R-:W-:Y:S01]  /*125b0*/  FFMA.FTZ R2, R21, c[0x0][0x2d0], -R0 ;  /* 0x0000b40015027a23 */ /* 0x002fe20000010800 */
[----:B--2---:R-:W-:-:S06]  /*125c0*/  F2FP.BF16.PACK_AB R130, R203, R125 ;  /* 0x0000007dcb82723e */ /* 0x004fcc00000010ff */
[C---:B----4-:R-:W-:Y:S01]  /*125d0*/  HMMA.16816.F32.BF16 R76, R8.reuse, R84, RZ ;  /* 0x00000054084c723c */ /* 0x050fe200000418ff */
[----:B------:R1:W-:Y:S07]  /*125e0*/  MUFU.EX2 R3, R2 ;  /* 0x0000000200037308 */ /* 0x0003ee0000000800 */
[C---:B---3--:R-:W-:Y:S08]  /*125f0*/  HMMA.16816.F32.BF16 R100, R8.reuse, R104, RZ ;  /* 0x000000680864723c */ /* 0x048ff000000418ff */
[----:B------:R-:W-:Y:S01]  /*12600*/  HMMA.16816.F32.BF16 R104, R8, R106, RZ ;  /* 0x0000006a0868723c */ /* 0x000fe200000418ff */
[----:B-1----:R-:W-:-:S04]  /*12610*/  FFMA.FTZ R2, R20, c[0x0][0x2d0], -R0 ;  /* 0x0000b40014027a23 */ /* 0x002fc80000010800 */
[----:B------:R1:W2:Y:S02]  /*12620*/  MUFU.EX2 R117, R2 ;  /* 0x0000000200757308 */ /* 0x0002a40000000800 */
[--C-:B-1----:R-:W-:Y:S01]  /*12630*/  FFMA.FTZ R2, R22, c[0x0][0x2d0], -R0.reuse ;  /* 0x0000b40016027a23 */ /* 0x102fe20000010800 */
[----:B--2---:R-:W-:Y:S01]  /*12640*/  F2FP.BF16.PACK_AB R129, R117, R3 ;  /* 0x000000037581723e */ /* 0x004fe200000010ff */
[----:B------:R-:W-:Y:S01]  /*12650*/  FFMA.FTZ R0, R25, c[0x0][0x2d0], -R0 ;  /* 0x0000b40019007a23 */ /* 0x000fe20000010800 */
[C---:B------:R-:W-:Y:S03]  /*12660*/  HMMA.16816.F32.BF16 R20, R8.reuse, R28, RZ ;  /* 0x0000001c0814723c */ /* 0x040fe600000418ff */
[----:B------:R1:W-:Y:S05]  /*12670*/  MUFU.EX2 R126, R2 ;  /* 0x00000002007e7308 */ /* 0x0003ea0000000800 */
[C---:B------:R-:W-:Y:S03]  /*12680*/  HMMA.16816.F32.BF16 R24, R8.reuse, R30, RZ ;  /* 0x0000001e0818723c */ /* 0x040fe600000418ff */
[----:B------:R-:W2:Y:S05]  /*12690*/  MUFU.EX2 R202, R0 ;  /* 0x0000000000ca7308 */ /* 0x000eaa0000000800 */
[----:B------:R-:W-:Y:S01]  /*126a0*/  HMMA.16816.F32.BF16 R28, R8, R36, RZ ;  /* 0x00000024081c723c */ /* 0x000fe200000418ff */
[----:B-1----:R-:W-:-:S04]  /*126b0*/  FADD.FTZ R2, R6, R4 ;  /* 0x0000000406027221 */ /* 0x002fc80000010000 */
[----:B------:R-:W-:Y:S01]  /*126c0*/  FADD.FTZ R2, R116, R2 ;  /* 0x0000000274027221 */ /* 0x000fe20000010000 */
[----:B--2---:R-:W-:Y:S01]  /*126d0*/  F2FP.BF16.PACK_AB R131, R202, R126 ;  /* 0x0000007eca83723e */ /* 0x004fe200000010ff */
        /* <DEDUP_REMOVED lines=12> */
[C---:B------:R-:W-:Y:S03]  /*127a0*/  HMMA.16816.F32.BF16 R20, R128.reuse, R32, R20 ;  /* 0x000000208014723c */ /* 0x040fe60000041814 */
[----:B------:R-:W-:Y:S02]  /*127b0*/  FADD.FTZ R203, R203, R0 ;  /* 0x00000000cbcb7221 */ /* 0x000fe40000010000 */
[----:B------:R-:W-:Y:S02]  /*127c0*/  FADD.FTZ R0, R126, R2 ;  /* 0x000000027e007221 */ /* 0x000fe40000010000 */
[----:B------:R-:W-:Y:S01]  /*127d0*/  @P1 IMAD.HI.U32 R2, R225, c[0x0][0x2c8], RZ ;  /* 0x0000b200e1021a27 */ /* 0x000fe200078e00ff */
[----:B------:R-:W-:Y:S03]  /*127e0*/  HMMA.16816.F32.BF16 R24, R128, R34, R24 ;  /* 0x000000228018723c */ /* 0x000fe60000041818 */
[----:B------:R-:W-:Y:S01]  /*127f0*/  FADD.FTZ R202, R202, R0 ;  /* 0x00000000caca7221 */ /* 0x000fe20000010000 */
[----:B------:R-:W-:-:S02]  /*12800*/  MOV R0, R225 ;  /* 0x000000e100007202 */ /* 0x000fc40000000f00 */
[----:B------:R-:W-:Y:S02]  /*12810*/  @P1 SHF.R.U32.HI R0, RZ, c[0x0][0x2cc], R2 ;  /* 0x0000b300ff001a19 */ /* 0x000fe40000011602 */
[----:B------:R-:W-:Y:S02]  /*12820*/  HMMA.16816.F32.BF16 R32, R8, R38, RZ ;  /* 0x000000260820723c */ /* 0x000fe400000418ff */
[----:B------:R-:W-:-:S04]  /*12830*/  IADD3 R0, R0, R227, -R228 ;  /* 0x000000e300007210 */ /* 0x000fc80007ffe8e4 */
[----:B------:R-:W-:Y:S02]  /*12840*/  SHF.R.S32.HI R2, RZ, 0x1f, R0 ;  /* 0x0000001fff027819 */ /* 0x000fe40000011400 */
[----:B------:R-:W-:Y:S02]  /*12850*/  HMMA.16816.F32.BF16 R36, R8, R40, RZ ;  /* 0x000000280824723c */ /* 0x000fe400000418ff */
[----:B------:R-:W-:-:S04]  /*12860*/  LEA.HI R0, R2, R0, RZ, 0x5 ;  /* 0x0000000002007211 */ /* 0x000fc800078f28ff */
[----:B------:R-:W-:Y:S02]  /*12870*/  SHF.R.S32.HI R0, RZ, 0x5, R0 ;  /* 0x00000005ff007819 */ /* 0x000fe40000011400 */
[----:B------:R-:W-:Y:S02]  /*12880*/  HMMA.16816.F32.BF16 R40, R8, R42, RZ ;  /* 0x0000002a0828723c */ /* 0x000fe400000418ff */
[----:B------:R-:W-:-:S04]  /*12890*/  IMNMX R209, R210, R0, !PT ;  /* 0x00000000d2d17217 */ /* 0x000fc80007800200 */
[----:B------:R-:W-:Y:S02]  /*128a0*/  ISETP.GE.AND P0, PT, R195, R209, PT ;  /* 0x000000d1c300720c */ /* 0x000fe40003f06270 */
        /* <DEDUP_REMOVED lines=10> */
[----:B------:R-:W-:Y:S08]  /*12950*/  HMMA.16816.F32.BF16 R72, R8, R74, RZ ;  /* 0x0000004a0848723c */ /* 0x000ff000000418ff */
[C---:B------:R-:W-:Y:S08]  /*12960*/  HMMA.16816.F32.BF16 R144, R128.reuse, R140, R144 ;  /* 0x0000008c8090723c */ /* 0x040ff00000041890 */
        /* <DEDUP_REMOVED lines=44> */
[----:B------:R-:W-:Y:S03]  /*12c30*/  @!UPT UIADD3 URZ, URZ, URZ, URZ ;  /* 0x0000003f3f3ff290 */ /* 0x000fe6000fffe03f */
[----:B------:R-:W-:Y:S11]  /*12c40*/  @!P0 BRA `(.L_x_1399) ;  /* 0x0000270000008947 */ /* 0x000ff60003800000 */
[----:B------:R-:W-:Y:S02]  /*12c50*/  MOV R136, R5 ;  /* 0x0000000500887202 */ /* 0x000fe40000000f00 */
[----:B------:R-:W-:-:S07]  /*12c60*/  MOV R135, R134 ;  /* 0x0000008600877202 */ /* 0x000fce0000000f00 */
.L_x_1410:
        /* <DEDUP_REMOVED lines=12> */
[C---:B------:R-:W-:Y:S01]  /*12d30*/  IMAD.WIDE.U32 R2, R199.reuse, c[0x0][0x208], RZ ;  /* 0x00008200c7027a25 */ /* 0x040fe200078e00ff */
[----:B------:R-:W-:Y:S05]  /*12d40*/  SHF.R.S32.HI R0, RZ, 0x1f, R199 ;  /* 0x0000001fff007819 */ /* 0x000fea00000114c7 */
[----:B------:R-:W-:Y:S04]  /*12d50*/  IMAD R0, R0, c[0x0][0x208], RZ ;  /* 0x0000820000007a24 */ /* 0x000fe800078e02ff */
[----:B------:R-:W-:Y:S05]  /*12d60*/  IMAD R0, R199, c[0x0][0x20c], R0 ;  /* 0x00008300c7007a24 */ /* 0x000fea00078e0200 */
[----:B------:R-:W-:Y:S02]  /*12d70*/  IADD3 R3, R3, R0, RZ ;  /* 0x0000000003037210 */ /* 0x000fe40007ffe0ff */
[----:B------:R-:W-:Y:S03]  /*12d80*/  SHF.R.S32.HI R0, RZ, 0x1f, R196 ;  /* 0x0000001fff007819 */ /* 0x000fe600000114c4 */
        /* <DEDUP_REMOVED lines=9> */
.L_x_1496:
[----:B------:R-:W-:-:S05]  /*12e20*/  BRA.DIV ~URZ, `(.L_x_1403) ;  /* 0x0000b1827f007947 */ /* 0x000fca000b800000 */
[----:B----4-:R4:W3:Y:S02]  /*12e30*/  SHFL.IDX PT, R0, R5, RZ, 0x181f ;  /* 0x00181fff05007589 */ /* 0x0108e400000e0000 */
.L_x_1497:
        /* <DEDUP_REMOVED lines=20> */
.L_x_1401:
[----:B------:R-:W-:Y:S05]  /*12f80*/  BSYNC B0 ;  /* 0x0000000000007941 */ /* 0x000fea0003800000 */
.L_x_1400:
        /* <DEDUP_REMOVED lines=175> */
.L_x_1498:
[----:B------:R-:W-:-:S05]  /*13a80*/  BRA.DIV ~URZ, `(.L_x_1407) ;  /* 0x0000a5e27f007947 */ /* 0x000fca000b800000 */
[----:B-1----:R1:W3:Y:S02]  /*13a90*/  SHFL.IDX PT, R0, R5, RZ, 0x181f ;  /* 0x00181fff05007589 */ /* 0x0022e400000e0000 */
.L_x_1499:
        /* <DEDUP_REMOVED lines=20> */
.L_x_1405:
[----:B--234-:R-:W-:Y:S05]  /*13be0*/  BSYNC B0 ;  /* 0x0000000000007941 */ /* 0x01cfea0003800000 */
.L_x_1404:
[----:B-1----:R-:W-:Y:S01]  /*13bf0*/  IMAD.MOV.U32 R0, RZ, RZ, c[0x0][0x2c4] ;  /* 0x0000b100ff007624 */ /* 0x002fe200078e00ff */
[----:B------:R-:W0:Y:S01]  /*13c00*/  LDGDEPBAR ;  /* 0x00000000000079af */ /* 0x000e220000000000 */
[----:B------:R-:W-:Y:S03]  /*13c10*/  IMAD.IADD R4, R230, 0x1, R225 ;  /* 0x00000001e6047824 */ /* 0x000fe600078e02e1 */
[----:B------:R-:W-:Y:S11]  /*13c20*/  ISETP.NE.AND P0, PT, R0, 0x1, PT ;  /* 0x000000010000780c */ /* 0x000ff60003f05270 */
[----:B------:R-:W-:Y:S02]  /*13c30*/  @!UPT UIADD3 URZ, URZ, URZ, URZ ;  /* 0x0000003f3f3ff290 */ /* 0x000fe4000fffe03f */
[----:B------:R-:W-:Y:S05]  /*13c40*/  @P0 IMAD.HI.U32 R0, R4, c[0x0][0x2c8], RZ ;  /* 0x0000b20004000a27 */ /* 0x000fea00078e00ff */
[----:B------:R-:W-:Y:S02]  /*13c50*/  @P0 SHF.R.U32.HI R4, RZ, c[0x0][0x2cc], R0 ;  /* 0x0000b300ff040a19 */ /* 0x000fe40000011600 */
[----:B------:R-:W-:Y:S05]  /*13c60*/  MOV R0, 0x1 ;  /* 0x0000000100007802 */ /* 0x000fea0000000f00 */
[----:B------:R-:W-:Y:S05]  /*13c70*/  IMAD R0, R195, -0x20, R0 ;  /* 0xffffffe0c3007824 */ /* 0x000fea00078e0200 */
[----:B------:R-:W-:Y:S04]  /*13c80*/  IADD3 R0, R227, R0, -R229 ;  /* 0x00000000e3007210 */ /* 0x000fe80007ffe8e5 */
[----:B------:R-:W-:Y:S01]  /*13c90*/  IADD3 R5, R0, -R228, RZ ;  /* 0x800000e400057210 */ /* 0x000fe20007ffe0ff */
[----:B------:R-:W-:-:S05]  /*13ca0*/  BRA.DIV ~URZ, `(.L_x_1408) ;  /* 0x0000a4227f007947 */ /* 0x000fca000b800000 */
[----:B------:R1:W2:Y:S02]  /*13cb0*/  SHFL.IDX PT, R0, R4, RZ, 0x1c1f ;  /* 0x001c1fff04007589 */ /* 0x0002a400000e0000 */
.L_x_1500:
[----:B--2---:R-:W-:Y:S05]  /*13cc0*/  IMAD.IADD R0, R5, 0x1, R0 ;  /* 0x0000000105007824 */ /* 0x004fea00078e0200 */
[C---:B------:R-:W-:Y:S02]  /*13cd0*/  ISETP.GT.AND P1, PT, R0.reuse, RZ, PT ;  /* 0x000000ff0000720c */ /* 0x040fe40003f24270 */
[C---:B------:R-:W-:Y:S02]  /*13ce0*/  ISETP.GT.AND P0, PT, R0.reuse, 0x1, PT ;  /* 0x000000010000780c */ /* 0x040fe40003f04270 */
[C---:B------:R-:W-:Y:S02]  /*13cf0*/  ISETP.GT.AND P3, PT, R0.reuse, 0x8, PT ;  /* 0x000000080000780c */ /* 0x040fe40003f64270 */
[----:B------:R-:W-:Y:S02]  /*13d00*/  ISETP.GT.AND P5, PT, R0, 0x9, PT ;  /* 0x000000090000780c */ /* 0x000fe40003fa4270 */
[----:B------:R-:W-:Y:S02]  /*13d10*/  FSEL R6, R172, -INF , P1 ;  /* 0xff800000ac067808 */ /* 0x000fe40000800000 */
[C---:B------:R-:W-:Y:S02]  /*13d20*/  ISETP.GT.AND P4, PT, R0.reuse, 0x10, PT ;  /* 0x000000100000780c */ /* 0x040fe40003f84270 */
[----:B------:R-:W-:Y:S02]  /*13d30*/  FSEL R17, R161, -INF , P0 ;  /* 0xff800000a1117808 */ /* 0x000fe40000000000 */
[C---:B------:R-:W-:Y:S02]  /*13d40*/  ISETP.GT.AND P2, PT, R0.reuse, 0x11, PT ;  /* 0x000000110000780c */ /* 0x040fe40003f44270 */
[C---:B------:R-:W-:Y:S02]  /*13d50*/  ISETP.GT.AND P1, PT, R0.reuse, 0x18, PT ;  /* 0x000000180000780c */ /* 0x040fe40003f24270 */
[----:B------:R-:W-:Y:S02]  /*13d60*/  ISETP.GT.AND P0, PT, R0, 0x19, PT ;  /* 0x000000190000780c */ /* 0x000fe40003f04270 */
[----:B------:R-:W-:Y:S02]  /*13d70*/  FSEL R16, R160, -INF , P3 ;  /* 0xff800000a0107808 */ /* 0x000fe40001800000 */
[----:B------:R-:W-:Y:S02]  /*13d80*/  FSEL R15, R134, -INF , P5 ;  /* 0xff800000860f7808 */ /* 0x000fe40002800000 */
[----:B------:R-:W-:Y:S02]  /*13d90*/  FSEL R14, R10, -INF , P4 ;  /* 0xff8000000a0e7808 */ /* 0x000fe40002000000 */
[----:B------:R-:W-:Y:S02]  /*13da0*/  FSEL R13, R9, -INF , P2 ;  /* 0xff800000090d7808 */ /* 0x000fe40001000000 */
[----:B------:R-:W-:Y:S02]  /*13db0*/  FSEL R12, R8, -INF , P1 ;  /* 0xff800000080c7808 */ /* 0x000fe40000800000 */
[----:B------:R-:W-:Y:S01]  /*13dc0*/  FSEL R11, R11, -INF , P0 ;  /* 0xff8000000b0b7808 */ /* 0x000fe20000000000 */
[----:B------:R-:W-:-:S05]  /*13dd0*/  BRA.DIV ~URZ, `(.L_x_1409) ;  /* 0x0000a3527f007947 */ /* 0x000fca000b800000 */
[----:B------:R-:W2:Y:S02]  /*13de0*/  SHFL.IDX PT, R0, R4, 0x1, 0x1c1f ;  /* 0x003c1f0004007f89 */ /* 0x000ea400000e0000 */
        /* <DEDUP_REMOVED lines=24> */
[----:B------:R-:W-:Y:S05]  /*13f70*/  FMNMX.FTZ R0, R11, R0, !PT ;  /* 0x000000000b007209 */ /* 0x000fea0007810000 */
[----:B------:R-:W2:Y:S02]  /*13f80*/  SHFL.BFLY PT, R2, R0, 0x2, 0x1f ;  /* 0x0c401f0000027f89 */ /* 0x000ea400000e0000 */
[----:B--2---:R-:W-:Y:S05]  /*13f90*/  FMNMX.FTZ R0, R2, R0, !PT ;  /* 0x0000000002007209 */ /* 0x004fea0007810000 */
[----:B------:R-:W2:Y:S02]  /*13fa0*/  SHFL.BFLY PT, R2, R0, 0x1, 0x1f ;  /* 0x0c201f0000027f89 */ /* 0x000ea400000e0000 */
[----:B--2---:R-:W-:Y:S02]  /*13fb0*/  FMNMX.FTZ R134, R0, R2, !PT ;  /* 0x0000000200867209 */ /* 0x004fe40007810000 */
        /* <DEDUP_REMOVED lines=8> */
[----:B------:R-:W2:Y:S02]  /*14040*/  SHFL.BFLY PT, R2, R0, 0x2, 0x1f ;  /* 0x0c401f0000027f89 */ /* 0x000ea400000e0000 */
[----:B-12---:R-:W-:Y:S05]  /*14050*/  FMNMX.FTZ R4, R0, R2, !PT ;  /* 0x0000000200047209 */ /* 0x006fea0007810000 */
[----:B------:R1:W2:Y:S02]  /*14060*/  SHFL.BFLY PT, R0, R4, 0x1, 0x1f ;  /* 0x0c201f0004007f89 */ /* 0x0002a400000e0000 */
.L_x_1501:
        /* <DEDUP_REMOVED lines=10> */
[--C-:B------:R-:W-:Y:S02]  /*14110*/  FFMA.FTZ R170, R12, c[0x0][0x2d0], -R2.reuse ;  /* 0x0000b4000caa7a23 */ /* 0x100fe40000010802 */
[--C-:B------:R-:W-:Y:S01]  /*14120*/  FFMA.FTZ R17, R17, c[0x0][0x2d0], -R2.reuse ;  /* 0x0000b40011117a23 */ /* 0x100fe20000010802 */
[----:B------:R-:W-:Y:S01]  /*14130*/  MUFU.EX2 R12, R6 ;  /* 0x00000006000c7308 */ /* 0x000fe20000000800 */
[--C-:B------:R-:W-:Y:S02]  /*14140*/  FFMA.FTZ R169, R11, c[0x0][0x2d0], -R2.reuse ;  /* 0x0000b4000ba97a23 */ /* 0x100fe40000010802 */
[--C-:B-1----:R-:W-:Y:S02]  /*14150*/  FFMA.FTZ R4, R16, c[0x0][0x2d0], -R2.reuse ;  /* 0x0000b40010047a23 */ /* 0x102fe40000010802 */
[--C-:B------:R-:W-:Y:S02]  /*14160*/  FFMA.FTZ R172, R14, c[0x0][0x2d0], -R2.reuse ;  /* 0x0000b4000eac7a23 */ /* 0x100fe40000010802 */
[--C-:B------:R-:W-:Y:S02]  /*14170*/  FFMA.FTZ R15, R15, c[0x0][0x2d0], -R2.reuse ;  /* 0x0000b4000f0f7a23 */ /* 0x100fe40000010802 */
[----:B------:R-:W-:Y:S01]  /*14180*/  FFMA.FTZ R171, R13, c[0x0][0x2d0], -R2 ;  /* 0x0000b4000dab7a23 */ /* 0x000fe20000010802 */
[----:B------:R-:W-:Y:S10]  /*14190*/  MUFU.EX2 R0, R0 ;  /* 0x0000000000007308 */ /* 0x000ff40000000800 */
[----:B------:R-:W1:Y:S10]  /*141a0*/  MUFU.EX2 R11, R17 ;  /* 0x00000011000b7308 */ /* 0x000e740000000800 */
[----:B------:R2:W-:Y:S10]  /*141b0*/  MUFU.EX2 R13, R4 ;  /* 0x00000004000d7308 */ /* 0x0005f40000000800 */
[----:B------:R-:W3:Y:S01]  /*141c0*/  MUFU.EX2 R15, R15 ;  /* 0x0000000f000f7308 */ /* 0x000ee20000000800 */
[----:B--2---:R-:W-:Y:S05]  /*141d0*/  FMUL.FTZ R4, R3, c[0x0][0x2d0] ;  /* 0x0000b40003047a20 */ /* 0x004fea0000410000 */
[----:B------:R-:W-:Y:S05]  /*141e0*/  FSEL R4, R4, RZ, P0 ;  /* 0x000000ff04047208 */ /* 0x000fea0000000000 */
[----:B------:R-:W-:Y:S01]  /*141f0*/  FFMA.FTZ R135, R19, c[0x0][0x2d0], -R4 ;  /* 0x0000b40013877a23 */ /* 0x000fe20000010804 */
[----:B-1----:R-:W-:Y:S01]  /*14200*/  F2FP.BF16.PACK_AB R160, R11, R12 ;  /* 0x0000000c0ba0723e */ /* 0x002fe200000010ff */
[C---:B------:R-:W-:Y:S01]  /*14210*/  FFMA.FTZ R2, R0.reuse, R203, R12 ;  /* 0x000000cb00027223 */ /* 0x040fe2000001000c */
[----:B---3--:R-:W-:Y:S01]  /*14220*/  F2FP.BF16.PACK_AB R162, R15, R13 ;  /* 0x0000000d0fa2723e */ /* 0x008fe200000010ff */
[C---:B------:R-:W-:Y:S02]  /*14230*/  FMUL.FTZ R16, R0.reuse, R140 ;  /* 0x0000008c00107220 */ /* 0x040fe40000410000 */
[----:B------:R-:W-:Y:S01]  /*14240*/  FADD.FTZ R6, R11, R2 ;  /* 0x000000020b067221 */ /* 0x000fe20000010000 */
[----:B------:R-:W-:Y:S01]  /*14250*/  FSEL R2, R3, RZ, P0 ;  /* 0x000000ff03027208 */ /* 0x000fe20000000000 */
[----:B------:R-:W-:Y:S01]  /*14260*/  FMUL.FTZ R17, R0, R141 ;  /* 0x0000008d00117220 */ /* 0x000fe20000410000 */
[----:B------:R-:W-:Y:S01]  /*14270*/  ISETP.GT.AND P0, PT, R195, R209, PT ;  /* 0x000000d1c300720c */ /* 0x000fe20003f04270 */
[----:B------:R-:W-:Y:S01]  /*14280*/  FFMA.FTZ R11, R161, c[0x0][0x2d0], -R4 ;  /* 0x0000b400a10b7a23 */ /* 0x000fe20000010804 */
[----:B------:R-:W-:Y:S01]  /*14290*/  IADD3 R195, R195, -0x1, RZ ;  /* 0xffffffffc3c37810 */ /* 0x000fe20007ffe0ff */
[----:B------:R-:W-:Y:S02]  /*142a0*/  FADD.FTZ R2, -R2, R136 ;  /* 0x0000008802027221 */ /* 0x000fe40000010100 */
[--C-:B------:R-:W-:Y:S02]  /*142b0*/  FFMA.FTZ R136, R18, c[0x0][0x2d0], -R4.reuse ;  /* 0x0000b40012887a23 */ /* 0x100fe40000010804 */
[----:B------:R-:W-:Y:S02]  /*142c0*/  FMUL.FTZ R2, R2, c[0x0][0x2d0] ;  /* 0x0000b40002027a20 */ /* 0x000fe40000410000 */
[--C-:B------:R-:W-:Y:S01]  /*142d0*/  FFMA.FTZ R166, R10, c[0x0][0x2d0], -R4.reuse ;  /* 0x0000b4000aa67a23 */ /* 0x100fe20000010804 */
[----:B------:R-:W-:Y:S01]  /*142e0*/  MUFU.EX2 R173, R136 ;  /* 0x0000008800ad7308 */ /* 0x000fe20000000800 */
[--C-:B------:R-:W-:Y:S02]  /*142f0*/  FFMA.FTZ R165, R9, c[0x0][0x2d0], -R4.reuse ;  /* 0x0000b40009a57a23 */ /* 0x100fe40000010804 */
[--C-:B------:R-:W-:Y:S02]  /*14300*/  FFMA.FTZ R167, R8, c[0x0][0x2d0], -R4.reuse ;  /* 0x0000b40008a77a23 */ /* 0x100fe40000010804 */
[--C-:B------:R-:W-:Y:S02]  /*14310*/  FFMA.FTZ R5, R5, c[0x0][0x2d0], -R4.reuse ;  /* 0x0000b40005057a23 */ /* 0x100fe40000010804 */
[----:B------:R-:W-:Y:S02]  /*14320*/  FFMA.FTZ R168, R7, c[0x0][0x2d0], -R4 ;  /* 0x0000b40007a87a23 */ /* 0x000fe40000010804 */
[----:B------:R-:W-:Y:S01]  /*14330*/  FADD.FTZ R4, R13, R6 ;  /* 0x000000060d047221 */ /* 0x000fe20000010000 */
[----:B------:R-:W1:Y:S01]  /*14340*/  MUFU.EX2 R2, R2 ;  /* 0x0000000200027308 */ /* 0x000e620000000800 */
[C---:B------:R-:W-:Y:S02]  /*14350*/  FMUL.FTZ R13, R0.reuse, R145 ;  /* 0x00000091000d7220 */ /* 0x040fe40000410000 */
[----:B------:R-:W-:Y:S02]  /*14360*/  FADD.FTZ R164, R15, R4 ;  /* 0x000000040fa47221 */ /* 0x000fe40000010000 */
        /* <DEDUP_REMOVED lines=9> */
[----:B------:R3:W4:Y:S01]  /*14400*/  MUFU.EX2 R161, R5 ;  /* 0x0000000500a17308 */ /* 0x0007220000000800 */
[C---:B------:R-:W-:Y:S02]  /*14410*/  FMUL.FTZ R28, R0.reuse, R28 ;  /* 0x0000001c001c7220 */ /* 0x040fe40000410000 */
[----:B------:R-:W-:Y:S02]  /*14420*/  FMUL.FTZ R29, R0, R29 ;  /* 0x0000001d001d7220 */ /* 0x000fe40000410000 */
[C---:B-1----:R-:W-:Y:S02]  /*14430*/  FMUL.FTZ R18, R2.reuse, R142 ;  /* 0x0000008e02127220 */ /* 0x042fe40000410000 */
[C---:B------:R-:W-:Y:S02]  /*14440*/  FMUL.FTZ R19, R2.reuse, R143 ;  /* 0x0000008f02137220 */ /* 0x040fe40000410000 */
[----:B------:R-:W1:Y:S01]  /*14450*/  LDSM.16.MT88.4 R140, [R178] ;  /* 0x00000000b28c783b */ /* 0x000e620000004200 */
[C---:B------:R-:W-:Y:S01]  /*14460*/  FMUL.FTZ R14, R2.reuse, R146 ;  /* 0x00000092020e7220 */ /* 0x040fe20000410000 */
[----:B------:R-:W-:Y:S01]  /*14470*/  MUFU.EX2 R144, R170 ;  /* 0x000000aa00907308 */ /* 0x000fe20000000800 */
[C---:B------:R-:W-:Y:S02]  /*14480*/  FMUL.FTZ R6, R2.reuse, R154 ;  /* 0x0000009a02067220 */ /* 0x040fe40000410000 */
[C---:B------:R-:W-:Y:S02]  /*14490*/  FMUL.FTZ R7, R2.reuse, R155 ;  /* 0x0000009b02077220 */ /* 0x040fe40000410000 */
[C---:B------:R-:W-:Y:S02]  /*144a0*/  FMUL.FTZ R10, R2.reuse, R150 ;  /* 0x00000096020a7220 */ /* 0x040fe40000410000 */
[C---:B--2---:R-:W-:Y:S02]  /*144b0*/  FMUL.FTZ R11, R2.reuse, R151 ;  /* 0x00000097020b7220 */ /* 0x044fe40000410000 */
[C---:B------:R-:W-:Y:S01]  /*144c0*/  FMUL.FTZ R15, R2.reuse, R147 ;  /* 0x00000093020f7220 */ /* 0x040fe20000410000 */
[----:B------:R-:W2:Y:S01]  /*144d0*/  MUFU.EX2 R146, R135 ;  /* 0x0000008700927308 */ /* 0x000ea20000000800 */
[----:B------:R-:W-:Y:S01]  /*144e0*/  FMUL.FTZ R22, R2, R22 ;  /* 0x0000001602167220 */ /* 0x000fe20000410000 */
[----:B------:R-:W-:Y:S01]  /*144f0*/  LDSM.16.MT88.4 R148, [R178+0x800] ;  /* 0x00080000b294783b */ /* 0x000fe20000004200 */
[----:B---3--:R-:W-:Y:S02]  /*14500*/  FMUL.FTZ R5, R0, R153 ;  /* 0x0000009900057220 */ /* 0x008fe40000410000 */
[----:B----4-:R-:W-:Y:S01]  /*14510*/  FFMA.FTZ R145, R2, R202, R161 ;  /* 0x000000ca02917223 */ /* 0x010fe200000100a1 */
[----:B------:R-:W-:Y:S01]  /*14520*/  F2FP.BF16.PACK_AB R161, R152, R161 ;  /* 0x000000a198a1723e */ /* 0x000fe200000010ff */
[C---:B------:R-:W-:Y:S02]  /*14530*/  FMUL.FTZ R23, R2.reuse, R23 ;  /* 0x0000001702177220 */ /* 0x040fe40000410000 */
[C---:B------:R-:W-:Y:S01]  /*14540*/  FMUL.FTZ R26, R2.reuse, R26 ;  /* 0x0000001a021a7220 */ /* 0x040fe20000410000 */
[----:B------:R-:W-:Y:S01]  /*14550*/  MUFU.EX2 R135, R172 ;  /* 0x000000ac00877308 */ /* 0x000fe20000000800 */
[C---:B------:R-:W-:Y:S02]  /*14560*/  FMUL.FTZ R27, R2.reuse, R27 ;  /* 0x0000001b021b7220 */ /* 0x040fe40000410000 */
[C---:B------:R-:W-:Y:S02]  /*14570*/  FMUL.FTZ R30, R2.reuse, R30 ;  /* 0x0000001e021e7220 */ /* 0x040fe40000410000 */
[----:B------:R-:W-:Y:S02]  /*14580*/  FMUL.FTZ R31, R2, R31 ;  /* 0x0000001f021f7220 */ /* 0x000fe40000410000 */
[C---:B------:R-:W-:Y:S02]  /*14590*/  FMUL.FTZ R32, R0.reuse, R32 ;  /* 0x0000002000207220 */ /* 0x040fe40000410000 */
[----:B------:R-:W-:Y:S01]  /*145a0*/  FMUL.FTZ R33, R0, R33 ;  /* 0x0000002100217220 */ /* 0x000fe20000410000 */
[----:B------:R-:W3:Y:S01]  /*145b0*/  MUFU.EX2 R136, R169 ;  /* 0x000000a900887308 */ /* 0x000ee20000000800 */
[C---:B------:R-:W-:Y:S02]  /*145c0*/  FMUL.FTZ R34, R2.reuse, R34 ;  /* 0x0000002202227220 */ /* 0x040fe40000410000 */
[----:B------:R-:W-:Y:S01]  /*145d0*/  FMUL.FTZ R35, R2, R35 ;  /* 0x0000002302237220 */ /* 0x000fe20000410000 */
[----:B--2---:R-:W-:Y:S01]  /*145e0*/  F2FP.BF16.PACK_AB R163, R173, R146 ;  /* 0x00000092ada3723e */ /* 0x004fe200000010ff */
[C---:B------:R-:W-:Y:S02]  /*145f0*/  FMUL.FTZ R36, R0.reuse, R36 ;  /* 0x0000002400247220 */ /* 0x040fe40000410000 */
[----:B------:R-:W-:Y:S02]  /*14600*/  FMUL.FTZ R37, R0, R37 ;  /* 0x0000002500257220 */ /* 0x000fe40000410000 */
[C---:B------:R-:W-:Y:S01]  /*14610*/  FMUL.FTZ R38, R2.reuse, R38 ;  /* 0x0000002602267220 */ /* 0x040fe20000410000 */
[----:B------:R3:W-:Y:S01]  /*14620*/  MUFU.EX2 R170, R166 ;  /* 0x000000a600aa7308 */ /* 0x0007e20000000800 */
[C---:B-1----:R-:W-:Y:S05]  /*14630*/  HMMA.16816.F32.BF16 R4, R160.reuse, R140, R4 ;  /* 0x0000008ca004723c */ /* 0x042fea0000041804 */
[----:B------:R-:W-:Y:S02]  /*14640*/  FMUL.FTZ R39, R2, R39 ;  /* 0x0000002702277220 */ /* 0x000fe40000410000 */
[C---:B------:R-:W-:Y:S01]  /*14650*/  FMUL.FTZ R40, R0.reuse, R40 ;  /* 0x0000002800287220 */ /* 0x040fe20000410000 */
[C---:B------:R-:W-:Y:S01]  /*14660*/  HMMA.16816.F32.BF16 R8, R160.reuse, R142, R8 ;  /* 0x0000008ea008723c */ /* 0x040fe20000041808 */
[----:B------:R-:W1:Y:S01]  /*14670*/  LDSM.16.MT88.4 R140, [R179] ;  /* 0x00000000b38c783b */ /* 0x000e620000004200 */
[----:B------:R-:W2:Y:S02]  /*14680*/  MUFU.EX2 R169, R165 ;  /* 0x000000a500a97308 */ /* 0x000ea40000000800 */
[----:B------:R-:W-:Y:S02]  /*14690*/  FMUL.FTZ R41, R0, R41 ;  /* 0x0000002900297220 */ /* 0x000fe40000410000 */
[C---:B------:R-:W-:Y:S02]  /*146a0*/  FMUL.FTZ R42, R2.reuse, R42 ;  /* 0x0000002a022a7220 */ /* 0x040fe40000410000 */
[----:B------:R-:W-:Y:S04]  /*146b0*/  FMUL.FTZ R43, R2, R43 ;  /* 0x0000002b022b7220 */ /* 0x000fe80000410000 */
[C---:B------:R-:W-:Y:S02]  /*146c0*/  FMUL.FTZ R44, R0.reuse, R44 ;  /* 0x0000002c002c7220 */ /* 0x040fe40000410000 */
[----:B------:R-:W-:Y:S01]  /*146d0*/  FMUL.FTZ R45, R0, R45 ;  /* 0x0000002d002d7220 */ /* 0x000fe20000410000 */
[----:B---3--:R-:W-:Y:S01]  /*146e0*/  F2FP.BF16.PACK_AB R166, R136, R144 ;  /* 0x0000009088a6723e */ /* 0x008fe200000010ff */
[C---:B------:R-:W-:Y:S02]  /*146f0*/  FMUL.FTZ R46, R2.reuse, R46 ;  /* 0x0000002e022e7220 */ /* 0x040fe40000410000 */
[----:B------:R-:W-:Y:S02]  /*14700*/  FMUL.FTZ R47, R2, R47 ;  /* 0x0000002f022f7220 */ /* 0x000fe40000410000 */
[C---:B------:R-:W-:Y:S02]  /*14710*/  FMUL.FTZ R48, R0.reuse, R48 ;  /* 0x0000003000307220 */ /* 0x040fe40000410000 */
[----:B------:R-:W-:Y:S02]  /*14720*/  FMUL.FTZ R49, R0, R49 ;  /* 0x0000003100317220 */ /* 0x000fe40000410000 */
[C---:B------:R-:W-:Y:S02]  /*14730*/  FMUL.FTZ R50, R2.reuse, R50 ;  /* 0x0000003202327220 */ /* 0x040fe40000410000 */
[----:B------:R-:W-:Y:S01]  /*14740*/  FMUL.FTZ R51, R2, R51 ;  /* 0x0000003302337220 */ /* 0x000fe20000410000 */
[----:B--2---:R-:W-:Y:S01]  /*14750*/  F2FP.BF16.PACK_AB R165, R169, R170 ;  /* 0x000000aaa9a5723e */ /* 0x004fe200000010ff */
        /* <DEDUP_REMOVED lines=81> */
[C---:B------:R-:W-:Y:S02]  /*14c70*/  FMUL.FTZ R123, R2.reuse, R123 ;  /* 0x0000007b027b7220 */ /* 0x040fe40000410000 */
[C---:B------:R-:W-:Y:S01]  /*14c80*/  FMUL.FTZ R126, R2.reuse, R126 ;  /* 0x0000007e027e7220 */ /* 0x040fe20000410000 */
[C---:B------:R-:W-:Y:S01]  /*14c90*/  HMMA.16816.F32.BF16 R40, R160.reuse, R142, R40 ;  /* 0x0000008ea028723c */ /* 0x040fe20000041828 */
[----:B------:R-:W1:Y:S03]  /*14ca0*/  LDSM.16.MT88.4 R140, [R179+0x1000] ;  /* 0x00100000b38c783b */ /* 0x000e660000004200 */
[C---:B------:R-:W-:Y:S02]  /*14cb0*/  FMUL.FTZ R127, R2.reuse, R127 ;  /* 0x0000007f027f7220 */ /* 0x040fe40000410000 */
[C---:B------:R-:W-:Y:S02]  /*14cc0*/  FMUL.FTZ R130, R2.reuse, R130 ;  /* 0x0000008202827220 */ /* 0x040fe40000410000 */
[----:B------:R-:W-:Y:S02]  /*14cd0*/  FMUL.FTZ R131, R2, R131 ;  /* 0x0000008302837220 */ /* 0x000fe40000410000 */
[----:B------:R-:W2:Y:S02]  /*14ce0*/  MUFU.EX2 R2, R171 ;  /* 0x000000ab00027308 */ /* 0x000ea40000000800 */
[C---:B------:R-:W-:Y:S02]  /*14cf0*/  FMUL.FTZ R124, R0.reuse, R124 ;  /* 0x0000007c007c7220 */ /* 0x040fe40000410000 */
[C---:B------:R-:W-:Y:S02]  /*14d00*/  FMUL.FTZ R125, R0.reuse, R125 ;  /* 0x0000007d007d7220 */ /* 0x040fe40000410000 */
[C---:B------:R-:W-:Y:S02]  /*14d10*/  FMUL.FTZ R128, R0.reuse, R128 ;  /* 0x0000008000807220 */ /* 0x040fe40000410000 */
[----:B------:R-:W-:Y:S02]  /*14d20*/  FMUL.FTZ R129, R0, R129 ;  /* 0x0000008100817220 */ /* 0x000fe40000410000 */
[----:B------:R-:W-:Y:S01]  /*14d30*/  FADD.FTZ R0, R135, R164 ;  /* 0x000000a487007221 */ /* 0x000fe20000010000 */
[C---:B--2---:R-:W-:Y:S03]  /*14d40*/  F2FP.BF16.PACK_AB R164, R2.reuse, R135 ;  /* 0x0000008702a4723e */ /* 0x044fe600000010ff */
[----:B------:R-:W-:Y:S01]  /*14d50*/  FADD.FTZ R0, R2, R0 ;  /* 0x0000000002007221 */ /* 0x000fe20000010000 */
[----:B------:R-:W-:Y:S01]  /*14d60*/  MUFU.EX2 R135, R168 ;  /* 0x000000a800877308 */ /* 0x000fe20000000800 */
[----:B------:R-:W-:Y:S02]  /*14d70*/  FADD.FTZ R2, R152, R145 ;  /* 0x0000009198027221 */ /* 0x000fe40000010000 */
[----:B------:R-:W-:Y:S01]  /*14d80*/  FADD.FTZ R0, R144, R0 ;  /* 0x0000000090007221 */ /* 0x000fe20000010000 */
[C---:B-1----:R-:W-:Y:S03]  /*14d90*/  HMMA.16816.F32.BF16 R44, R160.reuse, R140, R44 ;  /* 0x0000008ca02c723c */ /* 0x042fe6000004182c */
[----:B------:R-:W-:Y:S01]  /*14da0*/  FADD.FTZ R203, R136, R0 ;  /* 0x0000000088cb7221 */ /* 0x000fe20000010000 */
[-C--:B------:R-:W-:Y:S01]  /*14db0*/  MOV R136, R3.reuse ;  /* 0x0000000300887202 */ /* 0x080fe20000000f00 */
[----:B------:R-:W-:Y:S03]  /*14dc0*/  FADD.FTZ R0, R146, R2 ;  /* 0x0000000292007221 */ /* 0x000fe60000010000 */
[C---:B------:R-:W-:Y:S01]  /*14dd0*/  HMMA.16816.F32.BF16 R48, R160.reuse, R142, R48 ;  /* 0x0000008ea030723c */ /* 0x040fe20000041830 */
[----:B------:R-:W1:Y:S03]  /*14de0*/  LDSM.16.MT88.4 R140, [R181+0x1000] ;  /* 0x00100000b58c783b */ /* 0x000e660000004200 */
        /* <DEDUP_REMOVED lines=86> */
.L_x_1399:
[----:B------:R-:W-:-:S13]  /*15350*/  ISETP.GE.AND P0, PT, R195, R210, PT ;  /* 0x000000d2c300720c */ /* 0x000fda0003f06270 */
[----:B------:R-:W-:Y:S05]  /*15360*/  @!P0 BRA `(.L_x_1411) ;  /* 0x0000230000008947 */ /* 0x000fea0003800000 */
[----:B------:R-:W-:Y:S02]  /*15370*/  MOV R136, R5 ;  /* 0x0000000500887202 */ /* 0x000fe40000000f00 */
[----:B------:R-:W-:Y:S02]  /*15380*/  MOV R135, R134 ;  /* 0x0000008600877202 */ /* 0x000fe40000000f00 */
.L_x_1418:
[----:B------:R-:W-:Y:S04]  /*15390*/  DEPBAR.LE SB0, 0x0 ;  /* 0x000080000000791a */ /* 0x000fe80000000000 */
[----:B------:R-:W-:Y:S01]  /*153a0*/  WARPSYNC 0xffffffff ;  /* 0xffffffff00007948 */ /* 0x000fe20003800000 */
[----:B------:R-:W-:Y:S01]  /*153b0*/  BAR.SYNC.DEFER_BLOCKING 0x0 ;  /* 0x0000000000007b1d */ /* 0x000fe20000010000 */
[----:B------:R-:W-:Y:S01]  /*153c0*/  SHF.R.S32.HI R0, RZ, 0x1f, R199 ;  /* 0x0000001fff007819 */ /* 0x000fe200000114c7 */
[C---:B------:R-:W-:Y:S01]  /*153d0*/  IMAD.WIDE.U32 R2, R199.reuse, c[0x0][0x208], RZ ;  /* 0x00008200c7027a25 */ /* 0x040fe200078e00ff */
[----:B------:R-:W-:Y:S03]  /*153e0*/  SHF.R.S32.HI R4, RZ, 0x1f, R196 ;  /* 0x0000001fff047819 */ /* 0x000fe600000114c4 */
[----:B------:R-:W-:Y:S02]  /*153f0*/  IMAD R0, R0, c[0x0][0x208], RZ ;  /* 0x0000820000007a24 */ /* 0x000fe400078e02ff */
[----:B------:R-:W-:Y:S02]  /*15400*/  IMAD R4, R4, c[0x0][0x218], RZ ;  /* 0x0000860004047a24 */ /* 0x000fe400078e02ff */
[----:B------:R-:W-:Y:S02]  /*15410*/  IMAD R0, R199, c[0x0][0x20c], R0 ;  /* 0x00008300c7007a24 */ /* 0x000fe400078e0200 */
[C---:B------:R-:W-:Y:S03]  /*15420*/  IMAD R4, R196.reuse, c[0x0][0x21c], R4 ;  /* 0x00008700c4047a24 */ /* 0x040fe600078e0204 */
        /* <DEDUP_REMOVED lines=14> */
.L_x_1502:
[C---:B--23--:R-:W-:Y:S01]  /*15510*/  HMMA.16816.F32.BF16 R4, R16.reuse, R8, RZ ;  /* 0x000000081004723c */ /* 0x04cfe200000418ff */
[----:B------:R-:W2:Y:S01]  /*15520*/  SHFL.IDX PT, R2, R134, RZ, 0x181f ;  /* 0x00181fff86027589 */ /* 0x000ea200000e0000 */
[----:B------:R-:W-:Y:S01]  /*15530*/  BSSY B0, `(.L_x_1413) ;  /* 0x00000d0000007945 */ /* 0x000fe20003800000 */
[C---:B------:R-:W-:Y:S02]  /*15540*/  ISETP.GE.AND P3, PT, R132.reuse, c[0x0][0x1d4], PT ;  /* 0x0000750084007a0c */ /* 0x040fe40003f66270 */
        /* <DEDUP_REMOVED lines=13> */
[C---:B------:R-:W-:Y:S01]  /*15620*/  ISETP.GE.AND P1, PT, R198.reuse, c[0x0][0x1d4], PT ;  /* 0x00007500c6007a0c */ /* 0x040fe20003f26270 */
[C---:B------:R-:W-:Y:S02]  /*15630*/  HMMA.16816.F32.BF16 R8, R164.reuse, R170, R8 ;  /* 0x000000aaa408723c */ /* 0x040fe40000041808 */
[----:B------:R2:W-:Y:S06]  /*15640*/  LDGSTS.E.BYPASS.LTC128B.128 [R215+0x9080], [R162.64], !P2 ;  /* 0x09080000a2d77fae */ /* 0x0005ec000d101d48 */
[C---:B------:R-:W-:Y:S08]  /*15650*/  HMMA.16816.F32.BF16 R12, R164.reuse, R172, R12 ;  /* 0x000000aca40c723c */ /* 0x040ff0000004180c */
[----:B------:R-:W-:Y:S04]  /*15660*/  HMMA.16816.F32.BF16 R16, R164, R174, R16 ;  /* 0x000000aea410723c */ /* 0x000fe80000041810 */
[C---:B-1----:R-:W-:Y:S04]  /*15670*/  LEA R160, P0, R197.reuse, R2, 0x1 ;  /* 0x00000002c5a07211 */ /* 0x042fe800078008ff */
[----:B------:R-:W-:Y:S04]  /*15680*/  LEA.HI.X R161, R197, R0, R206, 0x1, P0 ;  /* 0x00000000c5a17211 */ /* 0x000fe800000f0cce */
[C---:B------:R-:W-:Y:S01]  /*15690*/  LEA R2, P0, R198.reuse, R2, 0x1 ;  /* 0x00000002c6027211 */ /* 0x040fe200078008ff */
[----:B------:R2:W-:Y:S03]  /*156a0*/  LDGSTS.E.BYPASS.LTC128B.128 [R215+0xa080], [R160.64], !P4 ;  /* 0x0a080000a0d77fae */ /* 0x0005e6000e101d48 */
[----:B------:R-:W-:Y:S02]  /*156b0*/  LEA.HI.X R3, R198, R0, R205, 0x1, P0 ;  /* 0x00000000c6037211 */ /* 0x000fe400000f0ccd */
[----:B------:R-:W-:Y:S03]  /*156c0*/  ISETP.GT.AND P0, PT, R195, R210, PT ;  /* 0x000000d2c300720c */ /* 0x000fe60003f04270 */
[----:B------:R1:W-:Y:S06]  /*156d0*/  LDGSTS.E.BYPASS.LTC128B.128 [R215+0xb080], [R2.64], !P1 ;  /* 0x0b08000002d77fae */ /* 0x0003ec000c901d48 */
[----:B------:R-:W-:Y:S06]  /*156e0*/  LDSM.16.M88.4 R168, [R176] ;  /* 0x00000000b0a8783b */ /* 0x000fec0000000200 */
[----:B------:R-:W-:Y:S06]  /*156f0*/  LDSM.16.M88.4 R164, [R176+0x800] ;  /* 0x00080000b0a4783b */ /* 0x000fec0000000200 */
[----:B------:R-:W-:Y:S06]  /*15700*/  LDSM.16.M88.4 R172, [R159+-0x3000] ;  /* 0xffd000009fac783b */ /* 0x000fec0000000200 */
[----:B--2---:R-:W2:Y:S06]  /*15710*/  LDSM.16.M88.4 R160, [R185] ;  /* 0x00000000b9a0783b */ /* 0x004eac0000000200 */
[----:B------:R-:W0:Y:S01]  /*15720*/  LDGDEPBAR ;  /* 0x00000000000079af */ /* 0x000e220000000000 */
[C---:B--2---:R-:W-:Y:S08]  /*15730*/  HMMA.16816.F32.BF16 R4, R160.reuse, R168, R4 ;  /* 0x000000a8a004723c */ /* 0x044ff00000041804 */
[C---:B------:R-:W-:Y:S01]  /*15740*/  HMMA.16816.F32.BF16 R8, R160.reuse, R170, R8 ;  /* 0x000000aaa008723c */ /* 0x040fe20000041808 */
[----:B------:R-:W2:Y:S07]  /*15750*/  LDSM.16.M88.4 R168, [R184] ;  /* 0x00000000b8a8783b */ /* 0x000eae0000000200 */
[C---:B------:R-:W-:Y:S08]  /*15760*/  HMMA.16816.F32.BF16 R12, R160.reuse, R164, R12 ;  /* 0x000000a4a00c723c */ /* 0x040ff0000004180c */
[----:B------:R-:W-:Y:S01]  /*15770*/  HMMA.16816.F32.BF16 R16, R160, R166, R16 ;  /* 0x000000a6a010723c */ /* 0x000fe20000041810 */
[----:B------:R-:W3:Y:S06]  /*15780*/  LDSM.16.M88.4 R160, [R159+-0x2800] ;  /* 0xffd800009fa0783b */ /* 0x000eec0000000200 */
[----:B------:R-:W-:Y:S01]  /*15790*/  LDSM.16.M88.4 R164, [R182+0x4000] ;  /* 0x00400000b6a4783b */ /* 0x000fe20000000200 */
[C---:B--2---:R-:W-:Y:S08]  /*157a0*/  HMMA.16816.F32.BF16 R4, R168.reuse, R172, R4 ;  /* 0x000000aca804723c */ /* 0x044ff00000041804 */
[C---:B------:R-:W-:Y:S01]  /*157b0*/  HMMA.16816.F32.BF16 R8, R168.reuse, R174, R8 ;  /* 0x000000aea808723c */ /* 0x040fe20000041808 */
[----:B------:R-:W2:Y:S07]  /*157c0*/  LDSM.16.M88.4 R172, [R177+0x1000] ;  /* 0x00100000b1ac783b */ /* 0x000eae0000000200 */
[C---:B---3--:R-:W-:Y:S08]  /*157d0*/  HMMA.16816.F32.BF16 R12, R168.reuse, R160, R12 ;  /* 0x000000a0a80c723c */ /* 0x048ff0000004180c */
[----:B------:R-:W-:Y:S01]  /*157e0*/  HMMA.16816.F32.BF16 R16, R168, R162, R16 ;  /* 0x000000a2a810723c */ /* 0x000fe20000041810 */
[----:B------:R-:W3:Y:S06]  /*157f0*/  LDSM.16.M88.4 R160, [R177+0x1800] ;  /* 0x00180000b1a0783b */ /* 0x000eec0000000200 */
[----:B------:R-:W-:Y:S01]  /*15800*/  LDSM.16.M88.4 R168, [R183+0x4000] ;  /* 0x00400000b7a8783b */ /* 0x000fe20000000200 */
[C---:B--2---:R-:W-:Y:S08]  /*15810*/  HMMA.16816.F32.BF16 R4, R164.reuse, R172, R4 ;  /* 0x000000aca404723c */ /* 0x044ff00000041804 */
[C---:B------:R-:W-:Y:S01]  /*15820*/  HMMA.16816.F32.BF16 R8, R164.reuse, R174, R8 ;  /* 0x000000aea408723c */ /* 0x040fe20000041808 */
[----:B------:R-:W2:Y:S07]  /*15830*/  LDSM.16.M88.4 R172, [R189] ;  /* 0x00000000bdac783b */ /* 0x000eae0000000200 */
[C---:B---3--:R-:W-:Y:S08]  /*15840*/  HMMA.16816.F32.BF16 R12, R164.reuse, R160, R12 ;  /* 0x000000a0a40c723c */ /* 0x048ff0000004180c */
[----:B------:R-:W-:Y:S01]  /*15850*/  HMMA.16816.F32.BF16 R16, R164, R162, R16 ;  /* 0x000000a2a410723c */ /* 0x000fe20000041810 */
[----:B------:R-:W3:Y:S06]  /*15860*/  LDSM.16.M88.4 R160, [R188] ;  /* 0x00000000bca0783b */ /* 0x000eec0000000200 */
        /* <DEDUP_REMOVED lines=10> */
[----:B------:R-:W2:Y:S07]  /*15910*/  LDSM.16.M88.4 R172, [R159+-0x2000] ;  /* 0xffe000009fac783b */ /* 0x000eae0000000200 */
[C---:B---3--:R-:W-:Y:S08]  /*15920*/  HMMA.16816.F32.BF16 R12, R164.reuse, R160, R12 ;  /* 0x000000a0a40c723c */ /* 0x048ff0000004180c */
        /* <DEDUP_REMOVED lines=57> */
[----:B------:R-:W3:Y:S01]  /*15cc0*/  LDSM.16.M88.4 R160, [R159+0x800] ;  /* 0x000800009fa0783b */ /* 0x000ee20000000200 */
[----:B------:R-:W-:Y:S05]  /*15cd0*/  DEPBAR.LE SB0, 0x0 ;  /* 0x000080000000791a */ /* 0x000fea0000000000 */
[----:B------:R-:W-:Y:S01]  /*15ce0*/  BAR.SYNC.DEFER_BLOCKING 0x0 ;  /* 0x0000000000007b1d */ /* 0x000fe20000010000 */
[C---:B--2---:R-:W-:Y:S08]  /*15cf0*/  HMMA.16816.F32.BF16 R4, R168.reuse, R172, R4 ;  /* 0x000000aca804723c */ /* 0x044ff00000041804 */
[C---:B------:R-:W-:Y:S08]  /*15d00*/  HMMA.16816.F32.BF16 R8, R168.reuse, R174, R8 ;  /* 0x000000aea808723c */ /* 0x040ff00000041808 */
[C---:B---3--:R-:W-:Y:S08]  /*15d10*/  HMMA.16816.F32.BF16 R12, R168.reuse, R160, R12 ;  /* 0x000000a0a80c723c */ /* 0x048ff0000004180c */
[----:B------:R-:W-:Y:S01]  /*15d20*/  FMUL.FTZ R0, R4, c[0x0][0x320] ;  /* 0x0000c80004007a20 */ /* 0x000fe20000410000 */
[----:B------:R-:W-:Y:S03]  /*15d30*/  HMMA.16816.F32.BF16 R16, R168, R162, R16 ;  /* 0x000000a2a810723c */ /* 0x000fe60000041810 */
[----:B------:R2:W3:Y:S02]  /*15d40*/  MUFU.TANH R172, R0 ;  /* 0x0000000000ac7308 */ /* 0x0004e40000002400 */
[----:B--2---:R-:W-:Y:S08]  /*15d50*/  FMUL.FTZ R0, R5, c[0x0][0x320] ;  /* 0x0000c80005007a20 */ /* 0x004ff00000410000 */
        /* <DEDUP_REMOVED lines=30> */
[----:B---34-:R-:W-:Y:S02]  /*15f40*/  IMAD.MOV.U32 R200, RZ, RZ, c[0x0][0x2b8] ;  /* 0x0000ae00ffc87624 */ /* 0x018fe400078e00ff */
[----:B------:R-:W-:Y:S02]  /*15f50*/  IMAD.MOV.U32 R196, RZ, RZ, RZ ;  /* 0x000000ffffc47224 */ /* 0x000fe400078e00ff */
[----:B-1----:R-:W-:Y:S01]  /*15f60*/  IMAD R2, R195, 0x20, R223 ;  /* 0x00000020c3027824 */ /* 0x002fe200078e02df */
[----:B------:R-:W-:Y:S04]  /*15f70*/  ISETP.NE.AND P5, PT, R200, 0x1, PT ;  /* 0x00000001c800780c */ /* 0x000fe80003fa5270 */
[----:B------:R-:W-:Y:S05]  /*15f80*/  IADD3 R2, R2, -0x20, R211 ;  /* 0xffffffe002027810 */ /* 0x000fea0007ffe0d3 */
[--C-:B--2---:R-:W-:Y:S04]  /*15f90*/  IMAD.MOV.U32 R0, RZ, RZ, R2.reuse ;  /* 0x000000ffff007224 */ /* 0x104fe800078e0002 */
        /* <DEDUP_REMOVED lines=24> */
.L_x_1503:
[----:B------:R-:W-:-:S05]  /*16120*/  BRA.DIV ~URZ, `(.L_x_1416) ;  /* 0x000084227f007947 */ /* 0x000fca000b800000 */
[----:B-1----:R1:W3:Y:S02]  /*16130*/  SHFL.IDX PT, R0, R5, RZ, 0x181f ;  /* 0x00181fff05007589 */ /* 0x0022e400000e0000 */
.L_x_1504:
[C---:B---3--:R-:W-:Y:S04]  /*16140*/  LEA R2, P0, R132.reuse, R0, 0x1 ;  /* 0x0000000084027211 */ /* 0x048fe800078008ff */
[----:B--2---:R-:W-:Y:S05]  /*16150*/  LEA.HI.X R3, R132, R4, R133, 0x1, P0 ;  /* 0x0000000484037211 */ /* 0x004fea00000f0c85 */
        /* <DEDUP_REMOVED lines=13> */
.L_x_1414:
[----:B---34-:R-:W-:Y:S05]  /*16230*/  BSYNC B0 ;  /* 0x0000000000007941 */ /* 0x018fea0003800000 */
.L_x_1413:
[----:B-1----:R-:W-:Y:S01]  /*16240*/  FMNMX.FTZ R2, R172, R135, !PT ;  /* 0x00000087ac027209 */ /* 0x002fe20007810000 */
[----:B------:R-:W0:Y:S01]  /*16250*/  LDGDEPBAR ;  /* 0x00000000000079af */ /* 0x000e220000000000 */
[----:B--2---:R-:W-:Y:S02]  /*16260*/  FMNMX.FTZ R0, R173, R136, !PT ;  /* 0x00000088ad007209 */ /* 0x004fe40007810000 */
        /* <DEDUP_REMOVED lines=22> */
.L_x_1505:
        /* <DEDUP_REMOVED lines=243> */
[----:B------:R-:W-:Y:S02]  /*17300*/  F2FP.BF16.PACK_AB R167, R135, R160 ;  /* 0x000000a087a7723e */ /* 0x000fe400000010ff */
        /* <DEDUP_REMOVED lines=54> */
.L_x_1411:
[----:B------:R-:W-:Y:S05]  /*17670*/  BRA.DIV ~URZ, `(.L_x_1419) ;  /* 0x000070427f007947 */ /* 0x000fea000b800000 */
[----:B------:R1:W2:Y:S02]  /*17680*/  SHFL.BFLY PT, R0, R203, 0x2, 0x1f ;  /* 0x0c401f00cb007f89 */ /* 0x0002a400000e0000 */
.L_x_1506:
[----:B--2---:R-:W-:Y:S01]  /*17690*/  FADD.FTZ R6, R0, R203 ;  /* 0x000000cb00067221 */ /* 0x004fe20000010000 */
[----:B------:R-:W-:Y:S05]  /*176a0*/  BRA.DIV ~URZ, `(.L_x_1420) ;  /* 0x000070627f007947 */ /* 0x000fea000b800000 */
[----:B------:R-:W2:Y:S02]  /*176b0*/  SHFL.BFLY PT, R0, R6, 0x1, 0x1f ;  /* 0x0c201f0006007f89 */ /* 0x000ea400000e0000 */
[----:B--2---:R-:W-:-:S02]  /*176c0*/  FADD.FTZ R6, R6, R0 ;  /* 0x0000000006067221 */ /* 0x004fc40000010000 */
[----:B------:R-:W2:Y:S02]  /*176d0*/  SHFL.BFLY PT, R0, R202, 0x2, 0x1f ;  /* 0x0c401f00ca007f89 */ /* 0x000ea400000e0000 */
[----:B--2---:R-:W-:-:S05]  /*176e0*/  FADD.FTZ R4, R0, R202 ;  /* 0x000000ca00047221 */ /* 0x004fca0000010000 */
[----:B------:R2:W3:Y:S02]  /*176f0*/  SHFL.BFLY PT, R3, R4, 0x1, 0x1f ;  /* 0x0c201f0004037f89 */ /* 0x0004e400000e0000 */
.L_x_1507:
        /* <DEDUP_REMOVED lines=148> */
.L_x_1316:
        /* <DEDUP_REMOVED lines=17> */
.L_x_1422:
[----:B------:R-:W-:Y:S05]  /*18150*/  BSYNC B0 ;  /* 0x0000000000007941 */ /* 0x000fea0003800000 */
.L_x_1421:
[----:B------:R-:W-:Y:S01]  /*18160*/  PRMT R0, R0, 0x9910, RZ ;  /* 0x0000991000007816 */ /* 0x000fe200000000ff */
[----:B------:R-:W-:Y:S01]  /*18170*/  BSSY B1, `(.L_x_1423) ;  /* 0x0000421000017945 */ /* 0x000fe20003800000 */
[----:B------:R-:W-:Y:S02]  /*18180*/  IMAD.MOV.U32 R92, RZ, RZ, R232 ;  /* 0x000000ffff5c7224 */ /* 0x000fe400078e00e8 */
        /* <DEDUP_REMOVED lines=140> */
[----:B------:R-:W-:-:S03]  /*18a50*/  IADD3 R4, P0, R231, c[0x0][0x500], RZ ;  /* 0x00014000e7047a10 */ /* 0x000fc60007f1e0ff */
[----:B------:R2:W5:Y:S01]  /*18a60*/  @P1 LDG.E R12, [R2.64] ;  /* 0x00000008020c1981 */ /* 0x000562000c1e1900 */
[----:B------:R-:W-:Y:S01]  /*18a70*/  IADD3.X R5, R236, c[0x0][0x504], RZ, P0, !PT ;  /* 0x00014100ec057a10 */ /* 0x000fe200007fe4ff */
        /* <DEDUP_REMOVED lines=9> */
.L_x_1425:
[----:B-----5:R-:W2:Y:S01]  /*18b10*/  LDL R93, [R1+0x40] ;  /* 0x00004000015d7983 */ /* 0x020ea20000100800 */
[----:B------:R-:W-:Y:S01]  /*18b20*/  IMAD.MOV.U32 R16, RZ, RZ, 0x368 ;  /* 0x00000368ff107424 */ /* 0x000fe200078e00ff */
[----:B------:R-:W-:Y:S01]  /*18b30*/  ISETP.GT.AND P2, PT, R3, 0x1, PT ;  /* 0x000000010300780c */ /* 0x000fe20003f44270 */
[----:B------:R-:W-:Y:S01]  /*18b40*/  IMAD R12, R12, c[0x0][0x4e8], RZ ;  /* 0x00013a000c0c7a24 */ /* 0x000fe200078e02ff */
[----:B------:R-:W-:-:S02]  /*18b50*/  ISETP.NE.U32.AND P0, PT, RZ, c[0x0][0x500], PT ;  /* 0x00014000ff007a0c */ /* 0x000fc40003f05070 */
[----:B------:R-:W-:Y:S02]  /*18b60*/  SEL R16, R16, 0x328, P2 ;  /* 0x0000032810107807 */ /* 0x000fe40001000000 */
[----:B------:R-:W-:Y:S02]  /*18b70*/  ISETP.NE.AND.EX P0, PT, RZ, c[0x0][0x504], PT, P0 ;  /* 0x00014100ff007a0c */ /* 0x000fe40003f05300 */
[----:B------:R-:W4:Y:S01]  /*18b80*/  LDC.64 R6, c[0x0][R16+0x170] ;  /* 0x00005c0010067b82 */ /* 0x000f220000000a00 */
[----:B---3--:R-:W-:Y:S02]  /*18b90*/  LOP3.LUT R4, R234, 0xffff, RZ, 0xc0, !PT ;  /* 0x0000ffffea047812 */ /* 0x008fe400078ec0ff */
[----:B------:R-:W-:Y:S02]  /*18ba0*/  SEL R0, R237, RZ, !P0 ;  /* 0x000000ffed007207 */ /* 0x000fe40004000000 */
[----:B------:R-:W-:Y:S02]  /*18bb0*/  SEL R5, R238, RZ, !P0 ;  /* 0x000000ffee057207 */ /* 0x000fe40004000000 */
[----:B------:R-:W-:Y:S01]  /*18bc0*/  SHF.R.S32.HI R19, RZ, 0x1f, R106 ;  /* 0x0000001fff137819 */ /* 0x000fe2000001146a */
[----:B------:R-:W3:Y:S03]  /*18bd0*/  LDC.64 R10, c[0x0][R16+0x168] ;  /* 0x00005a00100a7b82 */ /* 0x000ee60000000a00 */
[----:B------:R-:W-:-:S04]  /*18be0*/  LEA.HI R19, R19, R106, RZ, 0x5 ;  /* 0x0000006a13137211 */ /* 0x000fc800078f28ff */
[----:B------:R-:W-:Y:S01]  /*18bf0*/  LOP3.LUT R19, R19, 0xffffffe0, RZ, 0xc0, !PT ;  /* 0xffffffe013137812 */ /* 0x000fe200078ec0ff */
[----:B------:R-:W1:Y:S04]  /*18c00*/  LDC.64 R14, c[0x0][R16+0x178] ;  /* 0x00005e00100e7b82 */ /* 0x000e680000000a00 */
        /* <DEDUP_REMOVED lines=103> */
.L_x_1508:
[----:B------:R-:W-:Y:S05]  /*19280*/  BRA.DIV ~URZ, `(.L_x_1428) ;  /* 0x000055e27f007947 */ /* 0x000fea000b800000 */
[----:B------:R4:W2:Y:S02]  /*19290*/  SHFL.IDX PT, R0, R14, RZ, 0x181f ;  /* 0x00181fff0e007589 */ /* 0x0008a400000e0000 */
.L_x_1509:
[----:B------:R-:W-:Y:S01]  /*192a0*/  ISETP.GE.AND P0, PT, R5, R12, PT ;  /* 0x0000000c0500720c */ /* 0x000fe20003f06270 */
[----:B------:R-:W-:-:S12]  /*192b0*/  BSSY B0, `(.L_x_1429) ;  /* 0x0000012000007945 */ /* 0x000fd80003800000 */
[----:B------:R-:W-:Y:S05]  /*192c0*/  @P0 BRA `(.L_x_1430) ;  /* 0x0000010000000947 */ /* 0x000fea0003800000 */
[----:B------:R-:W-:Y:S02]  /*192d0*/  ISETP.GE.AND P3, PT, R132, c[0x0][0x3c8], PT ;  /* 0x0000f20084007a0c */ /* 0x000fe40003f66270 */
[----:B------:R-:W-:Y:S02]  /*192e0*/  ISETP.GE.AND P2, PT, R137, c[0x0][0x3c8], PT ;  /* 0x0000f20089007a0c */ /* 0x000fe40003f46270 */
[----:B------:R-:W-:Y:S02]  /*192f0*/  ISETP.GE.AND P1, PT, R197, c[0x0][0x3c8], PT ;  /* 0x0000f200c5007a0c */ /* 0x000fe40003f26270 */
[----:B------:R-:W-:-:S07]  /*19300*/  ISETP.GE.AND P0, PT, R198, c[0x0][0x3c8], PT ;  /* 0x0000f200c6007a0c */ /* 0x000fce0003f06270 */
[CC--:B--2---:R-:W-:Y:S02]  /*19310*/  @!P3 LEA R10, P4, R132.reuse, R0.reuse, 0x1 ;  /* 0x00000000840ab211 */ /* 0x0c4fe400078808ff */
        /* <DEDUP_REMOVED lines=11> */
.L_x_1430:
[----:B------:R-:W-:Y:S05]  /*193d0*/  BSYNC B0 ;  /* 0x0000000000007941 */ /* 0x000fea0003800000 */
.L_x_1429:
[----:B------:R-:W-:Y:S05]  /*193e0*/  BRA.DIV ~URZ, `(.L_x_1431) ;  /* 0x000054e27f007947 */ /* 0x000fea000b800000 */
[----:B---3--:R3:W4:Y:S04]  /*193f0*/  SHFL.IDX PT, R4, R13, 0x1, 0x181f ;  /* 0x00381f000d047f89 */ /* 0x00872800000e0000 */
[----:B--2---:R3:W2:Y:S02]  /*19400*/  SHFL.IDX PT, R0, R14, 0x1, 0x181f ;  /* 0x00381f000e007f89 */ /* 0x0046a400000e0000 */
.L_x_1510:
        /* <DEDUP_REMOVED lines=20> */
.L_x_1433:
[----:B------:R-:W-:Y:S05]  /*19550*/  BSYNC B0 ;  /* 0x0000000000007941 */ /* 0x000fea0003800000 */
.L_x_1432:
[----:B------:R-:W-:Y:S05]  /*19560*/  BRA.DIV ~URZ, `(.L_x_1434) ;  /* 0x000054227f007947 */ /* 0x000fea000b800000 */
[----:B----4-:R4:W3:Y:S02]  /*19570*/  SHFL.IDX PT, R4, R13, 0x2, 0x181f ;  /* 0x00581f000d047f89 */ /* 0x0108e400000e0000 */
.L_x_1511:
[----:B------:R-:W-:Y:S05]  /*19580*/  BRA.DIV ~URZ, `(.L_x_1435) ;  /* 0x000054727f007947 */ /* 0x000fea000b800000 */
[----:B--2---:R2:W4:Y:S02]  /*19590*/  SHFL.IDX PT, R0, R14, 0x2, 0x181f ;  /* 0x00581f000e007f89 */ /* 0x00452400000e0000 */
.L_x_1512:
        /* <DEDUP_REMOVED lines=8> */
[CC--:B----4-:R-:W-:Y:S02]  /*19620*/  @!P3 LEA R10, P4, R132.reuse, R0.reuse, 0x1 ;  /* 0x00000000840ab211 */ /* 0x0d0fe400078808ff */
        /* <DEDUP_REMOVED lines=11> */
.L_x_1437:
[----:B------:R-:W-:Y:S05]  /*196e0*/  BSYNC B0 ;  /* 0x0000000000007941 */ /* 0x000fea0003800000 */
.L_x_1436:
[----:B------:R-:W-:Y:S05]  /*196f0*/  BRA.DIV ~URZ, `(.L_x_1438) ;  /* 0x000053627f007947 */ /* 0x000fea000b800000 */
[----:B---3--:R3:W2:Y:S04]  /*19700*/  SHFL.IDX PT, R4, R13, 0x3, 0x181f ;  /* 0x00781f000d047f89 */ /* 0x0086a800000e0000 */
[----:B----4-:R3:W4:Y:S02]  /*19710*/  SHFL.IDX PT, R0, R14, 0x3, 0x181f ;  /* 0x00781f000e007f89 */ /* 0x01072400000e0000 */
.L_x_1513:
[----:B------:R-:W-:-:S04]  /*19720*/  IADD3 R2, R5, 0x60, RZ ;  /* 0x0000006005027810 */ /* 0x000fc80007ffe0ff */
[----:B------:R-:W-:-:S13]  /*19730*/  ISETP.GE.AND P0, PT, R2, R12, PT ;  /* 0x0000000c0200720c */ /* 0x000fda0003f06270 */
[----:B------:R-:W-:Y:S05]  /*19740*/  @P0 BRA `(.L_x_1439) ;  /* 0x00002c3000000947 */ /* 0x000fea0003800000 */
[----:B------:R-:W-:Y:S02]  /*19750*/  ISETP.GE.AND P2, PT, R132, c[0x0][0x3c8], PT ;  /* 0x0000f20084007a0c */ /* 0x000fe40003f46270 */
[----:B------:R-:W-:Y:S02]  /*19760*/  ISETP.GE.AND P1, PT, R137, c[0x0][0x3c8], PT ;  /* 0x0000f20089007a0c */ /* 0x000fe40003f26270 */
[----:B------:R-:W-:-:S09]  /*19770*/  ISETP.GE.AND P0, PT, R197, c[0x0][0x3c8], PT ;  /* 0x0000f200c5007a0c */ /* 0x000fd20003f06270 */
[CC--:B----4-:R-:W-:Y:S02]  /*19780*/  @!P2 LEA R8, P5, R132.reuse, R0.reuse, 0x1 ;  /* 0x000000008408a211 */ /* 0x0d0fe400078a08ff */
[-C--:B------:R-:W-:Y:S02]  /*19790*/  @!P1 LEA R6, P4, R201, R0.reuse, 0x1 ;  /* 0x00000000c9069211 */ /* 0x080fe400078808ff */
        /* <DEDUP_REMOVED lines=13> */
.L_x_1426:
        /* <DEDUP_REMOVED lines=33> */
.L_x_1514:
[----:B------:R-:W-:Y:S05]  /*19a80*/  BRA.DIV ~URZ, `(.L_x_1441) ;  /* 0x000051027f007947 */ /* 0x000fea000b800000 */
[----:B------:R3:W4:Y:S02]  /*19a90*/  SHFL.IDX PT, R0, R12, RZ, 0x1c1f ;  /* 0x001c1fff0c007589 */ /* 0x00072400000e0000 */
.L_x_1515:
        /* <DEDUP_REMOVED lines=8> */
[C---:B------:R-:W-:Y:S01]  /*19b20*/  IADD3 R14, R229.reuse, 0x60, RZ ;  /* 0x00000060e50e7810 */ /* 0x040fe20007ffe0ff */
[----:B----4-:R-:W-:Y:S01]  /*19b30*/  @!P0 IMAD.MOV.U32 R2, RZ, RZ, R0 ;  /* 0x000000ffff028224 */ /* 0x010fe200078e0000 */
[----:B------:R-:W-:Y:S01]  /*19b40*/  ISETP.GE.AND P2, PT, R6, c[0x0][0x3c8], PT ;  /* 0x0000f20006007a0c */ /* 0x000fe20003f46270 */
[----:B--2---:R-:W-:Y:S01]  /*19b50*/  @!P0 IMAD.MOV.U32 R3, RZ, RZ, R4 ;  /* 0x000000ffff038224 */ /* 0x004fe200078e0004 */
[C---:B------:R-:W-:Y:S02]  /*19b60*/  IADD3 R11, R229.reuse, 0x58, RZ ;  /* 0x00000058e50b7810 */ /* 0x040fe40007ffe0ff */
[C---:B------:R-:W-:Y:S01]  /*19b70*/  IADD3 R10, R229.reuse, 0x70, RZ ;  /* 0x00000070e50a7810 */ /* 0x040fe20007ffe0ff */
[----:B------:R-:W-:Y:S01]  /*19b80*/  @!P0 IMAD.WIDE R2, R229, 0x4, R2 ;  /* 0x00000004e5028825 */ /* 0x000fe200078e0202 */
[----:B------:R-:W-:-:S02]  /*19b90*/  SHF.R.S32.HI R11, RZ, 0x1f, R11 ;  /* 0x0000001fff0b7819 */ /* 0x000fc4000001140b */
[C---:B------:R-:W-:Y:S02]  /*19ba0*/  IADD3 R15, R229.reuse, 0x60, RZ ;  /* 0x00000060e50f7810 */ /* 0x040fe40007ffe0ff */
[----:B------:R2:W-:Y:S01]  /*19bb0*/  @!P0 ST.E.64 [R2.64], R134 ;  /* 0x0000008602008985 */ /* 0x0005e2000c101b08 */
[----:B------:R-:W-:Y:S02]  /*19bc0*/  ISETP.GE.AND P0, PT, R8, c[0x0][0x3c8], PT ;  /* 0x0000f20008007a0c */ /* 0x000fe40003f06270 */
[----:B------:R-:W-:Y:S02]  /*19bd0*/  SHF.R.S32.HI R15, RZ, 0x1f, R15 ;  /* 0x0000001fff0f7819 */ /* 0x000fe4000001140f */
[C---:B------:R-:W-:Y:S02]  /*19be0*/  IADD3 R16, R229.reuse, 0xa0, RZ ;  /* 0x000000a0e5107810 */ /* 0x040fe40007ffe0ff */
[C---:B------:R-:W-:Y:S02]  /*19bf0*/  IADD3 R18, R229.reuse, 0xa0, RZ ;  /* 0x000000a0e5127810 */ /* 0x040fe40007ffe0ff */
[----:B------:R-:W-:-:S02]  /*19c00*/  IADD3 R17, R229, 0xb0, RZ ;  /* 0x000000b0e5117810 */ /* 0x000fc40007ffe0ff */
        /* <DEDUP_REMOVED lines=11> */
[----:B------:R-:W-:Y:S02]  /*19cc0*/  IADD3 R7, R229, 0x18, RZ ;  /* 0x00000018e5077810 */ /* 0x000fe40007ffe0ff */
[----:B------:R-:W-:Y:S01]  /*19cd0*/  ISETP.GE.AND P1, PT, R249, c[0x0][0x3c8], PT ;  /* 0x0000f200f9007a0c */ /* 0x000fe20003f26270 */
[----:B------:R2:W-:Y:S01]  /*19ce0*/  @!P0 ST.E.64 [R2.64], R144 ;  /* 0x0000009002008985 */ /* 0x0005e2000c101b08 */
[----:B------:R-:W-:Y:S02]  /*19cf0*/  SHF.R.S32.HI R7, RZ, 0x1f, R7 ;  /* 0x0000001fff077819 */ /* 0x000fe40000011407 */
[----:B------:R-:W-:Y:S02]  /*19d00*/  SHF.R.S32.HI R8, RZ, 0x1f, R248 ;  /* 0x0000001fff087819 */ /* 0x000fe400000114f8 */
        /* <DEDUP_REMOVED lines=25> */
[----:B------:R-:W-:Y:S02]  /*19ea0*/  IADD3 R9, R229, 0x40, RZ ;  /* 0x00000040e5097810 */ /* 0x000fe40007ffe0ff */
[----:B------:R-:W-:Y:S01]  /*19eb0*/  ISETP.GE.AND P0, PT, R7, c[0x0][0x3c8], PT ;  /* 0x0000f20007007a0c */ /* 0x000fe20003f06270 */
[----:B------:R2:W-:Y:S01]  /*19ec0*/  @!P2 ST.E.64 [R2.64], R32 ;  /* 0x000000200200a985 */ /* 0x0005e2000c101b08 */
[----:B------:R-:W-:Y:S02]  /*19ed0*/  SHF.R.S32.HI R9, RZ, 0x1f, R9 ;  /* 0x0000001fff097819 */ /* 0x000fe40000011409 */
[----:B------:R-:W-:-:S04]  /*19ee0*/  IADD3 R6, R229, 0x50, RZ ;  /* 0x00000050e5067810 */ /* 0x000fc80007ffe0ff */
        /* <DEDUP_REMOVED lines=8> */
[----:B------:R-:W-:-:S02]  /*19f70*/  ISETP.GE.AND P2, PT, R14, c[0x0][0x3c8], PT ;  /* 0x0000f2000e007a0c */ /* 0x000fc40003f46270 */
        /* <DEDUP_REMOVED lines=12> */
[C---:B------:R-:W-:Y:S02]  /*1a040*/  IADD3 R8, R229.reuse, 0x78, RZ ;  /* 0x00000078e5087810 */ /* 0x040fe40007ffe0ff */
[----:B------:R-:W-:Y:S01]  /*1a050*/  ISETP.GE.AND P3, PT, R10, c[0x0][0x3c8], PT ;  /* 0x0000f2000a007a0c */ /* 0x000fe20003f66270 */
[----:B------:R4:W-:Y:S01]  /*1a060*/  @!P4 ST.E.64 [R6.64], R48 ;  /* 0x000000300600c985 */ /* 0x0009e2000c101b08 */
[----:B------:R-:W-:Y:S02]  /*1a070*/  IADD3 R11, R229, 0x68, RZ ;  /* 0x00000068e50b7810 */ /* 0x000fe40007ffe0ff */
[----:B------:R-:W-:Y:S02]  /*1a080*/  ISETP.GE.AND P4, PT, R8, c[0x0][0x3c8], PT ;  /* 0x0000f20008007a0c */ /* 0x000fe40003f86270 */
[----:B------:R-:W-:-:S02]  /*1a090*/  SHF.R.S32.HI R11, RZ, 0x1f, R11 ;  /* 0x0000001fff0b7819 */ /* 0x000fc4000001140b */
[----:B--2---:R-:W-:-:S04]  /*1a0a0*/  @!P2 LEA R2, P5, R14, R0, 0x2 ;  /* 0x000000000e02a211 */ /* 0x004fc800078a10ff */
[----:B------:R-:W-:Y:S02]  /*1a0b0*/  @!P2 LEA.HI.X R3, R14, R4, R15, 0x2, P5 ;  /* 0x000000040e03a211 */ /* 0x000fe400028f140f */
[----:B----4-:R-:W-:Y:S02]  /*1a0c0*/  @!P1 LEA R6, P0, R9, R0, 0x2 ;  /* 0x0000000009069211 */ /* 0x010fe400078010ff */
[----:B------:R-:W-:Y:S01]  /*1a0d0*/  IADD3 R14, R229, 0x80, RZ ;  /* 0x00000080e50e7810 */ /* 0x000fe20007ffe0ff */
[----:B------:R2:W-:Y:S01]  /*1a0e0*/  @!P2 ST.E.64 [R2.64], R52 ;  /* 0x000000340200a985 */ /* 0x0005e2000c101b08 */
[----:B------:R-:W-:Y:S02]  /*1a0f0*/  @!P1 LEA.HI.X R7, R9, R4, R11, 0x2, P0 ;  /* 0x0000000409079211 */ /* 0x000fe400000f140b */
[C---:B------:R-:W-:Y:S02]  /*1a100*/  IADD3 R15, R229.reuse, 0x70, RZ ;  /* 0x00000070e50f7810 */ /* 0x040fe40007ffe0ff */
[----:B------:R-:W-:Y:S01]  /*1a110*/  IADD3 R9, R229, 0x88, RZ ;  /* 0x00000088e5097810 */ /* 0x000fe20007ffe0ff */
[----:B------:R4:W-:Y:S01]  /*1a120*/  @!P1 ST.E.64 [R6.64], R56 ;  /* 0x0000003806009985 */ /* 0x0009e2000c101b08 */
[----:B------:R-:W-:-:S02]  /*1a130*/  ISETP.GE.AND P2, PT, R14, c[0x0][0x3c8], PT ;  /* 0x0000f2000e007a0c */ /* 0x000fc40003f46270 */
[----:B------:R-:W-:Y:S02]  /*1a140*/  IADD3 R11, R229, 0x78, RZ ;  /* 0x00000078e50b7810 */ /* 0x000fe40007ffe0ff */
[----:B------:R-:W-:Y:S02]  /*1a150*/  SHF.R.S32.HI R15, RZ, 0x1f, R15 ;  /* 0x0000001fff0f7819 */ /* 0x000fe4000001140f */
[----:B------:R-:W-:Y:S02]  /*1a160*/  ISETP.GE.AND P1, PT, R9, c[0x0][0x3c8], PT ;  /* 0x0000f20009007a0c */ /* 0x000fe40003f26270 */
[----:B------:R-:W-:Y:S02]  /*1a170*/  SHF.R.S32.HI R11, RZ, 0x1f, R11 ;  /* 0x0000001fff0b7819 */ /* 0x000fe4000001140b */
[----:B--2---:R-:W-:-:S04]  /*1a180*/  @!P3 LEA R2, P5, R10, R0, 0x2 ;  /* 0x000000000a02b211 */ /* 0x004fc800078a10ff */
[----:B------:R-:W-:Y:S02]  /*1a190*/  @!P3 LEA.HI.X R3, R10, R4, R15, 0x2, P5 ;  /* 0x000000040a03b211 */ /* 0x000fe400028f140f */
[C---:B----4-:R-:W-:Y:S02]  /*1a1a0*/  @!P4 LEA R6, P0, R8.reuse, R0, 0x2 ;  /* 0x000000000806c211 */ /* 0x050fe400078010ff */
[C---:B------:R-:W-:Y:S01]  /*1a1b0*/  IADD3 R10, R229.reuse, 0x90, RZ ;  /* 0x00000090e50a7810 */ /* 0x040fe20007ffe0ff */
[----:B------:R2:W-:Y:S01]  /*1a1c0*/  @!P3 ST.E.64 [R2.64], R60 ;  /* 0x0000003c0200b985 */ /* 0x0005e2000c101b08 */
[----:B------:R-:W-:Y:S02]  /*1a1d0*/  @!P4 LEA.HI.X R7, R8, R4, R11, 0x2, P0 ;  /* 0x000000040807c211 */ /* 0x000fe400000f140b */
[C---:B------:R-:W-:Y:S02]  /*1a1e0*/  IADD3 R15, R229.reuse, 0x80, RZ ;  /* 0x00000080e50f7810 */ /* 0x040fe40007ffe0ff */
[----:B------:R-:W-:Y:S01]  /*1a1f0*/  IADD3 R8, R229, 0x98, RZ ;  /* 0x00000098e5087810 */ /* 0x000fe20007ffe0ff */
[----:B------:R4:W-:Y:S01]  /*1a200*/  @!P4 ST.E.64 [R6.64], R64 ;  /* 0x000000400600c985 */ /* 0x0009e2000c101b08 */
[----:B------:R-:W-:-:S02]  /*1a210*/  ISETP.GE.AND P3, PT, R10, c[0x0][0x3c8], PT ;  /* 0x0000f2000a007a0c */ /* 0x000fc40003f66270 */
[----:B------:R-:W-:Y:S02]  /*1a220*/  SHF.R.S32.HI R15, RZ, 0x1f, R15 ;  /* 0x0000001fff0f7819 */ /* 0x000fe4000001140f */
[----:B------:R-:W-:Y:S02]  /*1a230*/  IADD3 R11, R229, 0x88, RZ ;  /* 0x00000088e50b7810 */ /* 0x000fe40007ffe0ff */
[----:B------:R-:W-:Y:S02]  /*1a240*/  ISETP.GE.AND P4, PT, R8, c[0x0][0x3c8], PT ;  /* 0x0000f20008007a0c */ /* 0x000fe40003f86270 */
[----:B------:R-:W-:Y:S02]  /*1a250*/  SHF.R.S32.HI R11, RZ, 0x1f, R11 ;  /* 0x0000001fff0b7819 */ /* 0x000fe4000001140b */
[----:B--2---:R-:W-:-:S04]  /*1a260*/  @!P2 LEA R2, P5, R14, R0, 0x2 ;  /* 0x000000000e02a211 */ /* 0x004fc800078a10ff */
[----:B------:R-:W-:Y:S02]  /*1a270*/  @!P2 LEA.HI.X R3, R14, R4, R15, 0x2, P5 ;  /* 0x000000040e03a211 */ /* 0x000fe400028f140f */
[----:B----4-:R-:W-:Y:S02]  /*1a280*/  @!P1 LEA R6, P0, R9, R0, 0x2 ;  /* 0x0000000009069211 */ /* 0x010fe400078010ff */
[----:B------:R-:W-:Y:S01]  /*1a290*/  IADD3 R14, R229, 0x90, RZ ;  /* 0x00000090e50e7810 */ /* 0x000fe20007ffe0ff */
[----:B------:R2:W-:Y:S01]  /*1a2a0*/  @!P2 ST.E.64 [R2.64], R68 ;  /* 0x000000440200a985 */ /* 0x0005e2000c101b08 */
[----:B------:R-:W-:Y:S02]  /*1a2b0*/  @!P1 LEA.HI.X R7, R9, R4, R11, 0x2, P0 ;  /* 0x0000000409079211 */ /* 0x000fe400000f140b */
[----:B------:R-:W-:Y:S02]  /*1a2c0*/  ISETP.GE.AND P2, PT, R16, c[0x0][0x3c8], PT ;  /* 0x0000f20010007a0c */ /* 0x000fe40003f46270 */
[C---:B------:R-:W-:Y:S01]  /*1a2d0*/  IADD3 R9, R229.reuse, 0x98, RZ ;  /* 0x00000098e5097810 */ /* 0x040fe20007ffe0ff */
[----:B------:R4:W-:Y:S01]  /*1a2e0*/  @!P1 ST.E.64 [R6.64], R72 ;  /* 0x0000004806009985 */ /* 0x0009e2000c101b08 */
[----:B------:R-:W-:-:S02]  /*1a2f0*/  IADD3 R11, R229, 0xa8, RZ ;  /* 0x000000a8e50b7810 */ /* 0x000fc40007ffe0ff */
[----:B------:R-:W-:Y:S02]  /*1a300*/  SHF.R.S32.HI R14, RZ, 0x1f, R14 ;  /* 0x0000001fff0e7819 */ /* 0x000fe4000001140e */
[----:B------:R-:W-:Y:S02]  /*1a310*/  SHF.R.S32.HI R9, RZ, 0x1f, R9 ;  /* 0x0000001fff097819 */ /* 0x000fe40000011409 */
[----:B------:R-:W-:Y:S02]  /*1a320*/  ISETP.GE.AND P1, PT, R11, c[0x0][0x3c8], PT ;  /* 0x0000f2000b007a0c */ /* 0x000fe40003f26270 */
[----:B------:R-:W-:-:S04]  /*1a330*/  IADD3 R15, R229, 0xa8, RZ ;  /* 0x000000a8e50f7810 */ /* 0x000fc80007ffe0ff */
[----:B------:R-:W-:Y:S02]  /*1a340*/  SHF.R.S32.HI R15, RZ, 0x1f, R15 ;  /* 0x0000001fff0f7819 */ /* 0x000fe4000001140f */
[----:B--2---:R-:W-:-:S04]  /*1a350*/  @!P3 LEA R2, P5, R10, R0, 0x2 ;  /* 0x000000000a02b211 */ /* 0x004fc800078a10ff */
[----:B------:R-:W-:Y:S02]  /*1a360*/  @!P3 LEA.HI.X R3, R10, R4, R14, 0x2, P5 ;  /* 0x000000040a03b211 */ /* 0x000fe400028f140e */
[C---:B----4-:R-:W-:Y:S02]  /*1a370*/  @!P4 LEA R6, P0, R8.reuse, R0, 0x2 ;  /* 0x000000000806c211 */ /* 0x050fe400078010ff */
[----:B------:R-:W-:Y:S01]  /*1a380*/  IADD3 R10, R229, 0xb8, RZ ;  /* 0x000000b8e50a7810 */ /* 0x000fe20007ffe0ff */
[----:B------:R2:W-:Y:S01]  /*1a390*/  @!P3 ST.E.64 [R2.64], R76 ;  /* 0x0000004c0200b985 */ /* 0x0005e2000c101b08 */
[----:B------:R-:W-:Y:S02]  /*1a3a0*/  @!P4 LEA.HI.X R7, R8, R4, R9, 0x2, P0 ;  /* 0x000000040807c211 */ /* 0x000fe400000f1409 */
[----:B------:R-:W-:Y:S02]  /*1a3b0*/  ISETP.GE.AND P3, PT, R17, c[0x0][0x3c8], PT ;  /* 0x0000f20011007a0c */ /* 0x000fe40003f66270 */
[----:B------:R-:W-:Y:S01]  /*1a3c0*/  @!P1 LEA R8, P0, R11, R0, 0x2 ;  /* 0x000000000b089211 */ /* 0x000fe200078010ff */
[----:B------:R4:W-:Y:S01]  /*1a3d0*/  @!P4 ST.E.64 [R6.64], R80 ;  /* 0x000000500600c985 */ /* 0x0009e2000c101b08 */
[----:B------:R-:W-:-:S02]  /*1a3e0*/  ISETP.GE.AND P4, PT, R10, c[0x0][0x3c8], PT ;  /* 0x0000f2000a007a0c */ /* 0x000fc40003f86270 */
[----:B------:R-:W-:Y:S02]  /*1a3f0*/  IADD3 R14, R229, 0xc0, RZ ;  /* 0x000000c0e50e7810 */ /* 0x000fe40007ffe0ff */
[----:B------:R-:W-:Y:S02]  /*1a400*/  @!P1 LEA.HI.X R9, R11, R4, R15, 0x2, P0 ;  /* 0x000000040b099211 */ /* 0x000fe400000f140f */
[C---:B------:R-:W-:Y:S02]  /*1a410*/  IADD3 R15, R229.reuse, 0xb8, RZ ;  /* 0x000000b8e50f7810 */ /* 0x040fe40007ffe0ff */
[----:B------:R-:W-:Y:S02]  /*1a420*/  IADD3 R11, R229, 0xd0, RZ ;  /* 0x000000d0e50b7810 */ /* 0x000fe40007ffe0ff */
[----:B------:R-:W-:Y:S02]  /*1a430*/  SHF.R.S32.HI R15, RZ, 0x1f, R15 ;  /* 0x0000001fff0f7819 */ /* 0x000fe4000001140f */
[----:B------:R-:W-:-:S02]  /*1a440*/  ISETP.GE.AND P6, PT, R11, c[0x0][0x3c8], PT ;  /* 0x0000f2000b007a0c */ /* 0x000fc40003fc6270 */
[----:B--2---:R-:W-:-:S04]  /*1a450*/  @!P2 LEA R2, P5, R16, R0, 0x2 ;  /* 0x000000001002a211 */ /* 0x004fc800078a10ff */
[----:B------:R-:W-:Y:S02]  /*1a460*/  @!P2 LEA.HI.X R3, R16, R4, R18, 0x2, P5 ;  /* 0x000000041003a211 */ /* 0x000fe400028f1412 */
[C---:B------:R-:W-:Y:S02]  /*1a470*/  IADD3 R16, R229.reuse, 0xc8, RZ ;  /* 0x000000c8e5107810 */ /* 0x040fe40007ffe0ff */
[----:B------:R-:W-:Y:S01]  /*1a480*/  IADD3 R18, R229, 0xb0, RZ ;  /* 0x000000b0e5127810 */ /* 0x000fe20007ffe0ff */
[----:B------:R2:W-:Y:S01]  /*1a490*/  @!P2 ST.E.64 [R2.64], R84 ;  /* 0x000000540200a985 */ /* 0x0005e2000c101b08 */
[----:B------:R-:W-:Y:S02]  /*1a4a0*/  ISETP.GE.AND P2, PT, R14, c[0x0][0x3c8], PT ;  /* 0x0000f2000e007a0c */ /* 0x000fe40003f46270 */
[----:B----4-:R-:W-:Y:S01]  /*1a4b0*/  @!P3 LEA R6, P5, R17, R0, 0x2 ;  /* 0x000000001106b211 */ /* 0x010fe200078a10ff */
[----:B------:R4:W-:Y:S01]  /*1a4c0*/  @!P1 ST.E.64 [R8.64], R88 ;  /* 0x0000005808009985 */ /* 0x0009e2000c101b08 */
[----:B------:R-:W-:-:S02]  /*1a4d0*/  ISETP.GE.AND P1, PT, R16, c[0x0][0x3c8], PT ;  /* 0x0000f20010007a0c */ /* 0x000fc40003f26270 */
[----:B------:R-:W-:-:S04]  /*1a4e0*/  SHF.R.S32.HI R18, RZ, 0x1f, R18 ;  /* 0x0000001fff127819 */ /* 0x000fc80000011412 */
[----:B------:R-:W-:Y:S02]  /*1a4f0*/  @!P3 LEA.HI.X R7, R17, R4, R18, 0x2, P5 ;  /* 0x000000041107b211 */ /* 0x000fe400028f1412 */
[----:B------:R-:W-:-:S03]  /*1a500*/  IADD3 R17, R229, 0xc8, RZ ;  /* 0x000000c8e5117810 */ /* 0x000fc60007ffe0ff */
[----:B------:R5:W-:Y:S01]  /*1a510*/  @!P3 ST.E.64 [R6.64], R160 ;  /* 0x000000a00600b985 */ /* 0x000be2000c101b08 */
[----:B------:R-:W-:Y:S02]  /*1a520*/  SHF.R.S32.HI R17, RZ, 0x1f, R17 ;  /* 0x0000001fff117819 */ /* 0x000fe40000011411 */
[----:B--2---:R-:W-:-:S04]  /*1a530*/  @!P4 LEA R2, P0, R10, R0, 0x2 ;  /* 0x000000000a02c211 */ /* 0x004fc800078010ff */
[----:B------:R-:W-:Y:S02]  /*1a540*/  @!P4 LEA.HI.X R3, R10, R4, R15, 0x2, P0 ;  /* 0x000000040a03c211 */ /* 0x000fe400000f140f */
[C---:B------:R-:W-:Y:S02]  /*1a550*/  IADD3 R15, R229.reuse, 0xc0, RZ ;  /* 0x000000c0e50f7810 */ /* 0x040fe40007ffe0ff */
[C---:B----4-:R-:W-:Y:S01]  /*1a560*/  @!P2 LEA R8, P0, R14.reuse, R0, 0x2 ;  /* 0x000000000e08a211 */ /* 0x050fe200078010ff */
[----:B------:R2:W-:Y:S01]  /*1a570*/  @!P4 ST.E.64 [R2.64], R96 ;  /* 0x000000600200c985 */ /* 0x0005e2000c101b08 */
[----:B------:R-:W-:Y:S02]  /*1a580*/  SHF.R.S32.HI R15, RZ, 0x1f, R15 ;  /* 0x0000001fff0f7819 */ /* 0x000fe4000001140f */
[----:B------:R-:W-:Y:S02]  /*1a590*/  IADD3 R10, R229, 0xd8, RZ ;  /* 0x000000d8e50a7810 */ /* 0x000fe40007ffe0ff */
[----:B------:R-:W-:-:S02]  /*1a5a0*/  @!P2 LEA.HI.X R9, R14, R4, R15, 0x2, P0 ;  /* 0x000000040e09a211 */ /* 0x000fc400000f140f */
[----:B------:R-:W-:Y:S02]  /*1a5b0*/  ISETP.GE.AND P5, PT, R10, c[0x0][0x3c8], PT ;  /* 0x0000f2000a007a0c */ /* 0x000fe40003fa6270 */
[C---:B------:R-:W-:Y:S01]  /*1a5c0*/  IADD3 R15, R229.reuse, 0xd0, RZ ;  /* 0x000000d0e50f7810 */ /* 0x040fe20007ffe0ff */
[----:B------:R-:W-:Y:S01]  /*1a5d0*/  @!P2 ST.E.64 [R8.64], R162 ;  /* 0x000000a20800a985 */ /* 0x000fe2000c101b08 */
[----:B------:R-:W-:Y:S02]  /*1a5e0*/  IADD3 R14, R229, 0xe0, RZ ;  /* 0x000000e0e50e7810 */ /* 0x000fe40007ffe0ff */
[----:B-----5:R-:W-:Y:S02]  /*1a5f0*/  @!P6 LEA R6, P0, R11, R0, 0x2 ;  /* 0x000000000b06e211 */ /* 0x020fe400078010ff */
[----:B------:R-:W-:Y:S02]  /*1a600*/  SHF.R.S32.HI R15, RZ, 0x1f, R15 ;  /* 0x0000001fff0f7819 */ /* 0x000fe4000001140f */
[----:B------:R-:W-:-:S02]  /*1a610*/  ISETP.GE.AND P4, PT, R14, c[0x0][0x3c8], PT ;  /* 0x0000f2000e007a0c */ /* 0x000fc40003f86270 */
[----:B------:R-:W-:Y:S02]  /*1a620*/  ISETP.GE.AND P2, PT, R252, c[0x0][0x3c8], PT ;  /* 0x0000f200fc007a0c */ /* 0x000fe40003f46270 */
[----:B------:R-:W-:Y:S02]  /*1a630*/  @!P6 LEA.HI.X R7, R11, R4, R15, 0x2, P0 ;  /* 0x000000040b07e211 */ /* 0x000fe400000f140f */
[----:B------:R-:W-:Y:S02]  /*1a640*/  IADD3 R11, R229, 0xd8, RZ ;  /* 0x000000d8e50b7810 */ /* 0x000fe40007ffe0ff */
[----:B------:R-:W-:Y:S02]  /*1a650*/  ISETP.GE.AND P0, PT, R250, c[0x0][0x3c8], PT ;  /* 0x0000f200fa007a0c */ /* 0x000fe40003f06270 */
[----:B------:R-:W-:Y:S02]  /*1a660*/  SHF.R.S32.HI R11, RZ, 0x1f, R11 ;  /* 0x0000001fff0b7819 */ /* 0x000fe4000001140b */
[----:B--2---:R-:W-:-:S02]  /*1a670*/  @!P1 LEA R2, P3, R16, R0, 0x2 ;  /* 0x0000000010029211 */ /* 0x004fc400078610ff */
[----:B------:R-:W-:Y:S02]  /*1a680*/  IADD3 R15, R229, 0xe0, RZ ;  /* 0x000000e0e50f7810 */ /* 0x000fe40007ffe0ff */
[----:B------:R-:W-:Y:S02]  /*1a690*/  @!P1 LEA.HI.X R3, R16, R4, R17, 0x2, P3 ;  /* 0x0000000410039211 */ /* 0x000fe400018f1411 */
[----:B------:R-:W-:Y:S02]  /*1a6a0*/  SHF.R.S32.HI R15, RZ, 0x1f, R15 ;  /* 0x0000001fff0f7819 */ /* 0x000fe4000001140f */
[----:B------:R-:W-:Y:S01]  /*1a6b0*/  SHF.R.S32.HI R16, RZ, 0x1f, R252 ;  /* 0x0000001fff107819 */ /* 0x000fe200000114fc */
[----:B------:R2:W-:Y:S01]  /*1a6c0*/  @!P1 ST.E.64 [R2.64], R100 ;  /* 0x0000006402009985 */ /* 0x0005e2000c101b08 */
[----:B------:R-:W-:-:S03]  /*1a6d0*/  ISETP.GE.AND P1, PT, R251, c[0x0][0x3c8], PT ;  /* 0x0000f200fb007a0c */ /* 0x000fc60003f26270 */
[----:B------:R4:W-:Y:S01]  /*1a6e0*/  @!P6 ST.E.64 [R6.64], R104 ;  /* 0x000000680600e985 */ /* 0x0009e2000c101b08 */
[----:B--2---:R-:W-:-:S04]  /*1a6f0*/  @!P5 LEA R2, P3, R10, R0, 0x2 ;  /* 0x000000000a02d211 */ /* 0x004fc800078610ff */
[----:B------:R-:W-:Y:S02]  /*1a700*/  @!P5 LEA.HI.X R3, R10, R4, R11, 0x2, P3 ;  /* 0x000000040a03d211 */ /* 0x000fe400018f140b */
[-C--:B------:R-:W-:Y:S02]  /*1a710*/  @!P4 LEA R10, P6, R14, R0.reuse, 0x2 ;  /* 0x000000000e0ac211 */ /* 0x080fe400078c10ff */
[----:B------:R-:W-:Y:S01]  /*1a720*/  @!P2 LEA R8, P3, R252, R0, 0x2 ;  /* 0x00000000fc08a211 */ /* 0x000fe200078610ff */
[----:B------:R2:W-:Y:S01]  /*1a730*/  @!P5 ST.E.64 [R2.64], R108 ;  /* 0x0000006c0200d985 */ /* 0x0005e2000c101b08 */
[----:B------:R-:W-:Y:S02]  /*1a740*/  @!P4 LEA.HI.X R11, R14, R4, R15, 0x2, P6 ;  /* 0x000000040e0bc211 */ /* 0x000fe400030f140f */
[----:B----4-:R-:W-:Y:S02]  /*1a750*/  @!P1 LEA R6, P5, R251, R0, 0x2 ;  /* 0x00000000fb069211 */ /* 0x010fe400078a10ff */
[----:B------:R-:W-:Y:S01]  /*1a760*/  SHF.R.S32.HI R15, RZ, 0x1f, R251 ;  /* 0x0000001fff0f7819 */ /* 0x000fe200000114fb */
[----:B------:R4:W-:Y:S01]  /*1a770*/  @!P4 ST.E.64 [R10.64], R166 ;  /* 0x000000a60a00c985 */ /* 0x0009e2000c101b08 */
[----:B------:R-:W-:-:S02]  /*1a780*/  @!P2 LEA.HI.X R9, R252, R4, R16, 0x2, P3 ;  /* 0x00000004fc09a211 */ /* 0x000fc400018f1410 */
[----:B------:R-:W-:Y:S02]  /*1a790*/  SHF.R.S32.HI R14, RZ, 0x1f, R250 ;  /* 0x0000001fff0e7819 */ /* 0x000fe400000114fa */
[----:B------:R-:W-:Y:S01]  /*1a7a0*/  @!P1 LEA.HI.X R7, R251, R4, R15, 0x2, P5 ;  /* 0x00000004fb079211 */ /* 0x000fe200028f140f */
[----:B------:R4:W-:Y:S04]  /*1a7b0*/  @!P2 ST.E.64 [R8.64], R164 ;  /* 0x000000a40800a985 */ /* 0x0009e8000c101b08 */
[----:B------:R4:W-:Y:S01]  /*1a7c0*/  @!P1 ST.E.64 [R6.64], R112 ;  /* 0x0000007006009985 */ /* 0x0009e2000c101b08 */
[----:B--2---:R-:W-:-:S04]  /*1a7d0*/  @!P0 LEA R2, P3, R250, R0, 0x2 ;  /* 0x00000000fa028211 */ /* 0x004fc800078610ff */
[----:B------:R-:W-:-:S05]  /*1a7e0*/  @!P0 LEA.HI.X R3, R250, R4, R14, 0x2, P3 ;  /* 0x00000004fa038211 */ /* 0x000fca00018f140e */
[----:B------:R4:W-:Y:S04]  /*1a7f0*/  @!P0 ST.E.64 [R2.64], R20 ;  /* 0x0000001402008985 */ /* 0x0009e8000c101b08 */
.L_x_1443:
[----:B------:R-:W-:Y:S05]  /*1a800*/  BSYNC B0 ;  /* 0x0000000000007941 */ /* 0x000fea0003800000 */
.L_x_1442:
[----:B------:R-:W-:Y:S05]  /*1a810*/  BRA.DIV ~URZ, `(.L_x_1444) ;  /* 0x000043d27f007947 */ /* 0x000fea000b800000 */
[----:B--2---:R2:W1:Y:S04]  /*1a820*/  SHFL.IDX PT, R4, R5, 0x1, 0x1c1f ;  /* 0x003c1f0005047f89 */ /* 0x00446800000e0000 */
[----:B----4-:R2:W4:Y:S02]  /*1a830*/  SHFL.IDX PT, R0, R12, 0x1, 0x1c1f ;  /* 0x003c1f000c007f89 */ /* 0x01052400000e0000 */
.L_x_1516:
        /* <DEDUP_REMOVED lines=8> */
[C---:B------:R-:W-:Y:S01]  /*1a8c0*/  IADD3 R10, R229.reuse, 0x18, RZ ;  /* 0x00000018e50a7810 */ /* 0x040fe20007ffe0ff */
        /* <DEDUP_REMOVED lines=30> */
[----:B--2---:R-:W-:Y:S02]  /*1aab0*/  @!P4 LEA R8, P0, R249, R0, 0x2 ;  /* 0x00000000f908c211 */ /* 0x004fe400078010ff */
        /* <DEDUP_REMOVED lines=148> */
[----:B------:R-:W-:Y:S01]  /*1b400*/  IADD3 R14, R229, 0xc8, RZ ;  /* 0x000000c8e50e7810 */ /* 0x000fe20007ffe0ff */
[----:B------:R1:W-:Y:S01]  /*1b410*/  @!P1 ST.E.64 [R6.64], R78 ;  /* 0x0000004e06009985 */ /* 0x0003e2000c101b08 */
[----:B------:R-:W-:Y:S02]  /*1b420*/  ISETP.GE.AND P3, PT, R5, c[0x0][0x3c8], PT ;  /* 0x0000f20005007a0c */ /* 0x000fe40003f66270 */
[----:B------:R-:W-:Y:S01]  /*1b430*/  SHF.R.S32.HI R14, RZ, 0x1f, R14 ;  /* 0x0000001fff0e7819 */ /* 0x000fe2000001140e */
[----:B------:R2:W-:Y:S01]  /*1b440*/  @!P0 ST.E.64 [R2.64], R62 ;  /* 0x0000003e02008985 */ /* 0x0005e2000c101b08 */
[C---:B------:R-:W-:Y:S02]  /*1b450*/  IADD3 R11, R229.reuse, 0xd0, RZ ;  /* 0x000000d0e50b7810 */ /* 0x040fe40007ffe0ff */
[----:B------:R-:W-:Y:S02]  /*1b460*/  IADD3 R13, R229, 0xe0, RZ ;  /* 0x000000e0e50d7810 */ /* 0x000fe40007ffe0ff */
[----:B------:R-:W-:-:S02]  /*1b470*/  SHF.R.S32.HI R11, RZ, 0x1f, R11 ;  /* 0x0000001fff0b7819 */ /* 0x000fc4000001140b */
[----:B------:R-:W-:Y:S02]  /*1b480*/  ISETP.GE.AND P2, PT, R13, c[0x0][0x3c8], PT ;  /* 0x0000f2000d007a0c */ /* 0x000fe40003f46270 */
[----:B------:R-:W-:Y:S02]  /*1b490*/  ISETP.GE.AND P1, PT, R252, c[0x0][0x3c8], PT ;  /* 0x0000f200fc007a0c */ /* 0x000fe40003f26270 */
[----:B-1----:R-:W-:-:S04]  /*1b4a0*/  @!P5 LEA R6, P0, R12, R0, 0x2 ;  /* 0x000000000c06d211 */ /* 0x002fc800078010ff */
[----:B------:R-:W-:Y:S02]  /*1b4b0*/  @!P5 LEA.HI.X R7, R12, R4, R14, 0x2, P0 ;  /* 0x000000040c07d211 */ /* 0x000fe400000f140e */
[C---:B--2---:R-:W-:Y:S02]  /*1b4c0*/  @!P4 LEA R2, P6, R10.reuse, R0, 0x2 ;  /* 0x000000000a02c211 */ /* 0x044fe400078c10ff */
[----:B------:R-:W-:Y:S01]  /*1b4d0*/  ISETP.GE.AND P0, PT, R251, c[0x0][0x3c8], PT ;  /* 0x0000f200fb007a0c */ /* 0x000fe20003f06270 */
[----:B------:R-:W-:Y:S01]  /*1b4e0*/  @!P5 ST.E.64 [R6.64], R82 ;  /* 0x000000520600d985 */ /* 0x000fe2000c101b08 */
[----:B------:R-:W-:Y:S02]  /*1b4f0*/  @!P4 LEA.HI.X R3, R10, R4, R11, 0x2, P6 ;  /* 0x000000040a03c211 */ /* 0x000fe400030f140b */
[----:B------:R-:W-:Y:S02]  /*1b500*/  @!P3 LEA R10, P5, R5, R0, 0x2 ;  /* 0x00000000050ab211 */ /* 0x000fe400078a10ff */
[C---:B------:R-:W-:Y:S01]  /*1b510*/  IADD3 R12, R229.reuse, 0xd8, RZ ;  /* 0x000000d8e50c7810 */ /* 0x040fe20007ffe0ff */
[----:B------:R1:W-:Y:S01]  /*1b520*/  @!P4 ST.E.64 [R2.64], R86 ;  /* 0x000000560200c985 */ /* 0x0003e2000c101b08 */
[----:B------:R-:W-:-:S02]  /*1b530*/  IADD3 R14, R229, 0xe0, RZ ;  /* 0x000000e0e50e7810 */ /* 0x000fc40007ffe0ff */
[----:B------:R-:W-:Y:S02]  /*1b540*/  SHF.R.S32.HI R12, RZ, 0x1f, R12 ;  /* 0x0000001fff0c7819 */ /* 0x000fe4000001140c */
[----:B------:R-:W-:Y:S02]  /*1b550*/  @!P2 LEA R8, P6, R13, R0, 0x2 ;  /* 0x000000000d08a211 */ /* 0x000fe400078c10ff */
        /* <DEDUP_REMOVED lines=22> */
.L_x_1424:
        /* <DEDUP_REMOVED lines=8> */
[----:B------:R-:W-:Y:S02]  /*1b740*/  @P2 IADD3 R4, P0, R231, c[0x0][0x508], RZ ;  /* 0x00014200e7042a10 */ /* 0x000fe40007f1e0ff */
[----:B------:R2:W5:Y:S02]  /*1b750*/  @P3 LDG.E R6, [R2.64] ;  /* 0x0000000802063981 */ /* 0x000564000c1e1900 */
[----:B------:R-:W-:-:S05]  /*1b760*/  @P2 IADD3.X R5, R236, c[0x0][0x50c], RZ, P0, !PT ;  /* 0x00014300ec052a10 */ /* 0x000fca00007fe4ff */
[----:B------:R2:W5:Y:S01]  /*1b770*/  @P2 LDG.E R20, [R4.64] ;  /* 0x0000000804142981 */ /* 0x000562000c1e1900 */
[----:B------:R-:W-:-:S04]  /*1b780*/  ISETP.NE.AND P0, PT, R233, RZ, PT ;  /* 0x000000ffe900720c */ /* 0x000fc80003f05270 */
[----:B------:R-:W-:Y:S01]  /*1b790*/  SEL R19, R233, c[0x0][0x3d4], P0 ;  /* 0x0000f500e9137a07 */ /* 0x000fe20000000000 */
[----:B------:R-:W-:Y:S05]  /*1b7a0*/  @P2 BRA `(.L_x_1445) ;  /* 0x0000004000002947 */ /* 0x000fea0003800000 */
[----:B------:R-:W-:Y:S05]  /*1b7b0*/  @!P3 BRA `(.L_x_1445) ;  /* 0x000000300000b947 */ /* 0x000fea0003800000 */
[----:B------:R3:W4:Y:S04]  /*1b7c0*/  LDG.E R0, [R2.64] ;  /* 0x0000000802007981 */ /* 0x000728000c1e1900 */
[----:B--23--:R-:W4:Y:S02]  /*1b7d0*/  LDG.E R2, [R2.64+0x4] ;  /* 0x0000040802027981 */ /* 0x00cf24000c1e1900 */
[----:B----45:R-:W-:Y:S02]  /*1b7e0*/  IADD3 R20, -R0, R2, RZ ;  /* 0x0000000200147210 */ /* 0x030fe40007ffe1ff */
.L_x_1445:
[----:B--2---:R-:W2:Y:S01]  /*1b7f0*/  S2R R2, SR_TID.X ;  /* 0x0000000000027919 */ /* 0x004ea20000002100 */
[----:B------:R-:W-:Y:S01]  /*1b800*/  BSSY B0, `(.L_x_1446) ;  /* 0x0000036000007945 */ /* 0x000fe20003800000 */
[----:B------:R-:W-:Y:S02]  /*1b810*/  LOP3.LUT R12, R234, 0xffff, RZ, 0xc0, !PT ;  /* 0x0000ffffea0c7812 */ /* 0x000fe400078ec0ff */
[----:B------:R-:W-:-:S02]  /*1b820*/  SEL R13, R237, RZ, !P3 ;  /* 0x000000ffed0d7207 */ /* 0x000fc40005800000 */
[----:B------:R-:W-:Y:S02]  /*1b830*/  SEL R21, R238, RZ, !P3 ;  /* 0x000000ffee157207 */ /* 0x000fe40005800000 */
[----:B-----5:R-:W-:Y:S02]  /*1b840*/  SHF.R.S32.HI R18, RZ, 0x1f, R6 ;  /* 0x0000001fff127819 */ /* 0x020fe40000011406 */
        /* <DEDUP_REMOVED lines=21> */
[----:B------:R-:W-:Y:S01]  /*1b9a0*/  IMAD.WIDE.U32 R4, R4, R12, RZ ;  /* 0x0000000c04047225 */ /* 0x000fe200078e00ff */
[----:B------:R-:W-:-:S03]  /*1b9b0*/  IADD3 R3, R3, R8, RZ ;  /* 0x0000000803037210 */ /* 0x000fc60007ffe0ff */
[----:B------:R-:W-:Y:S02]  /*1b9c0*/  IMAD.IADD R9, R5, 0x1, R9 ;  /* 0x0000000105097824 */ /* 0x000fe400078e0209 */
[----:B------:R-:W-:-:S04]  /*1b9d0*/  @P0 IMAD.HI.U32 R17, R16, c[0x0][0x4ec], RZ ;  /* 0x00013b0010110a27 */ /* 0x000fc800078e00ff */
[-C--:B-----5:R-:W-:Y:S01]  /*1b9e0*/  IMAD R8, R15, R7.reuse, RZ ;  /* 0x000000070f087224 */ /* 0x0a0fe200078e02ff */
        /* <DEDUP_REMOVED lines=10> */
[----:B-1----:R-:W-:Y:S01]  /*1ba90*/  IMAD R0, R11, R2, RZ ;  /* 0x000000020b007224 */ /* 0x002fe200078e02ff */
        /* <DEDUP_REMOVED lines=12> */
.L_x_1447:
[----:B------:R-:W-:Y:S05]  /*1bb60*/  BSYNC B0 ;  /* 0x0000000000007941 */ /* 0x000fea0003800000 */
.L_x_1446:
[----:B------:R-:W-:-:S13]  /*1bb70*/  ISETP.GT.AND P0, PT, R19, 0x1, PT ;  /* 0x000000011300780c */ /* 0x000fda0003f04270 */
[----:B------:R-:W-:Y:S05]  /*1bb80*/  @P0 BRA `(.L_x_1439) ;  /* 0x000007f000000947 */ /* 0x000fea0003800000 */
[----:B------:R-:W-:Y:S01]  /*1bb90*/  MOV R2, c[0x0][0x4e8] ;  /* 0x00013a0000027a02 */ /* 0x000fe20000000f00 */
[----:B-1----:R-:W-:Y:S01]  /*1bba0*/  IMAD R0, R18, c[0x0][0x3a0], RZ ;  /* 0x0000e80012007a24 */ /* 0x002fe200078e02ff */
[----:B------:R-:W-:Y:S01]  /*1bbb0*/  IADD3 R4, R211, R225, RZ ;  /* 0x000000e1d3047210 */ /* 0x000fe20007ffe0ff */
        /* <DEDUP_REMOVED lines=30> */
.L_x_1517:
[----:B------:R-:W-:Y:S05]  /*1bda0*/  BRA.DIV ~URZ, `(.L_x_1449) ;  /* 0x00002f727f007947 */ /* 0x000fea000b800000 */
[----:B------:R3:W4:Y:S02]  /*1bdb0*/  SHFL.IDX PT, R0, R14, RZ, 0x181f ;  /* 0x00181fff0e007589 */ /* 0x00072400000e0000 */
.L_x_1518:
        /* <DEDUP_REMOVED lines=20> */
.L_x_1451:
[----:B------:R-:W-:Y:S05]  /*1bf00*/  BSYNC B0 ;  /* 0x0000000000007941 */ /* 0x000fea0003800000 */
.L_x_1450:
[----:B------:R-:W-:Y:S05]  /*1bf10*/  BRA.DIV ~URZ, `(.L_x_1452) ;  /* 0x00002e627f007947 */ /* 0x000fea000b800000 */
[----:B--2---:R2:W1:Y:S04]  /*1bf20*/  SHFL.IDX PT, R4, R5, 0x1, 0x181f ;  /* 0x00381f0005047f89 */ /* 0x00446800000e0000 */
[----:B----4-:R2:W4:Y:S02]  /*1bf30*/  SHFL.IDX PT, R0, R14, 0x1, 0x181f ;  /* 0x00381f000e007f89 */ /* 0x01052400000e0000 */
.L_x_1519:
        /* <DEDUP_REMOVED lines=20> */
.L_x_1454:
[----:B------:R-:W-:Y:S05]  /*1c080*/  BSYNC B0 ;  /* 0x0000000000007941 */ /* 0x000fea0003800000 */
.L_x_1453:
[----:B------:R-:W-:Y:S05]  /*1c090*/  BRA.DIV ~URZ, `(.L_x_1455) ;  /* 0x00002da27f007947 */ /* 0x000fea000b800000 */
[----:B-1----:R1:W2:Y:S02]  /*1c0a0*/  SHFL.IDX PT, R4, R5, 0x2, 0x181f ;  /* 0x00581f0005047f89 */ /* 0x0022a400000e0000 */
.L_x_1520:
[----:B------:R-:W-:Y:S05]  /*1c0b0*/  BRA.DIV ~URZ, `(.L_x_1456) ;  /* 0x00002df27f007947 */ /* 0x000fea000b800000 */
[----:B----4-:R4:W1:Y:S02]  /*1c0c0*/  SHFL.IDX PT, R0, R14, 0x2, 0x181f ;  /* 0x00581f000e007f89 */ /* 0x01086400000e0000 */
.L_x_1521:
        /* <DEDUP_REMOVED lines=8> */
[CC--:B-1----:R-:W-:Y:S02]  /*1c150*/  @!P3 LEA R10, P4, R132.reuse, R0.reuse, 0x1 ;  /* 0x00000000840ab211 */ /* 0x0c2fe400078808ff */
        /* <DEDUP_REMOVED lines=11> */
.L_x_1458:
[----:B------:R-:W-:Y:S05]  /*1c210*/  BSYNC B0 ;  /* 0x0000000000007941 */ /* 0x000fea0003800000 */
.L_x_1457:
[----:B------:R-:W-:Y:S05]  /*1c220*/  BRA.DIV ~URZ, `(.L_x_1459) ;  /* 0x00002ce27f007947 */ /* 0x000fea000b800000 */
[----:B--2---:R2:W3:Y:S04]  /*1c230*/  SHFL.IDX PT, R4, R5, 0x3, 0x181f ;  /* 0x00781f0005047f89 */ /* 0x0044e800000e0000 */
[----:B-1----:R2:W1:Y:S02]  /*1c240*/  SHFL.IDX PT, R0, R14, 0x3, 0x181f ;  /* 0x00781f000e007f89 */ /* 0x00246400000e0000 */
.L_x_1522:
[----:B------:R-:W-:-:S04]  /*1c250*/  IADD3 R2, R13, 0x60, RZ ;  /* 0x000000600d027810 */ /* 0x000fc80007ffe0ff */
        /* <DEDUP_REMOVED lines=18> */
.L_x_1439:
[----:B------:R-:W-:Y:S05]  /*1c380*/  BSYNC B1 ;  /* 0x0000000000017941 */ /* 0x000fea0003800000 */
.L_x_1423:
        /* <DEDUP_REMOVED lines=13> */
.L_x_1523:
[----:B------:R-:W-:Y:S05]  /*1c460*/  BRA.DIV ~URZ, `(.L_x_1462) ;  /* 0x00002bd27f007947 */ /* 0x000fea000b800000 */
[----:B------:R3:W4:Y:S02]  /*1c470*/  SHFL.IDX PT, R6, R92, 0x1, 0x1f ;  /* 0x00201f005c067f89 */ /* 0x00072400000e0000 */
.L_x_1524:
        /* <DEDUP_REMOVED lines=18> */
.L_x_1525:
        /* <DEDUP_REMOVED lines=16> */
.L_x_1526:
[----:B--2---:R-:W-:Y:S01]  /*1c6a0*/  IMAD R0, R0, c[0x0][0x538], RZ ;  /* 0x00014e0000007a24 */ /* 0x004fe200078e02ff */
[----:B------:R-:W-:Y:S04]  /*1c6b0*/  BSSY B1, `(.L_x_1465) ;  /* 0x00000c8000017945 */ /* 0x000fe80003800000 */
[----:B----4-:R-:W-:-:S04]  /*1c6c0*/  IADD3 R6, R0, R6, RZ ;  /* 0x0000000600067210 */ /* 0x010fc80007ffe0ff */
[----:B------:R-:W-:-:S13]  /*1c6d0*/  ISETP.GT.AND P0, PT, R6, R9, PT ;  /* 0x000000090600720c */ /* 0x000fda0003f04270 */
[----:B------:R-:W-:Y:S05]  /*1c6e0*/  @P0 BRA `(.L_x_1466) ;  /* 0x0000025000000947 */ /* 0x000fea0003800000 */
.L_x_1470:
        /* <DEDUP_REMOVED lines=17> */
.L_x_1527:
        /* <DEDUP_REMOVED lines=16> */
.L_x_1528:
[----:B--2---:R-:W-:-:S05]  /*1c900*/  IMAD R0, R0, c[0x0][0x538], RZ ;  /* 0x00014e0000007a24 */ /* 0x004fca00078e02ff */
[----:B------:R-:W-:-:S04]  /*1c910*/  IADD3 R6, R0, R6, RZ ;  /* 0x0000000600067210 */ /* 0x000fc80007ffe0ff */
[----:B------:R-:W-:-:S13]  /*1c920*/  ISETP.GT.AND P0, PT, R6, R9, PT ;  /* 0x000000090600720c */ /* 0x000fda0003f04270 */
[----:B-1-3--:R-:W-:Y:S05]  /*1c930*/  @!P0 BRA `(.L_x_1470) ;  /* 0xfffffdb000008947 */ /* 0x00afea000383ffff */
.L_x_1466:
[----:B------:R-:W-:-:S05]  /*1c940*/  IADD3 R11, -R0, R6, RZ ;  /* 0x00000006000b7210 */ /* 0x000fca0007ffe1ff */
[----:B------:R-:W-:-:S05]  /*1c950*/  IMAD R0, R4, c[0x0][0x538], R11 ;  /* 0x00014e0004007a24 */ /* 0x000fca00078e020b */
[----:B------:R-:W-:Y:S01]  /*1c960*/  ISETP.GT.AND P0, PT, R0, R9, PT ;  /* 0x000000090000720c */ /* 0x000fe20003f04270 */
[----:B------:R-:W-:-:S12]  /*1c970*/  BRA.DIV ~URZ, `(.L_x_1471) ;  /* 0x00002b027f007947 */ /* 0x000fd8000b800000 */
[----:B------:R-:W-:-:S04]  /*1c980*/  VOTE.ANY R10, PT, !P0 ;  /* 0x00000000000a7806 */ /* 0x000fc800040e0100 */
.L_x_1529:
[----:B------:R-:W2:Y:S02]  /*1c990*/  POPC R6, R10 ;  /* 0x0000000a00067309 */ /* 0x000ea40000000000 */
[----:B--2---:R-:W-:Y:S01]  /*1c9a0*/  IADD3 R235, R6, R235, RZ ;  /* 0x000000eb06eb7210 */ /* 0x004fe20007ffe0ff */
[----:B------:R-:W-:Y:S05]  /*1c9b0*/  BRA.DIV ~URZ, `(.L_x_1472) ;  /* 0x00002b127f007947 */ /* 0x000fea000b800000 */
[----:B------:R2:W4:Y:S04]  /*1c9c0*/  SHFL.IDX PT, R7, R7, R6, 0x1f ;  /* 0x00001f0607077589 */ /* 0x00052800000e0000 */
[----:B------:R2:W1:Y:S02]  /*1c9d0*/  SHFL.IDX PT, R5, R8, R6, 0x1f ;  /* 0x00001f0608057589 */ /* 0x00046400000e0000 */
.L_x_1530:
[----:B------:R-:W-:Y:S01]  /*1c9e0*/  ISETP.NE.AND P0, PT, R10, RZ, PT ;  /* 0x000000ff0a00720c */ /* 0x000fe20003f05270 */
[----:B------:R-:W-:-:S12]  /*1c9f0*/  BSSY B0, `(.L_x_1473) ;  /* 0x0000005000007945 */ /* 0x000fd80003800000 */
[----:B------:R-:W-:Y:S05]  /*1ca00*/  @!P0 BRA `(.L_x_1474) ;  /* 0x0000003000008947 */ /* 0x000fea0003800000 */
[----:B--2---:R-:W-:Y:S01]  /*1ca10*/  IADD3 R6, R6, -0x1, RZ ;  /* 0xffffffff06067810 */ /* 0x004fe20007ffe0ff */
[----:B------:R-:W-:Y:S05]  /*1ca20*/  BRA.DIV ~URZ, `(.L_x_1475) ;  /* 0x00002b727f007947 */ /* 0x000fea000b800000 */
[----:B------:R2:W3:Y:S02]  /*1ca30*/  SHFL.IDX PT, R12, R4, R6, 0x1f ;  /* 0x00001f06040c7589 */ /* 0x0004e400000e0000 */
.L_x_1474:
[----:B------:R-:W-:Y:S05]  /*1ca40*/  BSYNC B0 ;  /* 0x0000000000007941 */ /* 0x000fea0003800000 */
.L_x_1473:
        /* <DEDUP_REMOVED lines=67> */
.L_x_1477:
        /* <DEDUP_REMOVED lines=67> */
.L_x_1478:
[----:B------:R-:W-:Y:S05]  /*1d2b0*/  BSYNC B0 ;  /* 0x0000000000007941 */ /* 0x000fea0003800000 */
.L_x_1476:
[----:B------:R-:W-:-:S04]  /*1d2c0*/  LOP3.LUT R2, RZ, R2, RZ, 0x33, !PT ;  /* 0x00000002ff027212 */ /* 0x000fc800078e33ff */
[----:B------:R-:W-:Y:S01]  /*1d2d0*/  IADD3 R233, R2, R7, RZ ;  /* 0x0000000702e97210 */ /* 0x000fe20007ffe0ff */
[----:B------:R-:W-:Y:S05]  /*1d2e0*/  BRA `(.L_x_1479) ;  /* 0x0000004000007947 */ /* 0x000fea0003800000 */
.L_x_1467:
[----:B------:R-:W-:Y:S01]  /*1d2f0*/  IMAD.MOV.U32 R232, RZ, RZ, R9 ;  /* 0x000000ffffe87224 */ /* 0x000fe200078e0009 */
[----:B------:R-:W-:Y:S01]  /*1d300*/  MOV R234, RZ ;  /* 0x000000ff00ea7202 */ /* 0x000fe20000000f00 */
[----:B------:R-:W-:Y:S01]  /*1d310*/  IMAD.MOV.U32 R233, RZ, RZ, RZ ;  /* 0x000000ffffe97224 */ /* 0x000fe200078e00ff */
[----:B------:R-:W-:Y:S02]  /*1d320*/  MOV R235, c[0x0][0x53c] ;  /* 0x00014f0000eb7a02 */ /* 0x000fe40000000f00 */
.L_x_1479:
[----:B------:R-:W-:Y:S05]  /*1d330*/  BSYNC B1 ;  /* 0x0000000000017941 */ /* 0x000fea0003800000 */
.L_x_1465:
[----:B------:R-:W-:Y:S01]  /*1d340*/  WARPSYNC 0xffffffff ;  /* 0xffffffff00007948 */ /* 0x000fe20003800000 */
[----:B------:R-:W-:Y:S01]  /*1d350*/  BAR.SYNC.DEFER_BLOCKING 0x4, 0x100 ;  /* 0x0104000000007b1d */ /* 0x000fe20000010000 */
[----:B------:R-:W-:-:S13]  /*1d360*/  ISETP.NE.AND P0, PT, R13, RZ, PT ;  /* 0x000000ff0d00720c */ /* 0x000fda0003f05270 */
[----:B------:R2:W-:Y:S04]  /*1d370*/  @!P0 STS.128 [0x20080], R232 ;  /* 0x020080e8ff008388 */ /* 0x0005e80000000c00 */
[----:B------:R-:W-:Y:S06]  /*1d380*/  BAR.ARV 0x5, 0x100 ;  /* 0x0144000000007b1d */ /* 0x000fec0000002000 */
.L_x_1460:
[----:B-1----:R-:W-:-:S13]  /*1d390*/  ISETP.GE.AND P0, PT, R235, c[0x0][0x53c], PT ;  /* 0x00014f00eb007a0c */ /* 0x002fda0003f06270 */
[----:B--23--:R-:W-:Y:S01]  /*1d3a0*/  @P0 CALL.REL.NOINC `(.L_x_1480) ;  /* 0x0000001000000944 */ /* 0x00cfe20003c00000 */
[----:B------:R-:W-:Y:S05]  /*1d3b0*/  BRA `(.L_x_1481) ;  /* 0xfffe4c8000007947 */ /* 0x000fea000383ffff */
.L_x_1480:
[----:B------:R-:W-:Y:S05]  /*1d3c0*/  EXIT ;  /* 0x000000000000794d */ /* 0x000fea0003800000 */
.L_x_1277:
[----:B------:R-:W-:Y:S01]  /*1d3d0*/  IMAD.MOV.U32 R0, RZ, RZ, R5 ;  /* 0x000000ffff007224 */ /* 0x000fe200078e0005 */
[----:B------:R-:W-:Y:S02]  /*1d3e0*/  MOV R3, 0x1 ;  /* 0x0000000100037802 */ /* 0x000fe40000000f00 */
[----:B------:R-:W-:Y:S02]  /*1d3f0*/  MOV R2, 0x1d410 ;  /* 0x0001d41000027802 */ /* 0x000fe40000000f00 */
[----:B--2---:R-:W-:Y:S05]  /*1d400*/  CALL.REL.NOINC `($__internal_25_$__cuda_sm70_shflsync_up_p) ;  /* 0x000022e000007944 */ /* 0x004fea0003c00000 */
[----:B------:R-:W-:Y:S01]  /*1d410*/  MOV R0, R4 ;  /* 0x0000000400007202 */ /* 0x000fe20000000f00 */
[----:B------:R-:W-:Y:S05]  /*1d420*/  BRA `(.L_x_1482) ;  /* 0xfffe301000007947 */ /* 0x000fea000383ffff */
.L_x_1278:
[----:B------:R-:W-:Y:S01]  /*1d430*/  IMAD.MOV.U32 R0, RZ, RZ, R5 ;  /* 0x000000ffff007224 */ /* 0x000fe200078e0005 */
[----:B------:R-:W-:Y:S02]  /*1d440*/  MOV R3, 0x2 ;  /* 0x0000000200037802 */ /* 0x000fe40000000f00 */
[----:B------:R-:W-:Y:S02]  /*1d450*/  MOV R2, 0x1d470 ;  /* 0x0001d47000027802 */ /* 0x000fe40000000f00 */
[----:B--2---:R-:W-:Y:S05]  /*1d460*/  CALL.REL.NOINC `($__internal_25_$__cuda_sm70_shflsync_up_p) ;  /* 0x0000228000007944 */ /* 0x004fea0003c00000 */
[----:B------:R-:W-:Y:S01]  /*1d470*/  SEL R4, R4, RZ, P4 ;  /* 0x000000ff04047207 */ /* 0x000fe20002000000 */
[----:B------:R-:W-:Y:S01]  /*1d480*/  IMAD.MOV.U32 R3, RZ, RZ, 0x4 ;  /* 0x00000004ff037424 */ /* 0x000fe200078e00ff */
[----:B------:R-:W-:-:S03]  /*1d490*/  MOV R2, 0x1d4c0 ;  /* 0x0001d4c000027802 */ /* 0x000fc60000000f00 */
[----:B------:R-:W-:Y:S02]  /*1d4a0*/  IMAD.IADD R0, R5, 0x1, R4 ;  /* 0x0000000105007824 */ /* 0x000fe400078e0204 */
[----:B------:R-:W-:Y:S05]  /*1d4b0*/  CALL.REL.NOINC `($__internal_25_$__cuda_sm70_shflsync_up_p) ;  /* 0x0000223000007944 */ /* 0x000fea0003c00000 */
        /* <DEDUP_REMOVED lines=12> */
[----:B------:R-:W-:Y:S02]  /*1d580*/  MOV R200, 0x1f ;  /* 0x0000001f00c87802 */ /* 0x000fe40000000f00 */
[----:B------:R-:W-:Y:S01]  /*1d590*/  MOV R3, 0x1d5d0 ;  /* 0x0001d5d000037802 */ /* 0x000fe20000000f00 */
[----:B------:R-:W-:-:S04]  /*1d5a0*/  IMAD.IADD R4, R0, 0x1, R4 ;  /* 0x0000000100047824 */ /* 0x000fc800078e0204 */
[----:B------:R-:W-:Y:S02]  /*1d5b0*/  IMAD.MOV.U32 R0, RZ, RZ, R4 ;  /* 0x000000ffff007224 */ /* 0x000fe400078e0004 */
[----:B------:R-:W-:Y:S05]  /*1d5c0*/  CALL.REL.NOINC `($__internal_24_$__cuda_sm70_shflsync_idx_p) ;  /* 0x000020a000007944 */ /* 0x000fea0003c00000 */
[----:B-1---5:R-:W-:Y:S05]  /*1d5d0*/  BRA `(.L_x_1483) ;  /* 0xfffe2f6000007947 */ /* 0x022fea000383ffff */
.L_x_1280:
[----:B------:R-:W-:Y:S02]  /*1d5e0*/  SEL R0, RZ, 0x1, P0 ;  /* 0x00000001ff007807 */ /* 0x000fe40000000000 */
[----:B------:R-:W-:Y:S02]  /*1d5f0*/  MOV R2, 0x1d610 ;  /* 0x0001d61000027802 */ /* 0x000fe40000000f00 */
[----:B--2---:R-:W-:Y:S05]  /*1d600*/  CALL.REL.NOINC `($__internal_26_$__cuda_sm70_votesync_ballot) ;  /* 0x0000214000007944 */ /* 0x004fea0003c00000 */
[----:B------:R-:W-:Y:S01]  /*1d610*/  MOV R10, R0 ;  /* 0x00000000000a7202 */ /* 0x000fe20000000f00 */
[----:B------:R-:W-:Y:S05]  /*1d620*/  BRA `(.L_x_1484) ;  /* 0xfffe2fa000007947 */ /* 0x000fea000383ffff */
.L_x_1281:
[----:B------:R-:W-:Y:S01]  /*1d630*/  IMAD.MOV.U32 R0, RZ, RZ, R9 ;  /* 0x000000ffff007224 */ /* 0x000fe200078e0009 */
[----:B------:R-:W-:Y:S01]  /*1d640*/  MOV R2, R5 ;  /* 0x0000000500027202 */ /* 0x000fe20000000f00 */
[----:B------:R-:W-:Y:S01]  /*1d650*/  IMAD.MOV.U32 R200, RZ, RZ, 0x1f ;  /* 0x0000001fffc87424 */ /* 0x000fe200078e00ff */
[----:B------:R-:W-:Y:S02]  /*1d660*/  MOV R3, 0x1d680 ;  /* 0x0001d68000037802 */ /* 0x000fe40000000f00 */
[----:B------:R-:W-:Y:S05]  /*1d670*/  CALL.REL.NOINC `($__internal_24_$__cuda_sm70_shflsync_idx_p) ;  /* 0x00001ff000007944 */ /* 0x000fea0003c00000 */
[----:B------:R-:W-:Y:S01]  /*1d680*/  IMAD.MOV.U32 R12, RZ, RZ, R0 ;  /* 0x000000ffff0c7224 */ /* 0x000fe200078e0000 */
[----:B------:R-:W-:Y:S01]  /*1d690*/  MOV R0, R8 ;  /* 0x0000000800007202 */ /* 0x000fe20000000f00 */
[----:B------:R-:W-:Y:S01]  /*1d6a0*/  IMAD.MOV.U32 R6, RZ, RZ, RZ ;  /* 0x000000ffff067224 */ /* 0x000fe200078e00ff */
[----:B------:R-:W-:Y:S01]  /*1d6b0*/  MOV R2, R5 ;  /* 0x0000000500027202 */ /* 0x000fe20000000f00 */
[----:B------:R-:W-:Y:S01]  /*1d6c0*/  IMAD.MOV.U32 R200, RZ, RZ, 0x1f ;  /* 0x0000001fffc87424 */ /* 0x000fe200078e00ff */
[----:B------:R-:W-:-:S02]  /*1d6d0*/  MOV R3, 0x1d6f0 ;  /* 0x0001d6f000037802 */ /* 0x000fc40000000f00 */
[----:B-1---5:R-:W-:Y:S05]  /*1d6e0*/  CALL.REL.NOINC `($__internal_24_$__cuda_sm70_shflsync_idx_p) ;  /* 0x00001f8000007944 */ /* 0x022fea0003c00000 */
[----:B------:R-:W-:Y:S01]  /*1d6f0*/  MOV R9, R0 ;  /* 0x0000000000097202 */ /* 0x000fe20000000f00 */
[----:B-1---5:R-:W-:Y:S05]  /*1d700*/  BRA `(.L_x_1485) ;  /* 0xfffe2f2000007947 */ /* 0x022fea000383ffff */
.L_x_1284:
[----:B------:R-:W-:Y:S01]  /*1d710*/  IMAD.MOV.U32 R0, RZ, RZ, R4 ;  /* 0x000000ffff007224 */ /* 0x000fe200078e0004 */
[----:B------:R-:W-:-:S02]  /*1d720*/  MOV R200, 0x1f ;  /* 0x0000001f00c87802 */ /* 0x000fc40000000f00 */
[----:B------:R-:W-:Y:S02]  /*1d730*/  MOV R3, 0x1d750 ;  /* 0x0001d75000037802 */ /* 0x000fe40000000f00 */
[----:B-123--:R-:W-:Y:S05]  /*1d740*/  CALL.REL.NOINC `($__internal_24_$__cuda_sm70_shflsync_idx_p) ;  /* 0x00001f2000007944 */ /* 0x00efea0003c00000 */
[----:B------:R-:W-:Y:S01]  /*1d750*/  MOV R6, R0 ;  /* 0x0000000000067202 */ /* 0x000fe20000000f00 */
[----:B-1---5:R-:W-:Y:S05]  /*1d760*/  BRA `(.L_x_1283) ;  /* 0xfffe2f2000007947 */ /* 0x022fea000383ffff */
.L_x_1317:
[----:B------:R-:W-:Y:S01]  /*1d770*/  IMAD.MOV.U32 R0, RZ, RZ, R5 ;  /* 0x000000ffff007224 */ /* 0x000fe200078e0005 */
[----:B------:R-:W-:Y:S01]  /*1d780*/  MOV R2, RZ ;  /* 0x000000ff00027202 */ /* 0x000fe20000000f00 */
[----:B------:R-:W-:Y:S01]  /*1d790*/  IMAD.MOV.U32 R200, RZ, RZ, 0x181f ;  /* 0x0000181fffc87424 */ /* 0x000fe200078e00ff */
[----:B------:R-:W-:Y:S02]  /*1d7a0*/  MOV R3, 0x1d7c0 ;  /* 0x0001d7c000037802 */ /* 0x000fe40000000f00 */
[----:B-----5:R-:W-:Y:S05]  /*1d7b0*/  CALL.REL.NOINC `($__internal_24_$__cuda_sm70_shflsync_idx_p) ;  /* 0x00001eb000007944 */ /* 0x020fea0003c00000 */
[----:B-----5:R-:W-:Y:S01]  /*1d7c0*/  MOV R4, R0 ;  /* 0x0000000000047202 */ /* 0x020fe20000000f00 */
[----:B-1----:R-:W-:Y:S05]  /*1d7d0*/  BRA `(.L_x_1486) ;  /* 0xfffe953000007947 */ /* 0x002fea000383ffff */
.L_x_1318:
[----:B------:R-:W-:Y:S01]  /*1d7e0*/  IMAD.MOV.U32 R0, RZ, RZ, R12 ;  /* 0x000000ffff007224 */ /* 0x000fe200078e000c */
[----:B------:R-:W-:Y:S01]  /*1d7f0*/  MOV R2, RZ ;  /* 0x000000ff00027202 */ /* 0x000fe20000000f00 */
[----:B------:R-:W-:Y:S01]  /*1d800*/  IMAD.MOV.U32 R200, RZ, RZ, 0x181f ;  /* 0x0000181fffc87424 */ /* 0x000fe200078e00ff */
[----:B------:R-:W-:Y:S02]  /*1d810*/  MOV R3, 0x1d830 ;  /* 0x0001d83000037802 */ /* 0x000fe40000000f00 */
[----:B-12--5:R-:W-:Y:S05]  /*1d820*/  CALL.REL.NOINC `($__internal_24_$__cuda_sm70_shflsync_idx_p) ;  /* 0x00001e4000007944 */ /* 0x026fea0003c00000 */
[----:B-1---5:R-:W-:Y:S05]  /*1d830*/  BRA `(.L_x_1487) ;  /* 0xfffe94f000007947 */ /* 0x022fea000383ffff */
.L_x_1321:
[----:B----4-:R-:W-:Y:S01]  /*1d840*/  IMAD.MOV.U32 R0, RZ, RZ, R5 ;  /* 0x000000ffff007224 */ /* 0x010fe200078e0005 */
[----:B--2---:R-:W-:Y:S01]  /*1d850*/  MOV R2, 0x1 ;  /* 0x0000000100027802 */ /* 0x004fe20000000f00 */
[----:B------:R-:W-:Y:S01]  /*1d860*/  IMAD.MOV.U32 R200, RZ, RZ, 0x181f ;  /* 0x0000181fffc87424 */ /* 0x000fe200078e00ff */
[----:B------:R-:W-:-:S02]  /*1d870*/  MOV R3, 0x1d890 ;  /* 0x0001d89000037802 */ /* 0x000fc40000000f00 */
[----:B-1-3-5:R-:W-:Y:S05]  /*1d880*/  CALL.REL.NOINC `($__internal_24_$__cuda_sm70_shflsync_idx_p) ;  /* 0x00001de000007944 */ /* 0x02afea0003c00000 */
[----:B-----5:R-:W-:Y:S01]  /*1d890*/  IMAD.MOV.U32 R4, RZ, RZ, R0 ;  /* 0x000000ffff047224 */ /* 0x020fe200078e0000 */
[----:B------:R-:W-:Y:S01]  /*1d8a0*/  MOV R2, 0x1 ;  /* 0x0000000100027802 */ /* 0x000fe20000000f00 */
[----:B------:R-:W-:Y:S01]  /*1d8b0*/  IMAD.MOV.U32 R0, RZ, RZ, R12 ;  /* 0x000000ffff007224 */ /* 0x000fe200078e000c */
[----:B------:R-:W-:-:S02]  /*1d8c0*/  MOV R200, 0x181f ;  /* 0x0000181f00c87802 */ /* 0x000fc40000000f00 */
[----:B------:R-:W-:Y:S02]  /*1d8d0*/  MOV R3, 0x1d8f0 ;  /* 0x0001d8f000037802 */ /* 0x000fe40000000f00 */
[----:B-1----:R-:W-:Y:S05]  /*1d8e0*/  CALL.REL.NOINC `($__internal_24_$__cuda_sm70_shflsync_idx_p) ;  /* 0x00001d8000007944 */ /* 0x002fea0003c00000 */
[----:B-1---5:R-:W-:Y:S05]  /*1d8f0*/  BRA `(.L_x_1488) ;  /* 0xfffe95c000007947 */ /* 0x022fea000383ffff */
.L_x_1324:
[----:B----4-:R-:W-:Y:S01]  /*1d900*/  IMAD.MOV.U32 R0, RZ, RZ, R5 ;  /* 0x000000ffff007224 */ /* 0x010fe200078e0005 */
[----:B-1----:R-:W-:Y:S01]  /*1d910*/  MOV R2, 0x2 ;  /* 0x0000000200027802 */ /* 0x002fe20000000f00 */
[----:B------:R-:W-:Y:S01]  /*1d920*/  IMAD.MOV.U32 R200, RZ, RZ, 0x181f ;  /* 0x0000181fffc87424 */ /* 0x000fe200078e00ff */
[----:B------:R-:W-:Y:S02]  /*1d930*/  MOV R3, 0x1d950 ;  /* 0x0001d95000037802 */ /* 0x000fe40000000f00 */
[----:B--23-5:R-:W-:Y:S05]  /*1d940*/  CALL.REL.NOINC `($__internal_24_$__cuda_sm70_shflsync_idx_p) ;  /* 0x00001d2000007944 */ /* 0x02cfea0003c00000 */
[----:B-----5:R-:W-:Y:S01]  /*1d950*/  MOV R4, R0 ;  /* 0x0000000000047202 */ /* 0x020fe20000000f00 */
[----:B-1----:R-:W-:Y:S05]  /*1d960*/  BRA `(.L_x_1489) ;  /* 0xfffe96d000007947 */ /* 0x002fea000383ffff */
.L_x_1325:
[----:B----4-:R-:W-:Y:S01]  /*1d970*/  IMAD.MOV.U32 R0, RZ, RZ, R12 ;  /* 0x000000ffff007224 */ /* 0x010fe200078e000c */
[----:B------:R-:W-:Y:S01]  /*1d980*/  MOV R2, 0x2 ;  /* 0x0000000200027802 */ /* 0x000fe20000000f00 */
[----:B------:R-:W-:Y:S01]  /*1d990*/  IMAD.MOV.U32 R200, RZ, RZ, 0x181f ;  /* 0x0000181fffc87424 */ /* 0x000fe200078e00ff */
[----:B------:R-:W-:Y:S02]  /*1d9a0*/  MOV R3, 0x1d9c0 ;  /* 0x0001d9c000037802 */ /* 0x000fe40000000f00 */
[----:B-123-5:R-:W-:Y:S05]  /*1d9b0*/  CALL.REL.NOINC `($__internal_24_$__cuda_sm70_shflsync_idx_p) ;  /* 0x00001cb000007944 */ /* 0x02efea0003c00000 */
[----:B-1---5:R-:W-:Y:S05]  /*1d9c0*/  BRA `(.L_x_1490) ;  /* 0xfffe969000007947 */ /* 0x022fea000383ffff */
.L_x_1328:
[----:B-1----:R-:W-:Y:S01]  /*1d9d0*/  IMAD.MOV.U32 R0, RZ, RZ, R5 ;  /* 0x000000ffff007224 */ /* 0x002fe200078e0005 */
[----:B------:R-:W-:Y:S01]  /*1d9e0*/  MOV R2, 0x3 ;  /* 0x0000000300027802 */ /* 0x000fe20000000f00 */
[----:B------:R-:W-:Y:S01]  /*1d9f0*/  IMAD.MOV.U32 R200, RZ, RZ, 0x181f ;  /* 0x0000181fffc87424 */ /* 0x000fe200078e00ff */
[----:B------:R-:W-:-:S02]  /*1da00*/  MOV R3, 0x1da20 ;  /* 0x0001da2000037802 */ /* 0x000fc40000000f00 */
[----:B--2345:R-:W-:Y:S05]  /*1da10*/  CALL.REL.NOINC `($__internal_24_$__cuda_sm70_shflsync_idx_p) ;  /* 0x00001c5000007944 */ /* 0x03cfea0003c00000 */
[----:B-----5:R-:W-:Y:S01]  /*1da20*/  IMAD.MOV.U32 R4, RZ, RZ, R0 ;  /* 0x000000ffff047224 */ /* 0x020fe200078e0000 */
[----:B------:R-:W-:Y:S01]  /*1da30*/  MOV R2, 0x3 ;  /* 0x0000000300027802 */ /* 0x000fe20000000f00 */
[----:B------:R-:W-:Y:S01]  /*1da40*/  IMAD.MOV.U32 R0, RZ, RZ, R12 ;  /* 0x000000ffff007224 */ /* 0x000fe200078e000c */
[----:B------:R-:W-:-:S02]  /*1da50*/  MOV R200, 0x181f ;  /* 0x0000181f00c87802 */ /* 0x000fc40000000f00 */
[----:B------:R-:W-:Y:S02]  /*1da60*/  MOV R3, 0x1da80 ;  /* 0x0001da8000037802 */ /* 0x000fe40000000f00 */
[----:B-1----:R-:W-:Y:S05]  /*1da70*/  CALL.REL.NOINC `($__internal_24_$__cuda_sm70_shflsync_idx_p) ;  /* 0x00001bf000007944 */ /* 0x002fea0003c00000 */
[----:B-1---5:R-:W-:Y:S05]  /*1da80*/  BRA `(.L_x_1491) ;  /* 0xfffe976000007947 */ /* 0x022fea000383ffff */
.L_x_1395:
[----:B------:R-:W-:Y:S01]  /*1da90*/  IMAD.MOV.U32 R2, RZ, RZ, RZ ;  /* 0x000000ffff027224 */ /* 0x000fe200078e00ff */
[----:B------:R-:W-:Y:S02]  /*1daa0*/  MOV R200, 0x181f ;  /* 0x0000181f00c87802 */ /* 0x000fe40000000f00 */
[----:B------:R-:W-:Y:S02]  /*1dab0*/  MOV R3, 0x1dad0 ;  /* 0x0001dad000037802 */ /* 0x000fe40000000f00 */
[----:B------:R-:W-:Y:S05]  /*1dac0*/  CALL.REL.NOINC `($__internal_24_$__cuda_sm70_shflsync_idx_p) ;  /* 0x00001ba000007944 */ /* 0x000fea0003c00000 */
[----:B-----5:R-:W-:Y:S01]  /*1dad0*/  MOV R4, R0 ;  /* 0x0000000000047202 */ /* 0x020fe20000000f00 */
[----:B-1----:R-:W-:Y:S05]  /*1dae0*/  BRA `(.L_x_1492) ;  /* 0xffff409000007947 */ /* 0x002fea000383ffff */
.L_x_1396:
[----:B-1----:R-:W-:Y:S01]  /*1daf0*/  IMAD.MOV.U32 R0, RZ, RZ, R5 ;  /* 0x000000ffff007224 */ /* 0x002fe200078e0005 */
[----:B------:R-:W-:Y:S01]  /*1db00*/  MOV R2, RZ ;  /* 0x000000ff00027202 */ /* 0x000fe20000000f00 */
[----:B------:R-:W-:Y:S01]  /*1db10*/  IMAD.MOV.U32 R200, RZ, RZ, 0x181f ;  /* 0x0000181fffc87424 */ /* 0x000fe200078e00ff */
[----:B------:R-:W-:Y:S02]  /*1db20*/  MOV R3, 0x1db40 ;  /* 0x0001db4000037802 */ /* 0x000fe40000000f00 */
[----:B--2---:R-:W-:Y:S05]  /*1db30*/  CALL.REL.NOINC `($__internal_24_$__cuda_sm70_shflsync_idx_p) ;  /* 0x00001b3000007944 */ /* 0x004fea0003c00000 */
[----:B-1---5:R-:W-:Y:S05]  /*1db40*/  BRA `(.L_x_1493) ;  /* 0xffff405000007947 */ /* 0x022fea000383ffff */
.L_x_1397:
[----:B------:R-:W-:Y:S01]  /*1db50*/  IMAD.MOV.U32 R0, RZ, RZ, R4 ;  /* 0x000000ffff007224 */ /* 0x000fe200078e0004 */
[----:B------:R-:W-:Y:S01]  /*1db60*/  MOV R2, RZ ;  /* 0x000000ff00027202 */ /* 0x000fe20000000f00 */
[----:B------:R-:W-:Y:S01]  /*1db70*/  IMAD.MOV.U32 R200, RZ, RZ, 0x1c1f ;  /* 0x00001c1fffc87424 */ /* 0x000fe200078e00ff */
[----:B------:R-:W-:-:S02]  /*1db80*/  MOV R3, 0x1dba0 ;  /* 0x0001dba000037802 */ /* 0x000fc40000000f00 */
[----:B------:R-:W-:Y:S05]  /*1db90*/  CALL.REL.NOINC `($__internal_24_$__cuda_sm70_shflsync_idx_p) ;  /* 0x00001ad000007944 */ /* 0x000fea0003c00000 */
[----:B-1---5:R-:W-:Y:S05]  /*1dba0*/  BRA `(.L_x_1494) ;  /* 0xffff421000007947 */ /* 0x022fea000383ffff */
.L_x_1398:
[----:B------:R-:W-:Y:S01]  /*1dbb0*/  IMAD.MOV.U32 R0, RZ, RZ, R4 ;  /* 0x000000ffff007224 */ /* 0x000fe200078e0004 */
[----:B------:R-:W-:Y:S01]  /*1dbc0*/  MOV R2, 0x1 ;  /* 0x0000000100027802 */ /* 0x000fe20000000f00 */
[----:B------:R-:W-:Y:S01]  /*1dbd0*/  IMAD.MOV.U32 R200, RZ, RZ, 0x1c1f ;  /* 0x00001c1fffc87424 */ /* 0x000fe200078e00ff */
[----:B------:R-:W-:-:S02]  /*1dbe0*/  MOV R3, 0x1dc00 ;  /* 0x0001dc0000037802 */ /* 0x000fc40000000f00 */
[----:B-1----:R-:W-:Y:S05]  /*1dbf0*/  CALL.REL.NOINC `($__internal_24_$__cuda_sm70_shflsync_idx_p) ;  /* 0x00001a7000007944 */ /* 0x002fea0003c00000 */
[----:B------:R-:W-:Y:S01]  /*1dc00*/  IMAD.IADD R0, R5, 0x1, R0 ;  /* 0x0000000105007824 */ /* 0x000fe200078e0200 */
[----:B------:R-:W-:-:S04]  /*1dc10*/  FMNMX.FTZ R2, R10, R11, !PT ;  /* 0x0000000b0a027209 */ /* 0x000fc80007810000 */
[----:B------:R-:W-:Y:S02]  /*1dc20*/  IMNMX R0, R6, R0, PT ;  /* 0x0000000006007217 */ /* 0x000fe40003800200 */
[----:B------:R-:W-:Y:S02]  /*1dc30*/  FMNMX.FTZ R2, R12, R2, !PT ;  /* 0x000000020c027209 */ /* 0x000fe40007810000 */
[C---:B------:R-:W-:Y:S02]  /*1dc40*/  ISETP.GT.AND P1, PT, R0.reuse, RZ, PT ;  /* 0x000000ff0000720c */ /* 0x040fe40003f24270 */
[C---:B------:R-:W-:Y:S02]  /*1dc50*/  ISETP.GT.AND P0, PT, R0.reuse, 0x1, PT ;  /* 0x000000010000780c */ /* 0x040fe40003f04270 */
[----:B------:R-:W-:Y:S02]  /*1dc60*/  ISETP.GT.AND P2, PT, R0, 0x8, PT ;  /* 0x000000080000780c */ /* 0x000fe40003f44270 */
[----:B------:R-:W-:-:S02]  /*1dc70*/  FSEL R6, R30, -INF , P1 ;  /* 0xff8000001e067808 */ /* 0x000fc40000800000 */
[----:B------:R-:W-:Y:S02]  /*1dc80*/  FSEL R7, R28, -INF , P0 ;  /* 0xff8000001c077808 */ /* 0x000fe40000000000 */
[----:B------:R-:W-:Y:S02]  /*1dc90*/  ISETP.GT.AND P0, PT, R0, 0x9, PT ;  /* 0x000000090000780c */ /* 0x000fe40003f04270 */
[----:B------:R-:W-:Y:S02]  /*1dca0*/  FSEL R9, R22, -INF , P2 ;  /* 0xff80000016097808 */ /* 0x000fe40001000000 */
[----:B------:R-:W-:Y:S02]  /*1dcb0*/  FMNMX.FTZ R3, R6, R7, !PT ;  /* 0x0000000706037209 */ /* 0x000fe40007810000 */
[----:B------:R-:W-:Y:S02]  /*1dcc0*/  FMNMX.FTZ R5, R13, R2, !PT ;  /* 0x000000020d057209 */ /* 0x000fe40007810000 */
[----:B------:R-:W-:-:S02]  /*1dcd0*/  ISETP.GT.AND P1, PT, R0, 0x10, PT ;  /* 0x000000100000780c */ /* 0x000fc40003f24270 */
[----:B------:R-:W-:Y:S02]  /*1dce0*/  FSEL R8, R27, -INF , P0 ;  /* 0xff8000001b087808 */ /* 0x000fe40000000000 */
[----:B------:R-:W-:Y:S02]  /*1dcf0*/  FMNMX.FTZ R2, R9, R3, !PT ;  /* 0x0000000309027209 */ /* 0x000fe40007810000 */
[----:B------:R-:W-:Y:S02]  /*1dd00*/  FMNMX.FTZ R134, R14, R5, !PT ;  /* 0x000000050e867209 */ /* 0x000fe40007810000 */
[----:B------:R-:W-:Y:S02]  /*1dd10*/  ISETP.GT.AND P0, PT, R0, 0x11, PT ;  /* 0x000000110000780c */ /* 0x000fe40003f04270 */
[----:B------:R-:W-:Y:S02]  /*1dd20*/  FSEL R21, R21, -INF , P1 ;  /* 0xff80000015157808 */ /* 0x000fe40000800000 */
[----:B------:R-:W-:-:S02]  /*1dd30*/  FMNMX.FTZ R2, R8, R2, !PT ;  /* 0x0000000208027209 */ /* 0x000fc40007810000 */
[----:B------:R-:W-:Y:S02]  /*1dd40*/  FMNMX.FTZ R134, R23, R134, !PT ;  /* 0x0000008617867209 */ /* 0x000fe40007810000 */
[----:B------:R-:W-:Y:S02]  /*1dd50*/  ISETP.GT.AND P1, PT, R0, 0x18, PT ;  /* 0x000000180000780c */ /* 0x000fe40003f24270 */
[----:B------:R-:W-:Y:S02]  /*1dd60*/  FSEL R20, R20, -INF , P0 ;  /* 0xff80000014147808 */ /* 0x000fe40000000000 */
[----:B------:R-:W-:Y:S02]  /*1dd70*/  FMNMX.FTZ R5, R21, R2, !PT ;  /* 0x0000000215057209 */ /* 0x000fe40007810000 */
[----:B------:R-:W-:Y:S02]  /*1dd80*/  FMNMX.FTZ R134, R24, R134, !PT ;  /* 0x0000008618867209 */ /* 0x000fe40007810000 */
[----:B------:R-:W-:Y:S01]  /*1dd90*/  ISETP.GT.AND P0, PT, R0, 0x19, PT ;  /* 0x000000190000780c */ /* 0x000fe20003f04270 */
[----:B------:R-:W-:Y:S01]  /*1dda0*/  IMAD.MOV.U32 R0, RZ, RZ, 0x2 ;  /* 0x00000002ff007424 */ /* 0x000fe200078e00ff */
[----:B------:R-:W-:-:S02]  /*1ddb0*/  FSEL R22, R19, -INF , P1 ;  /* 0xff80000013167808 */ /* 0x000fc40000800000 */
[----:B------:R-:W-:Y:S02]  /*1ddc0*/  FMNMX.FTZ R5, R20, R5, !PT ;  /* 0x0000000514057209 */ /* 0x000fe40007810000 */
[----:B------:R-:W-:Y:S02]  /*1ddd0*/  FMNMX.FTZ R134, R26, R134, !PT ;  /* 0x000000861a867209 */ /* 0x000fe40007810000 */
[----:B------:R-:W-:Y:S02]  /*1dde0*/  FSEL R25, R25, -INF , P0 ;  /* 0xff80000019197808 */ /* 0x000fe40000000000 */
[----:B------:R-:W-:Y:S01]  /*1ddf0*/  FMNMX.FTZ R5, R22, R5, !PT ;  /* 0x0000000516057209 */ /* 0x000fe20007810000 */
[----:B-----5:R-:W-:Y:S01]  /*1de00*/  IMAD.MOV.U32 R4, RZ, RZ, R134 ;  /* 0x000000ffff047224 */ /* 0x020fe200078e0086 */
[----:B------:R-:W-:Y:S02]  /*1de10*/  MOV R2, 0x1de40 ;  /* 0x0001de4000027802 */ /* 0x000fe40000000f00 */
[----:B------:R-:W-:-:S02]  /*1de20*/  FMNMX.FTZ R5, R25, R5, !PT ;  /* 0x0000000519057209 */ /* 0x000fc40007810000 */
[----:B-1----:R-:W-:Y:S05]  /*1de30*/  CALL.REL.NOINC `($__internal_23_$__cuda_sm70_shflsync_bfly_p) ;  /* 0x000017d000007944 */ /* 0x002fea0003c00000 */
[----:B------:R-:W-:Y:S01]  /*1de40*/  FMNMX.FTZ R134, R134, R0, !PT ;  /* 0x0000000086867209 */ /* 0x000fe20007810000 */
[----:B------:R-:W-:Y:S01]  /*1de50*/  IMAD.MOV.U32 R0, RZ, RZ, 0x1 ;  /* 0x00000001ff007424 */ /* 0x000fe200078e00ff */
[----:B------:R-:W-:-:S03]  /*1de60*/  MOV R2, 0x1de90 ;  /* 0x0001de9000027802 */ /* 0x000fc60000000f00 */
[----:B------:R-:W-:Y:S02]  /*1de70*/  IMAD.MOV.U32 R4, RZ, RZ, R134 ;  /* 0x000000ffff047224 */ /* 0x000fe400078e0086 */
[----:B------:R-:W-:Y:S05]  /*1de80*/  CALL.REL.NOINC `($__internal_23_$__cuda_sm70_shflsync_bfly_p) ;  /* 0x0000178000007944 */ /* 0x000fea0003c00000 */
[----:B------:R-:W-:Y:S01]  /*1de90*/  FMNMX.FTZ R134, R134, R0, !PT ;  /* 0x0000000086867209 */ /* 0x000fe20007810000 */
[----:B------:R-:W-:Y:S01]  /*1dea0*/  IMAD.MOV.U32 R4, RZ, RZ, R5 ;  /* 0x000000ffff047224 */ /* 0x000fe200078e0005 */
[----:B------:R-:W-:Y:S01]  /*1deb0*/  MOV R2, 0x1dee0 ;  /* 0x0001dee000027802 */ /* 0x000fe20000000f00 */
[----:B------:R-:W-:Y:S02]  /*1dec0*/  IMAD.MOV.U32 R0, RZ, RZ, 0x2 ;  /* 0x00000002ff007424 */ /* 0x000fe400078e00ff */
[----:B------:R-:W-:Y:S05]  /*1ded0*/  CALL.REL.NOINC `($__internal_23_$__cuda_sm70_shflsync_bfly_p) ;  /* 0x0000173000007944 */ /* 0x000fea0003c00000 */
[----:B------:R-:W-:Y:S01]  /*1dee0*/  FMNMX.FTZ R5, R5, R0, !PT ;  /* 0x0000000005057209 */ /* 0x000fe20007810000 */
[----:B------:R-:W-:Y:S01]  /*1def0*/  IMAD.MOV.U32 R0, RZ, RZ, 0x1 ;  /* 0x00000001ff007424 */ /* 0x000fe200078e00ff */
[----:B------:R-:W-:-:S03]  /*1df00*/  MOV R2, 0x1df30 ;  /* 0x0001df3000027802 */ /* 0x000fc60000000f00 */
[----:B------:R-:W-:Y:S02]  /*1df10*/  IMAD.MOV.U32 R4, RZ, RZ, R5 ;  /* 0x000000ffff047224 */ /* 0x000fe400078e0005 */
[----:B------:R-:W-:Y:S05]  /*1df20*/  CALL.REL.NOINC `($__internal_23_$__cuda_sm70_shflsync_bfly_p) ;  /* 0x000016e000007944 */ /* 0x000fea0003c00000 */
[----:B------:R-:W-:Y:S01]  /*1df30*/  MOV R4, R0 ;  /* 0x0000000000047202 */ /* 0x000fe20000000f00 */
[----:B------:R-:W-:Y:S05]  /*1df40*/  BRA `(.L_x_1495) ;  /* 0xffff422000007947 */ /* 0x000fea000383ffff */
.L_x_1402:
[----:B------:R-:W-:Y:S01]  /*1df50*/  MOV R200, 0x181f ;  /* 0x0000181f00c87802 */ /* 0x000fe20000000f00 */
[----:B------:R-:W-:Y:S01]  /*1df60*/  IMAD.MOV.U32 R2, RZ, RZ, RZ ;  /* 0x000000ffff027224 */ /* 0x000fe200078e00ff */
[----:B------:R-:W-:Y:S02]  /*1df70*/  MOV R3, 0x1df90 ;  /* 0x0001df9000037802 */ /* 0x000fe40000000f00 */
[----:B-1234-:R-:W-:Y:S05]  /*1df80*/  CALL.REL.NOINC `($__internal_24_$__cuda_sm70_shflsync_idx_p) ;  /* 0x000016e000007944 */ /* 0x01efea0003c00000 */
[----:B-----5:R-:W-:Y:S01]  /*1df90*/  MOV R4, R0 ;  /* 0x0000000000047202 */ /* 0x020fe20000000f00 */
[----:B-1----:R-:W-:-:S05]  /*1dfa0*/  BRA `(.L_x_1496) ;  /* 0xffff4e7000007947 */ /* 0x002fca000383ffff */
.L_x_1403:
[----:B------:R-:W-:Y:S01]  /*1dfb0*/  MOV R2, RZ ;  /* 0x000000ff00027202 */ /* 0x000fe20000000f00 */
[----:B----4-:R-:W-:Y:S01]  /*1dfc0*/  IMAD.MOV.U32 R0, RZ, RZ, R5 ;  /* 0x000000ffff007224 */ /* 0x010fe200078e0005 */
[----:B------:R-:W-:Y:S01]  /*1dfd0*/  MOV R3, 0x1e000 ;  /* 0x0001e00000037802 */ /* 0x000fe20000000f00 */
[----:B------:R-:W-:Y:S02]  /*1dfe0*/  IMAD.MOV.U32 R200, RZ, RZ, 0x181f ;  /* 0x0000181fffc87424 */ /* 0x000fe400078e00ff */
[----:B-123--:R-:W-:Y:S05]  /*1dff0*/  CALL.REL.NOINC `($__internal_24_$__cuda_sm70_shflsync_idx_p) ;  /* 0x0000167000007944 */ /* 0x00efea0003c00000 */
[----:B-1---5:R-:W-:-:S05]  /*1e000*/  BRA `(.L_x_1497) ;  /* 0xffff4e3000007947 */ /* 0x022fca000383ffff */
.L_x_1406:
[----:B------:R-:W-:Y:S01]  /*1e010*/  MOV R200, 0x181f ;  /* 0x0000181f00c87802 */ /* 0x000fe20000000f00 */
[----:B------:R-:W-:Y:S01]  /*1e020*/  IMAD.MOV.U32 R2, RZ, RZ, RZ ;  /* 0x000000ffff027224 */ /* 0x000fe200078e00ff */
[----:B------:R-:W-:Y:S02]  /*1e030*/  MOV R3, 0x1e050 ;  /* 0x0001e05000037802 */ /* 0x000fe40000000f00 */
[----:B------:R-:W-:Y:S05]  /*1e040*/  CALL.REL.NOINC `($__internal_24_$__cuda_sm70_shflsync_idx_p) ;  /* 0x0000162000007944 */ /* 0x000fea0003c00000 */
[----:B-----5:R-:W-:Y:S01]  /*1e050*/  MOV R4, R0 ;  /* 0x0000000000047202 */ /* 0x020fe20000000f00 */
[----:B-1----:R-:W-:-:S05]  /*1e060*/  BRA `(.L_x_1498) ;  /* 0xffff5a1000007947 */ /* 0x002fca000383ffff */
.L_x_1407:
[----:B------:R-:W-:Y:S01]  /*1e070*/  MOV R2, RZ ;  /* 0x000000ff00027202 */ /* 0x000fe20000000f00 */
[----:B-1----:R-:W-:Y:S01]  /*1e080*/  IMAD.MOV.U32 R0, RZ, RZ, R5 ;  /* 0x000000ffff007224 */ /* 0x002fe200078e0005 */
[----:B------:R-:W-:Y:S01]  /*1e090*/  MOV R3, 0x1e0c0 ;  /* 0x0001e0c000037802 */ /* 0x000fe20000000f00 */
[----:B------:R-:W-:Y:S02]  /*1e0a0*/  IMAD.MOV.U32 R200, RZ, RZ, 0x181f ;  /* 0x0000181fffc87424 */ /* 0x000fe400078e00ff */
[----:B--2---:R-:W-:Y:S05]  /*1e0b0*/  CALL.REL.NOINC `($__internal_24_$__cuda_sm70_shflsync_idx_p) ;  /* 0x000015b000007944 */ /* 0x004fea0003c00000 */
[----:B-1---5:R-:W-:-:S05]  /*1e0c0*/  BRA `(.L_x_1499) ;  /* 0xffff59d000007947 */ /* 0x022fca000383ffff */
.L_x_1408:
[----:B------:R-:W-:Y:S01]  /*1e0d0*/  MOV R2, RZ ;  /* 0x000000ff00027202 */ /* 0x000fe20000000f00 */
[----:B------:R-:W-:Y:S01]  /*1e0e0*/  IMAD.MOV.U32 R0, RZ, RZ, R4 ;  /* 0x000000ffff007224 */ /* 0x000fe200078e0004 */
[----:B------:R-:W-:Y:S01]  /*1e0f0*/  MOV R3, 0x1e120 ;  /* 0x0001e12000037802 */ /* 0x000fe20000000f00 */
[----:B------:R-:W-:Y:S02]  /*1e100*/  IMAD.MOV.U32 R200, RZ, RZ, 0x1c1f ;  /* 0x00001c1fffc87424 */ /* 0x000fe400078e00ff */
[----:B------:R-:W-:Y:S05]  /*1e110*/  CALL.REL.NOINC `($__internal_24_$__cuda_sm70_shflsync_idx_p) ;  /* 0x0000155000007944 */ /* 0x000fea0003c00000 */
[----:B-1---5:R-:W-:-:S05]  /*1e120*/  BRA `(.L_x_1500) ;  /* 0xffff5b9000007947 */ /* 0x022fca000383ffff */
.L_x_1409:
[----:B------:R-:W-:Y:S01]  /*1e130*/  MOV R2, 0x1 ;  /* 0x0000000100027802 */ /* 0x000fe20000000f00 */
[----:B------:R-:W-:Y:S01]  /*1e140*/  IMAD.MOV.U32 R0, RZ, RZ, R4 ;  /* 0x000000ffff007224 */ /* 0x000fe200078e0004 */
[----:B------:R-:W-:Y:S01]  /*1e150*/  MOV R3, 0x1e180 ;  /* 0x0001e18000037802 */ /* 0x000fe20000000f00 */
[----:B------:R-:W-:Y:S02]  /*1e160*/  IMAD.MOV.U32 R200, RZ, RZ, 0x1c1f ;  /* 0x00001c1fffc87424 */ /* 0x000fe400078e00ff */
[----:B-1----:R-:W-:Y:S05]  /*1e170*/  CALL.REL.NOINC `($__internal_24_$__cuda_sm70_shflsync_idx_p) ;  /* 0x000014f000007944 */ /* 0x002fea0003c00000 */
[----:B------:R-:W-:Y:S05]  /*1e180*/  IMAD.IADD R0, R5, 0x1, R0 ;  /* 0x0000000105007824 */ /* 0x000fea00078e0200 */
[C---:B------:R-:W-:Y:S02]  /*1e190*/  ISETP.GT.AND P1, PT, R0.reuse, RZ, PT ;  /* 0x000000ff0000720c */ /* 0x040fe40003f24270 */
[----:B------:R-:W-:Y:S02]  /*1e1a0*/  ISETP.GT.AND P0, PT, R0, 0x1, PT ;  /* 0x000000010000780c */ /* 0x000fe40003f04270 */
[----:B------:R-:W-:Y:S02]  /*1e1b0*/  FSEL R5, R174, -INF , P1 ;  /* 0xff800000ae057808 */ /* 0x000fe40000800000 */
[C---:B------:R-:W-:Y:S02]  /*1e1c0*/  ISETP.GT.AND P3, PT, R0.reuse, 0x8, PT ;  /* 0x000000080000780c */ /* 0x040fe40003f64270 */
[C---:B------:R-:W-:Y:S02]  /*1e1d0*/  ISETP.GT.AND P5, PT, R0.reuse, 0x9, PT ;  /* 0x000000090000780c */ /* 0x040fe40003fa4270 */
[C---:B------:R-:W-:Y:S02]  /*1e1e0*/  ISETP.GT.AND P4, PT, R0.reuse, 0x10, PT ;  /* 0x000000100000780c */ /* 0x040fe40003f84270 */
[----:B------:R-:W-:Y:S02]  /*1e1f0*/  FSEL R161, R173, -INF , P0 ;  /* 0xff800000ada17808 */ /* 0x000fe40000000000 */
[C---:B------:R-:W-:Y:S02]  /*1e200*/  ISETP.GT.AND P2, PT, R0.reuse, 0x11, PT ;  /* 0x000000110000780c */ /* 0x040fe40003f44270 */
[C---:B------:R-:W-:Y:S02]  /*1e210*/  ISETP.GT.AND P1, PT, R0.reuse, 0x18, PT ;  /* 0x000000180000780c */ /* 0x040fe40003f24270 */
[----:B------:R-:W-:Y:S02]  /*1e220*/  ISETP.GT.AND P0, PT, R0, 0x19, PT ;  /* 0x000000190000780c */ /* 0x000fe40003f04270 */
        /* <DEDUP_REMOVED lines=11> */
[----:B-----5:R-:W-:Y:S01]  /*1e2e0*/  FMNMX.FTZ R4, R14, R0, !PT ;  /* 0x000000000e047209 */ /* 0x020fe20007810000 */
[----:B------:R-:W-:Y:S01]  /*1e2f0*/  IMAD.MOV.U32 R0, RZ, RZ, 0x2 ;  /* 0x00000002ff007424 */ /* 0x000fe200078e00ff */
[----:B------:R-:W-:Y:S02]  /*1e300*/  FSEL R9, R167, -INF , P2 ;  /* 0xff800000a7097808 */ /* 0x000fe40001000000 */
        /* <DEDUP_REMOVED lines=10> */
[----:B-1----:R-:W-:Y:S05]  /*1e3b0*/  CALL.REL.NOINC `($__internal_23_$__cuda_sm70_shflsync_bfly_p) ;  /* 0x0000125000007944 */ /* 0x002fea0003c00000 */
[----:B------:R-:W-:Y:S01]  /*1e3c0*/  FMNMX.FTZ R4, R4, R0, !PT ;  /* 0x0000000004047209 */ /* 0x000fe20007810000 */
[----:B------:R-:W-:Y:S01]  /*1e3d0*/  IMAD.MOV.U32 R0, RZ, RZ, 0x1 ;  /* 0x00000001ff007424 */ /* 0x000fe200078e00ff */
[----:B------:R-:W-:Y:S02]  /*1e3e0*/  MOV R2, 0x1e400 ;  /* 0x0001e40000027802 */ /* 0x000fe40000000f00 */
        /* <DEDUP_REMOVED lines=8> */
[----:B------:R-:W-:Y:S02]  /*1e470*/  MOV R2, 0x1e490 ;  /* 0x0001e49000027802 */ /* 0x000fe40000000f00 */
[----:B------:R-:W-:Y:S05]  /*1e480*/  CALL.REL.NOINC `($__internal_23_$__cuda_sm70_shflsync_bfly_p) ;  /* 0x0000118000007944 */ /* 0x000fea0003c00000 */
[----:B------:R-:W-:-:S05]  /*1e490*/  BRA `(.L_x_1501) ;  /* 0xffff5bd000007947 */ /* 0x000fca000383ffff */
.L_x_1412:
[----:B------:R-:W-:Y:S01]  /*1e4a0*/  MOV R200, 0x181f ;  /* 0x0000181f00c87802 */ /* 0x000fe20000000f00 */
[----:B------:R-:W-:Y:S01]  /*1e4b0*/  IMAD.MOV.U32 R2, RZ, RZ, RZ ;  /* 0x000000ffff027224 */ /* 0x000fe200078e00ff */
[----:B------:R-:W-:Y:S02]  /*1e4c0*/  MOV R3, 0x1e4e0 ;  /* 0x0001e4e000037802 */ /* 0x000fe40000000f00 */
[----:B-1234-:R-:W-:Y:S05]  /*1e4d0*/  CALL.REL.NOINC `($__internal_24_$__cuda_sm70_shflsync_idx_p) ;  /* 0x0000119000007944 */ /* 0x01efea0003c00000 */
[----:B-1---5:R-:W-:-:S05]  /*1e4e0*/  BRA `(.L_x_1502) ;  /* 0xffff702000007947 */ /* 0x022fca000383ffff */
.L_x_1415:
[----:B------:R-:W-:Y:S01]  /*1e4f0*/  MOV R200, 0x181f ;  /* 0x0000181f00c87802 */ /* 0x000fe20000000f00 */
[----:B------:R-:W-:Y:S01]  /*1e500*/  IMAD.MOV.U32 R2, RZ, RZ, RZ ;  /* 0x000000ffff027224 */ /* 0x000fe200078e00ff */
[----:B------:R-:W-:Y:S02]  /*1e510*/  MOV R3, 0x1e530 ;  /* 0x0001e53000037802 */ /* 0x000fe40000000f00 */
[----:B------:R-:W-:Y:S05]  /*1e520*/  CALL.REL.NOINC `($__internal_24_$__cuda_sm70_shflsync_idx_p) ;  /* 0x0000114000007944 */ /* 0x000fea0003c00000 */
[----:B-----5:R-:W-:Y:S01]  /*1e530*/  MOV R4, R0 ;  /* 0x0000000000047202 */ /* 0x020fe20000000f00 */
[----:B-1----:R-:W-:-:S05]  /*1e540*/  BRA `(.L_x_1503) ;  /* 0xffff7bd000007947 */ /* 0x002fca000383ffff */
.L_x_1416:
[----:B------:R-:W-:Y:S01]  /*1e550*/  MOV R2, RZ ;  /* 0x000000ff00027202 */ /* 0x000fe20000000f00 */
[----:B-1----:R-:W-:Y:S01]  /*1e560*/  IMAD.MOV.U32 R0, RZ, RZ, R5 ;  /* 0x000000ffff007224 */ /* 0x002fe200078e0005 */
[----:B------:R-:W-:Y:S01]  /*1e570*/  MOV R3, 0x1e5a0 ;  /* 0x0001e5a000037802 */ /* 0x000fe20000000f00 */
[----:B------:R-:W-:Y:S02]  /*1e580*/  IMAD.MOV.U32 R200, RZ, RZ, 0x181f ;  /* 0x0000181fffc87424 */ /* 0x000fe400078e00ff */
[----:B--2---:R-:W-:Y:S05]  /*1e590*/  CALL.REL.NOINC `($__internal_24_$__cuda_sm70_shflsync_idx_p) ;  /* 0x000010d000007944 */ /* 0x004fea0003c00000 */
[----:B-1---5:R-:W-:-:S05]  /*1e5a0*/  BRA `(.L_x_1504) ;  /* 0xffff7b9000007947 */ /* 0x022fca000383ffff */
.L_x_1417:
[----:B------:R-:W-:Y:S02]  /*1e5b0*/  MOV R0, 0x2 ;  /* 0x0000000200007802 */ /* 0x000fe40000000f00 */
[----:B------:R-:W-:Y:S02]  /*1e5c0*/  MOV R2, 0x1e5e0 ;  /* 0x0001e5e000027802 */ /* 0x000fe40000000f00 */
[----:B------:R-:W-:Y:S05]  /*1e5d0*/  CALL.REL.NOINC `($__internal_23_$__cuda_sm70_shflsync_bfly_p) ;  /* 0x0000103000007944 */ /* 0x000fea0003c00000 */
        /* <DEDUP_REMOVED lines=14> */
.L_x_1419:
[----:B------:R-:W-:Y:S01]  /*1e6c0*/  IMAD.MOV.U32 R4, RZ, RZ, R203 ;  /* 0x000000ffff047224 */ /* 0x000fe200078e00cb */
[----:B------:R-:W-:-:S02]  /*1e6d0*/  MOV R0, 0x2 ;  /* 0x0000000200007802 */ /* 0x000fc40000000f00 */
[----:B------:R-:W-:Y:S02]  /*1e6e0*/  MOV R2, 0x1e700 ;  /* 0x0001e70000027802 */ /* 0x000fe40000000f00 */
[----:B------:R-:W-:Y:S05]  /*1e6f0*/  CALL.REL.NOINC `($__internal_23_$__cuda_sm70_shflsync_bfly_p) ;  /* 0x00000f1000007944 */ /* 0x000fea0003c00000 */
[----:B------:R-:W-:Y:S05]  /*1e700*/  BRA `(.L_x_1506) ;  /* 0xffff8f8000007947 */ /* 0x000fea000383ffff */
.L_x_1420:
[----:B------:R-:W-:Y:S01]  /*1e710*/  IMAD.MOV.U32 R4, RZ, RZ, R6 ;  /* 0x000000ffff047224 */ /* 0x000fe200078e0006 */
[----:B------:R-:W-:Y:S02]  /*1e720*/  MOV R0, 0x1 ;  /* 0x0000000100007802 */ /* 0x000fe40000000f00 */
[----:B------:R-:W-:Y:S02]  /*1e730*/  MOV R2, 0x1e750 ;  /* 0x0001e75000027802 */ /* 0x000fe40000000f00 */
[----:B-1----:R-:W-:Y:S05]  /*1e740*/  CALL.REL.NOINC `($__internal_23_$__cuda_sm70_shflsync_bfly_p) ;  /* 0x00000ec000007944 */ /* 0x002fea0003c00000 */
[----:B------:R-:W-:Y:S01]  /*1e750*/  FADD.FTZ R6, R6, R0 ;  /* 0x0000000006067221 */ /* 0x000fe20000010000 */
[----:B------:R-:W-:Y:S02]  /*1e760*/  MOV R4, R202 ;  /* 0x000000ca00047202 */ /* 0x000fe40000000f00 */
[----:B------:R-:W-:Y:S02]  /*1e770*/  MOV R0, 0x2 ;  /* 0x0000000200007802 */ /* 0x000fe40000000f00 */
[----:B------:R-:W-:Y:S02]  /*1e780*/  MOV R2, 0x1e7a0 ;  /* 0x0001e7a000027802 */ /* 0x000fe40000000f00 */
[----:B------:R-:W-:Y:S05]  /*1e790*/  CALL.REL.NOINC `($__internal_23_$__cuda_sm70_shflsync_bfly_p) ;  /* 0x00000e7000007944 */ /* 0x000fea0003c00000 */
[----:B------:R-:W-:Y:S01]  /*1e7a0*/  FADD.FTZ R4, R202, R0 ;  /* 0x00000000ca047221 */ /* 0x000fe20000010000 */
[----:B------:R-:W-:Y:S02]  /*1e7b0*/  MOV R0, 0x1 ;  /* 0x0000000100007802 */ /* 0x000fe40000000f00 */
[----:B------:R-:W-:-:S02]  /*1e7c0*/  MOV R2, 0x1e7e0 ;  /* 0x0001e7e000027802 */ /* 0x000fc40000000f00 */
[----:B------:R-:W-:Y:S05]  /*1e7d0*/  CALL.REL.NOINC `($__internal_23_$__cuda_sm70_shflsync_bfly_p) ;  /* 0x00000e3000007944 */ /* 0x000fea0003c00000 */
[----:B------:R-:W-:Y:S01]  /*1e7e0*/  MOV R3, R0 ;  /* 0x0000000000037202 */ /* 0x000fe20000000f00 */
[----:B------:R-:W-:Y:S05]  /*1e7f0*/  BRA `(.L_x_1507) ;  /* 0xffff8f0000007947 */ /* 0x000fea000383ffff */
.L_x_1427:
[----:B--234-:R-:W-:Y:S01]  /*1e800*/  IMAD.MOV.U32 R0, RZ, RZ, R13 ;  /* 0x000000ffff007224 */ /* 0x01cfe200078e000d */
[----:B------:R-:W-:Y:S01]  /*1e810*/  MOV R2, RZ ;  /* 0x000000ff00027202 */ /* 0x000fe20000000f00 */
[----:B------:R-:W-:Y:S01]  /*1e820*/  IMAD.MOV.U32 R200, RZ, RZ, 0x181f ;  /* 0x0000181fffc87424 */ /* 0x000fe200078e00ff */
[----:B------:R-:W-:-:S02]  /*1e830*/  MOV R3, 0x1e850 ;  /* 0x0001e85000037802 */ /* 0x000fc40000000f00 */
[----:B-1----:R-:W-:Y:S05]  /*1e840*/  CALL.REL.NOINC `($__internal_24_$__cuda_sm70_shflsync_idx_p) ;  /* 0x00000e2000007944 */ /* 0x002fea0003c00000 */
[----:B-----5:R-:W-:Y:S01]  /*1e850*/  MOV R4, R0 ;  /* 0x0000000000047202 */ /* 0x020fe20000000f00 */
[----:B-1----:R-:W-:Y:S05]  /*1e860*/  BRA `(.L_x_1508) ;  /* 0xffffaa1000007947 */ /* 0x002fea000383ffff */
.L_x_1428:
[----:B------:R-:W-:Y:S01]  /*1e870*/  IMAD.MOV.U32 R0, RZ, RZ, R14 ;  /* 0x000000ffff007224 */ /* 0x000fe200078e000e */
[----:B------:R-:W-:Y:S01]  /*1e880*/  MOV R2, RZ ;  /* 0x000000ff00027202 */ /* 0x000fe20000000f00 */
[----:B------:R-:W-:Y:S01]  /*1e890*/  IMAD.MOV.U32 R200, RZ, RZ, 0x181f ;  /* 0x0000181fffc87424 */ /* 0x000fe200078e00ff */
[----:B------:R-:W-:-:S02]  /*1e8a0*/  MOV R3, 0x1e8c0 ;  /* 0x0001e8c000037802 */ /* 0x000fc40000000f00 */
[----:B-123--:R-:W-:Y:S05]  /*1e8b0*/  CALL.REL.NOINC `($__internal_24_$__cuda_sm70_shflsync_idx_p) ;  /* 0x00000db000007944 */ /* 0x00efea0003c00000 */
[----:B-1---5:R-:W-:Y:S05]  /*1e8c0*/  BRA `(.L_x_1509) ;  /* 0xffffa9d000007947 */ /* 0x022fea000383ffff */
.L_x_1431:
[----:B--2---:R-:W-:Y:S01]  /*1e8d0*/  IMAD.MOV.U32 R0, RZ, RZ, R13 ;  /* 0x000000ffff007224 */ /* 0x004fe200078e000d */
[----:B------:R-:W-:Y:S01]  /*1e8e0*/  MOV R2, 0x1 ;  /* 0x0000000100027802 */ /* 0x000fe20000000f00 */
[----:B------:R-:W-:Y:S01]  /*1e8f0*/  IMAD.MOV.U32 R200, RZ, RZ, 0x181f ;  /* 0x0000181fffc87424 */ /* 0x000fe200078e00ff */
[----:B------:R-:W-:-:S02]  /*1e900*/  MOV R3, 0x1e920 ;  /* 0x0001e92000037802 */ /* 0x000fc40000000f00 */
[----:B-1-34-:R-:W-:Y:S05]  /*1e910*/  CALL.REL.NOINC `($__internal_24_$__cuda_sm70_shflsync_idx_p) ;  /* 0x00000d5000007944 */ /* 0x01afea0003c00000 */
[----:B-----5:R-:W-:Y:S01]  /*1e920*/  IMAD.MOV.U32 R4, RZ, RZ, R0 ;  /* 0x000000ffff047224 */ /* 0x020fe200078e0000 */
[----:B------:R-:W-:Y:S01]  /*1e930*/  MOV R2, 0x1 ;  /* 0x0000000100027802 */ /* 0x000fe20000000f00 */
[----:B------:R-:W-:Y:S01]  /*1e940*/  IMAD.MOV.U32 R0, RZ, RZ, R14 ;  /* 0x000000ffff007224 */ /* 0x000fe200078e000e */
[----:B------:R-:W-:-:S02]  /*1e950*/  MOV R200, 0x181f ;  /* 0x0000181f00c87802 */ /* 0x000fc40000000f00 */
[----:B------:R-:W-:Y:S02]  /*1e960*/  MOV R3, 0x1e980 ;  /* 0x0001e98000037802 */ /* 0x000fe40000000f00 */
[----:B-1----:R-:W-:Y:S05]  /*1e970*/  CALL.REL.NOINC `($__internal_24_$__cuda_sm70_shflsync_idx_p) ;  /* 0x00000cf000007944 */ /* 0x002fea0003c00000 */
[----:B-1---5:R-:W-:Y:S05]  /*1e980*/  BRA `(.L_x_1510) ;  /* 0xffffaa8000007947 */ /* 0x022fea000383ffff */
.L_x_1434:
[----:B--2---:R-:W-:Y:S01]  /*1e990*/  IMAD.MOV.U32 R0, RZ, RZ, R13 ;  /* 0x000000ffff007224 */ /* 0x004fe200078e000d */
[----:B------:R-:W-:Y:S01]  /*1e9a0*/  MOV R2, 0x2 ;  /* 0x0000000200027802 */ /* 0x000fe20000000f00 */
[----:B------:R-:W-:Y:S01]  /*1e9b0*/  IMAD.MOV.U32 R200, RZ, RZ, 0x181f ;  /* 0x0000181fffc87424 */ /* 0x000fe200078e00ff */
[----:B------:R-:W-:Y:S02]  /*1e9c0*/  MOV R3, 0x1e9e0 ;  /* 0x0001e9e000037802 */ /* 0x000fe40000000f00 */
[----:B-1-34-:R-:W-:Y:S05]  /*1e9d0*/  CALL.REL.NOINC `($__internal_24_$__cuda_sm70_shflsync_idx_p) ;  /* 0x00000c9000007944 */ /* 0x01afea0003c00000 */
[----:B-----5:R-:W-:Y:S01]  /*1e9e0*/  MOV R4, R0 ;  /* 0x0000000000047202 */ /* 0x020fe20000000f00 */
[----:B-1----:R-:W-:Y:S05]  /*1e9f0*/  BRA `(.L_x_1511) ;  /* 0xffffab8000007947 */ /* 0x002fea000383ffff */
.L_x_1435:
[----:B--2---:R-:W-:Y:S01]  /*1ea00*/  IMAD.MOV.U32 R0, RZ, RZ, R14 ;  /* 0x000000ffff007224 */ /* 0x004fe200078e000e */
[----:B------:R-:W-:Y:S01]  /*1ea10*/  MOV R2, 0x2 ;  /* 0x0000000200027802 */ /* 0x000fe20000000f00 */
[----:B------:R-:W-:Y:S01]  /*1ea20*/  IMAD.MOV.U32 R200, RZ, RZ, 0x181f ;  /* 0x0000181fffc87424 */ /* 0x000fe200078e00ff */
[----:B------:R-:W-:Y:S02]  /*1ea30*/  MOV R3, 0x1ea50 ;  /* 0x0001ea5000037802 */ /* 0x000fe40000000f00 */
[----:B-1-34-:R-:W-:Y:S05]  /*1ea40*/  CALL.REL.NOINC `($__internal_24_$__cuda_sm70_shflsync_idx_p) ;  /* 0x00000c2000007944 */ /* 0x01afea0003c00000 */
[----:B-1---5:R-:W-:Y:S05]  /*1ea50*/  BRA `(.L_x_1512) ;  /* 0xffffab4000007947 */ /* 0x022fea000383ffff */
.L_x_1438:
[----:B----4-:R-:W-:Y:S01]  /*1ea60*/  IMAD.MOV.U32 R0, RZ, RZ, R13 ;  /* 0x000000ffff007224 */ /* 0x010fe200078e000d */
[----:B---3--:R-:W-:Y:S01]  /*1ea70*/  MOV R2, 0x3 ;  /* 0x0000000300027802 */ /* 0x008fe20000000f00 */
[----:B------:R-:W-:Y:S01]  /*1ea80*/  IMAD.MOV.U32 R200, RZ, RZ, 0x181f ;  /* 0x0000181fffc87424 */ /* 0x000fe200078e00ff */
[----:B------:R-:W-:-:S02]  /*1ea90*/  MOV R3, 0x1eab0 ;  /* 0x0001eab000037802 */ /* 0x000fc40000000f00 */
[----:B-12---:R-:W-:Y:S05]  /*1eaa0*/  CALL.REL.NOINC `($__internal_24_$__cuda_sm70_shflsync_idx_p) ;  /* 0x00000bc000007944 */ /* 0x006fea0003c00000 */
[----:B-----5:R-:W-:Y:S01]  /*1eab0*/  IMAD.MOV.U32 R4, RZ, RZ, R0 ;  /* 0x000000ffff047224 */ /* 0x020fe200078e0000 */
[----:B------:R-:W-:Y:S01]  /*1eac0*/  MOV R2, 0x3 ;  /* 0x0000000300027802 */ /* 0x000fe20000000f00 */
[----:B------:R-:W-:Y:S01]  /*1ead0*/  IMAD.MOV.U32 R0, RZ, RZ, R14 ;  /* 0x000000ffff007224 */ /* 0x000fe200078e000e */
[----:B------:R-:W-:-:S02]  /*1eae0*/  MOV R200, 0x181f ;  /* 0x0000181f00c87802 */ /* 0x000fc40000000f00 */
[----:B------:R-:W-:Y:S02]  /*1eaf0*/  MOV R3, 0x1eb10 ;  /* 0x0001eb1000037802 */ /* 0x000fe40000000f00 */
[----:B-1----:R-:W-:Y:S05]  /*1eb00*/  CALL.REL.NOINC `($__internal_24_$__cuda_sm70_shflsync_idx_p) ;  /* 0x00000b6000007944 */ /* 0x002fea0003c00000 */
[----:B-1---5:R-:W-:Y:S05]  /*1eb10*/  BRA `(.L_x_1513) ;  /* 0xffffac0000007947 */ /* 0x022fea000383ffff */
.L_x_1440:
[----:B------:R-:W-:Y:S01]  /*1eb20*/  IMAD.MOV.U32 R0, RZ, RZ, R5 ;  /* 0x000000ffff007224 */ /* 0x000fe200078e0005 */
[----:B------:R-:W-:Y:S01]  /*1eb30*/  MOV R2, RZ ;  /* 0x000000ff00027202 */ /* 0x000fe20000000f00 */
[----:B------:R-:W-:Y:S01]  /*1eb40*/  IMAD.MOV.U32 R200, RZ, RZ, 0x1c1f ;  /* 0x00001c1fffc87424 */ /* 0x000fe200078e00ff */
[----:B------:R-:W-:Y:S02]  /*1eb50*/  MOV R3, 0x1eb70 ;  /* 0x0001eb7000037802 */ /* 0x000fe40000000f00 */
[----:B------:R-:W-:Y:S05]  /*1eb60*/  CALL.REL.NOINC `($__internal_24_$__cuda_sm70_shflsync_idx_p) ;  /* 0x00000b0000007944 */ /* 0x000fea0003c00000 */
[----:B-----5:R-:W-:Y:S01]  /*1eb70*/  MOV R4, R0 ;  /* 0x0000000000047202 */ /* 0x020fe20000000f00 */
[----:B-1----:R-:W-:Y:S05]  /*1eb80*/  BRA `(.L_x_1514) ;  /* 0xffffaef000007947 */ /* 0x002fea000383ffff */
.L_x_1441:
[----:B------:R-:W-:Y:S01]  /*1eb90*/  IMAD.MOV.U32 R0, RZ, RZ, R12 ;  /* 0x000000ffff007224 */ /* 0x000fe200078e000c */
[----:B------:R-:W-:Y:S01]  /*1eba0*/  MOV R2, RZ ;  /* 0x000000ff00027202 */ /* 0x000fe20000000f00 */
[----:B------:R-:W-:Y:S01]  /*1ebb0*/  IMAD.MOV.U32 R200, RZ, RZ, 0x1c1f ;  /* 0x00001c1fffc87424 */ /* 0x000fe200078e00ff */
[----:B------:R-:W-:Y:S02]  /*1ebc0*/  MOV R3, 0x1ebe0 ;  /* 0x0001ebe000037802 */ /* 0x000fe40000000f00 */
[----:B-12---:R-:W-:Y:S05]  /*1ebd0*/  CALL.REL.NOINC `($__internal_24_$__cuda_sm70_shflsync_idx_p) ;  /* 0x00000a9000007944 */ /* 0x006fea0003c00000 */
[----:B-1---5:R-:W-:Y:S05]  /*1ebe0*/  BRA `(.L_x_1515) ;  /* 0xffffaeb000007947 */ /* 0x022fea000383ffff */
.L_x_1444:
[----:B----4-:R-:W-:Y:S01]  /*1ebf0*/  IMAD.MOV.U32 R0, RZ, RZ, R5 ;  /* 0x000000ffff007224 */ /* 0x010fe200078e0005 */
[----:B------:R-:W-:Y:S01]  /*1ec00*/  MOV R2, 0x1 ;  /* 0x0000000100027802 */ /* 0x000fe20000000f00 */
[----:B------:R-:W-:Y:S01]  /*1ec10*/  IMAD.MOV.U32 R200, RZ, RZ, 0x1c1f ;  /* 0x00001c1fffc87424 */ /* 0x000fe200078e00ff */
[----:B------:R-:W-:-:S02]  /*1ec20*/  MOV R3, 0x1ec40 ;  /* 0x0001ec4000037802 */ /* 0x000fc40000000f00 */
[----:B-123--:R-:W-:Y:S05]  /*1ec30*/  CALL.REL.NOINC `($__internal_24_$__cuda_sm70_shflsync_idx_p) ;  /* 0x00000a3000007944 */ /* 0x00efea0003c00000 */
[----:B-----5:R-:W-:Y:S01]  /*1ec40*/  IMAD.MOV.U32 R4, RZ, RZ, R0 ;  /* 0x000000ffff047224 */ /* 0x020fe200078e0000 */
[----:B------:R-:W-:Y:S01]  /*1ec50*/  MOV R2, 0x1 ;  /* 0x0000000100027802 */ /* 0x000fe20000000f00 */
[----:B------:R-:W-:Y:S01]  /*1ec60*/  IMAD.MOV.U32 R0, RZ, RZ, R12 ;  /* 0x000000ffff007224 */ /* 0x000fe200078e000c */
[----:B------:R-:W-:-:S02]  /*1ec70*/  MOV R200, 0x1c1f ;  /* 0x00001c1f00c87802 */ /* 0x000fc40000000f00 */
[----:B------:R-:W-:Y:S02]  /*1ec80*/  MOV R3, 0x1eca0 ;  /* 0x0001eca000037802 */ /* 0x000fe40000000f00 */
[----:B-1----:R-:W-:Y:S05]  /*1ec90*/  CALL.REL.NOINC `($__internal_24_$__cuda_sm70_shflsync_idx_p) ;  /* 0x000009d000007944 */ /* 0x002fea0003c00000 */
[----:B-1---5:R-:W-:Y:S05]  /*1eca0*/  BRA `(.L_x_1516) ;  /* 0xffffbb9000007947 */ /* 0x022fea000383ffff */
.L_x_1448:
[----:B------:R-:W-:Y:S01]  /*1ecb0*/  IMAD.MOV.U32 R0, RZ, RZ, R5 ;  /* 0x000000ffff007224 */ /* 0x000fe200078e0005 */
[----:B------:R-:W-:Y:S01]  /*1ecc0*/  MOV R2, RZ ;  /* 0x000000ff00027202 */ /* 0x000fe20000000f00 */
[----:B------:R-:W-:Y:S01]  /*1ecd0*/  IMAD.MOV.U32 R200, RZ, RZ, 0x181f ;  /* 0x0000181fffc87424 */ /* 0x000fe200078e00ff */
[----:B------:R-:W-:Y:S02]  /*1ece0*/  MOV R3, 0x1ed00 ;  /* 0x0001ed0000037802 */ /* 0x000fe40000000f00 */
[----:B------:R-:W-:Y:S05]  /*1ecf0*/  CALL.REL.NOINC `($__internal_24_$__cuda_sm70_shflsync_idx_p) ;  /* 0x0000097000007944 */ /* 0x000fea0003c00000 */
[----:B-----5:R-:W-:Y:S01]  /*1ed00*/  MOV R4, R0 ;  /* 0x0000000000047202 */ /* 0x020fe20000000f00 */
[----:B-1----:R-:W-:Y:S05]  /*1ed10*/  BRA `(.L_x_1517) ;  /* 0xffffd08000007947 */ /* 0x002fea000383ffff */
.L_x_1449:
[----:B------:R-:W-:Y:S01]  /*1ed20*/  IMAD.MOV.U32 R0, RZ, RZ, R14 ;  /* 0x000000ffff007224 */ /* 0x000fe200078e000e */
[----:B------:R-:W-:Y:S01]  /*1ed30*/  MOV R2, RZ ;  /* 0x000000ff00027202 */ /* 0x000fe20000000f00 */
[----:B------:R-:W-:Y:S01]  /*1ed40*/  IMAD.MOV.U32 R200, RZ, RZ, 0x181f ;  /* 0x0000181fffc87424 */ /* 0x000fe200078e00ff */
[----:B------:R-:W-:Y:S02]  /*1ed50*/  MOV R3, 0x1ed70 ;  /* 0x0001ed7000037802 */ /* 0x000fe40000000f00 */
[----:B-12---:R-:W-:Y:S05]  /*1ed60*/  CALL.REL.NOINC `($__internal_24_$__cuda_sm70_shflsync_idx_p) ;  /* 0x0000090000007944 */ /* 0x006fea0003c00000 */
[----:B-1---5:R-:W-:Y:S05]  /*1ed70*/  BRA `(.L_x_1518) ;  /* 0xffffd04000007947 */ /* 0x022fea000383ffff */
.L_x_1452:
[----:B----4-:R-:W-:Y:S01]  /*1ed80*/  IMAD.MOV.U32 R0, RZ, RZ, R5 ;  /* 0x000000ffff007224 */ /* 0x010fe200078e0005 */
[----:B--2---:R-:W-:Y:S01]  /*1ed90*/  MOV R2, 0x1 ;  /* 0x0000000100027802 */ /* 0x004fe20000000f00 */
[----:B------:R-:W-:Y:S01]  /*1eda0*/  IMAD.MOV.U32 R200, RZ, RZ, 0x181f ;  /* 0x0000181fffc87424 */ /* 0x000fe200078e00ff */
[----:B------:R-:W-:-:S02]  /*1edb0*/  MOV R3, 0x1edd0 ;  /* 0x0001edd000037802 */ /* 0x000fc40000000f00 */
[----:B-1-3--:R-:W-:Y:S05]  /*1edc0*/  CALL.REL.NOINC `($__internal_24_$__cuda_sm70_shflsync_idx_p) ;  /* 0x000008a000007944 */ /* 0x00afea0003c00000 */
[----:B-----5:R-:W-:Y:S01]  /*1edd0*/  IMAD.MOV.U32 R4, RZ, RZ, R0 ;  /* 0x000000ffff047224 */ /* 0x020fe200078e0000 */
[----:B------:R-:W-:Y:S01]  /*1ede0*/  MOV R2, 0x1 ;  /* 0x0000000100027802 */ /* 0x000fe20000000f00 */
[----:B------:R-:W-:Y:S01]  /*1edf0*/  IMAD.MOV.U32 R0, RZ, RZ, R14 ;  /* 0x000000ffff007224 */ /* 0x000fe200078e000e */
[----:B------:R-:W-:-:S02]  /*1ee00*/  MOV R200, 0x181f ;  /* 0x0000181f00c87802 */ /* 0x000fc40000000f00 */
[----:B------:R-:W-:Y:S02]  /*1ee10*/  MOV R3, 0x1ee30 ;  /* 0x0001ee3000037802 */ /* 0x000fe40000000f00 */
[----:B-1----:R-:W-:Y:S05]  /*1ee20*/  CALL.REL.NOINC `($__internal_24_$__cuda_sm70_shflsync_idx_p) ;  /* 0x0000084000007944 */ /* 0x002fea0003c00000 */
[----:B-1---5:R-:W-:Y:S05]  /*1ee30*/  BRA `(.L_x_1519) ;  /* 0xffffd10000007947 */ /* 0x022fea000383ffff */
.L_x_1455:
[----:B----4-:R-:W-:Y:S01]  /*1ee40*/  IMAD.MOV.U32 R0, RZ, RZ, R5 ;  /* 0x000000ffff007224 */ /* 0x010fe200078e0005 */
[----:B-1----:R-:W-:Y:S01]  /*1ee50*/  MOV R2, 0x2 ;  /* 0x0000000200027802 */ /* 0x002fe20000000f00 */
[----:B------:R-:W-:Y:S01]  /*1ee60*/  IMAD.MOV.U32 R200, RZ, RZ, 0x181f ;  /* 0x0000181fffc87424 */ /* 0x000fe200078e00ff */
[----:B------:R-:W-:Y:S02]  /*1ee70*/  MOV R3, 0x1ee90 ;  /* 0x0001ee9000037802 */ /* 0x000fe40000000f00 */
[----:B--23--:R-:W-:Y:S05]  /*1ee80*/  CALL.REL.NOINC `($__internal_24_$__cuda_sm70_shflsync_idx_p) ;  /* 0x000007e000007944 */ /* 0x00cfea0003c00000 */
[----:B-----5:R-:W-:Y:S01]  /*1ee90*/  MOV R4, R0 ;  /* 0x0000000000047202 */ /* 0x020fe20000000f00 */
[----:B-1----:R-:W-:Y:S05]  /*1eea0*/  BRA `(.L_x_1520) ;  /* 0xffffd20000007947 */ /* 0x002fea000383ffff */
.L_x_1456:
[----:B----4-:R-:W-:Y:S01]  /*1eeb0*/  IMAD.MOV.U32 R0, RZ, RZ, R14 ;  /* 0x000000ffff007224 */ /* 0x010fe200078e000e */
[----:B------:R-:W-:Y:S01]  /*1eec0*/  MOV R2, 0x2 ;  /* 0x0000000200027802 */ /* 0x000fe20000000f00 */
[----:B------:R-:W-:Y:S01]  /*1eed0*/  IMAD.MOV.U32 R200, RZ, RZ, 0x181f ;  /* 0x0000181fffc87424 */ /* 0x000fe200078e00ff */
[----:B------:R-:W-:Y:S02]  /*1eee0*/  MOV R3, 0x1ef00 ;  /* 0x0001ef0000037802 */ /* 0x000fe40000000f00 */
[----:B-123--:R-:W-:Y:S05]  /*1eef0*/  CALL.REL.NOINC `($__internal_24_$__cuda_sm70_shflsync_idx_p) ;  /* 0x0000077000007944 */ /* 0x00efea0003c00000 */
[----:B-1---5:R-:W-:Y:S05]  /*1ef00*/  BRA `(.L_x_1521) ;  /* 0xffffd1c000007947 */ /* 0x022fea000383ffff */
.L_x_1459:
[----:B-1----:R-:W-:Y:S01]  /*1ef10*/  IMAD.MOV.U32 R0, RZ, RZ, R5 ;  /* 0x000000ffff007224 */ /* 0x002fe200078e0005 */
[----:B------:R-:W-:Y:S01]  /*1ef20*/  MOV R2, 0x3 ;  /* 0x0000000300027802 */ /* 0x000fe20000000f00 */
[----:B------:R-:W-:Y:S01]  /*1ef30*/  IMAD.MOV.U32 R200, RZ, RZ, 0x181f ;  /* 0x0000181fffc87424 */ /* 0x000fe200078e00ff */
[----:B------:R-:W-:-:S02]  /*1ef40*/  MOV R3, 0x1ef60 ;  /* 0x0001ef6000037802 */ /* 0x000fc40000000f00 */
[----:B--234-:R-:W-:Y:S05]  /*1ef50*/  CALL.REL.NOINC `($__internal_24_$__cuda_sm70_shflsync_idx_p) ;  /* 0x0000071000007944 */ /* 0x01cfea0003c00000 */
[----:B-----5:R-:W-:Y:S01]  /*1ef60*/  IMAD.MOV.U32 R4, RZ, RZ, R0 ;  /* 0x000000ffff047224 */ /* 0x020fe200078e0000 */
[----:B------:R-:W-:Y:S01]  /*1ef70*/  MOV R2, 0x3 ;  /* 0x0000000300027802 */ /* 0x000fe20000000f00 */
[----:B------:R-:W-:Y:S01]  /*1ef80*/  IMAD.MOV.U32 R0, RZ, RZ, R14 ;  /* 0x000000ffff007224 */ /* 0x000fe200078e000e */
[----:B------:R-:W-:-:S02]  /*1ef90*/  MOV R200, 0x181f ;  /* 0x0000181f00c87802 */ /* 0x000fc40000000f00 */
[----:B------:R-:W-:Y:S02]  /*1efa0*/  MOV R3, 0x1efc0 ;  /* 0x0001efc000037802 */ /* 0x000fe40000000f00 */
[----:B-1----:R-:W-:Y:S05]  /*1efb0*/  CALL.REL.NOINC `($__internal_24_$__cuda_sm70_shflsync_idx_p) ;  /* 0x000006b000007944 */ /* 0x002fea0003c00000 */
[----:B-1---5:R-:W-:Y:S05]  /*1efc0*/  BRA `(.L_x_1522) ;  /* 0xffffd28000007947 */ /* 0x022fea000383ffff */
.L_x_1461:
[----:B------:R-:W-:Y:S01]  /*1efd0*/  IMAD.MOV.U32 R0, RZ, RZ, R92 ;  /* 0x000000ffff007224 */ /* 0x000fe200078e005c */
[----:B------:R-:W-:Y:S01]  /*1efe0*/  MOV R2, RZ ;  /* 0x000000ff00027202 */ /* 0x000fe20000000f00 */
[----:B------:R-:W-:Y:S01]  /*1eff0*/  IMAD.MOV.U32 R200, RZ, RZ, 0x1f ;  /* 0x0000001fffc87424 */ /* 0x000fe200078e00ff */
[----:B------:R-:W-:Y:S02]  /*1f000*/  MOV R3, 0x1f020 ;  /* 0x0001f02000037802 */ /* 0x000fe40000000f00 */
[----:B-12---:R-:W-:Y:S05]  /*1f010*/  CALL.REL.NOINC `($__internal_24_$__cuda_sm70_shflsync_idx_p) ;  /* 0x0000065000007944 */ /* 0x006fea0003c00000 */
[----:B------:R-:W-:Y:S01]  /*1f020*/  MOV R9, R0 ;  /* 0x0000000000097202 */ /* 0x000fe20000000f00 */
[----:B-1---5:R-:W-:Y:S05]  /*1f030*/  BRA `(.L_x_1523) ;  /* 0xffffd42000007947 */ /* 0x022fea000383ffff */
.L_x_1462:
[----:B------:R-:W-:Y:S01]  /*1f040*/  IMAD.MOV.U32 R0, RZ, RZ, R92 ;  /* 0x000000ffff007224 */ /* 0x000fe200078e005c */
[----:B------:R-:W-:Y:S01]  /*1f050*/  MOV R2, 0x1 ;  /* 0x0000000100027802 */ /* 0x000fe20000000f00 */
[----:B------:R-:W-:Y:S01]  /*1f060*/  IMAD.MOV.U32 R200, RZ, RZ, 0x1f ;  /* 0x0000001fffc87424 */ /* 0x000fe200078e00ff */
[----:B------:R-:W-:Y:S02]  /*1f070*/  MOV R3, 0x1f090 ;  /* 0x0001f09000037802 */ /* 0x000fe40000000f00 */
[----:B-1234-:R-:W-:Y:S05]  /*1f080*/  CALL.REL.NOINC `($__internal_24_$__cuda_sm70_shflsync_idx_p) ;  /* 0x000005e000007944 */ /* 0x01efea0003c00000 */
[----:B------:R-:W-:Y:S01]  /*1f090*/  MOV R6, R0 ;  /* 0x0000000000067202 */ /* 0x000fe20000000f00 */
[----:B-1---5:R-:W-:Y:S05]  /*1f0a0*/  BRA `(.L_x_1524) ;  /* 0xffffd3d000007947 */ /* 0x022fea000383ffff */
.L_x_1463:
[----:B------:R-:W-:Y:S02]  /*1f0b0*/  MOV R3, 0x1 ;  /* 0x0000000100037802 */ /* 0x000fe40000000f00 */
[----:B------:R-:W-:-:S02]  /*1f0c0*/  MOV R2, 0x1f0e0 ;  /* 0x0001f0e000027802 */ /* 0x000fc40000000f00 */
[----:B---34-:R-:W-:Y:S05]  /*1f0d0*/  CALL.REL.NOINC `($__internal_25_$__cuda_sm70_shflsync_up_p) ;  /* 0x0000061000007944 */ /* 0x018fea0003c00000 */
[----:B------:R-:W-:Y:S05]  /*1f0e0*/  BRA `(.L_x_1525) ;  /* 0xffffd4b000007947 */ /* 0x000fea000383ffff */
.L_x_1464:
[----:B------:R-:W-:Y:S02]  /*1f0f0*/  MOV R3, 0x2 ;  /* 0x0000000200037802 */ /* 0x000fe40000000f00 */
[----:B------:R-:W-:-:S02]  /*1f100*/  MOV R2, 0x1f120 ;  /* 0x0001f12000027802 */ /* 0x000fc40000000f00 */
[----:B---34-:R-:W-:Y:S05]  /*1f110*/  CALL.REL.NOINC `($__internal_25_$__cuda_sm70_shflsync_up_p) ;  /* 0x000005d000007944 */ /* 0x018fea0003c00000 */
        /* <DEDUP_REMOVED lines=23> */
.L_x_1468:
[----:B------:R-:W-:Y:S02]  /*1f290*/  MOV R3, 0x1 ;  /* 0x0000000100037802 */ /* 0x000fe40000000f00 */
[----:B------:R-:W-:Y:S02]  /*1f2a0*/  MOV R2, 0x1f2c0 ;  /* 0x0001f2c000027802 */ /* 0x000fe40000000f00 */
[----:B---3--:R-:W-:Y:S05]  /*1f2b0*/  CALL.REL.NOINC `($__internal_25_$__cuda_sm70_shflsync_up_p) ;  /* 0x0000043000007944 */ /* 0x008fea0003c00000 */
[----:B------:R-:W-:Y:S01]  /*1f2c0*/  MOV R2, R4 ;  /* 0x0000000400027202 */ /* 0x000fe20000000f00 */
[----:B------:R-:W-:Y:S05]  /*1f2d0*/  BRA `(.L_x_1527) ;  /* 0xffffd52000007947 */ /* 0x000fea000383ffff */
.L_x_1469:
[----:B------:R-:W-:Y:S02]  /*1f2e0*/  MOV R3, 0x2 ;  /* 0x0000000200037802 */ /* 0x000fe40000000f00 */
[----:B------:R-:W-:Y:S02]  /*1f2f0*/  MOV R2, 0x1f310 ;  /* 0x0001f31000027802 */ /* 0x000fe40000000f00 */
[----:B---3--:R-:W-:Y:S05]  /*1f300*/  CALL.REL.NOINC `($__internal_25_$__cuda_sm70_shflsync_up_p) ;  /* 0x000003e000007944 */ /* 0x008fea0003c00000 */
        /* <DEDUP_REMOVED lines=23> */
.L_x_1471:
[----:B------:R-:W-:Y:S02]  /*1f480*/  SEL R0, RZ, 0x1, P0 ;  /* 0x00000001ff007807 */ /* 0x000fe40000000000 */
[----:B------:R-:W-:Y:S02]  /*1f490*/  MOV R2, 0x1f4b0 ;  /* 0x0001f4b000027802 */ /* 0x000fe40000000f00 */
[----:B-1-3--:R-:W-:Y:S05]  /*1f4a0*/  CALL.REL.NOINC `($__internal_26_$__cuda_sm70_votesync_ballot) ;  /* 0x000002a000007944 */ /* 0x00afea0003c00000 */
[----:B------:R-:W-:Y:S01]  /*1f4b0*/  MOV R10, R0 ;  /* 0x00000000000a7202 */ /* 0x000fe20000000f00 */
[----:B------:R-:W-:Y:S05]  /*1f4c0*/  BRA `(.L_x_1529) ;  /* 0xffffd4c000007947 */ /* 0x000fea000383ffff */
.L_x_1472:
[----:B------:R-:W-:Y:S01]  /*1f4d0*/  IMAD.MOV.U32 R0, RZ, RZ, R7 ;  /* 0x000000ffff007224 */ /* 0x000fe200078e0007 */
[----:B------:R-:W-:Y:S01]  /*1f4e0*/  MOV R2, R6 ;  /* 0x0000000600027202 */ /* 0x000fe20000000f00 */
[----:B------:R-:W-:Y:S01]  /*1f4f0*/  IMAD.MOV.U32 R200, RZ, RZ, 0x1f ;  /* 0x0000001fffc87424 */ /* 0x000fe200078e00ff */
[----:B------:R-:W-:Y:S02]  /*1f500*/  MOV R3, 0x1f520 ;  /* 0x0001f52000037802 */ /* 0x000fe40000000f00 */
[----:B-1-3--:R-:W-:Y:S05]  /*1f510*/  CALL.REL.NOINC `($__internal_24_$__cuda_sm70_shflsync_idx_p) ;  /* 0x0000015000007944 */ /* 0x00afea0003c00000 */
[----:B------:R-:W-:Y:S01]  /*1f520*/  IMAD.MOV.U32 R7, RZ, RZ, R0 ;  /* 0x000000ffff077224 */ /* 0x000fe200078e0000 */
[----:B------:R-:W-:Y:S01]  /*1f530*/  MOV R2, R6 ;  /* 0x0000000600027202 */ /* 0x000fe20000000f00 */
[----:B------:R-:W-:Y:S01]  /*1f540*/  IMAD.MOV.U32 R0, RZ, RZ, R8 ;  /* 0x000000ffff007224 */ /* 0x000fe200078e0008 */
[----:B------:R-:W-:Y:S02]  /*1f550*/  MOV R200, 0x1f ;  /* 0x0000001f00c87802 */ /* 0x000fe40000000f00 */
[----:B------:R-:W-:-:S02]  /*1f560*/  MOV R3, 0x1f580 ;  /* 0x0001f58000037802 */ /* 0x000fc40000000f00 */
[----:B-1---5:R-:W-:Y:S05]  /*1f570*/  CALL.REL.NOINC `($__internal_24_$__cuda_sm70_shflsync_idx_p) ;  /* 0x000000f000007944 */ /* 0x022fea0003c00000 */
[----:B------:R-:W-:Y:S01]  /*1f580*/  MOV R5, R0 ;  /* 0x0000000000057202 */ /* 0x000fe20000000f00 */
[----:B-1---5:R-:W-:Y:S05]  /*1f590*/  BRA `(.L_x_1530) ;  /* 0xffffd44000007947 */ /* 0x022fea000383ffff */
.L_x_1475:
[----:B------:R-:W-:Y:S01]  /*1f5a0*/  IMAD.MOV.U32 R0, RZ, RZ, R4 ;  /* 0x000000ffff007224 */ /* 0x000fe200078e0004 */
[----:B------:R-:W-:Y:S01]  /*1f5b0*/  MOV R2, R6 ;  /* 0x0000000600027202 */ /* 0x000fe20000000f00 */
[----:B------:R-:W-:Y:S01]  /*1f5c0*/  IMAD.MOV.U32 R200, RZ, RZ, 0x1f ;  /* 0x0000001fffc87424 */ /* 0x000fe200078e00ff */
[----:B------:R-:W-:-:S02]  /*1f5d0*/  MOV R3, 0x1f5f0 ;  /* 0x0001f5f000037802 */ /* 0x000fc40000000f00 */
[----:B-1-34-:R-:W-:Y:S05]  /*1f5e0*/  CALL.REL.NOINC `($__internal_24_$__cuda_sm70_shflsync_idx_p) ;  /* 0x0000008000007944 */ /* 0x01afea0003c00000 */
[----:B------:R-:W-:Y:S01]  /*1f5f0*/  MOV R12, R0 ;  /* 0x00000000000c7202 */ /* 0x000fe20000000f00 */
[----:B-1---5:R-:W-:Y:S05]  /*1f600*/  BRA `(.L_x_1474) ;  /* 0xffffd43000007947 */ /* 0x022fea000383ffff */
        .weak           $__internal_23_$__cuda_sm70_shflsync_bfly_p
        .type           $__internal_23_$__cuda_sm70_shflsync_bfly_p,@function
        .size           $__internal_23_$__cuda_sm70_shflsync_bfly_p,($__internal_24_$__cuda_sm70_shflsync_idx_p - $__internal_23_$__cuda_sm70_shflsync_bfly_p)
$__internal_23_$__cuda_sm70_shflsync_bfly_p:
[----:B------:R-:W-:Y:S02]  /*1f610*/  MOV R162, 0xffffffff ;  /* 0xffffffff00a27802 */ /* 0x000fe40000000f00 */
[----:B------:R-:W-:-:S02]  /*1f620*/  MOV R3, 0x1f ;  /* 0x0000001f00037802 */ /* 0x000fc40000000f00 */
[----:B------:R-:W-:Y:S04]  /*1f630*/  WARPSYNC R162 ;  /* 0x000000a200007348 */ /* 0x000fe80003800000 */
[----:B------:R1:W2:Y:S02]  /*1f640*/  SHFL.BFLY PT, R0, R4, R0, R3 ;  /* 0x0c00000004007389 */ /* 0x0002a400000e0003 */
[----:B-1----:R-:W-:-:S04]  /*1f650*/  MOV R3, 0x0 ;  /* 0x0000000000037802 */ /* 0x002fc80000000f00 */
[----:B--2---:R-:W-:Y:S05]  /*1f660*/  RET.REL.NODEC R2 `(_ZN7cutlass13device_kernelIN5flash19enable_sm80_to_sm89INS1_16FlashAttnFwdSm80INS1_25CollectiveMainloopFwdSm80ILi8ELi1ELb0EN4cute5tupleIJNS5_1CILi128EEENS7_ILi32EEENS7_ILi256EEEEEELi256ENS_10bfloat16_tEfNS_4arch4Sm80ELb1ELb0ELb1ELb1ELb1ELb1ELb1ELb1EEENS1_21CollectiveEpilogueFwdINS6_IJS8_SA_S9_EEENS6_IJNS7_ILi1EEESI_SI_EEESC_SE_Li256ELb1ELb1ELb1ELb0EEENS1_36VarlenDynamicPersistentTileSchedulerILi128ELi32ELi256ELi256ELb1ELb1ELb0ELb1ELb1ELb1EEEEEEEEEvNT_6ParamsE) ;  /* 0xfffe099002007950 */ /* 0x004fea0003c3ffff */
        .weak           $__internal_24_$__cuda_sm70_shflsync_idx_p
        .type           $__internal_24_$__cuda_sm70_shflsync_idx_p,@function
        .size           $__internal_24_$__cuda_sm70_shflsync_idx_p,($__internal_25_$__cuda_sm70_shflsync_up_p - $__internal_24_$__cuda_sm70_shflsync_idx_p)
$__internal_24_$__cuda_sm70_shflsync_idx_p:
[----:B------:R1:W-:Y:S02]  /*1f670*/  STL [R1+0x44], R4 ;  /* 0x0000440401007387 */ /* 0x0003e40000100800 */
[----:B-1----:R-:W-:-:S04]  /*1f680*/  MOV R4, 0xffffffff ;  /* 0xffffffff00047802 */ /* 0x002fc80000000f00 */
[----:B------:R-:W-:Y:S04]  /*1f690*/  WARPSYNC R4 ;  /* 0x0000000400007348 */ /* 0x000fe80003800000 */
[----:B------:R1:W2:Y:S04]  /*1f6a0*/  SHFL.IDX PT, R0, R0, R2, R200 ;  /* 0x0000000200007389 */ /* 0x0002a800000e00c8 */
[----:B-1----:R1:W5:Y:S01]  /*1f6b0*/  LDL.LU R4, [R1+0x44] ;  /* 0x0000440001047983 */ /* 0x0023620000300800 */
[----:B------:R-:W-:Y:S02]  /*1f6c0*/  MOV R2, R3 ;  /* 0x0000000300027202 */ /* 0x000fe40000000f00 */
[----:B------:R-:W-:-:S04]  /*1f6d0*/  MOV R3, 0x0 ;  /* 0x0000000000037802 */ /* 0x000fc80000000f00 */
[----:B--2---:R-:W-:Y:S05]  /*1f6e0*/  RET.REL.NODEC R2 `(_ZN7cutlass13device_kernelIN5flash19enable_sm80_to_sm89INS1_16FlashAttnFwdSm80INS1_25CollectiveMainloopFwdSm80ILi8ELi1ELb0EN4cute5tupleIJNS5_1CILi128EEENS7_ILi32EEENS7_ILi256EEEEEELi256ENS_10bfloat16_tEfNS_4arch4Sm80ELb1ELb0ELb1ELb1ELb1ELb1ELb1ELb1EEENS1_21CollectiveEpilogueFwdINS6_IJS8_SA_S9_EEENS6_IJNS7_ILi1EEESI_SI_EEESC_SE_Li256ELb1ELb1ELb1ELb0EEENS1_36VarlenDynamicPersistentTileSchedulerILi128ELi32ELi256ELi256ELb1ELb1ELb0ELb1ELb1ELb1EEEEEEEEEvNT_6ParamsE) ;  /* 0xfffe091002007950 */ /* 0x004fea0003c3ffff */
        .weak           $__internal_25_$__cuda_sm70_shflsync_up_p
        .type           $__internal_25_$__cuda_sm70_shflsync_up_p,@function
        .size           $__internal_25_$__cuda_sm70_shflsync_up_p,($__internal_26_$__cuda_sm70_votesync_ballot - $__internal_25_$__cuda_sm70_shflsync_up_p)
$__internal_25_$__cuda_sm70_shflsync_up_p:
[----:B------:R-:W-:Y:S02]  /*1f6f0*/  MOV R4, RZ ;  /* 0x000000ff00047202 */ /* 0x000fe40000000f00 */
[----:B------:R-:W-:-:S04]  /*1f700*/  MOV R10, 0xffffffff ;  /* 0xffffffff000a7802 */ /* 0x000fc80000000f00 */
[----:B------:R-:W-:Y:S04]  /*1f710*/  WARPSYNC R10 ;  /* 0x0000000a00007348 */ /* 0x000fe80003800000 */
[----:B------:R1:W2:Y:S02]  /*1f720*/  SHFL.UP PT, R4, R0, R3, R4 ;  /* 0x0400000300047389 */ /* 0x0002a400000e0004 */
[----:B-1----:R-:W-:-:S04]  /*1f730*/  MOV R3, 0x0 ;  /* 0x0000000000037802 */ /* 0x002fc80000000f00 */
[----:B--2---:R-:W-:Y:S05]  /*1f740*/  RET.REL.NODEC R2 `(_ZN7cutlass13device_kernelIN5flash19enable_sm80_to_sm89INS1_16FlashAttnFwdSm80INS1_25CollectiveMainloopFwdSm80ILi8ELi1ELb0EN4cute5tupleIJNS5_1CILi128EEENS7_ILi32EEENS7_ILi256EEEEEELi256ENS_10bfloat16_tEfNS_4arch4Sm80ELb1ELb0ELb1ELb1ELb1ELb1ELb1ELb1EEENS1_21CollectiveEpilogueFwdINS6_IJS8_SA_S9_EEENS6_IJNS7_ILi1EEESI_SI_EEESC_SE_Li256ELb1ELb1ELb1ELb0EEENS1_36VarlenDynamicPersistentTileSchedulerILi128ELi32ELi256ELi256ELb1ELb1ELb0ELb1ELb1ELb1EEEEEEEEEvNT_6ParamsE) ;  /* 0xfffe08b002007950 */ /* 0x004fea0003c3ffff */
        .weak           $__internal_26_$__cuda_sm70_votesync_ballot
        .type           $__internal_26_$__cuda_sm70_votesync_ballot,@function
        .size           $__internal_26_$__cuda_sm70_votesync_ballot,(.L_x_3259 - $__internal_26_$__cuda_sm70_votesync_ballot)
$__internal_26_$__cuda_sm70_votesync_ballot:
[----:B------:R-:W-:Y:S01]  /*1f750*/  ISETP.NE.U32.AND P0, PT, R0, 0x1, PT ;  /* 0x000000010000780c */ /* 0x000fe20003f05070 */
[----:B------:R-:W-:-:S04]  /*1f760*/  IMAD.MOV.U32 R3, RZ, RZ, -0x1 ;  /* 0xffffffffff037424 */ /* 0x000fc800078e00ff */
[----:B------:R-:W-:Y:S08]  /*1f770*/  WARPSYNC R3 ;  /* 0x0000000300007348 */ /* 0x000ff00003800000 */
[----:B------:R-:W-:-:S04]  /*1f780*/  VOTE.ANY R0, PT, !P0 ;  /* 0x0000000000007806 */ /* 0x000fc800040e0100 */
[----:B------:R-:W-:Y:S01]  /*1f790*/  LOP3.LUT R0, R0, R3, RZ, 0xc0, !PT ;  /* 0x0000000300007212 */ /* 0x000fe200078ec0ff */
[----:B------:R-:W-:-:S04]  /*1f7a0*/  IMAD.MOV.U32 R3, RZ, RZ, 0x0 ;  /* 0x00000000ff037424 */ /* 0x000fc800078e00ff */
[----:B------:R-:W-:Y:S05]  /*1f7b0*/  RET.REL.NODEC R2 `(_ZN7cutlass13device_kernelIN5flash19enable_sm80_to_sm89INS1_16FlashAttnFwdSm80INS1_25CollectiveMainloopFwdSm80ILi8ELi1ELb0EN4cute5tupleIJNS5_1CILi128EEENS7_ILi32EEENS7_ILi256EEEEEELi256ENS_10bfloat16_tEfNS_4arch4Sm80ELb1ELb0ELb1ELb1ELb1ELb1ELb1ELb1EEENS1_21CollectiveEpilogueFwdINS6_IJS8_SA_S9_EEENS6_IJNS7_ILi1EEESI_SI_EEESC_SE_Li256ELb1ELb1ELb1ELb0EEENS1_36VarlenDynamicPersistentTileSchedulerILi128ELi32ELi256ELi256ELb1ELb1ELb0ELb1ELb1ELb1EEEEEEEEEvNT_6ParamsE) ;  /* 0xfffe084002007950 */ /* 0x000fea0003c3ffff */
.L_x_1531:
        /* <DEDUP_REMOVED lines=12> */
.L_x_3259:


//--------------------- .text._ZN7cutlass13device_kernelIN5flash19enable_sm80_to_sm89INS1_16FlashAttnFwdSm80INS1_25CollectiveMainloopFwdSm80ILi8ELi1ELb0EN4cute5tupleIJNS5_1CILi128EEENS7_ILi96EEENS7_ILi256EEEEEELi256ENS_10bfloat16_tEfNS_4arch4Sm80ELb0ELb0ELb1ELb0ELb1ELb0ELb1ELb1EEENS1_21CollectiveEpilogueFwdINS6_IJS8_SA_S9_EEENS6_IJNS7_ILi1EEESI_SI_EEESC_SE_Li256ELb0ELb1ELb1ELb0EEENS1_19SingleTileSchedulerILb0ELb1ELb1ELi128EEEEEEEEEvNT_6ParamsE --------------------------
	.section	.text._ZN7cutlass13device_kernelIN5flash19enable_sm80_to_sm89INS1_16FlashAttnFwdSm80INS1_25CollectiveMainloopFwdSm80ILi8ELi1ELb0EN4cute5tupleIJNS5_1CILi128EEENS7_ILi96EEENS7_ILi256EEEEEELi256ENS_10bfloat16_tEfNS_4arch4Sm80ELb0ELb0ELb1ELb0ELb1ELb0ELb1ELb1EEENS1_21CollectiveEpilogueFwdINS6_IJS8_SA_S9_EEENS6_IJNS7_ILi1EEESI_SI_EEESC_SE_Li256ELb0ELb1ELb1ELb0EEENS1_19SingleTileSchedulerILb0ELb1ELb1ELi128EEEEEEEEEvNT_6ParamsE,"ax",@progbits
	.sectioninfo	@"SHI_REGISTERS=255"
	.align	128
.text._ZN7cutlass13device_kernelIN5flash19enable_sm80_to_sm89INS1_16FlashAttnFwdSm80INS1_25CollectiveMainloopFwdSm80ILi8ELi1ELb0EN4cute5tupleIJNS5_1CILi128EEENS7_ILi96EEENS7_ILi256EEEEEELi256ENS_10bfloat16_tEfNS_4arch4Sm80ELb0ELb0ELb1ELb0ELb1ELb0ELb1ELb1EEENS1_21CollectiveEpilogueFwdINS6_IJS8_SA_S9_EEENS6_IJNS7_ILi1EEESI_SI_EEESC_SE_Li256ELb0ELb1ELb1ELb0EEENS1_19SingleTileSchedulerILb0ELb1ELb1ELi128EEEEEEEEEvNT_6ParamsE:
        .type           _ZN7cutlass13device_kernelIN5flash19enable_sm80_to_sm89INS1_16FlashAttnFwdSm80INS1_25CollectiveMainloopFwdSm80ILi8ELi1ELb0EN4cute5tupleIJNS5_1CILi128EEENS7_ILi96EEENS7_ILi256EEEEEELi256ENS_10bfloat16_tEfNS_4arch4Sm80ELb0ELb0ELb1ELb0ELb1ELb0ELb1ELb1EEENS1_21CollectiveEpilogueFwdINS6_IJS8_SA_S9_EEENS6_IJNS7_ILi1EEESI_SI_EEESC_SE_Li256ELb0ELb1ELb1ELb0EEENS1_19SingleTileSchedulerILb0ELb1ELb1ELi128EEEEEEEEEvNT_6ParamsE,@function
        .size           _ZN7cutlass13device_kernelIN5flash19enable_sm80_to_sm89INS1_16FlashAttnFwdSm80INS1_25CollectiveMainloopFwdSm80ILi8ELi1ELb0EN4cute5tupleIJNS5_1CILi128EEENS7_ILi96EEENS7_ILi256EEEEEELi256ENS_10bfloat16_tEfNS_4arch4Sm80ELb0ELb0ELb1ELb0ELb1ELb0ELb1ELb1EEENS1_21CollectiveEpilogueFwdINS6_IJS8_SA_S9_EEENS6_IJNS7_ILi1EEESI_SI_EEESC_SE_Li256ELb0ELb1ELb1ELb0EEENS1_19SingleTileSchedulerILb0ELb1ELb1ELi128EEEEEEEEEvNT_6ParamsE,(.L_x_3264 - _ZN7cutlass13device_kernelIN5flash19enable_sm80_to_sm89INS1_16FlashAttnFwdSm80INS1_25CollectiveMainloopFwdSm80ILi8ELi1ELb0EN4cute5tupleIJNS5_1CILi128EEENS7_ILi96EEENS7_ILi256EEEEEELi256ENS_10bfloat16_tEfNS_4arch4Sm80ELb0ELb0ELb1ELb0ELb1ELb0ELb1ELb1EEENS1_21CollectiveEpilogueFwdINS6_IJS8_SA_S9_EEENS6_IJNS7_ILi1EEESI_SI_EEESC_SE_Li256ELb0ELb1ELb1ELb0EEENS1_19SingleTileSchedulerILb0ELb1ELb1ELi128EEEEEEEEEvNT_6ParamsE)
        .other          _ZN7cutlass13device_kernelIN5flash19enable_sm80_to_sm89INS1_16FlashAttnFwdSm80INS1_25CollectiveMainloopFwdSm80ILi8ELi1ELb0EN4cute5tupleIJNS5_1CILi128EEENS7_ILi96EEENS7_ILi256EEEEEELi256ENS_10bfloat16_tEfNS_4arch4Sm80ELb0ELb0ELb1ELb0ELb1ELb0ELb1ELb1EEENS1_21CollectiveEpilogueFwdINS6_IJS8_SA_S9_EEENS6_IJNS7_ILi1EEESI_SI_EEESC_SE_Li256ELb0ELb1ELb1ELb0EEENS1_19SingleTileSchedulerILb0ELb1ELb1ELi128EEEEEEEEEvNT_6ParamsE,@"STO_CUDA_ENTRY STV_DEFAULT"
_ZN7cutlass13device_kernelIN5flash19enable_sm80_to_sm89INS1_16FlashAttnFwdSm80INS1_25CollectiveMainloopFwdSm80ILi8ELi1ELb0EN4cute5tupleIJNS5_1CILi128EEENS7_ILi96EEENS7_ILi256EEEEEELi256ENS_10bfloat16_tEfNS_4arch4Sm80ELb0ELb0ELb1ELb0ELb1ELb0ELb1ELb1EEENS1_21CollectiveEpilogueFwdINS6_IJS8_SA_S9_EEENS6_IJNS7_ILi1EEESI_SI_EEESC_SE_Li256ELb0ELb1ELb1ELb0EEENS1_19SingleTileSchedulerILb0ELb1ELb1ELi128EEEEEEEEEvNT_6ParamsE:
        /* <DEDUP_REMOVED lines=18> */
.L_x_1532:
[----:B------:R-:W-:Y:S02]  /*0120*/  ULDC.64 UR4, c[0x0][0x550] ;  /* 0x0001540000047ab9 */ /* 0x000fe40000000a00 */
[----:B------:R-:W-:Y:S02]  /*0130*/  UISETP.NE.AND UP0, UPT, UR4, 0x1, UPT ;  /* 0x000000010400788c */ /* 0x000fe4000bf05270 */
[----:B------:R-:W-:-:S02]  /*0140*/  UIMAD.WIDE.U32 UR8, UR7, UR5, URZ ;  /* 0x00000005070872a5 */ /* 0x000fc4000f8e003f */
[----:B------:R-:W-:Y:S02]  /*0150*/  ULDC UR4, c[0x0][0x558] ;  /* 0x0001560000047ab9 */ /* 0x000fe40000000800 */
[----:B------:R-:W-:-:S05]  /*0160*/  UMOV UR11, UR7 ;  /* 0x00000007000b7c82 */ /* 0x000fca0008000000 */
[----:B------:R-:W-:-:S03]  /*0170*/  @UP0 USHF.R.U32.HI UR11, URZ, UR4, UR9 ;  /* 0x000000043f0b0299 */ /* 0x000fc60008011609 */
.L_x_1533:
        /* <DEDUP_REMOVED lines=8> */
[----:B------:R-:W-:-:S06]  /*0200*/  UISETP.NE.AND.EX UP0, UPT, URZ, UR5, UPT, UP0 ;  /* 0x000000053f00728c */ /* 0x000fcc000bf05300 */
[----:B------:R-:W-:-:S05]  /*0210*/  PLOP3.LUT P0, PT, PT, PT, UP0, 0x80, 0x0 ;  /* 0x000000000000781c */ /* 0x000fca0003f0f008 */
[----:B------:R-:W-:Y:S02]  /*0220*/  @UP0 UMOV UR4, 0x4 ;  /* 0x0000000400040882 */ /* 0x000fe40000000000 */
[----:B------:R-:W-:-:S03]  /*0230*/  @UP0 UIMAD.WIDE UR4, UR6, UR4, UR12 ;  /* 0x00000004060402a5 */ /* 0x000fc6000f8e020c */
[----:B------:R-:W-:-:S03]  /*0240*/  ULDC.64 UR12, c[0x0][0x118] ;  /* 0x00004600000c7ab9 */ /* 0x000fc60000000a00 */
        /* <DEDUP_REMOVED lines=10> */
[----:B------:R-:W-:-:S04]  /*02f0*/  UIMAD.WIDE UR4, UR4, 0x2aaaaaab, URZ ;  /* 0x2aaaaaab040478a5 */ /* 0x000fc8000f8e023f */
[----:B------:R-:W-:-:S04]  /*0300*/  USHF.R.U32.HI UR7, URZ, 0x1f, UR5 ;  /* 0x0000001f3f077899 */ /* 0x000fc80008011605 */
[----:B------:R-:W-:Y:S01]  /*0310*/  ULEA.HI.SX32 UR7, UR5, UR7, 0x1c ;  /* 0x0000000705077291 */ /* 0x000fe2000f8fe23f */
[----:B--2---:R1:W2:Y:S01]  /*0320*/  @P0 R2UR UR9, R4 ;  /* 0x00000000040903c2 */ /* 0x0042a200000e0000 */
[----:B------:R-:W-:-:S13]  /*0330*/  PLOP3.LUT P0, PT, PT, PT, UP0, 0x80, 0x0 ;  /* 0x000000000000781c */ /* 0x000fda0003f0f008 */
[----:B------:R-:W-:Y:S05]  /*0340*/  @!P0 BRA `(.L_x_1534) ;  /* 0x0000023000008947 */ /* 0x000fea0003800000 */
[----:B------:R-:W-:Y:S02]  /*0350*/  USHF.R.U32.HI UR4, URZ, 0x10, UR8 ;  /* 0x000000103f047899 */ /* 0x000fe40008011608 */
[----:B------:R-:W-:Y:S02]  /*0360*/  ULDC UR5, c[0x0][0x338] ;  /* 0x0000ce0000057ab9 */ /* 0x000fe40000000800 */
[----:B------:R-:W-:Y:S02]  /*0370*/  UISETP.NE.AND UP0, UPT, UR4, URZ, UPT ;  /* 0x0000003f0400728c */ /* 0x000fe4000bf05270 */
[----:B------:R-:W-:Y:S02]  /*0380*/  UMOV UR18, URZ ;  /* 0x0000003f00127c82 */ /* 0x000fe40008000000 */
[----:B------:R-:W-:-:S04]  /*0390*/  USEL UR5, UR4, UR5, UP0 ;  /* 0x0000000504057287 */ /* 0x000fc80008000000 */
[----:B------:R-:W-:Y:S02]  /*03a0*/  UIADD3 UR17, UR7, -0x1, UR5 ;  /* 0xffffffff07117890 */ /* 0x000fe4000fffe005 */
[----:B------:R-:W-:-:S05]  /*03b0*/  IMAD.U32 R0, RZ, RZ, UR5 ;  /* 0x00000005ff007e24 */ /* 0x000fca000f8e00ff */
[-C--:B------:R-:W-:Y:S02]  /*03c0*/  IABS R3, R0.reuse ;  /* 0x0000000000037213 */ /* 0x080fe40000000000 */
[----:B------:R-:W-:Y:S02]  /*03d0*/  IABS R0, R0 ;  /* 0x0000000000007213 */ /* 0x000fe40000000000 */
[----:B------:R-:W3:Y:S03]  /*03e0*/  R2UR UR16, R3 ;  /* 0x00000000031073c2 */ /* 0x000ee600000e0000 */
[----:B------:R-:W-:-:S05]  /*03f0*/  IMAD.MOV R0, RZ, RZ, -R0 ;  /* 0x000000ffff007224 */ /* 0x000fca00078e0a00 */
[----:B------:R-:W4:Y:S01]  /*0400*/  R2UR UR14, R0 ;  /* 0x00000000000e73c2 */ /* 0x000f2200000e0000 */
[----:B---3--:R-:W3:Y:S08]  /*0410*/  I2F.RP R3, UR16 ;  /* 0x0000001000037d06 */ /* 0x008ef00008209400 */
[----:B---3--:R-:W3:Y:S02]  /*0420*/  MUFU.RCP R3, R3 ;  /* 0x0000000300037308 */ /* 0x008ee40000001000 */
[----:B---3--:R-:W-:-:S06]  /*0430*/  IADD3 R3, R3, 0xffffffe, RZ ;  /* 0x0ffffffe03037810 */ /* 0x008fcc0007ffe0ff */
[----:B------:R-:W3:Y:S02]  /*0440*/  F2I.FTZ.U32.TRUNC.NTZ R3, R3 ;  /* 0x0000000300037305 */ /* 0x000ee4000021f000 */
[----:B---3--:R3:W5:Y:S02]  /*0450*/  R2UR UR19, R3 ;  /* 0x00000000031373c2 */ /* 0x00876400000e0000 */
[----:B---3--:R-:W-:Y:S01]  /*0460*/  IMAD.U32 R3, RZ, RZ, UR17 ;  /* 0x00000011ff037e24 */ /* 0x008fe2000f8e00ff */
[----:B-----5:R-:W-:Y:S02]  /*0470*/  UIADD3 UR4, URZ, -UR19, URZ ;  /* 0x800000133f047290 */ /* 0x020fe4000fffe03f */
[----:B------:R-:W-:Y:S02]  /*0480*/  ULOP3.LUT UR17, UR17, UR5, URZ, 0x3c, !UPT ;  /* 0x0000000511117292 */ /* 0x000fe4000f8e3c3f */
[----:B------:R-:W-:Y:S01]  /*0490*/  IABS R3, R3 ;  /* 0x0000000300037213 */ /* 0x000fe20000000000 */
[----:B------:R-:W-:-:S03]  /*04a0*/  UIMAD UR4, UR4, UR16, URZ ;  /* 0x00000010040472a4 */ /* 0x000fc6000f8e023f */
[----:B------:R-:W3:Y:S01]  /*04b0*/  R2UR UR15, R3 ;  /* 0x00000000030f73c2 */ /* 0x000ee200000e0000 */
[----:B------:R-:W-:-:S04]  /*04c0*/  UIMAD.WIDE.U32 UR18, UR19, UR4, UR18 ;  /* 0x00000004131272a5 */ /* 0x000fc8000f8e0012 */
[----:B---3--:R-:W-:-:S04]  /*04d0*/  UIMAD.WIDE.U32 UR18, UR19, UR15, URZ ;  /* 0x0000000f131272a5 */ /* 0x008fc8000f8e003f */
[----:B----4-:R-:W-:-:S04]  /*04e0*/  UIMAD UR14, UR19, UR14, UR15 ;  /* 0x0000000e130e72a4 */ /* 0x010fc8000f8e020f */
        /* <DEDUP_REMOVED lines=9> */
.L_x_1534:
[----:B------:R-:W-:Y:S01]  /*0580*/  ULOP3.LUT UR8, UR8, 0xffff, URZ, 0xc0, !UPT ;  /* 0x0000ffff08087892 */ /* 0x000fe2000f8ec03f */
[----:B------:R-:W-:Y:S01]  /*0590*/  PLOP3.LUT P2, PT, PT, PT, PT, 0x80, 0x0 ;  /* 0x000000000000781c */ /* 0x000fe20003f4f070 */
[----:B------:R-:W-:Y:S01]  /*05a0*/  IMAD.MOV.U32 R6, RZ, RZ, RZ ;  /* 0x000000ffff067224 */ /* 0x000fe200078e00ff */
[----:B------:R-:W-:Y:S01]  /*05b0*/  CS2R R128, SRZ ;  /* 0x0000000000807805 */ /* 0x000fe2000001ff00 */
[----:B------:R-:W-:Y:S01]  /*05c0*/  UIMAD UR8, UR8, UR19, URZ ;  /* 0x00000013080872a4 */ /* 0x000fe2000f8e023f */
[----:B-1----:R-:W-:Y:S01]  /*05d0*/  IMAD.MOV.U32 R4, RZ, RZ, RZ ;  /* 0x000000ffff047224 */ /* 0x002fe200078e00ff */
        /* <DEDUP_REMOVED lines=78> */
[----:B------:R-:W1:Y:S01]  /*0ac0*/  S2R R12, SR_CTAID.X ;  /* 0x00000000000c7919 */ /* 0x000e620000002500 */
[----:B------:R-:W-:Y:S01]  /*0ad0*/  SHF.R.S32.HI R6, RZ, 0x1f, R2 ;  /* 0x0000001fff067819 */ /* 0x000fe20000011402 */
[----:B------:R-:W-:Y:S01]  /*0ae0*/  IMAD.MOV.U32 R3, RZ, RZ, c[0x0][0x2c4] ;  /* 0x0000b100ff037624 */ /* 0x000fe200078e00ff */
[----:B------:R-:W-:Y:S01]  /*0af0*/  USHF.R.S32.HI UR14, URZ, 0x1f, UR11 ;  /* 0x0000001f3f0e7899 */ /* 0x000fe2000801140b */
[----:B------:R3:W4:Y:S01]  /*0b00*/  @P1 LDG.E R4, [R4.64] ;  /* 0x0000000c04041981 */ /* 0x000722000c1e1900 */
[-C--:B------:R-:W-:Y:S01]  /*0b10*/  LEA.HI R18, R6, R2.reuse, RZ, 0x3 ;  /* 0x0000000206127211 */ /* 0x080fe200078f18ff */
[----:B------:R-:W-:Y:S01]  /*0b20*/  ULDC.64 UR4, c[0x0][0x1b8] ;  /* 0x00006e0000047ab9 */ /* 0x000fe20000000a00 */
[----:B------:R-:W-:Y:S01]  /*0b30*/  ISETP.NE.AND P0, PT, R3, 0x1, PT ;  /* 0x000000010300780c */ /* 0x000fe20003f05270 */
[----:B------:R-:W-:Y:S01]  /*0b40*/  UIMAD UR14, UR14, UR4, URZ ;  /* 0x000000040e0e72a4 */ /* 0x000fe2000f8e023f */
[----:B------:R-:W-:Y:S01]  /*0b50*/  LOP3.LUT R0, R18, 0xfffffff8, RZ, 0xc0, !PT ;  /* 0xfffffff812007812 */ /* 0x000fe200078ec0ff */
[----:B------:R-:W-:Y:S01]  /*0b60*/  UIMAD.WIDE.U32 UR16, UR11, UR4, URZ ;  /* 0x000000040b1072a5 */ /* 0x000fe2000f8e003f */
[----:B------:R-:W-:Y:S01]  /*0b70*/  SHF.R.S32.HI R18, RZ, 0x3, R18 ;  /* 0x00000003ff127819 */ /* 0x000fe20000011412 */
[----:B------:R-:W-:Y:S01]  /*0b80*/  UIMAD UR14, UR11, UR5, UR14 ;  /* 0x000000050b0e72a4 */ /* 0x000fe2000f8e020e */
[-C--:B------:R-:W-:Y:S01]  /*0b90*/  LEA.HI R14, R6, R2.reuse, RZ, 0x4 ;  /* 0x00000002060e7211 */ /* 0x080fe200078f20ff */
[----:B------:R-:W-:Y:S01]  /*0ba0*/  IMAD.IADD R0, R2, 0x1, -R0 ;  /* 0x0000000102007824 */ /* 0x000fe200078e0a00 */
[----:B------:R-:W-:Y:S01]  /*0bb0*/  USHF.R.S32.HI UR15, URZ, 0x1f, UR6 ;  /* 0x0000001f3f0f7899 */ /* 0x000fe20008011406 */
[----:B------:R-:W-:Y:S01]  /*0bc0*/  IMAD.SHL.U32 R251, R18, 0x40, RZ ;  /* 0x0000004012fb7824 */ /* 0x000fe200078e00ff */
[----:B------:R-:W-:Y:S01]  /*0bd0*/  ULDC.64 UR4, c[0x0][0x1c0] ;  /* 0x0000700000047ab9 */ /* 0x000fe20000000a00 */
[C---:B------:R-:W-:Y:S01]  /*0be0*/  IMAD R120, R0.reuse, 0x20, R18 ;  /* 0x0000002000787824 */ /* 0x040fe200078e0212 */
[----:B------:R-:W-:Y:S01]  /*0bf0*/  UIADD3 UR17, UR17, UR14, URZ ;  /* 0x0000000e11117290 */ /* 0x000fe2000fffe03f */
[----:B------:R-:W-:Y:S01]  /*0c00*/  IMAD.SHL.U32 R33, R0, 0x8, RZ ;  /* 0x0000000800217824 */ /* 0x000fe200078e00ff */
[----:B------:R-:W-:Y:S01]  /*0c10*/  UIMAD UR15, UR15, UR4, URZ ;  /* 0x000000040f0f72a4 */ /* 0x000fe2000f8e023f */
[----:B------:R-:W-:Y:S01]  /*0c20*/  LOP3.LUT R251, R251, 0x1c0, RZ, 0xc0, !PT ;  /* 0x000001c0fbfb7812 */ /* 0x000fe200078ec0ff */
[----:B------:R-:W-:Y:S01]  /*0c30*/  UIMAD.WIDE.U32 UR16, UR6, UR4, UR16 ;  /* 0x00000004061072a5 */ /* 0x000fe2000f8e0010 */
[----:B-1----:R-:W-:Y:S01]  /*0c40*/  IMAD R8, R12, 0x80, R120 ;  /* 0x000000800c087824 */ /* 0x002fe200078e0278 */
[----:B------:R-:W-:Y:S01]  /*0c50*/  UIMAD UR5, UR6, UR5, UR15 ;  /* 0x00000005060572a4 */ /* 0x000fe2000f8e020f */
[----:B------:R1:W-:Y:S01]  /*0c60*/  STL [R1+0x8], R120 ;  /* 0x0000087801007387 */ /* 0x0003e20000100800 */
[----:B------:R-:W-:Y:S01]  /*0c70*/  ULDC UR4, c[0x0][0x168] ;  /* 0x00005a0000047ab9 */ /* 0x000fe20000000800 */
[----:B------:R-:W-:Y:S01]  /*0c80*/  @P0 IMAD.HI.U32 R3, R8, c[0x0][0x2c8], RZ ;  /* 0x0000b20008030a27 */ /* 0x000fe200078e00ff */
[----:B------:R-:W-:Y:S01]  /*0c90*/  UIADD3 UR5, UR17, UR5, URZ ;  /* 0x0000000511057290 */ /* 0x000fe2000fffe03f */
[----:B------:R-:W-:Y:S01]  /*0ca0*/  LEA.HI R13, R6, R2, RZ, 0x6 ;  /* 0x00000002060d7211 */ /* 0x000fe200078f30ff */
[----:B------:R-:W-:Y:S01]  /*0cb0*/  BSSY B0, `(.L_x_1536) ;  /* 0x0000048000007945 */ /* 0x000fe20003800000 */
[----:B------:R-:W-:Y:S01]  /*0cc0*/  IMAD.MOV.U32 R7, RZ, RZ, R8 ;  /* 0x000000ffff077224 */ /* 0x000fe200078e0008 */
[----:B------:R-:W-:Y:S01]  /*0cd0*/  @P0 SHF.R.U32.HI R7, RZ, c[0x0][0x2cc], R3 ;  /* 0x0000b300ff070a19 */ /* 0x000fe20000011603 */
[----:B------:R-:W-:Y:S01]  /*0ce0*/  IMAD.U32 R11, RZ, RZ, UR17 ;  /* 0x00000011ff0b7e24 */ /* 0x000fe2000f8e00ff */
[----:B------:R-:W-:Y:S01]  /*0cf0*/  ISETP.GE.AND P3, PT, R33, c[0x0][0x198], PT ;  /* 0x0000660021007a0c */ /* 0x000fe20003f66270 */
[----:B------:R-:W-:Y:S01]  /*0d00*/  IMAD.U32 R10, RZ, RZ, UR16 ;  /* 0x00000010ff0a7e24 */ /* 0x000fe2000f8e00ff */
[--C-:B---3--:R-:W-:Y:S01]  /*0d10*/  SHF.R.S32.HI R5, RZ, 0x1f, R7.reuse ;  /* 0x0000001fff057819 */ /* 0x108fe20000011407 */
[----:B------:R-:W-:-:S02]  /*0d20*/  IMAD.MOV R3, RZ, RZ, -R7 ;  /* 0x000000ffff037224 */ /* 0x000fc400078e0a07 */
[----:B------:R-:W-:Y:S01]  /*0d30*/  IMAD.U32 R11, RZ, RZ, UR5 ;  /* 0x00000005ff0b7e24 */ /* 0x000fe2000f8e00ff */
[----:B------:R-:W-:Y:S01]  /*0d40*/  ULDC UR5, c[0x0][0x2c4] ;  /* 0x0000b10000057ab9 */ /* 0x000fe20000000800 */
[----:B------:R-:W-:Y:S01]  /*0d50*/  IMAD R5, R5, c[0x0][0x1b0], RZ ;  /* 0x00006c0005057a24 */ /* 0x000fe200078e02ff */
[----:B------:R-:W-:Y:S01]  /*0d60*/  UIMAD UR4, UR5, UR4, URZ ;  /* 0x00000004050472a4 */ /* 0x000fe2000f8e023f */
[----:B------:R-:W-:Y:S02]  /*0d70*/  IMAD R3, R3, c[0x0][0x2c4], R8 ;  /* 0x0000b10003037a24 */ /* 0x000fe400078e0208 */
[----:B------:R-:W-:-:S04]  /*0d80*/  IMAD.WIDE.U32 R10, R7, c[0x0][0x1b0], R10 ;  /* 0x00006c00070a7a25 */ /* 0x000fc800078e000a */
[----:B------:R-:W-:Y:S01]  /*0d90*/  IMAD R7, R7, c[0x0][0x1b4], R5 ;  /* 0x00006d0007077a24 */ /* 0x000fe200078e0205 */
[----:B------:R-:W-:Y:S01]  /*0da0*/  SHF.R.S32.HI R5, RZ, 0x1f, R3 ;  /* 0x0000001fff057819 */ /* 0x000fe20000011403 */
[----:B------:R-:W-:Y:S01]  /*0db0*/  IMAD.MOV.U32 R8, RZ, RZ, R10 ;  /* 0x000000ffff087224 */ /* 0x000fe200078e000a */
[----:B------:R-:W-:Y:S01]  /*0dc0*/  IADD3 R10, R33, 0x40, RZ ;  /* 0x00000040210a7810 */ /* 0x000fe20007ffe0ff */
[----:B------:R-:W-:Y:S02]  /*0dd0*/  IMAD.IADD R9, R11, 0x1, R7 ;  /* 0x000000010b097824 */ /* 0x000fe400078e0207 */
[----:B------:R-:W-:Y:S01]  /*0de0*/  IMAD R11, R5, c[0x0][0x1a8], RZ ;  /* 0x00006a00050b7a24 */ /* 0x000fe200078e02ff */
[----:B------:R-:W-:Y:S01]  /*0df0*/  ISETP.GE.AND P4, PT, R10, c[0x0][0x198], PT ;  /* 0x000066000a007a0c */ /* 0x000fe20003f86270 */
[----:B------:R-:W-:-:S04]  /*0e00*/  IMAD.WIDE.U32 R8, R3, c[0x0][0x1a8], R8 ;  /* 0x00006a0003087a25 */ /* 0x000fc800078e0008 */
[----:B------:R-:W-:Y:S01]  /*0e10*/  IMAD R11, R3, c[0x0][0x1ac], R11 ;  /* 0x00006b00030b7a24 */ /* 0x000fe200078e020b */
[----:B------:R-:W-:Y:S01]  /*0e20*/  LOP3.LUT R3, R14, 0xfffffff0, RZ, 0xc0, !PT ;  /* 0xfffffff00e037812 */ /* 0x000fe200078ec0ff */
[----:B------:R-:W-:Y:S01]  /*0e30*/  IMAD R12, R12, 0x80, R18 ;  /* 0x000000800c0c7824 */ /* 0x000fe200078e0212 */
[----:B------:R-:W-:Y:S01]  /*0e40*/  LEA R20, P0, R8, c[0x0][0x160], 0x1 ;  /* 0x0000580008147a11 */ /* 0x000fe200078008ff */
[----:B------:R-:W-:Y:S01]  /*0e50*/  IMAD.IADD R11, R9, 0x1, R11 ;  /* 0x00000001090b7824 */ /* 0x000fe200078e020b */
[----:B------:R-:W-:Y:S01]  /*0e60*/  IADD3 R9, R33, 0x80, RZ ;  /* 0x0000008021097810 */ /* 0x000fe20007ffe0ff */
[----:B------:R-:W-:Y:S02]  /*0e70*/  IMAD.IADD R3, R2, 0x1, -R3 ;  /* 0x0000000102037824 */ /* 0x000fe400078e0a03 */
[----:B------:R-:W-:Y:S01]  /*0e80*/  IMAD.SHL.U32 R13, R13, 0x8, RZ ;  /* 0x000000080d0d7824 */ /* 0x000fe200078e00ff */
[----:B------:R-:W-:Y:S01]  /*0e90*/  LEA.HI.X R11, R8, c[0x0][0x164], R11, 0x1, P0 ;  /* 0x00005900080b7a11 */ /* 0x000fe200000f0c0b */
[----:B------:R1:W3:Y:S01]  /*0ea0*/  SHFL.IDX PT, R22, R20, RZ, 0x181f ;  /* 0x00181fff14167589 */ /* 0x0002e200000e0000 */
[----:B------:R-:W-:-:S02]  /*0eb0*/  SHF.R.S32.HI R7, RZ, 0x1f, R3 ;  /* 0x0000001fff077819 */ /* 0x000fc40000011403 */
[----:B------:R-:W-:Y:S01]  /*0ec0*/  ISETP.GE.AND P0, PT, R12, UR4, PT ;  /* 0x000000040c007c0c */ /* 0x000fe2000bf06270 */
[----:B------:R1:W2:Y:S01]  /*0ed0*/  SHFL.IDX PT, R23, R11, RZ, 0x181f ;  /* 0x00181fff0b177589 */ /* 0x0002a200000e0000 */
[----:B------:R-:W-:Y:S02]  /*0ee0*/  LEA.HI R7, R7, R3, RZ, 0x3 ;  /* 0x0000000307077211 */ /* 0x000fe400078f18ff */
[----:B------:R-:W-:Y:S02]  /*0ef0*/  IADD3 R8, R33, 0xc0, RZ ;  /* 0x000000c021087810 */ /* 0x000fe40007ffe0ff */
[----:B------:R-:W-:Y:S02]  /*0f00*/  LOP3.LUT R5, R7, 0xfffffff8, RZ, 0xc0, !PT ;  /* 0xfffffff807057812 */ /* 0x000fe400078ec0ff */
[----:B------:R-:W-:Y:S02]  /*0f10*/  ISETP.GE.AND P6, PT, R9, c[0x0][0x198], PT ;  /* 0x0000660009007a0c */ /* 0x000fe40003fc6270 */
[----:B------:R-:W-:Y:S01]  /*0f20*/  ISETP.GE.AND P5, PT, R8, c[0x0][0x198], PT ;  /* 0x0000660008007a0c */ /* 0x000fe20003fa6270 */
[----:B------:R-:W-:-:S02]  /*0f30*/  IMAD.IADD R5, R3, 0x1, -R5 ;  /* 0x0000000103057824 */ /* 0x000fc400078e0a05 */
[----:B------:R-:W-:Y:S01]  /*0f40*/  IMAD.MOV.U32 R3, RZ, RZ, 0x20 ;  /* 0x00000020ff037424 */ /* 0x000fe200078e00ff */
[----:B----4-:R4:W5:Y:S02]  /*0f50*/  @P1 R2UR UR14, R4 ;  /* 0x00000000040e13c2 */ /* 0x01096400000e0000 */
[----:B------:R-:W-:Y:S01]  /*0f60*/  R2P PR, R5, 0x6 ;  /* 0x0000000605007804 */ /* 0x000fe20000000000 */
[----:B-----5:R-:W-:-:S04]  /*0f70*/  @!UP0 UMOV UR14, UR6 ;  /* 0x00000006000e8c82 */ /* 0x020fc80008000000 */
[----:B------:R-:W-:Y:S02]  /*0f80*/  SEL R3, R3, 0xffffffe0, !P2 ;  /* 0xffffffe003037807 */ /* 0x000fe40005000000 */
[----:B----4-:R-:W-:Y:S02]  /*0f90*/  SHF.R.U32.HI R4, RZ, 0x3, R251 ;  /* 0x00000003ff047819 */ /* 0x010fe400000116fb */
[----:B------:R-:W-:-:S04]  /*0fa0*/  LOP3.LUT R251, R251, 0x38, R33, 0xf8, !PT ;  /* 0x00000038fbfb7812 */ /* 0x000fc800078ef821 */
[----:B------:R-:W-:Y:S01]  /*0fb0*/  LOP3.LUT R251, R251, R4, RZ, 0x3c, !PT ;  /* 0x00000004fbfb7212 */ /* 0x000fe200078e3cff */
[----:B------:R-:W-:-:S03]  /*0fc0*/  IMAD.MOV.U32 R4, RZ, RZ, 0x10 ;  /* 0x00000010ff047424 */ /* 0x000fc600078e00ff */
[----:B------:R-:W-:Y:S02]  /*0fd0*/  LOP3.LUT R251, R251, 0xfffffe00, R13, 0xf8, !PT ;  /* 0xfffffe00fbfb7812 */ /* 0x000fe400078ef80d */
[----:B------:R-:W-:Y:S01]  /*0fe0*/  SEL R4, R4, 0xfffffff0, !P1 ;  /* 0xfffffff004047807 */ /* 0x000fe20004800000 */
[----:B------:R-:W-:Y:S05]  /*0ff0*/  @P0 BRA `(.L_x_1537) ;  /* 0x0000013000000947 */ /* 0x000fea0003800000 */
[----:B-123--:R-:W-:Y:S01]  /*1000*/  SHF.R.S32.HI R16, RZ, 0x1f, R10 ;  /* 0x0000001fff107819 */ /* 0x00efe2000001140a */
[----:B------:R-:W-:Y:S01]  /*1010*/  IMAD.SHL.U32 R17, R251, 0x2, RZ ;  /* 0x00000002fb117824 */ /* 0x000fe200078e00ff */
[----:B------:R-:W-:Y:S01]  /*1020*/  SHF.R.S32.HI R15, RZ, 0x1f, R9 ;  /* 0x0000001fff0f7819 */ /* 0x000fe20000011409 */
[----:B------:R-:W-:Y:S01]  /*1030*/  IMAD.WIDE R24, R33, 0x2, R22 ;  /* 0x0000000221187825 */ /* 0x000fe200078e0216 */
[----:B------:R-:W-:Y:S02]  /*1040*/  SHF.R.S32.HI R13, RZ, 0x1f, R8 ;  /* 0x0000001fff0d7819 */ /* 0x000fe40000011408 */
[----:B------:R-:W-:Y:S02]  /*1050*/  LEA.HI R16, R16, R10, RZ, 0x3 ;  /* 0x0000000a10107211 */ /* 0x000fe400078f18ff */
[----:B------:R-:W-:Y:S01]  /*1060*/  LEA.HI R15, R15, R9, RZ, 0x3 ;  /* 0x000000090f0f7211 */ /* 0x000fe200078f18ff */
[----:B------:R-:W-:Y:S01]  /*1070*/  @!PT LDS RZ, [RZ] ;  /* 0x00000000fffff984 */ /* 0x000fe20000000800 */
[----:B------:R1:W-:Y:S01]  /*1080*/  LDGSTS.E.BYPASS.LTC128B.128 [R17+0x18100], [R24.64], !P3 ;  /* 0x1810000018117fae */ /* 0x0003e2000d901d4c */
[----:B------:R-:W-:-:S02]  /*1090*/  LEA.HI R13, R13, R8, RZ, 0x3 ;  /* 0x000000080d0d7211 */ /* 0x000fc400078f18ff */
[----:B------:R-:W-:Y:S02]  /*10a0*/  LOP3.LUT R16, R16, 0xfffffff8, RZ, 0xc0, !PT ;  /* 0xfffffff810107812 */ /* 0x000fe400078ec0ff */
[----:B------:R-:W-:Y:S02]  /*10b0*/  LOP3.LUT R15, R15, 0xfffffff8, RZ, 0xc0, !PT ;  /* 0xfffffff80f0f7812 */ /* 0x000fe400078ec0ff */
[----:B------:R-:W-:Y:S01]  /*10c0*/  LOP3.LUT R13, R13, 0xfffffff8, RZ, 0xc0, !PT ;  /* 0xfffffff80d0d7812 */ /* 0x000fe200078ec0ff */
[----:B------:R-:W-:-:S04]  /*10d0*/  IMAD.WIDE R26, R16, 0x2, R22 ;  /* 0x00000002101a7825 */ /* 0x000fc800078e0216 */
[--C-:B------:R-:W-:Y:S01]  /*10e0*/  IMAD.WIDE R28, R15, 0x2, R22.reuse ;  /* 0x000000020f1c7825 */ /* 0x100fe200078e0216 */
[----:B------:R1:W-:Y:S03]  /*10f0*/  LDGSTS.E.BYPASS.LTC128B.128 [R17+0x1c100], [R26.64], !P4 ;  /* 0x1c1000001a117fae */ /* 0x0003e6000e101d4c */
[----:B------:R-:W-:Y:S01]  /*1100*/  IMAD.WIDE R22, R13, 0x2, R22 ;  /* 0x000000020d167825 */ /* 0x000fe200078e0216 */
[----:B------:R1:W-:Y:S04]  /*1110*/  LDGSTS.E.BYPASS.LTC128B.128 [R17+0x20100], [R28.64], !P6 ;  /* 0x201000001c117fae */ /* 0x0003e8000f101d4c */
[----:B------:R1:W-:Y:S02]  /*1120*/  LDGSTS.E.BYPASS.LTC128B.128 [R17+0x24100], [R22.64], !P5 ;  /* 0x2410000016117fae */ /* 0x0003e4000e901d4c */
.L_x_1537:
[----:B-123--:R-:W-:Y:S05]  /*1130*/  BSYNC B0 ;  /* 0x0000000000007941 */ /* 0x00efea0003800000 */
.L_x_1536:
[----:B------:R-:W-:Y:S01]  /*1140*/  IADD3 R13, R12, 0x20, RZ ;  /* 0x000000200c0d7810 */ /* 0x000fe20007ffe0ff */
[----:B------:R1:W2:Y:S01]  /*1150*/  SHFL.IDX PT, R23, R11, 0x1, 0x181f ;  /* 0x00381f000b177f89 */ /* 0x0002a200000e0000 */
[----:B------:R-:W-:Y:S02]  /*1160*/  BSSY B0, `(.L_x_1538) ;  /* 0x0000017000007945 */ /* 0x000fe40003800000 */
[----:B------:R-:W-:Y:S01]  /*1170*/  ISETP.GE.AND P0, PT, R13, UR4, PT ;  /* 0x000000040d007c0c */ /* 0x000fe2000bf06270 */
[----:B------:R1:W3:-:S12]  /*1180*/  SHFL.IDX PT, R22, R20, 0x1, 0x181f ;  /* 0x00381f0014167f89 */ /* 0x0002d800000e0000 */
[----:B------:R-:W-:Y:S05]  /*1190*/  @P0 BRA `(.L_x_1539) ;  /* 0x0000013000000947 */ /* 0x000fea0003800000 */
[----:B------:R-:W-:Y:S01]  /*11a0*/  SHF.R.S32.HI R16, RZ, 0x1f, R10 ;  /* 0x0000001fff107819 */ /* 0x000fe2000001140a */
[----:B------:R-:W-:Y:S01]  /*11b0*/  IMAD.SHL.U32 R17, R251, 0x2, RZ ;  /* 0x00000002fb117824 */ /* 0x000fe200078e00ff */
[----:B------:R-:W-:Y:S01]  /*11c0*/  SHF.R.S32.HI R15, RZ, 0x1f, R9 ;  /* 0x0000001fff0f7819 */ /* 0x000fe20000011409 */
[----:B--23--:R-:W-:Y:S01]  /*11d0*/  IMAD.WIDE R24, R33, 0x2, R22 ;  /* 0x0000000221187825 */ /* 0x00cfe200078e0216 */
        /* <DEDUP_REMOVED lines=15> */
.L_x_1539:
[----:B------:R-:W-:Y:S05]  /*12d0*/  BSYNC B0 ;  /* 0x0000000000007941 */ /* 0x000fea0003800000 */
.L_x_1538:
[----:B------:R-:W-:Y:S01]  /*12e0*/  IADD3 R13, R12, 0x40, RZ ;  /* 0x000000400c0d7810 */ /* 0x000fe20007ffe0ff */
[----:B--2---:R2:W4:Y:S01]  /*12f0*/  SHFL.IDX PT, R23, R11, 0x2, 0x181f ;  /* 0x00581f000b177f89 */ /* 0x00452200000e0000 */
[----:B------:R-:W-:Y:S02]  /*1300*/  BSSY B0, `(.L_x_1540) ;  /* 0x0000017000007945 */ /* 0x000fe40003800000 */
[----:B------:R-:W-:Y:S01]  /*1310*/  ISETP.GE.AND P0, PT, R13, UR4, PT ;  /* 0x000000040d007c0c */ /* 0x000fe2000bf06270 */
[----:B---3--:R2:W3:-:S12]  /*1320*/  SHFL.IDX PT, R22, R20, 0x2, 0x181f ;  /* 0x00581f0014167f89 */ /* 0x0084d800000e0000 */
[----:B------:R-:W-:Y:S05]  /*1330*/  @P0 BRA `(.L_x_1541) ;  /* 0x0000013000000947 */ /* 0x000fea0003800000 */
[----:B------:R-:W-:Y:S01]  /*1340*/  SHF.R.S32.HI R16, RZ, 0x1f, R10 ;  /* 0x0000001fff107819 */ /* 0x000fe2000001140a */
[----:B------:R-:W-:Y:S01]  /*1350*/  IMAD.SHL.U32 R17, R251, 0x2, RZ ;  /* 0x00000002fb117824 */ /* 0x000fe200078e00ff */
[----:B------:R-:W-:Y:S01]  /*1360*/  SHF.R.S32.HI R15, RZ, 0x1f, R9 ;  /* 0x0000001fff0f7819 */ /* 0x000fe20000011409 */
[----:B---34-:R-:W-:Y:S01]  /*1370*/  IMAD.WIDE R24, R33, 0x2, R22 ;  /* 0x0000000221187825 */ /* 0x018fe200078e0216 */
        /* <DEDUP_REMOVED lines=15> */
.L_x_1541:
[----:B------:R-:W-:Y:S05]  /*1470*/  BSYNC B0 ;  /* 0x0000000000007941 */ /* 0x000fea0003800000 */
.L_x_1540:
[----:B-12---:R-:W-:Y:S01]  /*1480*/  SHFL.IDX PT, R20, R20, 0x3, 0x181f ;  /* 0x00781f0014147f89 */ /* 0x006fe200000e0000 */
[----:B------:R-:W-:Y:S01]  /*1490*/  IADD3 R12, R12, 0x60, RZ ;  /* 0x000000600c0c7810 */ /* 0x000fe20007ffe0ff */
[----:B------:R-:W-:Y:S01]  /*14a0*/  UMOV UR6, 0x60 ;  /* 0x0000006000067882 */ /* 0x000fe20000000000 */
[----:B------:R-:W-:Y:S01]  /*14b0*/  SHF.R.S32.HI R31, RZ, 0x1f, R10 ;  /* 0x0000001fff1f7819 */ /* 0x000fe2000001140a */
[----:B------:R-:W1:Y:S01]  /*14c0*/  SHFL.IDX PT, R21, R11, 0x3, 0x181f ;  /* 0x00781f000b157f89 */ /* 0x000e6200000e0000 */
[----:B------:R-:W-:Y:S01]  /*14d0*/  ISETP.GE.AND P0, PT, R12, UR4, PT ;  /* 0x000000040c007c0c */ /* 0x000fe2000bf06270 */
[----:B------:R-:W-:Y:S01]  /*14e0*/  IMAD.MOV.U32 R252, RZ, RZ, c[0x0][0x2b8] ;  /* 0x0000ae00fffc7624 */ /* 0x000fe200078e00ff */
[----:B---3--:R-:W-:Y:S01]  /*14f0*/  SHF.R.S32.HI R29, RZ, 0x1f, R9 ;  /* 0x0000001fff1d7819 */ /* 0x008fe20000011409 */
[----:B------:R-:W-:Y:S01]  /*1500*/  UIMAD UR6, UR7, UR6, -0x60 ;  /* 0xffffffa0070674a4 */ /* 0x000fe2000f8e0206 */
[----:B------:R-:W-:Y:S01]  /*1510*/  SHF.R.S32.HI R28, RZ, 0x1f, R8 ;  /* 0x0000001fff1c7819 */ /* 0x000fe20000011408 */
[----:B------:R-:W-:Y:S01]  /*1520*/  IMAD.SHL.U32 R251, R251, 0x2, RZ ;  /* 0x00000002fbfb7824 */ /* 0x000fe200078e00ff */
[----:B------:R-:W-:Y:S01]  /*1530*/  LEA.HI R31, R31, R10, RZ, 0x3 ;  /* 0x0000000a1f1f7211 */ /* 0x000fe200078f18ff */
[----:B------:R-:W-:Y:S01]  /*1540*/  USHF.R.S32.HI UR15, URZ, 0x1f, UR14 ;  /* 0x0000001f3f0f7899 */ /* 0x000fe2000801140e */
[----:B------:R-:W-:Y:S01]  /*1550*/  LEA.HI R29, R29, R9, RZ, 0x3 ;  /* 0x000000091d1d7211 */ /* 0x000fe200078f18ff */
[----:B------:R-:W-:Y:S01]  /*1560*/  ULDC.64 UR4, c[0x0][0x2b0] ;  /* 0x0000ac0000047ab9 */ /* 0x000fe20000000a00 */
[----:B------:R-:W-:Y:S01]  /*1570*/  LEA.HI R28, R28, R8, RZ, 0x3 ;  /* 0x000000081c1c7211 */ /* 0x000fe200078f18ff */
[----:B------:R-:W-:Y:S01]  /*1580*/  UIMAD UR15, UR15, UR4, URZ ;  /* 0x000000040f0f72a4 */ /* 0x000fe2000f8e023f */
[----:B------:R-:W-:Y:S01]  /*1590*/  LOP3.LUT R31, R31, 0xfffffff8, RZ, 0xc0, !PT ;  /* 0xfffffff81f1f7812 */ /* 0x000fe200078ec0ff */
[----:B------:R-:W-:Y:S01]  /*15a0*/  UIMAD.WIDE.U32 UR16, UR14, UR4, URZ ;  /* 0x000000040e1072a5 */ /* 0x000fe2000f8e003f */
[----:B------:R-:W-:Y:S01]  /*15b0*/  LOP3.LUT R29, R29, 0xfffffff8, RZ, 0xc0, !PT ;  /* 0xfffffff81d1d7812 */ /* 0x000fe200078ec0ff */
[----:B------:R-:W-:Y:S01]  /*15c0*/  UIMAD UR15, UR14, UR5, UR15 ;  /* 0x000000050e0f72a4 */ /* 0x000fe2000f8e020f */
[----:B------:R-:W-:Y:S01]  /*15d0*/  ISETP.NE.AND P2, PT, R252, 0x1, PT ;  /* 0x00000001fc00780c */ /* 0x000fe20003f45270 */
[----:B------:R-:W-:Y:S01]  /*15e0*/  IMAD.MOV.U32 R19, RZ, RZ, RZ ;  /* 0x000000ffff137224 */ /* 0x000fe200078e00ff */
[----:B------:R-:W-:Y:S01]  /*15f0*/  LOP3.LUT R28, R28, 0xfffffff8, RZ, 0xc0, !PT ;  /* 0xfffffff81c1c7812 */ /* 0x000fe200078ec0ff */
[----:B------:R-:W-:Y:S01]  /*1600*/  UIADD3 UR15, UR17, UR15, URZ ;  /* 0x0000000f110f7290 */ /* 0x000fe2000fffe03f */
[----:B------:R-:W-:Y:S01]  /*1610*/  IADD3 R13, R120, UR6, RZ ;  /* 0x00000006780d7c10 */ /* 0x000fe2000fffe0ff */
[----:B-1--4-:R-:W-:-:S03]  /*1620*/  @!P0 IMAD.WIDE R22, R33, 0x2, R20 ;  /* 0x0000000221168825 */ /* 0x012fc600078e0214 */
[----:B------:R-:W-:Y:S01]  /*1630*/  ISETP.GE.AND P1, PT, R13, UR10, PT ;  /* 0x0000000a0d007c0c */ /* 0x000fe2000bf26270 */
[----:B------:R-:W-:Y:S01]  /*1640*/  @!P0 IMAD.WIDE R16, R31, 0x2, R20 ;  /* 0x000000021f108825 */ /* 0x000fe200078e0214 */
[----:B------:R-:W-:Y:S01]  /*1650*/  @!PT LDS RZ, [RZ] ;  /* 0x00000000fffff984 */ /* 0x000fe20000000800 */
[----:B------:R1:W-:Y:S01]  /*1660*/  @!P0 LDGSTS.E.BYPASS.LTC128B.128 [R251+0x1b100], [R22.64], !P3 ;  /* 0x1b10000016fb8fae */ /* 0x0003e2000d901d4c */
[----:B------:R-:W-:Y:S02]  /*1670*/  IADD3 R11, R13, UR9, RZ ;  /* 0x000000090d0b7c10 */ /* 0x000fe4000fffe0ff */
[----:B------:R-:W-:Y:S01]  /*1680*/  IMAD.SHL.U32 R249, R0, 0x40, RZ ;  /* 0x0000004000f97824 */ /* 0x000fe200078e00ff */
[----:B------:R2:W-:Y:S01]  /*1690*/  @!P0 LDGSTS.E.BYPASS.LTC128B.128 [R251+0x1f100], [R16.64], !P4 ;  /* 0x1f10000010fb8fae */ /* 0x0005e2000e101d4c */
[----:B------:R-:W-:Y:S01]  /*16a0*/  ISETP.GT.OR P1, PT, R120, 0x5f, P1 ;  /* 0x0000005f7800780c */ /* 0x000fe20000f24670 */
[----:B------:R-:W-:Y:S01]  /*16b0*/  @P2 IMAD.HI.U32 R15, R11, c[0x0][0x2bc], RZ ;  /* 0x0000af000b0f2a27 */ /* 0x000fe200078e00ff */
[----:B------:R-:W-:Y:S02]  /*16c0*/  USHF.R.S32.HI UR14, URZ, 0x1f, UR11 ;  /* 0x0000001f3f0e7899 */ /* 0x000fe4000801140b */
[----:B------:R-:W-:Y:S01]  /*16d0*/  ULDC.64 UR4, c[0x0][0x1e8] ;  /* 0x00007a0000047ab9 */ /* 0x000fe20000000a00 */
[----:B------:R-:W-:Y:S01]  /*16e0*/  IMAD.MOV.U32 R12, RZ, RZ, R11 ;  /* 0x000000ffff0c7224 */ /* 0x000fe200078e000b */
[----:B------:R-:W-:-:S07]  /*16f0*/  @P2 SHF.R.U32.HI R12, RZ, c[0x0][0x2c0], R15 ;  /* 0x0000b000ff0c2a19 */ /* 0x000fce000001160f */
[----:B------:R-:W-:-:S04]  /*1700*/  @!P1 IADD3 R15, P2, R12, UR16, RZ ;  /* 0x000000100c0f9c10 */ /* 0x000fc8000ff5e0ff */
[----:B------:R-:W-:Y:S01]  /*1710*/  @!P1 LEA.HI.X.SX32 R13, R12, UR15, 0x1, P2 ;  /* 0x0000000f0c0d9c11 */ /* 0x000fe200090f0eff */
[----:B-1----:R-:W-:-:S04]  /*1720*/  @!P0 IMAD.WIDE R22, R29, 0x2, R20 ;  /* 0x000000021d168825 */ /* 0x002fc800078e0214 */
[----:B------:R-:W-:Y:S01]  /*1730*/  @!P0 IMAD.WIDE R20, R28, 0x2, R20 ;  /* 0x000000021c148825 */ /* 0x000fe200078e0214 */
[----:B------:R1:W-:Y:S01]  /*1740*/  @!P0 LDGSTS.E.BYPASS.LTC128B.128 [R251+0x23100], [R22.64], !P6 ;  /* 0x2310000016fb8fae */ /* 0x0003e2000f101d4c */
[----:B--2---:R-:W-:-:S03]  /*1750*/  @!P1 LEA R16, P2, R15, c[0x0][0x2a0], 0x2 ;  /* 0x0000a8000f109a11 */ /* 0x004fc600078410ff */
[----:B------:R2:W-:Y:S01]  /*1760*/  @!P0 LDGSTS.E.BYPASS.LTC128B.128 [R251+0x27100], [R20.64], !P5 ;  /* 0x2710000014fb8fae */ /* 0x0005e2000e901d4c */
[----:B------:R-:W-:-:S03]  /*1770*/  @!P1 LEA.HI.X R17, R15, c[0x0][0x2a4], R13, 0x2, P2 ;  /* 0x0000a9000f119a11 */ /* 0x000fc600010f140d */
[----:B------:R-:W0:Y:S04]  /*1780*/  LDGDEPBAR ;  /* 0x00000000000079af */ /* 0x000e280000000000 */
[----:B------:R-:W-:Y:S06]  /*1790*/  BAR.SYNC.DEFER_BLOCKING 0x0 ;  /* 0x0000000000007b1d */ /* 0x000fec0000010000 */
[----:B------:R3:W4:Y:S01]  /*17a0*/  @!P1 LDG.E R19, [R16.64] ;  /* 0x0000000c10139981 */ /* 0x000722000c1e1900 */
[----:B------:R-:W-:Y:S01]  /*17b0*/  IMAD.MOV R12, RZ, RZ, -R12 ;  /* 0x000000ffff0c7224 */ /* 0x000fe200078e0a0c */
[----:B------:R-:W-:Y:S01]  /*17c0*/  LOP3.LUT R249, R249, 0x1c0, RZ, 0xc0, !PT ;  /* 0x000001c0f9f97812 */ /* 0x000fe200078ec0ff */
[----:B------:R-:W-:Y:S01]  /*17d0*/  UIMAD UR18, UR14, UR4, URZ ;  /* 0x000000040e1272a4 */ /* 0x000fe2000f8e023f */
[----:B------:R-:W-:Y:S01]  /*17e0*/  SHF.R.S32.HI R15, RZ, 0x4, R14 ;  /* 0x00000004ff0f7819 */ /* 0x000fe2000001140e */
[----:B------:R-:W-:Y:S01]  /*17f0*/  IMAD R26, R12, c[0x0][0x2b8], R11 ;  /* 0x0000ae000c1a7a24 */ /* 0x000fe200078e020b */
[----:B------:R-:W-:Y:S01]  /*1800*/  UIMAD.WIDE.U32 UR20, UR11, UR4, URZ ;  /* 0x000000040b1472a5 */ /* 0x000fe2000f8e003f */
[----:B------:R-:W-:Y:S01]  /*1810*/  IMAD.SHL.U32 R11, R18, 0x8, RZ ;  /* 0x00000008120b7824 */ /* 0x000fe200078e00ff */
[----:B------:R-:W-:Y:S01]  /*1820*/  LEA.HI R14, R14, R15, RZ, 0x1 ;  /* 0x0000000f0e0e7211 */ /* 0x000fe200078f08ff */
[----:B--2---:R-:W-:Y:S01]  /*1830*/  IMAD.WIDE.U32 R20, R26, c[0x0][0x1e0], RZ ;  /* 0x000078001a147a25 */ /* 0x004fe200078e00ff */
[----:B------:R-:W-:Y:S01]  /*1840*/  SHF.R.S32.HI R13, RZ, 0x1f, R26 ;  /* 0x0000001fff0d7819 */ /* 0x000fe2000001141a */
[----:B------:R-:W-:Y:S01]  /*1850*/  UIMAD UR18, UR11, UR5, UR18 ;  /* 0x000000050b1272a4 */ /* 0x000fe2000f8e0212 */
[----:B------:R-:W-:Y:S01]  /*1860*/  LOP3.LUT R11, R249, 0x8, R11, 0xf8, !PT ;  /* 0x00000008f90b7812 */ /* 0x000fe200078ef80b */
[----:B------:R-:W-:Y:S01]  /*1870*/  STL [R1+0x4], R26 ;  /* 0x0000041a01007387 */ /* 0x000fe20000100800 */
[----:B------:R-:W-:Y:S01]  /*1880*/  SHF.R.U32.HI R249, RZ, 0x3, R249 ;  /* 0x00000003fff97819 */ /* 0x000fe200000116f9 */
[C---:B------:R-:W-:Y:S01]  /*1890*/  IMAD R12, R13.reuse, c[0x0][0x1e0], RZ ;  /* 0x000078000d0c7a24 */ /* 0x040fe200078e02ff */
[----:B------:R-:W-:Y:S01]  /*18a0*/  LOP3.LUT R14, R14, 0xfffffffe, RZ, 0xc0, !PT ;  /* 0xfffffffe0e0e7812 */ /* 0x000fe200078ec0ff */
[----:B------:R-:W-:Y:S01]  /*18b0*/  IMAD R13, R13, c[0x0][0x208], RZ ;  /* 0x000082000d0d7a24 */ /* 0x000fe200078e02ff */
[----:B------:R-:W-:Y:S01]  /*18c0*/  LOP3.LUT R249, R11, R249, RZ, 0x3c, !PT ;  /* 0x000000f90bf97212 */ /* 0x000fe200078e3cff */
[C---:B------:R-:W-:Y:S01]  /*18d0*/  IMAD R12, R26.reuse, c[0x0][0x1e4], R12 ;  /* 0x000079001a0c7a24 */ /* 0x040fe200078e020c */
[----:B------:R-:W-:Y:S01]  /*18e0*/  UIADD3 UR18, UR21, UR18, URZ ;  /* 0x0000001215127290 */ /* 0x000fe2000fffe03f */
[----:B------:R-:W-:Y:S01]  /*18f0*/  IMAD.IADD R14, R15, 0x1, -R14 ;  /* 0x000000010f0e7824 */ /* 0x000fe200078e0a0e */
[----:B------:R-:W-:Y:S01]  /*1900*/  ULDC.64 UR4, c[0x0][0x210] ;  /* 0x0000840000047ab9 */ /* 0x000fe20000000a00 */
[----:B------:R-:W-:Y:S01]  /*1910*/  IMAD.IADD R21, R21, 0x1, R12 ;  /* 0x0000000115157824 */ /* 0x000fe200078e020c */
[----:B------:R-:W-:Y:S01]  /*1920*/  UIMAD UR14, UR14, UR4, URZ ;  /* 0x000000040e0e72a4 */ /* 0x000fe2000f8e023f */
[----:B---3--:R-:W-:Y:S01]  /*1930*/  IMAD.WIDE.U32 R16, R26, c[0x0][0x208], RZ ;  /* 0x000082001a107a25 */ /* 0x008fe200078e00ff */
[----:B------:R-:W-:Y:S01]  /*1940*/  UIMAD.WIDE.U32 UR22, UR11, UR4, URZ ;  /* 0x000000040b1672a5 */ /* 0x000fe2000f8e003f */
[----:B------:R-:W-:Y:S01]  /*1950*/  LOP3.LUT P1, RZ, R0, 0x2, RZ, 0xc0, !PT ;  /* 0x0000000200ff7812 */ /* 0x000fe2000782c0ff */
[----:B------:R-:W-:Y:S01]  /*1960*/  UIMAD UR4, UR11, UR5, UR14 ;  /* 0x000000050b0472a4 */ /* 0x000fe2000f8e020e */
[----:B------:R-:W-:Y:S01]  /*1970*/  IMAD R13, R26, c[0x0][0x20c], R13 ;  /* 0x000083001a0d7a24 */ /* 0x000fe200078e020d */
[----:B------:R-:W-:Y:S01]  /*1980*/  UIADD3 UR5, UR7, -0x1, URZ ;  /* 0xffffffff07057890 */ /* 0x000fe2000fffe03f */
[----:B------:R-:W-:Y:S01]  /*1990*/  IMAD R249, R14, 0x200, R249 ;  /* 0x000002000ef97824 */ /* 0x000fe200078e02f9 */
[----:B------:R-:W-:Y:S01]  /*19a0*/  UIADD3 UR4, UR23, UR4, URZ ;  /* 0x0000000417047290 */ /* 0x000fe2000fffe03f */
[----:B------:R-:W-:Y:S01]  /*19b0*/  IMAD.IADD R17, R17, 0x1, R13 ;  /* 0x0000000111117824 */ /* 0x000fe200078e020d */
[----:B------:R-:W-:Y:S01]  /*19c0*/  UIMAD UR10, UR5, -0x60, UR10 ;  /* 0xffffffa0050a78a4 */ /* 0x000fe2000f8e020a */
[----:B------:R-:W-:Y:S01]  /*19d0*/  IMAD.SHL.U32 R249, R249, 0x2, RZ ;  /* 0x00000002f9f97824 */ /* 0x000fe200078e00ff */
[----:B------:R-:W-:Y:S01]  /*19e0*/  ISETP.GE.AND P4, PT, R33, c[0x0][0x1d4], PT ;  /* 0x0000750021007a0c */ /* 0x000fe20003f86270 */
[----:B------:R-:W-:Y:S01]  /*19f0*/  IMAD.SHL.U32 R5, R5, 0x40, RZ ;  /* 0x0000004005057824 */ /* 0x000fe200078e00ff */
[----:B------:R-:W-:Y:S01]  /*1a00*/  ISETP.GE.AND P3, PT, R10, c[0x0][0x1d4], PT ;  /* 0x000075000a007a0c */ /* 0x000fe20003f66270 */
[----:B------:R-:W-:Y:S01]  /*1a10*/  IMAD.SHL.U32 R14, R14, 0x8, RZ ;  /* 0x000000080e0e7824 */ /* 0x000fe200078e00ff */
[----:B------:R-:W-:Y:S01]  /*1a20*/  IADD3 R248, R249, 0xc120, RZ ;  /* 0x0000c120f9f87810 */ /* 0x000fe20007ffe0ff */
[----:B------:R-:W-:Y:S01]  /*1a30*/  IMAD.SHL.U32 R7, R7, 0x40, RZ ;  /* 0x0000004007077824 */ /* 0x000fe200078e00ff */
[----:B------:R-:W-:Y:S01]  /*1a40*/  IADD3 R18, -R18, UR10, RZ ;  /* 0x0000000a12127c10 */ /* 0x000fe2000fffe1ff */
[----:B------:R-:W-:Y:S01]  /*1a50*/  UISETP.GT.AND UP0, UPT, UR5, UR8, UPT ;  /* 0x000000080500728c */ /* 0x000fe2000bf04270 */
[----:B------:R-:W-:-:S02]  /*1a60*/  ISETP.GE.AND P2, PT, R9, c[0x0][0x1d4], PT ;  /* 0x0000750009007a0c */ /* 0x000fc40003f46270 */
[----:B------:R-:W-:Y:S02]  /*1a70*/  LOP3.LUT R5, R5, 0x1c0, RZ, 0xc0, !PT ;  /* 0x000001c005057812 */ /* 0x000fe400078ec0ff */
[----:B------:R-:W-:Y:S02]  /*1a80*/  LEA.HI R6, R6, R2, RZ, 0x5 ;  /* 0x0000000206067211 */ /* 0x000fe400078f28ff */
[----:B------:R-:W-:Y:S02]  /*1a90*/  LOP3.LUT R14, R5, 0x8, R14, 0xf8, !PT ;  /* 0x00000008050e7812 */ /* 0x000fe400078ef80e */
[----:B------:R-:W-:Y:S01]  /*1aa0*/  SHF.R.U32.HI R5, RZ, 0x3, R5 ;  /* 0x00000003ff057819 */ /* 0x000fe20000011605 */
[----:B------:R-:W-:Y:S01]  /*1ab0*/  IMAD.SHL.U32 R250, R6, 0x20, RZ ;  /* 0x0000002006fa7824 */ /* 0x000fe200078e00ff */
[----:B------:R-:W-:Y:S02]  /*1ac0*/  LOP3.LUT R7, R7, 0xfffffe00, RZ, 0xc0, !PT ;  /* 0xfffffe0007077812 */ /* 0x000fe400078ec0ff */
[----:B------:R-:W-:-:S02]  /*1ad0*/  LOP3.LUT R5, R14, R5, RZ, 0x3c, !PT ;  /* 0x000000050e057212 */ /* 0x000fc400078e3cff */
[----:B------:R-:W-:Y:S02]  /*1ae0*/  LOP3.LUT R250, R250, 0x7ffffc00, RZ, 0xc0, !PT ;  /* 0x7ffffc00fafa7812 */ /* 0x000fe400078ec0ff */
[----:B------:R-:W-:Y:S02]  /*1af0*/  SHF.R.S32.HI R32, RZ, 0x1f, R29 ;  /* 0x0000001fff207819 */ /* 0x000fe4000001141d */
[CC--:B------:R-:W-:Y:S02]  /*1b00*/  IADD3 R250, R5.reuse, R7.reuse, R250 ;  /* 0x0000000705fa7210 */ /* 0x0c0fe40007ffe0fa */
[----:B------:R-:W-:Y:S02]  /*1b10*/  LOP3.LUT R5, R5, R7, RZ, 0xfc, !PT ;  /* 0x0000000705057212 */ /* 0x000fe400078efcff */
[----:B------:R-:W-:Y:S01]  /*1b20*/  IADD3 R7, R251, 0x100, RZ ;  /* 0x00000100fb077810 */ /* 0x000fe20007ffe0ff */
[----:B------:R-:W-:Y:S01]  /*1b30*/  IMAD.SHL.U32 R250, R250, 0x2, RZ ;  /* 0x00000002fafa7824 */ /* 0x000fe200078e00ff */
[----:B------:R-:W-:-:S03]  /*1b40*/  SHF.R.S32.HI R30, RZ, 0x1f, R28 ;  /* 0x0000001fff1e7819 */ /* 0x000fc6000001141c */
[--C-:B------:R-:W-:Y:S02]  /*1b50*/  IMAD R246, R4, 0x2, R250.reuse ;  /* 0x0000000204f67824 */ /* 0x100fe400078e02fa */
[C---:B------:R-:W-:Y:S02]  /*1b60*/  IMAD R245, R3.reuse, 0x2, R250 ;  /* 0x0000000203f57824 */ /* 0x040fe400078e02fa */
[----:B------:R-:W-:Y:S01]  /*1b70*/  IMAD R243, R3, 0x2, R246 ;  /* 0x0000000203f37824 */ /* 0x000fe200078e02f6 */
[----:B----4-:R-:W-:Y:S01]  /*1b80*/  SHF.R.S32.HI R11, RZ, 0x1f, R19 ;  /* 0x0000001fff0b7819 */ /* 0x010fe20000011413 */
[----:B------:R-:W-:Y:S01]  /*1b90*/  IMAD.WIDE.U32 R20, R19, c[0x0][0x1f0], R20 ;  /* 0x00007c0013147a25 */ /* 0x000fe200078e0014 */
[----:B------:R-:W-:Y:S03]  /*1ba0*/  STL [R1], R19 ;  /* 0x0000001301007387 */ /* 0x000fe60000100800 */
[C---:B------:R-:W-:Y:S01]  /*1bb0*/  IMAD R15, R11.reuse, c[0x0][0x1f0], RZ ;  /* 0x00007c000b0f7a24 */ /* 0x040fe200078e02ff */
[----:B------:R-:W-:Y:S01]  /*1bc0*/  IADD3 R12, P0, R20, UR20, RZ ;  /* 0x00000014140c7c10 */ /* 0x000fe2000ff1e0ff */
[----:B------:R-:W-:-:S02]  /*1bd0*/  IMAD R11, R11, c[0x0][0x218], RZ ;  /* 0x000086000b0b7a24 */ /* 0x000fc400078e02ff */
[C---:B------:R-:W-:Y:S02]  /*1be0*/  IMAD R15, R19.reuse, c[0x0][0x1f4], R15 ;  /* 0x00007d00130f7a24 */ /* 0x040fe400078e020f */
[----:B------:R-:W-:-:S03]  /*1bf0*/  IMAD.WIDE.U32 R16, R19, c[0x0][0x218], R16 ;  /* 0x0000860013107a25 */ /* 0x000fc600078e0010 */
[----:B------:R-:W-:Y:S01]  /*1c00*/  IADD3.X R15, R21, UR18, R15, P0, !PT ;  /* 0x00000012150f7c10 */ /* 0x000fe200087fe40f */
[----:B------:R-:W-:Y:S01]  /*1c10*/  IMAD R11, R19, c[0x0][0x21c], R11 ;  /* 0x00008700130b7a24 */ /* 0x000fe200078e020b */
[----:B-1----:R-:W-:Y:S01]  /*1c20*/  LEA R22, P0, R12, c[0x0][0x1c8], 0x1 ;  /* 0x000072000c167a11 */ /* 0x002fe200078008ff */
[----:B------:R-:W-:-:S03]  /*1c30*/  IMAD.U32 R20, RZ, RZ, UR11 ;  /* 0x0000000bff147e24 */ /* 0x000fc6000f8e00ff */
[----:B------:R-:W-:Y:S01]  /*1c40*/  LEA.HI.X R15, R12, c[0x0][0x1cc], R15, 0x1, P0 ;  /* 0x000073000c0f7a11 */ /* 0x000fe200000f0c0f */
[----:B------:R-:W-:Y:S01]  /*1c50*/  SHFL.IDX PT, R24, R22, RZ, 0x181f ;  /* 0x00181fff16187589 */ /* 0x000fe200000e0000 */
[----:B------:R-:W-:Y:S02]  /*1c60*/  IADD3 R13, P0, R16, UR22, RZ ;  /* 0x00000016100d7c10 */ /* 0x000fe4000ff1e0ff */
[----:B------:R-:W-:Y:S01]  /*1c70*/  IADD3 R12, R249, 0xc100, RZ ;  /* 0x0000c100f90c7810 */ /* 0x000fe20007ffe0ff */
[----:B------:R-:W1:Y:S01]  /*1c80*/  SHFL.IDX PT, R25, R15, RZ, 0x181f ;  /* 0x00181fff0f197589 */ /* 0x000e6200000e0000 */
[----:B------:R-:W-:Y:S02]  /*1c90*/  IADD3.X R11, R17, UR4, R11, P0, !PT ;  /* 0x00000004110b7c10 */ /* 0x000fe400087fe40b */
[C---:B------:R-:W-:Y:S01]  /*1ca0*/  LEA R16, P0, R13.reuse, c[0x0][0x1f8], 0x1 ;  /* 0x00007e000d107a11 */ /* 0x040fe200078008ff */
[----:B------:R-:W-:Y:S01]  /*1cb0*/  SHFL.IDX PT, R22, R22, 0x1, 0x181f ;  /* 0x00381f0016167f89 */ /* 0x000fe200000e0000 */
[----:B------:R-:W-:Y:S01]  /*1cc0*/  @P1 IADD3 R248, R12, -0x20, RZ ;  /* 0xffffffe00cf81810 */ /* 0x000fe20007ffe0ff */
[----:B------:R-:W-:Y:S01]  /*1cd0*/  IMAD R12, R26, c[0x0][0x1e0], RZ ;  /* 0x000078001a0c7a24 */ /* 0x000fe200078e02ff */
[----:B------:R-:W-:Y:S01]  /*1ce0*/  LEA.HI.X R11, R13, c[0x0][0x1fc], R11, 0x1, P0 ;  /* 0x00007f000d0b7a11 */ /* 0x000fe200000f0c0b */
[----:B------:R-:W2:Y:S01]  /*1cf0*/  SHFL.IDX PT, R64, R16, RZ, 0x181f ;  /* 0x00181fff10407589 */ /* 0x000ea200000e0000 */
[----:B------:R-:W-:Y:S01]  /*1d00*/  ISETP.GE.AND P0, PT, R18, 0x1, PT ;  /* 0x000000011200780c */ /* 0x000fe20003f06270 */
[----:B------:R-:W-:Y:S01]  /*1d10*/  IMAD R12, R19, c[0x0][0x1f0], R12 ;  /* 0x00007c00130c7a24 */ /* 0x000fe200078e020c */
[----:B------:R-:W-:Y:S01]  /*1d20*/  ISETP.GE.AND P1, PT, R8, c[0x0][0x1d4], PT ;  /* 0x0000750008007a0c */ /* 0x000fe20003f26270 */
[----:B------:R-:W3:Y:S01]  /*1d30*/  SHFL.IDX PT, R13, R11, RZ, 0x181f ;  /* 0x00181fff0b0d7589 */ /* 0x000ee200000e0000 */
[----:B------:R-:W-:Y:S01]  /*1d40*/  IADD3 R239, R248, 0x800, RZ ;  /* 0x00000800f8ef7810 */ /* 0x000fe20007ffe0ff */
[----:B------:R-:W-:Y:S01]  /*1d50*/  IMAD R20, R20, c[0x0][0x1e8], R12 ;  /* 0x00007a0014147a24 */ /* 0x000fe200078e020c */
[C---:B------:R-:W-:Y:S01]  /*1d60*/  IADD3 R238, R248.reuse, 0x1000, RZ ;  /* 0x00001000f8ee7810 */ /* 0x040fe20007ffe0ff */
[----:B------:R-:W4:Y:S01]  /*1d70*/  SHFL.IDX PT, R48, R16, 0x1, 0x181f ;  /* 0x00381f0010307f89 */ /* 0x000f2200000e0000 */
[----:B------:R-:W-:-:S02]  /*1d80*/  IADD3 R237, R248, 0x1800, RZ ;  /* 0x00001800f8ed7810 */ /* 0x000fc40007ffe0ff */
[----:B------:R-:W-:Y:S01]  /*1d90*/  LEA R20, R20, c[0x0][0x1c8], 0x1 ;  /* 0x0000720014147a11 */ /* 0x000fe200078e08ff */
[----:B------:R-:W5:Y:S01]  /*1da0*/  SHFL.IDX PT, R12, R11, 0x1, 0x181f ;  /* 0x00381f000b0c7f89 */ /* 0x000f6200000e0000 */
[C---:B------:R-:W-:Y:S02]  /*1db0*/  IADD3 R236, R248.reuse, 0x2000, RZ ;  /* 0x00002000f8ec7810 */ /* 0x040fe40007ffe0ff */
[C---:B------:R-:W-:Y:S01]  /*1dc0*/  IADD3 R235, R248.reuse, 0x2800, RZ ;  /* 0x00002800f8eb7810 */ /* 0x040fe20007ffe0ff */
[----:B------:R-:W-:Y:S01]  /*1dd0*/  SHFL.IDX PT, R16, R16, 0x2, 0x181f ;  /* 0x00581f0010107f89 */ /* 0x000fe200000e0000 */
[--C-:B-1----:R-:W-:Y:S01]  /*1de0*/  @P0 IMAD.WIDE R36, R33, 0x2, R24.reuse ;  /* 0x0000000221240825 */ /* 0x102fe200078e0218 */
[C---:B------:R-:W-:Y:S02]  /*1df0*/  IADD3 R233, R248.reuse, 0x3000, RZ ;  /* 0x00003000f8e97810 */ /* 0x040fe40007ffe0ff */
[----:B------:R-:W1:Y:S01]  /*1e00*/  SHFL.IDX PT, R23, R15, 0x1, 0x181f ;  /* 0x00381f000f177f89 */ /* 0x000e6200000e0000 */
[----:B------:R-:W-:Y:S01]  /*1e10*/  @P0 IMAD.WIDE R34, R31, 0x2, R24 ;  /* 0x000000021f220825 */ /* 0x000fe200078e0218 */
[----:B------:R-:W-:-:S02]  /*1e20*/  IADD3 R232, R248, 0x3800, RZ ;  /* 0x00003800f8e87810 */ /* 0x000fc40007ffe0ff */
[----:B------:R-:W1:Y:S01]  /*1e30*/  SHFL.IDX PT, R11, R11, 0x2, 0x181f ;  /* 0x00581f000b0b7f89 */ /* 0x000e6200000e0000 */
[--C-:B------:R-:W-:Y:S01]  /*1e40*/  @P0 IMAD.WIDE R26, R29, 0x2, R24.reuse ;  /* 0x000000021d1a0825 */ /* 0x100fe200078e0218 */
[----:B------:R-:W-:Y:S02]  /*1e50*/  IADD3 R231, R248, 0x4000, RZ ;  /* 0x00004000f8e77810 */ /* 0x000fe40007ffe0ff */
[----:B------:R1:W-:Y:S01]  /*1e60*/  @P0 LDGSTS.E.BYPASS.LTC128B.128 [R251+0xc100], [R36.64], !P4 ;  /* 0x0c10000024fb0fae */ /* 0x0003e2000e101d4c */
[----:B------:R-:W-:Y:S01]  /*1e70*/  @P0 IMAD.WIDE R38, R28, 0x2, R24 ;  /* 0x000000021c260825 */ /* 0x000fe200078e0218 */
[C---:B------:R-:W-:Y:S02]  /*1e80*/  IADD3 R230, R248.reuse, 0x4800, RZ ;  /* 0x00004800f8e67810 */ /* 0x040fe40007ffe0ff */
[----:B------:R1:W-:Y:S01]  /*1e90*/  @P0 LDGSTS.E.BYPASS.LTC128B.128 [R251+0xf100], [R34.64], !P3 ;  /* 0x0f10000022fb0fae */ /* 0x0003e2000d901d4c */
[----:B------:R-:W-:Y:S01]  /*1ea0*/  IMAD.WIDE R24, R33, 0x2, RZ ;  /* 0x0000000221187825 */ /* 0x000fe200078e02ff */
[----:B------:R-:W-:-:S02]  /*1eb0*/  IADD3 R229, R248, 0x5000, RZ ;  /* 0x00005000f8e57810 */ /* 0x000fc40007ffe0ff */
[----:B------:R1:W-:Y:S01]  /*1ec0*/  @P0 LDGSTS.E.BYPASS.LTC128B.128 [R251+0x12100], [R26.64], !P2 ;  /* 0x121000001afb0fae */ /* 0x0003e2000d101d4c */
[----:B------:R-:W-:Y:S02]  /*1ed0*/  IADD3 R228, R248, 0x5800, RZ ;  /* 0x00005800f8e47810 */ /* 0x000fe40007ffe0ff */
[----:B--2---:R-:W-:Y:S01]  /*1ee0*/  IADD3 R74, P5, R64, R24, RZ ;  /* 0x00000018404a7210 */ /* 0x004fe20007fbe0ff */
[----:B------:R2:W-:Y:S01]  /*1ef0*/  @P0 LDGSTS.E.BYPASS.LTC128B.128 [R251+0x15100], [R38.64], !P1 ;  /* 0x1510000026fb0fae */ /* 0x0005e2000c901d4c */
[----:B------:R-:W-:Y:S02]  /*1f00*/  ISETP.GE.AND P0, PT, R18, 0x21, PT ;  /* 0x000000211200780c */ /* 0x000fe40003f06270 */
[----:B------:R-:W-:Y:S01]  /*1f10*/  IADD3 R227, R248, 0x6000, RZ ;  /* 0x00006000f8e37810 */ /* 0x000fe20007ffe0ff */
[----:B---3--:R-:W-:Y:S01]  /*1f20*/  IMAD.X R75, R13, 0x1, R25, P5 ;  /* 0x000000010d4b7824 */ /* 0x008fe200028e0619 */
[----:B----4-:R-:W-:Y:S01]  /*1f30*/  IADD3 R58, P5, R24, R48, RZ ;  /* 0x00000030183a7210 */ /* 0x010fe20007fbe0ff */
[----:B------:R-:W-:Y:S01]  /*1f40*/  SHFL.IDX PT, R20, R20, 0x2, 0x181f ;  /* 0x00581f0014147f89 */ /* 0x000fe200000e0000 */
[----:B------:R-:W-:-:S02]  /*1f50*/  IADD3 R226, R248, 0x6800, RZ ;  /* 0x00006800f8e27810 */ /* 0x000fc40007ffe0ff */
[C---:B------:R-:W-:Y:S01]  /*1f60*/  IADD3 R225, R248.reuse, 0x7000, RZ ;  /* 0x00007000f8e17810 */ /* 0x040fe20007ffe0ff */
[----:B-----5:R-:W-:Y:S01]  /*1f70*/  IMAD.X R59, R25, 0x1, R12, P5 ;  /* 0x00000001193b7824 */ /* 0x020fe200028e060c */
[----:B------:R-:W3:Y:S01]  /*1f80*/  SHFL.IDX PT, R21, R15, 0x2, 0x181f ;  /* 0x00581f000f157f89 */ /* 0x000ee200000e0000 */
[C---:B------:R-:W-:Y:S02]  /*1f90*/  IADD3 R224, R248.reuse, 0x7800, RZ ;  /* 0x00007800f8e07810 */ /* 0x040fe40007ffe0ff */
[C---:B------:R-:W-:Y:S01]  /*1fa0*/  IADD3 R223, R248.reuse, 0x8000, RZ ;  /* 0x00008000f8df7810 */ /* 0x040fe20007ffe0ff */
[--C-:B-1----:R-:W-:Y:S01]  /*1fb0*/  @P0 IMAD.WIDE R36, R33, 0x2, R22.reuse ;  /* 0x0000000221240825 */ /* 0x102fe200078e0216 */
[C---:B------:R-:W-:Y:S02]  /*1fc0*/  IADD3 R222, R248.reuse, 0x8800, RZ ;  /* 0x00008800f8de7810 */ /* 0x040fe40007ffe0ff */
[----:B------:R-:W-:Y:S02]  /*1fd0*/  IADD3 R221, R248, 0x9000, RZ ;  /* 0x00009000f8dd7810 */ /* 0x000fe40007ffe0ff */
[----:B------:R-:W-:Y:S01]  /*1fe0*/  IADD3 R34, P5, R24, R16, RZ ;  /* 0x0000001018227210 */ /* 0x000fe20007fbe0ff */
[----:B------:R1:W-:Y:S01]  /*1ff0*/  @P0 LDGSTS.E.BYPASS.LTC128B.128 [R251+0xd100], [R36.64], !P4 ;  /* 0x0d10000024fb0fae */ /* 0x0003e2000e101d4c */
[C---:B------:R-:W-:Y:S01]  /*2000*/  IADD3 R220, R248.reuse, 0x9800, RZ ;  /* 0x00009800f8dc7810 */ /* 0x040fe20007ffe0ff */
[----:B------:R-:W-:Y:S01]  /*2010*/  @P0 IMAD.WIDE R26, R31, 0x2, R22 ;  /* 0x000000021f1a0825 */ /* 0x000fe200078e0216 */
[----:B------:R-:W-:-:S02]  /*2020*/  IADD3 R219, R248, 0xa000, RZ ;  /* 0x0000a000f8db7810 */ /* 0x000fc40007ffe0ff */
[C---:B------:R-:W-:Y:S01]  /*2030*/  IADD3 R218, R248.reuse, 0xa800, RZ ;  /* 0x0000a800f8da7810 */ /* 0x040fe20007ffe0ff */
[----:B------:R-:W-:Y:S01]  /*2040*/  IMAD.X R35, R25, 0x1, R11, P5 ;  /* 0x0000000119237824 */ /* 0x000fe200028e060b */
[----:B------:R4:W-:Y:S01]  /*2050*/  @P0 LDGSTS.E.BYPASS.LTC128B.128 [R251+0x10100], [R26.64], !P3 ;  /* 0x101000001afb0fae */ /* 0x0009e2000d901d4c */
[--C-:B------:R-:W-:Y:S01]  /*2060*/  @P0 IMAD.WIDE R24, R29, 0x2, R22.reuse ;  /* 0x000000021d180825 */ /* 0x100fe200078e0216 */
[C---:B------:R-:W-:Y:S02]  /*2070*/  IADD3 R217, R248.reuse, 0xb000, RZ ;  /* 0x0000b000f8d97810 */ /* 0x040fe40007ffe0ff */
[----:B------:R-:W-:Y:S01]  /*2080*/  IADD3 R216, R248, 0xb800, RZ ;  /* 0x0000b800f8d87810 */ /* 0x000fe20007ffe0ff */
[----:B--2---:R-:W-:Y:S01]  /*2090*/  @P0 IMAD.WIDE R38, R28, 0x2, R22 ;  /* 0x000000021c260825 */ /* 0x004fe200078e0216 */
[----:B------:R2:W-:Y:S03]  /*20a0*/  @P0 LDGSTS.E.BYPASS.LTC128B.128 [R251+0x13100], [R24.64], !P2 ;  /* 0x1310000018fb0fae */ /* 0x0005e6000d101d4c */
[----:B------:R-:W-:Y:S01]  /*20b0*/  IMAD.WIDE R22, R31, 0x2, RZ ;  /* 0x000000021f167825 */ /* 0x000fe200078e02ff */
[----:B------:R1:W-:Y:S01]  /*20c0*/  @P0 LDGSTS.E.BYPASS.LTC128B.128 [R251+0x16100], [R38.64], !P1 ;  /* 0x1610000026fb0fae */ /* 0x0003e2000c901d4c */
[----:B------:R-:W-:-:S03]  /*20d0*/  ISETP.GT.AND P0, PT, R18, 0x40, PT ;  /* 0x000000401200780c */ /* 0x000fc60003f04270 */
[----:B------:R-:W-:-:S05]  /*20e0*/  IADD3 R72, P5, R64, R22, RZ ;  /* 0x0000001640487210 */ /* 0x000fca0007fbe0ff */
[----:B------:R-:W-:Y:S01]  /*20f0*/  IMAD.X R73, R13, 0x1, R23, P5 ;  /* 0x000000010d497824 */ /* 0x000fe200028e0617 */
[----:B------:R-:W-:-:S04]  /*2100*/  IADD3 R56, P5, R22, R48, RZ ;  /* 0x0000003016387210 */ /* 0x000fc80007fbe0ff */
[----:B---3--:R-:W-:-:S04]  /*2110*/  @P0 IMAD.WIDE R14, R29, 0x2, R20 ;  /* 0x000000021d0e0825 */ /* 0x008fc800078e0214 */
[----:B----4-:R-:W-:-:S04]  /*2120*/  @P0 IMAD.WIDE R26, R33, 0x2, R20 ;  /* 0x00000002211a0825 */ /* 0x010fc800078e0214 */
[----:B------:R-:W-:Y:S01]  /*2130*/  IMAD.X R57, R23, 0x1, R12, P5 ;  /* 0x0000000117397824 */ /* 0x000fe200028e060c */
[----:B------:R3:W-:Y:S01]  /*2140*/  @P0 LDGSTS.E.BYPASS.LTC128B.128 [R251+0xe100], [R26.64], !P4 ;  /* 0x0e1000001afb0fae */ /* 0x0007e2000e101d4c */
[----:B--2---:R-:W-:Y:S01]  /*2150*/  @P0 IMAD.WIDE R24, R31, 0x2, R20 ;  /* 0x000000021f180825 */ /* 0x004fe200078e0214 */
[----:B------:R-:W-:-:S04]  /*2160*/  IADD3 R22, P5, R22, R16, RZ ;  /* 0x0000001016167210 */ /* 0x000fc80007fbe0ff */
[----:B------:R2:W-:Y:S01]  /*2170*/  @P0 LDGSTS.E.BYPASS.LTC128B.128 [R251+0x11100], [R24.64], !P3 ;  /* 0x1110000018fb0fae */ /* 0x0005e2000d901d4c */
[----:B------:R-:W-:-:S03]  /*2180*/  IMAD.X R23, R23, 0x1, R11, P5 ;  /* 0x0000000117177824 */ /* 0x000fc600028e060b */
[----:B------:R4:W-:Y:S01]  /*2190*/  @P0 LDGSTS.E.BYPASS.LTC128B.128 [R251+0x14100], [R14.64], !P2 ;  /* 0x141000000efb0fae */ /* 0x0009e2000d101d4c */
[----:B--2---:R-:W-:-:S04]  /*21a0*/  @P0 IMAD.WIDE R24, R28, 0x2, R20 ;  /* 0x000000021c180825 */ /* 0x004fc800078e0214 */
[----:B------:R-:W-:Y:S01]  /*21b0*/  IMAD.WIDE R20, R29, 0x2, RZ ;  /* 0x000000021d147825 */ /* 0x000fe200078e02ff */
[----:B------:R3:W-:Y:S03]  /*21c0*/  @P0 LDGSTS.E.BYPASS.LTC128B.128 [R251+0x17100], [R24.64], !P1 ;  /* 0x1710000018fb0fae */ /* 0x0007e6000c901d4c */
[----:B----4-:R-:W-:Y:S01]  /*21d0*/  IMAD.WIDE R14, R28, 0x2, RZ ;  /* 0x000000021c0e7825 */ /* 0x010fe200078e02ff */
[----:B------:R-:W0:Y:S01]  /*21e0*/  LDGDEPBAR ;  /* 0x00000000000079af */ /* 0x000e220000000000 */
[----:B------:R-:W-:Y:S02]  /*21f0*/  IADD3 R66, P0, R64, R20, RZ ;  /* 0x0000001440427210 */ /* 0x000fe40007f1e0ff */
[----:B------:R-:W-:Y:S02]  /*2200*/  IADD3 R50, P5, R20, R48, RZ ;  /* 0x0000003014327210 */ /* 0x000fe40007fbe0ff */
[----:B------:R-:W-:Y:S01]  /*2210*/  IADD3 R64, P6, R64, R14, RZ ;  /* 0x0000000e40407210 */ /* 0x000fe20007fde0ff */
[----:B------:R-:W-:Y:S01]  /*2220*/  IMAD.X R67, R13, 0x1, R21, P0 ;  /* 0x000000010d437824 */ /* 0x000fe200000e0615 */
[----:B------:R-:W-:Y:S01]  /*2230*/  IADD3 R20, P0, R20, R16, RZ ;  /* 0x0000001014147210 */ /* 0x000fe20007f1e0ff */
[--C-:B------:R-:W-:Y:S01]  /*2240*/  IMAD.X R51, R21, 0x1, R12.reuse, P5 ;  /* 0x0000000115337824 */ /* 0x100fe200028e060c */
[C---:B------:R-:W-:Y:S01]  /*2250*/  IADD3 R48, P5, R14.reuse, R48, RZ ;  /* 0x000000300e307210 */ /* 0x040fe20007fbe0ff */
[----:B------:R-:W-:Y:S01]  /*2260*/  IMAD.X R65, R13, 0x1, R15, P6 ;  /* 0x000000010d417824 */ /* 0x000fe200030e060f */
[----:B------:R-:W-:Y:S01]  /*2270*/  ISETP.GE.AND P6, PT, R33, c[0x0][0x1d4], PT ;  /* 0x0000750021007a0c */ /* 0x000fe20003fc6270 */
[----:B------:R-:W-:Y:S01]  /*2280*/  IMAD.X R21, R21, 0x1, R11, P0 ;  /* 0x0000000115157824 */ /* 0x000fe200000e060b */
[----:B------:R-:W-:Y:S01]  /*2290*/  IADD3 R16, P0, R14, R16, RZ ;  /* 0x000000100e107210 */ /* 0x000fe20007f1e0ff */
[----:B------:R-:W-:Y:S01]  /*22a0*/  IMAD.X R49, R15, 0x1, R12, P5 ;  /* 0x000000010f317824 */ /* 0x000fe200028e060c */
[----:B------:R-:W-:-:S03]  /*22b0*/  ISETP.GE.AND P5, PT, R10, c[0x0][0x1d4], PT ;  /* 0x000075000a007a0c */ /* 0x000fc60003fa6270 */
[----:B------:R-:W-:Y:S01]  /*22c0*/  IMAD.X R17, R15, 0x1, R11, P0 ;  /* 0x000000010f117824 */ /* 0x000fe200000e060b */
[----:B------:R-:W-:Y:S02]  /*22d0*/  ISETP.LT.OR P0, PT, R18, 0x1, P6 ;  /* 0x000000011200780c */ /* 0x000fe40003701670 */
[----:B------:R-:W-:Y:S01]  /*22e0*/  ISETP.GE.AND P6, PT, R9, c[0x0][0x1d4], PT ;  /* 0x0000750009007a0c */ /* 0x000fe20003fc6270 */
[----:B------:R-:W-:-:S04]  /*22f0*/  DEPBAR.LE SB0, 0x1 ;  /* 0x000080400000791a */ /* 0x000fc80000000000 */
[----:B------:R-:W-:-:S04]  /*2300*/  DEPBAR.LE SB0, 0x0 ;  /* 0x000080000000791a */ /* 0x000fc80000000000 */
[----:B------:R-:W-:Y:S06]  /*2310*/  BAR.SYNC.DEFER_BLOCKING 0x0 ;  /* 0x0000000000007b1d */ /* 0x000fec0000010000 */
[----:B------:R-:W-:Y:S04]  /*2320*/  LDSM.16.M88.4 R12, [R250+0x18100] ;  /* 0x01810000fa0c783b */ /* 0x000fe80000000200 */
[----:B------:R-:W-:Y:S04]  /*2330*/  LDSM.16.M88.4 R88, [R246+0x18100] ;  /* 0x01810000f658783b */ /* 0x000fe80000000200 */
[----:B------:R-:W-:Y:S04]  /*2340*/  LDSM.16.M88.4 R84, [R249+0xc100] ;  /* 0x00c10000f954783b */ /* 0x000fe80000000200 */
[----:B------:R-:W2:Y:S04]  /*2350*/  LDSM.16.M88.4 R76, [R249+0xc900] ;  /* 0x00c90000f94c783b */ /* 0x000ea80000000200 */
[----:B------:R-:W-:Y:S04]  /*2360*/  LDSM.16.M88.4 R68, [R249+0xd100] ;  /* 0x00d10000f944783b */ /* 0x000fe80000000200 */
[----:B------:R-:W-:Y:S04]  /*2370*/  LDSM.16.M88.4 R60, [R249+0xd900] ;  /* 0x00d90000f93c783b */ /* 0x000fe80000000200 */
[----:B------:R-:W-:Y:S04]  /*2380*/  LDSM.16.M88.4 R52, [R249+0xe100] ;  /* 0x00e10000f934783b */ /* 0x000fe80000000200 */
[----:B------:R-:W-:Y:S04]  /*2390*/  LDSM.16.M88.4 R100, [R249+0xe900] ;  /* 0x00e90000f964783b */ /* 0x000fe80000000200 */
[----:B------:R-:W-:Y:S04]  /*23a0*/  LDSM.16.M88.4 R44, [R248] ;  /* 0x00000000f82c783b */ /* 0x000fe80000000200 */
[----:B------:R-:W4:Y:S04]  /*23b0*/  LDSM.16.M88.4 R40, [R248+0x800] ;  /* 0x00080000f828783b */ /* 0x000f280000000200 */
[----:B-1----:R-:W1:Y:S04]  /*23c0*/  LDSM.16.M88.4 R36, [R248+0x1000] ;  /* 0x00100000f824783b */ /* 0x002e680000000200 */
[----:B---3--:R-:W3:Y:S04]  /*23d0*/  LDSM.16.M88.4 R24, [R248+0x1800] ;  /* 0x00180000f818783b */ /* 0x008ee80000000200 */
[----:B------:R-:W5:Y:S04]  /*23e0*/  LDSM.16.M88.4 R96, [R248+0x2000] ;  /* 0x00200000f860783b */ /* 0x000f680000000200 */
[----:B------:R-:W1:Y:S01]  /*23f0*/  LDSM.16.M88.4 R92, [R248+0x2800] ;  /* 0x00280000f85c783b */ /* 0x000e620000000200 */
[----:B--2---:R-:W-:Y:S03]  /*2400*/  HMMA.16816.F32.BF16 R80, R12, R76, RZ ;  /* 0x0000004c0c50723c */ /* 0x004fe600000418ff */
[----:B------:R-:W-:Y:S01]  /*2410*/  @!PT LDS RZ, [RZ] ;  /* 0x00000000fffff984 */ /* 0x000fe20000000800 */
[----:B------:R-:W-:Y:S01]  /*2420*/  @!PT LDS RZ, [RZ] ;  /* 0x00000000fffff984 */ /* 0x000fe20000000800 */
[----:B------:R-:W-:Y:S01]  /*2430*/  @!PT LDS RZ, [RZ] ;  /* 0x00000000fffff984 */ /* 0x000fe20000000800 */
[----:B------:R2:W-:Y:S01]  /*2440*/  LDGSTS.E.BYPASS.LTC128B.128 [R251+0x100], [R74.64], !P0 ;  /* 0x001000004afb7fae */ /* 0x0005e2000c101d4c */
[----:B------:R-:W-:-:S02]  /*2450*/  ISETP.LT.OR P0, PT, R18, 0x1, P5 ;  /* 0x000000011200780c */ /* 0x000fc40002f01670 */
[----:B------:R-:W-:Y:S02]  /*2460*/  ISETP.GE.AND P5, PT, R8, c[0x0][0x1d4], PT ;  /* 0x0000750008007a0c */ /* 0x000fe40003fa6270 */
[----:B------:R-:W-:Y:S09]  /*2470*/  HMMA.16816.F32.BF16 R76, R12, R78, RZ ;  /* 0x0000004e0c4c723c */ /* 0x000ff200000418ff */
[----:B------:R2:W-:Y:S01]  /*2480*/  LDGSTS.E.BYPASS.LTC128B.128 [R251+0x3100], [R72.64], !P0 ;  /* 0x0310000048fb7fae */ /* 0x0005e2000c101d4c */
[----:B------:R-:W-:-:S06]  /*2490*/  ISETP.LT.OR P0, PT, R18, 0x1, P6 ;  /* 0x000000011200780c */ /* 0x000fcc0003701670 */
[C---:B----4-:R-:W-:Y:S07]  /*24a0*/  HMMA.16816.F32.BF16 R80, R88.reuse, R40, R80 ;  /* 0x000000285850723c */ /* 0x050fee0000041850 */
[----:B------:R4:W-:Y:S01]  /*24b0*/  LDGSTS.E.BYPASS.LTC128B.128 [R251+0x6100], [R66.64], !P0 ;  /* 0x0610000042fb7fae */ /* 0x0009e2000c101d4c */
[----:B------:R-:W-:Y:S01]  /*24c0*/  ISETP.LT.OR P0, PT, R18, 0x1, P5 ;  /* 0x000000011200780c */ /* 0x000fe20002f01670 */
[----:B------:R-:W-:Y:S08]  /*24d0*/  HMMA.16816.F32.BF16 R76, R88, R42, R76 ;  /* 0x0000002a584c723c */ /* 0x000ff0000004184c */
[----:B--2---:R-:W-:Y:S04]  /*24e0*/  HMMA.16816.F32.BF16 R72, R12, R68, RZ ;  /* 0x000000440c48723c */ /* 0x004fe800000418ff */
[----:B------:R4:W-:Y:S01]  /*24f0*/  LDGSTS.E.BYPASS.LTC128B.128 [R251+0x9100], [R64.64], !P0 ;  /* 0x0910000040fb7fae */ /* 0x0009e2000c101d4c */
[----:B------:R-:W-:-:S04]  /*2500*/  ISETP.GE.AND P0, PT, R33, c[0x0][0x1d4], PT ;  /* 0x0000750021007a0c */ /* 0x000fc80003f06270 */
[----:B------:R-:W-:Y:S01]  /*2510*/  ISETP.LT.OR P0, PT, R18, 0x21, P0 ;  /* 0x000000211200780c */ /* 0x000fe20000701670 */
[----:B------:R-:W-:Y:S11]  /*2520*/  HMMA.16816.F32.BF16 R68, R12, R70, RZ ;  /* 0x000000460c44723c */ /* 0x000ff600000418ff */
[----:B------:R-:W-:Y:S01]  /*2530*/  @!UPT UIADD3 URZ, URZ, URZ, URZ ;  /* 0x0000003f3f3ff290 */ /* 0x000fe2000fffe03f */
[----:B------:R2:W-:Y:S01]  /*2540*/  LDGSTS.E.BYPASS.LTC128B.128 [R251+0x1100], [R58.64], !P0 ;  /* 0x011000003afb7fae */ /* 0x0005e2000c101d4c */
[----:B------:R-:W-:-:S04]  /*2550*/  ISETP.GE.AND P0, PT, R10, c[0x0][0x1d4], PT ;  /* 0x000075000a007a0c */ /* 0x000fc80003f06270 */
[C---:B------:R-:W-:Y:S01]  /*2560*/  ISETP.LT.OR P0, PT, R18.reuse, 0x21, P0 ;  /* 0x000000211200780c */ /* 0x040fe20000701670 */
[----:B-1----:R-:W-:Y:S08]  /*2570*/  HMMA.16816.F32.BF16 R72, R88, R36, R72 ;  /* 0x000000245848723c */ /* 0x002ff00000041848 */
[----:B----4-:R-:W-:Y:S04]  /*2580*/  HMMA.16816.F32.BF16 R64, R12, R60, RZ ;  /* 0x0000003c0c40723c */ /* 0x010fe800000418ff */
[----:B------:R2:W-:Y:S01]  /*2590*/  LDGSTS.E.BYPASS.LTC128B.128 [R251+0x4100], [R56.64], !P0 ;  /* 0x0410000038fb7fae */ /* 0x0005e2000c101d4c */
[----:B------:R-:W-:-:S03]  /*25a0*/  ISETP.LT.OR P0, PT, R18, 0x21, P6 ;  /* 0x000000211200780c */ /* 0x000fc60003701670 */
[----:B------:R-:W-:Y:S08]  /*25b0*/  HMMA.16816.F32.BF16 R60, R12, R62, RZ ;  /* 0x0000003e0c3c723c */ /* 0x000ff000000418ff */
[----:B------:R-:W-:Y:S02]  /*25c0*/  HMMA.16816.F32.BF16 R68, R88, R38, R68 ;  /* 0x000000265844723c */ /* 0x000fe40000041844 */
[----:B------:R1:W-:Y:S01]  /*25d0*/  LDGSTS.E.BYPASS.LTC128B.128 [R251+0x7100], [R50.64], !P0 ;  /* 0x0710000032fb7fae */ /* 0x0003e2000c101d4c */
[----:B------:R-:W-:-:S02]  /*25e0*/  ISETP.LT.OR P0, PT, R18, 0x21, P5 ;  /* 0x000000211200780c */ /* 0x000fc40002f01670 */
[----:B------:R-:W-:-:S03]  /*25f0*/  ISETP.LT.OR P5, PT, R18, 0x41, P5 ;  /* 0x000000411200780c */ /* 0x000fc60002fa1670 */
[----:B---3--:R-:W-:Y:S08]  /*2600*/  HMMA.16816.F32.BF16 R64, R88, R24, R64 ;  /* 0x000000185840723c */ /* 0x008ff00000041840 */
[----:B------:R1:W-:Y:S01]  /*2610*/  LDGSTS.E.BYPASS.LTC128B.128 [R251+0xa100], [R48.64], !P0 ;  /* 0x0a10000030fb7fae */ /* 0x0003e2000c101d4c */
[----:B------:R-:W-:Y:S01]  /*2620*/  ISETP.GE.AND P0, PT, R33, c[0x0][0x1d4], PT ;  /* 0x0000750021007a0c */ /* 0x000fe20003f06270 */
[----:B--2---:R-:W-:Y:S03]  /*2630*/  HMMA.16816.F32.BF16 R56, R12, R52, RZ ;  /* 0x000000340c38723c */ /* 0x004fe600000418ff */
[----:B------:R-:W-:-:S05]  /*2640*/  ISETP.LT.OR P0, PT, R18, 0x41, P0 ;  /* 0x000000411200780c */ /* 0x000fca0000701670 */
[----:B------:R-:W-:Y:S08]  /*2650*/  HMMA.16816.F32.BF16 R52, R12, R54, RZ ;  /* 0x000000360c34723c */ /* 0x000ff000000418ff */
[----:B------:R2:W-:Y:S01]  /*2660*/  LDGSTS.E.BYPASS.LTC128B.128 [R251+0x2100], [R34.64], !P0 ;  /* 0x0210000022fb7fae */ /* 0x0005e2000c101d4c */
[----:B------:R-:W-:Y:S01]  /*2670*/  ISETP.GE.AND P0, PT, R10, c[0x0][0x1d4], PT ;  /* 0x000075000a007a0c */ /* 0x000fe20003f06270 */
[----:B------:R-:W-:Y:S03]  /*2680*/  HMMA.16816.F32.BF16 R60, R88, R26, R60 ;  /* 0x0000001a583c723c */ /* 0x000fe6000004183c */
[----:B------:R-:W-:-:S05]  /*2690*/  ISETP.LT.OR P0, PT, R18, 0x41, P0 ;  /* 0x000000411200780c */ /* 0x000fca0000701670 */
[C---:B------:R-:W-:Y:S08]  /*26a0*/  HMMA.16816.F32.BF16 R8, R12.reuse, R84, RZ ;  /* 0x000000540c08723c */ /* 0x040ff000000418ff */
[----:B------:R3:W-:Y:S01]  /*26b0*/  LDGSTS.E.BYPASS.LTC128B.128 [R251+0x5100], [R22.64], !P0 ;  /* 0x0510000016fb7fae */ /* 0x0007e2000c101d4c */
[----:B------:R-:W-:Y:S01]  /*26c0*/  ISETP.LT.OR P0, PT, R18, 0x41, P6 ;  /* 0x000000411200780c */ /* 0x000fe20003701670 */
[----:B------:R-:W-:Y:S01]  /*26d0*/  HMMA.16816.F32.BF16 R84, R12, R86, RZ ;  /* 0x000000560c54723c */ /* 0x000fe200000418ff */
[----:B--2---:R-:W-:-:S07]  /*26e0*/  SHF.R.S32.HI R35, RZ, 0x1f, R33 ;  /* 0x0000001fff237819 */ /* 0x004fce0000011421 */
[----:B-----5:R-:W-:Y:S01]  /*26f0*/  HMMA.16816.F32.BF16 R56, R88, R96, R56 ;  /* 0x000000605838723c */ /* 0x020fe20000041838 */
[----:B------:R-:W-:-:S03]  /*2700*/  SHF.R.S32.HI R34, RZ, 0x1f, R31 ;  /* 0x0000001fff227819 */ /* 0x000fc6000001141f */
[----:B------:R3:W-:Y:S01]  /*2710*/  LDGSTS.E.BYPASS.LTC128B.128 [R251+0x8100], [R20.64], !P0 ;  /* 0x0810000014fb7fae */ /* 0x0007e2000c101d4c */
[----:B------:R-:W-:Y:S01]  /*2720*/  LOP3.LUT P0, RZ, R0, 0x4, RZ, 0xc0, !PT ;  /* 0x0000000400ff7812 */ /* 0x000fe2000780c0ff */
[----:B------:R-:W-:Y:S02]  /*2730*/  IMAD.MOV.U32 R0, RZ, RZ, 0x40 ;  /* 0x00000040ff007424 */ /* 0x000fe400078e00ff */
[----:B------:R2:W-:Y:S01]  /*2740*/  LDGSTS.E.BYPASS.LTC128B.128 [R251+0xb100], [R16.64], !P5 ;  /* 0x0b10000010fb7fae */ /* 0x0005e2000e901d4c */
[----:B------:R-:W-:Y:S01]  /*2750*/  HMMA.16816.F32.BF16 R8, R88, R44, R8 ;  /* 0x0000002c5808723c */ /* 0x000fe20000041808 */
[----:B------:R-:W-:Y:S02]  /*2760*/  ISETP.GT.AND P5, PT, R120, 0x5f, PT ;  /* 0x0000005f7800780c */ /* 0x000fe40003fa4270 */
[----:B------:R-:W-:Y:S01]  /*2770*/  SEL R0, R0, 0xffffffc0, !P0 ;  /* 0xffffffc000007807 */ /* 0x000fe20004000000 */
[----:B------:R-:W-:Y:S01]  /*2780*/  LDSM.16.M88.4 R112, [R243+0x18100] ;  /* 0x01810000f370783b */ /* 0x000fe20000000200 */
[----:B------:R-:W-:-:S03]  /*2790*/  PLOP3.LUT P0, PT, PT, PT, UP0, 0x80, 0x0 ;  /* 0x000000000000781c */ /* 0x000fc60003f0f008 */
[----:B------:R-:W-:Y:S01]  /*27a0*/  IMAD.IADD R244, R249, 0x1, R0 ;  /* 0x00000001f9f47824 */ /* 0x000fe200078e0200 */
[C---:B------:R-:W-:Y:S01]  /*27b0*/  HMMA.16816.F32.BF16 R84, R88.reuse, R46, R84 ;  /* 0x0000002e5854723c */ /* 0x040fe20000041854 */
[----:B------:R-:W-:Y:S01]  /*27c0*/  IMAD.IADD R234, R0, 0x1, R248 ;  /* 0x0000000100ea7824 */ /* 0x000fe200078e02f8 */
[----:B------:R-:W0:Y:S04]  /*27d0*/  LDGDEPBAR ;  /* 0x00000000000079af */ /* 0x000e280000000000 */
[----:B------:R-:W-:Y:S02]  /*27e0*/  LDSM.16.M88.4 R44, [R244+0xc900] ;  /* 0x00c90000f42c783b */ /* 0x000fe40000000200 */
[----:B------:R-:W-:Y:S02]  /*27f0*/  HMMA.16816.F32.BF16 R52, R88, R98, R52 ;  /* 0x000000625834723c */ /* 0x000fe40000041834 */
[----:B------:R-:W-:Y:S04]  /*2800*/  LDSM.16.M88.4 R40, [R244+0xd100] ;  /* 0x00d10000f428783b */ /* 0x000fe80000000200 */
[----:B---3--:R-:W3:Y:S02]  /*2810*/  LDSM.16.M88.4 R20, [R245+0x18100] ;  /* 0x01810000f514783b */ /* 0x008ee40000000200 */
[C---:B--2---:R-:W-:Y:S02]  /*2820*/  HMMA.16816.F32.BF16 R16, R12.reuse, R100, RZ ;  /* 0x000000640c10723c */ /* 0x044fe400000418ff */
[----:B-1----:R-:W1:Y:S04]  /*2830*/  LDSM.16.M88.4 R48, [R244+0xc100] ;  /* 0x00c10000f430783b */ /* 0x002e680000000200 */
[----:B------:R-:W2:Y:S02]  /*2840*/  LDSM.16.M88.4 R36, [R244+0xd900] ;  /* 0x00d90000f424783b */ /* 0x000ea40000000200 */
[----:B------:R-:W-:Y:S02]  /*2850*/  HMMA.16816.F32.BF16 R12, R12, R102, RZ ;  /* 0x000000660c0c723c */ /* 0x000fe400000418ff */
[----:B------:R-:W4:Y:S04]  /*2860*/  LDSM.16.M88.4 R24, [R244+0xe100] ;  /* 0x00e10000f418783b */ /* 0x000f280000000200 */
[----:B------:R-:W5:Y:S04]  /*2870*/  LDSM.16.M88.4 R116, [R244+0xe900] ;  /* 0x00e90000f474783b */ /* 0x000f680000000200 */
[----:B------:R-:W1:Y:S04]  /*2880*/  LDSM.16.M88.4 R104, [R234+0x800] ;  /* 0x00080000ea68783b */ /* 0x000e680000000200 */
[----:B------:R-:W1:Y:S02]  /*2890*/  LDSM.16.M88.4 R100, [R234+0x1000] ;  /* 0x00100000ea64783b */ /* 0x000e640000000200 */
[C---:B------:R-:W-:Y:S02]  /*28a0*/  HMMA.16816.F32.BF16 R16, R88.reuse, R92, R16 ;  /* 0x0000005c5810723c */ /* 0x040fe40000041810 */
[----:B------:R-:W-:Y:S04]  /*28b0*/  LDSM.16.M88.4 R108, [R234] ;  /* 0x00000000ea6c783b */ /* 0x000fe80000000200 */
[----:B------:R-:W-:Y:S02]  /*28c0*/  LDSM.16.M88.4 R96, [R234+0x1800] ;  /* 0x00180000ea60783b */ /* 0x000fe40000000200 */
[----:B------:R-:W-:Y:S02]  /*28d0*/  HMMA.16816.F32.BF16 R12, R88, R94, R12 ;  /* 0x0000005e580c723c */ /* 0x000fe4000004180c */
[----:B------:R-:W2:Y:S04]  /*28e0*/  LDSM.16.M88.4 R92, [R234+0x2000] ;  /* 0x00200000ea5c783b */ /* 0x000ea80000000200 */
[----:B------:R-:W-:Y:S02]  /*28f0*/  LDSM.16.M88.4 R88, [R234+0x2800] ;  /* 0x00280000ea58783b */ /* 0x000fe40000000200 */
[C---:B---3--:R-:W-:Y:S08]  /*2900*/  HMMA.16816.F32.BF16 R80, R20.reuse, R44, R80 ;  /* 0x0000002c1450723c */ /* 0x048ff00000041850 */
[C---:B------:R-:W-:Y:S01]  /*2910*/  HMMA.16816.F32.BF16 R76, R20.reuse, R46, R76 ;  /* 0x0000002e144c723c */ /* 0x040fe2000004184c */
[----:B------:R-:W-:Y:S07]  /*2920*/  LDSM.16.M88.4 R44, [R249+0xf100] ;  /* 0x00f10000f92c783b */ /* 0x000fee0000000200 */
[C---:B------:R-:W-:Y:S08]  /*2930*/  HMMA.16816.F32.BF16 R72, R20.reuse, R40, R72 ;  /* 0x000000281448723c */ /* 0x040ff00000041848 */
[C---:B------:R-:W-:Y:S01]  /*2940*/  HMMA.16816.F32.BF16 R68, R20.reuse, R42, R68 ;  /* 0x0000002a1444723c */ /* 0x040fe20000041844 */
[----:B------:R-:W-:Y:S07]  /*2950*/  LDSM.16.M88.4 R40, [R249+0xf900] ;  /* 0x00f90000f928783b */ /* 0x000fee0000000200 */
[C---:B-1----:R-:W-:Y:S08]  /*2960*/  HMMA.16816.F32.BF16 R8, R20.reuse, R48, R8 ;  /* 0x000000301408723c */ /* 0x042ff00000041808 */
[C---:B------:R-:W-:Y:S01]  /*2970*/  HMMA.16816.F32.BF16 R84, R20.reuse, R50, R84 ;  /* 0x000000321454723c */ /* 0x040fe20000041854 */
[----:B------:R-:W1:Y:S07]  /*2980*/  LDSM.16.M88.4 R48, [R250+0x1c100] ;  /* 0x01c10000fa30783b */ /* 0x000e6e0000000200 */
[C---:B--2---:R-:W-:Y:S08]  /*2990*/  HMMA.16816.F32.BF16 R64, R20.reuse, R36, R64 ;  /* 0x000000241440723c */ /* 0x044ff00000041840 */
[C---:B------:R-:W-:Y:S01]  /*29a0*/  HMMA.16816.F32.BF16 R60, R20.reuse, R38, R60 ;  /* 0x00000026143c723c */ /* 0x040fe2000004183c */
[----:B------:R-:W2:Y:S07]  /*29b0*/  LDSM.16.M88.4 R36, [R249+0x10100] ;  /* 0x01010000f924783b */ /* 0x000eae0000000200 */
[C---:B----4-:R-:W-:Y:S08]  /*29c0*/  HMMA.16816.F32.BF16 R56, R20.reuse, R24, R56 ;  /* 0x000000181438723c */ /* 0x050ff00000041838 */
[C---:B------:R-:W-:Y:S01]  /*29d0*/  HMMA.16816.F32.BF16 R52, R20.reuse, R26, R52 ;  /* 0x0000001a1434723c */ /* 0x040fe20000041834 */
[----:B------:R-:W3:Y:S07]  /*29e0*/  LDSM.16.M88.4 R24, [R249+0x10900] ;  /* 0x01090000f918783b */ /* 0x000eee0000000200 */
[C---:B-----5:R-:W-:Y:S08]  /*29f0*/  HMMA.16816.F32.BF16 R16, R20.reuse, R116, R16 ;  /* 0x000000741410723c */ /* 0x060ff00000041810 */
[----:B------:R-:W-:Y:S01]  /*2a00*/  HMMA.16816.F32.BF16 R12, R20, R118, R12 ;  /* 0x00000076140c723c */ /* 0x000fe2000004180c */
[----:B------:R-:W4:Y:S07]  /*2a10*/  LDSM.16.M88.4 R20, [R249+0x11100] ;  /* 0x01110000f914783b */ /* 0x000f2e0000000200 */
[C---:B------:R-:W-:Y:S08]  /*2a20*/  HMMA.16816.F32.BF16 R80, R112.reuse, R104, R80 ;  /* 0x000000687050723c */ /* 0x040ff00000041850 */
[C---:B------:R-:W-:Y:S01]  /*2a30*/  HMMA.16816.F32.BF16 R76, R112.reuse, R106, R76 ;  /* 0x0000006a704c723c */ /* 0x040fe2000004184c */
[----:B------:R-:W-:Y:S07]  /*2a40*/  LDSM.16.M88.4 R104, [R244+0x10100] ;  /* 0x01010000f468783b */ /* 0x000fee0000000200 */
[C---:B------:R-:W-:Y:S08]  /*2a50*/  HMMA.16816.F32.BF16 R72, R112.reuse, R100, R72 ;  /* 0x000000647048723c */ /* 0x040ff00000041848 */
[C---:B------:R-:W-:Y:S01]  /*2a60*/  HMMA.16816.F32.BF16 R68, R112.reuse, R102, R68 ;  /* 0x000000667044723c */ /* 0x040fe20000041844 */
[----:B------:R-:W-:Y:S07]  /*2a70*/  LDSM.16.M88.4 R100, [R244+0x10900] ;  /* 0x01090000f464783b */ /* 0x000fee0000000200 */
[C---:B------:R-:W-:Y:S08]  /*2a80*/  HMMA.16816.F32.BF16 R56, R112.reuse, R92, R56 ;  /* 0x0000005c7038723c */ /* 0x040ff00000041838 */
[C---:B------:R-:W-:Y:S01]  /*2a90*/  HMMA.16816.F32.BF16 R52, R112.reuse, R94, R52 ;  /* 0x0000005e7034723c */ /* 0x040fe20000041834 */
[----:B------:R-:W5:Y:S07]  /*2aa0*/  LDSM.16.M88.4 R92, [R249+0x11900] ;  /* 0x01190000f95c783b */ /* 0x000f6e0000000200 */
[C---:B------:R-:W-:Y:S08]  /*2ab0*/  HMMA.16816.F32.BF16 R8, R112.reuse, R108, R8 ;  /* 0x0000006c7008723c */ /* 0x040ff00000041808 */
[C---:B------:R-:W-:Y:S01]  /*2ac0*/  HMMA.16816.F32.BF16 R84, R112.reuse, R110, R84 ;  /* 0x0000006e7054723c */ /* 0x040fe20000041854 */
[----:B------:R-:W-:Y:S07]  /*2ad0*/  LDSM.16.M88.4 R108, [R244+0xf900] ;  /* 0x00f90000f46c783b */ /* 0x000fee0000000200 */
[C---:B------:R-:W-:Y:S08]  /*2ae0*/  HMMA.16816.F32.BF16 R64, R112.reuse, R96, R64 ;  /* 0x000000607040723c */ /* 0x040ff00000041840 */
[----:B------:R-:W-:Y:S01]  /*2af0*/  HMMA.16816.F32.BF16 R60, R112, R98, R60 ;  /* 0x00000062703c723c */ /* 0x000fe2000004183c */
[----:B------:R-:W-:Y:S07]  /*2b00*/  LDSM.16.M88.4 R96, [R248+0x5000] ;  /* 0x00500000f860783b */ /* 0x000fee0000000200 */
[C---:B-1----:R-:W-:Y:S08]  /*2b10*/  HMMA.16816.F32.BF16 R80, R48.reuse, R40, R80 ;  /* 0x000000283050723c */ /* 0x042ff00000041850 */
[C---:B------:R-:W-:Y:S01]  /*2b20*/  HMMA.16816.F32.BF16 R76, R48.reuse, R42, R76 ;  /* 0x0000002a304c723c */ /* 0x040fe2000004184c */
[----:B------:R-:W-:Y:S07]  /*2b30*/  LDSM.16.M88.4 R40, [R246+0x1c100] ;  /* 0x01c10000f628783b */ /* 0x000fee0000000200 */
[C---:B--2---:R-:W-:Y:S08]  /*2b40*/  HMMA.16816.F32.BF16 R72, R48.reuse, R36, R72 ;  /* 0x000000243048723c */ /* 0x044ff00000041848 */
[----:B------:R-:W-:Y:S01]  /*2b50*/  HMMA.16816.F32.BF16 R68, R48, R38, R68 ;  /* 0x000000263044723c */ /* 0x000fe20000041844 */
[----:B------:R-:W1:Y:S07]  /*2b60*/  LDSM.16.M88.4 R36, [R248+0x3000] ;  /* 0x00300000f824783b */ /* 0x000e6e0000000200 */
[C---:B------:R-:W-:Y:S08]  /*2b70*/  HMMA.16816.F32.BF16 R16, R112.reuse, R88, R16 ;  /* 0x000000587010723c */ /* 0x040ff00000041810 */
[----:B------:R-:W-:Y:S01]  /*2b80*/  HMMA.16816.F32.BF16 R12, R112, R90, R12 ;  /* 0x0000005a700c723c */ /* 0x000fe2000004180c */
[----:B------:R-:W-:Y:S04]  /*2b90*/  LDSM.16.M88.4 R88, [R248+0x5800] ;  /* 0x00580000f858783b */ /* 0x000fe80000000200 */
[----:B------:R-:W-:Y:S03]  /*2ba0*/  LDSM.16.M88.4 R112, [R244+0x11900] ;  /* 0x01190000f470783b */ /* 0x000fe60000000200 */
[C---:B------:R-:W-:Y:S08]  /*2bb0*/  HMMA.16816.F32.BF16 R8, R48.reuse, R44, R8 ;  /* 0x0000002c3008723c */ /* 0x040ff00000041808 */
[C---:B------:R-:W-:Y:S01]  /*2bc0*/  HMMA.16816.F32.BF16 R84, R48.reuse, R46, R84 ;  /* 0x0000002e3054723c */ /* 0x040fe20000041854 */
[----:B------:R-:W-:Y:S07]  /*2bd0*/  LDSM.16.M88.4 R44, [R248+0x4000] ;  /* 0x00400000f82c783b */ /* 0x000fee0000000200 */
[C---:B---3--:R-:W-:Y:S08]  /*2be0*/  HMMA.16816.F32.BF16 R64, R48.reuse, R24, R64 ;  /* 0x000000183040723c */ /* 0x048ff00000041840 */
[C---:B------:R-:W-:Y:S01]  /*2bf0*/  HMMA.16816.F32.BF16 R60, R48.reuse, R26, R60 ;  /* 0x0000001a303c723c */ /* 0x040fe2000004183c */
[----:B------:R-:W2:Y:S07]  /*2c00*/  LDSM.16.M88.4 R24, [R248+0x3800] ;  /* 0x00380000f818783b */ /* 0x000eae0000000200 */
[C---:B----4-:R-:W-:Y:S08]  /*2c10*/  HMMA.16816.F32.BF16 R56, R48.reuse, R20, R56 ;  /* 0x000000143038723c */ /* 0x050ff00000041838 */
[C---:B------:R-:W-:Y:S01]  /*2c20*/  HMMA.16816.F32.BF16 R52, R48.reuse, R22, R52 ;  /* 0x000000163034723c */ /* 0x040fe20000041834 */
[----:B------:R-:W3:Y:S07]  /*2c30*/  LDSM.16.M88.4 R20, [R248+0x4800] ;  /* 0x00480000f814783b */ /* 0x000eee0000000200 */
[C---:B-----5:R-:W-:Y:S08]  /*2c40*/  HMMA.16816.F32.BF16 R16, R48.reuse, R92, R16 ;  /* 0x0000005c3010723c */ /* 0x060ff00000041810 */
[----:B------:R-:W-:Y:S01]  /*2c50*/  HMMA.16816.F32.BF16 R92, R48, R94, R12 ;  /* 0x0000005e305c723c */ /* 0x000fe2000004180c */
[----:B------:R-:W-:Y:S04]  /*2c60*/  LDSM.16.M88.4 R48, [R245+0x1c100] ;  /* 0x01c10000f530783b */ /* 0x000fe80000000200 */
[----:B------:R-:W4:Y:S03]  /*2c70*/  LDSM.16.M88.4 R12, [R244+0xf100] ;  /* 0x00f10000f40c783b */ /* 0x000f260000000200 */
[C---:B-1----:R-:W-:Y:S08]  /*2c80*/  HMMA.16816.F32.BF16 R8, R40.reuse, R36, R8 ;  /* 0x000000242808723c */ /* 0x042ff00000041808 */
[C---:B------:R-:W-:Y:S01]  /*2c90*/  HMMA.16816.F32.BF16 R84, R40.reuse, R38, R84 ;  /* 0x000000262854723c */ /* 0x040fe20000041854 */
[----:B------:R-:W1:Y:S07]  /*2ca0*/  LDSM.16.M88.4 R36, [R244+0x11100] ;  /* 0x01110000f424783b */ /* 0x000e6e0000000200 */
[C---:B--2---:R-:W-:Y:S08]  /*2cb0*/  HMMA.16816.F32.BF16 R80, R40.reuse, R24, R80 ;  /* 0x000000182850723c */ /* 0x044ff00000041850 */
[C---:B------:R-:W-:Y:S01]  /*2cc0*/  HMMA.16816.F32.BF16 R76, R40.reuse, R26, R76 ;  /* 0x0000001a284c723c */ /* 0x040fe2000004184c */
[----:B------:R-:W-:Y:S07]  /*2cd0*/  LDSM.16.M88.4 R24, [R243+0x1c100] ;  /* 0x01c10000f318783b */ /* 0x000fee0000000200 */
[C---:B---3--:R-:W-:Y:S08]  /*2ce0*/  HMMA.16816.F32.BF16 R64, R40.reuse, R20, R64 ;  /* 0x000000142840723c */ /* 0x048ff00000041840 */
[C---:B------:R-:W-:Y:S01]  /*2cf0*/  HMMA.16816.F32.BF16 R60, R40.reuse, R22, R60 ;  /* 0x00000016283c723c */ /* 0x040fe2000004183c */
[----:B------:R-:W2:Y:S07]  /*2d00*/  LDSM.16.M88.4 R20, [R234+0x3000] ;  /* 0x00300000ea14783b */ /* 0x000eae0000000200 */
[C---:B------:R-:W-:Y:S08]  /*2d10*/  HMMA.16816.F32.BF16 R56, R40.reuse, R96, R56 ;  /* 0x000000602838723c */ /* 0x040ff00000041838 */
[C---:B------:R-:W-:Y:S01]  /*2d20*/  HMMA.16816.F32.BF16 R52, R40.reuse, R98, R52 ;  /* 0x000000622834723c */ /* 0x040fe20000041834 */
[----:B------:R-:W-:Y:S07]  /*2d30*/  LDSM.16.M88.4 R96, [R249+0x13100] ;  /* 0x01310000f960783b */ /* 0x000fee0000000200 */
[C---:B------:R-:W-:Y:S08]  /*2d40*/  HMMA.16816.F32.BF16 R72, R40.reuse, R44, R72 ;  /* 0x0000002c2848723c */ /* 0x040ff00000041848 */
[C---:B------:R-:W-:Y:S01]  /*2d50*/  HMMA.16816.F32.BF16 R68, R40.reuse, R46, R68 ;  /* 0x0000002e2844723c */ /* 0x040fe20000041844 */
[----:B------:R-:W-:Y:S07]  /*2d60*/  LDSM.16.M88.4 R44, [R234+0x5000] ;  /* 0x00500000ea2c783b */ /* 0x000fee0000000200 */
[C---:B------:R-:W-:Y:S08]  /*2d70*/  HMMA.16816.F32.BF16 R16, R40.reuse, R88, R16 ;  /* 0x000000582810723c */ /* 0x040ff00000041810 */
[----:B------:R-:W-:Y:S01]  /*2d80*/  HMMA.16816.F32.BF16 R92, R40, R90, R92 ;  /* 0x0000005a285c723c */ /* 0x000fe2000004185c */
[----:B------:R-:W3:Y:S04]  /*2d90*/  LDSM.16.M88.4 R40, [R234+0x3800] ;  /* 0x00380000ea28783b */ /* 0x000ee80000000200 */
[----:B------:R-:W-:Y:S03]  /*2da0*/  LDSM.16.M88.4 R88, [R234+0x5800] ;  /* 0x00580000ea58783b */ /* 0x000fe60000000200 */
[C---:B----4-:R-:W-:Y:S08]  /*2db0*/  HMMA.16816.F32.BF16 R8, R48.reuse, R12, R8 ;  /* 0x0000000c3008723c */ /* 0x050ff00000041808 */
[C---:B------:R-:W-:Y:S01]  /*2dc0*/  HMMA.16816.F32.BF16 R84, R48.reuse, R14, R84 ;  /* 0x0000000e3054723c */ /* 0x040fe20000041854 */
[----:B------:R-:W-:Y:S07]  /*2dd0*/  LDSM.16.M88.4 R12, [R234+0x4800] ;  /* 0x00480000ea0c783b */ /* 0x000fee0000000200 */
[C---:B-1----:R-:W-:Y:S08]  /*2de0*/  HMMA.16816.F32.BF16 R56, R48.reuse, R36, R56 ;  /* 0x000000243038723c */ /* 0x042ff00000041838 */
[C---:B------:R-:W-:Y:S01]  /*2df0*/  HMMA.16816.F32.BF16 R52, R48.reuse, R38, R52 ;  /* 0x000000263034723c */ /* 0x040fe20000041834 */
[----:B------:R-:W1:Y:S07]  /*2e00*/  LDSM.16.M88.4 R36, [R234+0x4000] ;  /* 0x00400000ea24783b */ /* 0x000e6e0000000200 */
        /* <DEDUP_REMOVED lines=11> */
[----:B------:R-:W-:Y:S07]  /*2ec0*/  LDSM.16.M88.4 R48, [R250+0x20100] ;  /* 0x02010000fa30783b */ /* 0x000fee0000000200 */
[C---:B--2---:R-:W-:Y:S08]  /*2ed0*/  HMMA.16816.F32.BF16 R8, R24.reuse, R20, R8 ;  /* 0x000000141808723c */ /* 0x044ff00000041808 */
[C---:B------:R-:W-:Y:S01]  /*2ee0*/  HMMA.16816.F32.BF16 R84, R24.reuse, R22, R84 ;  /* 0x000000161854723c */ /* 0x040fe20000041854 */
[----:B------:R-:W2:Y:S07]  /*2ef0*/  LDSM.16.M88.4 R20, [R249+0x12100] ;  /* 0x01210000f914783b */ /* 0x000eae0000000200 */
[C---:B---3--:R-:W-:Y:S08]  /*2f00*/  HMMA.16816.F32.BF16 R80, R24.reuse, R40, R80 ;  /* 0x000000281850723c */ /* 0x048ff00000041850 */
[C---:B------:R-:W-:Y:S01]  /*2f10*/  HMMA.16816.F32.BF16 R76, R24.reuse, R42, R76 ;  /* 0x0000002a184c723c */ /* 0x040fe2000004184c */
[----:B------:R-:W3:Y:S07]  /*2f20*/  LDSM.16.M88.4 R40, [R249+0x13900] ;  /* 0x01390000f928783b */ /* 0x000eee0000000200 */
[C---:B-1----:R-:W-:Y:S08]  /*2f30*/  HMMA.16816.F32.BF16 R72, R24.reuse, R36, R72 ;  /* 0x000000241848723c */ /* 0x042ff00000041848 */
[C---:B------:R-:W-:Y:S01]  /*2f40*/  HMMA.16816.F32.BF16 R68, R24.reuse, R38, R68 ;  /* 0x000000261844723c */ /* 0x040fe20000041844 */
[----:B------:R-:W-:Y:S07]  /*2f50*/  LDSM.16.M88.4 R36, [R246+0x20100] ;  /* 0x02010000f624783b */ /* 0x000fee0000000200 */
[C---:B------:R-:W-:Y:S08]  /*2f60*/  HMMA.16816.F32.BF16 R64, R24.reuse, R12, R64 ;  /* 0x0000000c1840723c */ /* 0x040ff00000041840 */
[C---:B------:R-:W-:Y:S01]  /*2f70*/  HMMA.16816.F32.BF16 R60, R24.reuse, R14, R60 ;  /* 0x0000000e183c723c */ /* 0x040fe2000004183c */
[----:B------:R-:W1:Y:S07]  /*2f80*/  LDSM.16.M88.4 R12, [R248+0x6000] ;  /* 0x00600000f80c783b */ /* 0x000e6e0000000200 */
[C---:B------:R-:W-:Y:S01]  /*2f90*/  HMMA.16816.F32.BF16 R112, R24.reuse, R44, R56 ;  /* 0x0000002c1870723c */ /* 0x040fe20000041838 */
[----:B------:R-:W4:Y:S07]  /*2fa0*/  LDSM.16.M88.4 R56, [R248+0x6800] ;  /* 0x00680000f838783b */ /* 0x000f2e0000000200 */
[C---:B------:R-:W-:Y:S01]  /*2fb0*/  HMMA.16816.F32.BF16 R52, R24.reuse, R46, R52 ;  /* 0x0000002e1834723c */ /* 0x040fe20000041834 */
[----:B------:R-:W-:Y:S07]  /*2fc0*/  LDSM.16.M88.4 R44, [R248+0x7000] ;  /* 0x00700000f82c783b */ /* 0x000fee0000000200 */
[C---:B------:R-:W-:Y:S08]  /*2fd0*/  HMMA.16816.F32.BF16 R16, R24.reuse, R88, R16 ;  /* 0x000000581810723c */ /* 0x040ff00000041810 */
[----:B------:R-:W-:Y:S01]  /*2fe0*/  HMMA.16816.F32.BF16 R92, R24, R90, R92 ;  /* 0x0000005a185c723c */ /* 0x000fe2000004185c */
[----:B------:R-:W5:Y:S04]  /*2ff0*/  LDSM.16.M88.4 R24, [R248+0x7800] ;  /* 0x00780000f818783b */ /* 0x000f680000000200 */
[----:B------:R-:W-:Y:S03]  /*3000*/  LDSM.16.M88.4 R88, [R245+0x20100] ;  /* 0x02010000f558783b */ /* 0x000fe60000000200 */
[C---:B--2---:R-:W-:Y:S08]  /*3010*/  HMMA.16816.F32.BF16 R8, R48.reuse, R20, R8 ;  /* 0x000000143008723c */ /* 0x044ff00000041808 */
[C---:B------:R-:W-:Y:S01]  /*3020*/  HMMA.16816.F32.BF16 R84, R48.reuse, R22, R84 ;  /* 0x000000163054723c */ /* 0x040fe20000041854 */
[----:B------:R-:W2:Y:S07]  /*3030*/  LDSM.16.M88.4 R20, [R248+0x8000] ;  /* 0x00800000f814783b */ /* 0x000eae0000000200 */
[C---:B------:R-:W-:Y:S08]  /*3040*/  HMMA.16816.F32.BF16 R80, R48.reuse, R100, R80 ;  /* 0x000000643050723c */ /* 0x040ff00000041850 */
[C---:B------:R-:W-:Y:S01]  /*3050*/  HMMA.16816.F32.BF16 R76, R48.reuse, R102, R76 ;  /* 0x00000066304c723c */ /* 0x040fe2000004184c */
[----:B------:R-:W1:Y:S07]  /*3060*/  LDSM.16.M88.4 R100, [R248+0x8800] ;  /* 0x00880000f864783b */ /* 0x000e6e0000000200 */
[C---:B------:R-:W-:Y:S08]  /*3070*/  HMMA.16816.F32.BF16 R72, R48.reuse, R96, R72 ;  /* 0x000000603048723c */ /* 0x040ff00000041848 */
[C---:B------:R-:W-:Y:S08]  /*3080*/  HMMA.16816.F32.BF16 R68, R48.reuse, R98, R68 ;  /* 0x000000623044723c */ /* 0x040ff00000041844 */
[C---:B---3--:R-:W-:Y:S01]  /*3090*/  HMMA.16816.F32.BF16 R96, R48.reuse, R40, R64 ;  /* 0x000000283060723c */ /* 0x048fe20000041840 */
[----:B------:R-:W3:Y:S07]  /*30a0*/  LDSM.16.M88.4 R64, [R244+0x12100] ;  /* 0x01210000f440783b */ /* 0x000eee0000000200 */
[C---:B------:R-:W-:Y:S01]  /*30b0*/  HMMA.16816.F32.BF16 R60, R48.reuse, R42, R60 ;  /* 0x0000002a303c723c */ /* 0x040fe2000004183c */
[----:B------:R-:W2:Y:S07]  /*30c0*/  LDSM.16.M88.4 R40, [R244+0x13900] ;  /* 0x01390000f428783b */ /* 0x000eae0000000200 */
[C---:B------:R-:W-:Y:S08]  /*30d0*/  HMMA.16816.F32.BF16 R112, R48.reuse, R108, R112 ;  /* 0x0000006c3070723c */ /* 0x040ff00000041870 */
[C---:B------:R-:W-:Y:S08]  /*30e0*/  HMMA.16816.F32.BF16 R52, R48.reuse, R110, R52 ;  /* 0x0000006e3034723c */ /* 0x040ff00000041834 */
[C---:B------:R-:W-:Y:S08]  /*30f0*/  HMMA.16816.F32.BF16 R16, R48.reuse, R104, R16 ;  /* 0x000000683010723c */ /* 0x040ff00000041810 */
[----:B------:R-:W-:Y:S01]  /*3100*/  HMMA.16816.F32.BF16 R92, R48, R106, R92 ;  /* 0x0000006a305c723c */ /* 0x000fe2000004185c */
[----:B------:R-:W2:Y:S04]  /*3110*/  LDSM.16.M88.4 R104, [R244+0x12900] ;  /* 0x01290000f468783b */ /* 0x000ea80000000200 */
[----:B------:R-:W-:Y:S03]  /*3120*/  LDSM.16.M88.4 R48, [R244+0x13100] ;  /* 0x01310000f430783b */ /* 0x000fe60000000200 */
[C---:B-1----:R-:W-:Y:S08]  /*3130*/  HMMA.16816.F32.BF16 R8, R36.reuse, R12, R8 ;  /* 0x0000000c2408723c */ /* 0x042ff00000041808 */
[C---:B------:R-:W-:Y:S01]  /*3140*/  HMMA.16816.F32.BF16 R84, R36.reuse, R14, R84 ;  /* 0x0000000e2454723c */ /* 0x040fe20000041854 */
[----:B------:R-:W1:Y:S07]  /*3150*/  LDSM.16.M88.4 R12, [R244+0x14100] ;  /* 0x01410000f40c783b */ /* 0x000e6e0000000200 */
[C---:B----4-:R-:W-:Y:S08]  /*3160*/  HMMA.16816.F32.BF16 R80, R36.reuse, R56, R80 ;  /* 0x000000382450723c */ /* 0x050ff00000041850 */
[C---:B------:R-:W-:Y:S01]  /*3170*/  HMMA.16816.F32.BF16 R76, R36.reuse, R58, R76 ;  /* 0x0000003a244c723c */ /* 0x040fe2000004184c */
[----:B------:R-:W4:Y:S07]  /*3180*/  LDSM.16.M88.4 R56, [R244+0x14900] ;  /* 0x01490000f438783b */ /* 0x000f2e0000000200 */
[C---:B-----5:R-:W-:Y:S08]  /*3190*/  HMMA.16816.F32.BF16 R96, R36.reuse, R24, R96 ;  /* 0x000000182460723c */ /* 0x060ff00000041860 */
[C---:B------:R-:W-:Y:S01]  /*31a0*/  HMMA.16816.F32.BF16 R60, R36.reuse, R26, R60 ;  /* 0x0000001a243c723c */ /* 0x040fe2000004183c */
[----:B------:R-:W-:Y:S07]  /*31b0*/  LDSM.16.M88.4 R24, [R243+0x20100] ;  /* 0x02010000f318783b */ /* 0x000fee0000000200 */
[C---:B--2---:R-:W-:Y:S08]  /*31c0*/  HMMA.16816.F32.BF16 R112, R36.reuse, R20, R112 ;  /* 0x000000142470723c */ /* 0x044ff00000041870 */
[C---:B------:R-:W-:Y:S01]  /*31d0*/  HMMA.16816.F32.BF16 R52, R36.reuse, R22, R52 ;  /* 0x000000162434723c */ /* 0x040fe20000041834 */
[----:B------:R-:W2:Y:S07]  /*31e0*/  LDSM.16.M88.4 R20, [R234+0x6000] ;  /* 0x00600000ea14783b */ /* 0x000eae0000000200 */
[C---:B------:R-:W-:Y:S08]  /*31f0*/  HMMA.16816.F32.BF16 R16, R36.reuse, R100, R16 ;  /* 0x000000642410723c */ /* 0x040ff00000041810 */
[C---:B------:R-:W-:Y:S08]  /*3200*/  HMMA.16816.F32.BF16 R72, R36.reuse, R44, R72 ;  /* 0x0000002c2448723c */ /* 0x040ff00000041848 */
[C---:B------:R-:W-:Y:S01]  /*3210*/  HMMA.16816.F32.BF16 R68, R36.reuse, R46, R68 ;  /* 0x0000002e2444723c */ /* 0x040fe20000041844 */
[----:B------:R-:W-:Y:S07]  /*3220*/  LDSM.16.M88.4 R44, [R234+0x7000] ;  /* 0x00700000ea2c783b */ /* 0x000fee0000000200 */
[----:B------:R-:W-:Y:S01]  /*3230*/  HMMA.16816.F32.BF16 R92, R36, R102, R92 ;  /* 0x00000066245c723c */ /* 0x000fe2000004185c */
[----:B------:R-:W5:Y:S04]  /*3240*/  LDSM.16.M88.4 R36, [R234+0x6800] ;  /* 0x00680000ea24783b */ /* 0x000f680000000200 */
[----:B------:R-:W-:Y:S03]  /*3250*/  LDSM.16.M88.4 R100, [R234+0x8800] ;  /* 0x00880000ea64783b */ /* 0x000fe60000000200 */
[C---:B---3--:R-:W-:Y:S08]  /*3260*/  HMMA.16816.F32.BF16 R8, R88.reuse, R64, R8 ;  /* 0x000000405808723c */ /* 0x048ff00000041808 */
[C---:B------:R-:W-:Y:S01]  /*3270*/  HMMA.16816.F32.BF16 R84, R88.reuse, R66, R84 ;  /* 0x000000425854723c */ /* 0x040fe20000041854 */
[----:B------:R-:W-:Y:S07]  /*3280*/  LDSM.16.M88.4 R64, [R244+0x15100] ;  /* 0x01510000f440783b */ /* 0x000fee0000000200 */
[C---:B------:R-:W-:Y:S08]  /*3290*/  HMMA.16816.F32.BF16 R96, R88.reuse, R40, R96 ;  /* 0x000000285860723c */ /* 0x040ff00000041860 */
[C---:B------:R-:W-:Y:S08]  /*32a0*/  HMMA.16816.F32.BF16 R60, R88.reuse, R42, R60 ;  /* 0x0000002a583c723c */ /* 0x040ff0000004183c */
[C---:B------:R-:W-:Y:S08]  /*32b0*/  HMMA.16816.F32.BF16 R80, R88.reuse, R104, R80 ;  /* 0x000000685850723c */ /* 0x040ff00000041850 */
[C---:B------:R-:W-:Y:S01]  /*32c0*/  HMMA.16816.F32.BF16 R76, R88.reuse, R106, R76 ;  /* 0x0000006a584c723c */ /* 0x040fe2000004184c */
[----:B------:R-:W-:Y:S07]  /*32d0*/  LDSM.16.M88.4 R104, [R243+0x24100] ;  /* 0x02410000f368783b */ /* 0x000fee0000000200 */
[C---:B-1----:R-:W-:Y:S08]  /*32e0*/  HMMA.16816.F32.BF16 R112, R88.reuse, R12, R112 ;  /* 0x0000000c5870723c */ /* 0x042ff00000041870 */
[C---:B------:R-:W-:Y:S01]  /*32f0*/  HMMA.16816.F32.BF16 R52, R88.reuse, R14, R52 ;  /* 0x0000000e5834723c */ /* 0x040fe20000041834 */
[----:B------:R-:W-:Y:S07]  /*3300*/  LDSM.16.M88.4 R12, [R249+0x15100] ;  /* 0x01510000f90c783b */ /* 0x000fee0000000200 */
[C---:B----4-:R-:W-:Y:S01]  /*3310*/  HMMA.16816.F32.BF16 R40, R88.reuse, R56, R16 ;  /* 0x000000385828723c */ /* 0x050fe20000041810 */
[----:B------:R-:W1:Y:S07]  /*3320*/  LDSM.16.M88.4 R16, [R250+0x24100] ;  /* 0x02410000fa10783b */ /* 0x000e6e0000000200 */
[C---:B------:R-:W-:Y:S08]  /*3330*/  HMMA.16816.F32.BF16 R72, R88.reuse, R48, R72 ;  /* 0x000000305848723c */ /* 0x040ff00000041848 */
[C---:B------:R-:W-:Y:S08]  /*3340*/  HMMA.16816.F32.BF16 R68, R88.reuse, R50, R68 ;  /* 0x000000325844723c */ /* 0x040ff00000041844 */
[----:B------:R-:W-:Y:S01]  /*3350*/  HMMA.16816.F32.BF16 R92, R88, R58, R92 ;  /* 0x0000003a585c723c */ /* 0x000fe2000004185c */
[----:B------:R-:W3:Y:S07]  /*3360*/  LDSM.16.M88.4 R56, [R249+0x15900] ;  /* 0x01590000f938783b */ /* 0x000eee0000000200 */
[C---:B--2---:R-:W-:Y:S01]  /*3370*/  HMMA.16816.F32.BF16 R48, R24.reuse, R20, R8 ;  /* 0x000000141830723c */ /* 0x044fe20000041808 */
[----:B------:R-:W-:Y:S07]  /*3380*/  LDSM.16.M88.4 R8, [R248+0x9000] ;  /* 0x00900000f808783b */ /* 0x000fee0000000200 */
[C---:B------:R-:W-:Y:S01]  /*3390*/  HMMA.16816.F32.BF16 R84, R24.reuse, R22, R84 ;  /* 0x000000161854723c */ /* 0x040fe20000041854 */
[----:B------:R-:W2:Y:S07]  /*33a0*/  LDSM.16.M88.4 R20, [R246+0x24100] ;  /* 0x02410000f614783b */ /* 0x000eae0000000200 */
[C---:B-----5:R-:W-:Y:S08]  /*33b0*/  HMMA.16816.F32.BF16 R80, R24.reuse, R36, R80 ;  /* 0x000000241850723c */ /* 0x060ff00000041850 */
[----:B------:R-:W-:Y:S01]  /*33c0*/  HMMA.16816.F32.BF16 R76, R24, R38, R76 ;  /* 0x00000026184c723c */ /* 0x000fe2000004184c */
[----:B------:R-:W4:Y:S07]  /*33d0*/  LDSM.16.M88.4 R36, [R234+0x7800] ;  /* 0x00780000ea24783b */ /* 0x000f2e0000000200 */
[C---:B-1----:R-:W-:Y:S08]  /*33e0*/  HMMA.16816.F32.BF16 R48, R16.reuse, R12, R48 ;  /* 0x0000000c1030723c */ /* 0x042ff00000041830 */
[----:B------:R-:W-:Y:S01]  /*33f0*/  HMMA.16816.F32.BF16 R84, R16, R14, R84 ;  /* 0x0000000e1054723c */ /* 0x000fe20000041854 */
[----:B------:R-:W1:Y:S07]  /*3400*/  LDSM.16.M88.4 R12, [R248+0x9800] ;  /* 0x00980000f80c783b */ /* 0x000e6e0000000200 */
[C---:B------:R-:W-:Y:S01]  /*3410*/  HMMA.16816.F32.BF16 R88, R24.reuse, R44, R72 ;  /* 0x0000002c1858723c */ /* 0x040fe20000041848 */
[----:B------:R-:W-:Y:S07]  /*3420*/  LDSM.16.M88.4 R72, [R245+0x24100] ;  /* 0x02410000f548783b */ /* 0x000fee0000000200 */
[----:B------:R-:W-:Y:S01]  /*3430*/  HMMA.16816.F32.BF16 R68, R24, R46, R68 ;  /* 0x0000002e1844723c */ /* 0x000fe20000041844 */
[----:B------:R-:W5:Y:S07]  /*3440*/  LDSM.16.M88.4 R44, [R234+0x8000] ;  /* 0x00800000ea2c783b */ /* 0x000f6e0000000200 */
[C---:B---3--:R-:W-:Y:S08]  /*3450*/  HMMA.16816.F32.BF16 R80, R16.reuse, R56, R80 ;  /* 0x000000381050723c */ /* 0x048ff00000041850 */
[----:B------:R-:W-:Y:S01]  /*3460*/  HMMA.16816.F32.BF16 R76, R16, R58, R76 ;  /* 0x0000003a104c723c */ /* 0x000fe2000004184c */
[----:B------:R-:W-:Y:S07]  /*3470*/  LDSM.16.M88.4 R56, [R249+0x16900] ;  /* 0x01690000f938783b */ /* 0x000fee0000000200 */
[----:B--2---:R-:W-:Y:S08]  /*3480*/  HMMA.16816.F32.BF16 R48, R20, R8, R48 ;  /* 0x000000081430723c */ /* 0x004ff00000041830 */
[C---:B----4-:R-:W-:Y:S01]  /*3490*/  HMMA.16816.F32.BF16 R108, R24.reuse, R36, R96 ;  /* 0x00000024186c723c */ /* 0x050fe20000041860 */
[----:B------:R-:W-:Y:S07]  /*34a0*/  LDSM.16.M88.4 R96, [R234+0x9000] ;  /* 0x00900000ea60783b */ /* 0x000fee0000000200 */
[----:B------:R-:W-:Y:S01]  /*34b0*/  HMMA.16816.F32.BF16 R60, R24, R38, R60 ;  /* 0x00000026183c723c */ /* 0x000fe2000004183c */
[----:B------:R-:W-:Y:S07]  /*34c0*/  LDSM.16.M88.4 R36, [R244+0x15900] ;  /* 0x01590000f424783b */ /* 0x000fee0000000200 */
[C---:B------:R-:W-:Y:S01]  /*34d0*/  HMMA.16816.F32.BF16 R84, R20.reuse, R10, R84 ;  /* 0x0000000a1454723c */ /* 0x040fe20000041854 */
[----:B------:R-:W2:Y:S07]  /*34e0*/  LDSM.16.M88.4 R8, [R249+0x16100] ;  /* 0x01610000f908783b */ /* 0x000eae0000000200 */
[C---:B-1----:R-:W-:Y:S08]  /*34f0*/  HMMA.16816.F32.BF16 R80, R20.reuse, R12, R80 ;  /* 0x0000000c1450723c */ /* 0x042ff00000041850 */
[----:B------:R-:W-:Y:S01]  /*3500*/  HMMA.16816.F32.BF16 R76, R20, R14, R76 ;  /* 0x0000000e144c723c */ /* 0x000fe2000004184c */
[----:B------:R-:W-:Y:S07]  /*3510*/  LDSM.16.M88.4 R12, [R244+0x16100] ;  /* 0x01610000f40c783b */ /* 0x000fee0000000200 */
[C---:B-----5:R-:W-:Y:S08]  /*3520*/  HMMA.16816.F32.BF16 R112, R24.reuse, R44, R112 ;  /* 0x0000002c1870723c */ /* 0x060ff00000041870 */
[C---:B------:R-:W-:Y:S01]  /*3530*/  HMMA.16816.F32.BF16 R52, R24.reuse, R46, R52 ;  /* 0x0000002e1834723c */ /* 0x040fe20000041834 */
[----:B------:R-:W1:Y:S07]  /*3540*/  LDSM.16.M88.4 R44, [R248+0xa000] ;  /* 0x00a00000f82c783b */ /* 0x000e6e0000000200 */
[C---:B------:R-:W-:Y:S08]  /*3550*/  HMMA.16816.F32.BF16 R40, R24.reuse, R100, R40 ;  /* 0x000000641828723c */ /* 0x040ff00000041828 */
[----:B------:R-:W-:Y:S01]  /*3560*/  HMMA.16816.F32.BF16 R92, R24, R102, R92 ;  /* 0x00000066185c723c */ /* 0x000fe2000004185c */
[----:B------:R-:W3:Y:S07]  /*3570*/  LDSM.16.M88.4 R24, [R234+0x9800] ;  /* 0x00980000ea18783b */ /* 0x000eee0000000200 */
[----:B--2---:R-:W-:Y:S08]  /*3580*/  HMMA.16816.F32.BF16 R88, R16, R8, R88 ;  /* 0x000000081058723c */ /* 0x004ff00000041858 */
[----:B------:R-:W-:Y:S08]  /*3590*/  HMMA.16816.F32.BF16 R80, R72, R36, R80 ;  /* 0x000000244850723c */ /* 0x000ff00000041850 */
[----:B------:R-:W-:Y:S01]  /*35a0*/  HMMA.16816.F32.BF16 R68, R16, R10, R68 ;  /* 0x0000000a1044723c */ /* 0x000fe20000041844 */
[----:B------:R-:W2:Y:S07]  /*35b0*/  LDSM.16.M88.4 R8, [R248+0xa800] ;  /* 0x00a80000f808783b */ /* 0x000eae0000000200 */
[----:B------:R-:W-:Y:S01]  /*35c0*/  HMMA.16816.F32.BF16 R76, R72, R38, R76 ;  /* 0x00000026484c723c */ /* 0x000fe2000004184c */
[----:B------:R-:W-:Y:S07]  /*35d0*/  LDSM.16.M88.4 R36, [R234+0xa000] ;  /* 0x00a00000ea24783b */ /* 0x000fee0000000200 */
[C---:B------:R-:W-:Y:S08]  /*35e0*/  HMMA.16816.F32.BF16 R108, R16.reuse, R56, R108 ;  /* 0x00000038106c723c */ /* 0x040ff0000004186c */
[----:B------:R-:W-:Y:S08]  /*35f0*/  HMMA.16816.F32.BF16 R60, R16, R58, R60 ;  /* 0x0000003a103c723c */ /* 0x000ff0000004183c */
[----:B-1----:R-:W-:Y:S08]  /*3600*/  HMMA.16816.F32.BF16 R88, R20, R44, R88 ;  /* 0x0000002c1458723c */ /* 0x002ff00000041858 */
[----:B---3--:R-:W-:Y:S08]  /*3610*/  HMMA.16816.F32.BF16 R80, R104, R24, R80 ;  /* 0x000000186850723c */ /* 0x008ff00000041850 */
[----:B------:R-:W-:Y:S01]  /*3620*/  HMMA.16816.F32.BF16 R68, R20, R46, R68 ;  /* 0x0000002e1444723c */ /* 0x000fe20000041844 */
[----:B------:R-:W1:Y:S07]  /*3630*/  LDSM.16.M88.4 R44, [R249+0x17100] ;  /* 0x01710000f92c783b */ /* 0x000e6e0000000200 */
[----:B------:R-:W-:Y:S01]  /*3640*/  HMMA.16816.F32.BF16 R76, R104, R26, R76 ;  /* 0x0000001a684c723c */ /* 0x000fe2000004184c */
[----:B------:R-:W3:Y:S07]  /*3650*/  LDSM.16.M88.4 R24, [R244+0x16900] ;  /* 0x01690000f418783b */ /* 0x000eee0000000200 */
[----:B--2---:R-:W-:Y:S01]  /*3660*/  HMMA.16816.F32.BF16 R108, R20, R8, R108 ;  /* 0x00000008146c723c */ /* 0x004fe2000004186c */
[----:B------:R-:W-:-:S02]  /*3670*/  FMUL.FTZ R58, R81, c[0x0][0x320] ;  /* 0x0000c800513a7a20 */ /* 0x000fc40000410000 */
[----:B------:R-:W-:Y:S02]  /*3680*/  FMUL.FTZ R59, R82, c[0x0][0x320] ;  /* 0x0000c800523b7a20 */ /* 0x000fe40000410000 */
[----:B------:R-:W-:Y:S02]  /*3690*/  FMUL.FTZ R81, R83, c[0x0][0x320] ;  /* 0x0000c80053517a20 */ /* 0x000fe40000410000 */
[----:B------:R-:W-:Y:S01]  /*36a0*/  FMUL.FTZ R80, R80, c[0x0][0x320] ;  /* 0x0000c80050507a20 */ /* 0x000fe20000410000 */
[----:B------:R-:W-:Y:S01]  /*36b0*/  HMMA.16816.F32.BF16 R60, R20, R10, R60 ;  /* 0x0000000a143c723c */ /* 0x000fe2000004183c */
[----:B------:R-:W2:Y:S01]  /*36c0*/  LDSM.16.M88.4 R8, [R249+0x17900] ;  /* 0x01790000f908783b */ /* 0x000ea20000000200 */
[----:B------:R-:W4:Y:S06]  /*36d0*/  MUFU.TANH R58, R58 ;  /* 0x0000003a003a7308 */ /* 0x000f2c0000002400 */
[----:B------:R-:W-:Y:S01]  /*36e0*/  HMMA.16816.F32.BF16 R88, R72, R12, R88 ;  /* 0x0000000c4858723c */ /* 0x000fe20000041858 */
[----:B------:R-:W-:Y:S01]  /*36f0*/  FMUL.FTZ R76, R76, c[0x0][0x320] ;  /* 0x0000c8004c4c7a20 */ /* 0x000fe20000410000 */
[----:B------:R-:W1:Y:S01]  /*3700*/  MUFU.TANH R80, R80 ;  /* 0x0000005000507308 */ /* 0x000e620000002400 */
[----:B------:R-:W-:-:S02]  /*3710*/  FMUL.FTZ R77, R77, c[0x0][0x320] ;  /* 0x0000c8004d4d7a20 */ /* 0x000fc40000410000 */
[----:B------:R-:W-:Y:S02]  /*3720*/  FMUL.FTZ R78, R78, c[0x0][0x320] ;  /* 0x0000c8004e4e7a20 */ /* 0x000fe40000410000 */
[----:B------:R-:W-:Y:S01]  /*3730*/  FMUL.FTZ R79, R79, c[0x0][0x320] ;  /* 0x0000c8004f4f7a20 */ /* 0x000fe20000410000 */
[C---:B------:R-:W-:Y:S01]  /*3740*/  HMMA.16816.F32.BF16 R68, R72.reuse, R14, R68 ;  /* 0x0000000e4844723c */ /* 0x040fe20000041844 */
[----:B------:R-:W5:Y:S01]  /*3750*/  LDSM.16.M88.4 R12, [R248+0xb000] ;  /* 0x00b00000f80c783b */ /* 0x000f620000000200 */
[----:B------:R-:W2:Y:S06]  /*3760*/  MUFU.TANH R59, R59 ;  /* 0x0000003b003b7308 */ /* 0x000eac0000002400 */
[----:B------:R-:W-:Y:S02]  /*3770*/  HMMA.16816.F32.BF16 R48, R72, R64, R48 ;  /* 0x000000404830723c */ /* 0x000fe40000041830 */
[----:B------:R-:W2:Y:S06]  /*3780*/  MUFU.TANH R81, R81 ;  /* 0x0000005100517308 */ /* 0x000eac0000002400 */
[----:B-1----:R-:W-:Y:S02]  /*3790*/  HMMA.16816.F32.BF16 R112, R16, R44, R112 ;  /* 0x0000002c1070723c */ /* 0x002fe40000041870 */
[----:B------:R-:W1:Y:S06]  /*37a0*/  MUFU.TANH R76, R76 ;  /* 0x0000004c004c7308 */ /* 0x000e6c0000002400 */
[----:B---3--:R-:W-:Y:S02]  /*37b0*/  HMMA.16816.F32.BF16 R108, R72, R24, R108 ;  /* 0x00000018486c723c */ /* 0x008fe4000004186c */
[----:B------:R-:W3:Y:S06]  /*37c0*/  MUFU.TANH R77, R77 ;  /* 0x0000004d004d7308 */ /* 0x000eec0000002400 */
[----:B------:R-:W-:Y:S01]  /*37d0*/  HMMA.16816.F32.BF16 R52, R16, R46, R52 ;  /* 0x0000002e1034723c */ /* 0x000fe20000041834 */
[----:B------:R-:W-:Y:S01]  /*37e0*/  LDSM.16.M88.4 R44, [R234+0xb000] ;  /* 0x00b00000ea2c783b */ /* 0x000fe20000000200 */
[----:B------:R-:W1:Y:S06]  /*37f0*/  MUFU.TANH R78, R78 ;  /* 0x0000004e004e7308 */ /* 0x000e6c0000002400 */
[----:B------:R-:W-:Y:S01]  /*3800*/  HMMA.16816.F32.BF16 R60, R72, R26, R60 ;  /* 0x0000001a483c723c */ /* 0x000fe2000004183c */
[----:B------:R-:W1:Y:S01]  /*3810*/  LDSM.16.M88.4 R24, [R248+0xb800] ;  /* 0x00b80000f818783b */ /* 0x000e620000000200 */
[----:B------:R-:W1:Y:S06]  /*3820*/  MUFU.TANH R79, R79 ;  /* 0x0000004f004f7308 */ /* 0x000e6c0000002400 */
[C---:B--2---:R-:W-:Y:S08]  /*3830*/  HMMA.16816.F32.BF16 R92, R16.reuse, R10, R92 ;  /* 0x0000000a105c723c */ /* 0x044ff0000004185c */
[----:B------:R-:W-:Y:S01]  /*3840*/  HMMA.16816.F32.BF16 R40, R16, R8, R40 ;  /* 0x000000081028723c */ /* 0x000fe20000041828 */
[----:B------:R-:W-:Y:S07]  /*3850*/  LDSM.16.M88.4 R8, [R234+0xb800] ;  /* 0x00b80000ea08783b */ /* 0x000fee0000000200 */
[----:B------:R-:W-:Y:S08]  /*3860*/  HMMA.16816.F32.BF16 R48, R104, R96, R48 ;  /* 0x000000606830723c */ /* 0x000ff00000041830 */
[C---:B-----5:R-:W-:Y:S08]  /*3870*/  HMMA.16816.F32.BF16 R112, R20.reuse, R12, R112 ;  /* 0x0000000c1470723c */ /* 0x060ff00000041870 */
[----:B------:R-:W-:Y:S01]  /*3880*/  HMMA.16816.F32.BF16 R52, R20, R14, R52 ;  /* 0x0000000e1434723c */ /* 0x000fe20000041834 */
[----:B------:R-:W2:Y:S07]  /*3890*/  LDSM.16.M88.4 R12, [R244+0x17900] ;  /* 0x01790000f40c783b */ /* 0x000eae0000000200 */
[----:B------:R-:W-:Y:S01]  /*38a0*/  HMMA.16816.F32.BF16 R88, R104, R36, R88 ;  /* 0x000000246858723c */ /* 0x000fe20000041858 */
[----:B------:R-:W-:-:S02]  /*38b0*/  FMUL.FTZ R49, R49, c[0x0][0x320] ;  /* 0x0000c80031317a20 */ /* 0x000fc40000410000 */
[----:B------:R-:W-:Y:S02]  /*38c0*/  FMUL.FTZ R50, R50, c[0x0][0x320] ;  /* 0x0000c80032327a20 */ /* 0x000fe40000410000 */
[----:B------:R-:W-:Y:S01]  /*38d0*/  FMUL.FTZ R51, R51, c[0x0][0x320] ;  /* 0x0000c80033337a20 */ /* 0x000fe20000410000 */
[----:B------:R-:W2:Y:S01]  /*38e0*/  MUFU.TANH R64, R49 ;  /* 0x0000003100407308 */ /* 0x000ea20000002400 */
[----:B------:R-:W-:Y:S01]  /*38f0*/  FMUL.FTZ R0, R48, c[0x0][0x320] ;  /* 0x0000c80030007a20 */ /* 0x000fe20000410000 */
[----:B------:R-:W-:Y:S01]  /*3900*/  HMMA.16816.F32.BF16 R68, R104, R38, R68 ;  /* 0x000000266844723c */ /* 0x000fe20000041844 */
[----:B------:R-:W5:Y:S05]  /*3910*/  LDSM.16.M88.4 R36, [R244+0x17100] ;  /* 0x01710000f424783b */ /* 0x000f6a0000000200 */
[----:B------:R-:W2:Y:S02]  /*3920*/  MUFU.TANH R65, R50 ;  /* 0x0000003200417308 */ /* 0x000ea40000002400 */
[C---:B-1----:R-:W-:Y:S06]  /*3930*/  HMMA.16816.F32.BF16 R92, R20.reuse, R26, R92 ;  /* 0x0000001a145c723c */ /* 0x042fec000004185c */
[----:B------:R-:W1:Y:S02]  /*3940*/  MUFU.TANH R0, R0 ;  /* 0x0000000000007308 */ /* 0x000e640000002400 */
[----:B------:R-:W-:Y:S01]  /*3950*/  HMMA.16816.F32.BF16 R40, R20, R24, R40 ;  /* 0x000000181428723c */ /* 0x000fe20000041828 */
[----:B------:R-:W-:-:S02]  /*3960*/  FMUL.FTZ R82, R88, c[0x0][0x320] ;  /* 0x0000c80058527a20 */ /* 0x000fc40000410000 */
[----:B------:R-:W-:Y:S02]  /*3970*/  FMUL.FTZ R83, R89, c[0x0][0x320] ;  /* 0x0000c80059537a20 */ /* 0x000fe40000410000 */
[----:B------:R-:W-:Y:S02]  /*3980*/  FMUL.FTZ R91, R91, c[0x0][0x320] ;  /* 0x0000c8005b5b7a20 */ /* 0x000fe40000410000 */
[----:B------:R-:W1:Y:S01]  /*3990*/  MUFU.TANH R82, R82 ;  /* 0x0000005200527308 */ /* 0x000e620000002400 */
[----:B------:R-:W-:Y:S01]  /*39a0*/  HMMA.16816.F32.BF16 R84, R72, R66, R84 ;  /* 0x000000424854723c */ /* 0x000fe20000041854 */
[----:B------:R-:W-:Y:S02]  /*39b0*/  FMUL.FTZ R68, R68, c[0x0][0x320] ;  /* 0x0000c80044447a20 */ /* 0x000fe40000410000 */
[----:B------:R-:W-:Y:S02]  /*39c0*/  FMUL.FTZ R69, R69, c[0x0][0x320] ;  /* 0x0000c80045457a20 */ /* 0x000fe40000410000 */
[----:B------:R-:W-:-:S02]  /*39d0*/  FMUL.FTZ R70, R70, c[0x0][0x320] ;  /* 0x0000c80046467a20 */ /* 0x000fc40000410000 */
[----:B------:R1:W1:Y:S01]  /*39e0*/  MUFU.TANH R66, R51 ;  /* 0x0000003300427308 */ /* 0x0002620000002400 */
[----:B--2---:R-:W-:Y:S01]  /*39f0*/  HMMA.16816.F32.BF16 R92, R72, R14, R92 ;  /* 0x0000000e485c723c */ /* 0x004fe2000004185c */
[----:B------:R-:W-:-:S06]  /*3a00*/  FMUL.FTZ R71, R71, c[0x0][0x320] ;  /* 0x0000c80047477a20 */ /* 0x000fcc0000410000 */
[----:B------:R-:W2:Y:S01]  /*3a10*/  MUFU.TANH R83, R83 ;  /* 0x0000005300537308 */ /* 0x000ea20000002400 */
[C---:B------:R-:W-:Y:S01]  /*3a20*/  HMMA.16816.F32.BF16 R40, R72.reuse, R12, R40 ;  /* 0x0000000c4828723c */ /* 0x040fe20000041828 */
[----:B-1----:R-:W1:Y:S07]  /*3a30*/  LDSM.16.M88.4 R48, [R234+0xa800] ;  /* 0x00a80000ea30783b */ /* 0x002e6e0000000200 */
[----:B-----5:R-:W-:Y:S01]  /*3a40*/  HMMA.16816.F32.BF16 R112, R72, R36, R112 ;  /* 0x000000244870723c */ /* 0x020fe20000041870 */
[----:B------:R1:W1:Y:S01]  /*3a50*/  MUFU.TANH R211, R91 ;  /* 0x0000005b00d37308 */ /* 0x0002620000002400 */
[----:B------:R-:W-:-:S06]  /*3a60*/  DEPBAR.LE SB0, 0x0 ;  /* 0x000080000000791a */ /* 0x000fcc0000000000 */
[----:B------:R-:W-:Y:S01]  /*3a70*/  HMMA.16816.F32.BF16 R52, R72, R38, R52 ;  /* 0x000000264834723c */ /* 0x000fe20000041834 */
[----:B------:R1:W1:Y:S07]  /*3a80*/  MUFU.TANH R213, R68 ;  /* 0x0000004400d57308 */ /* 0x00026e0000002400 */
[C---:B------:R-:W-:Y:S01]  /*3a90*/  HMMA.16816.F32.BF16 R84, R104.reuse, R98, R84 ;  /* 0x000000626854723c */ /* 0x040fe20000041854 */
[----:B------:R1:W1:Y:S07]  /*3aa0*/  MUFU.TANH R212, R69 ;  /* 0x0000004500d47308 */ /* 0x00026e0000002400 */
[C---:B------:R-:W-:Y:S01]  /*3ab0*/  HMMA.16816.F32.BF16 R92, R104.reuse, R10, R92 ;  /* 0x0000000a685c723c */ /* 0x040fe2000004185c */
[----:B------:R2:W2:Y:S07]  /*3ac0*/  MUFU.TANH R210, R70 ;  /* 0x0000004600d27308 */ /* 0x0004ae0000002400 */
[C---:B------:R-:W-:Y:S01]  /*3ad0*/  HMMA.16816.F32.BF16 R112, R104.reuse, R44, R112 ;  /* 0x0000002c6870723c */ /* 0x040fe20000041870 */
[----:B------:R2:W2:Y:S07]  /*3ae0*/  MUFU.TANH R209, R71 ;  /* 0x0000004700d17308 */ /* 0x0004ae0000002400 */
[----:B-1----:R-:W-:Y:S01]  /*3af0*/  HMMA.16816.F32.BF16 R108, R104, R48, R108 ;  /* 0x00000030686c723c */ /* 0x002fe2000004186c */
[----:B------:R-:W-:-:S02]  /*3b00*/  FMUL.FTZ R67, R84, c[0x0][0x320] ;  /* 0x0000c80054437a20 */ /* 0x000fc40000410000 */
[----:B------:R-:W-:Y:S02]  /*3b10*/  FMUL.FTZ R56, R85, c[0x0][0x320] ;  /* 0x0000c80055387a20 */ /* 0x000fe40000410000 */
[----:B------:R-:W-:Y:S02]  /*3b20*/  FMUL.FTZ R57, R86, c[0x0][0x320] ;  /* 0x0000c80056397a20 */ /* 0x000fe40000410000 */
[----:B------:R-:W-:Y:S01]  /*3b30*/  FMUL.FTZ R84, R87, c[0x0][0x320] ;  /* 0x0000c80057547a20 */ /* 0x000fe20000410000 */
[----:B------:R-:W-:Y:S01]  /*3b40*/  HMMA.16816.F32.BF16 R60, R104, R50, R60 ;  /* 0x00000032683c723c */ /* 0x000fe2000004183c */
[----:B------:R-:W-:Y:S01]  /*3b50*/  FMUL.FTZ R85, R90, c[0x0][0x320] ;  /* 0x0000c8005a557a20 */ /* 0x000fe20000410000 */
[----:B------:R-:W1:Y:S01]  /*3b60*/  MUFU.TANH R67, R67 ;  /* 0x0000004300437308 */ /* 0x000e620000002400 */
[----:B------:R-:W-:Y:S02]  /*3b70*/  FMUL.FTZ R25, R94, c[0x0][0x320] ;  /* 0x0000c8005e197a20 */ /* 0x000fe40000410000 */
[----:B------:R-:W-:-:S02]  /*3b80*/  FMUL.FTZ R24, R95, c[0x0][0x320] ;  /* 0x0000c8005f187a20 */ /* 0x000fc40000410000 */
[----:B------:R-:W-:Y:S01]  /*3b90*/  FMUL.FTZ R92, R92, c[0x0][0x320] ;  /* 0x0000c8005c5c7a20 */ /* 0x000fe20000410000 */
[C---:B------:R-:W-:Y:S01]  /*3ba0*/  HMMA.16816.F32.BF16 R52, R104.reuse, R46, R52 ;  /* 0x0000002e6834723c */ /* 0x040fe20000041834 */
[----:B------:R-:W-:Y:S01]  /*3bb0*/  FMUL.FTZ R112, R112, c[0x0][0x320] ;  /* 0x0000c80070707a20 */ /* 0x000fe20000410000 */
[----:B------:R-:W1:Y:S01]  /*3bc0*/  MUFU.TANH R56, R56 ;  /* 0x0000003800387308 */ /* 0x000e620000002400 */
[----:B------:R-:W-:Y:S02]  /*3bd0*/  FMUL.FTZ R113, R113, c[0x0][0x320] ;  /* 0x0000c80071717a20 */ /* 0x000fe40000410000 */
[----:B------:R-:W-:Y:S02]  /*3be0*/  FMUL.FTZ R114, R114, c[0x0][0x320] ;  /* 0x0000c80072727a20 */ /* 0x000fe40000410000 */
[----:B------:R-:W-:Y:S01]  /*3bf0*/  FMUL.FTZ R115, R115, c[0x0][0x320] ;  /* 0x0000c80073737a20 */ /* 0x000fe20000410000 */
[----:B------:R-:W-:Y:S01]  /*3c00*/  HMMA.16816.F32.BF16 R40, R104, R8, R40 ;  /* 0x000000086828723c */ /* 0x000fe20000041828 */
[----:B------:R-:W-:Y:S01]  /*3c10*/  FMUL.FTZ R108, R108, c[0x0][0x320] ;  /* 0x0000c8006c6c7a20 */ /* 0x000fe20000410000 */
[----:B------:R-:W1:Y:S01]  /*3c20*/  MUFU.TANH R57, R57 ;  /* 0x0000003900397308 */ /* 0x000e620000002400 */
[----:B------:R-:W-:-:S02]  /*3c30*/  FMUL.FTZ R109, R109, c[0x0][0x320] ;  /* 0x0000c8006d6d7a20 */ /* 0x000fc40000410000 */
[----:B------:R-:W-:Y:S02]  /*3c40*/  FMUL.FTZ R110, R110, c[0x0][0x320] ;  /* 0x0000c8006e6e7a20 */ /* 0x000fe40000410000 */
[----:B------:R-:W-:Y:S02]  /*3c50*/  FMUL.FTZ R111, R111, c[0x0][0x320] ;  /* 0x0000c8006f6f7a20 */ /* 0x000fe40000410000 */
[----:B------:R-:W-:Y:S01]  /*3c60*/  FMUL.FTZ R60, R60, c[0x0][0x320] ;  /* 0x0000c8003c3c7a20 */ /* 0x000fe20000410000 */
[----:B------:R-:W1:Y:S01]  /*3c70*/  MUFU.TANH R84, R84 ;  /* 0x0000005400547308 */ /* 0x000e620000002400 */
[----:B------:R-:W-:Y:S02]  /*3c80*/  FMUL.FTZ R61, R61, c[0x0][0x320] ;  /* 0x0000c8003d3d7a20 */ /* 0x000fe40000410000 */
[----:B------:R-:W-:Y:S02]  /*3c90*/  FMUL.FTZ R62, R62, c[0x0][0x320] ;  /* 0x0000c8003e3e7a20 */ /* 0x000fe40000410000 */
[----:B------:R-:W-:-:S02]  /*3ca0*/  FMUL.FTZ R63, R63, c[0x0][0x320] ;  /* 0x0000c8003f3f7a20 */ /* 0x000fc40000410000 */
[----:B------:R-:W-:Y:S01]  /*3cb0*/  FMUL.FTZ R52, R52, c[0x0][0x320] ;  /* 0x0000c80034347a20 */ /* 0x000fe20000410000 */
[----:B------:R-:W1:Y:S01]  /*3cc0*/  MUFU.TANH R85, R85 ;  /* 0x0000005500557308 */ /* 0x000e620000002400 */
[----:B------:R-:W-:Y:S02]  /*3cd0*/  FMUL.FTZ R53, R53, c[0x0][0x320] ;  /* 0x0000c80035357a20 */ /* 0x000fe40000410000 */
[----:B------:R-:W-:Y:S02]  /*3ce0*/  FMUL.FTZ R54, R54, c[0x0][0x320] ;  /* 0x0000c80036367a20 */ /* 0x000fe40000410000 */
[----:B------:R-:W-:Y:S02]  /*3cf0*/  FMUL.FTZ R55, R55, c[0x0][0x320] ;  /* 0x0000c80037377a20 */ /* 0x000fe40000410000 */
[----:B------:R-:W-:Y:S01]  /*3d00*/  FMUL.FTZ R40, R40, c[0x0][0x320] ;  /* 0x0000c80028287a20 */ /* 0x000fe20000410000 */
[----:B------:R1:W1:Y:S01]  /*3d10*/  MUFU.TANH R198, R108 ;  /* 0x0000006c00c67308 */ /* 0x0002620000002400 */
[----:B------:R-:W-:-:S02]  /*3d20*/  FMUL.FTZ R41, R41, c[0x0][0x320] ;  /* 0x0000c80029297a20 */ /* 0x000fc40000410000 */
[----:B------:R-:W-:Y:S02]  /*3d30*/  FMUL.FTZ R42, R42, c[0x0][0x320] ;  /* 0x0000c8002a2a7a20 */ /* 0x000fe40000410000 */
[----:B------:R-:W-:Y:S02]  /*3d40*/  FMUL.FTZ R43, R43, c[0x0][0x320] ;  /* 0x0000c8002b2b7a20 */ /* 0x000fe40000410000 */
[----:B------:R-:W-:Y:S01]  /*3d50*/  FMUL.FTZ R93, R93, c[0x0][0x320] ;  /* 0x0000c8005d5d7a20 */ /* 0x000fe20000410000 */
        /* <DEDUP_REMOVED lines=22> */
[----:B------:R-:W1:Y:S01]  /*3ec0*/  MUFU.TANH R24, R24 ;  /* 0x0000001800187308 */ /* 0x000e620000002400 */
[----:B------:R-:W-:Y:S06]  /*3ed0*/  BAR.SYNC.DEFER_BLOCKING 0x0 ;  /* 0x0000000000007b1d */ /* 0x000fec0000010000 */
[----:B------:R-:W-:Y:S05]  /*3ee0*/  @!P0 BRA `(.L_x_1542) ;  /* 0x0000060000008947 */ /* 0x000fea0003800000 */
[----:B--234-:R-:W-:Y:S01]  /*3ef0*/  IMAD.U32 R7, RZ, RZ, UR6 ;  /* 0x00000006ff077e24 */ /* 0x01cfe2000f8e00ff */
[----:B------:R-:W-:Y:S01]  /*3f00*/  ISETP.NE.AND P6, PT, R252, 0x1, PT ;  /* 0x00000001fc00780c */ /* 0x000fe20003fc5270 */
[----:B------:R-:W-:-:S03]  /*3f10*/  IMAD.MOV.U32 R12, RZ, RZ, RZ ;  /* 0x000000ffff0c7224 */ /* 0x000fc600078e00ff */
[----:B------:R-:W-:-:S04]  /*3f20*/  IADD3 R7, R120, UR9, R7 ;  /* 0x0000000978077c10 */ /* 0x000fc8000fffe007 */
[----:B------:R-:W-:-:S05]  /*3f30*/  IADD3 R7, R7, -0x60, RZ ;  /* 0xffffffa007077810 */ /* 0x000fca0007ffe0ff */
[----:B------:R-:W-:-:S04]  /*3f40*/  @P6 IMAD.HI.U32 R9, R7, c[0x0][0x2bc], RZ ;  /* 0x0000af0007096a27 */ /* 0x000fc800078e00ff */
[----:B------:R-:W-:Y:S01]  /*3f50*/  IMAD.MOV.U32 R8, RZ, RZ, R7 ;  /* 0x000000ffff087224 */ /* 0x000fe200078e0007 */
[----:B------:R-:W-:-:S04]  /*3f60*/  @P6 SHF.R.U32.HI R8, RZ, c[0x0][0x2c0], R9 ;  /* 0x0000b000ff086a19 */ /* 0x000fc80000011609 */
[----:B------:R-:W-:-:S04]  /*3f70*/  @!P5 IADD3 R11, P0, R8, UR16, RZ ;  /* 0x00000010080bdc10 */ /* 0x000fc8000ff1e0ff */
[----:B------:R-:W-:Y:S02]  /*3f80*/  @!P5 LEA.HI.X.SX32 R9, R8, UR15, 0x1, P0 ;  /* 0x0000000f0809dc11 */ /* 0x000fe400080f0eff */
[----:B------:R-:W-:-:S04]  /*3f90*/  @!P5 LEA R10, P0, R11, c[0x0][0x2a0], 0x2 ;  /* 0x0000a8000b0ada11 */ /* 0x000fc800078010ff */
[----:B------:R-:W-:-:S05]  /*3fa0*/  @!P5 LEA.HI.X R11, R11, c[0x0][0x2a4], R9, 0x2, P0 ;  /* 0x0000a9000b0bda11 */ /* 0x000fca00000f1409 */
[----:B------:R2:W3:Y:S01]  /*3fb0*/  @!P5 LDG.E R12, [R10.64] ;  /* 0x0000000c0a0cd981 */ /* 0x0004e2000c1e1900 */
[----:B------:R-:W-:Y:S01]  /*3fc0*/  IMAD.MOV R8, RZ, RZ, -R8 ;  /* 0x000000ffff087224 */ /* 0x000fe200078e0a08 */
[----:B------:R-:W-:Y:S01]  /*3fd0*/  SEL R15, RZ, 0x10, P4 ;  /* 0x00000010ff0f7807 */ /* 0x000fe20002000000 */
[C---:B------:R-:W-:Y:S01]  /*3fe0*/  IMAD.SHL.U32 R16, R33.reuse, 0x2, RZ ;  /* 0x0000000221107824 */ /* 0x040fe200078e00ff */
[----:B------:R-:W-:Y:S01]  /*3ff0*/  SHF.L.U64.HI R17, R33, 0x1, R35 ;  /* 0x0000000121117819 */ /* 0x000fe20000010223 */
[----:B------:R-:W-:Y:S01]  /*4000*/  IMAD R13, R8, c[0x0][0x2b8], R7 ;  /* 0x0000ae00080d7a24 */ /* 0x000fe200078e0207 */
[----:B-1----:R-:W-:Y:S02]  /*4010*/  IADD3 R40, -R15, 0x10, RZ ;  /* 0x000000100f287810 */ /* 0x002fe40007ffe1ff */
[----:B------:R-:W-:Y:S01]  /*4020*/  SEL R22, RZ, 0x10, P1 ;  /* 0x00000010ff167807 */ /* 0x000fe20000800000 */
[----:B------:R-:W-:Y:S01]  /*4030*/  IMAD.WIDE.U32 R8, R13, c[0x0][0x1e0], RZ ;  /* 0x000078000d087a25 */ /* 0x000fe200078e00ff */
[----:B------:R-:W-:Y:S01]  /*4040*/  SHF.R.S32.HI R7, RZ, 0x1f, R13 ;  /* 0x0000001fff077819 */ /* 0x000fe2000001140d */
[----:B------:R1:W-:Y:S01]  /*4050*/  STL [R1+0x4], R13 ;  /* 0x0000040d01007387 */ /* 0x0003e20000100800 */
[----:B------:R-:W-:-:S02]  /*4060*/  LOP3.LUT R40, R40, 0xf, RZ, 0xc0, !PT ;  /* 0x0000000f28287812 */ /* 0x000fc400078ec0ff */
[----:B------:R-:W-:Y:S01]  /*4070*/  SHF.L.U64.HI R14, R31, 0x1, R34 ;  /* 0x000000011f0e7819 */ /* 0x000fe20000010222 */
[----:B------:R-:W-:Y:S01]  /*4080*/  IMAD R7, R7, c[0x0][0x1e0], RZ ;  /* 0x0000780007077a24 */ /* 0x000fe200078e02ff */
[----:B------:R-:W-:-:S03]  /*4090*/  IADD3 R26, -R22, 0x10, RZ ;  /* 0x00000010161a7810 */ /* 0x000fc60007ffe1ff */
[----:B------:R-:W-:Y:S01]  /*40a0*/  IMAD R7, R13, c[0x0][0x1e4], R7 ;  /* 0x000079000d077a24 */ /* 0x000fe200078e0207 */
[----:B------:R-:W-:-:S03]  /*40b0*/  LOP3.LUT R26, R26, 0xf, RZ, 0xc0, !PT ;  /* 0x0000000f1a1a7812 */ /* 0x000fc600078ec0ff */
[----:B------:R-:W-:Y:S02]  /*40c0*/  IMAD.IADD R9, R9, 0x1, R7 ;  /* 0x0000000109097824 */ /* 0x000fe400078e0207 */
[C---:B--2---:R-:W-:Y:S01]  /*40d0*/  IMAD.SHL.U32 R10, R29.reuse, 0x2, RZ ;  /* 0x000000021d0a7824 */ /* 0x044fe200078e00ff */
[----:B------:R-:W-:Y:S01]  /*40e0*/  SHF.L.U64.HI R11, R29, 0x1, R32 ;  /* 0x000000011d0b7819 */ /* 0x000fe20000010220 */
[----:B-1----:R-:W-:Y:S01]  /*40f0*/  IMAD.SHL.U32 R13, R31, 0x2, RZ ;  /* 0x000000021f0d7824 */ /* 0x002fe200078e00ff */
[----:B---3--:R-:W-:Y:S01]  /*4100*/  SHF.R.S32.HI R7, RZ, 0x1f, R12 ;  /* 0x0000001fff077819 */ /* 0x008fe2000001140c */
[----:B------:R-:W-:Y:S01]  /*4110*/  IMAD.WIDE.U32 R8, R12, c[0x0][0x1f0], R8 ;  /* 0x00007c000c087a25 */ /* 0x000fe200078e0008 */
[----:B------:R1:W-:Y:S03]  /*4120*/  STL [R1], R12 ;  /* 0x0000000c01007387 */ /* 0x0003e60000100800 */
[----:B------:R-:W-:Y:S01]  /*4130*/  IMAD R7, R7, c[0x0][0x1f0], RZ ;  /* 0x00007c0007077a24 */ /* 0x000fe200078e02ff */
[----:B------:R-:W-:-:S02]  /*4140*/  IADD3 R18, P0, R8, UR20, RZ ;  /* 0x0000001408127c10 */ /* 0x000fc4000ff1e0ff */
[----:B------:R-:W-:Y:S01]  /*4150*/  SHF.L.U64.HI R8, R28, 0x1, R30 ;  /* 0x000000011c087819 */ /* 0x000fe2000001021e */
[----:B------:R-:W-:-:S05]  /*4160*/  IMAD R7, R12, c[0x0][0x1f4], R7 ;  /* 0x00007d000c077a24 */ /* 0x000fca00078e0207 */
[----:B------:R-:W-:Y:S02]  /*4170*/  IADD3.X R7, R9, UR18, R7, P0, !PT ;  /* 0x0000001209077c10 */ /* 0x000fe400087fe407 */
[C---:B------:R-:W-:Y:S02]  /*4180*/  LEA R19, P0, R18.reuse, c[0x0][0x1c8], 0x1 ;  /* 0x0000720012137a11 */ /* 0x040fe400078008ff */
[----:B------:R-:W-:Y:S02]  /*4190*/  SEL R9, RZ, 0x10, P2 ;  /* 0x00000010ff097807 */ /* 0x000fe40001000000 */
[----:B------:R-:W-:Y:S01]  /*41a0*/  LEA.HI.X R18, R18, c[0x0][0x1cc], R7, 0x1, P0 ;  /* 0x0000730012127a11 */ /* 0x000fe200000f0c07 */
[----:B------:R-:W2:Y:S01]  /*41b0*/  SHFL.IDX PT, R27, R19, 0x2, 0x181f ;  /* 0x00581f00131b7f89 */ /* 0x000ea200000e0000 */
[----:B------:R-:W-:Y:S01]  /*41c0*/  IADD3 R36, -R9, 0x10, RZ ;  /* 0x0000001009247810 */ /* 0x000fe20007ffe1ff */
[----:B------:R-:W-:Y:S02]  /*41d0*/  IMAD.SHL.U32 R7, R28, 0x2, RZ ;  /* 0x000000021c077824 */ /* 0x000fe400078e00ff */
[----:B------:R-:W3:Y:S01]  /*41e0*/  SHFL.IDX PT, R20, R18, 0x2, 0x181f ;  /* 0x00581f0012147f89 */ /* 0x000ee200000e0000 */
[----:B------:R-:W-:-:S02]  /*41f0*/  LOP3.LUT R36, R36, 0xf, RZ, 0xc0, !PT ;  /* 0x0000000f24247812 */ /* 0x000fc400078ec0ff */
[----:B-1----:R-:W-:Y:S01]  /*4200*/  SEL R12, RZ, 0x10, P3 ;  /* 0x00000010ff0c7807 */ /* 0x002fe20001800000 */
[----:B------:R-:W-:Y:S03]  /*4210*/  SHFL.IDX PT, R21, R18, RZ, 0x181f ;  /* 0x00181fff12157589 */ /* 0x000fe600000e0000 */
[----:B------:R-:W-:Y:S01]  /*4220*/  IADD3 R38, -R12, 0x10, RZ ;  /* 0x000000100c267810 */ /* 0x000fe20007ffe1ff */
[----:B------:R-:W-:Y:S03]  /*4230*/  SHFL.IDX PT, R18, R18, 0x1, 0x181f ;  /* 0x00381f0012127f89 */ /* 0x000fe600000e0000 */
[----:B------:R-:W-:Y:S02]  /*4240*/  LOP3.LUT R38, R38, 0xf, RZ, 0xc0, !PT ;  /* 0x0000000f26267812 */ /* 0x000fe400078ec0ff */
[----:B--2---:R-:W-:-:S04]  /*4250*/  IADD3 R40, P6, P0, R40, R27, R16 ;  /* 0x0000001b28287210 */ /* 0x004fc800078de010 */
[----:B---3--:R-:W-:Y:S02]  /*4260*/  IADD3.X R41, RZ, R20, R17, P6, P0 ;  /* 0x00000014ff297210 */ /* 0x008fe400037e0411 */
[----:B------:R-:W-:-:S04]  /*4270*/  IADD3 R38, P6, P0, R38, R27, R13 ;  /* 0x0000001b26267210 */ /* 0x000fc800078de00d */
[----:B------:R-:W-:Y:S02]  /*4280*/  IADD3.X R39, RZ, R20, R14, P6, P0 ;  /* 0x00000014ff277210 */ /* 0x000fe400037e040e */
[----:B------:R-:W-:-:S04]  /*4290*/  IADD3 R36, P6, P0, R36, R27, R10 ;  /* 0x0000001b24247210 */ /* 0x000fc800078de00a */
[----:B------:R-:W-:Y:S02]  /*42a0*/  IADD3.X R37, RZ, R20, R11, P6, P0 ;  /* 0x00000014ff257210 */ /* 0x000fe400037e040b */
[----:B------:R-:W-:-:S04]  /*42b0*/  IADD3 R26, P6, P0, R26, R27, R7 ;  /* 0x0000001b1a1a7210 */ /* 0x000fc800078de007 */
[----:B------:R-:W-:Y:S02]  /*42c0*/  IADD3.X R27, RZ, R20, R8, P6, P0 ;  /* 0x00000014ff1b7210 */ /* 0x000fe400037e0408 */
[----:B------:R-:W1:Y:S04]  /*42d0*/  SHFL.IDX PT, R20, R19, RZ, 0x181f ;  /* 0x00181fff13147589 */ /* 0x000e6800000e0000 */
[----:B------:R-:W2:Y:S01]  /*42e0*/  SHFL.IDX PT, R19, R19, 0x1, 0x181f ;  /* 0x00381f0013137f89 */ /* 0x000ea200000e0000 */
[----:B-1----:R-:W-:-:S05]  /*42f0*/  IADD3 R46, P0, R20, R16, RZ ;  /* 0x00000010142e7210 */ /* 0x002fca0007f1e0ff */
[----:B------:R-:W-:Y:S01]  /*4300*/  IMAD.X R47, R21, 0x1, R17, P0 ;  /* 0x00000001152f7824 */ /* 0x000fe200000e0611 */
        /* <DEDUP_REMOVED lines=9> */
[----:B--2---:R-:W-:-:S04]  /*43a0*/  IADD3 R16, P0, R19, R16, RZ ;  /* 0x0000001013107210 */ /* 0x004fc80007f1e0ff */
        /* <DEDUP_REMOVED lines=20> */
.L_x_1542:
[----:B--234-:R-:W-:Y:S01]  /*44f0*/  LOP3.LUT R7, R6, 0xffffffe0, RZ, 0xc0, !PT ;  /* 0xffffffe006077812 */ /* 0x01cfe200078ec0ff */
[----:B------:R-:W-:Y:S01]  /*4500*/  IMAD.SHL.U32 R247, R5, 0x2, RZ ;  /* 0x0000000205f77824 */ /* 0x000fe200078e00ff */
[----:B------:R-:W-:Y:S01]  /*4510*/  UIADD3 UR6, UR7, -0x2, URZ ;  /* 0xfffffffe07067890 */ /* 0x000fe2000fffe03f */
[----:B------:R-:W0:Y:S02]  /*4520*/  LDGDEPBAR ;  /* 0x00000000000079af */ /* 0x000e240000000000 */
[----:B------:R-:W-:Y:S01]  /*4530*/  IMAD.IADD R7, R2, 0x1, -R7 ;  /* 0x0000000102077824 */ /* 0x000fe200078e0a07 */
[----:B------:R-:W-:Y:S01]  /*4540*/  UISETP.GE.AND UP0, UPT, UR6, UR8, UPT ;  /* 0x000000080600728c */ /* 0x000fe2000bf06270 */
[----:B------:R-:W-:Y:S01]  /*4550*/  IMAD.U32 R2, RZ, RZ, UR10 ;  /* 0x0000000aff027e24 */ /* 0x000fe2000f8e00ff */
[----:B------:R-:W-:Y:S01]  /*4560*/  LDSM.16.MT88.4 R172, [R247+0x100] ;  /* 0x00010000f7ac783b */ /* 0x000fe20000004200 */
[----:B------:R-:W-:Y:S01]  /*4570*/  IMAD R242, R4, 0x2, R247 ;  /* 0x0000000204f27824 */ /* 0x000fe200078e02f7 */
[----:B------:R-:W-:Y:S01]  /*4580*/  SHF.R.S32.HI R6, RZ, 0x1f, R7 ;  /* 0x0000001fff067819 */ /* 0x000fe20000011407 */
[C---:B------:R-:W-:Y:S01]  /*4590*/  IMAD R241, R3.reuse, 0x2, R247 ;  /* 0x0000000203f17824 */ /* 0x040fe200078e02f7 */
[----:B------:R-:W-:Y:S01]  /*45a0*/  LDSM.16.MT88.4 R12, [R247+0x900] ;  /* 0x00090000f70c783b */ /* 0x000fe20000004200 */
[----:B------:R-:W-:Y:S01]  /*45b0*/  IMAD R240, R3, 0x2, R242 ;  /* 0x0000000203f07824 */ /* 0x000fe200078e02f2 */
[----:B------:R-:W-:-:S02]  /*45c0*/  LEA.HI R6, R6, R7, RZ, 0x2 ;  /* 0x0000000706067211 */ /* 0x000fc400078f10ff */
[----:B------:R-:W-:Y:S02]  /*45d0*/  LDSM.16.MT88.4 R164, [R242+0x100] ;  /* 0x00010000f2a4783b */ /* 0x000fe40000004200 */
[----:B------:R-:W-:Y:S02]  /*45e0*/  LOP3.LUT R6, R6, 0x7ffffffc, RZ, 0xc0, !PT ;  /* 0x7ffffffc06067812 */ /* 0x000fe400078ec0ff */
[----:B------:R-:W-:Y:S03]  /*45f0*/  LDSM.16.MT88.4 R132, [R242+0x3100] ;  /* 0x00310000f284783b */ /* 0x000fe60000004200 */
[----:B------:R-:W-:Y:S01]  /*4600*/  IMAD.IADD R6, R7, 0x1, -R6 ;  /* 0x0000000107067824 */ /* 0x000fe200078e0a06 */
[----:B------:R-:W-:Y:S03]  /*4610*/  LDSM.16.MT88.4 R148, [R240+0x100] ;  /* 0x00010000f094783b */ /* 0x000fe60000004200 */
[----:B------:R-:W-:Y:S01]  /*4620*/  IMAD R2, R6, -0x2, R2 ;  /* 0xfffffffe06027824 */ /* 0x000fe200078e0202 */
[----:B------:R-:W-:Y:S04]  /*4630*/  LDSM.16.MT88.4 R140, [R247+0x3100] ;  /* 0x00310000f78c783b */ /* 0x000fe80000004200 */
[----:B------:R-:W-:Y:S01]  /*4640*/  ISETP.GT.AND P0, PT, R2, RZ, PT ;  /* 0x000000ff0200720c */ /* 0x000fe20003f04270 */
[----:B------:R-:W-:Y:S03]  /*4650*/  LDSM.16.MT88.4 R88, [R241+0x6100] ;  /* 0x00610000f158783b */ /* 0x000fe60000004200 */
[----:B------:R-:W-:Y:S01]  /*4660*/  FSEL R65, R65, -INF , P0 ;  /* 0xff80000041417808 */ /* 0x000fe20000000000 */
[----:B------:R-:W-:Y:S01]  /*4670*/  LDSM.16.MT88.4 R156, [R241+0x100] ;  /* 0x00010000f19c783b */ /* 0x000fe20000004200 */
[----:B------:R-:W-:-:S02]  /*4680*/  FSEL R0, R0, -INF , P0 ;  /* 0xff80000000007808 */ /* 0x000fc40000000000 */
[----:B------:R-:W-:Y:S01]  /*4690*/  ISETP.GT.AND P0, PT, R2, 0x1, PT ;  /* 0x000000010200780c */ /* 0x000fe20003f04270 */
[----:B-1----:R-:W-:Y:S03]  /*46a0*/  LDSM.16.MT88.4 R20, [R240+0x900] ;  /* 0x00090000f014783b */ /* 0x002fe60000004200 */
[----:B------:R-:W-:Y:S01]  /*46b0*/  FSEL R66, R66, -INF , P0 ;  /* 0xff80000042427808 */ /* 0x000fe20000000000 */
[----:B------:R-:W-:Y:S01]  /*46c0*/  LDSM.16.MT88.4 R16, [R247+0x3900] ;  /* 0x00390000f710783b */ /* 0x000fe20000004200 */
[----:B------:R-:W-:Y:S02]  /*46d0*/  FSEL R64, R64, -INF , P0 ;  /* 0xff80000040407808 */ /* 0x000fe40000000000 */
[----:B------:R-:W-:Y:S01]  /*46e0*/  ISETP.GT.AND P0, PT, R2, 0x8, PT ;  /* 0x000000080200780c */ /* 0x000fe20003f04270 */
[----:B------:R-:W-:Y:S01]  /*46f0*/  LDSM.16.MT88.4 R68, [R240+0x3900] ;  /* 0x00390000f044783b */ /* 0x000fe20000004200 */
[----:B------:R-:W-:-:S02]  /*4700*/  FMNMX.FTZ R6, R0, R64, !PT ;  /* 0x0000004000067209 */ /* 0x000fc40007810000 */
[----:B------:R-:W-:Y:S01]  /*4710*/  FSEL R57, R57, -INF , P0 ;  /* 0xff80000039397808 */ /* 0x000fe20000000000 */
[----:B------:R-:W-:Y:S01]  /*4720*/  LDSM.16.MT88.4 R36, [R241+0x900] ;  /* 0x00090000f124783b */ /* 0x000fe20000004200 */
[----:B------:R-:W-:Y:S02]  /*4730*/  FSEL R67, R67, -INF , P0 ;  /* 0xff80000043437808 */ /* 0x000fe40000000000 */
[----:B------:R-:W-:Y:S01]  /*4740*/  ISETP.GT.AND P0, PT, R2, 0x9, PT ;  /* 0x000000090200780c */ /* 0x000fe20003f04270 */
[----:B------:R-:W-:Y:S01]  /*4750*/  LDSM.16.MT88.4 R72, [R247+0x6100] ;  /* 0x00610000f748783b */ /* 0x000fe20000004200 */
[----:B------:R-:W-:Y:S02]  /*4760*/  FMNMX.FTZ R6, R67, R6, !PT ;  /* 0x0000000643067209 */ /* 0x000fe40007810000 */
[----:B------:R-:W-:Y:S01]  /*4770*/  FSEL R84, R84, -INF , P0 ;  /* 0xff80000054547808 */ /* 0x000fe20000000000 */
[----:B------:R-:W-:Y:S01]  /*4780*/  LDSM.16.MT88.4 R96, [R240+0x6100] ;  /* 0x00610000f060783b */ /* 0x000fe20000004200 */
[----:B------:R-:W-:-:S02]  /*4790*/  FSEL R56, R56, -INF , P0 ;  /* 0xff80000038387808 */ /* 0x000fc40000000000 */
[----:B------:R-:W-:Y:S01]  /*47a0*/  ISETP.GT.AND P0, PT, R2, 0x10, PT ;  /* 0x000000100200780c */ /* 0x000fe20003f04270 */
[----:B------:R-:W-:Y:S01]  /*47b0*/  LDSM.16.MT88.4 R120, [R241+0x9100] ;  /* 0x00910000f178783b */ /* 0x000fe20000004200 */
[----:B------:R-:W-:Y:S02]  /*47c0*/  FMNMX.FTZ R6, R56, R6, !PT ;  /* 0x0000000638067209 */ /* 0x000fe40007810000 */
[----:B------:R-:W-:Y:S01]  /*47d0*/  FSEL R59, R59, -INF , P0 ;  /* 0xff8000003b3b7808 */ /* 0x000fe20000000000 */
[----:B------:R-:W-:Y:S01]  /*47e0*/  LDSM.16.MT88.4 R104, [R247+0x9100] ;  /* 0x00910000f768783b */ /* 0x000fe20000004200 */
        /* <DEDUP_REMOVED lines=48> */
[----:B------:R-:W-:Y:S02]  /*4af0*/  FMNMX.FTZ R6, R196, R6, !PT ;  /* 0x00000006c4067209 */ /* 0x000fe40007810000 */
[----:B------:R-:W-:Y:S02]  /*4b00*/  FSEL R208, R208, -INF , P0 ;  /* 0xff800000d0d07808 */ /* 0x000fe40000000000 */
[----:B------:R-:W-:Y:S02]  /*4b10*/  FSEL R207, R207, -INF , P0 ;  /* 0xff800000cfcf7808 */ /* 0x000fe40000000000 */
[----:B------:R-:W-:-:S02]  /*4b20*/  ISETP.GT.AND P0, PT, R2, 0x41, PT ;  /* 0x000000410200780c */ /* 0x000fc40003f04270 */
[----:B------:R-:W-:Y:S02]  /*4b30*/  FMNMX.FTZ R7, R59, R7, !PT ;  /* 0x000000073b077209 */ /* 0x000fe40007810000 */
[----:B------:R-:W-:Y:S02]  /*4b40*/  FMNMX.FTZ R6, R195, R6, !PT ;  /* 0x00000006c3067209 */ /* 0x000fe40007810000 */
[----:B------:R-:W-:Y:S02]  /*4b50*/  FSEL R206, R206, -INF , P0 ;  /* 0xff800000cece7808 */ /* 0x000fe40000000000 */
[----:B------:R-:W-:Y:S02]  /*4b60*/  FSEL R205, R205, -INF , P0 ;  /* 0xff800000cdcd7808 */ /* 0x000fe40000000000 */
[----:B------:R-:W-:Y:S02]  /*4b70*/  ISETP.GT.AND P0, PT, R2, 0x48, PT ;  /* 0x000000480200780c */ /* 0x000fe40003f04270 */
[----:B------:R-:W-:-:S02]  /*4b80*/  FMNMX.FTZ R7, R81, R7, !PT ;  /* 0x0000000751077209 */ /* 0x000fc40007810000 */
[----:B------:R-:W-:Y:S02]  /*4b90*/  FMNMX.FTZ R6, R193, R6, !PT ;  /* 0x00000006c1067209 */ /* 0x000fe40007810000 */
[----:B------:R-:W-:Y:S02]  /*4ba0*/  FSEL R204, R204, -INF , P0 ;  /* 0xff800000cccc7808 */ /* 0x000fe40000000000 */
[----:B------:R-:W-:Y:S02]  /*4bb0*/  FSEL R203, R203, -INF , P0 ;  /* 0xff800000cbcb7808 */ /* 0x000fe40000000000 */
[----:B------:R-:W-:Y:S02]  /*4bc0*/  ISETP.GT.AND P0, PT, R2, 0x49, PT ;  /* 0x000000490200780c */ /* 0x000fe40003f04270 */
[----:B------:R-:W-:Y:S02]  /*4bd0*/  FMNMX.FTZ R7, R78, R7, !PT ;  /* 0x000000074e077209 */ /* 0x000fe40007810000 */
[----:B------:R-:W-:-:S02]  /*4be0*/  FMNMX.FTZ R6, R207, R6, !PT ;  /* 0x00000006cf067209 */ /* 0x000fc40007810000 */
[----:B------:R-:W-:Y:S02]  /*4bf0*/  FSEL R201, R201, -INF , P0 ;  /* 0xff800000c9c97808 */ /* 0x000fe40000000000 */
[----:B------:R-:W-:Y:S02]  /*4c00*/  FSEL R202, R202, -INF , P0 ;  /* 0xff800000caca7808 */ /* 0x000fe40000000000 */
[----:B------:R-:W-:Y:S02]  /*4c10*/  FMNMX.FTZ R7, R79, R7, !PT ;  /* 0x000000074f077209 */ /* 0x000fe40007810000 */
[----:B------:R-:W-:Y:S02]  /*4c20*/  FMNMX.FTZ R6, R205, R6, !PT ;  /* 0x00000006cd067209 */ /* 0x000fe40007810000 */
        /* <DEDUP_REMOVED lines=10> */
[----:B------:R-:W-:Y:S02]  /*4cd0*/  ISETP.GT.AND P0, PT, R2, 0x58, PT ;  /* 0x000000580200780c */ /* 0x000fe40003f04270 */
[----:B------:R-:W-:Y:S02]  /*4ce0*/  FMNMX.FTZ R7, R210, R7, !PT ;  /* 0x00000007d2077209 */ /* 0x000fe40007810000 */
[----:B------:R-:W-:Y:S02]  /*4cf0*/  FMNMX.FTZ R6, R191, R6, !PT ;  /* 0x00000006bf067209 */ /* 0x000fe40007810000 */
[----:B------:R-:W-:-:S02]  /*4d00*/  FSEL R25, R25, -INF , P0 ;  /* 0xff80000019197808 */ /* 0x000fc40000000000 */
[----:B------:R-:W-:Y:S02]  /*4d10*/  FSEL R189, R189, -INF , P0 ;  /* 0xff800000bdbd7808 */ /* 0x000fe40000000000 */
[----:B------:R-:W-:Y:S02]  /*4d20*/  ISETP.GT.AND P0, PT, R2, 0x59, PT ;  /* 0x000000590200780c */ /* 0x000fe40003f04270 */
[----:B------:R-:W-:Y:S02]  /*4d30*/  FMNMX.FTZ R7, R209, R7, !PT ;  /* 0x00000007d1077209 */ /* 0x000fe40007810000 */
[----:B------:R-:W-:Y:S02]  /*4d40*/  FMNMX.FTZ R6, R190, R6, !PT ;  /* 0x00000006be067209 */ /* 0x000fe40007810000 */
[----:B------:R-:W-:Y:S02]  /*4d50*/  FSEL R188, R188, -INF , P0 ;  /* 0xff800000bcbc7808 */ /* 0x000fe40000000000 */
[----:B------:R-:W-:-:S02]  /*4d60*/  FMNMX.FTZ R7, R197, R7, !PT ;  /* 0x00000007c5077209 */ /* 0x000fc40007810000 */
[----:B------:R-:W-:Y:S02]  /*4d70*/  FMNMX.FTZ R2, R189, R6, !PT ;  /* 0x00000006bd027209 */ /* 0x000fe40007810000 */
[----:B------:R-:W-:Y:S02]  /*4d80*/  FMNMX.FTZ R6, R194, R7, !PT ;  /* 0x00000007c2067209 */ /* 0x000fe40007810000 */
[----:B------:R-:W-:Y:S02]  /*4d90*/  FMNMX.FTZ R2, R188, R2, !PT ;  /* 0x00000002bc027209 */ /* 0x000fe40007810000 */
[----:B------:R-:W-:Y:S02]  /*4da0*/  FMNMX.FTZ R6, R200, R6, !PT ;  /* 0x00000006c8067209 */ /* 0x000fe40007810000 */
[----:B------:R-:W-:Y:S01]  /*4db0*/  FSEL R24, R24, -INF , P0 ;  /* 0xff80000018187808 */ /* 0x000fe20000000000 */
[----:B------:R-:W1:Y:S01]  /*4dc0*/  SHFL.BFLY PT, R7, R2, 0x2, 0x1f ;  /* 0x0c401f0002077f89 */ /* 0x000e6200000e0000 */
        /* <DEDUP_REMOVED lines=9> */
[----:B------:R-:W-:-:S04]  /*4e60*/  FMNMX.FTZ R6, R25, R6, !PT ;  /* 0x0000000619067209 */ /* 0x000fc80007810000 */
[----:B------:R-:W-:-:S05]  /*4e70*/  FMNMX.FTZ R6, R24, R6, !PT ;  /* 0x0000000618067209 */ /* 0x000fca0007810000 */
[----:B------:R-:W2:Y:S01]  /*4e80*/  SHFL.BFLY PT, R7, R6, 0x2, 0x1f ;  /* 0x0c401f0006077f89 */ /* 0x000ea200000e0000 */
[----:B-1----:R-:W-:-:S03]  /*4e90*/  FMNMX.FTZ R2, R2, R8, !PT ;  /* 0x0000000802027209 */ /* 0x002fc60007810000 */
[----:B------:R-:W-:Y:S01]  /*4ea0*/  LDSM.16.MT88.4 R8, [R242+0x900] ;  /* 0x00090000f208783b */ /* 0x000fe20000004200 */
[C---:B------:R-:W-:Y:S01]  /*4eb0*/  FSETP.NEU.FTZ.AND P0, PT, R2.reuse, -INF , PT ;  /* 0xff8000000200780b */ /* 0x040fe20003f1d000 */
[----:B------:R-:W-:-:S05]  /*4ec0*/  FMUL.FTZ R192, R2, c[0x0][0x2d0] ;  /* 0x0000b40002c07a20 */ /* 0x000fca0000410000 */
[----:B------:R-:W-:Y:S02]  /*4ed0*/  FSEL R192, R192, RZ, P0 ;  /* 0x000000ffc0c07208 */ /* 0x000fe40000000000 */
[----:B--2---:R-:W-:-:S03]  /*4ee0*/  FMNMX.FTZ R6, R6, R7, !PT ;  /* 0x0000000706067209 */ /* 0x004fc60007810000 */
[--C-:B------:R-:W-:Y:S02]  /*4ef0*/  FFMA.FTZ R185, R0, c[0x0][0x2d0], -R192.reuse ;  /* 0x0000b40000b97a23 */ /* 0x100fe400000108c0 */
[----:B------:R-:W1:Y:S01]  /*4f00*/  SHFL.BFLY PT, R0, R6, 0x1, 0x1f ;  /* 0x0c201f0006007f89 */ /* 0x000e6200000e0000 */
[--C-:B------:R-:W-:Y:S02]  /*4f10*/  FFMA.FTZ R27, R64, c[0x0][0x2d0], -R192.reuse ;  /* 0x0000b400401b7a23 */ /* 0x100fe400000108c0 */
[--C-:B------:R-:W-:Y:S01]  /*4f20*/  FFMA.FTZ R182, R67, c[0x0][0x2d0], -R192.reuse ;  /* 0x0000b40043b67a23 */ /* 0x100fe200000108c0 */
[----:B------:R-:W-:Y:S01]  /*4f30*/  MUFU.EX2 R185, R185 ;  /* 0x000000b900b97308 */ /* 0x000fe20000000800 */
[--C-:B------:R-:W-:Y:S02]  /*4f40*/  FFMA.FTZ R51, R56, c[0x0][0x2d0], -R192.reuse ;  /* 0x0000b40038337a23 */ /* 0x100fe400000108c0 */
[--C-:B------:R-:W-:Y:S02]  /*4f50*/  FFMA.FTZ R50, R80, c[0x0][0x2d0], -R192.reuse ;  /* 0x0000b40050327a23 */ /* 0x100fe400000108c0 */
[----:B------:R-:W-:-:S02]  /*4f60*/  FFMA.FTZ R46, R58, c[0x0][0x2d0], -R192 ;  /* 0x0000b4003a2e7a23 */ /* 0x000fc400000108c0 */
[--C-:B------:R-:W-:Y:S01]  /*4f70*/  FFMA.FTZ R45, R76, c[0x0][0x2d0], -R192.reuse ;  /* 0x0000b4004c2d7a23 */ /* 0x100fe200000108c0 */
[----:B------:R-:W2:Y:S01]  /*4f80*/  MUFU.EX2 R27, R27 ;  /* 0x0000001b001b7308 */ /* 0x000ea20000000800 */
[--C-:B------:R-:W-:Y:S02]  /*4f90*/  FFMA.FTZ R41, R77, c[0x0][0x2d0], -R192.reuse ;  /* 0x0000b4004d297a23 */ /* 0x100fe400000108c0 */
[--C-:B------:R-:W-:Y:S02]  /*4fa0*/  FFMA.FTZ R44, R44, c[0x0][0x2d0], -R192.reuse ;  /* 0x0000b4002c2c7a23 */ /* 0x100fe400000108c0 */
[--C-:B------:R-:W-:Y:S02]  /*4fb0*/  FFMA.FTZ R40, R40, c[0x0][0x2d0], -R192.reuse ;  /* 0x0000b40028287a23 */ /* 0x100fe400000108c0 */
[--C-:B------:R-:W-:Y:S01]  /*4fc0*/  FFMA.FTZ R198, R198, c[0x0][0x2d0], -R192.reuse ;  /* 0x0000b400c6c67a23 */ /* 0x100fe200000108c0 */
[----:B------:R-:W-:Y:S01]  /*4fd0*/  MUFU.EX2 R182, R182 ;  /* 0x000000b600b67308 */ /* 0x000fe20000000800 */
[----:B------:R-:W-:-:S02]  /*4fe0*/  FFMA.FTZ R196, R196, c[0x0][0x2d0], -R192 ;  /* 0x0000b400c4c47a23 */ /* 0x000fc400000108c0 */
[--C-:B------:R-:W-:Y:S01]  /*4ff0*/  FFMA.FTZ R195, R195, c[0x0][0x2d0], -R192.reuse ;  /* 0x0000b400c3c37a23 */ /* 0x100fe200000108c0 */
[----:B-1----:R-:W-:Y:S01]  /*5000*/  FMNMX.FTZ R0, R0, R6, !PT ;  /* 0x0000000600007209 */ /* 0x002fe20007810000 */
[--C-:B------:R-:W-:Y:S02]  /*5010*/  FFMA.FTZ R193, R193, c[0x0][0x2d0], -R192.reuse ;  /* 0x0000b400c1c17a23 */ /* 0x100fe400000108c0 */
[--C-:B------:R-:W-:Y:S01]  /*5020*/  FFMA.FTZ R207, R207, c[0x0][0x2d0], -R192.reuse ;  /* 0x0000b400cfcf7a23 */ /* 0x100fe200000108c0 */
[C---:B------:R-:W-:Y:S01]  /*5030*/  FSETP.NEU.FTZ.AND P0, PT, R0.reuse, -INF , PT ;  /* 0xff8000000000780b */ /* 0x040fe20003f1d000 */
[----:B------:R-:W-:Y:S01]  /*5040*/  FMUL.FTZ R26, R0, c[0x0][0x2d0] ;  /* 0x0000b400001a7a20 */ /* 0x000fe20000410000 */
[----:B------:R-:W1:Y:S01]  /*5050*/  MUFU.EX2 R51, R51 ;  /* 0x0000003300337308 */ /* 0x000e620000000800 */
[----:B--2---:R-:W-:Y:S01]  /*5060*/  F2FP.BF16.PACK_AB R128, R27, R185 ;  /* 0x000000b91b80723e */ /* 0x004fe200000010ff */
[--C-:B------:R-:W-:Y:S02]  /*5070*/  FFMA.FTZ R205, R205, c[0x0][0x2d0], -R192.reuse ;  /* 0x0000b400cdcd7a23 */ /* 0x100fe400000108c0 */
[----:B------:R-:W-:Y:S01]  /*5080*/  FSEL R26, R26, RZ, P0 ;  /* 0x000000ff1a1a7208 */ /* 0x000fe20000000000 */
[--C-:B------:R-:W-:Y:S01]  /*5090*/  FFMA.FTZ R203, R203, c[0x0][0x2d0], -R192.reuse ;  /* 0x0000b400cbcb7a23 */ /* 0x100fe200000108c0 */
[----:B------:R-:W-:Y:S01]  /*50a0*/  PLOP3.LUT P0, PT, PT, PT, UP0, 0x80, 0x0 ;  /* 0x000000000000781c */ /* 0x000fe20003f0f008 */
[----:B------:R-:W-:Y:S01]  /*50b0*/  FFMA.FTZ R202, R202, c[0x0][0x2d0], -R192 ;  /* 0x0000b400caca7a23 */ /* 0x000fe200000108c0 */
[----:B------:R-:W-:Y:S01]  /*50c0*/  MUFU.EX2 R50, R50 ;  /* 0x0000003200327308 */ /* 0x000fe20000000800 */
[----:B------:R-:W-:-:S02]  /*50d0*/  FFMA.FTZ R184, R65, c[0x0][0x2d0], -R26 ;  /* 0x0000b40041b87a23 */ /* 0x000fc4000001081a */
[--C-:B------:R-:W-:Y:S02]  /*50e0*/  FFMA.FTZ R183, R66, c[0x0][0x2d0], -R26.reuse ;  /* 0x0000b40042b77a23 */ /* 0x100fe4000001081a */
[--C-:B------:R-:W-:Y:S01]  /*50f0*/  FFMA.FTZ R181, R57, c[0x0][0x2d0], -R26.reuse ;  /* 0x0000b40039b57a23 */ /* 0x100fe2000001081a */
[----:B------:R-:W-:Y:S01]  /*5100*/  LDSM.16.MT88.4 R64, [R240+0x3100] ;  /* 0x00310000f040783b */ /* 0x000fe20000004200 */
[--C-:B------:R-:W-:Y:S01]  /*5110*/  FFMA.FTZ R180, R84, c[0x0][0x2d0], -R26.reuse ;  /* 0x0000b40054b47a23 */ /* 0x100fe2000001081a */
[----:B------:R-:W-:Y:S01]  /*5120*/  MUFU.EX2 R184, R184 ;  /* 0x000000b800b87308 */ /* 0x000fe20000000800 */
[----:B-1----:R-:W-:Y:S01]  /*5130*/  F2FP.BF16.PACK_AB R130, R51, R182 ;  /* 0x000000b63382723e */ /* 0x002fe200000010ff */
[--C-:B------:R-:W-:Y:S02]  /*5140*/  FFMA.FTZ R49, R59, c[0x0][0x2d0], -R26.reuse ;  /* 0x0000b4003b317a23 */ /* 0x100fe4000001081a */
[--C-:B------:R-:W-:Y:S01]  /*5150*/  FFMA.FTZ R48, R81, c[0x0][0x2d0], -R26.reuse ;  /* 0x0000b40051307a23 */ /* 0x100fe2000001081a */
[----:B------:R-:W1:Y:S01]  /*5160*/  LDSM.16.MT88.4 R56, [R241+0x3100] ;  /* 0x00310000f138783b */ /* 0x000e620000004200 */
[----:B------:R-:W-:-:S02]  /*5170*/  FFMA.FTZ R47, R78, c[0x0][0x2d0], -R26 ;  /* 0x0000b4004e2f7a23 */ /* 0x000fc4000001081a */
[----:B------:R-:W2:Y:S01]  /*5180*/  MUFU.EX2 R183, R183 ;  /* 0x000000b700b77308 */ /* 0x000ea20000000800 */
[--C-:B------:R-:W-:Y:S01]  /*5190*/  FFMA.FTZ R43, R79, c[0x0][0x2d0], -R26.reuse ;  /* 0x0000b4004f2b7a23 */ /* 0x100fe2000001081a */
[----:B------:R-:W-:Y:S01]  /*51a0*/  LDSM.16.MT88.4 R80, [R242+0x6100] ;  /* 0x00610000f250783b */ /* 0x000fe20000004200 */
[--C-:B------:R-:W-:Y:S02]  /*51b0*/  FFMA.FTZ R42, R42, c[0x0][0x2d0], -R26.reuse ;  /* 0x0000b4002a2a7a23 */ /* 0x100fe4000001081a */
[--C-:B------:R-:W-:Y:S02]  /*51c0*/  FFMA.FTZ R3, R209, c[0x0][0x2d0], -R26.reuse ;  /* 0x0000b400d1037a23 */ /* 0x100fe4000001081a */
[--C-:B------:R-:W-:Y:S01]  /*51d0*/  FFMA.FTZ R197, R197, c[0x0][0x2d0], -R26.reuse ;  /* 0x0000b400c5c57a23 */ /* 0x100fe2000001081a */
[----:B------:R-:W-:Y:S01]  /*51e0*/  MUFU.EX2 R181, R181 ;  /* 0x000000b500b57308 */ /* 0x000fe20000000800 */
[--C-:B------:R-:W-:Y:S02]  /*51f0*/  FFMA.FTZ R194, R194, c[0x0][0x2d0], -R26.reuse ;  /* 0x0000b400c2c27a23 */ /* 0x100fe4000001081a */
[----:B------:R-:W-:-:S02]  /*5200*/  FFMA.FTZ R200, R200, c[0x0][0x2d0], -R26 ;  /* 0x0000b400c8c87a23 */ /* 0x000fc4000001081a */
[--C-:B------:R-:W-:Y:S02]  /*5210*/  FFMA.FTZ R199, R199, c[0x0][0x2d0], -R26.reuse ;  /* 0x0000b400c7c77a23 */ /* 0x100fe4000001081a */
[--C-:B------:R-:W-:Y:S01]  /*5220*/  FFMA.FTZ R208, R208, c[0x0][0x2d0], -R26.reuse ;  /* 0x0000b400d0d07a23 */ /* 0x100fe2000001081a */
[----:B------:R-:W3:Y:S01]  /*5230*/  MUFU.EX2 R180, R180 ;  /* 0x000000b400b47308 */ /* 0x000ee20000000800 */
[----:B--2---:R-:W-:Y:S01]  /*5240*/  F2FP.BF16.PACK_AB R129, R183, R184 ;  /* 0x000000b8b781723e */ /* 0x004fe200000010ff */
[--C-:B------:R-:W-:Y:S02]  /*5250*/  FFMA.FTZ R206, R206, c[0x0][0x2d0], -R26.reuse ;  /* 0x0000b400cece7a23 */ /* 0x100fe4000001081a */
[--C-:B------:R-:W-:Y:S02]  /*5260*/  FFMA.FTZ R204, R204, c[0x0][0x2d0], -R26.reuse ;  /* 0x0000b400cccc7a23 */ /* 0x100fe4000001081a */
[----:B------:R-:W-:Y:S02]  /*5270*/  FFMA.FTZ R201, R201, c[0x0][0x2d0], -R26 ;  /* 0x0000b400c9c97a23 */ /* 0x000fe4000001081a */
[----:B------:R-:W2:Y:S01]  /*5280*/  MUFU.EX2 R46, R46 ;  /* 0x0000002e002e7308 */ /* 0x000ea20000000800 */
[----:B------:R-:W-:-:S02]  /*5290*/  FFMA.FTZ R191, R191, c[0x0][0x2d0], -R192 ;  /* 0x0000b400bfbf7a23 */ /* 0x000fc400000108c0 */
[--C-:B------:R-:W-:Y:S02]  /*52a0*/  FFMA.FTZ R190, R190, c[0x0][0x2d0], -R192.reuse ;  /* 0x0000b400bebe7a23 */ /* 0x100fe400000108c0 */
[--C-:B------:R-:W-:Y:S02]  /*52b0*/  FFMA.FTZ R189, R189, c[0x0][0x2d0], -R192.reuse ;  /* 0x0000b400bdbd7a23 */ /* 0x100fe400000108c0 */
[----:B------:R-:W-:Y:S01]  /*52c0*/  FFMA.FTZ R188, R188, c[0x0][0x2d0], -R192 ;  /* 0x0000b400bcbc7a23 */ /* 0x000fe200000108c0 */
[----:B---3--:R-:W-:Y:S01]  /*52d0*/  F2FP.BF16.PACK_AB R131, R180, R181 ;  /* 0x000000b5b483723e */ /* 0x008fe200000010ff */
[----:B------:R-:W-:Y:S01]  /*52e0*/  MUFU.EX2 R45, R45 ;  /* 0x0000002d002d7308 */ /* 0x000fe20000000800 */
[--C-:B------:R-:W-:Y:S02]  /*52f0*/  FFMA.FTZ R187, R187, c[0x0][0x2d0], -R26.reuse ;  /* 0x0000b400bbbb7a23 */ /* 0x100fe4000001081a */
[--C-:B------:R-:W-:Y:S02]  /*5300*/  FFMA.FTZ R186, R186, c[0x0][0x2d0], -R26.reuse ;  /* 0x0000b400baba7a23 */ /* 0x100fe4000001081a */
[----:B------:R-:W-:Y:S01]  /*5310*/  FFMA.FTZ R209, R24, c[0x0][0x2d0], -R26 ;  /* 0x0000b40018d17a23 */ /* 0x000fe2000001081a */
[----:B------:R-:W-:Y:S01]  /*5320*/  HMMA.16816.F32.BF16 R176, R128, R172, RZ ;  /* 0x000000ac80b0723c */ /* 0x000fe200000418ff */
[----:B--2---:R-:W-:Y:S01]  /*5330*/  F2FP.BF16.PACK_AB R4, R46, R50 ;  /* 0x000000322e04723e */ /* 0x004fe200000010ff */
[----:B------:R-:W2:Y:S01]  /*5340*/  MUFU.EX2 R41, R41 ;  /* 0x0000002900297308 */ /* 0x000ea20000000800 */
[----:B------:R-:W-:-:S02]  /*5350*/  FADD.FTZ R185, R185, R27 ;  /* 0x0000001bb9b97221 */ /* 0x000fc40000010000 */
[----:B------:R-:W-:Y:S02]  /*5360*/  FADD.FTZ R183, R184, R183 ;  /* 0x000000b7b8b77221 */ /* 0x000fe40000010000 */
[----:B------:R-:W-:Y:S01]  /*5370*/  FADD.FTZ R185, R182, R185 ;  /* 0x000000b9b6b97221 */ /* 0x000fe20000010000 */
[C---:B------:R-:W-:Y:S01]  /*5380*/  HMMA.16816.F32.BF16 R172, R128.reuse, R174, RZ ;  /* 0x000000ae80ac723c */ /* 0x040fe200000418ff */
[----:B------:R-:W-:Y:S01]  /*5390*/  FADD.FTZ R183, R181, R183 ;  /* 0x000000b7b5b77221 */ /* 0x000fe20000010000 */
[----:B------:R-:W3:Y:S01]  /*53a0*/  MUFU.EX2 R49, R49 ;  /* 0x0000003100317308 */ /* 0x000ee20000000800 */
[----:B------:R-:W-:Y:S02]  /*53b0*/  FADD.FTZ R185, R51, R185 ;  /* 0x000000b933b97221 */ /* 0x000fe40000010000 */
[----:B------:R-:W-:Y:S02]  /*53c0*/  FADD.FTZ R180, R180, R183 ;  /* 0x000000b7b4b47221 */ /* 0x000fe40000010000 */
[----:B------:R-:W-:Y:S01]  /*53d0*/  FADD.FTZ R50, R50, R185 ;  /* 0x000000b932327221 */ /* 0x000fe20000010000 */
[----:B------:R-:W-:Y:S02]  /*53e0*/  HMMA.16816.F32.BF16 R168, R128, R164, RZ ;  /* 0x000000a480a8723c */ /* 0x000fe400000418ff */
[----:B------:R-:W4:Y:S01]  /*53f0*/  MUFU.EX2 R48, R48 ;  /* 0x0000003000307308 */ /* 0x000f220000000800 */
[----:B--2---:R-:W-:Y:S01]  /*5400*/  F2FP.BF16.PACK_AB R6, R41, R45 ;  /* 0x0000002d2906723e */ /* 0x004fe200000010ff */
[----:B------:R-:W-:-:S04]  /*5410*/  FADD.FTZ R50, R46, R50 ;  /* 0x000000322e327221 */ /* 0x000fc80000010000 */
[----:B------:R-:W-:Y:S01]  /*5420*/  HMMA.16816.F32.BF16 R164, R128, R166, RZ ;  /* 0x000000a680a4723c */ /* 0x000fe200000418ff */
[----:B------:R-:W-:Y:S01]  /*5430*/  FADD.FTZ R45, R45, R50 ;  /* 0x000000322d2d7221 */ /* 0x000fe20000010000 */
[----:B------:R-:W-:Y:S01]  /*5440*/  MUFU.EX2 R47, R47 ;  /* 0x0000002f002f7308 */ /* 0x000fe20000000800 */
[----:B---3--:R-:W-:Y:S02]  /*5450*/  FADD.FTZ R180, R49, R180 ;  /* 0x000000b431b47221 */ /* 0x008fe40000010000 */
[----:B------:R-:W-:-:S03]  /*5460*/  FADD.FTZ R45, R41, R45 ;  /* 0x0000002d292d7221 */ /* 0x000fc60000010000 */
[----:B------:R-:W-:Y:S02]  /*5470*/  HMMA.16816.F32.BF16 R136, R128, R132, RZ ;  /* 0x000000848088723c */ /* 0x000fe400000418ff */
[----:B------:R-:W2:Y:S01]  /*5480*/  MUFU.EX2 R43, R43 ;  /* 0x0000002b002b7308 */ /* 0x000ea20000000800 */
[C---:B----4-:R-:W-:Y:S01]  /*5490*/  F2FP.BF16.PACK_AB R5, R48.reuse, R49 ;  /* 0x000000313005723e */ /* 0x050fe200000010ff */
[----:B------:R-:W-:-:S04]  /*54a0*/  FADD.FTZ R180, R48, R180 ;  /* 0x000000b430b47221 */ /* 0x000fc80000010000 */
[C---:B------:R-:W-:Y:S02]  /*54b0*/  HMMA.16816.F32.BF16 R132, R128.reuse, R134, RZ ;  /* 0x000000868084723c */ /* 0x040fe400000418ff */
[----:B------:R-:W-:Y:S06]  /*54c0*/  MUFU.EX2 R44, R44 ;  /* 0x0000002c002c7308 */ /* 0x000fec0000000800 */
[----:B------:R-:W-:Y:S01]  /*54d0*/  HMMA.16816.F32.BF16 R152, R128, R148, RZ ;  /* 0x000000948098723c */ /* 0x000fe200000418ff */
[----:B--2---:R-:W-:Y:S01]  /*54e0*/  F2FP.BF16.PACK_AB R7, R43, R47 ;  /* 0x0000002f2b07723e */ /* 0x004fe200000010ff */
[----:B------:R-:W2:Y:S01]  /*54f0*/  MUFU.EX2 R40, R40 ;  /* 0x0000002800287308 */ /* 0x000ea20000000800 */
[----:B------:R-:W-:-:S05]  /*5500*/  FADD.FTZ R47, R47, R180 ;  /* 0x000000b42f2f7221 */ /* 0x000fca0000010000 */
[----:B------:R-:W-:Y:S01]  /*5510*/  HMMA.16816.F32.BF16 R144, R128, R140, RZ ;  /* 0x0000008c8090723c */ /* 0x000fe200000418ff */
[----:B------:R-:W-:Y:S01]  /*5520*/  FADD.FTZ R47, R43, R47 ;  /* 0x0000002f2b2f7221 */ /* 0x000fe20000010000 */
[----:B------:R-:W-:Y:S06]  /*5530*/  MUFU.EX2 R42, R42 ;  /* 0x0000002a002a7308 */ /* 0x000fec0000000800 */
[C---:B------:R-:W-:Y:S02]  /*5540*/  HMMA.16816.F32.BF16 R176, R4.reuse, R12, R176 ;  /* 0x0000000c04b0723c */ /* 0x040fe400000418b0 */
[----:B------:R-:W-:Y:S06]  /*5550*/  MUFU.EX2 R3, R3 ;  /* 0x0000000300037308 */ /* 0x000fec0000000800 */
[C---:B------:R-:W-:Y:S01]  /*5560*/  HMMA.16816.F32.BF16 R172, R4.reuse, R14, R172 ;  /* 0x0000000e04ac723c */ /* 0x040fe200000418ac */
[----:B------:R-:W3:Y:S01]  /*5570*/  LDSM.16.MT88.4 R12, [R242+0x3900] ;  /* 0x00390000f20c783b */ /* 0x000ee20000004200 */
[----:B------:R-:W-:Y:S06]  /*5580*/  MUFU.EX2 R198, R198 ;  /* 0x000000c600c67308 */ /* 0x000fec0000000800 */
[C---:B------:R-:W-:Y:S02]  /*5590*/  HMMA.16816.F32.BF16 R168, R4.reuse, R8, R168 ;  /* 0x0000000804a8723c */ /* 0x040fe400000418a8 */
[----:B------:R-:W-:Y:S06]  /*55a0*/  MUFU.EX2 R196, R196 ;  /* 0x000000c400c47308 */ /* 0x000fec0000000800 */
[----:B------:R-:W-:Y:S01]  /*55b0*/  HMMA.16816.F32.BF16 R164, R4, R10, R164 ;  /* 0x0000000a04a4723c */ /* 0x000fe200000418a4 */
[----:B------:R-:W4:Y:S01]  /*55c0*/  LDSM.16.MT88.4 R8, [R241+0x3900] ;  /* 0x00390000f108783b */ /* 0x000f220000004200 */
[----:B------:R-:W-:Y:S06]  /*55d0*/  MUFU.EX2 R195, R195 ;  /* 0x000000c300c37308 */ /* 0x000fec0000000800 */
[C---:B-1----:R-:W-:Y:S02]  /*55e0*/  HMMA.16816.F32.BF16 R52, R128.reuse, R56, RZ ;  /* 0x000000388034723c */ /* 0x042fe400000418ff */
[----:B------:R-:W-:Y:S06]  /*55f0*/  MUFU.EX2 R193, R193 ;  /* 0x000000c100c17308 */ /* 0x000fec0000000800 */
[C---:B------:R-:W-:Y:S02]  /*5600*/  HMMA.16816.F32.BF16 R148, R128.reuse, R150, RZ ;  /* 0x000000968094723c */ /* 0x040fe400000418ff */
[----:B------:R-:W-:Y:S06]  /*5610*/  MUFU.EX2 R197, R197 ;  /* 0x000000c500c57308 */ /* 0x000fec0000000800 */
[----:B------:R-:W-:Y:S02]  /*5620*/  HMMA.16816.F32.BF16 R140, R128, R142, RZ ;  /* 0x0000008e808c723c */ /* 0x000fe400000418ff */
[----:B------:R-:W-:Y:S06]  /*5630*/  MUFU.EX2 R194, R194 ;  /* 0x000000c200c27308 */ /* 0x000fec0000000800 */
[C---:B---3--:R-:W-:Y:S02]  /*5640*/  HMMA.16816.F32.BF16 R136, R4.reuse, R12, R136 ;  /* 0x0000000c0488723c */ /* 0x048fe40000041888 */
[----:B------:R-:W-:Y:S06]  /*5650*/  MUFU.EX2 R200, R200 ;  /* 0x000000c800c87308 */ /* 0x000fec0000000800 */
[----:B------:R-:W-:Y:S01]  /*5660*/  HMMA.16816.F32.BF16 R132, R4, R14, R132 ;  /* 0x0000000e0484723c */ /* 0x000fe20000041884 */
[----:B------:R-:W1:Y:S01]  /*5670*/  LDSM.16.MT88.4 R12, [R241+0x6900] ;  /* 0x00690000f10c783b */ /* 0x000e620000004200 */
[----:B------:R-:W-:Y:S06]  /*5680*/  MUFU.EX2 R199, R199 ;  /* 0x000000c700c77308 */ /* 0x000fec0000000800 */
[C---:B------:R-:W-:Y:S02]  /*5690*/  HMMA.16816.F32.BF16 R56, R128.reuse, R58, RZ ;  /* 0x0000003a8038723c */ /* 0x040fe400000418ff */
        /* <DEDUP_REMOVED lines=11> */
[----:B------:R-:W-:Y:S02]  /*5750*/  HMMA.16816.F32.BF16 R156, R128, R158, RZ ;  /* 0x0000009e809c723c */ /* 0x000fe400000418ff */
        /* <DEDUP_REMOVED lines=8> */
[C---:B------:R-:W-:Y:S01]  /*57e0*/  HMMA.16816.F32.BF16 R140, R4.reuse, R18, R140 ;  /* 0x00000012048c723c */ /* 0x040fe2000004188c */
[----:B------:R-:W5:Y:S01]  /*57f0*/  LDSM.16.MT88.4 R16, [R242+0x6900] ;  /* 0x00690000f210783b */ /* 0x000f620000004200 */
[----:B------:R-:W-:Y:S06]  /*5800*/  MUFU.EX2 R189, R189 ;  /* 0x000000bd00bd7308 */ /* 0x000fec0000000800 */
[C---:B----4-:R-:W-:Y:S02]  /*5810*/  HMMA.16816.F32.BF16 R52, R4.reuse, R8, R52 ;  /* 0x000000080434723c */ /* 0x050fe40000041834 */
[----:B------:R-:W-:Y:S06]  /*5820*/  MUFU.EX2 R188, R188 ;  /* 0x000000bc00bc7308 */ /* 0x000fec0000000800 */
[C---:B------:R-:W-:Y:S01]  /*5830*/  HMMA.16816.F32.BF16 R56, R4.reuse, R10, R56 ;  /* 0x0000000a0438723c */ /* 0x040fe20000041838 */
[----:B------:R-:W4:Y:S01]  /*5840*/  LDSM.16.MT88.4 R8, [R240+0x6900] ;  /* 0x00690000f008783b */ /* 0x000f220000004200 */
[----:B------:R-:W-:Y:S06]  /*5850*/  MUFU.EX2 R187, R187 ;  /* 0x000000bb00bb7308 */ /* 0x000fec0000000800 */
[C---:B-1----:R-:W-:Y:S02]  /*5860*/  HMMA.16816.F32.BF16 R84, R4.reuse, R12, R84 ;  /* 0x0000000c0454723c */ /* 0x042fe40000041854 */
[----:B------:R-:W-:Y:S06]  /*5870*/  MUFU.EX2 R186, R186 ;  /* 0x000000ba00ba7308 */ /* 0x000fec0000000800 */
[C---:B------:R-:W-:Y:S01]  /*5880*/  HMMA.16816.F32.BF16 R88, R4.reuse, R14, R88 ;  /* 0x0000000e0458723c */ /* 0x040fe20000041858 */
[----:B------:R-:W1:Y:S01]  /*5890*/  LDSM.16.MT88.4 R12, [R241+0x9900] ;  /* 0x00990000f10c783b */ /* 0x000e620000004200 */
[----:B------:R-:W-:Y:S06]  /*58a0*/  MUFU.EX2 R209, R209 ;  /* 0x000000d100d17308 */ /* 0x000fec0000000800 */
[C---:B------:R-:W-:Y:S08]  /*58b0*/  HMMA.16816.F32.BF16 R60, R4.reuse, R68, R60 ;  /* 0x00000044043c723c */ /* 0x040ff0000004183c */
[C---:B------:R-:W-:Y:S08]  /*58c0*/  HMMA.16816.F32.BF16 R64, R4.reuse, R70, R64 ;  /* 0x000000460440723c */ /* 0x040ff00000041840 */
[C---:B------:R-:W-:Y:S08]  /*58d0*/  HMMA.16816.F32.BF16 R160, R4.reuse, R36, R160 ;  /* 0x0000002404a0723c */ /* 0x040ff000000418a0 */
[----:B------:R-:W-:Y:S01]  /*58e0*/  HMMA.16816.F32.BF16 R156, R4, R38, R156 ;  /* 0x00000026049c723c */ /* 0x000fe2000004189c */
[----:B------:R-:W1:Y:S07]  /*58f0*/  LDSM.16.MT88.4 R36, [R240+0x9100] ;  /* 0x00910000f024783b */ /* 0x000e6e0000004200 */
[C---:B------:R-:W-:Y:S08]  /*5900*/  HMMA.16816.F32.BF16 R68, R128.reuse, R72, RZ ;  /* 0x000000488044723c */ /* 0x040ff000000418ff */
[C---:B------:R-:W-:Y:S08]  /*5910*/  HMMA.16816.F32.BF16 R76, R128.reuse, R80, RZ ;  /* 0x00000050804c723c */ /* 0x040ff000000418ff */
[C---:B------:R-:W-:Y:S08]  /*5920*/  HMMA.16816.F32.BF16 R92, R128.reuse, R96, RZ ;  /* 0x00000060805c723c */ /* 0x040ff000000418ff */
[C---:B------:R-:W-:Y:S08]  /*5930*/  HMMA.16816.F32.BF16 R72, R128.reuse, R74, RZ ;  /* 0x0000004a8048723c */ /* 0x040ff000000418ff */
[C---:B------:R-:W-:Y:S08]  /*5940*/  HMMA.16816.F32.BF16 R80, R128.reuse, R82, RZ ;  /* 0x000000528050723c */ /* 0x040ff000000418ff */
[C---:B------:R-:W-:Y:S08]  /*5950*/  HMMA.16816.F32.BF16 R96, R128.reuse, R98, RZ ;  /* 0x000000628060723c */ /* 0x040ff000000418ff */
[C---:B------:R-:W-:Y:S08]  /*5960*/  HMMA.16816.F32.BF16 R116, R128.reuse, R120, RZ ;  /* 0x000000788074723c */ /* 0x040ff000000418ff */
[----:B------:R-:W-:Y:S08]  /*5970*/  HMMA.16816.F32.BF16 R120, R128, R122, RZ ;  /* 0x0000007a8078723c */ /* 0x000ff000000418ff */
[C---:B---3--:R-:W-:Y:S08]  /*5980*/  HMMA.16816.F32.BF16 R68, R4.reuse, R20, R68 ;  /* 0x000000140444723c */ /* 0x048ff00000041844 */
[C---:B------:R-:W-:Y:S01]  /*5990*/  HMMA.16816.F32.BF16 R72, R4.reuse, R22, R72 ;  /* 0x000000160448723c */ /* 0x040fe20000041848 */
[----:B------:R-:W3:Y:S07]  /*59a0*/  LDSM.16.MT88.4 R20, [R247+0x9900] ;  /* 0x00990000f714783b */ /* 0x000eee0000004200 */
[C---:B-----5:R-:W-:Y:S08]  /*59b0*/  HMMA.16816.F32.BF16 R76, R4.reuse, R16, R76 ;  /* 0x00000010044c723c */ /* 0x060ff0000004184c */
[C---:B------:R-:W-:Y:S01]  /*59c0*/  HMMA.16816.F32.BF16 R80, R4.reuse, R18, R80 ;  /* 0x000000120450723c */ /* 0x040fe20000041850 */
[----:B------:R-:W5:Y:S07]  /*59d0*/  LDSM.16.MT88.4 R16, [R242+0x9900] ;  /* 0x00990000f210783b */ /* 0x000f6e0000004200 */
[C---:B----4-:R-:W-:Y:S08]  /*59e0*/  HMMA.16816.F32.BF16 R92, R4.reuse, R8, R92 ;  /* 0x00000008045c723c */ /* 0x050ff0000004185c */
[C---:B------:R-:W-:Y:S01]  /*59f0*/  HMMA.16816.F32.BF16 R96, R4.reuse, R10, R96 ;  /* 0x0000000a0460723c */ /* 0x040fe20000041860 */
[----:B------:R-:W4:Y:S07]  /*5a00*/  LDSM.16.MT88.4 R8, [R240+0x9900] ;  /* 0x00990000f008783b */ /* 0x000f2e0000004200 */
[C---:B-1----:R-:W-:Y:S08]  /*5a10*/  HMMA.16816.F32.BF16 R116, R4.reuse, R12, R116 ;  /* 0x0000000c0474723c */ /* 0x042ff00000041874 */
[----:B------:R-:W-:Y:S01]  /*5a20*/  HMMA.16816.F32.BF16 R120, R4, R14, R120 ;  /* 0x0000000e0478723c */ /* 0x000fe20000041878 */
[----:B------:R-:W1:Y:S07]  /*5a30*/  LDSM.16.MT88.4 R12, [R241+0x1100] ;  /* 0x00110000f10c783b */ /* 0x000e6e0000004200 */
[C---:B------:R-:W-:Y:S08]  /*5a40*/  HMMA.16816.F32.BF16 R100, R128.reuse, R104, RZ ;  /* 0x000000688064723c */ /* 0x040ff000000418ff */
[C---:B------:R-:W-:Y:S08]  /*5a50*/  HMMA.16816.F32.BF16 R108, R128.reuse, R112, RZ ;  /* 0x00000070806c723c */ /* 0x040ff000000418ff */
[C---:B------:R-:W-:Y:S08]  /*5a60*/  HMMA.16816.F32.BF16 R104, R128.reuse, R106, RZ ;  /* 0x0000006a8068723c */ /* 0x040ff000000418ff */
[C---:B------:R-:W-:Y:S08]  /*5a70*/  HMMA.16816.F32.BF16 R112, R128.reuse, R114, RZ ;  /* 0x000000728070723c */ /* 0x040ff000000418ff */
[C---:B------:R-:W-:Y:S07]  /*5a80*/  HMMA.16816.F32.BF16 R124, R128.reuse, R36, RZ ;  /* 0x00000024807c723c */ /* 0x040fee00000418ff */
[----:B------:R-:W-:Y:S01]  /*5a90*/  FFMA.FTZ R36, R212, c[0x0][0x2d0], -R192 ;  /* 0x0000b400d4247a23 */ /* 0x000fe200000108c0 */
[----:B------:R-:W-:Y:S01]  /*5aa0*/  HMMA.16816.F32.BF16 R128, R128, R38, RZ ;  /* 0x000000268080723c */ /* 0x000fe200000418ff */
[----:B------:R-:W-:-:S04]  /*5ab0*/  FFMA.FTZ R37, R210, c[0x0][0x2d0], -R26 ;  /* 0x0000b400d2257a23 */ /* 0x000fc8000001081a */
[----:B------:R-:W-:Y:S02]  /*5ac0*/  MUFU.EX2 R36, R36 ;  /* 0x0000002400247308 */ /* 0x000fe40000000800 */
[----:B------:R-:W-:Y:S01]  /*5ad0*/  FFMA.FTZ R39, R213, c[0x0][0x2d0], -R192 ;  /* 0x0000b400d5277a23 */ /* 0x000fe200000108c0 */
[C---:B---3--:R-:W-:Y:S01]  /*5ae0*/  HMMA.16816.F32.BF16 R100, R4.reuse, R20, R100 ;  /* 0x000000140464723c */ /* 0x048fe20000041864 */
[--C-:B------:R-:W-:Y:S02]  /*5af0*/  FFMA.FTZ R38, R211, c[0x0][0x2d0], -R26.reuse ;  /* 0x0000b400d3267a23 */ /* 0x100fe4000001081a */
[----:B------:R-:W-:Y:S02]  /*5b00*/  FFMA.FTZ R192, R25, c[0x0][0x2d0], -R26 ;  /* 0x0000b40019c07a23 */ /* 0x000fe4000001081a */
[----:B------:R-:W3:Y:S01]  /*5b10*/  MUFU.EX2 R39, R39 ;  /* 0x0000002700277308 */ /* 0x000ee20000000800 */
[----:B------:R-:W-:Y:S02]  /*5b20*/  LDSM.16.MT88.4 R24, [R241+0x2900] ;  /* 0x00290000f118783b */ /* 0x000fe40000004200 */
[C---:B------:R-:W-:Y:S02]  /*5b30*/  HMMA.16816.F32.BF16 R104, R4.reuse, R22, R104 ;  /* 0x000000160468723c */ /* 0x040fe40000041868 */
[----:B------:R-:W1:Y:S03]  /*5b40*/  LDSM.16.MT88.4 R20, [R247+0x1100] ;  /* 0x00110000f714783b */ /* 0x000e660000004200 */
[----:B------:R-:W1:Y:S03]  /*5b50*/  MUFU.EX2 R38, R38 ;  /* 0x0000002600267308 */ /* 0x000e660000000800 */
[C---:B-----5:R-:W-:Y:S05]  /*5b60*/  HMMA.16816.F32.BF16 R108, R4.reuse, R16, R108 ;  /* 0x00000010046c723c */ /* 0x060fea000004186c */
[----:B------:R-:W5:Y:S03]  /*5b70*/  MUFU.EX2 R37, R37 ;  /* 0x0000002500257308 */ /* 0x000f660000000800 */
[C---:B------:R-:W-:Y:S01]  /*5b80*/  HMMA.16816.F32.BF16 R112, R4.reuse, R18, R112 ;  /* 0x000000120470723c */ /* 0x040fe20000041870 */
[----:B------:R-:W5:Y:S04]  /*5b90*/  LDSM.16.MT88.4 R16, [R242+0x1100] ;  /* 0x00110000f210783b */ /* 0x000f680000004200 */
[----:B------:R-:W1:Y:S03]  /*5ba0*/  MUFU.EX2 R192, R192 ;  /* 0x000000c000c07308 */ /* 0x000e660000000800 */
[C---:B----4-:R-:W-:Y:S08]  /*5bb0*/  HMMA.16816.F32.BF16 R124, R4.reuse, R8, R124 ;  /* 0x00000008047c723c */ /* 0x050ff0000004187c */
[----:B------:R-:W-:Y:S01]  /*5bc0*/  HMMA.16816.F32.BF16 R128, R4, R10, R128 ;  /* 0x0000000a0480723c */ /* 0x000fe20000041880 */
[----:B------:R-:W4:Y:S06]  /*5bd0*/  LDSM.16.MT88.4 R8, [R240+0x1100] ;  /* 0x00110000f008783b */ /* 0x000f2c0000004200 */
[----:B--2---:R-:W-:Y:S01]  /*5be0*/  F2FP.BF16.PACK_AB R4, R40, R44 ;  /* 0x0000002c2804723e */ /* 0x004fe200000010ff */
[----:B------:R-:W-:Y:S01]  /*5bf0*/  FADD.FTZ R44, R44, R45 ;  /* 0x0000002d2c2c7221 */ /* 0x000fe20000010000 */
[----:B---3--:R-:W-:-:S02]  /*5c00*/  F2FP.BF16.PACK_AB R6, R36, R39 ;  /* 0x000000272406723e */ /* 0x008fc400000010ff */
[----:B-1----:R-:W-:Y:S01]  /*5c10*/  F2FP.BF16.PACK_AB R5, R38, R42 ;  /* 0x0000002a2605723e */ /* 0x002fe200000010ff */
[----:B------:R-:W-:Y:S01]  /*5c20*/  FADD.FTZ R44, R40, R44 ;  /* 0x0000002c282c7221 */ /* 0x000fe20000010000 */
[----:B-----5:R-:W-:Y:S01]  /*5c30*/  F2FP.BF16.PACK_AB R7, R3, R37 ;  /* 0x000000250307723e */ /* 0x020fe200000010ff */
[----:B------:R-:W-:Y:S02]  /*5c40*/  FADD.FTZ R42, R42, R47 ;  /* 0x0000002f2a2a7221 */ /* 0x000fe40000010000 */
[----:B------:R-:W-:Y:S02]  /*5c50*/  FADD.FTZ R39, R39, R44 ;  /* 0x0000002c27277221 */ /* 0x000fe40000010000 */
[----:B------:R-:W-:Y:S02]  /*5c60*/  FADD.FTZ R42, R38, R42 ;  /* 0x0000002a262a7221 */ /* 0x000fe40000010000 */
[----:B------:R-:W-:Y:S01]  /*5c70*/  HMMA.16816.F32.BF16 R160, R4, R12, R160 ;  /* 0x0000000c04a0723c */ /* 0x000fe200000418a0 */
[----:B------:R-:W-:-:S02]  /*5c80*/  FADD.FTZ R39, R36, R39 ;  /* 0x0000002724277221 */ /* 0x000fc40000010000 */
[----:B------:R-:W-:-:S04]  /*5c90*/  FADD.FTZ R37, R37, R42 ;  /* 0x0000002a25257221 */ /* 0x000fc80000010000 */
[----:B------:R-:W-:Y:S01]  /*5ca0*/  FADD.FTZ R37, R3, R37 ;  /* 0x0000002503257221 */ /* 0x000fe20000010000 */
[C---:B------:R-:W-:Y:S01]  /*5cb0*/  HMMA.16816.F32.BF16 R156, R4.reuse, R14, R156 ;  /* 0x0000000e049c723c */ /* 0x040fe2000004189c */
[----:B------:R-:W1:Y:S07]  /*5cc0*/  LDSM.16.MT88.4 R12, [R241+0x4100] ;  /* 0x00410000f10c783b */ /* 0x000e6e0000004200 */
[C---:B------:R-:W-:Y:S08]  /*5cd0*/  HMMA.16816.F32.BF16 R176, R4.reuse, R20, R176 ;  /* 0x0000001404b0723c */ /* 0x040ff000000418b0 */
[C---:B------:R-:W-:Y:S01]  /*5ce0*/  HMMA.16816.F32.BF16 R172, R4.reuse, R22, R172 ;  /* 0x0000001604ac723c */ /* 0x040fe200000418ac */
[----:B------:R-:W2:Y:S07]  /*5cf0*/  LDSM.16.MT88.4 R20, [R247+0x4100] ;  /* 0x00410000f714783b */ /* 0x000eae0000004200 */
[C---:B------:R-:W-:Y:S08]  /*5d00*/  HMMA.16816.F32.BF16 R168, R4.reuse, R16, R168 ;  /* 0x0000001004a8723c */ /* 0x040ff000000418a8 */
[C---:B------:R-:W-:Y:S01]  /*5d10*/  HMMA.16816.F32.BF16 R164, R4.reuse, R18, R164 ;  /* 0x0000001204a4723c */ /* 0x040fe200000418a4 */
[----:B------:R-:W3:Y:S07]  /*5d20*/  LDSM.16.MT88.4 R16, [R242+0x4100] ;  /* 0x00410000f210783b */ /* 0x000eee0000004200 */
[C---:B----4-:R-:W-:Y:S08]  /*5d30*/  HMMA.16816.F32.BF16 R152, R4.reuse, R8, R152 ;  /* 0x000000080498723c */ /* 0x050ff00000041898 */
        /* <DEDUP_REMOVED lines=36> */
[----:B------:R-:W-:Y:S01]  /*5f80*/  HMMA.16816.F32.BF16 R128, R4, R10, R128 ;  /* 0x0000000a0480723c */ /* 0x000fe20000041880 */
[----:B------:R-:W4:Y:S06]  /*5f90*/  LDSM.16.MT88.4 R8, [R240+0x1900] ;  /* 0x00190000f008783b */ /* 0x000f2c0000004200 */
[----:B------:R-:W-:Y:S01]  /*5fa0*/  F2FP.BF16.PACK_AB R4, R196, R198 ;  /* 0x000000c6c404723e */ /* 0x000fe200000010ff */
[----:B------:R-:W-:Y:S01]  /*5fb0*/  FADD.FTZ R198, R198, R39 ;  /* 0x00000027c6c67221 */ /* 0x000fe20000010000 */
[----:B------:R-:W-:-:S02]  /*5fc0*/  F2FP.BF16.PACK_AB R6, R193, R195 ;  /* 0x000000c3c106723e */ /* 0x000fc400000010ff */
[----:B------:R-:W-:Y:S01]  /*5fd0*/  F2FP.BF16.PACK_AB R5, R194, R197 ;  /* 0x000000c5c205723e */ /* 0x000fe200000010ff */
[----:B------:R-:W-:Y:S01]  /*5fe0*/  FADD.FTZ R198, R196, R198 ;  /* 0x000000c6c4c67221 */ /* 0x000fe20000010000 */
[----:B------:R-:W-:Y:S01]  /*5ff0*/  F2FP.BF16.PACK_AB R7, R199, R200 ;  /* 0x000000c8c707723e */ /* 0x000fe200000010ff */
[----:B------:R-:W-:Y:S02]  /*6000*/  FADD.FTZ R197, R197, R37 ;  /* 0x00000025c5c57221 */ /* 0x000fe40000010000 */
[----:B------:R-:W-:Y:S02]  /*6010*/  FADD.FTZ R195, R195, R198 ;  /* 0x000000c6c3c37221 */ /* 0x000fe40000010000 */
[----:B------:R-:W-:Y:S02]  /*6020*/  FADD.FTZ R197, R194, R197 ;  /* 0x000000c5c2c57221 */ /* 0x000fe40000010000 */
[----:B-1----:R-:W-:Y:S01]  /*6030*/  HMMA.16816.F32.BF16 R160, R4, R12, R160 ;  /* 0x0000000c04a0723c */ /* 0x002fe200000418a0 */
[----:B------:R-:W-:-:S02]  /*6040*/  FADD.FTZ R195, R193, R195 ;  /* 0x000000c3c1c37221 */ /* 0x000fc40000010000 */
[----:B------:R-:W-:-:S04]  /*6050*/  FADD.FTZ R200, R200, R197 ;  /* 0x000000c5c8c87221 */ /* 0x000fc80000010000 */
[----:B------:R-:W-:Y:S01]  /*6060*/  FADD.FTZ R200, R199, R200 ;  /* 0x000000c8c7c87221 */ /* 0x000fe20000010000 */
        /* <DEDUP_REMOVED lines=40> */
[----:B------:R-:W-:Y:S07]  /*62f0*/  LDSM.16.MT88.4 R20, [R240+0x2100] ;  /* 0x00210000f014783b */ /* 0x000fee0000004200 */
[C---:B---3--:R-:W-:Y:S08]  /*6300*/  HMMA.16816.F32.BF16 R108, R4.reuse, R16, R108 ;  /* 0x00000010046c723c */ /* 0x048ff0000004186c */
[C---:B------:R-:W-:Y:S01]  /*6310*/  HMMA.16816.F32.BF16 R112, R4.reuse, R18, R112 ;  /* 0x000000120470723c */ /* 0x040fe20000041870 */
[----:B------:R-:W2:Y:S07]  /*6320*/  LDSM.16.MT88.4 R16, [R247+0x2100] ;  /* 0x00210000f710783b */ /* 0x000eae0000004200 */
[C---:B----4-:R-:W-:Y:S08]  /*6330*/  HMMA.16816.F32.BF16 R124, R4.reuse, R8, R124 ;  /* 0x00000008047c723c */ /* 0x050ff0000004187c */
[----:B------:R-:W-:Y:S01]  /*6340*/  HMMA.16816.F32.BF16 R128, R4, R10, R128 ;  /* 0x0000000a0480723c */ /* 0x000fe20000041880 */
[----:B------:R-:W3:Y:S06]  /*6350*/  LDSM.16.MT88.4 R8, [R241+0x2100] ;  /* 0x00210000f108783b */ /* 0x000eec0000004200 */
        /* <DEDUP_REMOVED lines=11> */
[----:B------:R-:W-:Y:S02]  /*6410*/  FADD.FTZ R204, R204, R208 ;  /* 0x000000d0cccc7221 */ /* 0x000fe40000010000 */
[----:B------:R-:W-:Y:S02]  /*6420*/  FADD.FTZ R203, R191, R203 ;  /* 0x000000cbbfcb7221 */ /* 0x000fe40000010000 */
[----:B------:R-:W-:Y:S01]  /*6430*/  FADD.FTZ R204, R201, R204 ;  /* 0x000000ccc9cc7221 */ /* 0x000fe20000010000 */
[----:B------:R-:W-:Y:S01]  /*6440*/  HMMA.16816.F32.BF16 R164, R4, R14, R164 ;  /* 0x0000000e04a4723c */ /* 0x000fe200000418a4 */
[----:B------:R-:W1:Y:S01]  /*6450*/  LDSM.16.MT88.4 R12, [R242+0x5100] ;  /* 0x00510000f20c783b */ /* 0x000e620000004200 */
[----:B------:R-:W-:Y:S02]  /*6460*/  FADD.FTZ R203, R190, R203 ;  /* 0x000000cbbecb7221 */ /* 0x000fe40000010000 */
[----:B------:R-:W-:Y:S02]  /*6470*/  FADD.FTZ R204, R187, R204 ;  /* 0x000000ccbbcc7221 */ /* 0x000fe40000010000 */
[----:B------:R-:W-:-:S02]  /*6480*/  FADD.FTZ R203, R189, R203 ;  /* 0x000000cbbdcb7221 */ /* 0x000fc40000010000 */
[----:B--2---:R-:W-:Y:S01]  /*6490*/  HMMA.16816.F32.BF16 R176, R4, R16, R176 ;  /* 0x0000001004b0723c */ /* 0x004fe200000418b0 */
[----:B------:R-:W-:Y:S02]  /*64a0*/  FADD.FTZ R204, R186, R204 ;  /* 0x000000ccbacc7221 */ /* 0x000fe40000010000 */
[----:B------:R-:W-:Y:S02]  /*64b0*/  FADD.FTZ R3, R188, R203 ;  /* 0x000000cbbc037221 */ /* 0x000fe40000010000 */
[----:B------:R-:W-:-:S03]  /*64c0*/  FADD.FTZ R204, R192, R204 ;  /* 0x000000ccc0cc7221 */ /* 0x000fc60000010000 */
[----:B------:R-:W-:Y:S01]  /*64d0*/  HMMA.16816.F32.BF16 R172, R4, R18, R172 ;  /* 0x0000001204ac723c */ /* 0x000fe200000418ac */
[----:B------:R-:W2:Y:S01]  /*64e0*/  LDSM.16.MT88.4 R16, [R247+0x5100] ;  /* 0x00510000f710783b */ /* 0x000ea20000004200 */
[----:B------:R-:W-:-:S03]  /*64f0*/  FADD.FTZ R183, R209, R204 ;  /* 0x000000ccd1b77221 */ /* 0x000fc60000010000 */
[----:B------:R-:W-:Y:S03]  /*6500*/  STL [R1+0x2c], R3 ;  /* 0x00002c0301007387 */ /* 0x000fe60000100800 */
[C---:B---3--:R-:W-:Y:S08]  /*6510*/  HMMA.16816.F32.BF16 R160, R4.reuse, R8, R160 ;  /* 0x0000000804a0723c */ /* 0x048ff000000418a0 */
[C---:B------:R-:W-:Y:S01]  /*6520*/  HMMA.16816.F32.BF16 R156, R4.reuse, R10, R156 ;  /* 0x0000000a049c723c */ /* 0x040fe2000004189c */
[----:B------:R-:W3:Y:S07]  /*6530*/  LDSM.16.MT88.4 R8, [R241+0x5100] ;  /* 0x00510000f108783b */ /* 0x000eee0000004200 */
        /* <DEDUP_REMOVED lines=22> */
[C---:B-1----:R-:W-:Y:S08]  /*66a0*/  HMMA.16816.F32.BF16 R108, R4.reuse, R12, R108 ;  /* 0x0000000c046c723c */ /* 0x042ff0000004186c */
[C---:B------:R-:W-:Y:S01]  /*66b0*/  HMMA.16816.F32.BF16 R112, R4.reuse, R14, R112 ;  /* 0x0000000e0470723c */ /* 0x040fe20000041870 */
[----:B------:R-:W1:Y:S07]  /*66c0*/  LDSM.16.MT88.4 R12, [R240+0xb100] ;  /* 0x00b10000f00c783b */ /* 0x000e6e0000004200 */
[C---:B------:R-:W-:Y:S01]  /*66d0*/  HMMA.16816.F32.BF16 R64, R4.reuse, R22, R64 ;  /* 0x000000160440723c */ /* 0x040fe20000041840 */
[----:B------:R-:W4:Y:S07]  /*66e0*/  LDSM.16.MT88.4 R20, [R240+0x8100] ;  /* 0x00810000f014783b */ /* 0x000f2e0000004200 */
[C---:B--2---:R-:W-:Y:S08]  /*66f0*/  HMMA.16816.F32.BF16 R100, R4.reuse, R16, R100 ;  /* 0x000000100464723c */ /* 0x044ff00000041864 */
[C---:B------:R-:W-:Y:S01]  /*6700*/  HMMA.16816.F32.BF16 R104, R4.reuse, R18, R104 ;  /* 0x000000120468723c */ /* 0x040fe20000041868 */
[----:B------:R-:W-:Y:S07]  /*6710*/  LDSM.16.MT88.4 R16, [R247+0x5900] ;  /* 0x00590000f710783b */ /* 0x000fee0000004200 */
[C---:B---3--:R-:W-:Y:S08]  /*6720*/  HMMA.16816.F32.BF16 R116, R4.reuse, R8, R116 ;  /* 0x000000080474723c */ /* 0x048ff00000041874 */
[C---:B------:R-:W-:Y:S01]  /*6730*/  HMMA.16816.F32.BF16 R120, R4.reuse, R10, R120 ;  /* 0x0000000a0478723c */ /* 0x040fe20000041878 */
[----:B------:R-:W2:Y:S07]  /*6740*/  LDSM.16.MT88.4 R8, [R242+0x2900] ;  /* 0x00290000f208783b */ /* 0x000eae0000004200 */
[C---:B-1----:R-:W-:Y:S08]  /*6750*/  HMMA.16816.F32.BF16 R124, R4.reuse, R12, R124 ;  /* 0x0000000c047c723c */ /* 0x042ff0000004187c */
[C---:B------:R-:W-:Y:S01]  /*6760*/  HMMA.16816.F32.BF16 R128, R4.reuse, R14, R128 ;  /* 0x0000000e0480723c */ /* 0x040fe20000041880 */
[----:B------:R-:W1:Y:S07]  /*6770*/  LDSM.16.MT88.4 R12, [R247+0x2900] ;  /* 0x00290000f70c783b */ /* 0x000e6e0000004200 */
[C---:B----4-:R-:W-:Y:S08]  /*6780*/  HMMA.16816.F32.BF16 R92, R4.reuse, R20, R92 ;  /* 0x00000014045c723c */ /* 0x050ff0000004185c */
[----:B------:R-:W-:Y:S01]  /*6790*/  HMMA.16816.F32.BF16 R96, R4, R22, R96 ;  /* 0x000000160460723c */ /* 0x000fe20000041860 */
[----:B------:R-:W-:Y:S06]  /*67a0*/  LDSM.16.MT88.4 R20, [R240+0x2900] ;  /* 0x00290000f014783b */ /* 0x000fec0000004200 */
[----:B------:R-:W-:-:S02]  /*67b0*/  F2FP.BF16.PACK_AB R4, R190, R191 ;  /* 0x000000bfbe04723e */ /* 0x000fc400000010ff */
[----:B------:R-:W-:Y:S02]  /*67c0*/  F2FP.BF16.PACK_AB R6, R188, R189 ;  /* 0x000000bdbc06723e */ /* 0x000fe400000010ff */
[----:B------:R-:W-:Y:S02]  /*67d0*/  F2FP.BF16.PACK_AB R5, R186, R187 ;  /* 0x000000bbba05723e */ /* 0x000fe400000010ff */
[----:B------:R-:W-:-:S07]  /*67e0*/  F2FP.BF16.PACK_AB R7, R209, R192 ;  /* 0x000000c0d107723e */ /* 0x000fce00000010ff */
[C---:B--2---:R-:W-:Y:S08]  /*67f0*/  HMMA.16816.F32.BF16 R168, R4.reuse, R8, R168 ;  /* 0x0000000804a8723c */ /* 0x044ff000000418a8 */
[C---:B-1----:R-:W-:Y:S08]  /*6800*/  HMMA.16816.F32.BF16 R176, R4.reuse, R12, R176 ;  /* 0x0000000c04b0723c */ /* 0x042ff000000418b0 */
[C---:B------:R-:W-:Y:S01]  /*6810*/  HMMA.16816.F32.BF16 R172, R4.reuse, R14, R172 ;  /* 0x0000000e04ac723c */ /* 0x040fe200000418ac */
[----:B------:R-:W1:Y:S07]  /*6820*/  LDSM.16.MT88.4 R12, [R242+0x5900] ;  /* 0x00590000f20c783b */ /* 0x000e6e0000004200 */
[C---:B------:R-:W-:Y:S01]  /*6830*/  HMMA.16816.F32.BF16 R164, R4.reuse, R10, R164 ;  /* 0x0000000a04a4723c */ /* 0x040fe200000418a4 */
[----:B------:R-:W2:Y:S07]  /*6840*/  LDSM.16.MT88.4 R8, [R241+0x5900] ;  /* 0x00590000f108783b */ /* 0x000eae0000004200 */
[C---:B------:R-:W-:Y:S08]  /*6850*/  HMMA.16816.F32.BF16 R144, R4.reuse, R16, R144 ;  /* 0x000000100490723c */ /* 0x040ff00000041890 */
[C---:B------:R-:W-:Y:S01]  /*6860*/  HMMA.16816.F32.BF16 R140, R4.reuse, R18, R140 ;  /* 0x00000012048c723c */ /* 0x040fe2000004188c */
[----:B------:R-:W3:Y:S07]  /*6870*/  LDSM.16.MT88.4 R16, [R242+0x8900] ;  /* 0x00890000f210783b */ /* 0x000eee0000004200 */
[C---:B------:R-:W-:Y:S08]  /*6880*/  HMMA.16816.F32.BF16 R160, R4.reuse, R24, R160 ;  /* 0x0000001804a0723c */ /* 0x040ff000000418a0 */
[C---:B------:R-:W-:Y:S01]  /*6890*/  HMMA.16816.F32.BF16 R156, R4.reuse, R26, R156 ;  /* 0x0000001a049c723c */ /* 0x040fe2000004189c */
[----:B------:R-:W-:Y:S07]  /*68a0*/  LDSM.16.MT88.4 R24, [R240+0x5900] ;  /* 0x00590000f018783b */ /* 0x000fee0000004200 */
        /* <DEDUP_REMOVED lines=22> */
[C---:B------:R-:W-:Y:S08]  /*6a10*/  HMMA.16816.F32.BF16 R64, R4.reuse, R26, R64 ;  /* 0x0000001a0440723c */ /* 0x040ff00000041840 */
[C---:B----4-:R-:W-:Y:S08]  /*6a20*/  HMMA.16816.F32.BF16 R68, R4.reuse, R20, R68 ;  /* 0x000000140444723c */ /* 0x050ff00000041844 */
[C---:B------:R-:W-:Y:S08]  /*6a30*/  HMMA.16816.F32.BF16 R72, R4.reuse, R22, R72 ;  /* 0x000000160448723c */ /* 0x040ff00000041848 */
[C---:B-1----:R-:W-:Y:S08]  /*6a40*/  HMMA.16816.F32.BF16 R108, R4.reuse, R12, R108 ;  /* 0x0000000c046c723c */ /* 0x042ff0000004186c */
[C---:B------:R-:W-:Y:S08]  /*6a50*/  HMMA.16816.F32.BF16 R112, R4.reuse, R14, R112 ;  /* 0x0000000e0470723c */ /* 0x040ff00000041870 */
[C---:B--2---:R-:W-:Y:S08]  /*6a60*/  HMMA.16816.F32.BF16 R116, R4.reuse, R8, R116 ;  /* 0x000000080474723c */ /* 0x044ff00000041874 */
[C---:B------:R-:W-:Y:S08]  /*6a70*/  HMMA.16816.F32.BF16 R120, R4.reuse, R10, R120 ;  /* 0x0000000a0478723c */ /* 0x040ff00000041878 */
[C---:B---3--:R-:W-:Y:S08]  /*6a80*/  HMMA.16816.F32.BF16 R124, R4.reuse, R16, R124 ;  /* 0x00000010047c723c */ /* 0x048ff0000004187c */
[----:B------:R-:W-:Y:S01]  /*6a90*/  HMMA.16816.F32.BF16 R128, R4, R18, R128 ;  /* 0x000000120480723c */ /* 0x000fe20000041880 */
[----:B------:R-:W-:Y:S07]  /*6aa0*/  @!P0 BRA `(.L_x_1543) ;  /* 0x000051f000008947 */ /* 0x000fee0003800000 */
[C---:B------:R-:W-:Y:S01]  /*6ab0*/  SHF.L.U64.HI R4, R33.reuse, 0x1, R35 ;  /* 0x0000000121047819 */ /* 0x040fe20000010223 */
[----:B------:R-:W-:Y:S01]  /*6ac0*/  IMAD.SHL.U32 R3, R33, 0x2, RZ ;  /* 0x0000000221037824 */ /* 0x000fe200078e00ff */
[----:B------:R-:W-:-:S02]  /*6ad0*/  SHF.L.U64.HI R5, R31, 0x1, R34 ;  /* 0x000000011f057819 */ /* 0x000fc40000010222 */
[----:B------:R-:W-:Y:S01]  /*6ae0*/  MOV R180, R2 ;  /* 0x0000000200b47202 */ /* 0x000fe20000000f00 */
[----:B------:R1:W-:Y:S01]  /*6af0*/  STL [R1+0x28], R4 ;  /* 0x0000280401007387 */ /* 0x0003e20000100800 */
[----:B------:R-:W-:-:S03]  /*6b00*/  SHF.L.U64.HI R2, R28, 0x1, R30 ;  /* 0x000000011c027819 */ /* 0x000fc6000001021e */
[----:B------:R2:W-:Y:S04]  /*6b10*/  STL [R1+0x24], R3 ;  /* 0x0000240301007387 */ /* 0x0005e80000100800 */
[----:B------:R-:W-:Y:S01]  /*6b20*/  STL [R1+0x20], R5 ;  /* 0x0000200501007387 */ /* 0x000fe20000100800 */
[----:B-1----:R-:W-:Y:S02]  /*6b30*/  IMAD.SHL.U32 R4, R31, 0x2, RZ ;  /* 0x000000021f047824 */ /* 0x002fe400078e00ff */
[----:B--2---:R-:W-:Y:S01]  /*6b40*/  IMAD.MOV.U32 R3, RZ, RZ, R0 ;  /* 0x000000ffff037224 */ /* 0x004fe200078e0000 */
[C---:B------:R-:W-:Y:S02]  /*6b50*/  SHF.L.U64.HI R0, R29.reuse, 0x1, R32 ;  /* 0x000000011d007819 */ /* 0x040fe40000010220 */
[----:B------:R1:W-:Y:S04]  /*6b60*/  STL [R1+0x1c], R4 ;  /* 0x00001c0401007387 */ /* 0x0003e80000100800 */
[----:B------:R2:W-:Y:S01]  /*6b70*/  STL [R1+0x18], R0 ;  /* 0x0000180001007387 */ /* 0x0005e20000100800 */
[----:B-1----:R-:W-:Y:S01]  /*6b80*/  IMAD.SHL.U32 R4, R29, 0x2, RZ ;  /* 0x000000021d047824 */ /* 0x002fe200078e00ff */
[----:B--2---:R-:W-:-:S04]  /*6b90*/  SHF.L.U32 R0, R28, 0x1, RZ ;  /* 0x000000011c007819 */ /* 0x004fc800000006ff */
[----:B------:R1:W-:Y:S04]  /*6ba0*/  STL [R1+0x14], R4 ;  /* 0x0000140401007387 */ /* 0x0003e80000100800 */
[----:B------:R1:W-:Y:S04]  /*6bb0*/  STL [R1+0xc], R0 ;  /* 0x00000c0001007387 */ /* 0x0003e80000100800 */
[----:B------:R1:W-:Y:S01]  /*6bc0*/  STL [R1+0x10], R2 ;  /* 0x0000100201007387 */ /* 0x0003e20000100800 */
[----:B------:R-:W-:Y:S05]  /*6bd0*/  BRA `(.L_x_1544) ;  /* 0x0000052000007947 */ /* 0x000fea0003800000 */
.L_x_1546:
[----:B------:R-:W2:Y:S01]  /*6be0*/  LDL R2, [R1+0x8] ;  /* 0x0000080001027983 */ /* 0x000ea20000100800 */
[----:B------:R-:W-:Y:S01]  /*6bf0*/  UIMAD UR5, UR6, 0x60, UR9 ;  /* 0x00000060060578a4 */ /* 0x000fe2000f8e0209 */
[----:B------:R-:W-:Y:S01]  /*6c00*/  ISETP.NE.AND P6, PT, R252, 0x1, PT ;  /* 0x00000001fc00780c */ /* 0x000fe20003fc5270 */
[----:B------:R-:W-:Y:S01]  /*6c10*/  IMAD.MOV.U32 R7, RZ, RZ, RZ ;  /* 0x000000ffff077224 */ /* 0x000fe200078e00ff */
[----:B------:R-:W3:Y:S03]  /*6c20*/  LDL R20, [R1+0x24] ;  /* 0x0000240001147983 */ /* 0x000ee60000100800 */
[----:B------:R-:W-:Y:S01]  /*6c30*/  IMAD.U32 R0, RZ, RZ, UR5 ;  /* 0x00000005ff007e24 */ /* 0x000fe2000f8e00ff */
[----:B------:R-:W4:Y:S04]  /*6c40*/  LDL R36, [R1+0x28] ;  /* 0x0000280001247983 */ /* 0x000f280000100800 */
        /* <DEDUP_REMOVED lines=13> */
[----:B------:R-:W-:Y:S03]  /*6d20*/  @!P5 LEA R4, P0, R6, c[0x0][0x2a0], 0x2 ;  /* 0x0000a8000604da11 */ /* 0x000fe600078010ff */
        /* <DEDUP_REMOVED lines=9> */
[----:B--2---:R-:W-:Y:S01]  /*6dc0*/  STL [R1], R7 ;  /* 0x0000000701007387 */ /* 0x004fe20000100800 */
[----:B------:R-:W-:Y:S02]  /*6dd0*/  SHF.R.S32.HI R0, RZ, 0x1f, R7 ;  /* 0x0000001fff007819 */ /* 0x000fe40000011407 */
[C---:B------:R-:W-:Y:S04]  /*6de0*/  IMAD.WIDE.U32 R4, R7.reuse, c[0x0][0x1f0], R4 ;  /* 0x00007c0007047a25 */ /* 0x040fe800078e0004 */
        /* <DEDUP_REMOVED lines=9> */
[----:B------:R-:W2:Y:S04]  /*6e80*/  SHFL.IDX PT, R5, R0, 0x1, 0x181f ;  /* 0x00381f0000057f89 */ /* 0x000ea800000e0000 */
[----:B------:R-:W1:Y:S04]  /*6e90*/  SHFL.IDX PT, R2, R2, 0x2, 0x181f ;  /* 0x00581f0002027f89 */ /* 0x000e6800000e0000 */
[----:B------:R-:W1:Y:S01]  /*6ea0*/  SHFL.IDX PT, R0, R0, 0x2, 0x181f ;  /* 0x00581f0000007f89 */ /* 0x000e6200000e0000 */
[CC--:B---3--:R-:W-:Y:S05]  /*6eb0*/  IADD3 R12, P0, R6.reuse, R20.reuse, RZ ;  /* 0x00000014060c7210 */ /* 0x0c8fea0007f1e0ff */
[C---:B----4-:R-:W-:Y:S01]  /*6ec0*/  IMAD.X R13, R7.reuse, 0x1, R36, P0 ;  /* 0x00000001070d7824 */ /* 0x050fe200000e0624 */
[C---:B-----5:R-:W-:Y:S04]  /*6ed0*/  IADD3 R10, P0, R6.reuse, R35, RZ ;  /* 0x00000023060a7210 */ /* 0x060fe80007f1e0ff */
[----:B------:R3:W-:Y:S01]  /*6ee0*/  LDGSTS.E.BYPASS.LTC128B.128 [R251+0xc100], [R12.64], !P4 ;  /* 0x0c1000000cfb7fae */ /* 0x0007e2000e101d4c */
[C---:B------:R-:W-:Y:S01]  /*6ef0*/  IMAD.X R11, R7.reuse, 0x1, R34, P0 ;  /* 0x00000001070b7824 */ /* 0x040fe200000e0622 */
[C---:B------:R-:W-:Y:S04]  /*6f00*/  IADD3 R8, P0, R6.reuse, R31, RZ ;  /* 0x0000001f06087210 */ /* 0x040fe80007f1e0ff */
[----:B------:R4:W-:Y:S01]  /*6f10*/  LDGSTS.E.BYPASS.LTC128B.128 [R251+0xf100], [R10.64], !P3 ;  /* 0x0f1000000afb7fae */ /* 0x0009e2000d901d4c */
[C---:B------:R-:W-:Y:S01]  /*6f20*/  IMAD.X R9, R7.reuse, 0x1, R30, P0 ;  /* 0x0000000107097824 */ /* 0x040fe200000e061e */
[----:B------:R-:W-:Y:S04]  /*6f30*/  IADD3 R6, P0, R6, R29, RZ ;  /* 0x0000001d06067210 */ /* 0x000fe80007f1e0ff */
[----:B------:R5:W-:Y:S01]  /*6f40*/  LDGSTS.E.BYPASS.LTC128B.128 [R251+0x12100], [R8.64], !P2 ;  /* 0x1210000008fb7fae */ /* 0x000be2000d101d4c */
[----:B------:R-:W-:Y:S01]  /*6f50*/  IMAD.X R7, R7, 0x1, R28, P0 ;  /* 0x0000000107077824 */ /* 0x000fe200000e061c */
[CC--:B-1----:R-:W-:Y:S04]  /*6f60*/  IADD3 R14, P0, R4.reuse, R20.reuse, RZ ;  /* 0x00000014040e7210 */ /* 0x0c2fe80007f1e0ff */
[----:B------:R1:W-:Y:S01]  /*6f70*/  LDGSTS.E.BYPASS.LTC128B.128 [R251+0x15100], [R6.64], !P1 ;  /* 0x1510000006fb7fae */ /* 0x0003e2000c901d4c */
[C---:B--2---:R-:W-:Y:S01]  /*6f80*/  IMAD.X R15, R5.reuse, 0x1, R36, P0 ;  /* 0x00000001050f7824 */ /* 0x044fe200000e0624 */
[C---:B------:R-:W-:Y:S04]  /*6f90*/  IADD3 R18, P0, R4.reuse, R35, RZ ;  /* 0x0000002304127210 */ /* 0x040fe80007f1e0ff */
        /* <DEDUP_REMOVED lines=8> */
[----:B------:R-:W-:Y:S04]  /*7020*/  IADD3 R20, P0, R2, R20, RZ ;  /* 0x0000001402147210 */ /* 0x000fe80007f1e0ff */
[----:B------:R3:W-:Y:S01]  /*7030*/  LDGSTS.E.BYPASS.LTC128B.128 [R251+0x16100], [R4.64], !P1 ;  /* 0x1610000004fb7fae */ /* 0x0007e2000c901d4c */
[----:B------:R-:W-:Y:S01]  /*7040*/  IMAD.X R21, R0, 0x1, R36, P0 ;  /* 0x0000000100157824 */ /* 0x000fe200000e0624 */
[----:B----4-:R-:W-:Y:S04]  /*7050*/  IADD3 R10, P0, R2, R35, RZ ;  /* 0x00000023020a7210 */ /* 0x010fe80007f1e0ff */
[----:B------:R3:W-:Y:S01]  /*7060*/  LDGSTS.E.BYPASS.LTC128B.128 [R251+0xe100], [R20.64], !P4 ;  /* 0x0e10000014fb7fae */ /* 0x0007e2000e101d4c */
[----:B------:R-:W-:Y:S01]  /*7070*/  IMAD.X R11, R0, 0x1, R34, P0 ;  /* 0x00000001000b7824 */ /* 0x000fe200000e0622 */
[----:B-1----:R-:W-:Y:S04]  /*7080*/  IADD3 R6, P0, R2, R31, RZ ;  /* 0x0000001f02067210 */ /* 0x002fe80007f1e0ff */
[----:B------:R3:W-:Y:S01]  /*7090*/  LDGSTS.E.BYPASS.LTC128B.128 [R251+0x11100], [R10.64], !P3 ;  /* 0x111000000afb7fae */ /* 0x0007e2000d901d4c */
[----:B------:R-:W-:Y:S01]  /*70a0*/  IMAD.X R7, R0, 0x1, R30, P0 ;  /* 0x0000000100077824 */ /* 0x000fe200000e061e */
[----:B-----5:R-:W-:Y:S04]  /*70b0*/  IADD3 R8, P0, R2, R29, RZ ;  /* 0x0000001d02087210 */ /* 0x020fe80007f1e0ff */
[----:B------:R3:W-:Y:S01]  /*70c0*/  LDGSTS.E.BYPASS.LTC128B.128 [R251+0x14100], [R6.64], !P2 ;  /* 0x1410000006fb7fae */ /* 0x0007e2000d101d4c */
[----:B------:R-:W-:Y:S05]  /*70d0*/  IMAD.X R9, R0, 0x1, R28, P0 ;  /* 0x0000000100097824 */ /* 0x000fea00000e061c */
[----:B------:R3:W-:Y:S01]  /*70e0*/  LDGSTS.E.BYPASS.LTC128B.128 [R251+0x17100], [R8.64], !P1 ;  /* 0x1710000008fb7fae */ /* 0x0007e2000c901d4c */
[----:B------:R-:W-:-:S05]  /*70f0*/  BRA `(.L_x_1545) ;  /* 0x00001ec000007947 */ /* 0x000fca0003800000 */
.L_x_1544:
[----:B-1----:R-:W2:Y:S01]  /*7100*/  LDL R2, [R1+0x4] ;  /* 0x0000040001027983 */ /* 0x002ea20000100800 */
[----:B------:R-:W-:Y:S04]  /*7110*/  DEPBAR.LE SB0, 0x0 ;  /* 0x000080000000791a */ /* 0x000fe80000000000 */
[----:B------:R-:W3:Y:S01]  /*7120*/  LDL R6, [R1] ;  /* 0x0000000001067983 */ /* 0x000ee20000100800 */
[----:B------:R-:W-:Y:S01]  /*7130*/  IADD3 R181, R251, 0x100, RZ ;  /* 0x00000100fbb57810 */ /* 0x000fe20007ffe0ff */
[----:B------:R-:W-:Y:S03]  /*7140*/  UISETP.GT.AND UP0, UPT, UR6, UR8, UPT ;  /* 0x000000080600728c */ /* 0x000fe6000bf04270 */
[----:B------:R1:W-:Y:S05]  /*7150*/  STL [R1+0x58], R55 ;  /* 0x0000583701007387 */ /* 0x0003ea0000100800 */
[----:B------:R4:W-:Y:S05]  /*7160*/  STL [R1+0x54], R54 ;  /* 0x0000543601007387 */ /* 0x0009ea0000100800 */
[----:B------:R4:W-:Y:S05]  /*7170*/  STL [R1+0x50], R53 ;  /* 0x0000503501007387 */ /* 0x0009ea0000100800 */
[----:B------:R4:W-:Y:S05]  /*7180*/  STL [R1+0x4c], R52 ;  /* 0x00004c3401007387 */ /* 0x0009ea0000100800 */
[----:B------:R4:W-:Y:S05]  /*7190*/  STL [R1+0x48], R3 ;  /* 0x0000480301007387 */ /* 0x0009ea0000100800 */
[----:B-1----:R-:W3:Y:S05]  /*71a0*/  LDL R55, [R1+0x24] ;  /* 0x0000240001377983 */ /* 0x002eea0000100800 */
[----:B----4-:R-:W4:Y:S05]  /*71b0*/  LDL R54, [R1+0x28] ;  /* 0x0000280001367983 */ /* 0x010f2a0000100800 */
[----:B------:R-:W4:Y:S05]  /*71c0*/  LDL R29, [R1+0x1c] ;  /* 0x00001c00011d7983 */ /* 0x000f2a0000100800 */
[----:B------:R-:W4:Y:S05]  /*71d0*/  LDL R53, [R1+0x20] ;  /* 0x0000200001357983 */ /* 0x000f2a0000100800 */
[----:B------:R-:W4:Y:S05]  /*71e0*/  LDL R52, [R1+0x14] ;  /* 0x0000140001347983 */ /* 0x000f2a0000100800 */
[----:B------:R-:W4:Y:S05]  /*71f0*/  LDL R3, [R1+0x18] ;  /* 0x0000180001037983 */ /* 0x000f2a0000100800 */
[----:B------:R-:W4:Y:S05]  /*7200*/  LDL R252, [R1+0xc] ;  /* 0x00000c0001fc7983 */ /* 0x000f2a0000100800 */
[----:B------:R-:W4:Y:S05]  /*7210*/  LDL R182, [R1+0x10] ;  /* 0x0000100001b67983 */ /* 0x000f2a0000100800 */
[----:B------:R-:W-:Y:S06]  /*7220*/  BAR.SYNC.DEFER_BLOCKING 0x0 ;  /* 0x0000000000007b1d */ /* 0x000fec0000010000 */
[----:B------:R-:W-:Y:S05]  /*7230*/  LDSM.16.M88.4 R48, [R250+0x18100] ;  /* 0x01810000fa30783b */ /* 0x000fea0000000200 */
[----:B------:R-:W1:Y:S05]  /*7240*/  LDSM.16.M88.4 R8, [R249+0xc100] ;  /* 0x00c10000f908783b */ /* 0x000e6a0000000200 */
[----:B------:R-:W1:Y:S05]  /*7250*/  LDSM.16.M88.4 R16, [R249+0xc900] ;  /* 0x00c90000f910783b */ /* 0x000e6a0000000200 */
[----:B------:R-:W-:Y:S05]  /*7260*/  LDSM.16.M88.4 R24, [R249+0xd100] ;  /* 0x00d10000f918783b */ /* 0x000fea0000000200 */
[----:B------:R-:W-:Y:S05]  /*7270*/  LDSM.16.M88.4 R32, [R249+0xd900] ;  /* 0x00d90000f920783b */ /* 0x000fea0000000200 */
[----:B------:R-:W-:Y:S05]  /*7280*/  LDSM.16.M88.4 R40, [R249+0xe100] ;  /* 0x00e10000f928783b */ /* 0x000fea0000000200 */
[----:B------:R-:W-:Y:S05]  /*7290*/  LDSM.16.M88.4 R184, [R249+0xe900] ;  /* 0x00e90000f9b8783b */ /* 0x000fea0000000200 */
[----:B------:R-:W-:Y:S05]  /*72a0*/  LDSM.16.M88.4 R188, [R246+0x18100] ;  /* 0x01810000f6bc783b */ /* 0x000fea0000000200 */
[----:B------:R-:W-:Y:S05]  /*72b0*/  LDSM.16.M88.4 R192, [R248] ;  /* 0x00000000f8c0783b */ /* 0x000fea0000000200 */
[----:B------:R-:W-:Y:S05]  /*72c0*/  LDSM.16.M88.4 R196, [R239] ;  /* 0x00000000efc4783b */ /* 0x000fea0000000200 */
[----:B------:R-:W-:Y:S05]  /*72d0*/  LDSM.16.M88.4 R200, [R238] ;  /* 0x00000000eec8783b */ /* 0x000fea0000000200 */
[----:B------:R-:W-:Y:S05]  /*72e0*/  LDSM.16.M88.4 R204, [R237] ;  /* 0x00000000edcc783b */ /* 0x000fea0000000200 */
[----:B------:R-:W-:Y:S05]  /*72f0*/  LDSM.16.M88.4 R208, [R236] ;  /* 0x00000000ecd0783b */ /* 0x000fea0000000200 */
[----:B------:R-:W-:Y:S01]  /*7300*/  LDSM.16.M88.4 R212, [R235] ;  /* 0x00000000ebd4783b */ /* 0x000fe20000000200 */
[----:B--2---:R-:W-:Y:S01]  /*7310*/  SHF.R.S32.HI R0, RZ, 0x1f, R2 ;  /* 0x0000001fff007819 */ /* 0x004fe20000011402 */
[----:B------:R-:W-:Y:S04]  /*7320*/  IMAD.WIDE.U32 R4, R2, c[0x0][0x208], RZ ;  /* 0x0000820002047a25 */ /* 0x000fe800078e00ff */
[----:B------:R-:W-:Y:S04]  /*7330*/  IMAD R0, R0, c[0x0][0x208], RZ ;  /* 0x0000820000007a24 */ /* 0x000fe800078e02ff */
[----:B------:R-:W-:Y:S01]  /*7340*/  IMAD R0, R2, c[0x0][0x20c], R0 ;  /* 0x0000830002007a24 */ /* 0x000fe200078e0200 */
[----:B---3--:R-:W-:Y:S04]  /*7350*/  SHF.R.S32.HI R2, RZ, 0x1f, R6 ;  /* 0x0000001fff027819 */ /* 0x008fe80000011406 */
[----:B------:R-:W-:Y:S01]  /*7360*/  IADD3 R5, R5, R0, RZ ;  /* 0x0000000005057210 */ /* 0x000fe20007ffe0ff */
[----:B------:R-:W-:Y:S04]  /*7370*/  IMAD R2, R2, c[0x0][0x218], RZ ;  /* 0x0000860002027a24 */ /* 0x000fe800078e02ff */
[C---:B------:R-:W-:Y:S04]  /*7380*/  IMAD.WIDE.U32 R4, R6.reuse, c[0x0][0x218], R4 ;  /* 0x0000860006047a25 */ /* 0x040fe800078e0004 */
[----:B------:R-:W-:Y:S01]  /*7390*/  IMAD R2, R6, c[0x0][0x21c], R2 ;  /* 0x0000870006027a24 */ /* 0x000fe200078e0202 */
[----:B------:R-:W-:Y:S04]  /*73a0*/  IADD3 R0, P0, R4, UR22, RZ ;  /* 0x0000001604007c10 */ /* 0x000fe8000ff1e0ff */
[----:B------:R-:W-:Y:S02]  /*73b0*/  IADD3.X R4, R5, UR4, R2, P0, !PT ;  /* 0x0000000405047c10 */ /* 0x000fe400087fe402 */
[C---:B------:R-:W-:Y:S04]  /*73c0*/  LEA R2, P0, R0.reuse, c[0x0][0x1f8], 0x1 ;  /* 0x00007e0000027a11 */ /* 0x040fe800078008ff */
[----:B------:R-:W-:Y:S01]  /*73d0*/  LEA.HI.X R0, R0, c[0x0][0x1fc], R4, 0x1, P0 ;  /* 0x00007f0000007a11 */ /* 0x000fe200000f0c04 */
[----:B------:R-:W2:Y:S01]  /*73e0*/  SHFL.IDX PT, R44, R2, RZ, 0x181f ;  /* 0x00181fff022c7589 */ /* 0x000ea200000e0000 */
[C---:B-1----:R-:W-:Y:S04]  /*73f0*/  HMMA.16816.F32.BF16 R4, R48.reuse, R8, RZ ;  /* 0x000000083004723c */ /* 0x042fe800000418ff */
[----:B------:R-:W4:Y:S04]  /*7400*/  SHFL.IDX PT, R20, R0, RZ, 0x181f ;  /* 0x00181fff00147589 */ /* 0x000f2800000e0000 */
[C---:B------:R-:W-:Y:S01]  /*7410*/  HMMA.16816.F32.BF16 R8, R48.reuse, R10, RZ ;  /* 0x0000000a3008723c */ /* 0x040fe200000418ff */
[----:B------:R-:W1:Y:S05]  /*7420*/  SHFL.IDX PT, R38, R2, 0x1, 0x181f ;  /* 0x00381f0002267f89 */ /* 0x000e6a00000e0000 */
[----:B------:R-:W3:Y:S02]  /*7430*/  SHFL.IDX PT, R28, R0, 0x1, 0x181f ;  /* 0x00381f00001c7f89 */ /* 0x000ee400000e0000 */
[C---:B------:R-:W-:Y:S03]  /*7440*/  HMMA.16816.F32.BF16 R12, R48.reuse, R16, RZ ;  /* 0x00000010300c723c */ /* 0x040fe600000418ff */
[----:B------:R-:W1:Y:S01]  /*7450*/  SHFL.IDX PT, R2, R2, 0x2, 0x181f ;  /* 0x00581f0002027f89 */ /* 0x000e6200000e0000 */
[----:B--2---:R-:W-:Y:S04]  /*7460*/  IADD3 R30, P0, R44, R55, RZ ;  /* 0x000000372c1e7210 */ /* 0x004fe80007f1e0ff */
[C---:B------:R-:W-:Y:S01]  /*7470*/  HMMA.16816.F32.BF16 R16, R48.reuse, R18, RZ ;  /* 0x000000123010723c */ /* 0x040fe200000418ff */
[----:B------:R-:W2:Y:S03]  /*7480*/  SHFL.IDX PT, R0, R0, 0x2, 0x181f ;  /* 0x00581f0000007f89 */ /* 0x000ea600000e0000 */
[----:B----4-:R-:W-:Y:S02]  /*7490*/  IADD3.X R31, R20, R54, RZ, P0, !PT ;  /* 0x00000036141f7210 */ /* 0x010fe400007fe4ff */
[----:B------:R-:W-:Y:S03]  /*74a0*/  IADD3 R22, P0, R44, R29, RZ ;  /* 0x0000001d2c167210 */ /* 0x000fe60007f1e0ff */
[----:B------:R4:W-:Y:S03]  /*74b0*/  LDGSTS.E.BYPASS.LTC128B.128 [R181], [R30.64], !P4 ;  /* 0x000000001eb57fae */ /* 0x0009e6000e101d4c */
[----:B------:R-:W-:Y:S02]  /*74c0*/  IADD3.X R23, R20, R53, RZ, P0, !PT ;  /* 0x0000003514177210 */ /* 0x000fe400007fe4ff */
[----:B------:R-:W-:Y:S03]  /*74d0*/  IADD3 R36, P0, R44, R52, RZ ;  /* 0x000000342c247210 */ /* 0x000fe60007f1e0ff */
[----:B------:R2:W-:Y:S01]  /*74e0*/  LDGSTS.E.BYPASS.LTC128B.128 [R181+0x3000], [R22.64], !P3 ;  /* 0x0300000016b57fae */ /* 0x0005e2000d901d4c */
[----:B------:R-:W-:Y:S02]  /*74f0*/  IADD3.X R37, R20, R3, RZ, P0, !PT ;  /* 0x0000000314257210 */ /* 0x000fe400007fe4ff */
[----:B------:R-:W-:Y:S03]  /*7500*/  IADD3 R44, P0, R44, R252, RZ ;  /* 0x000000fc2c2c7210 */ /* 0x000fe60007f1e0ff */
[----:B------:R2:W-:Y:S01]  /*7510*/  LDGSTS.E.BYPASS.LTC128B.128 [R181+0x6000], [R36.64], !P2 ;  /* 0x0600000024b57fae */ /* 0x0005e2000d101d4c */
[----:B------:R-:W-:Y:S02]  /*7520*/  IADD3.X R45, R20, R182, RZ, P0, !PT ;  /* 0x000000b6142d7210 */ /* 0x000fe400007fe4ff */
[----:B-1----:R-:W-:Y:S03]  /*7530*/  IADD3 R46, P0, R38, R55, RZ ;  /* 0x00000037262e7210 */ /* 0x002fe60007f1e0ff */
[----:B------:R1:W-:Y:S01]  /*7540*/  LDGSTS.E.BYPASS.LTC128B.128 [R181+0x9000], [R44.64], !P1 ;  /* 0x090000002cb57fae */ /* 0x0003e2000c901d4c */
[----:B---3--:R-:W-:Y:S05]  /*7550*/  IADD3.X R47, R28, R54, RZ, P0, !PT ;  /* 0x000000361c2f7210 */ /* 0x008fea00007fe4ff */
[----:B------:R3:W-:Y:S01]  /*7560*/  LDGSTS.E.BYPASS.LTC128B.128 [R181+0x1000], [R46.64], !P4 ;  /* 0x010000002eb57fae */ /* 0x0007e2000e101d4c */
[----:B----4-:R-:W-:Y:S04]  /*7570*/  IADD3 R30, P0, R38, R29, RZ ;  /* 0x0000001d261e7210 */ /* 0x010fe80007f1e0ff */
[----:B------:R-:W-:Y:S01]  /*7580*/  IADD3.X R31, R28, R53, RZ, P0, !PT ;  /* 0x000000351c1f7210 */ /* 0x000fe200007fe4ff */
[C---:B--2---:R-:W-:Y:S04]  /*7590*/  HMMA.16816.F32.BF16 R20, R48.reuse, R24, RZ ;  /* 0x000000183014723c */ /* 0x044fe800000418ff */
[----:B------:R2:W-:Y:S01]  /*75a0*/  LDGSTS.E.BYPASS.LTC128B.128 [R181+0x4000], [R30.64], !P3 ;  /* 0x040000001eb57fae */ /* 0x0005e2000d901d4c */
[----:B------:R-:W-:Y:S03]  /*75b0*/  IADD3 R36, P0, R38, R52, RZ ;  /* 0x0000003426247210 */ /* 0x000fe60007f1e0ff */
[C---:B------:R-:W-:Y:S01]  /*75c0*/  HMMA.16816.F32.BF16 R24, R48.reuse, R26, RZ ;  /* 0x0000001a3018723c */ /* 0x040fe200000418ff */
[----:B------:R-:W-:Y:S03]  /*75d0*/  IADD3.X R37, R28, R3, RZ, P0, !PT ;  /* 0x000000031c257210 */ /* 0x000fe600007fe4ff */
[----:B------:R-:W-:Y:S02]  /*75e0*/  IADD3 R38, P0, R38, R252, RZ ;  /* 0x000000fc26267210 */ /* 0x000fe40007f1e0ff */
[----:B------:R4:W-:Y:S02]  /*75f0*/  LDGSTS.E.BYPASS.LTC128B.128 [R181+0x7000], [R36.64], !P2 ;  /* 0x0700000024b57fae */ /* 0x0009e4000d101d4c */
[----:B------:R-:W-:Y:S04]  /*7600*/  IADD3.X R39, R28, R182, RZ, P0, !PT ;  /* 0x000000b61c277210 */ /* 0x000fe800007fe4ff */
[----:B-1----:R-:W-:Y:S02]  /*7610*/  IADD3 R44, P0, R2, R55, RZ ;  /* 0x00000037022c7210 */ /* 0x002fe40007f1e0ff */
[----:B------:R1:W5:Y:S02]  /*7620*/  LDL.LU R55, [R1+0x58] ;  /* 0x0000580001377983 */ /* 0x0003640000300800 */
[----:B------:R-:W-:Y:S03]  /*7630*/  IADD3.X R45, R0, R54, RZ, P0, !PT ;  /* 0x00000036002d7210 */ /* 0x000fe600007fe4ff */
[----:B------:R1:W-:Y:S05]  /*7640*/  LDGSTS.E.BYPASS.LTC128B.128 [R181+0xa000], [R38.64], !P1 ;  /* 0x0a00000026b57fae */ /* 0x0003ea000c901d4c */
[----:B------:R3:W-:Y:S05]  /*7650*/  LDGSTS.E.BYPASS.LTC128B.128 [R181+0x2000], [R44.64], !P4 ;  /* 0x020000002cb57fae */ /* 0x0007ea000e101d4c */
[----:B------:R3:W5:Y:S01]  /*7660*/  LDL.LU R54, [R1+0x54] ;  /* 0x0000540001367983 */ /* 0x0007620000300800 */
[----:B----4-:R-:W-:Y:S02]  /*7670*/  IADD3 R36, P0, R2, R29, RZ ;  /* 0x0000001d02247210 */ /* 0x010fe40007f1e0ff */
[C---:B--2---:R-:W-:Y:S02]  /*7680*/  HMMA.16816.F32.BF16 R28, R48.reuse, R32, RZ ;  /* 0x00000020301c723c */ /* 0x044fe400000418ff */
[----:B------:R-:W-:Y:S02]  /*7690*/  IADD3.X R37, R0, R53, RZ, P0, !PT ;  /* 0x0000003500257210 */ /* 0x000fe400007fe4ff */
[----:B------:R2:W5:Y:S04]  /*76a0*/  LDL.LU R53, [R1+0x50] ;  /* 0x0000500001357983 */ /* 0x0005680000300800 */
[C---:B------:R-:W-:Y:S01]  /*76b0*/  HMMA.16816.F32.BF16 R32, R48.reuse, R34, RZ ;  /* 0x000000223020723c */ /* 0x040fe200000418ff */
[----:B------:R4:W-:Y:S03]  /*76c0*/  LDGSTS.E.BYPASS.LTC128B.128 [R181+0x5000], [R36.64], !P3 ;  /* 0x0500000024b57fae */ /* 0x0009e6000d901d4c */
[----:B-1----:R-:W-:Y:S02]  /*76d0*/  IADD3 R38, P0, R2, R52, RZ ;  /* 0x0000003402267210 */ /* 0x002fe40007f1e0ff */
[----:B------:R2:W5:Y:S02]  /*76e0*/  LDL.LU R52, [R1+0x4c] ;  /* 0x00004c0001347983 */ /* 0x0005640000300800 */
[----:B------:R-:W-:Y:S03]  /*76f0*/  IADD3.X R39, R0, R3, RZ, P0, !PT ;  /* 0x0000000300277210 */ /* 0x000fe600007fe4ff */
[----:B------:R2:W5:Y:S01]  /*7700*/  LDL.LU R3, [R1+0x48] ;  /* 0x0000480001037983 */ /* 0x0005620000300800 */
[----:B---3--:R-:W-:Y:S02]  /*7710*/  IADD3 R44, P0, R2, R252, RZ ;  /* 0x000000fc022c7210 */ /* 0x008fe40007f1e0ff */
[----:B------:R-:W-:Y:S02]  /*7720*/  MOV R252, c[0x0][0x2b8] ;  /* 0x0000ae0000fc7a02 */ /* 0x000fe40000000f00 */
[----:B------:R4:W-:Y:S01]  /*7730*/  LDGSTS.E.BYPASS.LTC128B.128 [R181+0x8000], [R38.64], !P2 ;  /* 0x0800000026b57fae */ /* 0x0009e2000d101d4c */
[----:B------:R-:W-:Y:S02]  /*7740*/  IADD3.X R45, R0, R182, RZ, P0, !PT ;  /* 0x000000b6002d7210 */ /* 0x000fe400007fe4ff */
[----:B------:R-:W-:Y:S03]  /*7750*/  PLOP3.LUT P0, PT, PT, PT, UP0, 0x80, 0x0 ;  /* 0x000000000000781c */ /* 0x000fe60003f0f008 */
[----:B------:R1:W-:Y:S05]  /*7760*/  LDGSTS.E.BYPASS.LTC128B.128 [R181+0xb000], [R44.64], !P1 ;  /* 0x0b0000002cb57fae */ /* 0x0003ea000c901d4c */
[----:B------:R-:W0:Y:S01]  /*7770*/  LDGDEPBAR ;  /* 0x00000000000079af */ /* 0x000e220000000000 */
[C---:B----4-:R-:W-:Y:S08]  /*7780*/  HMMA.16816.F32.BF16 R36, R48.reuse, R40, RZ ;  /* 0x000000283024723c */ /* 0x050ff000000418ff */
[C---:B------:R-:W-:Y:S08]  /*7790*/  HMMA.16816.F32.BF16 R40, R48.reuse, R42, RZ ;  /* 0x0000002a3028723c */ /* 0x040ff000000418ff */
[C---:B-1----:R-:W-:Y:S08]  /*77a0*/  HMMA.16816.F32.BF16 R44, R48.reuse, R184, RZ ;  /* 0x000000b8302c723c */ /* 0x042ff000000418ff */
[----:B------:R-:W-:Y:S01]  /*77b0*/  HMMA.16816.F32.BF16 R48, R48, R186, RZ ;  /* 0x000000ba3030723c */ /* 0x000fe200000418ff */
[----:B------:R-:W-:Y:S07]  /*77c0*/  LDSM.16.M88.4 R184, [R245+0x18100] ;  /* 0x01810000f5b8783b */ /* 0x000fee0000000200 */
[C---:B------:R-:W-:Y:S08]  /*77d0*/  HMMA.16816.F32.BF16 R4, R188.reuse, R192, R4 ;  /* 0x000000c0bc04723c */ /* 0x040ff00000041804 */
[C---:B------:R-:W-:Y:S01]  /*77e0*/  HMMA.16816.F32.BF16 R8, R188.reuse, R194, R8 ;  /* 0x000000c2bc08723c */ /* 0x040fe20000041808 */
[----:B------:R-:W1:Y:S07]  /*77f0*/  LDSM.16.M88.4 R192, [R244+0xc100] ;  /* 0x00c10000f4c0783b */ /* 0x000e6e0000000200 */
[C---:B------:R-:W-:Y:S08]  /*7800*/  HMMA.16816.F32.BF16 R12, R188.reuse, R196, R12 ;  /* 0x000000c4bc0c723c */ /* 0x040ff0000004180c */
[C---:B------:R-:W-:Y:S01]  /*7810*/  HMMA.16816.F32.BF16 R16, R188.reuse, R198, R16 ;  /* 0x000000c6bc10723c */ /* 0x040fe20000041810 */
[----:B------:R-:W3:Y:S07]  /*7820*/  LDSM.16.M88.4 R196, [R244+0xc900] ;  /* 0x00c90000f4c4783b */ /* 0x000eee0000000200 */
[C---:B------:R-:W-:Y:S08]  /*7830*/  HMMA.16816.F32.BF16 R20, R188.reuse, R200, R20 ;  /* 0x000000c8bc14723c */ /* 0x040ff00000041814 */
[C---:B------:R-:W-:Y:S01]  /*7840*/  HMMA.16816.F32.BF16 R24, R188.reuse, R202, R24 ;  /* 0x000000cabc18723c */ /* 0x040fe20000041818 */
[----:B------:R-:W4:Y:S07]  /*7850*/  LDSM.16.M88.4 R200, [R244+0xd100] ;  /* 0x00d10000f4c8783b */ /* 0x000f2e0000000200 */
[C---:B------:R-:W-:Y:S08]  /*7860*/  HMMA.16816.F32.BF16 R28, R188.reuse, R204, R28 ;  /* 0x000000ccbc1c723c */ /* 0x040ff0000004181c */
[C---:B------:R-:W-:Y:S01]  /*7870*/  HMMA.16816.F32.BF16 R32, R188.reuse, R206, R32 ;  /* 0x000000cebc20723c */ /* 0x040fe20000041820 */
[----:B------:R-:W2:Y:S07]  /*7880*/  LDSM.16.M88.4 R204, [R244+0xd900] ;  /* 0x00d90000f4cc783b */ /* 0x000eae0000000200 */
[C---:B------:R-:W-:Y:S08]  /*7890*/  HMMA.16816.F32.BF16 R36, R188.reuse, R208, R36 ;  /* 0x000000d0bc24723c */ /* 0x040ff00000041824 */
[C---:B------:R-:W-:Y:S01]  /*78a0*/  HMMA.16816.F32.BF16 R40, R188.reuse, R210, R40 ;  /* 0x000000d2bc28723c */ /* 0x040fe20000041828 */
[----:B------:R-:W-:Y:S07]  /*78b0*/  LDSM.16.M88.4 R208, [R244+0xe900] ;  /* 0x00e90000f4d0783b */ /* 0x000fee0000000200 */
[C---:B------:R-:W-:Y:S08]  /*78c0*/  HMMA.16816.F32.BF16 R44, R188.reuse, R212, R44 ;  /* 0x000000d4bc2c723c */ /* 0x040ff0000004182c */
[----:B------:R-:W-:Y:S01]  /*78d0*/  HMMA.16816.F32.BF16 R48, R188, R214, R48 ;  /* 0x000000d6bc30723c */ /* 0x000fe20000041830 */
[----:B------:R-:W2:Y:S07]  /*78e0*/  LDSM.16.M88.4 R188, [R244+0xe100] ;  /* 0x00e10000f4bc783b */ /* 0x000eae0000000200 */
[C---:B-1----:R-:W-:Y:S08]  /*78f0*/  HMMA.16816.F32.BF16 R4, R184.reuse, R192, R4 ;  /* 0x000000c0b804723c */ /* 0x042ff00000041804 */
[C---:B------:R-:W-:Y:S01]  /*7900*/  HMMA.16816.F32.BF16 R8, R184.reuse, R194, R8 ;  /* 0x000000c2b808723c */ /* 0x040fe20000041808 */
[----:B------:R-:W-:Y:S07]  /*7910*/  LDSM.16.M88.4 R192, [R234] ;  /* 0x00000000eac0783b */ /* 0x000fee0000000200 */
[C---:B---3--:R-:W-:Y:S08]  /*7920*/  HMMA.16816.F32.BF16 R12, R184.reuse, R196, R12 ;  /* 0x000000c4b80c723c */ /* 0x048ff0000004180c */
[C---:B------:R-:W-:Y:S01]  /*7930*/  HMMA.16816.F32.BF16 R16, R184.reuse, R198, R16 ;  /* 0x000000c6b810723c */ /* 0x040fe20000041810 */
[----:B------:R-:W-:Y:S07]  /*7940*/  LDSM.16.M88.4 R196, [R234+0x800] ;  /* 0x00080000eac4783b */ /* 0x000fee0000000200 */
[C---:B----4-:R-:W-:Y:S08]  /*7950*/  HMMA.16816.F32.BF16 R20, R184.reuse, R200, R20 ;  /* 0x000000c8b814723c */ /* 0x050ff00000041814 */
[C---:B------:R-:W-:Y:S01]  /*7960*/  HMMA.16816.F32.BF16 R24, R184.reuse, R202, R24 ;  /* 0x000000cab818723c */ /* 0x040fe20000041818 */
[----:B------:R-:W-:Y:S07]  /*7970*/  LDSM.16.M88.4 R200, [R234+0x1000] ;  /* 0x00100000eac8783b */ /* 0x000fee0000000200 */
[C---:B--2---:R-:W-:Y:S08]  /*7980*/  HMMA.16816.F32.BF16 R28, R184.reuse, R204, R28 ;  /* 0x000000ccb81c723c */ /* 0x044ff0000004181c */
[C---:B------:R-:W-:Y:S01]  /*7990*/  HMMA.16816.F32.BF16 R32, R184.reuse, R206, R32 ;  /* 0x000000ceb820723c */ /* 0x040fe20000041820 */
[----:B------:R-:W-:Y:S07]  /*79a0*/  LDSM.16.M88.4 R204, [R234+0x1800] ;  /* 0x00180000eacc783b */ /* 0x000fee0000000200 */
[C---:B------:R-:W-:Y:S08]  /*79b0*/  HMMA.16816.F32.BF16 R36, R184.reuse, R188, R36 ;  /* 0x000000bcb824723c */ /* 0x040ff00000041824 */
[C---:B------:R-:W-:Y:S01]  /*79c0*/  HMMA.16816.F32.BF16 R40, R184.reuse, R190, R40 ;  /* 0x000000beb828723c */ /* 0x040fe20000041828 */
[----:B------:R-:W1:Y:S07]  /*79d0*/  LDSM.16.M88.4 R188, [R243+0x18100] ;  /* 0x01810000f3bc783b */ /* 0x000e6e0000000200 */
[C---:B------:R-:W-:Y:S08]  /*79e0*/  HMMA.16816.F32.BF16 R44, R184.reuse, R208, R44 ;  /* 0x000000d0b82c723c */ /* 0x040ff0000004182c */
[----:B------:R-:W-:Y:S01]  /*79f0*/  HMMA.16816.F32.BF16 R48, R184, R210, R48 ;  /* 0x000000d2b830723c */ /* 0x000fe20000041830 */
[----:B------:R-:W2:Y:S05]  /*7a00*/  LDSM.16.M88.4 R184, [R234+0x2000] ;  /* 0x00200000eab8783b */ /* 0x000eaa0000000200 */
[----:B------:R-:W3:Y:S02]  /*7a10*/  LDSM.16.M88.4 R208, [R234+0x2800] ;  /* 0x00280000ead0783b */ /* 0x000ee40000000200 */
[C---:B-1----:R-:W-:Y:S08]  /*7a20*/  HMMA.16816.F32.BF16 R4, R188.reuse, R192, R4 ;  /* 0x000000c0bc04723c */ /* 0x042ff00000041804 */
        /* <DEDUP_REMOVED lines=11> */
[C---:B--2---:R-:W-:Y:S08]  /*7ae0*/  HMMA.16816.F32.BF16 R36, R188.reuse, R184, R36 ;  /* 0x000000b8bc24723c */ /* 0x044ff00000041824 */
[C---:B------:R-:W-:Y:S01]  /*7af0*/  HMMA.16816.F32.BF16 R40, R188.reuse, R186, R40 ;  /* 0x000000babc28723c */ /* 0x040fe20000041828 */
[----:B------:R-:W1:Y:S07]  /*7b00*/  LDSM.16.M88.4 R184, [R250+0x1c100] ;  /* 0x01c10000fab8783b */ /* 0x000e6e0000000200 */
[C---:B---3--:R-:W-:Y:S08]  /*7b10*/  HMMA.16816.F32.BF16 R44, R188.reuse, R208, R44 ;  /* 0x000000d0bc2c723c */ /* 0x048ff0000004182c */
[----:B------:R-:W-:Y:S01]  /*7b20*/  HMMA.16816.F32.BF16 R48, R188, R210, R48 ;  /* 0x000000d2bc30723c */ /* 0x000fe20000041830 */
[----:B------:R-:W2:Y:S05]  /*7b30*/  LDSM.16.M88.4 R188, [R249+0x11100] ;  /* 0x01110000f9bc783b */ /* 0x000eaa0000000200 */
[----:B------:R-:W3:Y:S02]  /*7b40*/  LDSM.16.M88.4 R208, [R249+0x11900] ;  /* 0x01190000f9d0783b */ /* 0x000ee40000000200 */
[C---:B-1----:R-:W-:Y:S08]  /*7b50*/  HMMA.16816.F32.BF16 R4, R184.reuse, R192, R4 ;  /* 0x000000c0b804723c */ /* 0x042ff00000041804 */
[C---:B------:R-:W-:Y:S01]  /*7b60*/  HMMA.16816.F32.BF16 R8, R184.reuse, R194, R8 ;  /* 0x000000c2b808723c */ /* 0x040fe20000041808 */
[----:B------:R-:W-:Y:S07]  /*7b70*/  LDSM.16.M88.4 R192, [R233] ;  /* 0x00000000e9c0783b */ /* 0x000fee0000000200 */
[C---:B------:R-:W-:Y:S08]  /*7b80*/  HMMA.16816.F32.BF16 R12, R184.reuse, R196, R12 ;  /* 0x000000c4b80c723c */ /* 0x040ff0000004180c */
        /* <DEDUP_REMOVED lines=8> */
[C---:B--2---:R-:W-:Y:S08]  /*7c10*/  HMMA.16816.F32.BF16 R36, R184.reuse, R188, R36 ;  /* 0x000000bcb824723c */ /* 0x044ff00000041824 */
[C---:B------:R-:W-:Y:S01]  /*7c20*/  HMMA.16816.F32.BF16 R40, R184.reuse, R190, R40 ;  /* 0x000000beb828723c */ /* 0x040fe20000041828 */
[----:B------:R-:W1:Y:S07]  /*7c30*/  LDSM.16.M88.4 R188, [R246+0x1c100] ;  /* 0x01c10000f6bc783b */ /* 0x000e6e0000000200 */
[C---:B---3--:R-:W-:Y:S08]  /*7c40*/  HMMA.16816.F32.BF16 R44, R184.reuse, R208, R44 ;  /* 0x000000d0b82c723c */ /* 0x048ff0000004182c */
[----:B------:R-:W-:Y:S01]  /*7c50*/  HMMA.16816.F32.BF16 R48, R184, R210, R48 ;  /* 0x000000d2b830723c */ /* 0x000fe20000041830 */
[----:B------:R-:W2:Y:S05]  /*7c60*/  LDSM.16.M88.4 R184, [R229] ;  /* 0x00000000e5b8783b */ /* 0x000eaa0000000200 */
[----:B------:R-:W3:Y:S02]  /*7c70*/  LDSM.16.M88.4 R208, [R228] ;  /* 0x00000000e4d0783b */ /* 0x000ee40000000200 */
        /* <DEDUP_REMOVED lines=113> */
[----:B------:R-:W-:Y:S02]  /*8390*/  LDSM.16.M88.4 R208, [R249+0x16100] ;  /* 0x01610000f9d0783b */ /* 0x000fe40000000200 */
        /* <DEDUP_REMOVED lines=8> */
[----:B------:R-:W3:Y:S07]  /*8420*/  LDSM.16.M88.4 R200, [R249+0x15100] ;  /* 0x01510000f9c8783b */ /* 0x000eee0000000200 */
[C---:B------:R-:W-:Y:S08]  /*8430*/  HMMA.16816.F32.BF16 R28, R188.reuse, R204, R28 ;  /* 0x000000ccbc1c723c */ /* 0x040ff0000004181c */
[C---:B------:R-:W-:Y:S01]  /*8440*/  HMMA.16816.F32.BF16 R32, R188.reuse, R206, R32 ;  /* 0x000000cebc20723c */ /* 0x040fe20000041820 */
[----:B------:R-:W4:Y:S07]  /*8450*/  LDSM.16.M88.4 R204, [R249+0x15900] ;  /* 0x01590000f9cc783b */ /* 0x000f2e0000000200 */
[C---:B--2---:R-:W-:Y:S08]  /*8460*/  HMMA.16816.F32.BF16 R36, R188.reuse, R184, R36 ;  /* 0x000000b8bc24723c */ /* 0x044ff00000041824 */
[C---:B------:R-:W-:Y:S01]  /*8470*/  HMMA.16816.F32.BF16 R40, R188.reuse, R186, R40 ;  /* 0x000000babc28723c */ /* 0x040fe20000041828 */
[----:B------:R-:W2:Y:S07]  /*8480*/  LDSM.16.M88.4 R184, [R249+0x16900] ;  /* 0x01690000f9b8783b */ /* 0x000eae0000000200 */
[C---:B-1----:R-:W-:Y:S08]  /*8490*/  HMMA.16816.F32.BF16 R44, R188.reuse, R192, R44 ;  /* 0x000000c0bc2c723c */ /* 0x042ff0000004182c */
[----:B------:R-:W-:Y:S01]  /*84a0*/  HMMA.16816.F32.BF16 R48, R188, R194, R48 ;  /* 0x000000c2bc30723c */ /* 0x000fe20000041830 */
[----:B------:R-:W1:Y:S05]  /*84b0*/  LDSM.16.M88.4 R188, [R249+0x17100] ;  /* 0x01710000f9bc783b */ /* 0x000e6a0000000200 */
[----:B------:R-:W1:Y:S02]  /*84c0*/  LDSM.16.M88.4 R192, [R249+0x17900] ;  /* 0x01790000f9c0783b */ /* 0x000e640000000200 */
[C---:B---3--:R-:W-:Y:S08]  /*84d0*/  HMMA.16816.F32.BF16 R4, R196.reuse, R200, R4 ;  /* 0x000000c8c404723c */ /* 0x048ff00000041804 */
[C---:B------:R-:W-:Y:S01]  /*84e0*/  HMMA.16816.F32.BF16 R8, R196.reuse, R202, R8 ;  /* 0x000000cac408723c */ /* 0x040fe20000041808 */
[----:B------:R-:W-:Y:S07]  /*84f0*/  LDSM.16.M88.4 R200, [R246+0x24100] ;  /* 0x02410000f6c8783b */ /* 0x000fee0000000200 */
[C---:B----4-:R-:W-:Y:S08]  /*8500*/  HMMA.16816.F32.BF16 R12, R196.reuse, R204, R12 ;  /* 0x000000ccc40c723c */ /* 0x050ff0000004180c */
[C---:B------:R-:W-:Y:S01]  /*8510*/  HMMA.16816.F32.BF16 R16, R196.reuse, R206, R16 ;  /* 0x000000cec410723c */ /* 0x040fe20000041810 */
[----:B------:R-:W3:Y:S07]  /*8520*/  LDSM.16.M88.4 R204, [R221] ;  /* 0x00000000ddcc783b */ /* 0x000eee0000000200 */
[C---:B------:R-:W-:Y:S08]  /*8530*/  HMMA.16816.F32.BF16 R20, R196.reuse, R208, R20 ;  /* 0x000000d0c414723c */ /* 0x040ff00000041814 */
[C---:B------:R-:W-:Y:S01]  /*8540*/  HMMA.16816.F32.BF16 R24, R196.reuse, R210, R24 ;  /* 0x000000d2c418723c */ /* 0x040fe20000041818 */
[----:B------:R-:W4:Y:S07]  /*8550*/  LDSM.16.M88.4 R208, [R220] ;  /* 0x00000000dcd0783b */ /* 0x000f2e0000000200 */
[C---:B--2---:R-:W-:Y:S08]  /*8560*/  HMMA.16816.F32.BF16 R28, R196.reuse, R184, R28 ;  /* 0x000000b8c41c723c */ /* 0x044ff0000004181c */
[C---:B------:R-:W-:Y:S01]  /*8570*/  HMMA.16816.F32.BF16 R32, R196.reuse, R186, R32 ;  /* 0x000000bac420723c */ /* 0x040fe20000041820 */
[----:B------:R-:W2:Y:S07]  /*8580*/  LDSM.16.M88.4 R184, [R219] ;  /* 0x00000000dbb8783b */ /* 0x000eae0000000200 */
[C---:B-1----:R-:W-:Y:S08]  /*8590*/  HMMA.16816.F32.BF16 R36, R196.reuse, R188, R36 ;  /* 0x000000bcc424723c */ /* 0x042ff00000041824 */
[C---:B------:R-:W-:Y:S01]  /*85a0*/  HMMA.16816.F32.BF16 R40, R196.reuse, R190, R40 ;  /* 0x000000bec428723c */ /* 0x040fe20000041828 */
[----:B------:R-:W1:Y:S07]  /*85b0*/  LDSM.16.M88.4 R188, [R218] ;  /* 0x00000000dabc783b */ /* 0x000e6e0000000200 */
[C---:B------:R-:W-:Y:S08]  /*85c0*/  HMMA.16816.F32.BF16 R44, R196.reuse, R192, R44 ;  /* 0x000000c0c42c723c */ /* 0x040ff0000004182c */
[----:B------:R-:W-:Y:S01]  /*85d0*/  HMMA.16816.F32.BF16 R48, R196, R194, R48 ;  /* 0x000000c2c430723c */ /* 0x000fe20000041830 */
[----:B------:R-:W1:Y:S05]  /*85e0*/  LDSM.16.M88.4 R192, [R217] ;  /* 0x00000000d9c0783b */ /* 0x000e6a0000000200 */
[----:B------:R-:W1:Y:S02]  /*85f0*/  LDSM.16.M88.4 R196, [R216] ;  /* 0x00000000d8c4783b */ /* 0x000e640000000200 */
[C---:B---3--:R-:W-:Y:S08]  /*8600*/  HMMA.16816.F32.BF16 R4, R200.reuse, R204, R4 ;  /* 0x000000ccc804723c */ /* 0x048ff00000041804 */
[C---:B------:R-:W-:Y:S01]  /*8610*/  HMMA.16816.F32.BF16 R8, R200.reuse, R206, R8 ;  /* 0x000000cec808723c */ /* 0x040fe20000041808 */
[----:B------:R-:W-:Y:S07]  /*8620*/  LDSM.16.M88.4 R204, [R245+0x24100] ;  /* 0x02410000f5cc783b */ /* 0x000fee0000000200 */
[C---:B----4-:R-:W-:Y:S08]  /*8630*/  HMMA.16816.F32.BF16 R12, R200.reuse, R208, R12 ;  /* 0x000000d0c80c723c */ /* 0x050ff0000004180c */
[C---:B------:R-:W-:Y:S01]  /*8640*/  HMMA.16816.F32.BF16 R16, R200.reuse, R210, R16 ;  /* 0x000000d2c810723c */ /* 0x040fe20000041810 */
[----:B------:R-:W3:Y:S07]  /*8650*/  LDSM.16.M88.4 R208, [R244+0x15100] ;  /* 0x01510000f4d0783b */ /* 0x000eee0000000200 */
[C---:B--2---:R-:W-:Y:S08]  /*8660*/  HMMA.16816.F32.BF16 R20, R200.reuse, R184, R20 ;  /* 0x000000b8c814723c */ /* 0x044ff00000041814 */
[C---:B------:R-:W-:Y:S01]  /*8670*/  HMMA.16816.F32.BF16 R24, R200.reuse, R186, R24 ;  /* 0x000000bac818723c */ /* 0x040fe20000041818 */
[----:B------:R-:W2:Y:S07]  /*8680*/  LDSM.16.M88.4 R184, [R244+0x15900] ;  /* 0x01590000f4b8783b */ /* 0x000eae0000000200 */
[C---:B-1----:R-:W-:Y:S08]  /*8690*/  HMMA.16816.F32.BF16 R28, R200.reuse, R188, R28 ;  /* 0x000000bcc81c723c */ /* 0x042ff0000004181c */
[C---:B------:R-:W-:Y:S01]  /*86a0*/  HMMA.16816.F32.BF16 R32, R200.reuse, R190, R32 ;  /* 0x000000bec820723c */ /* 0x040fe20000041820 */
[----:B------:R-:W1:Y:S07]  /*86b0*/  LDSM.16.M88.4 R188, [R244+0x16100] ;  /* 0x01610000f4bc783b */ /* 0x000e6e0000000200 */
[C---:B------:R-:W-:Y:S08]  /*86c0*/  HMMA.16816.F32.BF16 R36, R200.reuse, R192, R36 ;  /* 0x000000c0c824723c */ /* 0x040ff00000041824 */
[C---:B------:R-:W-:Y:S01]  /*86d0*/  HMMA.16816.F32.BF16 R40, R200.reuse, R194, R40 ;  /* 0x000000c2c828723c */ /* 0x040fe20000041828 */
[----:B------:R-:W4:Y:S07]  /*86e0*/  LDSM.16.M88.4 R192, [R244+0x16900] ;  /* 0x01690000f4c0783b */ /* 0x000f2e0000000200 */
[C---:B------:R-:W-:Y:S08]  /*86f0*/  HMMA.16816.F32.BF16 R44, R200.reuse, R196, R44 ;  /* 0x000000c4c82c723c */ /* 0x040ff0000004182c */
[----:B------:R-:W-:Y:S01]  /*8700*/  HMMA.16816.F32.BF16 R48, R200, R198, R48 ;  /* 0x000000c6c830723c */ /* 0x000fe20000041830 */
[----:B------:R-:W4:Y:S05]  /*8710*/  LDSM.16.M88.4 R196, [R244+0x17100] ;  /* 0x01710000f4c4783b */ /* 0x000f2a0000000200 */
[----:B------:R-:W-:Y:S02]  /*8720*/  LDSM.16.M88.4 R200, [R243+0x24100] ;  /* 0x02410000f3c8783b */ /* 0x000fe40000000200 */
[C---:B---3--:R-:W-:Y:S08]  /*8730*/  HMMA.16816.F32.BF16 R4, R204.reuse, R208, R4 ;  /* 0x000000d0cc04723c */ /* 0x048ff00000041804 */
[C---:B------:R-:W-:Y:S01]  /*8740*/  HMMA.16816.F32.BF16 R8, R204.reuse, R210, R8 ;  /* 0x000000d2cc08723c */ /* 0x040fe20000041808 */
[----:B------:R-:W-:Y:S07]  /*8750*/  LDSM.16.M88.4 R208, [R234+0x9000] ;  /* 0x00900000ead0783b */ /* 0x000fee0000000200 */
[C---:B--2---:R-:W-:Y:S08]  /*8760*/  HMMA.16816.F32.BF16 R12, R204.reuse, R184, R12 ;  /* 0x000000b8cc0c723c */ /* 0x044ff0000004180c */
[C---:B------:R-:W-:Y:S01]  /*8770*/  HMMA.16816.F32.BF16 R16, R204.reuse, R186, R16 ;  /* 0x000000bacc10723c */ /* 0x040fe20000041810 */
[----:B------:R-:W2:Y:S07]  /*8780*/  LDSM.16.M88.4 R184, [R244+0x17900] ;  /* 0x01790000f4b8783b */ /* 0x000eae0000000200 */
[C---:B-1----:R-:W-:Y:S08]  /*8790*/  HMMA.16816.F32.BF16 R20, R204.reuse, R188, R20 ;  /* 0x000000bccc14723c */ /* 0x042ff00000041814 */
[C---:B------:R-:W-:Y:S08]  /*87a0*/  HMMA.16816.F32.BF16 R24, R204.reuse, R190, R24 ;  /* 0x000000becc18723c */ /* 0x040ff00000041818 */
[C---:B----4-:R-:W-:Y:S08]  /*87b0*/  HMMA.16816.F32.BF16 R28, R204.reuse, R192, R28 ;  /* 0x000000c0cc1c723c */ /* 0x050ff0000004181c */
[C---:B------:R-:W-:Y:S08]  /*87c0*/  HMMA.16816.F32.BF16 R32, R204.reuse, R194, R32 ;  /* 0x000000c2cc20723c */ /* 0x040ff00000041820 */
[C---:B------:R-:W-:Y:S08]  /*87d0*/  HMMA.16816.F32.BF16 R36, R204.reuse, R196, R36 ;  /* 0x000000c4cc24723c */ /* 0x040ff00000041824 */
[C---:B------:R-:W-:Y:S08]  /*87e0*/  HMMA.16816.F32.BF16 R40, R204.reuse, R198, R40 ;  /* 0x000000c6cc28723c */ /* 0x040ff00000041828 */
[C---:B--2---:R-:W-:Y:S08]  /*87f0*/  HMMA.16816.F32.BF16 R44, R204.reuse, R184, R44 ;  /* 0x000000b8cc2c723c */ /* 0x044ff0000004182c */
[----:B------:R-:W-:Y:S01]  /*8800*/  HMMA.16816.F32.BF16 R48, R204, R186, R48 ;  /* 0x000000bacc30723c */ /* 0x000fe20000041830 */
[----:B------:R-:W1:Y:S07]  /*8810*/  LDSM.16.M88.4 R184, [R234+0x9800] ;  /* 0x00980000eab8783b */ /* 0x000e6e0000000200 */
[C---:B------:R-:W-:Y:S08]  /*8820*/  HMMA.16816.F32.BF16 R4, R200.reuse, R208, R4 ;  /* 0x000000d0c804723c */ /* 0x040ff00000041804 */
[C---:B------:R-:W-:Y:S11]  /*8830*/  HMMA.16816.F32.BF16 R8, R200.reuse, R210, R8 ;  /* 0x000000d2c808723c */ /* 0x040ff60000041808 */
[----:B------:R-:W-:Y:S05]  /*8840*/  @!UPT UIADD3 URZ, URZ, URZ, URZ ;  /* 0x0000003f3f3ff290 */ /* 0x000fea000fffe03f */
[----:B------:R-:W-:Y:S02]  /*8850*/  FMUL.FTZ R4, R4, c[0x0][0x320] ;  /* 0x0000c80004047a20 */ /* 0x000fe40000410000 */
[----:B------:R-:W-:Y:S02]  /*8860*/  FMUL.FTZ R5, R5, c[0x0][0x320] ;  /* 0x0000c80005057a20 */ /* 0x000fe40000410000 */
[----:B------:R-:W-:Y:S01]  /*8870*/  MUFU.TANH R213, R4 ;  /* 0x0000000400d57308 */ /* 0x000fe20000002400 */
        /* <DEDUP_REMOVED lines=9> */
[----:B------:R-:W-:Y:S10]  /*8910*/  MUFU.TANH R189, R5 ;  /* 0x0000000500bd7308 */ /* 0x000ff40000002400 */
[----:B------:R-:W-:Y:S01]  /*8920*/  MUFU.TANH R190, R6 ;  /* 0x0000000600be7308 */ /* 0x000fe20000002400 */
[----:B------:R-:W-:Y:S02]  /*8930*/  FMUL.FTZ R12, R12, c[0x0][0x320] ;  /* 0x0000c8000c0c7a20 */ /* 0x000fe40000410000 */
[----:B------:R-:W-:Y:S01]  /*8940*/  FMUL.FTZ R13, R13, c[0x0][0x320] ;  /* 0x0000c8000d0d7a20 */ /* 0x000fe20000410000 */
[----:B-1----:R1:W-:Y:S01]  /*8950*/  STL [R1+0x40], R0 ;  /* 0x0000400001007387 */ /* 0x0023e20000100800 */
[----:B------:R-:W-:Y:S02]  /*8960*/  FMUL.FTZ R14, R14, c[0x0][0x320] ;  /* 0x0000c8000e0e7a20 */ /* 0x000fe40000410000 */
[----:B------:R-:W-:Y:S02]  /*8970*/  FMUL.FTZ R15, R15, c[0x0][0x320] ;  /* 0x0000c8000f0f7a20 */ /* 0x000fe40000410000 */
[----:B------:R-:W-:Y:S01]  /*8980*/  FMUL.FTZ R16, R16, c[0x0][0x320] ;  /* 0x0000c80010107a20 */ /* 0x000fe20000410000 */
[----:B------:R2:W-:Y:S01]  /*8990*/  MUFU.TANH R188, R7 ;  /* 0x0000000700bc7308 */ /* 0x0005e20000002400 */
[----:B------:R-:W-:Y:S02]  /*89a0*/  FMUL.FTZ R17, R17, c[0x0][0x320] ;  /* 0x0000c80011117a20 */ /* 0x000fe40000410000 */
[----:B------:R-:W-:Y:S02]  /*89b0*/  FMUL.FTZ R18, R18, c[0x0][0x320] ;  /* 0x0000c80012127a20 */ /* 0x000fe40000410000 */
[----:B------:R-:W-:Y:S05]  /*89c0*/  FMUL.FTZ R19, R19, c[0x0][0x320] ;  /* 0x0000c80013137a20 */ /* 0x000fea0000410000 */
[----:B------:R-:W-:Y:S10]  /*89d0*/  MUFU.TANH R185, R10 ;  /* 0x0000000a00b97308 */ /* 0x000ff40000002400 */
[----:B-1----:R-:W1:Y:S01]  /*89e0*/  MUFU.TANH R0, R9 ;  /* 0x0000000900007308 */ /* 0x002e620000002400 */
[----:B--2---:R-:W2:Y:S09]  /*89f0*/  LDSM.16.M88.4 R4, [R234+0xa000] ;  /* 0x00a00000ea04783b */ /* 0x004eb20000000200 */
[----:B------:R3:W-:Y:S10]  /*8a00*/  MUFU.TANH R184, R11 ;  /* 0x0000000b00b87308 */ /* 0x0007f40000002400 */
[----:B------:R-:W-:Y:S01]  /*8a10*/  MUFU.TANH R191, R12 ;  /* 0x0000000c00bf7308 */ /* 0x000fe20000002400 */
[----:B-1----:R-:W-:Y:S09]  /*8a20*/  STL [R1+0x44], R0 ;  /* 0x0000440001007387 */ /* 0x002ff20000100800 */
[----:B------:R-:W-:Y:S01]  /*8a30*/  MUFU.TANH R192, R13 ;  /* 0x0000000d00c07308 */ /* 0x000fe20000002400 */
[----:B---3--:R-:W1:Y:S09]  /*8a40*/  LDSM.16.M88.4 R8, [R234+0xa800] ;  /* 0x00a80000ea08783b */ /* 0x008e720000000200 */
[----:B------:R-:W-:Y:S01]  /*8a50*/  MUFU.TANH R193, R14 ;  /* 0x0000000e00c17308 */ /* 0x000fe20000002400 */
[C---:B--2---:R-:W-:Y:S09]  /*8a60*/  HMMA.16816.F32.BF16 R20, R200.reuse, R4, R20 ;  /* 0x00000004c814723c */ /* 0x044ff20000041814 */
[----:B------:R-:W-:Y:S01]  /*8a70*/  MUFU.TANH R194, R15 ;  /* 0x0000000f00c27308 */ /* 0x000fe20000002400 */
[C---:B------:R-:W-:Y:S01]  /*8a80*/  HMMA.16816.F32.BF16 R24, R200.reuse, R6, R24 ;  /* 0x00000006c818723c */ /* 0x040fe20000041818 */
[----:B------:R-:W2:Y:S08]  /*8a90*/  LDSM.16.M88.4 R4, [R234+0xb000] ;  /* 0x00b00000ea04783b */ /* 0x000eb00000000200 */
[----:B------:R-:W-:Y:S05]  /*8aa0*/  MUFU.TANH R195, R16 ;  /* 0x0000001000c37308 */ /* 0x000fea0000002400 */
[----:B------:R-:W-:Y:S05]  /*8ab0*/  FMUL.FTZ R21, R21, c[0x0][0x320] ;  /* 0x0000c80015157a20 */ /* 0x000fea0000410000 */
[----:B------:R-:W-:Y:S01]  /*8ac0*/  MUFU.TANH R196, R17 ;  /* 0x0000001100c47308 */ /* 0x000fe20000002400 */
[----:B------:R-:W-:Y:S02]  /*8ad0*/  FMUL.FTZ R22, R22, c[0x0][0x320] ;  /* 0x0000c80016167a20 */ /* 0x000fe40000410000 */
[----:B------:R-:W-:Y:S01]  /*8ae0*/  FMUL.FTZ R23, R23, c[0x0][0x320] ;  /* 0x0000c80017177a20 */ /* 0x000fe20000410000 */
[C---:B-1----:R-:W-:Y:S03]  /*8af0*/  HMMA.16816.F32.BF16 R28, R200.reuse, R8, R28 ;  /* 0x00000008c81c723c */ /* 0x042fe6000004181c */
[----:B------:R-:W-:Y:S02]  /*8b00*/  FMUL.FTZ R24, R24, c[0x0][0x320] ;  /* 0x0000c80018187a20 */ /* 0x000fe40000410000 */
[----:B------:R-:W-:Y:S01]  /*8b10*/  FMUL.FTZ R25, R25, c[0x0][0x320] ;  /* 0x0000c80019197a20 */ /* 0x000fe20000410000 */
[----:B------:R-:W1:Y:S01]  /*8b20*/  MUFU.TANH R0, R21 ;  /* 0x0000001500007308 */ /* 0x000e620000002400 */
[----:B------:R-:W-:Y:S01]  /*8b30*/  FMUL.FTZ R26, R26, c[0x0][0x320] ;  /* 0x0000c8001a1a7a20 */ /* 0x000fe20000410000 */
[C---:B------:R-:W-:Y:S01]  /*8b40*/  HMMA.16816.F32.BF16 R32, R200.reuse, R10, R32 ;  /* 0x0000000ac820723c */ /* 0x040fe20000041820 */
[----:B------:R-:W3:Y:S01]  /*8b50*/  LDSM.16.M88.4 R8, [R234+0xb800] ;  /* 0x00b80000ea08783b */ /* 0x000ee20000000200 */
[----:B------:R-:W-:Y:S04]  /*8b60*/  DEPBAR.LE SB0, 0x0 ;  /* 0x000080000000791a */ /* 0x000fe80000000000 */
[----:B------:R-:W-:Y:S02]  /*8b70*/  FMUL.FTZ R27, R27, c[0x0][0x320] ;  /* 0x0000c8001b1b7a20 */ /* 0x000fe40000410000 */
[----:B------:R-:W-:Y:S01]  /*8b80*/  MUFU.TANH R197, R18 ;  /* 0x0000001200c57308 */ /* 0x000fe20000002400 */
[----:B------:R-:W-:Y:S01]  /*8b90*/  BAR.SYNC.DEFER_BLOCKING 0x0 ;  /* 0x0000000000007b1d */ /* 0x000fe20000010000 */
[C---:B--2---:R-:W-:Y:S05]  /*8ba0*/  HMMA.16816.F32.BF16 R36, R200.reuse, R4, R36 ;  /* 0x00000004c824723c */ /* 0x044fea0000041824 */
[----:B------:R-:W-:Y:S03]  /*8bb0*/  FMUL.FTZ R20, R20, c[0x0][0x320] ;  /* 0x0000c80014147a20 */ /* 0x000fe60000410000 */
[----:B------:R-:W-:Y:S01]  /*8bc0*/  MUFU.TANH R198, R19 ;  /* 0x0000001300c67308 */ /* 0x000fe20000002400 */
[C---:B------:R-:W-:Y:S01]  /*8bd0*/  HMMA.16816.F32.BF16 R40, R200.reuse, R6, R40 ;  /* 0x00000006c828723c */ /* 0x040fe20000041828 */
[----:B-1----:R1:W-:Y:S02]  /*8be0*/  STL [R1+0x30], R0 ;  /* 0x0000300001007387 */ /* 0x0023e40000100800 */
[----:B------:R-:W-:Y:S02]  /*8bf0*/  FMUL.FTZ R28, R28, c[0x0][0x320] ;  /* 0x0000c8001c1c7a20 */ /* 0x000fe40000410000 */
[----:B------:R-:W-:Y:S02]  /*8c00*/  FMUL.FTZ R32, R32, c[0x0][0x320] ;  /* 0x0000c80020207a20 */ /* 0x000fe40000410000 */
[----:B------:R-:W-:Y:S02]  /*8c10*/  FMUL.FTZ R33, R33, c[0x0][0x320] ;  /* 0x0000c80021217a20 */ /* 0x000fe40000410000 */
[----:B------:R-:W-:Y:S03]  /*8c20*/  MUFU.TANH R214, R20 ;  /* 0x0000001400d67308 */ /* 0x000fe60000002400 */
[----:B------:R-:W-:Y:S02]  /*8c30*/  FMUL.FTZ R29, R29, c[0x0][0x320] ;  /* 0x0000c8001d1d7a20 */ /* 0x000fe40000410000 */
[----:B------:R-:W-:Y:S02]  /*8c40*/  FMUL.FTZ R30, R30, c[0x0][0x320] ;  /* 0x0000c8001e1e7a20 */ /* 0x000fe40000410000 */
[----:B------:R-:W-:Y:S02]  /*8c50*/  FMUL.FTZ R31, R31, c[0x0][0x320] ;  /* 0x0000c8001f1f7a20 */ /* 0x000fe40000410000 */
[----:B------:R-:W-:Y:S01]  /*8c60*/  FMUL.FTZ R34, R34, c[0x0][0x320] ;  /* 0x0000c80022227a20 */ /* 0x000fe20000410000 */
[----:B------:R-:W-:Y:S01]  /*8c70*/  MUFU.TANH R23, R23 ;  /* 0x0000001700177308 */ /* 0x000fe20000002400 */
[----:B------:R-:W-:Y:S01]  /*8c80*/  FMUL.FTZ R35, R35, c[0x0][0x320] ;  /* 0x0000c80023237a20 */ /* 0x000fe20000410000 */
[C---:B---3--:R-:W-:Y:S03]  /*8c90*/  HMMA.16816.F32.BF16 R44, R200.reuse, R8, R44 ;  /* 0x00000008c82c723c */ /* 0x048fe6000004182c */
[----:B------:R-:W-:Y:S02]  /*8ca0*/  FMUL.FTZ R36, R36, c[0x0][0x320] ;  /* 0x0000c80024247a20 */ /* 0x000fe40000410000 */
[----:B------:R-:W-:Y:S03]  /*8cb0*/  FMUL.FTZ R37, R37, c[0x0][0x320] ;  /* 0x0000c80025257a20 */ /* 0x000fe60000410000 */
[----:B-1----:R-:W1:Y:S01]  /*8cc0*/  MUFU.TANH R0, R22 ;  /* 0x0000001600007308 */ /* 0x002e620000002400 */
[----:B------:R-:W-:Y:S03]  /*8cd0*/  HMMA.16816.F32.BF16 R48, R200, R10, R48 ;  /* 0x0000000ac830723c */ /* 0x000fe60000041830 */
        /* <DEDUP_REMOVED lines=16> */
[----:B------:R-:W-:Y:S02]  /*8de0*/  FMUL.FTZ R50, R50, c[0x0][0x320] ;  /* 0x0000c80032327a20 */ /* 0x000fe40000410000 */
[----:B------:R-:W-:Y:S07]  /*8df0*/  FMUL.FTZ R51, R51, c[0x0][0x320] ;  /* 0x0000c80033337a20 */ /* 0x000fee0000410000 */
[----:B------:R-:W-:Y:S10]  /*8e00*/  MUFU.TANH R215, R32 ;  /* 0x0000002000d77308 */ /* 0x000ff40000002400 */
[----:B-1----:R-:W1:Y:S10]  /*8e10*/  MUFU.TANH R0, R24 ;  /* 0x0000001800007308 */ /* 0x002e740000002400 */
[----:B------:R-:W-:Y:S10]  /*8e20*/  MUFU.TANH R24, R26 ;  /* 0x0000001a00187308 */ /* 0x000ff40000002400 */
[----:B------:R-:W-:Y:S01]  /*8e30*/  MUFU.TANH R26, R27 ;  /* 0x0000001b001a7308 */ /* 0x000fe20000002400 */
[----:B-1----:R1:W-:Y:S09]  /*8e40*/  STL [R1+0x38], R0 ;  /* 0x0000380001007387 */ /* 0x0023f20000100800 */
[----:B------:R-:W-:Y:S10]  /*8e50*/  MUFU.TANH R33, R33 ;  /* 0x0000002100217308 */ /* 0x000ff40000002400 */
[----:B------:R-:W-:Y:S10]  /*8e60*/  MUFU.TANH R32, R34 ;  /* 0x0000002200207308 */ /* 0x000ff40000002400 */
[----:B-1----:R-:W1:Y:S10]  /*8e70*/  MUFU.TANH R0, R25 ;  /* 0x0000001900007308 */ /* 0x002e740000002400 */
[----:B------:R2:W3:Y:S10]  /*8e80*/  MUFU.TANH R25, R28 ;  /* 0x0000001c00197308 */ /* 0x0004f40000002400 */
[----:B------:R2:W4:Y:S01]  /*8e90*/  MUFU.TANH R27, R35 ;  /* 0x00000023001b7308 */ /* 0x0005220000002400 */
[----:B-1----:R2:W-:Y:S09]  /*8ea0*/  STL [R1+0x3c], R0 ;  /* 0x00003c0001007387 */ /* 0x0025f20000100800 */
[----:B------:R2:W1:Y:S10]  /*8eb0*/  MUFU.TANH R210, R36 ;  /* 0x0000002400d27308 */ /* 0x0004740000002400 */
        /* <DEDUP_REMOVED lines=14> */
[----:B------:R2:W1:Y:S02]  /*8fa0*/  MUFU.TANH R181, R51 ;  /* 0x0000003300b57308 */ /* 0x0004640000002400 */
[----:B-12345:R-:W-:-:S05]  /*8fb0*/  @P0 BRA `(.L_x_1546) ;  /* 0xffffdc2000000947 */ /* 0x03efca000383ffff */
.L_x_1545:
[----:B---3--:R-:W2:Y:S01]  /*8fc0*/  LDL.LU R5, [R1+0x3c] ;  /* 0x00003c0001057983 */ /* 0x008ea20000300800 */
[----:B------:R-:W-:Y:S01]  /*8fd0*/  MOV R47, R24 ;  /* 0x00000018002f7202 */ /* 0x000fe20000000f00 */
[----:B------:R-:W-:Y:S01]  /*8fe0*/  UISETP.GT.AND UP0, UPT, UR6, UR8, UPT ;  /* 0x000000080600728c */ /* 0x000fe2000bf04270 */
[----:B------:R-:W-:Y:S01]  /*8ff0*/  MOV R24, R214 ;  /* 0x000000d600187202 */ /* 0x000fe20000000f00 */
[----:B------:R-:W3:Y:S01]  /*9000*/  LDL.LU R4, [R1+0x38] ;  /* 0x0000380001047983 */ /* 0x000ee20000300800 */
[----:B------:R-:W-:Y:S01]  /*9010*/  MOV R44, R23 ;  /* 0x00000017002c7202 */ /* 0x000fe20000000f00 */
[----:B------:R-:W-:Y:S01]  /*9020*/  UIADD3 UR6, UR6, -0x1, URZ ;  /* 0xffffffff06067890 */ /* 0x000fe2000fffe03f */
[----:B------:R-:W-:Y:S01]  /*9030*/  MOV R41, R22 ;  /* 0x0000001600297202 */ /* 0x000fe20000000f00 */
[----:B------:R-:W4:Y:S01]  /*9040*/  LDL.LU R2, [R1+0x34] ;  /* 0x0000340001027983 */ /* 0x000f220000300800 */
[----:B------:R-:W-:Y:S02]  /*9050*/  MOV R40, R186 ;  /* 0x000000ba00287202 */ /* 0x000fe40000000f00 */
[----:B------:R-:W-:Y:S01]  /*9060*/  MOV R35, R187 ;  /* 0x000000bb00237202 */ /* 0x000fe20000000f00 */
[----:B------:R-:W5:Y:S01]  /*9070*/  LDL.LU R0, [R1+0x30] ;  /* 0x0000300001007983 */ /* 0x000f620000300800 */
[----:B------:R-:W-:Y:S02]  /*9080*/  MOV R34, R215 ;  /* 0x000000d700227202 */ /* 0x000fe40000000f00 */
[----:B------:R-:W-:Y:S01]  /*9090*/  PLOP3.LUT P0, PT, PT, PT, UP0, 0x80, 0x0 ;  /* 0x000000000000781c */ /* 0x000fe20003f0f008 */
[----:B------:R-:W5:Y:S04]  /*90a0*/  LDL.LU R7, [R1+0x40] ;  /* 0x0000400001077983 */ /* 0x000f680000300800 */
[----:B------:R-:W5:Y:S04]  /*90b0*/  LDL.LU R6, [R1+0x44] ;  /* 0x0000440001067983 */ /* 0x000f680000300800 */
[----:B------:R-:W-:Y:S08]  /*90c0*/  LDSM.16.MT88.4 R12, [R247+0x100] ;  /* 0x00010000f70c783b */ /* 0x000ff00000004200 */
[----:B------:R-:W-:Y:S08]  /*90d0*/  LDSM.16.MT88.4 R20, [R242+0x100] ;  /* 0x00010000f214783b */ /* 0x000ff00000004200 */
[----:B------:R-:W-:Y:S08]  /*90e0*/  LDSM.16.MT88.4 R28, [R241+0x100] ;  /* 0x00010000f11c783b */ /* 0x000ff00000004200 */
[----:B------:R-:W-:Y:S08]  /*90f0*/  LDSM.16.MT88.4 R36, [R240+0x100] ;  /* 0x00010000f024783b */ /* 0x000ff00000004200 */
[----:B------:R-:W0:Y:S01]  /*9100*/  LDGDEPBAR ;  /* 0x00000000000079af */ /* 0x000e220000000000 */
[----:B--2---:R-:W-:Y:S02]  /*9110*/  MOV R46, R5 ;  /* 0x00000005002e7202 */ /* 0x004fe40000000f00 */
[----:B------:R-:W-:Y:S02]  /*9120*/  FMNMX.FTZ R5, R190, R3, !PT ;  /* 0x00000003be057209 */ /* 0x000fe40007810000 */
[----:B---3--:R-:W-:Y:S02]  /*9130*/  MOV R45, R4 ;  /* 0x00000004002d7202 */ /* 0x008fe40000000f00 */
[----:B------:R-:W-:Y:S02]  /*9140*/  FMNMX.FTZ R4, R213, R180, !PT ;  /* 0x000000b4d5047209 */ /* 0x000fe40007810000 */
[----:B------:R-:W-:Y:S02]  /*9150*/  FMNMX.FTZ R5, R188, R5, !PT ;  /* 0x00000005bc057209 */ /* 0x000fe40007810000 */
[----:B------:R-:W-:Y:S02]  /*9160*/  FMNMX.FTZ R4, R189, R4, !PT ;  /* 0x00000004bd047209 */ /* 0x000fe40007810000 */
[----:B------:R-:W-:Y:S02]  /*9170*/  FMNMX.FTZ R5, R185, R5, !PT ;  /* 0x00000005b9057209 */ /* 0x000fe40007810000 */
[----:B----4-:R-:W-:Y:S02]  /*9180*/  MOV R43, R2 ;  /* 0x00000002002b7202 */ /* 0x010fe40000000f00 */
[----:B-----5:R-:W-:Y:S02]  /*9190*/  FMNMX.FTZ R4, R7, R4, !PT ;  /* 0x0000000407047209 */ /* 0x020fe40007810000 */
        /* <DEDUP_REMOVED lines=8> */
[----:B------:R-:W-:Y:S02]  /*9220*/  MOV R42, R0 ;  /* 0x00000000002a7202 */ /* 0x000fe40000000f00 */
        /* <DEDUP_REMOVED lines=33> */
[----:B------:R-:W-:Y:S03]  /*9440*/  FMNMX.FTZ R5, R181, R5, !PT ;  /* 0x00000005b5057209 */ /* 0x000fe60007810000 */
[----:B------:R-:W1:Y:S08]  /*9450*/  SHFL.BFLY PT, R2, R4, 0x2, 0x1f ;  /* 0x0c401f0004027f89 */ /* 0x000e7000000e0000 */
[----:B------:R-:W2:Y:S01]  /*9460*/  SHFL.BFLY PT, R0, R5, 0x2, 0x1f ;  /* 0x0c401f0005007f89 */ /* 0x000ea200000e0000 */
[----:B-1----:R-:W-:Y:S07]  /*9470*/  FMNMX.FTZ R4, R4, R2, !PT ;  /* 0x0000000204047209 */ /* 0x002fee0007810000 */
[----:B------:R-:W1:Y:S01]  /*9480*/  SHFL.BFLY PT, R2, R4, 0x1, 0x1f ;  /* 0x0c201f0004027f89 */ /* 0x000e6200000e0000 */
[----:B--2---:R-:W-:Y:S07]  /*9490*/  FMNMX.FTZ R5, R5, R0, !PT ;  /* 0x0000000005057209 */ /* 0x004fee0007810000 */
[----:B------:R-:W2:Y:S01]  /*94a0*/  SHFL.BFLY PT, R0, R5, 0x1, 0x1f ;  /* 0x0c201f0005007f89 */ /* 0x000ea200000e0000 */
[----:B-1----:R-:W-:Y:S05]  /*94b0*/  FMNMX.FTZ R2, R4, R2, !PT ;  /* 0x0000000204027209 */ /* 0x002fea0007810000 */
[C---:B------:R-:W-:Y:S02]  /*94c0*/  FMUL.FTZ R215, R2.reuse, c[0x0][0x2d0] ;  /* 0x0000b40002d77a20 */ /* 0x040fe40000410000 */
[----:B------:R-:W-:Y:S01]  /*94d0*/  FADD.FTZ R4, -R2, R180 ;  /* 0x000000b402047221 */ /* 0x000fe20000010100 */
[----:B--2---:R-:W-:Y:S01]  /*94e0*/  FMNMX.FTZ R0, R0, R5, !PT ;  /* 0x0000000500007209 */ /* 0x004fe20007810000 */
[--C-:B------:R-:W-:Y:S02]  /*94f0*/  FFMA.FTZ R214, R213, c[0x0][0x2d0], -R215.reuse ;  /* 0x0000b400d5d67a23 */ /* 0x100fe400000108d7 */
[----:B------:R-:W-:Y:S02]  /*9500*/  FFMA.FTZ R189, R189, c[0x0][0x2d0], -R215 ;  /* 0x0000b400bdbd7a23 */ /* 0x000fe400000108d7 */
[C---:B------:R-:W-:Y:S02]  /*9510*/  FMUL.FTZ R213, R0.reuse, c[0x0][0x2d0] ;  /* 0x0000b40000d57a20 */ /* 0x040fe40000410000 */
[----:B------:R-:W-:Y:S01]  /*9520*/  FADD.FTZ R3, -R0, R3 ;  /* 0x0000000300037221 */ /* 0x000fe20000010100 */
[----:B------:R-:W-:Y:S01]  /*9530*/  MUFU.EX2 R214, R214 ;  /* 0x000000d600d67308 */ /* 0x000fe20000000800 */
[--C-:B------:R-:W-:Y:S02]  /*9540*/  FFMA.FTZ R187, R7, c[0x0][0x2d0], -R215.reuse ;  /* 0x0000b40007bb7a23 */ /* 0x100fe400000108d7 */
[----:B------:R-:W-:Y:S02]  /*9550*/  FMUL.FTZ R3, R3, c[0x0][0x2d0] ;  /* 0x0000b40003037a20 */ /* 0x000fe40000410000 */
[----:B------:R-:W-:Y:S02]  /*9560*/  FFMA.FTZ R186, R6, c[0x0][0x2d0], -R215 ;  /* 0x0000b40006ba7a23 */ /* 0x000fe400000108d7 */
[--C-:B------:R-:W-:Y:S02]  /*9570*/  FFMA.FTZ R190, R190, c[0x0][0x2d0], -R213.reuse ;  /* 0x0000b400bebe7a23 */ /* 0x100fe400000108d5 */
[--C-:B------:R-:W-:Y:S01]  /*9580*/  FFMA.FTZ R188, R188, c[0x0][0x2d0], -R213.reuse ;  /* 0x0000b400bcbc7a23 */ /* 0x100fe200000108d5 */
[----:B------:R-:W1:Y:S01]  /*9590*/  MUFU.EX2 R3, R3 ;  /* 0x0000000300037308 */ /* 0x000e620000000800 */
[--C-:B------:R-:W-:Y:S02]  /*95a0*/  FFMA.FTZ R185, R185, c[0x0][0x2d0], -R213.reuse ;  /* 0x0000b400b9b97a23 */ /* 0x100fe400000108d5 */
[----:B------:R-:W-:Y:S02]  /*95b0*/  FFMA.FTZ R184, R184, c[0x0][0x2d0], -R213 ;  /* 0x0000b400b8b87a23 */ /* 0x000fe400000108d5 */
[----:B------:R-:W-:Y:S02]  /*95c0*/  FMUL.FTZ R4, R4, c[0x0][0x2d0] ;  /* 0x0000b40004047a20 */ /* 0x000fe40000410000 */
[--C-:B------:R-:W-:Y:S02]  /*95d0*/  FFMA.FTZ R210, R210, c[0x0][0x2d0], -R215.reuse ;  /* 0x0000b400d2d27a23 */ /* 0x100fe400000108d7 */
[----:B------:R-:W-:Y:S01]  /*95e0*/  FFMA.FTZ R212, R212, c[0x0][0x2d0], -R215 ;  /* 0x0000b400d4d47a23 */ /* 0x000fe200000108d7 */
[----:B------:R-:W2:Y:S01]  /*95f0*/  MUFU.EX2 R180, R4 ;  /* 0x0000000400b47308 */ /* 0x000ea20000000800 */
[--C-:B------:R-:W-:Y:S02]  /*9600*/  FFMA.FTZ R206, R206, c[0x0][0x2d0], -R213.reuse ;  /* 0x0000b400cece7a23 */ /* 0x100fe400000108d5 */
[----:B------:R-:W-:Y:S02]  /*9610*/  FFMA.FTZ R208, R208, c[0x0][0x2d0], -R213 ;  /* 0x0000b400d0d07a23 */ /* 0x000fe400000108d5 */
[--C-:B------:R-:W-:Y:S02]  /*9620*/  FFMA.FTZ R209, R209, c[0x0][0x2d0], -R215.reuse ;  /* 0x0000b400d1d17a23 */ /* 0x100fe400000108d7 */
[----:B------:R-:W-:Y:S02]  /*9630*/  FFMA.FTZ R207, R207, c[0x0][0x2d0], -R215 ;  /* 0x0000b400cfcf7a23 */ /* 0x000fe400000108d7 */
[--C-:B------:R-:W-:Y:S01]  /*9640*/  FFMA.FTZ R205, R205, c[0x0][0x2d0], -R213.reuse ;  /* 0x0000b400cdcd7a23 */ /* 0x100fe200000108d5 */
[----:B------:R-:W3:Y:S01]  /*9650*/  MUFU.EX2 R189, R189 ;  /* 0x000000bd00bd7308 */ /* 0x000ee20000000800 */
[----:B------:R-:W-:Y:S02]  /*9660*/  FFMA.FTZ R199, R199, c[0x0][0x2d0], -R213 ;  /* 0x0000b400c7c77a23 */ /* 0x000fe400000108d5 */
[--C-:B------:R-:W-:Y:S02]  /*9670*/  FFMA.FTZ R191, R191, c[0x0][0x2d0], -R215.reuse ;  /* 0x0000b400bfbf7a23 */ /* 0x100fe400000108d7 */
[C---:B-1----:R-:W-:Y:S02]  /*9680*/  FMUL.FTZ R6, R3.reuse, R178 ;  /* 0x000000b203067220 */ /* 0x042fe40000410000 */
[C---:B------:R-:W-:Y:S02]  /*9690*/  FMUL.FTZ R7, R3.reuse, R179 ;  /* 0x000000b303077220 */ /* 0x040fe40000410000 */
[C---:B------:R-:W-:Y:S01]  /*96a0*/  FMUL.FTZ R10, R3.reuse, R174 ;  /* 0x000000ae030a7220 */ /* 0x040fe20000410000 */
[----:B------:R-:W-:Y:S01]  /*96b0*/  MUFU.EX2 R187, R187 ;  /* 0x000000bb00bb7308 */ /* 0x000fe20000000800 */
[C---:B------:R-:W-:Y:S01]  /*96c0*/  FMUL.FTZ R11, R3.reuse, R175 ;  /* 0x000000af030b7220 */ /* 0x040fe20000410000 */
[----:B------:R-:W-:Y:S01]  /*96d0*/  MOV R175, R34 ;  /* 0x0000002200af7202 */ /* 0x000fe20000000f00 */
[----:B------:R-:W-:Y:S01]  /*96e0*/  FMUL.FTZ R18, R3, R166 ;  /* 0x000000a603127220 */ /* 0x000fe20000410000 */
[----:B------:R-:W-:Y:S01]  /*96f0*/  MOV R174, R33 ;  /* 0x0000002100ae7202 */ /* 0x000fe20000000f00 */
[C---:B--2---:R-:W-:Y:S01]  /*9700*/  FMUL.FTZ R4, R180.reuse, R176 ;  /* 0x000000b0b4047220 */ /* 0x044fe20000410000 */
[----:B------:R-:W-:Y:S01]  /*9710*/  MOV R166, R41 ;  /* 0x0000002900a67202 */ /* 0x000fe20000000f00 */
[C---:B------:R-:W-:Y:S02]  /*9720*/  FMUL.FTZ R5, R180.reuse, R177 ;  /* 0x000000b1b4057220 */ /* 0x040fe40000410000 */
[C---:B------:R-:W-:Y:S01]  /*9730*/  FMUL.FTZ R8, R180.reuse, R172 ;  /* 0x000000acb4087220 */ /* 0x040fe20000410000 */
[----:B------:R-:W1:Y:S01]  /*9740*/  MUFU.EX2 R186, R186 ;  /* 0x000000ba00ba7308 */ /* 0x000e620000000800 */
[C---:B------:R-:W-:Y:S01]  /*9750*/  FMUL.FTZ R9, R180.reuse, R173 ;  /* 0x000000adb4097220 */ /* 0x040fe20000410000 */
[----:B------:R-:W-:Y:S01]  /*9760*/  MOV R172, R27 ;  /* 0x0000001b00ac7202 */ /* 0x000fe20000000f00 */
[C---:B------:R-:W-:Y:S01]  /*9770*/  FMUL.FTZ R16, R180.reuse, R164 ;  /* 0x000000a4b4107220 */ /* 0x040fe20000410000 */
[----:B---3--:R-:W-:Y:S01]  /*9780*/  F2FP.BF16.PACK_AB R176, R189, R214 ;  /* 0x000000d6bdb0723e */ /* 0x008fe200000010ff */
[C---:B------:R-:W-:Y:S01]  /*9790*/  FMUL.FTZ R17, R180.reuse, R165 ;  /* 0x000000a5b4117220 */ /* 0x040fe20000410000 */
[----:B------:R-:W-:Y:S01]  /*97a0*/  MOV R164, R35 ;  /* 0x0000002300a47202 */ /* 0x000fe20000000f00 */
[C---:B------:R-:W-:Y:S01]  /*97b0*/  FMUL.FTZ R19, R3.reuse, R167 ;  /* 0x000000a703137220 */ /* 0x040fe20000410000 */
        /* <DEDUP_REMOVED lines=10> */
[----:B------:R-:W2:Y:S01]  /*9860*/  MUFU.EX2 R188, R188 ;  /* 0x000000bc00bc7308 */ /* 0x000ea20000000800 */
        /* <DEDUP_REMOVED lines=8> */
[----:B------:R-:W-:Y:S01]  /*98f0*/  LDSM.16.MT88.4 R132, [R247+0x6100] ;  /* 0x00610000f784783b */ /* 0x000fe20000004200 */
[C---:B------:R-:W-:Y:S02]  /*9900*/  FMUL.FTZ R52, R180.reuse, R52 ;  /* 0x00000034b4347220 */ /* 0x040fe40000410000 */
[C---:B------:R-:W-:Y:S02]  /*9910*/  FMUL.FTZ R53, R180.reuse, R53 ;  /* 0x00000035b4357220 */ /* 0x040fe40000410000 */
[C---:B------:R-:W-:Y:S02]  /*9920*/  FMUL.FTZ R54, R3.reuse, R54 ;  /* 0x0000003603367220 */ /* 0x040fe40000410000 */
[----:B------:R-:W1:Y:S01]  /*9930*/  MUFU.EX2 R184, R184 ;  /* 0x000000b800b87308 */ /* 0x000e620000000800 */
[C---:B------:R-:W-:Y:S02]  /*9940*/  FMUL.FTZ R55, R3.reuse, R55 ;  /* 0x0000003703377220 */ /* 0x040fe40000410000 */
[----:B------:R-:W-:Y:S01]  /*9950*/  FMUL.FTZ R56, R180, R56 ;  /* 0x00000038b4387220 */ /* 0x000fe20000410000 */
[----:B--2---:R-:W-:Y:S01]  /*9960*/  F2FP.BF16.PACK_AB R177, R188, R190 ;  /* 0x000000bebcb1723e */ /* 0x004fe200000010ff */
        /* <DEDUP_REMOVED lines=10> */
[----:B------:R-:W-:Y:S02]  /*9a10*/  FMUL.FTZ R65, R180, R65 ;  /* 0x00000041b4417220 */ /* 0x000fe40000410000 */
[C---:B------:R-:W-:Y:S01]  /*9a20*/  FMUL.FTZ R66, R3.reuse, R66 ;  /* 0x0000004203427220 */ /* 0x040fe20000410000 */
[----:B-1----:R-:W-:Y:S01]  /*9a30*/  F2FP.BF16.PACK_AB R179, R184, R185 ;  /* 0x000000b9b8b3723e */ /* 0x002fe200000010ff */
[C---:B------:R-:W-:Y:S02]  /*9a40*/  FMUL.FTZ R67, R3.reuse, R67 ;  /* 0x0000004303437220 */ /* 0x040fe40000410000 */
[C---:B------:R-:W-:Y:S02]  /*9a50*/  FMUL.FTZ R68, R180.reuse, R68 ;  /* 0x00000044b4447220 */ /* 0x040fe40000410000 */
[C---:B------:R-:W-:Y:S01]  /*9a60*/  FMUL.FTZ R69, R180.reuse, R69 ;  /* 0x00000045b4457220 */ /* 0x040fe20000410000 */
[----:B------:R-:W-:Y:S01]  /*9a70*/  MUFU.EX2 R206, R206 ;  /* 0x000000ce00ce7308 */ /* 0x000fe20000000800 */
[C---:B------:R-:W-:Y:S05]  /*9a80*/  HMMA.16816.F32.BF16 R4, R176.reuse, R12, R4 ;  /* 0x0000000cb004723c */ /* 0x040fea0000041804 */
[C---:B------:R-:W-:Y:S02]  /*9a90*/  FMUL.FTZ R70, R3.reuse, R70 ;  /* 0x0000004603467220 */ /* 0x040fe40000410000 */
[C---:B------:R-:W-:Y:S01]  /*9aa0*/  FMUL.FTZ R71, R3.reuse, R71 ;  /* 0x0000004703477220 */ /* 0x040fe20000410000 */
[C---:B------:R-:W-:Y:S01]  /*9ab0*/  HMMA.16816.F32.BF16 R8, R176.reuse, R14, R8 ;  /* 0x0000000eb008723c */ /* 0x040fe20000041808 */
[----:B------:R-:W-:Y:S03]  /*9ac0*/  MUFU.EX2 R208, R208 ;  /* 0x000000d000d07308 */ /* 0x000fe60000000800 */
[C---:B------:R-:W-:Y:S01]  /*9ad0*/  FMUL.FTZ R12, R180.reuse, R168 ;  /* 0x000000a8b40c7220 */ /* 0x040fe20000410000 */
[----:B------:R-:W-:Y:S01]  /*9ae0*/  MOV R168, R42 ;  /* 0x0000002a00a87202 */ /* 0x000fe20000000f00 */
[C---:B------:R-:W-:Y:S01]  /*9af0*/  FMUL.FTZ R13, R180.reuse, R169 ;  /* 0x000000a9b40d7220 */ /* 0x040fe20000410000 */
[----:B------:R-:W-:Y:S01]  /*9b00*/  MOV R169, R43 ;  /* 0x0000002b00a97202 */ /* 0x000fe20000000f00 */
[C---:B------:R-:W-:Y:S01]  /*9b10*/  FMUL.FTZ R14, R3.reuse, R170 ;  /* 0x000000aa030e7220 */ /* 0x040fe20000410000 */
[----:B------:R-:W-:Y:S02]  /*9b20*/  MOV R170, R44 ;  /* 0x0000002c00aa7202 */ /* 0x000fe40000000f00 */
[----:B------:R-:W-:Y:S01]  /*9b30*/  MUFU.EX2 R209, R209 ;  /* 0x000000d100d17308 */ /* 0x000fe20000000800 */
[C---:B------:R-:W-:Y:S01]  /*9b40*/  FMUL.FTZ R15, R3.reuse, R171 ;  /* 0x000000ab030f7220 */ /* 0x040fe20000410000 */
[----:B------:R-:W-:Y:S01]  /*9b50*/  MOV R171, R45 ;  /* 0x0000002d00ab7202 */ /* 0x000fe20000000f00 */
[C---:B------:R-:W-:Y:S02]  /*9b60*/  FMUL.FTZ R42, R3.reuse, R142 ;  /* 0x0000008e032a7220 */ /* 0x040fe40000410000 */
[C---:B------:R-:W-:Y:S02]  /*9b70*/  FMUL.FTZ R43, R3.reuse, R143 ;  /* 0x0000008f032b7220 */ /* 0x040fe40000410000 */
[----:B------:R-:W-:Y:S01]  /*9b80*/  LDSM.16.MT88.4 R140, [R242+0x6100] ;  /* 0x00610000f28c783b */ /* 0x000fe20000004200 */
[C---:B------:R-:W-:Y:S02]  /*9b90*/  HMMA.16816.F32.BF16 R12, R176.reuse, R20, R12 ;  /* 0x00000014b00c723c */ /* 0x040fe4000004180c */
[----:B------:R-:W-:Y:S01]  /*9ba0*/  MUFU.EX2 R207, R207 ;  /* 0x000000cf00cf7308 */ /* 0x000fe20000000800 */
[C---:B------:R-:W-:Y:S02]  /*9bb0*/  FMUL.FTZ R72, R180.reuse, R72 ;  /* 0x00000048b4487220 */ /* 0x040fe40000410000 */
[C---:B------:R-:W-:Y:S02]  /*9bc0*/  FMUL.FTZ R73, R180.reuse, R73 ;  /* 0x00000049b4497220 */ /* 0x040fe40000410000 */
[C---:B------:R-:W-:Y:S01]  /*9bd0*/  FMUL.FTZ R21, R180.reuse, R161 ;  /* 0x000000a1b4157220 */ /* 0x040fe20000410000 */
[C---:B------:R-:W-:Y:S04]  /*9be0*/  HMMA.16816.F32.BF16 R16, R176.reuse, R22, R16 ;  /* 0x00000016b010723c */ /* 0x040fe80000041810 */
[C---:B------:R-:W-:Y:S01]  /*9bf0*/  FMUL.FTZ R20, R180.reuse, R160 ;  /* 0x000000a0b4147220 */ /* 0x040fe20000410000 */
[----:B------:R-:W-:Y:S01]  /*9c00*/  MOV R160, R26 ;  /* 0x0000001a00a07202 */ /* 0x000fe20000000f00 */
[C---:B------:R-:W-:Y:S01]  /*9c10*/  FMUL.FTZ R26, R3.reuse, R158 ;  /* 0x0000009e031a7220 */ /* 0x040fe20000410000 */
[----:B------:R-:W-:Y:S01]  /*9c20*/  MOV R161, R47 ;  /* 0x0000002f00a17202 */ /* 0x000fe20000000f00 */
[C---:B------:R-:W-:Y:S01]  /*9c30*/  FMUL.FTZ R22, R3.reuse, R162 ;  /* 0x000000a203167220 */ /* 0x040fe20000410000 */
[----:B------:R-:W-:Y:S01]  /*9c40*/  MOV R162, R46 ;  /* 0x0000002e00a27202 */ /* 0x000fe20000000f00 */
[----:B------:R-:W2:Y:S01]  /*9c50*/  LDL.LU R158, [R1+0x2c] ;  /* 0x00002c00019e7983 */ /* 0x000ea20000300800 */
[----:B------:R-:W-:Y:S01]  /*9c60*/  MUFU.EX2 R205, R205 ;  /* 0x000000cd00cd7308 */ /* 0x000fe20000000800 */
[C---:B------:R-:W-:Y:S01]  /*9c70*/  FMUL.FTZ R23, R3.reuse, R163 ;  /* 0x000000a303177220 */ /* 0x040fe20000410000 */
[----:B------:R-:W-:Y:S01]  /*9c80*/  MOV R163, R24 ;  /* 0x0000001800a37202 */ /* 0x000fe20000000f00 */
[----:B------:R-:W1:Y:S01]  /*9c90*/  LDSM.16.MT88.4 R44, [R247+0x3100] ;  /* 0x00310000f72c783b */ /* 0x000e620000004200 */
[C---:B------:R-:W-:Y:S02]  /*9ca0*/  FMUL.FTZ R24, R180.reuse, R156 ;  /* 0x0000009cb4187220 */ /* 0x040fe40000410000 */
[C---:B------:R-:W-:Y:S02]  /*9cb0*/  FMUL.FTZ R74, R3.reuse, R74 ;  /* 0x0000004a034a7220 */ /* 0x040fe40000410000 */
[C---:B------:R-:W-:Y:S02]  /*9cc0*/  HMMA.16816.F32.BF16 R20, R176.reuse, R28, R20 ;  /* 0x0000001cb014723c */ /* 0x040fe40000041814 */
[----:B------:R-:W-:Y:S01]  /*9cd0*/  MUFU.EX2 R199, R199 ;  /* 0x000000c700c77308 */ /* 0x000fe20000000800 */
[C---:B------:R-:W-:Y:S02]  /*9ce0*/  FMUL.FTZ R75, R3.reuse, R75 ;  /* 0x0000004b034b7220 */ /* 0x040fe40000410000 */
[C---:B------:R-:W-:Y:S02]  /*9cf0*/  FMUL.FTZ R76, R180.reuse, R76 ;  /* 0x0000004cb44c7220 */ /* 0x040fe40000410000 */
[C---:B------:R-:W-:Y:S01]  /*9d00*/  FMUL.FTZ R28, R180.reuse, R152 ;  /* 0x00000098b41c7220 */ /* 0x040fe20000410000 */
[C---:B------:R-:W-:Y:S04]  /*9d10*/  HMMA.16816.F32.BF16 R24, R176.reuse, R30, R24 ;  /* 0x0000001eb018723c */ /* 0x040fe80000041818 */
[C---:B------:R-:W-:Y:S01]  /*9d20*/  FMUL.FTZ R29, R180.reuse, R153 ;  /* 0x00000099b41d7220 */ /* 0x040fe20000410000 */
[----:B------:R-:W-:Y:S01]  /*9d30*/  MUFU.EX2 R191, R191 ;  /* 0x000000bf00bf7308 */ /* 0x000fe20000000800 */
[C---:B------:R-:W-:Y:S02]  /*9d40*/  FMUL.FTZ R77, R180.reuse, R77 ;  /* 0x0000004db44d7220 */ /* 0x040fe40000410000 */
[C---:B------:R-:W-:Y:S04]  /*9d50*/  FMUL.FTZ R30, R3.reuse, R154 ;  /* 0x0000009a031e7220 */ /* 0x040fe80000410000 */
[C---:B------:R-:W-:Y:S02]  /*9d60*/  FMUL.FTZ R31, R3.reuse, R155 ;  /* 0x0000009b031f7220 */ /* 0x040fe40000410000 */
[----:B------:R-:W3:Y:S01]  /*9d70*/  LDSM.16.MT88.4 R152, [R242+0x3100] ;  /* 0x00310000f298783b */ /* 0x000ee20000004200 */
[C---:B------:R-:W-:Y:S02]  /*9d80*/  FMUL.FTZ R78, R3.reuse, R78 ;  /* 0x0000004e034e7220 */ /* 0x040fe40000410000 */
[C---:B------:R-:W-:Y:S02]  /*9d90*/  FMUL.FTZ R79, R3.reuse, R79 ;  /* 0x0000004f034f7220 */ /* 0x040fe40000410000 */
[C---:B------:R-:W-:Y:S03]  /*9da0*/  HMMA.16816.F32.BF16 R28, R176.reuse, R36, R28 ;  /* 0x00000024b01c723c */ /* 0x040fe6000004181c */
[C---:B------:R-:W-:Y:S02]  /*9db0*/  FMUL.FTZ R80, R180.reuse, R80 ;  /* 0x00000050b4507220 */ /* 0x040fe40000410000 */
[C---:B------:R-:W-:Y:S02]  /*9dc0*/  FMUL.FTZ R81, R180.reuse, R81 ;  /* 0x00000051b4517220 */ /* 0x040fe40000410000 */
[C---:B------:R-:W-:Y:S01]  /*9dd0*/  FMUL.FTZ R36, R180.reuse, R144 ;  /* 0x00000090b4247220 */ /* 0x040fe20000410000 */
[C---:B------:R-:W-:Y:S04]  /*9de0*/  HMMA.16816.F32.BF16 R32, R176.reuse, R38, R32 ;  /* 0x00000026b020723c */ /* 0x040fe80000041820 */
[C---:B------:R-:W-:Y:S02]  /*9df0*/  FMUL.FTZ R37, R180.reuse, R145 ;  /* 0x00000091b4257220 */ /* 0x040fe40000410000 */
[C---:B------:R-:W-:Y:S02]  /*9e00*/  FMUL.FTZ R82, R3.reuse, R82 ;  /* 0x0000005203527220 */ /* 0x040fe40000410000 */
[C---:B------:R-:W-:Y:S04]  /*9e10*/  FMUL.FTZ R38, R3.reuse, R146 ;  /* 0x0000009203267220 */ /* 0x040fe80000410000 */
[C---:B------:R-:W-:Y:S02]  /*9e20*/  FMUL.FTZ R39, R3.reuse, R147 ;  /* 0x0000009303277220 */ /* 0x040fe40000410000 */
[----:B------:R-:W4:Y:S01]  /*9e30*/  LDSM.16.MT88.4 R144, [R241+0x3100] ;  /* 0x00310000f190783b */ /* 0x000f220000004200 */
[C---:B------:R-:W-:Y:S02]  /*9e40*/  FMUL.FTZ R83, R3.reuse, R83 ;  /* 0x0000005303537220 */ /* 0x040fe40000410000 */
[C---:B------:R-:W-:Y:S02]  /*9e50*/  FMUL.FTZ R84, R180.reuse, R84 ;  /* 0x00000054b4547220 */ /* 0x040fe40000410000 */
[C---:B-1----:R-:W-:Y:S03]  /*9e60*/  HMMA.16816.F32.BF16 R36, R176.reuse, R44, R36 ;  /* 0x0000002cb024723c */ /* 0x042fe60000041824 */
        /* <DEDUP_REMOVED lines=8> */
[----:B------:R-:W1:Y:S01]  /*9ef0*/  LDSM.16.MT88.4 R136, [R240+0x3100] ;  /* 0x00310000f088783b */ /* 0x000e620000004200 */
[C---:B------:R-:W-:Y:S02]  /*9f00*/  FMUL.FTZ R88, R180.reuse, R88 ;  /* 0x00000058b4587220 */ /* 0x040fe40000410000 */
[C---:B------:R-:W-:Y:S02]  /*9f10*/  FMUL.FTZ R89, R180.reuse, R89 ;  /* 0x00000059b4597220 */ /* 0x040fe40000410000 */
[C---:B---3--:R-:W-:Y:S03]  /*9f20*/  HMMA.16816.F32.BF16 R44, R176.reuse, R152, R44 ;  /* 0x00000098b02c723c */ /* 0x048fe6000004182c */
[C---:B------:R-:W-:Y:S02]  /*9f30*/  FMUL.FTZ R90, R3.reuse, R90 ;  /* 0x0000005a035a7220 */ /* 0x040fe40000410000 */
[C---:B------:R-:W-:Y:S02]  /*9f40*/  FMUL.FTZ R91, R3.reuse, R91 ;  /* 0x0000005b035b7220 */ /* 0x040fe40000410000 */
[C---:B------:R-:W-:Y:S01]  /*9f50*/  FMUL.FTZ R92, R180.reuse, R92 ;  /* 0x0000005cb45c7220 */ /* 0x040fe20000410000 */
[C---:B------:R-:W-:Y:S04]  /*9f60*/  HMMA.16816.F32.BF16 R48, R176.reuse, R154, R48 ;  /* 0x0000009ab030723c */ /* 0x040fe80000041830 */
[C---:B------:R-:W-:Y:S02]  /*9f70*/  FMUL.FTZ R93, R180.reuse, R93 ;  /* 0x0000005db45d7220 */ /* 0x040fe40000410000 */
[C---:B------:R-:W-:Y:S02]  /*9f80*/  FMUL.FTZ R94, R3.reuse, R94 ;  /* 0x0000005e035e7220 */ /* 0x040fe40000410000 */
[C---:B----4-:R-:W-:Y:S04]  /*9f90*/  HMMA.16816.F32.BF16 R52, R176.reuse, R144, R52 ;  /* 0x00000090b034723c */ /* 0x050fe80000041834 */
[C---:B------:R-:W-:Y:S02]  /*9fa0*/  FMUL.FTZ R95, R3.reuse, R95 ;  /* 0x0000005f035f7220 */ /* 0x040fe40000410000 */
[C---:B------:R-:W-:Y:S02]  /*9fb0*/  FMUL.FTZ R96, R180.reuse, R96 ;  /* 0x00000060b4607220 */ /* 0x040fe40000410000 */
[C---:B------:R-:W-:Y:S01]  /*9fc0*/  HMMA.16816.F32.BF16 R56, R176.reuse, R146, R56 ;  /* 0x00000092b038723c */ /* 0x040fe20000041838 */
[----:B------:R-:W-:Y:S03]  /*9fd0*/  LDSM.16.MT88.4 R144, [R242+0x900] ;  /* 0x00090000f290783b */ /* 0x000fe60000004200 */
[C---:B------:R-:W-:Y:S02]  /*9fe0*/  FMUL.FTZ R97, R180.reuse, R97 ;  /* 0x00000061b4617220 */ /* 0x040fe40000410000 */
[C---:B------:R-:W-:Y:S02]  /*9ff0*/  FMUL.FTZ R98, R3.reuse, R98 ;  /* 0x0000006203627220 */ /* 0x040fe40000410000 */
[C---:B------:R-:W-:Y:S01]  /*a000*/  FMUL.FTZ R99, R3.reuse, R99 ;  /* 0x0000006303637220 */ /* 0x040fe20000410000 */
        /* <DEDUP_REMOVED lines=8> */
[C---:B------:R-:W-:Y:S04]  /*a090*/  HMMA.16816.F32.BF16 R68, R176.reuse, R132, R68 ;  /* 0x00000084b044723c */ /* 0x040fe80000041844 */
[C---:B------:R-:W-:Y:S02]  /*a0a0*/  FMUL.FTZ R105, R180.reuse, R105 ;  /* 0x00000069b4697220 */ /* 0x040fe40000410000 */
[C---:B------:R-:W-:Y:S02]  /*a0b0*/  FMUL.FTZ R106, R3.reuse, R106 ;  /* 0x0000006a036a7220 */ /* 0x040fe40000410000 */
[C---:B------:R-:W-:Y:S01]  /*a0c0*/  HMMA.16816.F32.BF16 R72, R176.reuse, R134, R72 ;  /* 0x00000086b048723c */ /* 0x040fe20000041848 */
[----:B------:R-:W3:Y:S03]  /*a0d0*/  LDSM.16.MT88.4 R132, [R240+0x6100] ;  /* 0x00610000f084783b */ /* 0x000ee60000004200 */
[C---:B------:R-:W-:Y:S02]  /*a0e0*/  FMUL.FTZ R107, R3.reuse, R107 ;  /* 0x0000006b036b7220 */ /* 0x040fe40000410000 */
[C---:B------:R-:W-:Y:S02]  /*a0f0*/  FMUL.FTZ R108, R180.reuse, R108 ;  /* 0x0000006cb46c7220 */ /* 0x040fe40000410000 */
[C---:B------:R-:W-:Y:S04]  /*a100*/  HMMA.16816.F32.BF16 R76, R176.reuse, R140, R76 ;  /* 0x0000008cb04c723c */ /* 0x040fe8000004184c */
[C---:B------:R-:W-:Y:S02]  /*a110*/  FMUL.FTZ R109, R180.reuse, R109 ;  /* 0x0000006db46d7220 */ /* 0x040fe40000410000 */
[C---:B------:R-:W-:Y:S02]  /*a120*/  FMUL.FTZ R110, R3.reuse, R110 ;  /* 0x0000006e036e7220 */ /* 0x040fe40000410000 */
[C---:B------:R-:W-:Y:S01]  /*a130*/  HMMA.16816.F32.BF16 R80, R176.reuse, R142, R80 ;  /* 0x0000008eb050723c */ /* 0x040fe20000041850 */
[----:B------:R-:W4:Y:S03]  /*a140*/  LDSM.16.MT88.4 R140, [R247+0x9100] ;  /* 0x00910000f78c783b */ /* 0x000f260000004200 */
        /* <DEDUP_REMOVED lines=11> */
[C---:B---3--:R-:W-:Y:S04]  /*a200*/  HMMA.16816.F32.BF16 R92, R176.reuse, R132, R92 ;  /* 0x00000084b05c723c */ /* 0x048fe8000004185c */
[C---:B------:R-:W-:Y:S02]  /*a210*/  FMUL.FTZ R127, R3.reuse, R127 ;  /* 0x0000007f037f7220 */ /* 0x040fe40000410000 */
[C---:B------:R-:W-:Y:S02]  /*a220*/  FMUL.FTZ R128, R180.reuse, R128 ;  /* 0x00000080b4807220 */ /* 0x040fe40000410000 */
[C---:B------:R-:W-:Y:S01]  /*a230*/  HMMA.16816.F32.BF16 R96, R176.reuse, R134, R96 ;  /* 0x00000086b060723c */ /* 0x040fe20000041860 */
[----:B------:R-:W3:Y:S03]  /*a240*/  LDSM.16.MT88.4 R132, [R241+0x9100] ;  /* 0x00910000f184783b */ /* 0x000ee60000004200 */
[C---:B------:R-:W-:Y:S02]  /*a250*/  FMUL.FTZ R129, R180.reuse, R129 ;  /* 0x00000081b4817220 */ /* 0x040fe40000410000 */
[C---:B------:R-:W-:Y:S02]  /*a260*/  FMUL.FTZ R130, R3.reuse, R130 ;  /* 0x0000008203827220 */ /* 0x040fe40000410000 */
[C---:B----4-:R-:W-:Y:S04]  /*a270*/  HMMA.16816.F32.BF16 R100, R176.reuse, R140, R100 ;  /* 0x0000008cb064723c */ /* 0x050fe80000041864 */
        /* <DEDUP_REMOVED lines=9> */
[----:B------:R-:W-:Y:S02]  /*a310*/  FMUL.FTZ R121, R180, R121 ;  /* 0x00000079b4797220 */ /* 0x000fe40000410000 */
[----:B------:R-:W-:Y:S01]  /*a320*/  FMUL.FTZ R122, R3, R122 ;  /* 0x0000007a037a7220 */ /* 0x000fe20000410000 */
[C---:B------:R-:W-:Y:S01]  /*a330*/  HMMA.16816.F32.BF16 R112, R176.reuse, R138, R112 ;  /* 0x0000008ab070723c */ /* 0x040fe20000041870 */
[----:B------:R-:W1:Y:S03]  /*a340*/  LDSM.16.MT88.4 R136, [R247+0x900] ;  /* 0x00090000f788783b */ /* 0x000e660000004200 */
[----:B------:R-:W-:Y:S02]  /*a350*/  FFMA.FTZ R192, R192, c[0x0][0x2d0], -R215 ;  /* 0x0000b400c0c07a23 */ /* 0x000fe400000108d7 */
[--C-:B------:R-:W-:Y:S02]  /*a360*/  FFMA.FTZ R193, R193, c[0x0][0x2d0], -R213.reuse ;  /* 0x0000b400c1c17a23 */ /* 0x100fe400000108d5 */
[C---:B---3--:R-:W-:Y:S02]  /*a370*/  HMMA.16816.F32.BF16 R116, R176.reuse, R132, R116 ;  /* 0x00000084b074723c */ /* 0x048fe40000041874 */
[----:B------:R-:W3:Y:S02]  /*a380*/  MUFU.EX2 R192, R192 ;  /* 0x000000c000c07308 */ /* 0x000ee40000000800 */
[----:B------:R-:W-:Y:S02]  /*a390*/  FFMA.FTZ R194, R194, c[0x0][0x2d0], -R213 ;  /* 0x0000b400c2c27a23 */ /* 0x000fe400000108d5 */
[--C-:B------:R-:W-:Y:S02]  /*a3a0*/  FFMA.FTZ R195, R195, c[0x0][0x2d0], -R215.reuse ;  /* 0x0000b400c3c37a23 */ /* 0x100fe400000108d7 */
[----:B------:R-:W-:Y:S04]  /*a3b0*/  FFMA.FTZ R196, R196, c[0x0][0x2d0], -R215 ;  /* 0x0000b400c4c47a23 */ /* 0x000fe800000108d7 */
[--C-:B------:R-:W-:Y:S01]  /*a3c0*/  FFMA.FTZ R197, R197, c[0x0][0x2d0], -R213.reuse ;  /* 0x0000b400c5c57a23 */ /* 0x100fe200000108d5 */
[----:B------:R-:W-:Y:S01]  /*a3d0*/  MUFU.EX2 R193, R193 ;  /* 0x000000c100c17308 */ /* 0x000fe20000000800 */
[----:B------:R-:W-:Y:S02]  /*a3e0*/  FFMA.FTZ R198, R198, c[0x0][0x2d0], -R213 ;  /* 0x0000b400c6c67a23 */ /* 0x000fe400000108d5 */
[C---:B------:R-:W-:Y:S02]  /*a3f0*/  FMUL.FTZ R123, R3.reuse, R123 ;  /* 0x0000007b037b7220 */ /* 0x040fe40000410000 */
[--C-:B------:R-:W-:Y:S02]  /*a400*/  FFMA.FTZ R148, R168, c[0x0][0x2d0], -R215.reuse ;  /* 0x0000b400a8947a23 */ /* 0x100fe400000108d7 */
[----:B------:R-:W-:Y:S02]  /*a410*/  FFMA.FTZ R152, R204, c[0x0][0x2d0], -R215 ;  /* 0x0000b400cc987a23 */ /* 0x000fe400000108d7 */
[----:B------:R-:W-:Y:S01]  /*a420*/  FFMA.FTZ R153, R200, c[0x0][0x2d0], -R213 ;  /* 0x0000b400c8997a23 */ /* 0x000fe200000108d5 */
[C---:B------:R-:W-:Y:S01]  /*a430*/  HMMA.16816.F32.BF16 R120, R176.reuse, R134, R120 ;  /* 0x00000086b078723c */ /* 0x040fe20000041878 */
[----:B------:R-:W5:Y:S02]  /*a440*/  MUFU.EX2 R194, R194 ;  /* 0x000000c200c27308 */ /* 0x000f640000000800 */
[----:B---3--:R-:W-:Y:S01]  /*a450*/  F2FP.BF16.PACK_AB R132, R192, R191 ;  /* 0x000000bfc084723e */ /* 0x008fe200000010ff */
[----:B------:R-:W-:Y:S02]  /*a460*/  FFMA.FTZ R190, R3, R183, R190 ;  /* 0x000000b703be7223 */ /* 0x000fe400000100be */
[--C-:B------:R-:W-:Y:S02]  /*a470*/  FFMA.FTZ R202, R202, c[0x0][0x2d0], -R215.reuse ;  /* 0x0000b400caca7a23 */ /* 0x100fe400000108d7 */
[C---:B----4-:R-:W-:Y:S03]  /*a480*/  HMMA.16816.F32.BF16 R124, R176.reuse, R140, R124 ;  /* 0x0000008cb07c723c */ /* 0x050fe6000004187c */
[----:B------:R-:W-:Y:S01]  /*a490*/  MUFU.EX2 R195, R195 ;  /* 0x000000c300c37308 */ /* 0x000fe20000000800 */
[----:B------:R-:W-:Y:S02]  /*a4a0*/  FADD.FTZ R190, R188, R190 ;  /* 0x000000bebcbe7221 */ /* 0x000fe40000010000 */
[----:B------:R-:W-:Y:S02]  /*a4b0*/  FFMA.FTZ R204, R203, c[0x0][0x2d0], -R215 ;  /* 0x0000b400cbcc7a23 */ /* 0x000fe400000108d7 */
[----:B------:R-:W-:Y:S01]  /*a4c0*/  HMMA.16816.F32.BF16 R128, R176, R142, R128 ;  /* 0x0000008eb080723c */ /* 0x000fe20000041880 */
[----:B------:R-:W3:Y:S03]  /*a4d0*/  LDSM.16.MT88.4 R140, [R241+0x900] ;  /* 0x00090000f18c783b */ /* 0x000ee60000004200 */
[----:B------:R-:W-:Y:S01]  /*a4e0*/  FADD.FTZ R185, R185, R190 ;  /* 0x000000beb9b97221 */ /* 0x000fe20000010000 */
[----:B------:R-:W4:Y:S01]  /*a4f0*/  MUFU.EX2 R196, R196 ;  /* 0x000000c400c47308 */ /* 0x000f220000000800 */
[----:B------:R-:W-:Y:S02]  /*a500*/  FFMA.FTZ R200, R201, c[0x0][0x2d0], -R213 ;  /* 0x0000b400c9c87a23 */ /* 0x000fe400000108d5 */
[----:B------:R-:W-:Y:S01]  /*a510*/  FADD.FTZ R185, R184, R185 ;  /* 0x000000b9b8b97221 */ /* 0x000fe20000010000 */
[C---:B-----5:R-:W-:Y:S03]  /*a520*/  F2FP.BF16.PACK_AB R133, R194.reuse, R193 ;  /* 0x000000c1c285723e */ /* 0x060fe600000010ff */
[----:B------:R-:W-:Y:S03]  /*a530*/  FADD.FTZ R185, R193, R185 ;  /* 0x000000b9c1b97221 */ /* 0x000fe60000010000 */
[----:B------:R-:W5:Y:S01]  /*a540*/  MUFU.EX2 R197, R197 ;  /* 0x000000c500c57308 */ /* 0x000f620000000800 */
[----:B------:R-:W-:Y:S02]  /*a550*/  FADD.FTZ R194, R194, R185 ;  /* 0x000000b9c2c27221 */ /* 0x000fe40000010000 */
[----:B--2---:R-:W-:Y:S07]  /*a560*/  FFMA.FTZ R214, R180, R158, R214 ;  /* 0x0000009eb4d67223 */ /* 0x004fee00000100d6 */
[----:B------:R-:W2:Y:S01]  /*a570*/  MUFU.EX2 R198, R198 ;  /* 0x000000c600c67308 */ /* 0x000ea20000000800 */
[----:B------:R-:W-:Y:S01]  /*a580*/  FADD.FTZ R214, R189, R214 ;  /* 0x000000d6bdd67221 */ /* 0x000fe20000010000 */
[----:B----4-:R-:W-:Y:S03]  /*a590*/  F2FP.BF16.PACK_AB R134, R196, R195 ;  /* 0x000000c3c486723e */ /* 0x010fe600000010ff */
[----:B------:R-:W-:Y:S04]  /*a5a0*/  FADD.FTZ R187, R187, R214 ;  /* 0x000000d6bbbb7221 */ /* 0x000fe80000010000 */
[----:B------:R-:W-:Y:S01]  /*a5b0*/  FADD.FTZ R186, R186, R187 ;  /* 0x000000bbbaba7221 */ /* 0x000fe20000010000 */
[----:B------:R4:W-:Y:S03]  /*a5c0*/  MUFU.EX2 R168, R148 ;  /* 0x0000009400a87308 */ /* 0x0009e60000000800 */
[----:B------:R-:W-:Y:S02]  /*a5d0*/  FADD.FTZ R186, R191, R186 ;  /* 0x000000babfba7221 */ /* 0x000fe40000010000 */
[----:B-----5:R-:W-:Y:S02]  /*a5e0*/  FADD.FTZ R194, R197, R194 ;  /* 0x000000c2c5c27221 */ /* 0x020fe40000010000 */
[----:B------:R-:W-:Y:S03]  /*a5f0*/  FADD.FTZ R186, R192, R186 ;  /* 0x000000bac0ba7221 */ /* 0x000fe60000010000 */
[----:B------:R-:W-:Y:S01]  /*a600*/  MUFU.EX2 R203, R152 ;  /* 0x0000009800cb7308 */ /* 0x000fe20000000800 */
[----:B------:R-:W-:Y:S01]  /*a610*/  FADD.FTZ R195, R195, R186 ;  /* 0x000000bac3c37221 */ /* 0x000fe20000010000 */
[C---:B--2---:R-:W-:Y:S01]  /*a620*/  F2FP.BF16.PACK_AB R135, R198.reuse, R197 ;  /* 0x000000c5c687723e */ /* 0x044fe200000010ff */
[----:B------:R-:W-:Y:S07]  /*a630*/  FADD.FTZ R198, R198, R194 ;  /* 0x000000c2c6c67221 */ /* 0x000fee0000010000 */
[----:B------:R-:W2:Y:S01]  /*a640*/  MUFU.EX2 R202, R202 ;  /* 0x000000ca00ca7308 */ /* 0x000ea20000000800 */
[C---:B-1----:R-:W-:Y:S05]  /*a650*/  HMMA.16816.F32.BF16 R4, R132.reuse, R136, R4 ;  /* 0x000000888404723c */ /* 0x042fea0000041804 */
[----:B----4-:R-:W-:Y:S03]  /*a660*/  FFMA.FTZ R148, R170, c[0x0][0x2d0], -R213 ;  /* 0x0000b400aa947a23 */ /* 0x010fe600000108d5 */
[C---:B------:R-:W-:Y:S01]  /*a670*/  HMMA.16816.F32.BF16 R8, R132.reuse, R138, R8 ;  /* 0x0000008a8408723c */ /* 0x040fe20000041808 */
[----:B------:R-:W1:Y:S01]  /*a680*/  LDSM.16.MT88.4 R136, [R240+0x900] ;  /* 0x00090000f088783b */ /* 0x000e620000004200 */
[----:B------:R4:W-:Y:S06]  /*a690*/  MUFU.EX2 R170, R148 ;  /* 0x0000009400aa7308 */ /* 0x0009ec0000000800 */
[C---:B------:R-:W-:Y:S04]  /*a6a0*/  HMMA.16816.F32.BF16 R12, R132.reuse, R144, R12 ;  /* 0x00000090840c723c */ /* 0x040fe8000004180c */
[----:B------:R-:W-:Y:S01]  /*a6b0*/  MUFU.EX2 R201, R153 ;  /* 0x0000009900c97308 */ /* 0x000fe20000000800 */
[----:B--2---:R-:W-:Y:S03]  /*a6c0*/  F2FP.BF16.PACK_AB R180, R202, R203 ;  /* 0x000000cbcab4723e */ /* 0x004fe600000010ff */
[C---:B------:R-:W-:Y:S01]  /*a6d0*/  HMMA.16816.F32.BF16 R16, R132.reuse, R146, R16 ;  /* 0x000000928410723c */ /* 0x040fe20000041810 */
[----:B------:R-:W2:Y:S05]  /*a6e0*/  LDSM.16.MT88.4 R144, [R247+0x3900] ;  /* 0x00390000f790783b */ /* 0x000eaa0000004200 */
[----:B------:R-:W-:Y:S02]  /*a6f0*/  MUFU.EX2 R200, R200 ;  /* 0x000000c800c87308 */ /* 0x000fe40000000800 */
[C---:B---3--:R-:W-:Y:S04]  /*a700*/  HMMA.16816.F32.BF16 R20, R132.reuse, R140, R20 ;  /* 0x0000008c8414723c */ /* 0x048fe80000041814 */
[--C-:B----4-:R-:W-:Y:S04]  /*a710*/  FFMA.FTZ R148, R171, c[0x0][0x2d0], -R215.reuse ;  /* 0x0000b400ab947a23 */ /* 0x110fe800000108d7 */
[C---:B------:R-:W-:Y:S01]  /*a720*/  HMMA.16816.F32.BF16 R24, R132.reuse, R142, R24 ;  /* 0x0000008e8418723c */ /* 0x040fe20000041818 */
[----:B------:R-:W3:Y:S01]  /*a730*/  LDSM.16.MT88.4 R140, [R242+0x3900] ;  /* 0x00390000f28c783b */ /* 0x000ee20000004200 */
[----:B------:R4:W-:Y:S06]  /*a740*/  MUFU.EX2 R171, R148 ;  /* 0x0000009400ab7308 */ /* 0x0009ec0000000800 */
[C---:B-1----:R-:W-:Y:S04]  /*a750*/  HMMA.16816.F32.BF16 R28, R132.reuse, R136, R28 ;  /* 0x00000088841c723c */ /* 0x042fe8000004181c */
[----:B------:R-:W-:Y:S04]  /*a760*/  MUFU.EX2 R204, R204 ;  /* 0x000000cc00cc7308 */ /* 0x000fe80000000800 */
[C---:B------:R-:W-:Y:S01]  /*a770*/  HMMA.16816.F32.BF16 R32, R132.reuse, R138, R32 ;  /* 0x0000008a8420723c */ /* 0x040fe20000041820 */
[----:B------:R-:W1:Y:S07]  /*a780*/  LDSM.16.MT88.4 R136, [R241+0x3900] ;  /* 0x00390000f188783b */ /* 0x000e6e0000004200 */
[C---:B--2---:R-:W-:Y:S04]  /*a790*/  HMMA.16816.F32.BF16 R36, R132.reuse, R144, R36 ;  /* 0x000000908424723c */ /* 0x044fe80000041824 */
[--C-:B----4-:R-:W-:Y:S04]  /*a7a0*/  FFMA.FTZ R148, R167, c[0x0][0x2d0], -R215.reuse ;  /* 0x0000b400a7947a23 */ /* 0x110fe800000108d7 */
        /* <DEDUP_REMOVED lines=20> */
[C---:B---3--:R-:W-:Y:S07]  /*a8f0*/  HMMA.16816.F32.BF16 R92, R132.reuse, R140, R92 ;  /* 0x0000008c845c723c */ /* 0x048fee000004185c */
[----:B------:R-:W-:Y:S01]  /*a900*/  FFMA.FTZ R140, R163, c[0x0][0x2d0], -R215 ;  /* 0x0000b400a38c7a23 */ /* 0x000fe200000108d7 */
[C---:B------:R-:W-:Y:S01]  /*a910*/  HMMA.16816.F32.BF16 R96, R132.reuse, R142, R96 ;  /* 0x0000008e8460723c */ /* 0x040fe20000041860 */
[----:B------:R3:W-:Y:S07]  /*a920*/  MUFU.EX2 R163, R148 ;  /* 0x0000009400a37308 */ /* 0x0007ee0000000800 */
[C---:B-1----:R-:W-:Y:S03]  /*a930*/  HMMA.16816.F32.BF16 R100, R132.reuse, R136, R100 ;  /* 0x000000888464723c */ /* 0x042fe60000041864 */
[----:B------:R1:W4:Y:S04]  /*a940*/  MUFU.EX2 R178, R140 ;  /* 0x0000008c00b27308 */ /* 0x0003280000000800 */
[--C-:B------:R-:W-:Y:S01]  /*a950*/  FFMA.FTZ R136, R169, c[0x0][0x2d0], -R213.reuse ;  /* 0x0000b400a9887a23 */ /* 0x100fe200000108d5 */
[C---:B------:R-:W-:Y:S05]  /*a960*/  HMMA.16816.F32.BF16 R104, R132.reuse, R138, R104 ;  /* 0x0000008a8468723c */ /* 0x040fea0000041868 */
[----:B------:R5:W5:Y:S03]  /*a970*/  MUFU.EX2 R169, R136 ;  /* 0x0000008800a97308 */ /* 0x000b660000000800 */
[C---:B--2---:R-:W-:Y:S04]  /*a980*/  HMMA.16816.F32.BF16 R108, R132.reuse, R144, R108 ;  /* 0x00000090846c723c */ /* 0x044fe8000004186c */
[----:B---3--:R-:W-:Y:S03]  /*a990*/  FFMA.FTZ R148, R165, c[0x0][0x2d0], -R213 ;  /* 0x0000b400a5947a23 */ /* 0x008fe600000108d5 */
[----:B------:R-:W-:Y:S01]  /*a9a0*/  FFMA.FTZ R144, R162, c[0x0][0x2d0], -R215 ;  /* 0x0000b400a2907a23 */ /* 0x000fe200000108d7 */
[C---:B------:R-:W-:Y:S01]  /*a9b0*/  HMMA.16816.F32.BF16 R112, R132.reuse, R146, R112 ;  /* 0x000000928470723c */ /* 0x040fe20000041870 */
[----:B------:R2:W-:Y:S01]  /*a9c0*/  MUFU.EX2 R154, R148 ;  /* 0x00000094009a7308 */ /* 0x0005e20000000800 */
[----:B-1----:R-:W1:Y:S02]  /*a9d0*/  LDSM.16.MT88.4 R140, [R241+0x9900] ;  /* 0x00990000f18c783b */ /* 0x002e640000004200 */
[-C--:B----4-:R-:W-:Y:S07]  /*a9e0*/  MOV R3, R178.reuse ;  /* 0x000000b200037202 */ /* 0x090fee0000000f00 */
[----:B------:R3:W4:Y:S01]  /*a9f0*/  MUFU.EX2 R177, R144 ;  /* 0x0000009000b17308 */ /* 0x0007220000000800 */
[----:B-----5:R-:W5:Y:S01]  /*aa00*/  LDSM.16.MT88.4 R136, [R240+0x9900] ;  /* 0x00990000f088783b */ /* 0x020f620000004200 */
[--C-:B--2---:R-:W-:Y:S02]  /*aa10*/  FFMA.FTZ R148, R164, c[0x0][0x2d0], -R213.reuse ;  /* 0x0000b400a4947a23 */ /* 0x104fe400000108d5 */
[--C-:B---3--:R-:W-:Y:S06]  /*aa20*/  FFMA.FTZ R144, R161, c[0x0][0x2d0], -R213.reuse ;  /* 0x0000b400a1907a23 */ /* 0x108fec00000108d5 */
[----:B------:R2:W-:Y:S01]  /*aa30*/  MUFU.EX2 R176, R144 ;  /* 0x0000009000b07308 */ /* 0x0005e20000000800 */
[C---:B-1----:R-:W-:Y:S07]  /*aa40*/  HMMA.16816.F32.BF16 R116, R132.reuse, R140, R116 ;  /* 0x0000008c8474723c */ /* 0x042fee0000041874 */
[----:B------:R-:W-:Y:S01]  /*aa50*/  FFMA.FTZ R140, R160, c[0x0][0x2d0], -R213 ;  /* 0x0000b400a08c7a23 */ /* 0x000fe200000108d5 */
[C---:B------:R-:W-:Y:S01]  /*aa60*/  HMMA.16816.F32.BF16 R120, R132.reuse, R142, R120 ;  /* 0x0000008e8478723c */ /* 0x040fe20000041878 */
[----:B------:R1:W3:Y:S07]  /*aa70*/  MUFU.EX2 R160, R148 ;  /* 0x0000009400a07308 */ /* 0x0002ee0000000800 */
[C---:B-----5:R-:W-:Y:S03]  /*aa80*/  HMMA.16816.F32.BF16 R124, R132.reuse, R136, R124 ;  /* 0x00000088847c723c */ /* 0x060fe6000004187c */
[----:B------:R5:W5:Y:S01]  /*aa90*/  MUFU.EX2 R162, R140 ;  /* 0x0000008c00a27308 */ /* 0x000b620000000800 */
[----:B--2---:R-:W2:Y:S04]  /*aaa0*/  LDSM.16.MT88.4 R144, [R247+0x1100] ;  /* 0x00110000f790783b */ /* 0x004ea80000004200 */
[----:B------:R-:W-:Y:S04]  /*aab0*/  HMMA.16816.F32.BF16 R128, R132, R138, R128 ;  /* 0x0000008a8480723c */ /* 0x000fe80000041880 */
[----:B------:R-:W-:Y:S03]  /*aac0*/  LDSM.16.MT88.4 R136, [R241+0x1100] ;  /* 0x00110000f188783b */ /* 0x000fe60000004200 */
[----:B------:R-:W-:Y:S02]  /*aad0*/  F2FP.BF16.PACK_AB R132, R168, R178 ;  /* 0x000000b2a884723e */ /* 0x000fe400000010ff */
[----:B------:R-:W-:Y:S03]  /*aae0*/  F2FP.BF16.PACK_AB R133, R170, R169 ;  /* 0x000000a9aa85723e */ /* 0x000fe600000010ff */
[----:B----4-:R-:W-:Y:S01]  /*aaf0*/  F2FP.BF16.PACK_AB R134, R177, R171 ;  /* 0x000000abb186723e */ /* 0x010fe200000010ff */
[----:B-1----:R-:W-:Y:S01]  /*ab00*/  FFMA.FTZ R148, R174, c[0x0][0x2d0], -R215 ;  /* 0x0000b400ae947a23 */ /* 0x002fe200000108d7 */
[----:B---3--:R-:W-:Y:S03]  /*ab10*/  MOV R187, R160 ;  /* 0x000000a000bb7202 */ /* 0x008fe60000000f00 */
[----:B------:R1:W-:Y:S01]  /*ab20*/  MUFU.EX2 R157, R148 ;  /* 0x00000094009d7308 */ /* 0x0003e20000000800 */
[----:B-----5:R-:W3:Y:S01]  /*ab30*/  LDSM.16.MT88.4 R140, [R242+0x1100] ;  /* 0x00110000f28c783b */ /* 0x020ee20000004200 */
[----:B------:R-:W-:Y:S07]  /*ab40*/  F2FP.BF16.PACK_AB R135, R162, R176 ;  /* 0x000000b0a287723e */ /* 0x000fee00000010ff */
[C---:B--2---:R-:W-:Y:S03]  /*ab50*/  HMMA.16816.F32.BF16 R4, R132.reuse, R144, R4 ;  /* 0x000000908404723c */ /* 0x044fe60000041804 */
[----:B-1----:R-:W-:Y:S05]  /*ab60*/  FFMA.FTZ R148, R172, c[0x0][0x2d0], -R213 ;  /* 0x0000b400ac947a23 */ /* 0x002fea00000108d5 */
[C---:B------:R-:W-:Y:S01]  /*ab70*/  HMMA.16816.F32.BF16 R8, R132.reuse, R146, R8 ;  /* 0x000000928408723c */ /* 0x040fe20000041808 */
[----:B------:R-:W1:Y:S01]  /*ab80*/  LDSM.16.MT88.4 R144, [R240+0x1100] ;  /* 0x00110000f090783b */ /* 0x000e620000004200 */
[----:B------:R-:W2:Y:S06]  /*ab90*/  MUFU.EX2 R156, R148 ;  /* 0x00000094009c7308 */ /* 0x000eac0000000800 */
[C---:B---3--:R-:W-:Y:S08]  /*aba0*/  HMMA.16816.F32.BF16 R12, R132.reuse, R140, R12 ;  /* 0x0000008c840c723c */ /* 0x048ff0000004180c */
[C---:B------:R-:W-:Y:S01]  /*abb0*/  HMMA.16816.F32.BF16 R16, R132.reuse, R142, R16 ;  /* 0x0000008e8410723c */ /* 0x040fe20000041810 */
[----:B------:R-:W3:Y:S03]  /*abc0*/  LDSM.16.MT88.4 R140, [R247+0x4100] ;  /* 0x00410000f78c783b */ /* 0x000ee60000004200 */
[----:B--2---:R-:W-:Y:S04]  /*abd0*/  MOV R189, R156 ;  /* 0x0000009c00bd7202 */ /* 0x004fe80000000f00 */
[C---:B------:R-:W-:Y:S01]  /*abe0*/  HMMA.16816.F32.BF16 R20, R132.reuse, R136, R20 ;  /* 0x000000888414723c */ /* 0x040fe20000041814 */
[----:B------:R-:W-:Y:S07]  /*abf0*/  LDSM.16.MT88.4 R148, [R241+0x2100] ;  /* 0x00210000f194783b */ /* 0x000fee0000004200 */
        /* <DEDUP_REMOVED lines=26> */
[C---:B--2---:R-:W-:Y:S07]  /*ada0*/  HMMA.16816.F32.BF16 R92, R132.reuse, R136, R92 ;  /* 0x00000088845c723c */ /* 0x044fee000004185c */
[--C-:B------:R-:W-:Y:S01]  /*adb0*/  FFMA.FTZ R136, R166, c[0x0][0x2d0], -R215.reuse ;  /* 0x0000b400a6887a23 */ /* 0x100fe200000108d7 */
[C---:B------:R-:W-:Y:S01]  /*adc0*/  HMMA.16816.F32.BF16 R96, R132.reuse, R138, R96 ;  /* 0x0000008a8460723c */ /* 0x040fe20000041860 */
[----:B------:R-:W-:Y:S02]  /*add0*/  LDSM.16.MT88.4 R164, [R242+0x2900] ;  /* 0x00290000f2a4783b */ /* 0x000fe40000004200 */
[----:B------:R2:W-:Y:S05]  /*ade0*/  MUFU.EX2 R155, R136 ;  /* 0x00000088009b7308 */ /* 0x0005ea0000000800 */
[C---:B-1----:R-:W-:Y:S07]  /*adf0*/  HMMA.16816.F32.BF16 R100, R132.reuse, R144, R100 ;  /* 0x000000908464723c */ /* 0x042fee0000041864 */
[--C-:B------:R-:W-:Y:S01]  /*ae00*/  FFMA.FTZ R144, R175, c[0x0][0x2d0], -R215.reuse ;  /* 0x0000b400af907a23 */ /* 0x100fe200000108d7 */
[C---:B------:R-:W-:Y:S03]  /*ae10*/  HMMA.16816.F32.BF16 R104, R132.reuse, R146, R104 ;  /* 0x000000928468723c */ /* 0x040fe60000041868 */
[----:B------:R1:W4:Y:S01]  /*ae20*/  MUFU.EX2 R161, R144 ;  /* 0x0000009000a17308 */ /* 0x0003220000000800 */
[----:B------:R-:W-:Y:S02]  /*ae30*/  FFMA.FTZ R215, R211, c[0x0][0x2d0], -R215 ;  /* 0x0000b400d3d77a23 */ /* 0x000fe400000108d7 */
[--C-:B------:R-:W-:Y:S01]  /*ae40*/  FFMA.FTZ R211, R182, c[0x0][0x2d0], -R213.reuse ;  /* 0x0000b400b6d37a23 */ /* 0x100fe200000108d5 */
[----:B------:R-:W-:Y:S01]  /*ae50*/  MOV R182, R157 ;  /* 0x0000009d00b67202 */ /* 0x000fe20000000f00 */
[C---:B---3--:R-:W-:Y:S01]  /*ae60*/  HMMA.16816.F32.BF16 R108, R132.reuse, R140, R108 ;  /* 0x0000008c846c723c */ /* 0x048fe2000004186c */
[----:B--2---:R-:W2:Y:S03]  /*ae70*/  LDSM.16.MT88.4 R136, [R241+0xa100] ;  /* 0x00a10000f188783b */ /* 0x004ea60000004200 */
[----:B------:R-:W-:Y:S01]  /*ae80*/  MOV R188, R182 ;  /* 0x000000b600bc7202 */ /* 0x000fe20000000f00 */
[----:B------:R-:W3:Y:S02]  /*ae90*/  MUFU.EX2 R215, R215 ;  /* 0x000000d700d77308 */ /* 0x000ee40000000800 */
[--C-:B------:R-:W-:Y:S01]  /*aea0*/  FFMA.FTZ R140, R173, c[0x0][0x2d0], -R213.reuse ;  /* 0x0000b400ad8c7a23 */ /* 0x100fe200000108d5 */
[C---:B------:R-:W-:Y:S01]  /*aeb0*/  HMMA.16816.F32.BF16 R112, R132.reuse, R142, R112 ;  /* 0x0000008e8470723c */ /* 0x040fe20000041870 */
[----:B------:R-:W-:Y:S03]  /*aec0*/  LDSM.16.MT88.4 R172, [R247+0x2900] ;  /* 0x00290000f7ac783b */ /* 0x000fe60000004200 */
[----:B------:R-:W-:Y:S01]  /*aed0*/  FFMA.FTZ R213, R181, c[0x0][0x2d0], -R213 ;  /* 0x0000b400b5d57a23 */ /* 0x000fe200000108d5 */
[----:B------:R-:W-:Y:S02]  /*aee0*/  F2FP.BF16.PACK_AB R181, R200, R201 ;  /* 0x000000c9c8b5723e */ /* 0x000fe400000010ff */
[----:B------:R5:W5:Y:S02]  /*aef0*/  MUFU.EX2 R179, R140 ;  /* 0x0000008c00b37308 */ /* 0x000b640000000800 */
[----:B-1----:R-:W1:Y:S03]  /*af00*/  LDSM.16.MT88.4 R144, [R240+0xa100] ;  /* 0x00a10000f090783b */ /* 0x002e660000004200 */
[----:B----4-:R-:W-:Y:S05]  /*af10*/  MOV R190, R161 ;  /* 0x000000a100be7202 */ /* 0x010fea0000000f00 */
[----:B------:R-:W-:Y:S01]  /*af20*/  MUFU.EX2 R211, R211 ;  /* 0x000000d300d37308 */ /* 0x000fe20000000800 */
[----:B---3--:R-:W-:Y:S09]  /*af30*/  F2FP.BF16.PACK_AB R182, R215, R204 ;  /* 0x000000ccd7b6723e */ /* 0x008ff200000010ff */
[----:B------:R-:W3:Y:S01]  /*af40*/  MUFU.EX2 R213, R213 ;  /* 0x000000d500d57308 */ /* 0x000ee20000000800 */
[----:B-----5:R-:W4:Y:S01]  /*af50*/  LDSM.16.MT88.4 R140, [R247+0x1900] ;  /* 0x00190000f78c783b */ /* 0x020f220000004200 */
[----:B------:R-:W-:Y:S01]  /*af60*/  MOV R214, R179 ;  /* 0x000000b300d67202 */ /* 0x000fe20000000f00 */
[C---:B--2---:R-:W-:Y:S08]  /*af70*/  HMMA.16816.F32.BF16 R116, R132.reuse, R136, R116 ;  /* 0x000000888474723c */ /* 0x044ff00000041874 */
[C---:B------:R-:W-:Y:S01]  /*af80*/  HMMA.16816.F32.BF16 R120, R132.reuse, R138, R120 ;  /* 0x0000008a8478723c */ /* 0x040fe20000041878 */
[----:B------:R-:W2:Y:S07]  /*af90*/  LDSM.16.MT88.4 R136, [R242+0x1900] ;  /* 0x00190000f288783b */ /* 0x000eae0000004200 */
[C---:B-1----:R-:W-:Y:S04]  /*afa0*/  HMMA.16816.F32.BF16 R124, R132.reuse, R144, R124 ;  /* 0x00000090847c723c */ /* 0x042fe8000004187c */
[----:B---3--:R-:W-:Y:S04]  /*afb0*/  F2FP.BF16.PACK_AB R183, R213, R211 ;  /* 0x000000d3d5b7723e */ /* 0x008fe800000010ff */
[----:B------:R-:W-:Y:S01]  /*afc0*/  HMMA.16816.F32.BF16 R128, R132, R146, R128 ;  /* 0x000000928480723c */ /* 0x000fe20000041880 */
[----:B------:R-:W1:Y:S06]  /*afd0*/  LDSM.16.MT88.4 R144, [R241+0x1900] ;  /* 0x00190000f190783b */ /* 0x000e6c0000004200 */
[----:B------:R-:W-:Y:S02]  /*afe0*/  F2FP.BF16.PACK_AB R134, R157, R161 ;  /* 0x000000a19d86723e */ /* 0x000fe400000010ff */
[----:B------:R-:W-:Y:S02]  /*aff0*/  F2FP.BF16.PACK_AB R135, R156, R179 ;  /* 0x000000b39c87723e */ /* 0x000fe400000010ff */
[----:B------:R-:W-:Y:S01]  /*b000*/  LDSM.16.MT88.4 R156, [R241+0x2900] ;  /* 0x00290000f19c783b */ /* 0x000fe20000004200 */
[----:B------:R-:W-:Y:S02]  /*b010*/  F2FP.BF16.PACK_AB R132, R155, R163 ;  /* 0x000000a39b84723e */ /* 0x000fe400000010ff */
[----:B------:R-:W-:Y:S07]  /*b020*/  F2FP.BF16.PACK_AB R133, R160, R154 ;  /* 0x0000009aa085723e */ /* 0x000fee00000010ff */
[C---:B----4-:R-:W-:Y:S08]  /*b030*/  HMMA.16816.F32.BF16 R4, R132.reuse, R140, R4 ;  /* 0x0000008c8404723c */ /* 0x050ff00000041804 */
        /* <DEDUP_REMOVED lines=45> */
[----:B------:R-:W-:Y:S01]  /*b310*/  HMMA.16816.F32.BF16 R128, R132, R142, R128 ;  /* 0x0000008e8480723c */ /* 0x000fe20000041880 */
[----:B------:R-:W3:Y:S06]  /*b320*/  LDSM.16.MT88.4 R140, [R240+0x2100] ;  /* 0x00210000f08c783b */ /* 0x000eec0000004200 */
[----:B------:R-:W-:Y:S02]  /*b330*/  F2FP.BF16.PACK_AB R132, R212, R210 ;  /* 0x000000d2d484723e */ /* 0x000fe400000010ff */
[----:B------:R-:W-:Y:S03]  /*b340*/  F2FP.BF16.PACK_AB R133, R208, R206 ;  /* 0x000000ced085723e */ /* 0x000fe600000010ff */
[----:B------:R-:W-:Y:S02]  /*b350*/  F2FP.BF16.PACK_AB R134, R207, R209 ;  /* 0x000000d1cf86723e */ /* 0x000fe400000010ff */
[----:B------:R-:W-:Y:S07]  /*b360*/  F2FP.BF16.PACK_AB R135, R199, R205 ;  /* 0x000000cdc787723e */ /* 0x000fee00000010ff */
[C---:B--2---:R-:W-:Y:S08]  /*b370*/  HMMA.16816.F32.BF16 R4, R132.reuse, R136, R4 ;  /* 0x000000888404723c */ /* 0x044ff00000041804 */
[C---:B------:R-:W-:Y:S01]  /*b380*/  HMMA.16816.F32.BF16 R8, R132.reuse, R138, R8 ;  /* 0x0000008a8408723c */ /* 0x040fe20000041808 */
[----:B------:R-:W2:Y:S07]  /*b390*/  LDSM.16.MT88.4 R136, [R247+0x5100] ;  /* 0x00510000f788783b */ /* 0x000eae0000004200 */
[C---:B-1----:R-:W-:Y:S08]  /*b3a0*/  HMMA.16816.F32.BF16 R12, R132.reuse, R144, R12 ;  /* 0x00000090840c723c */ /* 0x042ff0000004180c */
[C---:B------:R-:W-:Y:S01]  /*b3b0*/  HMMA.16816.F32.BF16 R16, R132.reuse, R146, R16 ;  /* 0x000000928410723c */ /* 0x040fe20000041810 */
[----:B------:R-:W1:Y:S07]  /*b3c0*/  LDSM.16.MT88.4 R144, [R242+0x5100] ;  /* 0x00510000f290783b */ /* 0x000e6e0000004200 */
[C---:B------:R-:W-:Y:S08]  /*b3d0*/  HMMA.16816.F32.BF16 R20, R132.reuse, R148, R20 ;  /* 0x000000948414723c */ /* 0x040ff00000041814 */
[C---:B------:R-:W-:Y:S01]  /*b3e0*/  HMMA.16816.F32.BF16 R24, R132.reuse, R150, R24 ;  /* 0x000000968418723c */ /* 0x040fe20000041818 */
[----:B------:R-:W4:Y:S07]  /*b3f0*/  LDSM.16.MT88.4 R148, [R241+0x5100] ;  /* 0x00510000f194783b */ /* 0x000f2e0000004200 */
        /* <DEDUP_REMOVED lines=9> */
[C---:B----4-:R-:W-:Y:S08]  /*b490*/  HMMA.16816.F32.BF16 R52, R132.reuse, R148, R52 ;  /* 0x000000948434723c */ /* 0x050ff00000041834 */
        /* <DEDUP_REMOVED lines=19> */
[----:B------:R-:W-:Y:S07]  /*b5d0*/  LDSM.16.MT88.4 R136, [R247+0x5900] ;  /* 0x00590000f788783b */ /* 0x000fee0000004200 */
[C---:B-1----:R-:W-:Y:S07]  /*b5e0*/  HMMA.16816.F32.BF16 R108, R132.reuse, R144, R108 ;  /* 0x00000090846c723c */ /* 0x042fee000004186c */
[----:B------:R-:W-:Y:S01]  /*b5f0*/  MOV R144, R171 ;  /* 0x000000ab00907202 */ /* 0x000fe20000000f00 */
[C---:B------:R-:W-:Y:S04]  /*b600*/  HMMA.16816.F32.BF16 R112, R132.reuse, R146, R112 ;  /* 0x000000928470723c */ /* 0x040fe80000041870 */
[----:B------:R-:W-:Y:S03]  /*b610*/  MOV R145, R170 ;  /* 0x000000aa00917202 */ /* 0x000fe60000000f00 */
[----:B------:R-:W-:Y:S01]  /*b620*/  MOV R146, R177 ;  /* 0x000000b100927202 */ /* 0x000fe20000000f00 */
[C---:B----4-:R-:W-:Y:S04]  /*b630*/  HMMA.16816.F32.BF16 R116, R132.reuse, R148, R116 ;  /* 0x000000948474723c */ /* 0x050fe80000041874 */
[----:B------:R-:W-:Y:S04]  /*b640*/  MOV R147, R176 ;  /* 0x000000b000937202 */ /* 0x000fe80000000f00 */
[C---:B------:R-:W-:Y:S01]  /*b650*/  HMMA.16816.F32.BF16 R120, R132.reuse, R150, R120 ;  /* 0x000000968478723c */ /* 0x040fe20000041878 */
[----:B------:R-:W1:Y:S07]  /*b660*/  LDSM.16.MT88.4 R148, [R240+0x2900] ;  /* 0x00290000f094783b */ /* 0x000e6e0000004200 */
[C---:B---3--:R-:W-:Y:S07]  /*b670*/  HMMA.16816.F32.BF16 R124, R132.reuse, R140, R124 ;  /* 0x0000008c847c723c */ /* 0x048fee000004187c */
[----:B------:R-:W-:Y:S01]  /*b680*/  MOV R141, R169 ;  /* 0x000000a9008d7202 */ /* 0x000fe20000000f00 */
[----:B------:R-:W-:Y:S01]  /*b690*/  HMMA.16816.F32.BF16 R128, R132, R142, R128 ;  /* 0x0000008e8480723c */ /* 0x000fe20000041880 */
[----:B------:R-:W2:Y:S03]  /*b6a0*/  LDSM.16.MT88.4 R132, [R242+0x5900] ;  /* 0x00590000f284783b */ /* 0x000ea60000004200 */
[----:B------:R-:W-:Y:S03]  /*b6b0*/  MOV R140, R168 ;  /* 0x000000a8008c7202 */ /* 0x000fe60000000f00 */
[----:B------:R-:W-:Y:S01]  /*b6c0*/  MOV R142, R163 ;  /* 0x000000a3008e7202 */ /* 0x000fe20000000f00 */
[C---:B------:R-:W-:Y:S01]  /*b6d0*/  HMMA.16816.F32.BF16 R176, R180.reuse, R172, R4 ;  /* 0x000000acb4b0723c */ /* 0x040fe20000041804 */
[----:B------:R-:W3:Y:S04]  /*b6e0*/  LDSM.16.MT88.4 R4, [R241+0x5900] ;  /* 0x00590000f104783b */ /* 0x000ee80000004200 */
[----:B------:R-:W-:Y:S03]  /*b6f0*/  MOV R143, R162 ;  /* 0x000000a2008f7202 */ /* 0x000fe60000000f00 */
[C---:B------:R-:W-:Y:S07]  /*b700*/  HMMA.16816.F32.BF16 R172, R180.reuse, R174, R8 ;  /* 0x000000aeb4ac723c */ /* 0x040fee0000041808 */
[----:B------:R-:W-:Y:S01]  /*b710*/  MOV R10, R155 ;  /* 0x0000009b000a7202 */ /* 0x000fe20000000f00 */
[C---:B------:R-:W-:Y:S01]  /*b720*/  HMMA.16816.F32.BF16 R168, R180.reuse, R164, R12 ;  /* 0x000000a4b4a8723c */ /* 0x040fe2000004180c */
[----:B------:R-:W-:Y:S03]  /*b730*/  LDSM.16.MT88.4 R12, [R247+0x8900] ;  /* 0x00890000f70c783b */ /* 0x000fe60000004200 */
[----:B------:R-:W-:Y:S04]  /*b740*/  MOV R11, R154 ;  /* 0x0000009a000b7202 */ /* 0x000fe80000000f00 */
[C---:B------:R-:W-:Y:S01]  /*b750*/  HMMA.16816.F32.BF16 R164, R180.reuse, R166, R16 ;  /* 0x000000a6b4a4723c */ /* 0x040fe20000041810 */
[----:B------:R-:W-:Y:S07]  /*b760*/  LDSM.16.MT88.4 R16, [R242+0x8900] ;  /* 0x00890000f210783b */ /* 0x000fee0000004200 */
[C---:B------:R-:W-:Y:S01]  /*b770*/  HMMA.16816.F32.BF16 R160, R180.reuse, R156, R20 ;  /* 0x0000009cb4a0723c */ /* 0x040fe20000041814 */
[----:B------:R-:W-:Y:S07]  /*b780*/  LDSM.16.MT88.4 R20, [R241+0x8900] ;  /* 0x00890000f114783b */ /* 0x000fee0000004200 */
[C---:B------:R-:W-:Y:S01]  /*b790*/  HMMA.16816.F32.BF16 R156, R180.reuse, R158, R24 ;  /* 0x0000009eb49c723c */ /* 0x040fe20000041818 */
[----:B------:R-:W-:Y:S07]  /*b7a0*/  LDSM.16.MT88.4 R24, [R240+0x8900] ;  /* 0x00890000f018783b */ /* 0x000fee0000004200 */
[C---:B-1----:R-:W-:Y:S07]  /*b7b0*/  HMMA.16816.F32.BF16 R152, R180.reuse, R148, R28 ;  /* 0x00000094b498723c */ /* 0x042fee000004181c */
[----:B------:R-:W-:Y:S01]  /*b7c0*/  MOV R31, R10 ;  /* 0x0000000a001f7202 */ /* 0x000fe20000000f00 */
[C---:B------:R-:W-:Y:S04]  /*b7d0*/  HMMA.16816.F32.BF16 R148, R180.reuse, R150, R32 ;  /* 0x00000096b494723c */ /* 0x040fe80000041820 */
[----:B------:R-:W-:Y:S02]  /*b7e0*/  MOV R30, R11 ;  /* 0x0000000b001e7202 */ /* 0x000fe40000000f00 */
[----:B------:R-:W-:Y:S01]  /*b7f0*/  MOV R29, R142 ;  /* 0x0000008e001d7202 */ /* 0x000fe20000000f00 */
[----:B------:R-:W1:Y:S01]  /*b800*/  LDSM.16.MT88.4 R8, [R240+0x5900] ;  /* 0x00590000f008783b */ /* 0x000e620000004200 */
[----:B------:R-:W-:Y:S04]  /*b810*/  MOV R35, R146 ;  /* 0x0000009200237202 */ /* 0x000fe80000000f00 */
[----:B------:R-:W-:Y:S02]  /*b820*/  MOV R34, R147 ;  /* 0x0000009300227202 */ /* 0x000fe40000000f00 */
[----:B------:R-:W-:Y:S02]  /*b830*/  MOV R33, R144 ;  /* 0x0000009000217202 */ /* 0x000fe40000000f00 */
[----:B------:R-:W-:Y:S02]  /*b840*/  MOV R32, R145 ;  /* 0x0000009100207202 */ /* 0x000fe40000000f00 */
[C---:B------:R-:W-:Y:S03]  /*b850*/  HMMA.16816.F32.BF16 R144, R180.reuse, R136, R36 ;  /* 0x00000088b490723c */ /* 0x040fe60000041824 */
[----:B------:R-:W-:Y:S04]  /*b860*/  MOV R28, R143 ;  /* 0x0000008f001c7202 */ /* 0x000fe80000000f00 */
[----:B------:R-:W-:Y:S02]  /*b870*/  MOV R39, R140 ;  /* 0x0000008c00277202 */ /* 0x000fe40000000f00 */
[----:B------:R-:W-:Y:S02]  /*b880*/  MOV R38, R141 ;  /* 0x0000008d00267202 */ /* 0x000fe40000000f00 */
[C---:B------:R-:W-:Y:S03]  /*b890*/  HMMA.16816.F32.BF16 R140, R180.reuse, R138, R40 ;  /* 0x0000008ab48c723c */ /* 0x040fe60000041828 */
[----:B------:R-:W-:Y:S01]  /*b8a0*/  FADD.FTZ R198, R38, R198 ;  /* 0x000000c626c67221 */ /* 0x000fe20000010000 */
[----:B------:R-:W-:Y:S01]  /*b8b0*/  MOV R37, R3 ;  /* 0x0000000300257202 */ /* 0x000fe20000000f00 */
[----:B------:R-:W-:Y:S03]  /*b8c0*/  FADD.FTZ R3, R196, R195 ;  /* 0x000000c3c4037221 */ /* 0x000fe60000010000 */
[C---:B--2---:R-:W-:Y:S04]  /*b8d0*/  HMMA.16816.F32.BF16 R136, R180.reuse, R132, R44 ;  /* 0x00000084b488723c */ /* 0x044fe8000004182c */
[----:B------:R-:W-:Y:S04]  /*b8e0*/  FADD.FTZ R3, R37, R3 ;  /* 0x0000000325037221 */ /* 0x000fe80000010000 */
[C---:B------:R-:W-:Y:S08]  /*b8f0*/  HMMA.16816.F32.BF16 R132, R180.reuse, R134, R48 ;  /* 0x00000086b484723c */ /* 0x040ff00000041830 */
[C---:B---3--:R-:W-:Y:S08]  /*b900*/  HMMA.16816.F32.BF16 R52, R180.reuse, R4, R52 ;  /* 0x00000004b434723c */ /* 0x048ff00000041834 */
[C---:B------:R-:W-:Y:S01]  /*b910*/  HMMA.16816.F32.BF16 R56, R180.reuse, R6, R56 ;  /* 0x00000006b438723c */ /* 0x040fe20000041838 */
[----:B------:R-:W2:Y:S07]  /*b920*/  LDSM.16.MT88.4 R4, [R247+0xb900] ;  /* 0x00b90000f704783b */ /* 0x000eae0000004200 */
[C---:B-1----:R-:W-:Y:S08]  /*b930*/  HMMA.16816.F32.BF16 R60, R180.reuse, R8, R60 ;  /* 0x00000008b43c723c */ /* 0x042ff0000004183c */
[C---:B------:R-:W-:Y:S01]  /*b940*/  HMMA.16816.F32.BF16 R64, R180.reuse, R10, R64 ;  /* 0x0000000ab440723c */ /* 0x040fe20000041840 */
[----:B------:R-:W1:Y:S07]  /*b950*/  LDSM.16.MT88.4 R8, [R242+0xb900] ;  /* 0x00b90000f208783b */ /* 0x000e6e0000004200 */
[C---:B------:R-:W-:Y:S08]  /*b960*/  HMMA.16816.F32.BF16 R68, R180.reuse, R12, R68 ;  /* 0x0000000cb444723c */ /* 0x040ff00000041844 */
[C---:B------:R-:W-:Y:S01]  /*b970*/  HMMA.16816.F32.BF16 R72, R180.reuse, R14, R72 ;  /* 0x0000000eb448723c */ /* 0x040fe20000041848 */
[----:B------:R-:W3:Y:S07]  /*b980*/  LDSM.16.MT88.4 R12, [R241+0xb900] ;  /* 0x00b90000f10c783b */ /* 0x000eee0000004200 */
[C---:B------:R-:W-:Y:S07]  /*b990*/  HMMA.16816.F32.BF16 R76, R180.reuse, R16, R76 ;  /* 0x00000010b44c723c */ /* 0x040fee000004184c */
[----:B------:R-:W-:Y:S01]  /*b9a0*/  FADD.FTZ R16, R39, R3 ;  /* 0x0000000327107221 */ /* 0x000fe20000010000 */
[C---:B------:R-:W-:Y:S04]  /*b9b0*/  HMMA.16816.F32.BF16 R80, R180.reuse, R18, R80 ;  /* 0x00000012b450723c */ /* 0x040fe80000041850 */
[----:B------:R-:W-:Y:S02]  /*b9c0*/  FADD.FTZ R3, R32, R198 ;  /* 0x000000c620037221 */ /* 0x000fe40000010000 */
[----:B------:R-:W-:Y:S02]  /*b9d0*/  FADD.FTZ R16, R33, R16 ;  /* 0x0000001021107221 */ /* 0x000fe40000010000 */
[C---:B------:R-:W-:Y:S04]  /*b9e0*/  HMMA.16816.F32.BF16 R84, R180.reuse, R20, R84 ;  /* 0x00000014b454723c */ /* 0x040fe80000041854 */
[----:B------:R-:W-:Y:S04]  /*b9f0*/  FADD.FTZ R3, R34, R3 ;  /* 0x0000000322037221 */ /* 0x000fe80000010000 */
[C---:B------:R-:W-:Y:S04]  /*ba00*/  HMMA.16816.F32.BF16 R88, R180.reuse, R22, R88 ;  /* 0x00000016b458723c */ /* 0x040fe80000041858 */
[----:B------:R-:W-:Y:S04]  /*ba10*/  FADD.FTZ R3, R28, R3 ;  /* 0x000000031c037221 */ /* 0x000fe80000010000 */
[C---:B------:R-:W-:Y:S04]  /*ba20*/  HMMA.16816.F32.BF16 R92, R180.reuse, R24, R92 ;  /* 0x00000018b45c723c */ /* 0x040fe8000004185c */
[----:B------:R-:W-:Y:S04]  /*ba30*/  FADD.FTZ R3, R30, R3 ;  /* 0x000000031e037221 */ /* 0x000fe80000010000 */
[C---:B------:R-:W-:Y:S04]  /*ba40*/  HMMA.16816.F32.BF16 R96, R180.reuse, R26, R96 ;  /* 0x0000001ab460723c */ /* 0x040fe80000041860 */
[----:B------:R-:W-:Y:S04]  /*ba50*/  FADD.FTZ R3, R187, R3 ;  /* 0x00000003bb037221 */ /* 0x000fe80000010000 */
[C---:B--2---:R-:W-:Y:S04]  /*ba60*/  HMMA.16816.F32.BF16 R100, R180.reuse, R4, R100 ;  /* 0x00000004b464723c */ /* 0x044fe80000041864 */
[----:B------:R-:W-:Y:S04]  /*ba70*/  FADD.FTZ R3, R214, R3 ;  /* 0x00000003d6037221 */ /* 0x000fe80000010000 */
[C---:B------:R-:W-:Y:S01]  /*ba80*/  HMMA.16816.F32.BF16 R104, R180.reuse, R6, R104 ;  /* 0x00000006b468723c */ /* 0x040fe20000041868 */
[----:B------:R-:W2:Y:S03]  /*ba90*/  LDSM.16.MT88.4 R4, [R240+0xb900] ;  /* 0x00b90000f004783b */ /* 0x000ea60000004200 */
[----:B------:R-:W-:Y:S04]  /*baa0*/  FADD.FTZ R3, R189, R3 ;  /* 0x00000003bd037221 */ /* 0x000fe80000010000 */
[C---:B-1----:R-:W-:Y:S04]  /*bab0*/  HMMA.16816.F32.BF16 R108, R180.reuse, R8, R108 ;  /* 0x00000008b46c723c */ /* 0x042fe8000004186c */
[----:B------:R-:W-:Y:S03]  /*bac0*/  FADD.FTZ R3, R206, R3 ;  /* 0x00000003ce037221 */ /* 0x000fe60000010000 */
[----:B------:R-:W-:Y:S01]  /*bad0*/  FADD.FTZ R8, R35, R16 ;  /* 0x0000001023087221 */ /* 0x000fe20000010000 */
[C---:B------:R-:W-:Y:S04]  /*bae0*/  HMMA.16816.F32.BF16 R112, R180.reuse, R10, R112 ;  /* 0x0000000ab470723c */ /* 0x040fe80000041870 */
[----:B------:R-:W-:Y:S02]  /*baf0*/  FADD.FTZ R8, R29, R8 ;  /* 0x000000081d087221 */ /* 0x000fe40000010000 */
[----:B------:R-:W-:Y:S02]  /*bb00*/  FADD.FTZ R208, R208, R3 ;  /* 0x00000003d0d07221 */ /* 0x000fe40000010000 */
[----:B------:R-:W-:Y:S01]  /*bb10*/  FADD.FTZ R8, R31, R8 ;  /* 0x000000081f087221 */ /* 0x000fe20000010000 */
[C---:B---3--:R-:W-:Y:S03]  /*bb20*/  HMMA.16816.F32.BF16 R116, R180.reuse, R12, R116 ;  /* 0x0000000cb474723c */ /* 0x048fe60000041874 */
[----:B------:R-:W-:Y:S02]  /*bb30*/  FADD.FTZ R8, R190, R8 ;  /* 0x00000008be087221 */ /* 0x000fe40000010000 */
[----:B------:R-:W-:Y:S02]  /*bb40*/  FADD.FTZ R208, R205, R208 ;  /* 0x000000d0cdd07221 */ /* 0x000fe40000010000 */
[----:B------:R-:W-:Y:S01]  /*bb50*/  FADD.FTZ R8, R188, R8 ;  /* 0x00000008bc087221 */ /* 0x000fe20000010000 */
[C---:B------:R-:W-:Y:S04]  /*bb60*/  HMMA.16816.F32.BF16 R120, R180.reuse, R14, R120 ;  /* 0x0000000eb478723c */ /* 0x040fe80000041878 */
[----:B------:R-:W-:Y:S02]  /*bb70*/  FADD.FTZ R210, R210, R8 ;  /* 0x00000008d2d27221 */ /* 0x000fe40000010000 */
[----:B------:R-:W-:Y:S02]  /*bb80*/  FADD.FTZ R199, R199, R208 ;  /* 0x000000d0c7c77221 */ /* 0x000fe40000010000 */
[----:B------:R-:W-:Y:S01]  /*bb90*/  FADD.FTZ R210, R212, R210 ;  /* 0x000000d2d4d27221 */ /* 0x000fe20000010000 */
[C---:B--2---:R-:W-:Y:S03]  /*bba0*/  HMMA.16816.F32.BF16 R124, R180.reuse, R4, R124 ;  /* 0x00000004b47c723c */ /* 0x044fe6000004187c */
[----:B------:R-:W-:Y:S02]  /*bbb0*/  FADD.FTZ R209, R209, R210 ;  /* 0x000000d2d1d17221 */ /* 0x000fe40000010000 */
[----:B------:R-:W-:Y:S02]  /*bbc0*/  FADD.FTZ R199, R201, R199 ;  /* 0x000000c7c9c77221 */ /* 0x000fe40000010000 */
[----:B------:R-:W-:Y:S01]  /*bbd0*/  FADD.FTZ R209, R207, R209 ;  /* 0x000000d1cfd17221 */ /* 0x000fe20000010000 */
[----:B------:R-:W-:Y:S04]  /*bbe0*/  HMMA.16816.F32.BF16 R128, R180, R6, R128 ;  /* 0x00000006b480723c */ /* 0x000fe80000041880 */
[----:B------:R-:W-:Y:S02]  /*bbf0*/  FADD.FTZ R203, R203, R209 ;  /* 0x000000d1cbcb7221 */ /* 0x000fe40000010000 */
[----:B------:R-:W-:Y:S01]  /*bc00*/  FADD.FTZ R199, R200, R199 ;  /* 0x000000c7c8c77221 */ /* 0x000fe20000010000 */
[----:B------:R-:W-:Y:S01]  /*bc10*/  MOV R180, R2 ;  /* 0x0000000200b47202 */ /* 0x000fe20000000f00 */
[----:B------:R-:W-:Y:S04]  /*bc20*/  FADD.FTZ R203, R202, R203 ;  /* 0x000000cbcacb7221 */ /* 0x000fe80000010000 */
[----:B------:R-:W-:Y:S02]  /*bc30*/  FADD.FTZ R203, R204, R203 ;  /* 0x000000cbcccb7221 */ /* 0x000fe40000010000 */
[----:B------:R-:W-:Y:S02]  /*bc40*/  FADD.FTZ R199, R211, R199 ;  /* 0x000000c7d3c77221 */ /* 0x000fe40000010000 */
[----:B------:R-:W-:Y:S02]  /*bc50*/  FADD.FTZ R3, R215, R203 ;  /* 0x000000cbd7037221 */ /* 0x000fe40000010000 */
[----:B------:R-:W-:Y:S03]  /*bc60*/  FADD.FTZ R183, R213, R199 ;  /* 0x000000c7d5b77221 */ /* 0x000fe60000010000 */
[----:B------:R1:W-:Y:S02]  /*bc70*/  STL [R1+0x2c], R3 ;  /* 0x00002c0301007387 */ /* 0x0003e40000100800 */
[----:B-1----:R-:W-:Y:S01]  /*bc80*/  MOV R3, R0 ;  /* 0x0000000000037202 */ /* 0x002fe20000000f00 */
[----:B------:R-:W-:-:S05]  /*bc90*/  @P0 BRA `(.L_x_1544) ;  /* 0xffffb46000000947 */ /* 0x000fca000383ffff */
.L_x_1543:
[----:B------:R-:W2:Y:S01]  /*bca0*/  LDL.LU R6, [R1+0x2c] ;  /* 0x00002c0001067983 */ /* 0x000ea20000300800 */
[----:B------:R-:W-:-:S03]  /*bcb0*/  PLOP3.LUT P2, PT, PT, PT, PT, 0x8, 0x0 ;  /* 0x000000000000781c */ /* 0x000fc60003f4e170 */
[----:B------:R-:W1:Y:S02]  /*bcc0*/  SHFL.BFLY PT, R4, R183, 0x2, 0x1f ;  /* 0x0c401f00b7047f89 */ /* 0x000e6400000e0000 */
[----:B-1----:R-:W-:-:S05]  /*bcd0*/  FADD.FTZ R183, R4, R183 ;  /* 0x000000b704b77221 */ /* 0x002fca0000010000 */
[----:B------:R-:W1:Y:S02]  /*bce0*/  SHFL.BFLY PT, R4, R183, 0x1, 0x1f ;  /* 0x0c201f00b7047f89 */ /* 0x000e6400000e0000 */
[----:B-1----:R-:W-:-:S05]  /*bcf0*/  FADD.FTZ R4, R4, R183 ;  /* 0x000000b704047221 */ /* 0x002fca0000010000 */
[----:B------:R-:W-:-:S13]  /*bd00*/  FSETP.NE.FTZ.AND P0, PT, R4, RZ, PT ;  /* 0x000000ff0400720b */ /* 0x000fda0003f15000 */
[----:B------:R-:W1:Y:S01]  /*bd10*/  @P0 MUFU.LG2 R7, R4 ;  /* 0x0000000400070308 */ /* 0x000e620000000c00 */
[----:B------:R-:W-:Y:S01]  /*bd20*/  @P0 MOV R10, 0x3f317218 ;  /* 0x3f317218000a0802 */ /* 0x000fe20000000f00 */
[----:B-1----:R-:W-:-:S04]  /*bd30*/  @P0 FMUL.FTZ R9, R7, 0.69314718246459960938 ;  /* 0x3f31721807090820 */ /* 0x002fc80000410000 */
[----:B------:R-:W-:Y:S01]  /*bd40*/  @P0 FMUL.FTZ R7, R10, c[0x0][0x2d0] ;  /* 0x0000b4000a070a20 */ /* 0x000fe20000410000 */
[----:B--2---:R-:W1:Y:S02]  /*bd50*/  SHFL.BFLY PT, R5, R6, 0x2, 0x1f ;  /* 0x0c401f0006057f89 */ /* 0x004e6400000e0000 */
[----:B-1----:R-:W-:Y:S01]  /*bd60*/  FADD.FTZ R5, R5, R6 ;  /* 0x0000000605057221 */ /* 0x002fe20000010000 */
[----:B------:R-:W-:-:S04]  /*bd70*/  MOV R6, RZ ;  /* 0x000000ff00067202 */ /* 0x000fc80000000f00 */
[----:B------:R-:W1:Y:S02]  /*bd80*/  SHFL.BFLY PT, R3, R5, 0x1, 0x1f ;  /* 0x0c201f0005037f89 */ /* 0x000e6400000e0000 */
[----:B-1----:R-:W-:Y:S01]  /*bd90*/  FADD.FTZ R5, R5, R3 ;  /* 0x0000000305057221 */ /* 0x002fe20000010000 */
[----:B------:R-:W-:-:S04]  /*bda0*/  MOV R3, RZ ;  /* 0x000000ff00037202 */ /* 0x000fc80000000f00 */
[----:B------:R-:W-:Y:S02]  /*bdb0*/  FSETP.NE.FTZ.AND P1, PT, R5, RZ, PT ;  /* 0x000000ff0500720b */ /* 0x000fe40003f35000 */
[----:B------:R1:W2:Y:S11]  /*bdc0*/  @P0 MUFU.RCP R3, R4 ;  /* 0x0000000400030308 */ /* 0x0002b60000001000 */
[----:B------:R-:W3:Y:S01]  /*bdd0*/  @P1 MUFU.RCP R6, R5 ;  /* 0x0000000500061308 */ /* 0x000ee20000001000 */
[----:B------:R-:W-:-:S02]  /*bde0*/  @P1 MOV R8, 0x3f317218 ;  /* 0x3f31721800081802 */ /* 0x000fc40000000f00 */
[----:B-1----:R-:W-:-:S03]  /*bdf0*/  MOV R4, 0xff800000 ;  /* 0xff80000000047802 */ /* 0x002fc60000000f00 */
[----:B------:R-:W-:Y:S02]  /*be00*/  @P1 FMUL.FTZ R8, R8, c[0x0][0x2d0] ;  /* 0x0000b40008081a20 */ /* 0x000fe40000410000 */
[----:B------:R-:W1:Y:S01]  /*be10*/  @P1 MUFU.LG2 R5, R5 ;  /* 0x0000000500051308 */ /* 0x000e620000000c00 */
[C---:B--2---:R-:W-:Y:S02]  /*be20*/  FMUL.FTZ R178, R3.reuse, R178 ;  /* 0x000000b203b27220 */ /* 0x044fe40000410000 */
[C---:B------:R-:W-:Y:S02]  /*be30*/  FMUL.FTZ R179, R3.reuse, R179 ;  /* 0x000000b303b37220 */ /* 0x040fe40000410000 */
[C---:B------:R-:W-:Y:S02]  /*be40*/  FMUL.FTZ R174, R3.reuse, R174 ;  /* 0x000000ae03ae7220 */ /* 0x040fe40000410000 */
[----:B------:R-:W-:Y:S02]  /*be50*/  FMUL.FTZ R175, R3, R175 ;  /* 0x000000af03af7220 */ /* 0x000fe40000410000 */
[----:B---3--:R-:W-:-:S02]  /*be60*/  FMUL.FTZ R176, R6, R176 ;  /* 0x000000b006b07220 */ /* 0x008fc40000410000 */
[C---:B------:R-:W-:Y:S02]  /*be70*/  FMUL.FTZ R177, R6.reuse, R177 ;  /* 0x000000b106b17220 */ /* 0x040fe40000410000 */
[C---:B------:R-:W-:Y:S02]  /*be80*/  FMUL.FTZ R172, R6.reuse, R172 ;  /* 0x000000ac06ac7220 */ /* 0x040fe40000410000 */
[C---:B------:R-:W-:Y:S02]  /*be90*/  FMUL.FTZ R173, R6.reuse, R173 ;  /* 0x000000ad06ad7220 */ /* 0x040fe40000410000 */
[----:B-1----:R-:W-:Y:S02]  /*bea0*/  @P1 FMUL.FTZ R5, R5, 0.69314718246459960938 ;  /* 0x3f31721805051820 */ /* 0x002fe40000410000 */
        /* <DEDUP_REMOVED lines=123> */
.L_x_1535:
[----:B------:R-:W-:Y:S05]  /*c660*/  @P2 BRA `(.L_x_1547) ;  /* 0x00001f7000002947 */ /* 0x000fea0003800000 */
[----:B------:R-:W1:Y:S01]  /*c670*/  S2R R0, SR_CTAID.Y ;  /* 0x0000000000007919 */ /* 0x000e620000002600 */
[----:B------:R-:W-:Y:S01]  /*c680*/  IMAD R5, RZ, RZ, -UR11 ;  /* 0x8000000bff057e24 */ /* 0x000fe2000f8e02ff */
[----:B------:R-:W-:Y:S01]  /*c690*/  USHF.R.S32.HI UR6, URZ, 0x1f, UR11 ;  /* 0x0000001f3f067899 */ /* 0x000fe2000801140b */
[----:B------:R-:W-:Y:S01]  /*c6a0*/  IMAD.MOV.U32 R9, RZ, RZ, c[0x0][0x4e8] ;  /* 0x00013a00ff097624 */ /* 0x000fe200078e00ff */
[----:B------:R-:W3:Y:S01]  /*c6b0*/  S2R R11, SR_TID.X ;  /* 0x00000000000b7919 */ /* 0x000ee20000002100 */
[----:B------:R-:W-:Y:S01]  /*c6c0*/  ULDC.64 UR4, c[0x0][0x4d0] ;  /* 0x0001340000047ab9 */ /* 0x000fe20000000a00 */
[----:B------:R-:W-:Y:S01]  /*c6d0*/  BSSY B0, `(.L_x_1548) ;  /* 0x000012d000007945 */ /* 0x000fe20003800000 */
[----:B------:R-:W-:Y:S01]  /*c6e0*/  UIMAD UR7, UR6, UR4, URZ ;  /* 0x00000004060772a4 */ /* 0x000fe2000f8e023f */
[----:B------:R-:W4:Y:S01]  /*c6f0*/  S2R R8, SR_CTAID.Z ;  /* 0x0000000000087919 */ /* 0x000f220000002700 */
[----:B--2---:R-:W-:-:S03]  /*c700*/  UIMAD.WIDE.U32 UR8, UR11, UR4, URZ ;  /* 0x000000040b0872a5 */ /* 0x004fc6000f8e003f */
[----:B------:R-:W-:Y:S01]  /*c710*/  BAR.SYNC.DEFER_BLOCKING 0x1, 0x100 ;  /* 0x0044000000007b1d */ /* 0x000fe20000010000 */
[----:B------:R-:W-:Y:S01]  /*c720*/  UIMAD UR7, UR11, UR5, UR7 ;  /* 0x000000050b0772a4 */ /* 0x000fe2000f8e0207 */
[C---:B------:R-:W-:Y:S01]  /*c730*/  ISETP.NE.AND P1, PT, R9.reuse, 0x1, PT ;  /* 0x000000010900780c */ /* 0x040fe20003f25270 */
[----:B------:R-:W-:Y:S01]  /*c740*/  IMAD.U32 R16, RZ, RZ, UR8 ;  /* 0x00000008ff107e24 */ /* 0x000fe2000f8e00ff */
[----:B------:R-:W-:Y:S01]  /*c750*/  MOV R17, UR9 ;  /* 0x0000000900117c02 */ /* 0x000fe20008000f00 */
[----:B------:R-:W-:Y:S01]  /*c760*/  UIADD3 UR7, UR9, UR7, URZ ;  /* 0x0000000709077290 */ /* 0x000fe2000fffe03f */
[----:B------:R-:W-:Y:S01]  /*c770*/  IMAD R9, R9, c[0x0][0x388], RZ ;  /* 0x0000e20009097a24 */ /* 0x000fe200078e02ff */
[----:B------:R-:W-:Y:S02]  /*c780*/  ULDC.64 UR4, c[0x0][0x438] ;  /* 0x00010e0000047ab9 */ /* 0x000fe40000000a00 */
[----:B------:R-:W-:Y:S02]  /*c790*/  UIMAD.WIDE.U32 UR14, UR11, UR4, URZ ;  /* 0x000000040b0e72a5 */ /* 0x000fe4000f8e003f */
[----:B------:R-:W-:Y:S01]  /*c7a0*/  UIMAD UR4, UR6, UR4, URZ ;  /* 0x00000004060472a4 */ /* 0x000fe2000f8e023f */
[----:B-1----:R-:W-:-:S02]  /*c7b0*/  IMAD R5, R5, c[0x0][0x550], R0 ;  /* 0x0001540005057a24 */ /* 0x002fc400078e0200 */
[----:B------:R-:W-:Y:S01]  /*c7c0*/  IMAD.U32 R17, RZ, RZ, UR7 ;  /* 0x00000007ff117e24 */ /* 0x000fe2000f8e00ff */
[----:B------:R-:W-:Y:S01]  /*c7d0*/  UIMAD UR4, UR11, UR5, UR4 ;  /* 0x000000050b0472a4 */ /* 0x000fe2000f8e0204 */
[----:B---3--:R-:W-:Y:S01]  /*c7e0*/  SHF.R.S32.HI R0, RZ, 0x1f, R11 ;  /* 0x0000001fff007819 */ /* 0x008fe2000001140b */
[----:B------:R-:W-:Y:S01]  /*c7f0*/  IMAD.U32 R15, RZ, RZ, UR15 ;  /* 0x0000000fff0f7e24 */ /* 0x000fe2000f8e00ff */
[----:B------:R-:W-:Y:S01]  /*c800*/  MOV R14, UR14 ;  /* 0x0000000e000e7c02 */ /* 0x000fe20008000f00 */
[----:B------:R-:W-:Y:S01]  /*c810*/  UIADD3 UR4, UR15, UR4, URZ ;  /* 0x000000040f047290 */ /* 0x000fe2000fffe03f */
[-C--:B------:R-:W-:Y:S01]  /*c820*/  LEA.HI R13, R0, R11.reuse, RZ, 0x5 ;  /* 0x0000000b000d7211 */ /* 0x080fe200078f28ff */
[----:B----4-:R-:W-:Y:S01]  /*c830*/  IMAD.WIDE.U32 R16, R8, c[0x0][0x4d8], R16 ;  /* 0x0001360008107a25 */ /* 0x010fe200078e0010 */
[----:B------:R-:W-:Y:S02]  /*c840*/  LEA.HI R0, R0, R11, RZ, 0x2 ;  /* 0x0000000b00007211 */ /* 0x000fe400078f10ff */
[----:B------:R-:W-:Y:S01]  /*c850*/  LOP3.LUT R3, R13, 0xffffffe0, RZ, 0xc0, !PT ;  /* 0xffffffe00d037812 */ /* 0x000fe200078ec0ff */
[----:B------:R-:W-:Y:S01]  /*c860*/  IMAD.U32 R15, RZ, RZ, UR4 ;  /* 0x00000004ff0f7e24 */ /* 0x000fe2000f8e00ff */
[----:B------:R-:W-:-:S02]  /*c870*/  LOP3.LUT R0, R0, 0xfffffffc, RZ, 0xc0, !PT ;  /* 0xfffffffc00007812 */ /* 0x000fc400078ec0ff */
[----:B------:R-:W-:Y:S01]  /*c880*/  SHF.R.S32.HI R7, RZ, 0x5, R13 ;  /* 0x00000005ff077819 */ /* 0x000fe2000001140d */
[----:B------:R-:W-:Y:S01]  /*c890*/  IMAD.IADD R3, R11, 0x1, -R3 ;  /* 0x000000010b037824 */ /* 0x000fe200078e0a03 */
[----:B------:R-:W-:Y:S01]  /*c8a0*/  SHF.R.S32.HI R13, RZ, 0x1f, R13 ;  /* 0x0000001fff0d7819 */ /* 0x000fe2000001140d */
[----:B------:R-:W-:Y:S01]  /*c8b0*/  IMAD.WIDE.U32 R14, R8, c[0x0][0x440], R14 ;  /* 0x00011000080e7a25 */ /* 0x000fe200078e000e */
[----:B------:R-:W-:Y:S02]  /*c8c0*/  IADD3 R11, -R0, R11, RZ ;  /* 0x0000000b000b7210 */ /* 0x000fe40007ffe1ff */
[----:B------:R-:W1:Y:S01]  /*c8d0*/  S2R R0, SR_CTAID.X ;  /* 0x0000000000007919 */ /* 0x000e620000002500 */
[----:B------:R-:W-:Y:S02]  /*c8e0*/  LEA.HI R13, R13, R7, RZ, 0x3 ;  /* 0x000000070d0d7211 */ /* 0x000fe400078f18ff */
[----:B------:R-:W-:Y:S02]  /*c8f0*/  SHF.R.S32.HI R2, RZ, 0x1f, R3 ;  /* 0x0000001fff027819 */ /* 0x000fe40000011403 */
[----:B------:R-:W-:-:S02]  /*c900*/  LOP3.LUT R13, R13, 0xffffff8, RZ, 0xc0, !PT ;  /* 0x0ffffff80d0d7812 */ /* 0x000fc400078ec0ff */
[----:B------:R-:W-:Y:S02]  /*c910*/  LEA.HI R10, R11, R11, RZ, 0x1 ;  /* 0x0000000b0b0a7211 */ /* 0x000fe400078f08ff */
[----:B------:R-:W-:Y:S01]  /*c920*/  LEA.HI R2, R2, R3, RZ, 0x2 ;  /* 0x0000000302027211 */ /* 0x000fe200078f10ff */
[----:B------:R-:W-:Y:S01]  /*c930*/  IMAD.IADD R13, R7, 0x1, -R13 ;  /* 0x00000001070d7824 */ /* 0x000fe200078e0a0d */
[----:B------:R-:W-:Y:S02]  /*c940*/  LOP3.LUT R10, R10, 0x1ffffffe, RZ, 0xc0, !PT ;  /* 0x1ffffffe0a0a7812 */ /* 0x000fe400078ec0ff */
[----:B------:R-:W-:Y:S02]  /*c950*/  SHF.R.S32.HI R12, RZ, 0x2, R2 ;  /* 0x00000002ff0c7819 */ /* 0x000fe40000011402 */
[----:B------:R-:W-:Y:S02]  /*c960*/  SHF.R.S32.HI R7, RZ, 0x1f, R8 ;  /* 0x0000001fff077819 */ /* 0x000fe40000011408 */
[----:B------:R-:W-:Y:S01]  /*c970*/  IADD3 R10, R11, -R10, RZ ;  /* 0x8000000a0b0a7210 */ /* 0x000fe20007ffe0ff */
[----:B------:R-:W-:Y:S01]  /*c980*/  IMAD R12, R13, 0x10, R12 ;  /* 0x000000100d0c7824 */ /* 0x000fe200078e020c */
[----:B------:R-:W-:Y:S01]  /*c990*/  LOP3.LUT R2, R2, 0x7ffffffc, RZ, 0xc0, !PT ;  /* 0x7ffffffc02027812 */ /* 0x000fe200078ec0ff */
[----:B------:R-:W-:-:S02]  /*c9a0*/  IMAD R11, R7, c[0x0][0x4d8], RZ ;  /* 0x00013600070b7a24 */ /* 0x000fc400078e02ff */
[----:B------:R-:W-:Y:S02]  /*c9b0*/  IMAD R10, R10, 0x8, R12 ;  /* 0x000000080a0a7824 */ /* 0x000fe400078e020c */
[----:B------:R-:W-:Y:S02]  /*c9c0*/  IMAD R7, R7, c[0x0][0x440], RZ ;  /* 0x0001100007077a24 */ /* 0x000fe400078e02ff */
[----:B------:R-:W-:Y:S01]  /*c9d0*/  IMAD R11, R8, c[0x0][0x4dc], R11 ;  /* 0x00013700080b7a24 */ /* 0x000fe200078e020b */
[----:B-1----:R-:W-:Y:S01]  /*c9e0*/  LEA R10, R0, R10, 0x7 ;  /* 0x0000000a000a7211 */ /* 0x002fe200078e38ff */
[----:B------:R-:W-:Y:S01]  /*c9f0*/  IMAD R7, R8, c[0x0][0x444], R7 ;  /* 0x0001110008077a24 */ /* 0x000fe200078e0207 */
[----:B------:R-:W-:Y:S01]  /*ca00*/  SHF.R.S32.HI R8, RZ, 0x1f, R5 ;  /* 0x0000001fff087819 */ /* 0x000fe20000011405 */
[----:B------:R-:W-:Y:S01]  /*ca10*/  IMAD.IADD R17, R17, 0x1, R11 ;  /* 0x0000000111117824 */ /* 0x000fe200078e020b */
[----:B------:R-:W-:Y:S01]  /*ca20*/  MOV R11, R10 ;  /* 0x0000000a000b7202 */ /* 0x000fe20000000f00 */
[----:B------:R-:W-:Y:S01]  /*ca30*/  IMAD.IADD R15, R15, 0x1, R7 ;  /* 0x000000010f0f7824 */ /* 0x000fe200078e0207 */
[----:B------:R-:W-:Y:S01]  /*ca40*/  LEA R0, R0, R12, 0x7 ;  /* 0x0000000c00007211 */ /* 0x000fe200078e38ff */
[----:B------:R-:W-:-:S04]  /*ca50*/  @P1 IMAD.HI.U32 R7, R10, c[0x0][0x4ec], RZ ;  /* 0x00013b000a071a27 */ /* 0x000fc800078e00ff */
[C---:B------:R-:W-:Y:S01]  /*ca60*/  IMAD R13, R8.reuse, c[0x0][0x4e0], RZ ;  /* 0x00013800080d7a24 */ /* 0x040fe200078e02ff */
[----:B------:R-:W-:Y:S01]  /*ca70*/  @P1 SHF.R.U32.HI R11, RZ, c[0x0][0x4f0], R7 ;  /* 0x00013c00ff0b1a19 */ /* 0x000fe20000011607 */
[----:B------:R-:W-:Y:S02]  /*ca80*/  IMAD R8, R8, c[0x0][0x448], RZ ;  /* 0x0001120008087a24 */ /* 0x000fe400078e02ff */
[C---:B------:R-:W-:Y:S02]  /*ca90*/  IMAD R13, R5.reuse, c[0x0][0x4e4], R13 ;  /* 0x00013900050d7a24 */ /* 0x040fe400078e020d */
[----:B------:R-:W-:Y:S02]  /*caa0*/  IMAD.MOV R7, RZ, RZ, -R11 ;  /* 0x000000ffff077224 */ /* 0x000fe400078e0a0b */
[C---:B------:R-:W-:Y:S02]  /*cab0*/  IMAD R8, R5.reuse, c[0x0][0x44c], R8 ;  /* 0x0001130005087a24 */ /* 0x040fe400078e0208 */
[----:B------:R-:W-:-:S04]  /*cac0*/  IMAD.WIDE.U32 R14, R5, c[0x0][0x448], R14 ;  /* 0x00011200050e7a25 */ /* 0x000fc800078e000e */
[----:B------:R-:W-:Y:S01]  /*cad0*/  IMAD.WIDE.U32 R18, R5, c[0x0][0x4e0], R16 ;  /* 0x0001380005127a25 */ /* 0x000fe200078e0010 */
[----:B------:R-:W-:Y:S02]  /*cae0*/  IADD3 R15, R15, R8, RZ ;  /* 0x000000080f0f7210 */ /* 0x000fe40007ffe0ff */
[----:B------:R-:W-:Y:S01]  /*caf0*/  SHF.R.S32.HI R8, RZ, 0x1f, R11 ;  /* 0x0000001fff087819 */ /* 0x000fe2000001140b */
[----:B------:R-:W-:Y:S01]  /*cb00*/  @P1 IMAD.HI.U32 R5, R10, c[0x0][0x4ec], RZ ;  /* 0x00013b000a051a27 */ /* 0x000fe200078e00ff */
[----:B------:R-:W-:-:S03]  /*cb10*/  IADD3 R18, P0, R11, R18, RZ ;  /* 0x000000120b127210 */ /* 0x000fc60007f1e0ff */
[--C-:B------:R-:W-:Y:S01]  /*cb20*/  IMAD R7, R7, c[0x0][0x4e8], R10.reuse ;  /* 0x00013a0007077a24 */ /* 0x100fe200078e020a */
[----:B------:R-:W-:Y:S01]  /*cb30*/  IADD3.X R19, R8, R19, R13, P0, !PT ;  /* 0x0000001308137210 */ /* 0x000fe200007fe40d */
[----:B------:R-:W-:Y:S01]  /*cb40*/  IMAD.MOV.U32 R16, RZ, RZ, R10 ;  /* 0x000000ffff107224 */ /* 0x000fe200078e000a */
[----:B------:R-:W-:Y:S02]  /*cb50*/  @P1 SHF.R.U32.HI R16, RZ, c[0x0][0x4f0], R5 ;  /* 0x00013c00ff101a19 */ /* 0x000fe40000011605 */
[----:B------:R-:W-:Y:S01]  /*cb60*/  SHF.R.S32.HI R5, RZ, 0x1f, R7 ;  /* 0x0000001fff057819 */ /* 0x000fe20000011407 */
[----:B------:R-:W-:Y:S01]  /*cb70*/  IMAD.WIDE.U32 R18, R7, c[0x0][0x4c8], R18 ;  /* 0x0001320007127a25 */ /* 0x000fe200078e0012 */
[----:B------:R-:W-:-:S03]  /*cb80*/  SHF.R.S32.HI R11, RZ, 0x1f, R16 ;  /* 0x0000001fff0b7819 */ /* 0x000fc60000011410 */
[----:B------:R-:W-:Y:S02]  /*cb90*/  IMAD R5, R5, c[0x0][0x4c8], RZ ;  /* 0x0001320005057a24 */ /* 0x000fe400078e02ff */
[----:B------:R-:W-:Y:S02]  /*cba0*/  IMAD R11, R11, c[0x0][0x430], RZ ;  /* 0x00010c000b0b7a24 */ /* 0x000fe400078e02ff */
[----:B------:R-:W-:Y:S01]  /*cbb0*/  IMAD R5, R7, c[0x0][0x4cc], R5 ;  /* 0x0001330007057a24 */ /* 0x000fe200078e0205 */
[----:B------:R-:W-:Y:S01]  /*cbc0*/  LEA R7, P0, R18, c[0x0][0x4a8], 0x2 ;  /* 0x00012a0012077a11 */ /* 0x000fe200078010ff */
[----:B------:R-:W-:Y:S02]  /*cbd0*/  IMAD.MOV R8, RZ, RZ, -R16 ;  /* 0x000000ffff087224 */ /* 0x000fe400078e0a10 */
[----:B------:R-:W-:Y:S02]  /*cbe0*/  IMAD.IADD R5, R19, 0x1, R5 ;  /* 0x0000000113057824 */ /* 0x000fe400078e0205 */
[----:B------:R-:W-:Y:S01]  /*cbf0*/  IMAD.WIDE.U32 R14, R16, c[0x0][0x430], R14 ;  /* 0x00010c00100e7a25 */ /* 0x000fe200078e000e */
[----:B------:R-:W-:Y:S02]  /*cc00*/  SHFL.IDX PT, R12, R7, RZ, 0x1c1f ;  /* 0x001c1fff070c7589 */ /* 0x000fe400000e0000 */
[----:B------:R-:W-:Y:S01]  /*cc10*/  LEA.HI.X R5, R18, c[0x0][0x4ac], R5, 0x2, P0 ;  /* 0x00012b0012057a11 */ /* 0x000fe200000f1405 */
[----:B------:R-:W-:Y:S01]  /*cc20*/  IMAD R11, R16, c[0x0][0x434], R11 ;  /* 0x00010d00100b7a24 */ /* 0x000fe200078e020b */
[----:B------:R-:W-:Y:S01]  /*cc30*/  LOP3.LUT P0, RZ, R3, 0x3, RZ, 0xc0, !PT ;  /* 0x0000000303ff7812 */ /* 0x000fe2000780c0ff */
[----:B------:R1:W-:Y:S01]  /*cc40*/  SHFL.IDX PT, R16, R7, 0x1, 0x1c1f ;  /* 0x003c1f0007107f89 */ /* 0x0003e200000e0000 */
[----:B------:R-:W-:-:S02]  /*cc50*/  IMAD R8, R8, c[0x0][0x4e8], R10 ;  /* 0x00013a0008087a24 */ /* 0x000fc400078e020a */
[----:B------:R-:W-:Y:S01]  /*cc60*/  ISETP.GE.OR P2, PT, R0, R9, P0 ;  /* 0x000000090000720c */ /* 0x000fe20000746670 */
[----:B------:R-:W2:Y:S01]  /*cc70*/  SHFL.IDX PT, R13, R5, RZ, 0x1c1f ;  /* 0x001c1fff050d7589 */ /* 0x000ea200000e0000 */
[----:B------:R-:W-:Y:S01]  /*cc80*/  IMAD.IADD R15, R15, 0x1, R11 ;  /* 0x000000010f0f7824 */ /* 0x000fe200078e020b */
[----:B------:R-:W-:Y:S01]  /*cc90*/  SHF.R.S32.HI R10, RZ, 0x1f, R8 ;  /* 0x0000001fff0a7819 */ /* 0x000fe20000011408 */
[----:B------:R-:W-:Y:S01]  /*cca0*/  IMAD.IADD R3, R3, 0x1, -R2 ;  /* 0x0000000103037824 */ /* 0x000fe200078e0a02 */
[----:B------:R3:W4:Y:S01]  /*ccb0*/  SHFL.IDX PT, R17, R5, 0x1, 0x1c1f ;  /* 0x003c1f0005117f89 */ /* 0x00072200000e0000 */
[----:B------:R-:W-:-:S03]  /*ccc0*/  IMAD.WIDE.U32 R14, R8, c[0x0][0x428], R14 ;  /* 0x00010a00080e7a25 */ /* 0x000fc600078e000e */
[----:B------:R-:W-:Y:S01]  /*ccd0*/  SHF.L.U32 R3, R3, 0x1, RZ ;  /* 0x0000000103037819 */ /* 0x000fe200000006ff */
[----:B------:R-:W-:-:S04]  /*cce0*/  IMAD R10, R10, c[0x0][0x428], RZ ;  /* 0x00010a000a0a7a24 */ /* 0x000fc800078e02ff */
[----:B------:R-:W-:-:S05]  /*ccf0*/  IMAD R10, R8, c[0x0][0x42c], R10 ;  /* 0x00010b00080a7a24 */ /* 0x000fca00078e020a */
[----:B------:R-:W-:Y:S02]  /*cd00*/  IADD3 R10, R15, R10, RZ ;  /* 0x0000000a0f0a7210 */ /* 0x000fe40007ffe0ff */
[C---:B-1----:R-:W-:Y:S01]  /*cd10*/  LEA R7, P1, R14.reuse, c[0x0][0x400], 0x2 ;  /* 0x000100000e077a11 */ /* 0x042fe200078210ff */
[----:B--2---:R1:W-:Y:S03]  /*cd20*/  @!P2 ST.E [R12.64], R4 ;  /* 0x000000040c00a985 */ /* 0x0043e6000c10190c */
[----:B------:R-:W-:Y:S02]  /*cd30*/  LEA.HI.X R10, R14, c[0x0][0x404], R10, 0x2, P1 ;  /* 0x000101000e0a7a11 */ /* 0x000fe400008f140a */
[----:B---3--:R-:W-:Y:S01]  /*cd40*/  IADD3 R5, R0, 0x8, RZ ;  /* 0x0000000800057810 */ /* 0x008fe20007ffe0ff */
[----:B------:R2:W3:Y:S03]  /*cd50*/  SHFL.IDX PT, R14, R7, RZ, 0x1c1f ;  /* 0x001c1fff070e7589 */ /* 0x0004e600000e0000 */
[CC--:B------:R-:W-:Y:S01]  /*cd60*/  ISETP.GE.OR P0, PT, R5.reuse, R9.reuse, P0 ;  /* 0x000000090500720c */ /* 0x0c0fe20000706670 */
[----:B------:R2:W2:Y:S01]  /*cd70*/  SHFL.IDX PT, R15, R10, RZ, 0x1c1f ;  /* 0x001c1fff0a0f7589 */ /* 0x0004a200000e0000 */
[----:B------:R-:W-:-:S11]  /*cd80*/  ISETP.GE.AND P1, PT, R5, R9, PT ;  /* 0x000000090500720c */ /* 0x000fd60003f26270 */
[----:B----4-:R4:W-:Y:S01]  /*cd90*/  @!P0 ST.E [R16.64], R6 ;  /* 0x0000000610008985 */ /* 0x0109e2000c10190c */
[----:B------:R-:W-:Y:S02]  /*cda0*/  ISETP.GE.AND P0, PT, R0, R9, PT ;  /* 0x000000090000720c */ /* 0x000fe40003f06270 */
[----:B-1----:R-:W-:-:S11]  /*cdb0*/  P2R R4, PR, RZ, 0x2 ;  /* 0x00000002ff047803 */ /* 0x002fd60000000000 */
[----:B------:R-:W-:Y:S05]  /*cdc0*/  @P0 BRA `(.L_x_1549) ;  /* 0x00000bd000000947 */ /* 0x000fea0003800000 */
[C---:B--23--:R-:W-:Y:S02]  /*cdd0*/  ISETP.GE.AND P0, PT, R3.reuse, c[0x0][0x3c8], PT ;  /* 0x0000f20003007a0c */ /* 0x04cfe40003f06270 */
[C---:B------:R-:W-:Y:S02]  /*cde0*/  IADD3 R0, R3.reuse, 0x10, RZ ;  /* 0x0000001003007810 */ /* 0x040fe40007ffe0ff */
[C---:B------:R-:W-:Y:S02]  /*cdf0*/  IADD3 R2, R3.reuse, 0x8, RZ ;  /* 0x0000000803027810 */ /* 0x040fe40007ffe0ff */
[----:B------:R-:W-:Y:S02]  /*ce00*/  ISETP.GE.AND P4, PT, R0, c[0x0][0x3c8], PT ;  /* 0x0000f20000007a0c */ /* 0x000fe40003f86270 */
[----:B------:R-:W-:Y:S02]  /*ce10*/  ISETP.GE.AND P5, PT, R2, c[0x0][0x3c8], PT ;  /* 0x0000f20002007a0c */ /* 0x000fe40003fa6270 */
[----:B----4-:R-:W-:-:S02]  /*ce20*/  IADD3 R6, R3, 0x20, RZ ;  /* 0x0000002003067810 */ /* 0x010fc40007ffe0ff */
[C---:B------:R-:W-:Y:S01]  /*ce30*/  IADD3 R5, R3.reuse, 0x28, RZ ;  /* 0x0000002803057810 */ /* 0x040fe20007ffe0ff */
[----:B------:R-:W-:Y:S01]  /*ce40*/  @!P0 IMAD.WIDE R8, R3, 0x4, R14 ;  /* 0x0000000403088825 */ /* 0x000fe200078e020e */
[----:B------:R-:W-:Y:S02]  /*ce50*/  ISETP.GE.AND P2, PT, R6, c[0x0][0x3c8], PT ;  /* 0x0000f20006007a0c */ /* 0x000fe40003f46270 */
[----:B------:R-:W-:Y:S02]  /*ce60*/  ISETP.GE.AND P1, PT, R5, c[0x0][0x3c8], PT ;  /* 0x0000f20005007a0c */ /* 0x000fe40003f26270 */
[----:B------:R1:W-:Y:S03]  /*ce70*/  @!P0 ST.E.64 [R8.64], R176 ;  /* 0x000000b008008985 */ /* 0x0003e6000c101b0c */
[----:B------:R-:W-:-:S04]  /*ce80*/  @!P5 LEA.HI R2, R2, R2, RZ, 0x1 ;  /* 0x000000020202d211 */ /* 0x000fc800078f08ff */
[----:B------:R-:W-:Y:S02]  /*ce90*/  @!P5 LOP3.LUT R2, R2, 0xfffffffe, RZ, 0xc0, !PT ;  /* 0xfffffffe0202d812 */ /* 0x000fe400078ec0ff */
[----:B------:R-:W-:Y:S02]  /*cea0*/  @!P2 LEA.HI R6, R6, R6, RZ, 0x1 ;  /* 0x000000060606a211 */ /* 0x000fe400078f08ff */
[----:B------:R-:W-:Y:S01]  /*ceb0*/  @!P1 LEA.HI R5, R5, R5, RZ, 0x1 ;  /* 0x0000000505059211 */ /* 0x000fe200078f08ff */
[----:B------:R-:W-:Y:S01]  /*cec0*/  @!P5 IMAD.WIDE R12, R2, 0x4, R14 ;  /* 0x00000004020cd825 */ /* 0x000fe200078e020e */
[----:B------:R-:W-:Y:S02]  /*ced0*/  IADD3 R2, R3, 0x38, RZ ;  /* 0x0000003803027810 */ /* 0x000fe40007ffe0ff */
[----:B------:R-:W-:Y:S02]  /*cee0*/  @!P2 LOP3.LUT R6, R6, 0xfffffffe, RZ, 0xc0, !PT ;  /* 0xfffffffe0606a812 */ /* 0x000fe400078ec0ff */
[----:B------:R-:W-:Y:S01]  /*cef0*/  @!P1 LOP3.LUT R5, R5, 0xfffffffe, RZ, 0xc0, !PT ;  /* 0xfffffffe05059812 */ /* 0x000fe200078ec0ff */
[----:B------:R2:W-:Y:S01]  /*cf00*/  @!P5 ST.E.64 [R12.64], R172 ;  /* 0x000000ac0c00d985 */ /* 0x0005e2000c101b0c */
[----:B------:R-:W-:-:S03]  /*cf10*/  ISETP.GE.AND P5, PT, R2, c[0x0][0x3c8], PT ;  /* 0x0000f20002007a0c */ /* 0x000fc60003fa6270 */
[----:B------:R-:W-:Y:S01]  /*cf20*/  @!P1 IMAD.WIDE R18, R5, 0x4, R14 ;  /* 0x0000000405129825 */ /* 0x000fe200078e020e */
[C---:B------:R-:W-:Y:S02]  /*cf30*/  IADD3 R5, R3.reuse, 0x50, RZ ;  /* 0x0000005003057810 */ /* 0x040fe40007ffe0ff */
[C---:B-1----:R-:W-:Y:S02]  /*cf40*/  IADD3 R8, R3.reuse, 0x18, RZ ;  /* 0x0000001803087810 */ /* 0x042fe40007ffe0ff */
[----:B------:R-:W-:Y:S02]  /*cf50*/  @!P4 LEA.HI R9, R0, R0, RZ, 0x1 ;  /* 0x000000000009c211 */ /* 0x000fe400078f08ff */
[----:B------:R-:W-:Y:S02]  /*cf60*/  IADD3 R0, R3, 0x30, RZ ;  /* 0x0000003003007810 */ /* 0x000fe40007ffe0ff */
[----:B------:R-:W-:Y:S02]  /*cf70*/  ISETP.GE.AND P3, PT, R8, c[0x0][0x3c8], PT ;  /* 0x0000f20008007a0c */ /* 0x000fe40003f66270 */
[----:B------:R-:W-:-:S02]  /*cf80*/  ISETP.GE.AND P0, PT, R0, c[0x0][0x3c8], PT ;  /* 0x0000f20000007a0c */ /* 0x000fc40003f06270 */
[----:B------:R-:W-:Y:S02]  /*cf90*/  @!P4 LOP3.LUT R9, R9, 0xfffffffe, RZ, 0xc0, !PT ;  /* 0xfffffffe0909c812 */ /* 0x000fe400078ec0ff */
[----:B------:R-:W-:-:S03]  /*cfa0*/  @!P5 LEA.HI R2, R2, R2, RZ, 0x1 ;  /* 0x000000020202d211 */ /* 0x000fc600078f08ff */
[----:B------:R-:W-:Y:S01]  /*cfb0*/  @!P4 IMAD.WIDE R16, R9, 0x4, R14 ;  /* 0x000000040910c825 */ /* 0x000fe200078e020e */
[----:B------:R-:W-:Y:S02]  /*cfc0*/  IADD3 R9, R3, 0x40, RZ ;  /* 0x0000004003097810 */ /* 0x000fe40007ffe0ff */
[----:B------:R-:W-:Y:S02]  /*cfd0*/  @!P5 LOP3.LUT R2, R2, 0xfffffffe, RZ, 0xc0, !PT ;  /* 0xfffffffe0202d812 */ /* 0x000fe400078ec0ff */
[----:B------:R-:W-:Y:S01]  /*cfe0*/  @!P3 LEA.HI R8, R8, R8, RZ, 0x1 ;  /* 0x000000080808b211 */ /* 0x000fe200078f08ff */
[----:B------:R1:W-:Y:S01]  /*cff0*/  @!P4 ST.E.64 [R16.64], R168 ;  /* 0x000000a81000c985 */ /* 0x0003e2000c101b0c */
[----:B------:R-:W-:Y:S02]  /*d000*/  @!P0 LEA.HI R0, R0, R0, RZ, 0x1 ;  /* 0x0000000000008211 */ /* 0x000fe400078f08ff */
[----:B------:R-:W-:Y:S02]  /*d010*/  @!P3 LOP3.LUT R8, R8, 0xfffffffe, RZ, 0xc0, !PT ;  /* 0xfffffffe0808b812 */ /* 0x000fe400078ec0ff */
[----:B------:R-:W-:-:S02]  /*d020*/  @!P0 LOP3.LUT R0, R0, 0xfffffffe, RZ, 0xc0, !PT ;  /* 0xfffffffe00008812 */ /* 0x000fc400078ec0ff */
[----:B------:R-:W-:Y:S01]  /*d030*/  ISETP.GE.AND P4, PT, R9, c[0x0][0x3c8], PT ;  /* 0x0000f20009007a0c */ /* 0x000fe20003f86270 */
[----:B--2---:R-:W-:Y:S01]  /*d040*/  @!P3 IMAD.WIDE R12, R8, 0x4, R14 ;  /* 0x00000004080cb825 */ /* 0x004fe200078e020e */
[----:B------:R-:W-:-:S03]  /*d050*/  IADD3 R8, R3, 0x60, RZ ;  /* 0x0000006003087810 */ /* 0x000fc60007ffe0ff */
[----:B------:R-:W-:Y:S01]  /*d060*/  @!P0 IMAD.WIDE R20, R0, 0x4, R14 ;  /* 0x0000000400148825 */ /* 0x000fe200078e020e */
[----:B------:R2:W-:Y:S01]  /*d070*/  @!P3 ST.E.64 [R12.64], R164 ;  /* 0x000000a40c00b985 */ /* 0x0005e2000c101b0c */
[----:B------:R-:W-:-:S06]  /*d080*/  IADD3 R0, R3, 0x58, RZ ;  /* 0x0000005803007810 */ /* 0x000fcc0007ffe0ff */
[----:B------:R-:W-:-:S04]  /*d090*/  @!P4 LEA.HI R9, R9, R9, RZ, 0x1 ;  /* 0x000000090909c211 */ /* 0x000fc800078f08ff */
[----:B------:R-:W-:Y:S01]  /*d0a0*/  @!P4 LOP3.LUT R9, R9, 0xfffffffe, RZ, 0xc0, !PT ;  /* 0xfffffffe0909c812 */ /* 0x000fe200078ec0ff */
[----:B-1----:R-:W-:Y:S01]  /*d0b0*/  @!P2 IMAD.WIDE R16, R6, 0x4, R14 ;  /* 0x000000040610a825 */ /* 0x002fe200078e020e */
[----:B------:R-:W-:-:S04]  /*d0c0*/  IADD3 R6, R3, 0x48, RZ ;  /* 0x0000004803067810 */ /* 0x000fc80007ffe0ff */
[----:B------:R1:W-:Y:S01]  /*d0d0*/  @!P2 ST.E.64 [R16.64], R160 ;  /* 0x000000a01000a985 */ /* 0x0003e2000c101b0c */
[----:B------:R-:W-:Y:S02]  /*d0e0*/  ISETP.GE.AND P3, PT, R6, c[0x0][0x3c8], PT ;  /* 0x0000f20006007a0c */ /* 0x000fe40003f66270 */
[----:B------:R-:W-:Y:S01]  /*d0f0*/  ISETP.GE.AND P2, PT, R5, c[0x0][0x3c8], PT ;  /* 0x0000f20005007a0c */ /* 0x000fe20003f46270 */
[----:B------:R-:W-:Y:S01]  /*d100*/  @!P1 ST.E.64 [R18.64], R156 ;  /* 0x0000009c12009985 */ /* 0x000fe2000c101b0c */
[----:B------:R-:W-:-:S03]  /*d110*/  ISETP.GE.AND P1, PT, R0, c[0x0][0x3c8], PT ;  /* 0x0000f20000007a0c */ /* 0x000fc60003f26270 */
[----:B------:R3:W-:Y:S01]  /*d120*/  @!P0 ST.E.64 [R20.64], R152 ;  /* 0x0000009814008985 */ /* 0x0007e2000c101b0c */
[----:B------:R-:W-:Y:S01]  /*d130*/  ISETP.GE.AND P0, PT, R8, c[0x0][0x3c8], PT ;  /* 0x0000f20008007a0c */ /* 0x000fe20003f06270 */
[----:B--2---:R-:W-:Y:S01]  /*d140*/  @!P5 IMAD.WIDE R12, R2, 0x4, R14 ;  /* 0x00000004020cd825 */ /* 0x004fe200078e020e */
[----:B------:R-:W-:-:S03]  /*d150*/  IADD3 R2, R3, 0x68, RZ ;  /* 0x0000006803027810 */ /* 0x000fc60007ffe0ff */
[----:B------:R-:W-:Y:S01]  /*d160*/  @!P3 LEA.HI R6, R6, R6, RZ, 0x1 ;  /* 0x000000060606b211 */ /* 0x000fe200078f08ff */
[----:B------:R2:W-:Y:S01]  /*d170*/  @!P5 ST.E.64 [R12.64], R148 ;  /* 0x000000940c00d985 */ /* 0x0005e2000c101b0c */
[----:B------:R-:W-:Y:S02]  /*d180*/  @!P2 LEA.HI R5, R5, R5, RZ, 0x1 ;  /* 0x000000050505a211 */ /* 0x000fe400078f08ff */
[----:B------:R-:W-:Y:S02]  /*d190*/  @!P1 LEA.HI R0, R0, R0, RZ, 0x1 ;  /* 0x0000000000009211 */ /* 0x000fe400078f08ff */
[----:B------:R-:W-:Y:S02]  /*d1a0*/  @!P3 LOP3.LUT R6, R6, 0xfffffffe, RZ, 0xc0, !PT ;  /* 0xfffffffe0606b812 */ /* 0x000fe400078ec0ff */
[----:B------:R-:W-:Y:S02]  /*d1b0*/  @!P0 LEA.HI R8, R8, R8, RZ, 0x1 ;  /* 0x0000000808088211 */ /* 0x000fe400078f08ff */
[----:B------:R-:W-:-:S02]  /*d1c0*/  @!P2 LOP3.LUT R5, R5, 0xfffffffe, RZ, 0xc0, !PT ;  /* 0xfffffffe0505a812 */ /* 0x000fc400078ec0ff */
[----:B------:R-:W-:Y:S02]  /*d1d0*/  @!P0 LOP3.LUT R8, R8, 0xfffffffe, RZ, 0xc0, !PT ;  /* 0xfffffffe08088812 */ /* 0x000fe400078ec0ff */
[----:B------:R-:W-:Y:S01]  /*d1e0*/  ISETP.GE.AND P5, PT, R2, c[0x0][0x3c8], PT ;  /* 0x0000f20002007a0c */ /* 0x000fe20003fa6270 */
[--C-:B-1----:R-:W-:Y:S01]  /*d1f0*/  @!P4 IMAD.WIDE R16, R9, 0x4, R14.reuse ;  /* 0x000000040910c825 */ /* 0x102fe200078e020e */
[----:B------:R-:W-:Y:S02]  /*d200*/  IADD3 R9, R3, 0x70, RZ ;  /* 0x0000007003097810 */ /* 0x000fe40007ffe0ff */
[----:B------:R-:W-:Y:S02]  /*d210*/  @!P1 LOP3.LUT R0, R0, 0xfffffffe, RZ, 0xc0, !PT ;  /* 0xfffffffe00009812 */ /* 0x000fe400078ec0ff */
[----:B------:R1:W-:Y:S01]  /*d220*/  @!P4 ST.E.64 [R16.64], R144 ;  /* 0x000000901000c985 */ /* 0x0003e2000c101b0c */
[----:B------:R-:W-:Y:S01]  /*d230*/  ISETP.GE.AND P4, PT, R9, c[0x0][0x3c8], PT ;  /* 0x0000f20009007a0c */ /* 0x000fe20003f86270 */
[----:B---3--:R-:W-:Y:S01]  /*d240*/  @!P0 IMAD.WIDE R20, R8, 0x4, R14 ;  /* 0x0000000408148825 */ /* 0x008fe200078e020e */
[----:B------:R-:W-:-:S03]  /*d250*/  IADD3 R8, R3, 0x78, RZ ;  /* 0x0000007803087810 */ /* 0x000fc60007ffe0ff */
[--C-:B------:R-:W-:Y:S01]  /*d260*/  @!P1 IMAD.WIDE R18, R0, 0x4, R14.reuse ;  /* 0x0000000400129825 */ /* 0x100fe200078e020e */
[----:B------:R-:W-:Y:S02]  /*d270*/  @!P5 LEA.HI R2, R2, R2, RZ, 0x1 ;  /* 0x000000020202d211 */ /* 0x000fe400078f08ff */
[C---:B------:R-:W-:Y:S01]  /*d280*/  IADD3 R0, R3.reuse, 0x90, RZ ;  /* 0x0000009003007810 */ /* 0x040fe20007ffe0ff */
[----:B--2---:R-:W-:Y:S01]  /*d290*/  @!P3 IMAD.WIDE R12, R6, 0x4, R14 ;  /* 0x00000004060cb825 */ /* 0x004fe200078e020e */
[----:B------:R-:W-:-:S03]  /*d2a0*/  IADD3 R6, R3, 0x80, RZ ;  /* 0x0000008003067810 */ /* 0x000fc60007ffe0ff */
[----:B------:R-:W-:Y:S01]  /*d2b0*/  @!P4 LEA.HI R9, R9, R9, RZ, 0x1 ;  /* 0x000000090909c211 */ /* 0x000fe200078f08ff */
[----:B------:R2:W-:Y:S01]  /*d2c0*/  @!P3 ST.E.64 [R12.64], R140 ;  /* 0x0000008c0c00b985 */ /* 0x0005e2000c101b0c */
[----:B------:R-:W-:Y:S02]  /*d2d0*/  ISETP.GE.AND P3, PT, R8, c[0x0][0x3c8], PT ;  /* 0x0000f20008007a0c */ /* 0x000fe40003f66270 */
[----:B------:R-:W-:Y:S02]  /*d2e0*/  @!P5 LOP3.LUT R2, R2, 0xfffffffe, RZ, 0xc0, !PT ;  /* 0xfffffffe0202d812 */ /* 0x000fe400078ec0ff */
[----:B------:R-:W-:Y:S01]  /*d2f0*/  @!P4 LOP3.LUT R9, R9, 0xfffffffe, RZ, 0xc0, !PT ;  /* 0xfffffffe0909c812 */ /* 0x000fe200078ec0ff */
[----:B-1----:R-:W-:Y:S01]  /*d300*/  @!P2 IMAD.WIDE R16, R5, 0x4, R14 ;  /* 0x000000040510a825 */ /* 0x002fe200078e020e */
[----:B------:R-:W-:-:S07]  /*d310*/  IADD3 R5, R3, 0x88, RZ ;  /* 0x0000008803057810 */ /* 0x000fce0007ffe0ff */
[----:B------:R-:W-:Y:S01]  /*d320*/  @!P3 LEA.HI R8, R8, R8, RZ, 0x1 ;  /* 0x000000080808b211 */ /* 0x000fe200078f08ff */
[----:B------:R1:W-:Y:S01]  /*d330*/  @!P2 ST.E.64 [R16.64], R136 ;  /* 0x000000881000a985 */ /* 0x0003e2000c101b0c */
[----:B------:R-:W-:Y:S02]  /*d340*/  ISETP.GE.AND P2, PT, R6, c[0x0][0x3c8], PT ;  /* 0x0000f20006007a0c */ /* 0x000fe40003f46270 */
[----:B------:R-:W-:Y:S01]  /*d350*/  @!P3 LOP3.LUT R8, R8, 0xfffffffe, RZ, 0xc0, !PT ;  /* 0xfffffffe0808b812 */ /* 0x000fe200078ec0ff */
[----:B------:R3:W-:Y:S01]  /*d360*/  @!P1 ST.E.64 [R18.64], R132 ;  /* 0x0000008412009985 */ /* 0x0007e2000c101b0c */
[----:B------:R-:W-:-:S03]  /*d370*/  ISETP.GE.AND P1, PT, R5, c[0x0][0x3c8], PT ;  /* 0x0000f20005007a0c */ /* 0x000fc60003f26270 */
[----:B------:R-:W-:Y:S01]  /*d380*/  @!P0 ST.E.64 [R20.64], R52 ;  /* 0x0000003414008985 */ /* 0x000fe2000c101b0c */
[----:B------:R-:W-:Y:S01]  /*d390*/  ISETP.GE.AND P0, PT, R0, c[0x0][0x3c8], PT ;  /* 0x0000f20000007a0c */ /* 0x000fe20003f06270 */
[----:B--2---:R-:W-:Y:S01]  /*d3a0*/  @!P5 IMAD.WIDE R12, R2, 0x4, R14 ;  /* 0x00000004020cd825 */ /* 0x004fe200078e020e */
[----:B------:R-:W-:-:S03]  /*d3b0*/  IADD3 R2, R3, 0x98, RZ ;  /* 0x0000009803027810 */ /* 0x000fc60007ffe0ff */
[----:B------:R-:W-:Y:S01]  /*d3c0*/  @!P2 LEA.HI R6, R6, R6, RZ, 0x1 ;  /* 0x000000060606a211 */ /* 0x000fe200078f08ff */
[----:B------:R2:W-:Y:S01]  /*d3d0*/  @!P5 ST.E.64 [R12.64], R56 ;  /* 0x000000380c00d985 */ /* 0x0005e2000c101b0c */
[----:B------:R-:W-:Y:S02]  /*d3e0*/  ISETP.GE.AND P5, PT, R2, c[0x0][0x3c8], PT ;  /* 0x0000f20002007a0c */ /* 0x000fe40003fa6270 */
[----:B------:R-:W-:Y:S02]  /*d3f0*/  @!P1 LEA.HI R5, R5, R5, RZ, 0x1 ;  /* 0x0000000505059211 */ /* 0x000fe400078f08ff */
[----:B------:R-:W-:Y:S02]  /*d400*/  @!P2 LOP3.LUT R6, R6, 0xfffffffe, RZ, 0xc0, !PT ;  /* 0xfffffffe0606a812 */ /* 0x000fe400078ec0ff */
[----:B------:R-:W-:-:S04]  /*d410*/  @!P0 LEA.HI R0, R0, R0, RZ, 0x1 ;  /* 0x0000000000008211 */ /* 0x000fc800078f08ff */
[----:B------:R-:W-:Y:S01]  /*d420*/  @!P0 LOP3.LUT R0, R0, 0xfffffffe, RZ, 0xc0, !PT ;  /* 0xfffffffe00008812 */ /* 0x000fe200078ec0ff */
[--C-:B-1----:R-:W-:Y:S01]  /*d430*/  @!P4 IMAD.WIDE R16, R9, 0x4, R14.reuse ;  /* 0x000000040910c825 */ /* 0x102fe200078e020e */
[----:B------:R-:W-:Y:S02]  /*d440*/  @!P1 LOP3.LUT R9, R5, 0xfffffffe, RZ, 0xc0, !PT ;  /* 0xfffffffe05099812 */ /* 0x000fe400078ec0ff */
[----:B------:R-:W-:Y:S01]  /*d450*/  IADD3 R5, R3, 0xa0, RZ ;  /* 0x000000a003057810 */ /* 0x000fe20007ffe0ff */
[----:B---3--:R-:W-:Y:S01]  /*d460*/  @!P0 IMAD.WIDE R18, R0, 0x4, R14 ;  /* 0x0000000400128825 */ /* 0x008fe200078e020e */
[----:B------:R1:W-:Y:S01]  /*d470*/  @!P4 ST.E.64 [R16.64], R60 ;  /* 0x0000003c1000c985 */ /* 0x0003e2000c101b0c */
[----:B------:R-:W-:Y:S02]  /*d480*/  @!P5 LEA.HI R2, R2, R2, RZ, 0x1 ;  /* 0x000000020202d211 */ /* 0x000fe400078f08ff */
[----:B------:R-:W-:Y:S02]  /*d490*/  ISETP.GE.AND P6, PT, R5, c[0x0][0x3c8], PT ;  /* 0x0000f20005007a0c */ /* 0x000fe40003fc6270 */
[----:B------:R-:W-:-:S02]  /*d4a0*/  IADD3 R0, R3, 0xb8, RZ ;  /* 0x000000b803007810 */ /* 0x000fc40007ffe0ff */
[----:B------:R-:W-:Y:S02]  /*d4b0*/  @!P5 LOP3.LUT R11, R2, 0xfffffffe, RZ, 0xc0, !PT ;  /* 0xfffffffe020bd812 */ /* 0x000fe400078ec0ff */
[----:B------:R-:W-:Y:S01]  /*d4c0*/  IADD3 R2, R3, 0xc8, RZ ;  /* 0x000000c803027810 */ /* 0x000fe20007ffe0ff */
[----:B--2---:R-:W-:-:S04]  /*d4d0*/  @!P3 IMAD.WIDE R12, R8, 0x4, R14 ;  /* 0x00000004080cb825 */ /* 0x004fc800078e020e */
[----:B------:R-:W-:Y:S01]  /*d4e0*/  @!P1 IMAD.WIDE R8, R9, 0x4, R14 ;  /* 0x0000000409089825 */ /* 0x000fe200078e020e */
[----:B------:R2:W-:Y:S01]  /*d4f0*/  @!P3 ST.E.64 [R12.64], R64 ;  /* 0x000000400c00b985 */ /* 0x0005e2000c101b0c */
[----:B------:R-:W-:-:S04]  /*d500*/  @!P6 LEA.HI R5, R5, R5, RZ, 0x1 ;  /* 0x000000050505e211 */ /* 0x000fc800078f08ff */
[----:B------:R-:W-:Y:S01]  /*d510*/  @!P6 LOP3.LUT R5, R5, 0xfffffffe, RZ, 0xc0, !PT ;  /* 0xfffffffe0505e812 */ /* 0x000fe200078ec0ff */
[----:B-1----:R-:W-:Y:S01]  /*d520*/  @!P2 IMAD.WIDE R16, R6, 0x4, R14 ;  /* 0x000000040610a825 */ /* 0x002fe200078e020e */
[----:B------:R-:W-:-:S04]  /*d530*/  IADD3 R6, R3, 0xb0, RZ ;  /* 0x000000b003067810 */ /* 0x000fc80007ffe0ff */
[----:B------:R1:W-:Y:S01]  /*d540*/  @!P2 ST.E.64 [R16.64], R68 ;  /* 0x000000441000a985 */ /* 0x0003e2000c101b0c */
[----:B------:R-:W-:Y:S02]  /*d550*/  ISETP.GE.AND P3, PT, R6, c[0x0][0x3c8], PT ;  /* 0x0000f20006007a0c */ /* 0x000fe40003f66270 */
[----:B------:R-:W-:Y:S01]  /*d560*/  ISETP.GE.AND P2, PT, R0, c[0x0][0x3c8], PT ;  /* 0x0000f20000007a0c */ /* 0x000fe20003f46270 */
[----:B------:R3:W-:Y:S04]  /*d570*/  @!P1 ST.E.64 [R8.64], R72 ;  /* 0x0000004808009985 */ /* 0x0007e8000c101b0c */
[----:B------:R4:W-:Y:S01]  /*d580*/  @!P0 ST.E.64 [R18.64], R76 ;  /* 0x0000004c12008985 */ /* 0x0009e2000c101b0c */
[----:B------:R-:W-:Y:S01]  /*d590*/  ISETP.GE.AND P0, PT, R2, c[0x0][0x3c8], PT ;  /* 0x0000f20002007a0c */ /* 0x000fe20003f06270 */
[----:B--2---:R-:W-:-:S04]  /*d5a0*/  @!P5 IMAD.WIDE R12, R11, 0x4, R14 ;  /* 0x000000040b0cd825 */ /* 0x004fc800078e020e */
[----:B------:R-:W-:Y:S01]  /*d5b0*/  @!P3 LEA.HI R6, R6, R6, RZ, 0x1 ;  /* 0x000000060606b211 */ /* 0x000fe200078f08ff */
[----:B------:R2:W-:Y:S01]  /*d5c0*/  @!P5 ST.E.64 [R12.64], R80 ;  /* 0x000000500c00d985 */ /* 0x0005e2000c101b0c */
[----:B------:R-:W-:Y:S02]  /*d5d0*/  @!P2 LEA.HI R0, R0, R0, RZ, 0x1 ;  /* 0x000000000000a211 */ /* 0x000fe400078f08ff */
[----:B------:R-:W-:Y:S02]  /*d5e0*/  @!P3 LOP3.LUT R6, R6, 0xfffffffe, RZ, 0xc0, !PT ;  /* 0xfffffffe0606b812 */ /* 0x000fe400078ec0ff */
[----:B------:R-:W-:Y:S02]  /*d5f0*/  @!P2 LOP3.LUT R0, R0, 0xfffffffe, RZ, 0xc0, !PT ;  /* 0xfffffffe0000a812 */ /* 0x000fe400078ec0ff */
[----:B------:R-:W-:-:S04]  /*d600*/  @!P0 LEA.HI R2, R2, R2, RZ, 0x1 ;  /* 0x0000000202028211 */ /* 0x000fc800078f08ff */
[----:B------:R-:W-:Y:S01]  /*d610*/  @!P0 LOP3.LUT R2, R2, 0xfffffffe, RZ, 0xc0, !PT ;  /* 0xfffffffe02028812 */ /* 0x000fe200078ec0ff */
[--C-:B-1----:R-:W-:Y:S01]  /*d620*/  @!P3 IMAD.WIDE R16, R6, 0x4, R14.reuse ;  /* 0x000000040610b825 */ /* 0x102fe200078e020e */
[C---:B------:R-:W-:Y:S02]  /*d630*/  IADD3 R6, R3.reuse, 0xf0, RZ ;  /* 0x000000f003067810 */ /* 0x040fe40007ffe0ff */
[C---:B---3--:R-:W-:Y:S02]  /*d640*/  IADD3 R8, R3.reuse, 0xa8, RZ ;  /* 0x000000a803087810 */ /* 0x048fe40007ffe0ff */
[----:B------:R-:W-:Y:S02]  /*d650*/  IADD3 R9, R3, 0xc0, RZ ;  /* 0x000000c003097810 */ /* 0x000fe40007ffe0ff */
[----:B------:R-:W-:Y:S01]  /*d660*/  ISETP.GE.AND P4, PT, R8, c[0x0][0x3c8], PT ;  /* 0x0000f20008007a0c */ /* 0x000fe20003f86270 */
[----:B----4-:R-:W-:Y:S01]  /*d670*/  @!P2 IMAD.WIDE R18, R0, 0x4, R14 ;  /* 0x000000040012a825 */ /* 0x010fe200078e020e */
[----:B------:R-:W-:-:S02]  /*d680*/  ISETP.GE.AND P1, PT, R9, c[0x0][0x3c8], PT ;  /* 0x0000f20009007a0c */ /* 0x000fc40003f26270 */
[----:B------:R-:W-:Y:S01]  /*d690*/  IADD3 R0, R3, 0xd0, RZ ;  /* 0x000000d003007810 */ /* 0x000fe20007ffe0ff */
[----:B--2---:R-:W-:-:S03]  /*d6a0*/  @!P6 IMAD.WIDE R12, R5, 0x4, R14 ;  /* 0x00000004050ce825 */ /* 0x004fc600078e020e */
[----:B------:R-:W-:Y:S02]  /*d6b0*/  ISETP.GE.AND P5, PT, R0, c[0x0][0x3c8], PT ;  /* 0x0000f20000007a0c */ /* 0x000fe40003fa6270 */
[----:B------:R-:W-:-:S03]  /*d6c0*/  IADD3 R5, R3, 0xf8, RZ ;  /* 0x000000f803057810 */ /* 0x000fc60007ffe0ff */
[----:B------:R-:W-:Y:S01]  /*d6d0*/  @!P4 LEA.HI R8, R8, R8, RZ, 0x1 ;  /* 0x000000080808c211 */ /* 0x000fe200078f08ff */
[----:B------:R1:W-:Y:S01]  /*d6e0*/  @!P6 ST.E.64 [R12.64], R84 ;  /* 0x000000540c00e985 */ /* 0x0003e2000c101b0c */
[----:B------:R-:W-:Y:S02]  /*d6f0*/  @!P1 LEA.HI R9, R9, R9, RZ, 0x1 ;  /* 0x0000000909099211 */ /* 0x000fe400078f08ff */
[----:B------:R-:W-:Y:S02]  /*d700*/  @!P4 LOP3.LUT R8, R8, 0xfffffffe, RZ, 0xc0, !PT ;  /* 0xfffffffe0808c812 */ /* 0x000fe400078ec0ff */
[----:B------:R-:W-:Y:S02]  /*d710*/  @!P1 LOP3.LUT R9, R9, 0xfffffffe, RZ, 0xc0, !PT ;  /* 0xfffffffe09099812 */ /* 0x000fe400078ec0ff */
[----:B------:R-:W-:-:S04]  /*d720*/  @!P5 LEA.HI R0, R0, R0, RZ, 0x1 ;  /* 0x000000000000d211 */ /* 0x000fc800078f08ff */
[----:B------:R-:W-:Y:S01]  /*d730*/  @!P5 LOP3.LUT R0, R0, 0xfffffffe, RZ, 0xc0, !PT ;  /* 0xfffffffe0000d812 */ /* 0x000fe200078ec0ff */
[----:B-1----:R-:W-:-:S04]  /*d740*/  @!P4 IMAD.WIDE R12, R8, 0x4, R14 ;  /* 0x00000004080cc825 */ /* 0x002fc800078e020e */
[----:B------:R-:W-:Y:S01]  /*d750*/  @!P1 IMAD.WIDE R8, R9, 0x4, R14 ;  /* 0x0000000409089825 */ /* 0x000fe200078e020e */
[----:B------:R1:W-:Y:S04]  /*d760*/  @!P4 ST.E.64 [R12.64], R88 ;  /* 0x000000580c00c985 */ /* 0x0003e8000c101b0c */
[----:B------:R-:W-:Y:S04]  /*d770*/  @!P3 ST.E.64 [R16.64], R92 ;  /* 0x0000005c1000b985 */ /* 0x000fe8000c101b0c */
[----:B------:R-:W-:Y:S04]  /*d780*/  @!P2 ST.E.64 [R18.64], R96 ;  /* 0x000000601200a985 */ /* 0x000fe8000c101b0c */
[----:B------:R2:W-:Y:S01]  /*d790*/  @!P1 ST.E.64 [R8.64], R100 ;  /* 0x0000006408009985 */ /* 0x0005e2000c101b0c */
[----:B------:R-:W-:-:S13]  /*d7a0*/  ISETP.GE.AND P1, PT, R6, c[0x0][0x3c8], PT ;  /* 0x0000f20006007a0c */ /* 0x000fda0003f26270 */
[----:B------:R-:W-:Y:S01]  /*d7b0*/  @!P1 LEA.HI R6, R6, R6, RZ, 0x1 ;  /* 0x0000000606069211 */ /* 0x000fe200078f08ff */
[--C-:B-1----:R-:W-:Y:S01]  /*d7c0*/  @!P0 IMAD.WIDE R12, R2, 0x4, R14.reuse ;  /* 0x00000004020c8825 */ /* 0x102fe200078e020e */
[----:B------:R-:W-:Y:S02]  /*d7d0*/  IADD3 R2, R3, 0xd8, RZ ;  /* 0x000000d803027810 */ /* 0x000fe40007ffe0ff */
[----:B------:R-:W-:Y:S02]  /*d7e0*/  @!P1 LOP3.LUT R6, R6, 0xfffffffe, RZ, 0xc0, !PT ;  /* 0xfffffffe06069812 */ /* 0x000fe400078ec0ff */
[----:B------:R-:W-:Y:S01]  /*d7f0*/  ISETP.GE.AND P4, PT, R2, c[0x0][0x3c8], PT ;  /* 0x0000f20002007a0c */ /* 0x000fe20003f86270 */
[----:B------:R1:W-:Y:S01]  /*d800*/  @!P0 ST.E.64 [R12.64], R104 ;  /* 0x000000680c008985 */ /* 0x0003e2000c101b0c */
[----:B------:R-:W-:Y:S01]  /*d810*/  ISETP.GE.AND P0, PT, R5, c[0x0][0x3c8], PT ;  /* 0x0000f20005007a0c */ /* 0x000fe20003f06270 */
[----:B------:R-:W-:Y:S01]  /*d820*/  @!P1 IMAD.WIDE R20, R6, 0x4, R14 ;  /* 0x0000000406149825 */ /* 0x000fe200078e020e */
[----:B--2---:R-:W-:-:S02]  /*d830*/  IADD3 R9, R3, 0xe0, RZ ;  /* 0x000000e003097810 */ /* 0x004fc40007ffe0ff */
[----:B------:R-:W-:Y:S02]  /*d840*/  IADD3 R8, R3, 0xe8, RZ ;  /* 0x000000e803087810 */ /* 0x000fe40007ffe0ff */
[----:B------:R-:W-:Y:S02]  /*d850*/  ISETP.GE.AND P3, PT, R9, c[0x0][0x3c8], PT ;  /* 0x0000f20009007a0c */ /* 0x000fe40003f66270 */
[----:B------:R-:W-:-:S03]  /*d860*/  ISETP.GE.AND P2, PT, R8, c[0x0][0x3c8], PT ;  /* 0x0000f20008007a0c */ /* 0x000fc60003f46270 */
[----:B------:R-:W-:Y:S02]  /*d870*/  @!P4 LEA.HI R2, R2, R2, RZ, 0x1 ;  /* 0x000000020202c211 */ /* 0x000fe400078f08ff */
[----:B------:R-:W-:Y:S02]  /*d880*/  @!P0 LEA.HI R5, R5, R5, RZ, 0x1 ;  /* 0x0000000505058211 */ /* 0x000fe400078f08ff */
[----:B------:R-:W-:Y:S02]  /*d890*/  @!P4 LOP3.LUT R2, R2, 0xfffffffe, RZ, 0xc0, !PT ;  /* 0xfffffffe0202c812 */ /* 0x000fe400078ec0ff */
[----:B------:R-:W-:Y:S02]  /*d8a0*/  @!P0 LOP3.LUT R5, R5, 0xfffffffe, RZ, 0xc0, !PT ;  /* 0xfffffffe05058812 */ /* 0x000fe400078ec0ff */
[----:B------:R-:W-:Y:S01]  /*d8b0*/  @!P3 LEA.HI R9, R9, R9, RZ, 0x1 ;  /* 0x000000090909b211 */ /* 0x000fe200078f08ff */
[----:B------:R-:W-:Y:S01]  /*d8c0*/  @!P4 IMAD.WIDE R16, R2, 0x4, R14 ;  /* 0x000000040210c825 */ /* 0x000fe200078e020e */
[----:B------:R-:W-:-:S02]  /*d8d0*/  @!P2 LEA.HI R8, R8, R8, RZ, 0x1 ;  /* 0x000000080808a211 */ /* 0x000fc400078f08ff */
[----:B------:R-:W-:Y:S02]  /*d8e0*/  @!P3 LOP3.LUT R9, R9, 0xfffffffe, RZ, 0xc0, !PT ;  /* 0xfffffffe0909b812 */ /* 0x000fe400078ec0ff */
[----:B------:R-:W-:Y:S01]  /*d8f0*/  @!P2 LOP3.LUT R8, R8, 0xfffffffe, RZ, 0xc0, !PT ;  /* 0xfffffffe0808a812 */ /* 0x000fe200078ec0ff */
[----:B-1----:R-:W-:-:S04]  /*d900*/  @!P5 IMAD.WIDE R12, R0, 0x4, R14 ;  /* 0x00000004000cd825 */ /* 0x002fc800078e020e */
        /* <DEDUP_REMOVED lines=9> */
.L_x_1549:
[----:B--23--:R-:W-:Y:S05]  /*d9a0*/  BSYNC B0 ;  /* 0x0000000000007941 */ /* 0x00cfea0003800000 */
.L_x_1548:
[----:B------:R-:W-:Y:S01]  /*d9b0*/  ISETP.NE.AND P0, PT, R4, RZ, PT ;  /* 0x000000ff0400720c */ /* 0x000fe20003f05270 */
[----:B------:R2:W3:Y:S04]  /*d9c0*/  SHFL.IDX PT, R11, R10, 0x1, 0x1c1f ;  /* 0x003c1f000a0b7f89 */ /* 0x0004e800000e0000 */
[----:B------:R2:W1:Y:S08]  /*d9d0*/  SHFL.IDX PT, R10, R7, 0x1, 0x1c1f ;  /* 0x003c1f00070a7f89 */ /* 0x00047000000e0000 */
        /* <DEDUP_REMOVED lines=12> */
[--C-:B-1234-:R-:W-:Y:S01]  /*daa0*/  @!P2 IMAD.WIDE R6, R3, 0x4, R10.reuse ;  /* 0x000000040306a825 */ /* 0x11efe200078e020a */
        /* <DEDUP_REMOVED lines=15> */
[C---:B------:R-:W-:Y:S02]  /*dba0*/  IADD3 R0, R3.reuse, 0x58, RZ ;  /* 0x0000005803007810 */ /* 0x040fe40007ffe0ff */
[----:B------:R-:W-:Y:S01]  /*dbb0*/  ISETP.GE.AND P6, PT, R2, c[0x0][0x3c8], PT ;  /* 0x0000f20002007a0c */ /* 0x000fe20003fc6270 */
[----:B------:R5:W-:Y:S01]  /*dbc0*/  @!P5 ST.E.64 [R14.64], R162 ;  /* 0x000000a20e00d985 */ /* 0x000be2000c101b0c */
[----:B------:R-:W-:Y:S02]  /*dbd0*/  ISETP.GE.AND P5, PT, R0, c[0x0][0x3c8], PT ;  /* 0x0000f20000007a0c */ /* 0x000fe40003fa6270 */
[C---:B-1----:R-:W-:Y:S02]  /*dbe0*/  IADD3 R7, R3.reuse, 0x30, RZ ;  /* 0x0000003003077810 */ /* 0x042fe40007ffe0ff */
[----:B------:R-:W-:-:S02]  /*dbf0*/  IADD3 R6, R3, 0x38, RZ ;  /* 0x0000003803067810 */ /* 0x000fc40007ffe0ff */
[----:B------:R-:W-:Y:S02]  /*dc00*/  ISETP.GE.AND P3, PT, R7, c[0x0][0x3c8], PT ;  /* 0x0000f20007007a0c */ /* 0x000fe40003f66270 */
[C---:B--2---:R-:W-:Y:S02]  /*dc10*/  IADD3 R8, R3.reuse, 0x28, RZ ;  /* 0x0000002803087810 */ /* 0x044fe40007ffe0ff */
[----:B------:R-:W-:Y:S02]  /*dc20*/  ISETP.GE.AND P2, PT, R6, c[0x0][0x3c8], PT ;  /* 0x0000f20006007a0c */ /* 0x000fe40003f46270 */
[C---:B---3--:R-:W-:Y:S02]  /*dc30*/  IADD3 R5, R3.reuse, 0x40, RZ ;  /* 0x0000004003057810 */ /* 0x048fe40007ffe0ff */
        /* <DEDUP_REMOVED lines=9> */
[--C-:B----4-:R-:W-:Y:S01]  /*dcd0*/  @!P3 IMAD.WIDE R12, R7, 0x4, R10.reuse ;  /* 0x00000004070cb825 */ /* 0x110fe200078e020a */
        /* <DEDUP_REMOVED lines=9> */
[--C-:B-----5:R-:W-:Y:S01]  /*dd70*/  @!P1 IMAD.WIDE R14, R5, 0x4, R10.reuse ;  /* 0x00000004050e9825 */ /* 0x120fe200078e020a */
        /* <DEDUP_REMOVED lines=95> */
[C---:B--2---:R-:W-:Y:S02]  /*e370*/  IADD3 R7, R3.reuse, 0xd8, RZ ;  /* 0x000000d803077810 */ /* 0x044fe40007ffe0ff */
[----:B------:R-:W-:Y:S02]  /*e380*/  IADD3 R6, R3, 0xe0, RZ ;  /* 0x000000e003067810 */ /* 0x000fe40007ffe0ff */
[----:B------:R1:W-:Y:S01]  /*e390*/  @!P6 ST.E.64 [R12.64], R102 ;  /* 0x000000660c00e985 */ /* 0x0003e2000c101b0c */
[----:B------:R-:W-:Y:S01]  /*e3a0*/  ISETP.GE.AND P3, PT, R7, c[0x0][0x3c8], PT ;  /* 0x0000f20007007a0c */ /* 0x000fe20003f66270 */
[----:B----4-:R-:W-:Y:S01]  /*e3b0*/  @!P5 IMAD.WIDE R14, R0, 0x4, R10 ;  /* 0x00000004000ed825 */ /* 0x010fe200078e020a */
[----:B------:R-:W-:Y:S02]  /*e3c0*/  ISETP.GE.AND P2, PT, R6, c[0x0][0x3c8], PT ;  /* 0x0000f20006007a0c */ /* 0x000fe40003f46270 */
[----:B-----5:R-:W-:-:S02]  /*e3d0*/  IADD3 R5, R3, 0xe8, RZ ;  /* 0x000000e803057810 */ /* 0x020fc40007ffe0ff */
[----:B------:R-:W-:Y:S01]  /*e3e0*/  IADD3 R4, R3, 0xf0, RZ ;  /* 0x000000f003047810 */ /* 0x000fe20007ffe0ff */
[----:B------:R2:W-:Y:S01]  /*e3f0*/  @!P5 ST.E.64 [R14.64], R106 ;  /* 0x0000006a0e00d985 */ /* 0x0005e2000c101b0c */
[----:B------:R-:W-:Y:S02]  /*e400*/  ISETP.GE.AND P1, PT, R5, c[0x0][0x3c8], PT ;  /* 0x0000f20005007a0c */ /* 0x000fe40003f26270 */
[----:B------:R-:W-:Y:S02]  /*e410*/  ISETP.GE.AND P0, PT, R4, c[0x0][0x3c8], PT ;  /* 0x0000f20004007a0c */ /* 0x000fe40003f06270 */
[----:B------:R-:W-:Y:S02]  /*e420*/  @!P4 LEA.HI R8, R8, R8, RZ, 0x1 ;  /* 0x000000080808c211 */ /* 0x000fe400078f08ff */
[----:B------:R-:W-:Y:S02]  /*e430*/  @!P3 LEA.HI R7, R7, R7, RZ, 0x1 ;  /* 0x000000070707b211 */ /* 0x000fe400078f08ff */
[----:B------:R-:W-:-:S02]  /*e440*/  @!P2 LEA.HI R6, R6, R6, RZ, 0x1 ;  /* 0x000000060606a211 */ /* 0x000fc400078f08ff */
[----:B------:R-:W-:Y:S02]  /*e450*/  @!P4 LOP3.LUT R8, R8, 0xfffffffe, RZ, 0xc0, !PT ;  /* 0xfffffffe0808c812 */ /* 0x000fe400078ec0ff */
[----:B------:R-:W-:Y:S02]  /*e460*/  @!P3 LOP3.LUT R7, R7, 0xfffffffe, RZ, 0xc0, !PT ;  /* 0xfffffffe0707b812 */ /* 0x000fe400078ec0ff */
[----:B------:R-:W-:Y:S01]  /*e470*/  @!P1 LEA.HI R5, R5, R5, RZ, 0x1 ;  /* 0x0000000505059211 */ /* 0x000fe200078f08ff */
[--C-:B------:R-:W-:Y:S01]  /*e480*/  @!P4 IMAD.WIDE R8, R8, 0x4, R10.reuse ;  /* 0x000000040808c825 */ /* 0x100fe200078e020a */
[----:B------:R-:W-:Y:S02]  /*e490*/  @!P0 LEA.HI R4, R4, R4, RZ, 0x1 ;  /* 0x0000000404048211 */ /* 0x000fe400078f08ff */
[----:B------:R-:W-:Y:S02]  /*e4a0*/  @!P2 LOP3.LUT R6, R6, 0xfffffffe, RZ, 0xc0, !PT ;  /* 0xfffffffe0606a812 */ /* 0x000fe400078ec0ff */
[----:B------:R-:W-:Y:S01]  /*e4b0*/  @!P1 LOP3.LUT R5, R5, 0xfffffffe, RZ, 0xc0, !PT ;  /* 0xfffffffe05059812 */ /* 0x000fe200078ec0ff */
[--C-:B-1----:R-:W-:Y:S01]  /*e4c0*/  @!P3 IMAD.WIDE R12, R7, 0x4, R10.reuse ;  /* 0x00000004070cb825 */ /* 0x102fe200078e020a */
[----:B------:R-:W-:Y:S01]  /*e4d0*/  @!P0 LOP3.LUT R4, R4, 0xfffffffe, RZ, 0xc0, !PT ;  /* 0xfffffffe04048812 */ /* 0x000fe200078ec0ff */
[----:B------:R1:W-:Y:S01]  /*e4e0*/  @!P4 ST.E.64 [R8.64], R110 ;  /* 0x0000006e0800c985 */ /* 0x0003e2000c101b0c */
[----:B------:R-:W-:Y:S01]  /*e4f0*/  IADD3 R0, R3, 0xf8, RZ ;  /* 0x000000f803007810 */ /* 0x000fe20007ffe0ff */
[----:B------:R-:W-:-:S02]  /*e500*/  @!P2 IMAD.WIDE R6, R6, 0x4, R10 ;  /* 0x000000040606a825 */ /* 0x000fc400078e020a */
[----:B------:R1:W-:Y:S02]  /*e510*/  @!P3 ST.E.64 [R12.64], R114 ;  /* 0x000000720c00b985 */ /* 0x0003e4000c101b0c */
[--C-:B--2---:R-:W-:Y:S02]  /*e520*/  @!P1 IMAD.WIDE R14, R5, 0x4, R10.reuse ;  /* 0x00000004050e9825 */ /* 0x104fe400078e020a */
[----:B------:R1:W-:Y:S02]  /*e530*/  @!P2 ST.E.64 [R6.64], R118 ;  /* 0x000000760600a985 */ /* 0x0003e4000c101b0c */
[----:B------:R-:W-:Y:S02]  /*e540*/  @!P0 IMAD.WIDE R4, R4, 0x4, R10 ;  /* 0x0000000404048825 */ /* 0x000fe400078e020a */
        /* <DEDUP_REMOVED lines=9> */
.L_x_1547:
        /* <DEDUP_REMOVED lines=16> */
[----:B--2---:R-:W-:Y:S01]  /*e6e0*/  UIMAD.WIDE.U32 UR8, UR11, UR4, URZ ;  /* 0x000000040b0872a5 */ /* 0x004fe2000f8e003f */
        /* <DEDUP_REMOVED lines=33> */
.L_x_1550:
        /* <DEDUP_REMOVED lines=16> */
.L_x_3264:


//--------------------- .text._ZN7cutlass13device_kernelIN5flash19enable_sm80_to_sm89INS1_16FlashAttnFwdSm80INS1_25CollectiveMainloopFwdSm80ILi8ELi1ELb0EN4cute5tupleIJNS5_1CILi128EEENS7_ILi64EEENS7_ILi256EEEEEELi256ENS_10bfloat16_tEfNS_4arch4Sm80ELb0ELb0ELb1ELb1ELb1ELb0ELb1ELb1EEENS1_21CollectiveEpilogueFwdINS6_IJS8_SA_S9_EEENS6_IJNS7_ILi1EEESI_SI_EEESC_SE_Li256ELb1ELb1ELb1ELb0EEENS1_36VarlenDynamicPersistentTileSchedulerILi128ELi64ELi256ELi256ELb1ELb1ELb0ELb0ELb1ELb1EEEEEEEEEvNT_6ParamsE --------------------------
	.section	.text._ZN7cutlass13device_kernelIN5flash19enable_sm80_to_sm89INS1_16FlashAttnFwdSm80INS1_25CollectiveMainloopFwdSm80ILi8ELi1ELb0EN4cute5tupleIJNS5_1CILi128EEENS7_ILi64EEENS7_ILi256EEEEEELi256ENS_10bfloat16_tEfNS_4arch4Sm80ELb0ELb0ELb1ELb1ELb1ELb0ELb1ELb1EEENS1_21CollectiveEpilogueFwdINS6_IJS8_SA_S9_EEENS6_IJNS7_ILi1EEESI_SI_EEESC_SE_Li256ELb1ELb1ELb1ELb0EEENS1_36VarlenDynamicPersistentTileSchedulerILi128ELi64ELi256ELi256ELb1ELb1ELb0ELb0ELb1ELb1EEEEEEEEEvNT_6ParamsE,"ax",@progbits
	.sectioninfo	@"SHI_REGISTERS=255"
	.align	128
.text._ZN7cutlass13device_kernelIN5flash19enable_sm80_to_sm89INS1_16FlashAttnFwdSm80INS1_25CollectiveMainloopFwdSm80ILi8ELi1ELb0EN4cute5tupleIJNS5_1CILi128EEENS7_ILi64EEENS7_ILi256EEEEEELi256ENS_10bfloat16_tEfNS_4arch4Sm80ELb0ELb0ELb1ELb1ELb1ELb0ELb1ELb1EEENS1_21CollectiveEpilogueFwdINS6_IJS8_SA_S9_EEENS6_IJNS7_ILi1EEESI_SI_EEESC_SE_Li256ELb1ELb1ELb1ELb0EEENS1_36VarlenDynamicPersistentTileSchedulerILi128ELi64ELi256ELi256ELb1ELb1ELb0ELb0ELb1ELb1EEEEEEEEEvNT_6ParamsE:
        .type           _ZN7cutlass13device_kernelIN5flash19enable_sm80_to_sm89INS1_16FlashAttnFwdSm80INS1_25CollectiveMainloopFwdSm80ILi8ELi1ELb0EN4cute5tupleIJNS5_1CILi128EEENS7_ILi64EEENS7_ILi256EEEEEELi256ENS_10bfloat16_tEfNS_4arch4Sm80ELb0ELb0ELb1ELb1ELb1ELb0ELb1ELb1EEENS1_21CollectiveEpilogueFwdINS6_IJS8_SA_S9_EEENS6_IJNS7_ILi1EEESI_SI_EEESC_SE_Li256ELb1ELb1ELb1ELb0EEENS1_36VarlenDynamicPersistentTileSchedulerILi128ELi64ELi256ELi256ELb1ELb1ELb0ELb0ELb1ELb1EEEEEEEEEvNT_6ParamsE,@function
        .size           _ZN7cutlass13device_kernelIN5flash19enable_sm80_to_sm89INS1_16FlashAttnFwdSm80INS1_25CollectiveMainloopFwdSm80ILi8ELi1ELb0EN4cute5tupleIJNS5_1CILi128EEENS7_ILi64EEENS7_ILi256EEEEEELi256ENS_10bfloat16_tEfNS_4arch4Sm80ELb0ELb0ELb1ELb1ELb1ELb0ELb1ELb1EEENS1_21CollectiveEpilogueFwdINS6_IJS8_SA_S9_EEENS6_IJNS7_ILi1EEESI_SI_EEESC_SE_Li256ELb1ELb1ELb1ELb0EEENS1_36VarlenDynamicPersistentTileSchedulerILi128ELi64ELi256ELi256ELb1ELb1ELb0ELb0ELb1ELb1EEEEEEEEEvNT_6ParamsE,(.L_x_3265 - _ZN7cutlass13device_kernelIN5flash19enable_sm80_to_sm89INS1_16FlashAttnFwdSm80INS1_25CollectiveMainloopFwdSm80ILi8ELi1ELb0EN4cute5tupleIJNS5_1CILi128EEENS7_ILi64EEENS7_ILi256EEEEEELi256ENS_10bfloat16_tEfNS_4arch4Sm80ELb0ELb0ELb1ELb1ELb1ELb0ELb1ELb1EEENS1_21CollectiveEpilogueFwdINS6_IJS8_SA_S9_EEENS6_IJNS7_ILi1EEESI_SI_EEESC_SE_Li256ELb1ELb1ELb1ELb0EEENS1_36VarlenDynamicPersistentTileSchedulerILi128ELi64ELi256ELi256ELb1ELb1ELb0ELb0ELb1ELb1EEEEEEEEEvNT_6ParamsE)
        .other          _ZN7cutlass13device_kernelIN5flash19enable_sm80_to_sm89INS1_16FlashAttnFwdSm80INS1_25CollectiveMainloopFwdSm80ILi8ELi1ELb0EN4cute5tupleIJNS5_1CILi128EEENS7_ILi64EEENS7_ILi256EEEEEELi256ENS_10bfloat16_tEfNS_4arch4Sm80ELb0ELb0ELb1ELb1ELb1ELb0ELb1ELb1EEENS1_21CollectiveEpilogueFwdINS6_IJS8_SA_S9_EEENS6_IJNS7_ILi1EEESI_SI_EEESC_SE_Li256ELb1ELb1ELb1ELb0EEENS1_36VarlenDynamicPersistentTileSchedulerILi128ELi64ELi256ELi256ELb1ELb1ELb0ELb0ELb1ELb1EEEEEEEEEvNT_6ParamsE,@"STO_CUDA_ENTRY STV_DEFAULT"
_ZN7cutlass13device_kernelIN5flash19enable_sm80_to_sm89INS1_16FlashAttnFwdSm80INS1_25CollectiveMainloopFwdSm80ILi8ELi1ELb0EN4cute5tupleIJNS5_1CILi128EEENS7_ILi64EEENS7_ILi256EEEEEELi256ENS_10bfloat16_tEfNS_4arch4Sm80ELb0ELb0ELb1ELb1ELb1ELb0ELb1ELb1EEENS1_21CollectiveEpilogueFwdINS6_IJS8_SA_S9_EEENS6_IJNS7_ILi1EEESI_SI_EEESC_SE_Li256ELb1ELb1ELb1ELb0EEENS1_36VarlenDynamicPersistentTileSchedulerILi128ELi64ELi256ELi256ELb1ELb1ELb0ELb0ELb1ELb1EEEEEEEEEvNT_6ParamsE:
        /* <DEDUP_REMOVED lines=10> */
[----:B-1----:R1:W-:Y:S04]  /*00a0*/  @P0 STL.64 [R1], R4 ;  /* 0x0000000401000387 */ /* 0x0023e80000100a00 */
        /* <DEDUP_REMOVED lines=43> */
.L_x_1556:
        /* <DEDUP_REMOVED lines=17> */
.L_x_1654:
        /* <DEDUP_REMOVED lines=16> */
.L_x_1655:
[----:B--2---:R-:W-:-:S05]  /*0570*/  IMAD R0, R0, c[0x0][0x538], RZ ;  /* 0x00014e0000007a24 */ /* 0x004fca00078e02ff */
[----:B------:R-:W-:-:S04]  /*0580*/  IADD3 R6, R0, R6, RZ ;  /* 0x0000000600067210 */ /* 0x000fc80007ffe0ff */
[----:B------:R-:W-:-:S13]  /*0590*/  ISETP.GT.AND P0, PT, R6, UR4, PT ;  /* 0x0000000406007c0c */ /* 0x000fda000bf04270 */
[----:B-1----:R-:W-:Y:S05]  /*05a0*/  @!P0 BRA `(.L_x_1556) ;  /* 0xfffffdb000008947 */ /* 0x002fea000383ffff */
.L_x_1552:
[----:B------:R-:W-:-:S05]  /*05b0*/  IADD3 R12, -R0, R6, RZ ;  /* 0x00000006000c7210 */ /* 0x000fca0007ffe1ff */
[----:B------:R-:W-:-:S05]  /*05c0*/  IMAD R0, R4, c[0x0][0x538], R12 ;  /* 0x00014e0004007a24 */ /* 0x000fca00078e020c */
[----:B------:R-:W-:Y:S01]  /*05d0*/  ISETP.GT.AND P0, PT, R0, UR4, PT ;  /* 0x0000000400007c0c */ /* 0x000fe2000bf04270 */
[----:B------:R-:W-:-:S12]  /*05e0*/  BRA.DIV ~URZ, `(.L_x_1557) ;  /* 0x0000fe327f007947 */ /* 0x000fd8000b800000 */
[----:B------:R-:W-:-:S04]  /*05f0*/  VOTE.ANY R0, PT, !P0 ;  /* 0x0000000000007806 */ /* 0x000fc800040e0100 */
.L_x_1656:
[----:B------:R1:W2:Y:S01]  /*0600*/  POPC R13, R0 ;  /* 0x00000000000d7309 */ /* 0x0002a20000000000 */
[----:B------:R-:W-:Y:S05]  /*0610*/  BRA.DIV ~URZ, `(.L_x_1558) ;  /* 0x0000fe427f007947 */ /* 0x000fea000b800000 */
[----:B--2---:R2:W3:Y:S01]  /*0620*/  SHFL.IDX PT, R11, R8, R13, 0x1f ;  /* 0x00001f0d080b7589 */ /* 0x0044e200000e0000 */
[----:B------:R-:W-:-:S03]  /*0630*/  MOV R6, RZ ;  /* 0x000000ff00067202 */ /* 0x000fc60000000f00 */
[----:B------:R2:W4:Y:S04]  /*0640*/  SHFL.IDX PT, R10, R7, R13, 0x1f ;  /* 0x00001f0d070a7589 */ /* 0x00052800000e0000 */
.L_x_1657:
[----:B------:R-:W-:Y:S01]  /*0650*/  ISETP.NE.AND P0, PT, R0, RZ, PT ;  /* 0x000000ff0000720c */ /* 0x000fe20003f05270 */
[----:B------:R-:W-:-:S12]  /*0660*/  BSSY B0, `(.L_x_1559) ;  /* 0x0000005000007945 */ /* 0x000fd80003800000 */
[----:B------:R-:W-:Y:S05]  /*0670*/  @!P0 BRA `(.L_x_1560) ;  /* 0x0000003000008947 */ /* 0x000fea0003800000 */
[----:B------:R-:W-:Y:S01]  /*0680*/  IADD3 R31, R13, -0x1, RZ ;  /* 0xffffffff0d1f7810 */ /* 0x000fe20007ffe0ff */
[----:B------:R-:W-:Y:S05]  /*0690*/  BRA.DIV ~URZ, `(.L_x_1561) ;  /* 0x0000fea27f007947 */ /* 0x000fea000b800000 */
[----:B------:R1:W2:Y:S02]  /*06a0*/  SHFL.IDX PT, R6, R4, R31, 0x1f ;  /* 0x00001f1f04067589 */ /* 0x0002a400000e0000 */
.L_x_1560:
[----:B------:R-:W-:Y:S05]  /*06b0*/  BSYNC B0 ;  /* 0x0000000000007941 */ /* 0x000fea0003800000 */
.L_x_1559:
[----:B-1-3--:R-:W-:Y:S01]  /*06c0*/  IABS R0, R11 ;  /* 0x0000000b00007213 */ /* 0x00afe20000000000 */
[----:B--2---:R-:W-:-:S04]  /*06d0*/  IMAD R4, R6, c[0x0][0x538], R12 ;  /* 0x00014e0006047a24 */ /* 0x004fc800078e020c */
[----:B------:R-:W-:Y:S01]  /*06e0*/  IMAD.MOV.U32 R5, RZ, RZ, R0 ;  /* 0x000000ffff057224 */ /* 0x000fe200078e0000 */
[----:B----4-:R-:W-:Y:S01]  /*06f0*/  IABS R0, R10 ;  /* 0x0000000a00007213 */ /* 0x010fe20000000000 */
[----:B------:R1:W-:Y:S01]  /*0700*/  STL [R1], R4 ;  /* 0x0000000401007387 */ /* 0x0003e20000100800 */
        /* <DEDUP_REMOVED lines=64> */
.L_x_1553:
[----:B------:R-:W-:Y:S01]  /*0b10*/  MOV R0, UR4 ;  /* 0x0000000400007c02 */ /* 0x000fe20008000f00 */
[----:B------:R-:W-:Y:S04]  /*0b20*/  STL [R1+0x4], RZ ;  /* 0x000004ff01007387 */ /* 0x000fe80000100800 */
[----:B------:R1:W-:Y:S04]  /*0b30*/  STL [R1], R0 ;  /* 0x0000000001007387 */ /* 0x0003e80000100800 */
[----:B------:R2:W-:Y:S01]  /*0b40*/  STL [R1+0x8], RZ ;  /* 0x000008ff01007387 */ /* 0x0005e20000100800 */
[----:B-1----:R-:W-:-:S05]  /*0b50*/  MOV R0, c[0x0][0x53c] ;  /* 0x00014f0000007a02 */ /* 0x002fca0000000f00 */
[----:B------:R2:W-:Y:S02]  /*0b60*/  STL [R1+0xc], R0 ;  /* 0x00000c0001007387 */ /* 0x0005e40000100800 */
.L_x_1562:
[----:B-1----:R-:W3:Y:S04]  /*0b70*/  LDL R4, [R1] ;  /* 0x0000000001047983 */ /* 0x002ee80000100800 */
[----:B------:R-:W3:Y:S04]  /*0b80*/  LDL R5, [R1+0x4] ;  /* 0x0000040001057983 */ /* 0x000ee80000100800 */
[----:B------:R-:W3:Y:S04]  /*0b90*/  LDL R6, [R1+0x8] ;  /* 0x0000080001067983 */ /* 0x000ee80000100800 */
[----:B------:R-:W3:Y:S01]  /*0ba0*/  LDL R7, [R1+0xc] ;  /* 0x00000c0001077983 */ /* 0x000ee20000100800 */
[----:B------:R-:W-:Y:S01]  /*0bb0*/  ISETP.NE.AND P0, PT, R14, RZ, PT ;  /* 0x000000ff0e00720c */ /* 0x000fe20003f05270 */
[----:B------:R-:W-:-:S12]  /*0bc0*/  WARPSYNC 0xffffffff ;  /* 0xffffffff00007948 */ /* 0x000fd80003800000 */
[----:B---3--:R1:W-:Y:S04]  /*0bd0*/  @!P0 STS.128 [0x20100], R4 ;  /* 0x02010004ff008388 */ /* 0x0083e80000000c00 */
[----:B------:R-:W-:Y:S06]  /*0be0*/  BAR.ARV 0x5, 0x100 ;  /* 0x0144000000007b1d */ /* 0x000fec0000002000 */
.L_x_1551:
[----:B--2---:R-:W2:Y:S02]  /*0bf0*/  LDL R0, [R1+0xc] ;  /* 0x00000c0001007983 */ /* 0x004ea40000100800 */
[----:B--2---:R-:W-:-:S13]  /*0c00*/  ISETP.GE.AND P0, PT, R0, c[0x0][0x53c], PT ;  /* 0x00014f0000007a0c */ /* 0x004fda0003f06270 */
[----:B------:R-:W-:Y:S05]  /*0c10*/  @P0 EXIT ;  /* 0x000000000000094d */ /* 0x000fea0003800000 */
[----:B------:R-:W2:Y:S01]  /*0c20*/  S2R R17, SR_TID.X ;  /* 0x0000000000117919 */ /* 0x000ea20000002100 */
[----:B------:R-:W-:Y:S02]  /*0c30*/  ULDC UR5, c[0x0][0x2ac] ;  /* 0x0000ab0000057ab9 */ /* 0x000fe40000000800 */
[----:B------:R-:W-:Y:S02]  /*0c40*/  ULDC UR4, c[0x0][0x1d0] ;  /* 0x0000740000047ab9 */ /* 0x000fe40000000800 */
[----:B------:R-:W-:Y:S01]  /*0c50*/  UIMAD UR5, UR5, UR4, URZ ;  /* 0x00000004050572a4 */ /* 0x000fe2000f8e023f */
[----:B--2---:R-:W-:-:S04]  /*0c60*/  SHF.R.S32.HI R9, RZ, 0x1f, R17 ;  /* 0x0000001fff097819 */ /* 0x004fc80000011411 */
[CC--:B------:R-:W-:Y:S02]  /*0c70*/  LEA.HI R2, R9.reuse, R17.reuse, RZ, 0x4 ;  /* 0x0000001109027211 */ /* 0x0c0fe400078f20ff */
[CC--:B------:R-:W-:Y:S02]  /*0c80*/  LEA.HI R15, R9.reuse, R17.reuse, RZ, 0x3 ;  /* 0x00000011090f7211 */ /* 0x0c0fe400078f18ff */
[----:B------:R-:W-:Y:S02]  /*0c90*/  SHF.R.S32.HI R3, RZ, 0x4, R2 ;  /* 0x00000004ff037819 */ /* 0x000fe40000011402 */
[----:B------:R-:W-:Y:S02]  /*0ca0*/  LEA.HI R13, R9, R17, RZ, 0x2 ;  /* 0x00000011090d7211 */ /* 0x000fe400078f10ff */
[----:B------:R-:W-:Y:S02]  /*0cb0*/  LEA.HI R0, R2, R3, RZ, 0x1 ;  /* 0x0000000302007211 */ /* 0x000fe400078f08ff */
[----:B------:R-:W-:-:S02]  /*0cc0*/  SHF.R.S32.HI R241, RZ, 0x3, R15 ;  /* 0x00000003fff17819 */ /* 0x000fc4000001140f */
[----:B------:R-:W-:Y:S02]  /*0cd0*/  LOP3.LUT R0, R0, 0xfffffffe, RZ, 0xc0, !PT ;  /* 0xfffffffe00007812 */ /* 0x000fe400078ec0ff */
[--C-:B------:R-:W-:Y:S02]  /*0ce0*/  SHF.R.S32.HI R8, RZ, 0x2, R13.reuse ;  /* 0x00000002ff087819 */ /* 0x100fe4000001140d */
[----:B-1----:R-:W-:Y:S01]  /*0cf0*/  LOP3.LUT R4, R15, 0xfffffff8, RZ, 0xc0, !PT ;  /* 0xfffffff80f047812 */ /* 0x002fe200078ec0ff */
[----:B------:R-:W-:Y:S01]  /*0d00*/  IMAD.IADD R14, R3, 0x1, -R0 ;  /* 0x00000001030e7824 */ /* 0x000fe200078e0a00 */
[----:B------:R-:W-:Y:S01]  /*0d10*/  LOP3.LUT R0, R2, 0xfffffff0, RZ, 0xc0, !PT ;  /* 0xfffffff002007812 */ /* 0x000fe200078ec0ff */
[----:B------:R-:W-:Y:S01]  /*0d20*/  IMAD.SHL.U32 R3, R241, 0x40, RZ ;  /* 0x00000040f1037824 */ /* 0x000fe200078e00ff */
[----:B------:R-:W-:Y:S01]  /*0d30*/  SHF.R.S32.HI R2, RZ, 0x1f, R13 ;  /* 0x0000001fff027819 */ /* 0x000fe2000001140d */
[----:B------:R-:W-:Y:S01]  /*0d40*/  IMAD.IADD R236, R17, 0x1, -R4 ;  /* 0x0000000111ec7824 */ /* 0x000fe200078e0a04 */
[-C--:B------:R-:W-:Y:S01]  /*0d50*/  LEA.HI R7, R9, R17.reuse, RZ, 0x5 ;  /* 0x0000001109077211 */ /* 0x080fe200078f28ff */
[----:B------:R-:W-:Y:S01]  /*0d60*/  IMAD.IADD R0, R17, 0x1, -R0 ;  /* 0x0000000111007824 */ /* 0x000fe200078e0a00 */
[----:B------:R-:W-:Y:S01]  /*0d70*/  LEA.HI R2, R2, R8, RZ, 0x3 ;  /* 0x0000000802027211 */ /* 0x000fe200078f18ff */
[----:B------:R-:W-:Y:S01]  /*0d80*/  IMAD.SHL.U32 R232, R236, 0x8, RZ ;  /* 0x00000008ece87824 */ /* 0x000fe200078e00ff */
[----:B------:R-:W-:-:S02]  /*0d90*/  LEA.HI R9, R9, R17, RZ, 0x6 ;  /* 0x0000001109097211 */ /* 0x000fc400078f30ff */
[----:B------:R-:W-:Y:S02]  /*0da0*/  SHF.R.S32.HI R5, RZ, 0x1f, R0 ;  /* 0x0000001fff057819 */ /* 0x000fe40000011400 */
[----:B------:R-:W-:Y:S01]  /*0db0*/  LOP3.LUT R4, R2, 0xfffffff8, RZ, 0xc0, !PT ;  /* 0xfffffff802047812 */ /* 0x000fe200078ec0ff */
[----:B------:R-:W-:Y:S01]  /*0dc0*/  IMAD.SHL.U32 R9, R9, 0x8, RZ ;  /* 0x0000000809097824 */ /* 0x000fe200078e00ff */
[----:B------:R-:W-:Y:S02]  /*0dd0*/  LEA.HI R10, R5, R0, RZ, 0x3 ;  /* 0x00000000050a7211 */ /* 0x000fe400078f18ff */
[----:B------:R-:W-:Y:S01]  /*0de0*/  LOP3.LUT R2, R3, 0x1c0, RZ, 0xc0, !PT ;  /* 0x000001c003027812 */ /* 0x000fe200078ec0ff */
[----:B------:R-:W-:Y:S01]  /*0df0*/  IMAD.IADD R8, R8, 0x1, -R4 ;  /* 0x0000000108087824 */ /* 0x000fe200078e0a04 */
[----:B------:R-:W-:Y:S02]  /*0e00*/  LOP3.LUT R3, R10, 0xfffffff8, RZ, 0xc0, !PT ;  /* 0xfffffff80a037812 */ /* 0x000fe400078ec0ff */
[----:B------:R-:W-:-:S02]  /*0e10*/  SHF.R.U32.HI R4, RZ, 0x3, R2 ;  /* 0x00000003ff047819 */ /* 0x000fc40000011602 */
[----:B------:R-:W-:Y:S01]  /*0e20*/  LOP3.LUT R2, R2, 0x38, R232, 0xf8, !PT ;  /* 0x0000003802027812 */ /* 0x000fe200078ef8e8 */
[----:B------:R-:W-:Y:S01]  /*0e30*/  IMAD.IADD R5, R0, 0x1, -R3 ;  /* 0x0000000100057824 */ /* 0x000fe200078e0a03 */
[----:B------:R-:W-:Y:S02]  /*0e40*/  LOP3.LUT R0, R7, 0xffffffe0, RZ, 0xc0, !PT ;  /* 0xffffffe007007812 */ /* 0x000fe400078ec0ff */
[----:B------:R-:W-:Y:S02]  /*0e50*/  LOP3.LUT R11, R2, R4, RZ, 0x3c, !PT ;  /* 0x00000004020b7212 */ /* 0x000fe400078e3cff */
[--C-:B------:R-:W-:Y:S01]  /*0e60*/  SHF.R.S32.HI R4, RZ, 0x5, R7.reuse ;  /* 0x00000005ff047819 */ /* 0x100fe20000011407 */
[----:B------:R-:W-:Y:S01]  /*0e70*/  IMAD.IADD R16, R17, 0x1, -R0 ;  /* 0x0000000111107824 */ /* 0x000fe200078e0a00 */
[----:B------:R-:W-:Y:S01]  /*0e80*/  SHF.R.S32.HI R2, RZ, 0x1f, R7 ;  /* 0x0000001fff027819 */ /* 0x000fe20000011407 */
[----:B------:R-:W-:Y:S01]  /*0e90*/  IMAD.SHL.U32 R0, R236, 0x40, RZ ;  /* 0x00000040ec007824 */ /* 0x000fe200078e00ff */
[----:B------:R-:W-:-:S02]  /*0ea0*/  LOP3.LUT R6, R8, 0x1, RZ, 0xc0, !PT ;  /* 0x0000000108067812 */ /* 0x000fc400078ec0ff */
[----:B------:R-:W-:Y:S02]  /*0eb0*/  LEA.HI R2, R2, R4, RZ, 0x3 ;  /* 0x0000000402027211 */ /* 0x000fe400078f18ff */
[----:B------:R-:W-:Y:S02]  /*0ec0*/  SHF.R.S32.HI R12, RZ, 0x1f, R16 ;  /* 0x0000001fff0c7819 */ /* 0x000fe40000011410 */
[----:B------:R-:W-:Y:S02]  /*0ed0*/  LOP3.LUT R0, R0, 0x1c0, RZ, 0xc0, !PT ;  /* 0x000001c000007812 */ /* 0x000fe400078ec0ff */
[----:B------:R-:W-:Y:S02]  /*0ee0*/  LOP3.LUT R2, R2, 0xffffff8, RZ, 0xc0, !PT ;  /* 0x0ffffff802027812 */ /* 0x000fe400078ec0ff */
[----:B------:R-:W-:Y:S02]  /*0ef0*/  ISETP.NE.U32.AND P0, PT, R6, 0x1, PT ;  /* 0x000000010600780c */ /* 0x000fe40003f05070 */
[----:B------:R-:W-:Y:S01]  /*0f00*/  LEA.HI R12, R12, R16, RZ, 0x2 ;  /* 0x000000100c0c7211 */ /* 0x000fe200078f10ff */
[----:B------:R-:W-:Y:S01]  /*0f10*/  IMAD.IADD R3, R4, 0x1, -R2 ;  /* 0x0000000104037824 */ /* 0x000fe200078e0a02 */
[----:B------:R-:W-:-:S02]  /*0f20*/  LOP3.LUT R7, R0, 0x8, R15, 0xf8, !PT ;  /* 0x0000000800077812 */ /* 0x000fc400078ef80f */
[----:B------:R-:W-:Y:S02]  /*0f30*/  SHF.R.U32.HI R6, RZ, 0x3, R0 ;  /* 0x00000003ff067819 */ /* 0x000fe40000011600 */
[----:B------:R-:W-:Y:S02]  /*0f40*/  LOP3.LUT R0, R13, 0xfffffffc, RZ, 0xc0, !PT ;  /* 0xfffffffc0d007812 */ /* 0x000fe400078ec0ff */
[----:B------:R-:W-:Y:S02]  /*0f50*/  SHF.R.S32.HI R2, RZ, 0x2, R12 ;  /* 0x00000002ff027819 */ /* 0x000fe4000001140c */
[----:B------:R-:W-:Y:S01]  /*0f60*/  LOP3.LUT R13, R7, R6, RZ, 0x3c, !PT ;  /* 0x00000006070d7212 */ /* 0x000fe200078e3cff */
[----:B------:R-:W-:Y:S01]  /*0f70*/  IMAD.IADD R0, R17, 0x1, -R0 ;  /* 0x0000000111007824 */ /* 0x000fe200078e0a00 */
[----:B------:R-:W-:Y:S01]  /*0f80*/  LOP3.LUT P4, RZ, R5, 0x2, RZ, 0xc0, !PT ;  /* 0x0000000205ff7812 */ /* 0x000fe2000788c0ff */
[----:B------:R-:W-:Y:S01]  /*0f90*/  IMAD R15, R3, 0x10, R2 ;  /* 0x00000010030f7824 */ /* 0x000fe200078e0202 */
[C---:B------:R-:W-:Y:S01]  /*0fa0*/  LOP3.LUT P3, RZ, R5.reuse, 0x4, RZ, 0xc0, !PT ;  /* 0x0000000405ff7812 */ /* 0x040fe2000786c0ff */
[----:B------:R-:W-:Y:S01]  /*0fb0*/  IMAD.SHL.U32 R2, R5, 0x40, RZ ;  /* 0x0000004005027824 */ /* 0x000fe200078e00ff */
[----:B------:R-:W-:Y:S01]  /*0fc0*/  LEA.HI R3, R0, R0, RZ, 0x1 ;  /* 0x0000000000037211 */ /* 0x000fe200078f08ff */
[----:B------:R-:W-:Y:S01]  /*0fd0*/  IMAD.SHL.U32 R7, R4, 0x400, RZ ;  /* 0x0000040004077824 */ /* 0x000fe200078e00ff */
[C---:B------:R-:W-:Y:S01]  /*0fe0*/  R2P PR, R8.reuse, 0x6 ;  /* 0x0000000608007804 */ /* 0x040fe20000000000 */
[----:B------:R-:W-:Y:S01]  /*0ff0*/  IMAD.SHL.U32 R4, R8, 0x40, RZ ;  /* 0x0000004008047824 */ /* 0x000fe200078e00ff */
[----:B------:R-:W-:Y:S01]  /*1000*/  LOP3.LUT R2, R2, 0x1c0, RZ, 0xc0, !PT ;  /* 0x000001c002027812 */ /* 0x000fe200078ec0ff */
[----:B------:R-:W-:Y:S01]  /*1010*/  IMAD.SHL.U32 R6, R14, 0x8, RZ ;  /* 0x000000080e067824 */ /* 0x000fe200078e00ff */
[----:B------:R-:W-:Y:S01]  /*1020*/  LOP3.LUT R3, R3, 0x1ffffffe, RZ, 0xc0, !PT ;  /* 0x1ffffffe03037812 */ /* 0x000fe200078ec0ff */
[----:B------:R-:W-:Y:S01]  /*1030*/  IMAD.SHL.U32 R8, R10, 0x40, RZ ;  /* 0x000000400a087824 */ /* 0x000fe200078e00ff */
[----:B------:R-:W-:Y:S01]  /*1040*/  LOP3.LUT R4, R4, 0x1c0, RZ, 0xc0, !PT ;  /* 0x000001c004047812 */ /* 0x000fe200078ec0ff */
[----:B------:R-:W-:Y:S01]  /*1050*/  IMAD R5, R0, 0x2, R7 ;  /* 0x0000000200057824 */ /* 0x000fe200078e0207 */
[----:B------:R-:W-:Y:S01]  /*1060*/  LOP3.LUT R6, R2, 0x8, R6, 0xf8, !PT ;  /* 0x0000000802067812 */ /* 0x000fe200078ef806 */
[----:B------:R1:W-:Y:S01]  /*1070*/  STL [R1+0x148], R15 ;  /* 0x0001480f01007387 */ /* 0x0003e20000100800 */
[----:B------:R-:W-:Y:S01]  /*1080*/  LOP3.LUT R11, R11, 0x7ffffe00, R9, 0xf8, !PT ;  /* 0x7ffffe000b0b7812 */ /* 0x000fe200078ef809 */
[----:B------:R-:W-:Y:S01]  /*1090*/  IMAD.IADD R9, R0, 0x1, -R3 ;  /* 0x0000000100097824 */ /* 0x000fe200078e0a03 */
[----:B------:R-:W-:Y:S01]  /*10a0*/  SHF.R.U32.HI R2, RZ, 0x3, R2 ;  /* 0x00000003ff027819 */ /* 0x000fe20000011602 */
[----:B------:R-:W-:Y:S01]  /*10b0*/  IMAD R0, R14, 0x200, R13 ;  /* 0x000002000e007824 */ /* 0x000fe200078e020d */
[----:B------:R-:W-:Y:S01]  /*10c0*/  LEA.HI R3, R4, R4, RZ, 0x1d ;  /* 0x0000000404037211 */ /* 0x000fe200078fe8ff */
[----:B------:R-:W-:Y:S01]  /*10d0*/  IMAD R9, R9, 0x8, R15 ;  /* 0x0000000809097824 */ /* 0x000fe200078e020f */
[----:B------:R-:W-:Y:S01]  /*10e0*/  LOP3.LUT R2, R6, R2, RZ, 0x3c, !PT ;  /* 0x0000000206027212 */ /* 0x000fe200078e3cff */
[----:B------:R-:W-:Y:S01]  /*10f0*/  IMAD.MOV.U32 R10, RZ, RZ, 0x40 ;  /* 0x00000040ff0a7424 */ /* 0x000fe200078e00ff */
[----:B------:R-:W-:Y:S01]  /*1100*/  LOP3.LUT R4, R8, 0xfffffe00, RZ, 0xc0, !PT ;  /* 0xfffffe0008047812 */ /* 0x000fe200078ec0ff */
[----:B------:R-:W-:Y:S01]  /*1110*/  IMAD.IADD R8, R5, 0x1, R3 ;  /* 0x0000000105087824 */ /* 0x000fe200078e0203 */
[----:B------:R2:W-:Y:S01]  /*1120*/  STL [R1+0x14c], R9 ;  /* 0x00014c0901007387 */ /* 0x0005e20000100800 */
[----:B------:R-:W-:Y:S01]  /*1130*/  IADD3 R238, R232, 0x40, RZ ;  /* 0x00000040e8ee7810 */ /* 0x000fe20007ffe0ff */
[----:B------:R-:W-:Y:S01]  /*1140*/  IMAD.SHL.U32 R229, R11, 0x2, RZ ;  /* 0x000000020be57824 */ /* 0x000fe200078e00ff */
[CC--:B------:R-:W-:Y:S01]  /*1150*/  IADD3 R3, R2.reuse, R4.reuse, R7 ;  /* 0x0000000402037210 */ /* 0x0c0fe20007ffe007 */
[----:B------:R-:W-:Y:S01]  /*1160*/  IMAD.MOV.U32 R7, RZ, RZ, 0x20 ;  /* 0x00000020ff077424 */ /* 0x000fe200078e00ff */
[----:B------:R-:W-:-:S02]  /*1170*/  LOP3.LUT R4, R2, R4, RZ, 0xfc, !PT ;  /* 0x0000000402047212 */ /* 0x000fc400078efcff */
[----:B------:R-:W-:Y:S02]  /*1180*/  LOP3.LUT R2, R12, 0x7ffffffc, RZ, 0xc0, !PT ;  /* 0x7ffffffc0c027812 */ /* 0x000fe400078ec0ff */
[----:B------:R-:W-:Y:S02]  /*1190*/  IADD3 R239, R232, 0xc0, RZ ;  /* 0x000000c0e8ef7810 */ /* 0x000fe40007ffe0ff */
[----:B------:R-:W-:Y:S01]  /*11a0*/  SHF.R.S32.HI R12, RZ, 0x1f, R238 ;  /* 0x0000001fff0c7819 */ /* 0x000fe200000114ee */
[----:B------:R-:W-:Y:S01]  /*11b0*/  IMAD.IADD R2, R16, 0x1, -R2 ;  /* 0x0000000110027824 */ /* 0x000fe200078e0a02 */
[----:B------:R-:W-:Y:S02]  /*11c0*/  IADD3 R237, R232, 0x80, RZ ;  /* 0x00000080e8ed7810 */ /* 0x000fe40007ffe0ff */
[----:B------:R-:W-:Y:S01]  /*11d0*/  SHF.R.S32.HI R5, RZ, 0x1f, R232 ;  /* 0x0000001fff057819 */ /* 0x000fe200000114e8 */
[----:B------:R-:W-:Y:S01]  /*11e0*/  IMAD.SHL.U32 R41, R2, 0x2, RZ ;  /* 0x0000000202297824 */ /* 0x000fe200078e00ff */
[----:B------:R-:W-:-:S02]  /*11f0*/  SHF.R.S32.HI R6, RZ, 0x1f, R239 ;  /* 0x0000001fff067819 */ /* 0x000fc400000114ef */
[----:B------:R-:W-:Y:S02]  /*1200*/  LEA R135, R0, 0x8100, 0x1 ;  /* 0x0000810000877811 */ /* 0x000fe400078e08ff */
        /* <DEDUP_REMOVED lines=19> */
[----:B------:R3:W-:Y:S01]  /*1340*/  STL [R1+0xb8], R35 ;  /* 0x0000b82301007387 */ /* 0x0007e20000100800 */
        /* <DEDUP_REMOVED lines=18> */
[C---:B-1----:R-:W-:Y:S02]  /*1470*/  IADD3 R15, R41.reuse, 0xd0, RZ ;  /* 0x000000d0290f7810 */ /* 0x042fe40007ffe0ff */
[C---:B------:R-:W-:Y:S01]  /*1480*/  IADD3 R14, R41.reuse, 0xd8, RZ ;  /* 0x000000d8290e7810 */ /* 0x040fe20007ffe0ff */
[----:B------:R-:W-:Y:S01]  /*1490*/  STL [R1+0x9c], R28 ;  /* 0x00009c1c01007387 */ /* 0x000fe20000100800 */
[C---:B------:R-:W-:Y:S02]  /*14a0*/  IADD3 R13, R41.reuse, 0xe0, RZ ;  /* 0x000000e0290d7810 */ /* 0x040fe40007ffe0ff */
[C---:B------:R-:W-:Y:S01]  /*14b0*/  IADD3 R12, R41.reuse, 0xe8, RZ ;  /* 0x000000e8290c7810 */ /* 0x040fe20007ffe0ff */
[----:B------:R-:W-:Y:S01]  /*14c0*/  STL [R1+0x98], R27 ;  /* 0x0000981b01007387 */ /* 0x000fe20000100800 */
[----:B------:R-:W-:-:S02]  /*14d0*/  IADD3 R11, R41, 0xf0, RZ ;  /* 0x000000f0290b7810 */ /* 0x000fc40007ffe0ff */
[----:B--2---:R-:W-:Y:S01]  /*14e0*/  LEA R9, R8, 0x80, 0x1 ;  /* 0x0000008008097811 */ /* 0x004fe200078e08ff */
[----:B------:R1:W-:Y:S01]  /*14f0*/  STL [R1+0x94], R26 ;  /* 0x0000941a01007387 */ /* 0x0003e20000100800 */
[----:B------:R-:W-:Y:S02]  /*1500*/  SHF.R.S32.HI R8, RZ, 0x1f, R40 ;  /* 0x0000001fff087819 */ /* 0x000fe40000011428 */
[----:B------:R-:W-:Y:S01]  /*1510*/  SHF.R.S32.HI R5, RZ, 0x1f, R237 ;  /* 0x0000001fff057819 */ /* 0x000fe200000114ed */
[----:B------:R-:W-:Y:S01]  /*1520*/  STL [R1+0x90], R25 ;  /* 0x0000901901007387 */ /* 0x000fe20000100800 */
[C---:B------:R-:W-:Y:S02]  /*1530*/  SEL R6, R10.reuse, 0xffffffc0, !P2 ;  /* 0xffffffc00a067807 */ /* 0x040fe40005000000 */
[----:B------:R-:W-:Y:S01]  /*1540*/  SEL R0, R10, 0xffffffc0, !P3 ;  /* 0xffffffc00a007807 */ /* 0x000fe20005800000 */
[----:B------:R-:W-:Y:S01]  /*1550*/  STL [R1+0x8c], R24 ;  /* 0x00008c1801007387 */ /* 0x000fe20000100800 */
[----:B------:R-:W-:-:S02]  /*1560*/  SEL R5, R7, 0xffffffe0, !P1 ;  /* 0xffffffe007057807 */ /* 0x000fc40004800000 */
[----:B------:R-:W-:Y:S01]  /*1570*/  SEL R2, R7, 0xffffffe0, !P4 ;  /* 0xffffffe007027807 */ /* 0x000fe20006000000 */
[----:B------:R2:W-:Y:S01]  /*1580*/  STL [R1+0x88], R23 ;  /* 0x0000881701007387 */ /* 0x0005e20000100800 */
[----:B------:R-:W-:Y:S02]  /*1590*/  IADD3 R10, R41, 0xf8, RZ ;  /* 0x000000f8290a7810 */ /* 0x000fe40007ffe0ff */
[----:B------:R-:W-:Y:S01]  /*15a0*/  SHF.R.S32.HI R7, RZ, 0x1f, R39 ;  /* 0x0000001fff077819 */ /* 0x000fe20000011427 */
[----:B------:R-:W-:Y:S01]  /*15b0*/  STL [R1+0x84], R22 ;  /* 0x0000841601007387 */ /* 0x000fe20000100800 */
[----:B---3--:R-:W-:Y:S02]  /*15c0*/  SHF.R.S32.HI R35, RZ, 0x1f, R35 ;  /* 0x0000001fff237819 */ /* 0x008fe40000011423 */
[----:B----4-:R-:W-:Y:S01]  /*15d0*/  SHF.R.S32.HI R32, RZ, 0x1f, R32 ;  /* 0x0000001fff207819 */ /* 0x010fe20000011420 */
[----:B------:R-:W-:Y:S01]  /*15e0*/  STL [R1+0x80], R21 ;  /* 0x0000801501007387 */ /* 0x000fe20000100800 */
[----:B-----5:R-:W-:-:S02]  /*15f0*/  SHF.R.S32.HI R29, RZ, 0x1f, R29 ;  /* 0x0000001fff1d7819 */ /* 0x020fc4000001141d */
[----:B------:R-:W-:Y:S01]  /*1600*/  LEA R221, R3, 0x10100, 0x1 ;  /* 0x0001010003dd7811 */ /* 0x000fe200078e08ff */
[----:B------:R3:W-:Y:S01]  /*1610*/  STL [R1+0x7c], R20 ;  /* 0x00007c1401007387 */ /* 0x0007e20000100800 */
[----:B-1----:R-:W-:Y:S02]  /*1620*/  SHF.R.S32.HI R26, RZ, 0x1f, R26 ;  /* 0x0000001fff1a7819 */ /* 0x002fe4000001141a */
[----:B------:R-:W-:Y:S01]  /*1630*/  LEA R217, R4, 0x100, 0x1 ;  /* 0x0000010004d97811 */ /* 0x000fe200078e08ff */
[----:B------:R-:W-:Y:S01]  /*1640*/  STL [R1+0x78], R19 ;  /* 0x0000781301007387 */ /* 0x000fe20000100800 */
[C---:B------:R-:W-:Y:S02]  /*1650*/  IMAD.IADD R222, R221.reuse, 0x1, R2 ;  /* 0x00000001ddde7824 */ /* 0x040fe400078e0202 */
[----:B------:R-:W-:Y:S01]  /*1660*/  IMAD.IADD R224, R221, 0x1, R0 ;  /* 0x00000001dde07824 */ /* 0x000fe200078e0200 */
[----:B------:R-:W-:Y:S01]  /*1670*/  STL [R1+0x74], R18 ;  /* 0x0000741201007387 */ /* 0x000fe20000100800 */
[----:B------:R-:W-:-:S02]  /*1680*/  IMAD.IADD R218, R2, 0x1, R217 ;  /* 0x0000000102da7824 */ /* 0x000fc400078e02d9 */
[----:B------:R-:W-:Y:S01]  /*1690*/  IMAD.IADD R220, R0, 0x1, R217 ;  /* 0x0000000100dc7824 */ /* 0x000fe200078e02d9 */
[----:B------:R1:W-:Y:S01]  /*16a0*/  STL [R1+0x70], R17 ;  /* 0x0000701101007387 */ /* 0x0003e20000100800 */
[----:B--2---:R-:W-:Y:S01]  /*16b0*/  SHF.R.S32.HI R23, RZ, 0x1f, R23 ;  /* 0x0000001fff177819 */ /* 0x004fe20000011417 */
[----:B------:R-:W-:Y:S02]  /*16c0*/  IMAD.IADD R223, R222, 0x1, R0 ;  /* 0x00000001dedf7824 */ /* 0x000fe400078e0200 */
[----:B------:R-:W-:Y:S01]  /*16d0*/  STL [R1+0x6c], R16 ;  /* 0x00006c1001007387 */ /* 0x000fe20000100800 */
[----:B------:R-:W-:-:S03]  /*16e0*/  IMAD.IADD R219, R0, 0x1, R218 ;  /* 0x0000000100db7824 */ /* 0x000fc600078e02da */
[----:B------:R-:W-:Y:S04]  /*16f0*/  STL [R1+0x68], R15 ;  /* 0x0000680f01007387 */ /* 0x000fe80000100800 */
[----:B------:R2:W-:Y:S01]  /*1700*/  STL [R1+0x64], R14 ;  /* 0x0000640e01007387 */ /* 0x0005e20000100800 */
[----:B---3--:R-:W-:-:S03]  /*1710*/  SHF.R.S32.HI R20, RZ, 0x1f, R20 ;  /* 0x0000001fff147819 */ /* 0x008fc60000011414 */
[----:B------:R-:W-:Y:S04]  /*1720*/  STL [R1+0x60], R13 ;  /* 0x0000600d01007387 */ /* 0x000fe80000100800 */
[----:B------:R-:W-:Y:S04]  /*1730*/  STL [R1+0x5c], R12 ;  /* 0x00005c0c01007387 */ /* 0x000fe80000100800 */
[----:B------:R3:W-:Y:S01]  /*1740*/  STL [R1+0x58], R11 ;  /* 0x0000580b01007387 */ /* 0x0007e20000100800 */
[----:B-1----:R-:W-:-:S03]  /*1750*/  SHF.R.S32.HI R17, RZ, 0x1f, R17 ;  /* 0x0000001fff117819 */ /* 0x002fc60000011411 */
[----:B------:R1:W-:Y:S04]  /*1760*/  STL [R1+0x140], R8 ;  /* 0x0001400801007387 */ /* 0x0003e80000100800 */
[----:B------:R-:W-:Y:S04]  /*1770*/  STL [R1+0x54], R10 ;  /* 0x0000540a01007387 */ /* 0x000fe80000100800 */
[----:B------:R4:W-:Y:S01]  /*1780*/  STL [R1+0x13c], R7 ;  /* 0x00013c0701007387 */ /* 0x0009e20000100800 */
[----:B--2---:R-:W-:-:S03]  /*1790*/  SHF.R.S32.HI R14, RZ, 0x1f, R14 ;  /* 0x0000001fff0e7819 */ /* 0x004fc6000001140e */
[----:B------:R-:W-:Y:S01]  /*17a0*/  STL [R1+0x1c], R9 ;  /* 0x00001c0901007387 */ /* 0x000fe20000100800 */
[----:B---3--:R-:W-:Y:S02]  /*17b0*/  SHF.R.S32.HI R11, RZ, 0x1f, R11 ;  /* 0x0000001fff0b7819 */ /* 0x008fe4000001140b */
[----:B-1----:R-:W-:-:S05]  /*17c0*/  SHF.R.S32.HI R8, RZ, 0x1f, R38 ;  /* 0x0000001fff087819 */ /* 0x002fca0000011426 */
[----:B------:R1:W-:Y:S01]  /*17d0*/  STL [R1+0x138], R8 ;  /* 0x0001380801007387 */ /* 0x0003e20000100800 */
[----:B----4-:R-:W-:-:S05]  /*17e0*/  SHF.R.S32.HI R7, RZ, 0x1f, R37 ;  /* 0x0000001fff077819 */ /* 0x010fca0000011425 */
        /* <DEDUP_REMOVED lines=43> */
[----:B--2---:R-:W-:-:S03]  /*1aa0*/  IADD3 R7, R9, -0x10, RZ ;  /* 0xfffffff009077810 */ /* 0x004fc60007ffe0ff */
[----:B------:R2:W-:Y:S01]  /*1ab0*/  STL [R1+0xcc], R11 ;  /* 0x0000cc0b01007387 */ /* 0x0005e20000100800 */
[----:B------:R-:W-:-:S05]  /*1ac0*/  @P0 IADD3 R7, R9, 0x10, RZ ;  /* 0x0000001009070810 */ /* 0x000fca0007ffe0ff */
[----:B------:R-:W-:Y:S02]  /*1ad0*/  IMAD.IADD R3, R6, 0x1, R7 ;  /* 0x0000000106037824 */ /* 0x000fe400078e0207 */
[----:B-1----:R-:W-:Y:S02]  /*1ae0*/  IMAD.IADD R8, R9, 0x1, R5 ;  /* 0x0000000109087824 */ /* 0x002fe400078e0205 */
[----:B------:R-:W-:Y:S01]  /*1af0*/  IMAD.IADD R5, R5, 0x1, R7 ;  /* 0x0000000105057824 */ /* 0x000fe200078e0207 */
[----:B--2---:R-:W-:Y:S01]  /*1b00*/  SHF.R.S32.HI R11, RZ, 0x1f, R10 ;  /* 0x0000001fff0b7819 */ /* 0x004fe2000001140a */
[--C-:B------:R-:W-:Y:S02]  /*1b10*/  IMAD.IADD R10, R9, 0x1, R6.reuse ;  /* 0x00000001090a7824 */ /* 0x100fe400078e0206 */
[--C-:B------:R-:W-:Y:S02]  /*1b20*/  IMAD.IADD R2, R5, 0x1, R6.reuse ;  /* 0x0000000105027824 */ /* 0x100fe400078e0206 */
[----:B------:R-:W-:Y:S04]  /*1b30*/  STL [R1+0xc8], R11 ;  /* 0x0000c80b01007387 */ /* 0x000fe80000100800 */
[----:B------:R1:W-:Y:S04]  /*1b40*/  STL [R1+0x2c], R8 ;  /* 0x00002c0801007387 */ /* 0x0003e80000100800 */
[----:B------:R2:W-:Y:S01]  /*1b50*/  STL [R1+0x3c], R10 ;  /* 0x00003c0a01007387 */ /* 0x0005e20000100800 */
[----:B-1----:R-:W-:-:S05]  /*1b60*/  IMAD.IADD R8, R8, 0x1, R6 ;  /* 0x0000000108087824 */ /* 0x002fca00078e0206 */
[----:B------:R2:W-:Y:S04]  /*1b70*/  STL [R1+0x38], R8 ;  /* 0x0000380801007387 */ /* 0x0005e80000100800 */
[----:B------:R2:W-:Y:S04]  /*1b80*/  STL [R1+0x24], R7 ;  /* 0x0000240701007387 */ /* 0x0005e80000100800 */
[----:B------:R2:W-:Y:S04]  /*1b90*/  STL [R1+0x34], R3 ;  /* 0x0000340301007387 */ /* 0x0005e80000100800 */
[----:B------:R2:W-:Y:S04]  /*1ba0*/  STL [R1+0x28], R5 ;  /* 0x0000280501007387 */ /* 0x0005e80000100800 */
[----:B------:R2:W-:Y:S02]  /*1bb0*/  STL [R1+0x30], R2 ;  /* 0x0000300201007387 */ /* 0x0005e40000100800 */
.L_x_1653:
[----:B------:R-:W3:Y:S01]  /*1bc0*/  LDL R0, [R1+0xc] ;  /* 0x00000c0001007983 */ /* 0x000ee20000100800 */
[----:B--2---:R-:W-:Y:S01]  /*1bd0*/  IMAD.MOV.U32 R8, RZ, RZ, 0x4 ;  /* 0x00000004ff087424 */ /* 0x004fe200078e00ff */
[----:B------:R-:W-:-:S02]  /*1be0*/  ISETP.NE.U32.AND P0, PT, RZ, c[0x0][0x370], PT ;  /* 0x0000dc00ff007a0c */ /* 0x000fc40003f05070 */
[----:B------:R-:W-:Y:S02]  /*1bf0*/  ISETP.NE.U32.AND P1, PT, RZ, c[0x0][0x360], PT ;  /* 0x0000d800ff007a0c */ /* 0x000fe40003f25070 */
[----:B------:R-:W-:Y:S01]  /*1c00*/  ISETP.NE.AND.EX P3, PT, RZ, c[0x0][0x374], PT, P0 ;  /* 0x0000dd00ff007a0c */ /* 0x000fe20003f65300 */
[----:B---3--:R-:W-:-:S05]  /*1c10*/  IMAD.WIDE R2, R0, R8, c[0x0][0x588] ;  /* 0x0001620000027625 */ /* 0x008fca00078e0208 */
[----:B------:R-:W2:Y:S01]  /*1c20*/  LDG.E R252, [R2.64] ;  /* 0x0000000602fc7981 */ /* 0x000ea2000c1e1900 */
[----:B------:R-:W-:Y:S01]  /*1c30*/  ISETP.NE.AND.EX P1, PT, RZ, c[0x0][0x364], PT, P1 ;  /* 0x0000d900ff007a0c */ /* 0x000fe20003f25310 */
[----:B------:R-:W-:Y:S01]  /*1c40*/  IMAD.MOV.U32 R242, RZ, RZ, RZ ;  /* 0x000000fffff27224 */ /* 0x000fe200078e00ff */
[----:B------:R-:W-:Y:S01]  /*1c50*/  ISETP.NE.U32.AND P4, PT, RZ, c[0x0][0x348], PT ;  /* 0x0000d200ff007a0c */ /* 0x000fe20003f85070 */
[----:B------:R-:W-:-:S03]  /*1c60*/  IMAD.MOV.U32 R11, RZ, RZ, RZ ;  /* 0x000000ffff0b7224 */ /* 0x000fc600078e00ff */
[----:B------:R-:W-:Y:S02]  /*1c70*/  ISETP.NE.AND.EX P4, PT, RZ, c[0x0][0x34c], PT, P4 ;  /* 0x0000d300ff007a0c */ /* 0x000fe40003f85340 */
[----:B--2---:R-:W-:Y:S01]  /*1c80*/  SHF.R.S32.HI R12, RZ, 0x1f, R252 ;  /* 0x0000001fff0c7819 */ /* 0x004fe200000114fc */
[C---:B------:R-:W-:Y:S01]  /*1c90*/  IMAD.SHL.U32 R18, R252.reuse, 0x4, RZ ;  /* 0x00000004fc127824 */ /* 0x040fe200078e00ff */
[C---:B------:R-:W-:Y:S02]  /*1ca0*/  @P3 LEA R6, P0, R252.reuse, c[0x0][0x370], 0x2 ;  /* 0x0000dc00fc063a11 */ /* 0x040fe400078010ff */
[C-C-:B------:R-:W-:Y:S01]  /*1cb0*/  SHF.L.U64.HI R16, R252.reuse, 0x2, R12.reuse ;  /* 0x00000002fc107819 */ /* 0x140fe2000001020c */
[----:B------:R1:W-:Y:S01]  /*1cc0*/  STL [R1+0x50], R12 ;  /* 0x0000500c01007387 */ /* 0x0003e20000100800 */
[----:B------:R-:W-:Y:S02]  /*1cd0*/  @P3 LEA.HI.X R7, R252, c[0x0][0x374], R12, 0x2, P0 ;  /* 0x0000dd00fc073a11 */ /* 0x000fe400000f140c */
[C---:B------:R-:W-:Y:S01]  /*1ce0*/  @P1 IADD3 R4, P2, R18.reuse, c[0x0][0x360], RZ ;  /* 0x0000d80012041a10 */ /* 0x040fe20007f5e0ff */
[----:B------:R1:W-:Y:S01]  /*1cf0*/  STL [R1+0x14], R18 ;  /* 0x0000141201007387 */ /* 0x0003e20000100800 */
[----:B------:R-:W-:-:S02]  /*1d00*/  IADD3 R2, P0, R18, c[0x0][0x348], RZ ;  /* 0x0000d20012027a10 */ /* 0x000fc40007f1e0ff */
[C---:B------:R-:W-:Y:S01]  /*1d10*/  @P1 IADD3.X R5, R16.reuse, c[0x0][0x364], RZ, P2, !PT ;  /* 0x0000d90010051a10 */ /* 0x040fe200017fe4ff */
[----:B------:R1:W5:Y:S01]  /*1d20*/  @P3 LDG.E R242, [R6.64] ;  /* 0x0000000606f23981 */ /* 0x000362000c1e1900 */
[----:B------:R-:W-:-:S03]  /*1d30*/  IADD3.X R3, R16, c[0x0][0x34c], RZ, P0, !PT ;  /* 0x0000d30010037a10 */ /* 0x000fc600007fe4ff */
[----:B------:R1:W5:Y:S04]  /*1d40*/  @P1 LDG.E R13, [R4.64] ;  /* 0x00000006040d1981 */ /* 0x000368000c1e1900 */
[----:B------:R1:W5:Y:S04]  /*1d50*/  @P4 LDG.E R11, [R2.64] ;  /* 0x00000006020b4981 */ /* 0x000368000c1e1900 */
[----:B------:R1:W-:Y:S01]  /*1d60*/  STL [R1+0x18], R16 ;  /* 0x0000181001007387 */ /* 0x0003e20000100800 */
[----:B------:R-:W-:Y:S01]  /*1d70*/  YIELD ;  /* 0x0000000000007946 */ /* 0x000fe20003800000 */
[----:B------:R-:W-:Y:S05]  /*1d80*/  @P1 BRA `(.L_x_1563) ;  /* 0x0000005000001947 */ /* 0x000fea0003800000 */
[----:B-----5:R-:W-:Y:S01]  /*1d90*/  MOV R13, c[0x0][0x168] ;  /* 0x00005a00000d7a02 */ /* 0x020fe20000000f00 */
[----:B------:R-:W-:Y:S05]  /*1da0*/  @!P4 BRA `(.L_x_1563) ;  /* 0x000000300000c947 */ /* 0x000fea0003800000 */
[----:B------:R2:W3:Y:S04]  /*1db0*/  LDG.E R0, [R2.64] ;  /* 0x0000000602007981 */ /* 0x0004e8000c1e1900 */
[----:B-12---:R-:W3:Y:S02]  /*1dc0*/  LDG.E R2, [R2.64+0x4] ;  /* 0x0000040602027981 */ /* 0x006ee4000c1e1900 */
[----:B---3--:R-:W-:-:S02]  /*1dd0*/  IADD3 R13, -R0, R2, RZ ;  /* 0x00000002000d7210 */ /* 0x008fc40007ffe1ff */
.L_x_1563:
[----:B------:R-:W-:-:S04]  /*1de0*/  ISETP.NE.U32.AND P0, PT, RZ, c[0x0][0x368], PT ;  /* 0x0000da00ff007a0c */ /* 0x000fc80003f05070 */
[----:B------:R-:W-:-:S13]  /*1df0*/  ISETP.NE.AND.EX P0, PT, RZ, c[0x0][0x36c], PT, P0 ;  /* 0x0000db00ff007a0c */ /* 0x000fda0003f05300 */
[----:B------:R-:W-:Y:S05]  /*1e00*/  @!P0 BRA `(.L_x_1564) ;  /* 0x0000004000008947 */ /* 0x000fea0003800000 */
[----:B-1----:R-:W-:-:S04]  /*1e10*/  IADD3 R2, P0, R18, c[0x0][0x368], RZ ;  /* 0x0000da0012027a10 */ /* 0x002fc80007f1e0ff */
[----:B------:R-:W-:-:S05]  /*1e20*/  IADD3.X R3, R16, c[0x0][0x36c], RZ, P0, !PT ;  /* 0x0000db0010037a10 */ /* 0x000fca00007fe4ff */
[----:B------:R1:W5:Y:S01]  /*1e30*/  LDG.E R0, [R2.64] ;  /* 0x0000000602007981 */ /* 0x000362000c1e1900 */
[----:B------:R-:W-:Y:S05]  /*1e40*/  BRA `(.L_x_1565) ;  /* 0x0000008000007947 */ /* 0x000fea0003800000 */
.L_x_1564:
        /* <DEDUP_REMOVED lines=8> */
.L_x_1565:
[----:B------:R-:W2:Y:S01]  /*1ed0*/  LDL R14, [R1+0x8] ;  /* 0x00000800010e7983 */ /* 0x000ea20000100800 */
[----:B-----5:R-:W-:Y:S01]  /*1ee0*/  IMAD.IADD R17, R0, 0x1, -R242 ;  /* 0x0000000100117824 */ /* 0x020fe200078e0af2 */
[----:B------:R-:W-:Y:S04]  /*1ef0*/  BSSY B0, `(.L_x_1566) ;  /* 0x000002e000007945 */ /* 0x000fe80003800000 */
[----:B------:R-:W-:-:S02]  /*1f00*/  ISETP.GE.AND P0, PT, R17, 0x1, PT ;  /* 0x000000011100780c */ /* 0x000fc40003f06270 */
[----:B------:R-:W-:-:S04]  /*1f10*/  IADD3 R0, R17, 0x3f, RZ ;  /* 0x0000003f11007810 */ /* 0x000fc80007ffe0ff */
[----:B-1----:R-:W-:-:S04]  /*1f20*/  SHF.R.S32.HI R2, RZ, 0x1f, R0 ;  /* 0x0000001fff027819 */ /* 0x002fc80000011400 */
[----:B------:R-:W-:Y:S01]  /*1f30*/  LEA.HI R0, R2, R0, RZ, 0x6 ;  /* 0x0000000002007211 */ /* 0x000fe200078f30ff */
[----:B------:R-:W-:-:S03]  /*1f40*/  IMAD.MOV.U32 R2, RZ, RZ, RZ ;  /* 0x000000ffff027224 */ /* 0x000fc600078e00ff */
[----:B------:R-:W-:Y:S02]  /*1f50*/  SHF.R.S32.HI R10, RZ, 0x6, R0 ;  /* 0x00000006ff0a7819 */ /* 0x000fe40000011400 */
        /* <DEDUP_REMOVED lines=39> */
.L_x_1567:
[----:B------:R-:W-:Y:S05]  /*21d0*/  BSYNC B0 ;  /* 0x0000000000007941 */ /* 0x000fea0003800000 */
.L_x_1566:
[----:B------:R-:W-:Y:S01]  /*21e0*/  IMAD R240, R15, R2, RZ ;  /* 0x000000020ff07224 */ /* 0x000fe200078e02ff */
[----:B------:R-:W-:Y:S01]  /*21f0*/  PRMT R0, RZ, 0x7610, R0 ;  /* 0x00007610ff007816 */ /* 0x000fe20000000000 */
[----:B-1----:R-:W-:Y:S01]  /*2200*/  IMAD.MOV.U32 R15, RZ, RZ, RZ ;  /* 0x000000ffff0f7224 */ /* 0x002fe200078e00ff */
[----:B------:R-:W-:Y:S01]  /*2210*/  MOV R20, RZ ;  /* 0x000000ff00147202 */ /* 0x000fe20000000f00 */
[----:B------:R-:W-:Y:S01]  /*2220*/  IMAD.IADD R2, R240, 0x1, R2 ;  /* 0x00000001f0027824 */ /* 0x000fe200078e0202 */
[----:B------:R-:W-:Y:S01]  /*2230*/  CS2R R74, SRZ ;  /* 0x00000000004a7805 */ /* 0x000fe2000001ff00 */
        /* <DEDUP_REMOVED lines=66> */
[----:B------:R-:W2:Y:S01]  /*2660*/  LDL R6, [R1+0x4] ;  /* 0x0000040001067983 */ /* 0x000ea20000100800 */
[----:B------:R-:W-:-:S04]  /*2670*/  ISETP.NE.U32.AND P0, PT, RZ, c[0x0][0x340], PT ;  /* 0x0000d000ff007a0c */ /* 0x000fc80003f05070 */
[----:B------:R-:W-:-:S13]  /*2680*/  ISETP.NE.AND.EX P1, PT, RZ, c[0x0][0x344], PT, P0 ;  /* 0x0000d100ff007a0c */ /* 0x000fda0003f25300 */
[----:B------:R-:W-:-:S04]  /*2690*/  @P1 IADD3 R2, P0, R18, c[0x0][0x340], RZ ;  /* 0x0000d00012021a10 */ /* 0x000fc80007f1e0ff */
[----:B------:R-:W-:-:S05]  /*26a0*/  @P1 IADD3.X R3, R16, c[0x0][0x344], RZ, P0, !PT ;  /* 0x0000d10010031a10 */ /* 0x000fca00007fe4ff */
[----:B------:R1:W5:Y:S01]  /*26b0*/  @P1 LDG.E R15, [R2.64] ;  /* 0x00000006020f1981 */ /* 0x000362000c1e1900 */
[----:B------:R-:W-:Y:S01]  /*26c0*/  SHF.R.S32.HI R0, RZ, 0x1f, R11 ;  /* 0x0000001fff007819 */ /* 0x000fe2000001140b */
[----:B------:R-:W-:Y:S01]  /*26d0*/  IMAD.MOV.U32 R4, RZ, RZ, c[0x0][0x2c4] ;  /* 0x0000b100ff047624 */ /* 0x000fe200078e00ff */
[----:B------:R-:W-:Y:S01]  /*26e0*/  LOP3.LUT R16, R14, 0xffff, RZ, 0xc0, !PT ;  /* 0x0000ffff0e107812 */ /* 0x000fe200078ec0ff */
[----:B------:R-:W-:Y:S01]  /*26f0*/  IMAD R5, R236, 0x20, R241 ;  /* 0x00000020ec057824 */ /* 0x000fe200078e02f1 */
[----:B------:R-:W-:Y:S01]  /*2700*/  ISETP.GE.AND P6, PT, R238, c[0x0][0x198], PT ;  /* 0x00006600ee007a0c */ /* 0x000fe20003fc6270 */
[----:B------:R-:W-:Y:S01]  /*2710*/  IMAD R0, R0, c[0x0][0x178], RZ ;  /* 0x00005e0000007a24 */ /* 0x000fe200078e02ff */
[----:B------:R-:W-:Y:S02]  /*2720*/  ISETP.NE.AND P0, PT, R4, 0x1, PT ;  /* 0x000000010400780c */ /* 0x000fe40003f05270 */
[----:B------:R-:W-:Y:S01]  /*2730*/  SEL R4, R252, RZ, !P4 ;  /* 0x000000fffc047207 */ /* 0x000fe20006000000 */
[----:B------:R-:W-:Y:S01]  /*2740*/  IMAD R0, R11, c[0x0][0x17c], R0 ;  /* 0x00005f000b007a24 */ /* 0x000fe200078e0200 */
[----:B------:R-:W-:-:S02]  /*2750*/  ISETP.GE.AND P5, PT, R237, c[0x0][0x198], PT ;  /* 0x00006600ed007a0c */ /* 0x000fc40003fa6270 */
[----:B------:R-:W-:Y:S01]  /*2760*/  IADD3 R104, R206, -0x1, RZ ;  /* 0xffffffffce687810 */ /* 0x000fe20007ffe0ff */
[----:B-1----:R-:W-:-:S05]  /*2770*/  IMAD.WIDE.U32 R2, R11, c[0x0][0x178], RZ ;  /* 0x00005e000b027a25 */ /* 0x002fca00078e00ff */
[----:B------:R-:W-:-:S05]  /*2780*/  IADD3 R3, R3, R0, RZ ;  /* 0x0000000003037210 */ /* 0x000fca0007ffe0ff */
[----:B------:R-:W-:-:S04]  /*2790*/  IMAD.WIDE.U32 R2, R16, c[0x0][0x1b8], R2 ;  /* 0x00006e0010027a25 */ /* 0x000fc800078e0002 */
[----:B------:R-:W-:-:S04]  /*27a0*/  IMAD R3, R16, c[0x0][0x1bc], R3 ;  /* 0x00006f0010037a24 */ /* 0x000fc800078e0203 */
[----:B------:R-:W-:-:S04]  /*27b0*/  IMAD.WIDE.U32 R2, R4, c[0x0][0x1c0], R2 ;  /* 0x0000700004027a25 */ /* 0x000fc800078e0002 */
[----:B--2---:R-:W-:Y:S01]  /*27c0*/  IMAD R5, R6, 0x80, R5 ;  /* 0x0000008006057824 */ /* 0x004fe200078e0205 */
[----:B------:R-:W-:Y:S02]  /*27d0*/  SEL R6, R12, RZ, !P4 ;  /* 0x000000ff0c067207 */ /* 0x000fe40006000000 */
[----:B------:R-:W-:Y:S01]  /*27e0*/  ISETP.GE.AND P4, PT, R239, c[0x0][0x198], PT ;  /* 0x00006600ef007a0c */ /* 0x000fe20003f86270 */
[----:B------:R-:W-:Y:S01]  /*27f0*/  @P0 IMAD.HI.U32 R7, R5, c[0x0][0x2c8], RZ ;  /* 0x0000b20005070a27 */ /* 0x000fe200078e00ff */
[----:B------:R-:W-:-:S03]  /*2800*/  MOV R0, R5 ;  /* 0x0000000500007202 */ /* 0x000fc60000000f00 */
[----:B------:R-:W-:Y:S01]  /*2810*/  IMAD R6, R6, c[0x0][0x1c0], RZ ;  /* 0x0000700006067a24 */ /* 0x000fe200078e02ff */
[----:B------:R-:W-:Y:S02]  /*2820*/  @P0 SHF.R.U32.HI R0, RZ, c[0x0][0x2cc], R7 ;  /* 0x0000b300ff000a19 */ /* 0x000fe40000011607 */
[----:B------:R-:W-:Y:S01]  /*2830*/  ISETP.GE.AND P0, PT, R232, c[0x0][0x198], PT ;  /* 0x00006600e8007a0c */ /* 0x000fe20003f06270 */
[----:B------:R-:W-:Y:S01]  /*2840*/  IMAD R6, R4, c[0x0][0x1c4], R6 ;  /* 0x0000710004067a24 */ /* 0x000fe200078e0206 */
[--C-:B------:R-:W-:Y:S01]  /*2850*/  SHF.R.S32.HI R7, RZ, 0x1f, R0.reuse ;  /* 0x0000001fff077819 */ /* 0x100fe20000011400 */
[----:B------:R-:W-:-:S03]  /*2860*/  IMAD.MOV R4, RZ, RZ, -R0 ;  /* 0x000000ffff047224 */ /* 0x000fc600078e0a00 */
[----:B------:R-:W-:Y:S01]  /*2870*/  IADD3 R3, R3, R6, RZ ;  /* 0x0000000603037210 */ /* 0x000fe20007ffe0ff */
[----:B------:R-:W-:Y:S02]  /*2880*/  IMAD R4, R4, c[0x0][0x2c4], R5 ;  /* 0x0000b10004047a24 */ /* 0x000fe400078e0205 */
[----:B------:R-:W-:Y:S02]  /*2890*/  IMAD R5, R7, c[0x0][0x1b0], RZ ;  /* 0x00006c0007057a24 */ /* 0x000fe400078e02ff */
[----:B------:R-:W-:-:S04]  /*28a0*/  IMAD.WIDE.U32 R2, R0, c[0x0][0x1b0], R2 ;  /* 0x00006c0000027a25 */ /* 0x000fc800078e0002 */
[----:B------:R-:W-:Y:S01]  /*28b0*/  IMAD R6, R0, c[0x0][0x1b4], R5 ;  /* 0x00006d0000067a24 */ /* 0x000fe200078e0205 */
[----:B------:R-:W-:Y:S01]  /*28c0*/  SHF.R.S32.HI R5, RZ, 0x1f, R4 ;  /* 0x0000001fff057819 */ /* 0x000fe20000011404 */
[----:B------:R-:W-:Y:S02]  /*28d0*/  @!P1 IMAD.MOV.U32 R15, RZ, RZ, R252 ;  /* 0x000000ffff0f9224 */ /* 0x000fe400078e00fc */
[----:B------:R-:W-:Y:S02]  /*28e0*/  IMAD.IADD R3, R3, 0x1, R6 ;  /* 0x0000000103037824 */ /* 0x000fe400078e0206 */
[----:B------:R-:W-:Y:S02]  /*28f0*/  IMAD R0, R5, c[0x0][0x1a8], RZ ;  /* 0x00006a0005007a24 */ /* 0x000fe400078e02ff */
[----:B------:R-:W-:-:S04]  /*2900*/  IMAD.WIDE.U32 R2, R4, c[0x0][0x1a8], R2 ;  /* 0x00006a0004027a25 */ /* 0x000fc800078e0002 */
[----:B------:R-:W-:Y:S01]  /*2910*/  IMAD R0, R4, c[0x0][0x1ac], R0 ;  /* 0x00006b0004007a24 */ /* 0x000fe200078e0200 */
[----:B------:R-:W-:-:S04]  /*2920*/  LEA R14, P0, R2, c[0x0][0x160], 0x1 ;  /* 0x00005800020e7a11 */ /* 0x000fc800078008ff */
[----:B------:R-:W-:-:S04]  /*2930*/  IADD3 R0, R3, R0, RZ ;  /* 0x0000000003007210 */ /* 0x000fc80007ffe0ff */
[----:B------:R-:W-:Y:S01]  /*2940*/  LEA.HI.X R5, R2, c[0x0][0x164], R0, 0x1, P0 ;  /* 0x0000590002057a11 */ /* 0x000fe200000f0c00 */
[----:B------:R-:W-:Y:S05]  /*2950*/  BRA.DIV ~URZ, `(.L_x_1569) ;  /* 0x0000dc427f007947 */ /* 0x000fea000b800000 */
[----:B------:R1:W2:Y:S02]  /*2960*/  SHFL.IDX PT, R4, R5, RZ, 0x181f ;  /* 0x00181fff05047589 */ /* 0x0002a400000e0000 */
.L_x_1658:
[----:B------:R-:W-:Y:S05]  /*2970*/  BRA.DIV ~URZ, `(.L_x_1570) ;  /* 0x0000dc927f007947 */ /* 0x000fea000b800000 */
[----:B------:R3:W4:Y:S02]  /*2980*/  SHFL.IDX PT, R0, R14, RZ, 0x181f ;  /* 0x00181fff0e007589 */ /* 0x00072400000e0000 */
.L_x_1659:
[----:B---3--:R-:W3:Y:S01]  /*2990*/  LDL R2, [R1+0x4] ;  /* 0x0000040001027983 */ /* 0x008ee20000100800 */
[----:B------:R-:W-:Y:S01]  /*29a0*/  IMAD R13, R13, c[0x0][0x2c4], RZ ;  /* 0x0000b1000d0d7a24 */ /* 0x000fe200078e02ff */
[----:B------:R-:W-:Y:S01]  /*29b0*/  BSSY B0, `(.L_x_1571) ;  /* 0x0000018000007945 */ /* 0x000fe20003800000 */
[----:B---3--:R-:W-:-:S04]  /*29c0*/  LEA R12, R2, R241, 0x7 ;  /* 0x000000f1020c7211 */ /* 0x008fc800078e38ff */
[----:B------:R-:W-:-:S13]  /*29d0*/  ISETP.GE.AND P0, PT, R12, R13, PT ;  /* 0x0000000d0c00720c */ /* 0x000fda0003f06270 */
[----:B------:R-:W-:Y:S05]  /*29e0*/  @P0 BRA `(.L_x_1572) ;  /* 0x0000014000000947 */ /* 0x000fea0003800000 */
[C---:B------:R-:W-:Y:S02]  /*29f0*/  ISETP.GE.AND P3, PT, R232.reuse, c[0x0][0x198], PT ;  /* 0x00006600e8007a0c */ /* 0x040fe40003f66270 */
[----:B------:R-:W-:Y:S02]  /*2a00*/  SHF.R.S32.HI R2, RZ, 0x1f, R232 ;  /* 0x0000001fff027819 */ /* 0x000fe400000114e8 */
[-C--:B----4-:R-:W-:Y:S02]  /*2a10*/  LEA R10, P0, R232, R0.reuse, 0x1 ;  /* 0x00000000e80a7211 */ /* 0x090fe400078008ff */
[-C--:B------:R-:W-:Y:S02]  /*2a20*/  LEA R8, P2, R238, R0.reuse, 0x1 ;  /* 0x00000000ee087211 */ /* 0x080fe400078408ff */
[----:B------:R-:W-:Y:S02]  /*2a30*/  SHF.R.S32.HI R20, RZ, 0x1f, R238 ;  /* 0x0000001fff147819 */ /* 0x000fe400000114ee */
[----:B------:R-:W-:-:S02]  /*2a40*/  LEA R6, P1, R237, R0, 0x1 ;  /* 0x00000000ed067211 */ /* 0x000fc400078208ff */
[----:B--2---:R-:W-:Y:S02]  /*2a50*/  LEA.HI.X R11, R232, R4, R2, 0x1, P0 ;  /* 0x00000004e80b7211 */ /* 0x004fe400000f0c02 */
[----:B------:R-:W-:Y:S02]  /*2a60*/  SHF.R.S32.HI R19, RZ, 0x1f, R237 ;  /* 0x0000001fff137819 */ /* 0x000fe400000114ed */
[----:B------:R-:W-:Y:S01]  /*2a70*/  LEA R2, P0, R239, R0, 0x1 ;  /* 0x00000000ef027211 */ /* 0x000fe200078008ff */
[----:B------:R-:W-:Y:S01]  /*2a80*/  @!PT LDS RZ, [RZ] ;  /* 0x00000000fffff984 */ /* 0x000fe20000000800 */
[----:B------:R-:W-:Y:S01]  /*2a90*/  @!PT LDS RZ, [RZ] ;  /* 0x00000000fffff984 */ /* 0x000fe20000000800 */
[----:B------:R-:W-:Y:S01]  /*2aa0*/  @!PT LDS RZ, [RZ] ;  /* 0x00000000fffff984 */ /* 0x000fe20000000800 */
[----:B------:R2:W-:Y:S01]  /*2ab0*/  LDGSTS.E.BYPASS.LTC128B.128 [R229+0x10100], [R10.64], !P3 ;  /* 0x101000000ae57fae */ /* 0x0005e2000d901d46 */
[----:B------:R-:W-:Y:S02]  /*2ac0*/  SHF.R.S32.HI R18, RZ, 0x1f, R239 ;  /* 0x0000001fff127819 */ /* 0x000fe400000114ef */
[-C--:B------:R-:W-:Y:S02]  /*2ad0*/  LEA.HI.X R9, R238, R4.reuse, R20, 0x1, P2 ;  /* 0x00000004ee097211 */ /* 0x080fe400010f0c14 */
[----:B------:R-:W-:-:S02]  /*2ae0*/  LEA.HI.X R7, R237, R4, R19, 0x1, P1 ;  /* 0x00000004ed077211 */ /* 0x000fc400008f0c13 */
[----:B------:R-:W-:Y:S01]  /*2af0*/  LEA.HI.X R3, R239, R4, R18, 0x1, P0 ;  /* 0x00000004ef037211 */ /* 0x000fe200000f0c12 */
[----:B------:R2:W-:Y:S04]  /*2b00*/  LDGSTS.E.BYPASS.LTC128B.128 [R229+0x14100], [R8.64], !P6 ;  /* 0x1410000008e57fae */ /* 0x0005e8000f101d46 */
[----:B------:R2:W-:Y:S04]  /*2b10*/  LDGSTS.E.BYPASS.LTC128B.128 [R229+0x18100], [R6.64], !P5 ;  /* 0x1810000006e57fae */ /* 0x0005e8000e901d46 */
[----:B------:R2:W-:Y:S02]  /*2b20*/  LDGSTS.E.BYPASS.LTC128B.128 [R229+0x1c100], [R2.64], !P4 ;  /* 0x1c10000002e57fae */ /* 0x0005e4000e101d46 */
.L_x_1572:
[----:B------:R-:W-:Y:S05]  /*2b30*/  BSYNC B0 ;  /* 0x0000000000007941 */ /* 0x000fea0003800000 */
.L_x_1571:
[----:B------:R-:W-:Y:S05]  /*2b40*/  BRA.DIV ~URZ, `(.L_x_1573) ;  /* 0x0000db327f007947 */ /* 0x000fea000b800000 */
[----:B--2---:R2:W3:Y:S04]  /*2b50*/  SHFL.IDX PT, R4, R5, 0x1, 0x181f ;  /* 0x00381f0005047f89 */ /* 0x0044e800000e0000 */
[----:B----4-:R2:W4:Y:S02]  /*2b60*/  SHFL.IDX PT, R0, R14, 0x1, 0x181f ;  /* 0x00381f000e007f89 */ /* 0x01052400000e0000 */
.L_x_1660:
[----:B------:R-:W-:Y:S01]  /*2b70*/  IADD3 R2, R12, 0x20, RZ ;  /* 0x000000200c027810 */ /* 0x000fe20007ffe0ff */
[----:B------:R-:W-:Y:S03]  /*2b80*/  BSSY B0, `(.L_x_1574) ;  /* 0x0000017000007945 */ /* 0x000fe60003800000 */
        /* <DEDUP_REMOVED lines=8> */
[----:B---3--:R-:W-:Y:S02]  /*2c10*/  LEA.HI.X R11, R232, R4, R3, 0x1, P0 ;  /* 0x00000004e80b7211 */ /* 0x008fe400000f0c03 */
        /* <DEDUP_REMOVED lines=13> */
.L_x_1575:
[----:B------:R-:W-:Y:S05]  /*2cf0*/  BSYNC B0 ;  /* 0x0000000000007941 */ /* 0x000fea0003800000 */
.L_x_1574:
[----:B------:R-:W-:Y:S05]  /*2d00*/  BRA.DIV ~URZ, `(.L_x_1576) ;  /* 0x0000da427f007947 */ /* 0x000fea000b800000 */
[----:B---3--:R3:W1:Y:S02]  /*2d10*/  SHFL.IDX PT, R4, R5, 0x2, 0x181f ;  /* 0x00581f0005047f89 */ /* 0x00866400000e0000 */
.L_x_1661:
[----:B------:R-:W-:Y:S05]  /*2d20*/  BRA.DIV ~URZ, `(.L_x_1577) ;  /* 0x0000da927f007947 */ /* 0x000fea000b800000 */
[----:B----4-:R4:W2:Y:S02]  /*2d30*/  SHFL.IDX PT, R0, R14, 0x2, 0x181f ;  /* 0x00581f000e007f89 */ /* 0x0108a400000e0000 */
.L_x_1662:
[----:B------:R-:W-:Y:S01]  /*2d40*/  IADD3 R2, R12, 0x40, RZ ;  /* 0x000000400c027810 */ /* 0x000fe20007ffe0ff */
[----:B------:R-:W-:Y:S03]  /*2d50*/  BSSY B0, `(.L_x_1578) ;  /* 0x0000017000007945 */ /* 0x000fe60003800000 */
[----:B------:R-:W-:-:S13]  /*2d60*/  ISETP.GE.AND P0, PT, R2, R13, PT ;  /* 0x0000000d0200720c */ /* 0x000fda0003f06270 */
[----:B------:R-:W-:Y:S05]  /*2d70*/  @P0 BRA `(.L_x_1579) ;  /* 0x0000014000000947 */ /* 0x000fea0003800000 */
[C---:B------:R-:W-:Y:S02]  /*2d80*/  ISETP.GE.AND P3, PT, R232.reuse, c[0x0][0x198], PT ;  /* 0x00006600e8007a0c */ /* 0x040fe40003f66270 */
[----:B------:R-:W-:Y:S02]  /*2d90*/  SHF.R.S32.HI R3, RZ, 0x1f, R232 ;  /* 0x0000001fff037819 */ /* 0x000fe400000114e8 */
[-C--:B--2---:R-:W-:Y:S02]  /*2da0*/  LEA R10, P0, R232, R0.reuse, 0x1 ;  /* 0x00000000e80a7211 */ /* 0x084fe400078008ff */
[-C--:B------:R-:W-:Y:S02]  /*2db0*/  LEA R8, P2, R238, R0.reuse, 0x1 ;  /* 0x00000000ee087211 */ /* 0x080fe400078408ff */
[----:B------:R-:W-:Y:S02]  /*2dc0*/  SHF.R.S32.HI R20, RZ, 0x1f, R238 ;  /* 0x0000001fff147819 */ /* 0x000fe400000114ee */
[----:B------:R-:W-:-:S02]  /*2dd0*/  LEA R6, P1, R237, R0, 0x1 ;  /* 0x00000000ed067211 */ /* 0x000fc400078208ff */
[----:B-1----:R-:W-:Y:S02]  /*2de0*/  LEA.HI.X R11, R232, R4, R3, 0x1, P0 ;  /* 0x00000004e80b7211 */ /* 0x002fe400000f0c03 */
        /* <DEDUP_REMOVED lines=13> */
.L_x_1579:
[----:B------:R-:W-:Y:S05]  /*2ec0*/  BSYNC B0 ;  /* 0x0000000000007941 */ /* 0x000fea0003800000 */
.L_x_1578:
[----:B------:R-:W-:Y:S05]  /*2ed0*/  BRA.DIV ~URZ, `(.L_x_1580) ;  /* 0x0000d9527f007947 */ /* 0x000fea000b800000 */
[----:B-1----:R1:W3:Y:S04]  /*2ee0*/  SHFL.IDX PT, R4, R5, 0x3, 0x181f ;  /* 0x00781f0005047f89 */ /* 0x0022e800000e0000 */
[----:B--2---:R1:W2:Y:S02]  /*2ef0*/  SHFL.IDX PT, R0, R14, 0x3, 0x181f ;  /* 0x00781f000e007f89 */ /* 0x0042a400000e0000 */
.L_x_1663:
[----:B-1-3--:R-:W3:Y:S01]  /*2f00*/  LDL.LU R5, [R1+0x10] ;  /* 0x0000100001057983 */ /* 0x00aee20000300800 */
[----:B------:R-:W-:Y:S01]  /*2f10*/  IADD3 R2, R12, 0x60, RZ ;  /* 0x000000600c027810 */ /* 0x000fe20007ffe0ff */
[----:B-----5:R-:W-:Y:S01]  /*2f20*/  IMAD.WIDE.U32 R246, R15, c[0x0][0x2b0], RZ ;  /* 0x0000ac000ff67a25 */ /* 0x020fe200078e00ff */
[----:B------:R-:W-:-:S02]  /*2f30*/  SHF.R.S32.HI R19, RZ, 0x1f, R238 ;  /* 0x0000001fff137819 */ /* 0x000fc400000114ee */
[----:B------:R-:W-:Y:S01]  /*2f40*/  ISETP.GE.AND P0, PT, R2, R13, PT ;  /* 0x0000000d0200720c */ /* 0x000fe20003f06270 */
[----:B------:R-:W-:Y:S01]  /*2f50*/  IMAD R105, R236, 0x20, R241 ;  /* 0x00000020ec697824 */ /* 0x000fe200078e02f1 */
[----:B------:R-:W-:Y:S02]  /*2f60*/  SHF.R.S32.HI R24, RZ, 0x1f, R232 ;  /* 0x0000001fff187819 */ /* 0x000fe400000114e8 */
[----:B------:R-:W-:Y:S02]  /*2f70*/  SHF.R.S32.HI R18, RZ, 0x1f, R237 ;  /* 0x0000001fff127819 */ /* 0x000fe400000114ed */
[----:B------:R-:W-:-:S07]  /*2f80*/  SHF.R.S32.HI R23, RZ, 0x1f, R239 ;  /* 0x0000001fff177819 */ /* 0x000fce00000114ef */
[-C--:B--2---:R-:W-:Y:S02]  /*2f90*/  @!P0 LEA R8, P3, R238, R0.reuse, 0x1 ;  /* 0x00000000ee088211 */ /* 0x084fe400078608ff */
[----:B------:R-:W-:Y:S02]  /*2fa0*/  @!P0 LEA R10, P1, R232, R0, 0x1 ;  /* 0x00000000e80a8211 */ /* 0x000fe400078208ff */
[-C--:B------:R-:W-:Y:S02]  /*2fb0*/  @!P0 LEA.HI.X R9, R238, R4.reuse, R19, 0x1, P3 ;  /* 0x00000004ee098211 */ /* 0x080fe400018f0c13 */
[C---:B------:R-:W-:Y:S02]  /*2fc0*/  ISETP.GE.AND P3, PT, R232.reuse, c[0x0][0x198], PT ;  /* 0x00006600e8007a0c */ /* 0x040fe40003f66270 */
[----:B------:R-:W-:Y:S02]  /*2fd0*/  @!P0 LEA.HI.X R11, R232, R4, R24, 0x1, P1 ;  /* 0x00000004e80b8211 */ /* 0x000fe400008f0c18 */
[----:B------:R-:W-:-:S02]  /*2fe0*/  @!P0 LEA R6, P2, R237, R0, 0x1 ;  /* 0x00000000ed068211 */ /* 0x000fc400078408ff */
[----:B------:R-:W-:Y:S02]  /*2ff0*/  @!P0 LEA R2, P1, R239, R0, 0x1 ;  /* 0x00000000ef028211 */ /* 0x000fe400078208ff */
[-C--:B------:R-:W-:Y:S02]  /*3000*/  @!P0 LEA.HI.X R7, R237, R4.reuse, R18, 0x1, P2 ;  /* 0x00000004ed078211 */ /* 0x080fe400010f0c12 */
[C---:B------:R-:W-:Y:S02]  /*3010*/  ISETP.GE.AND P2, PT, R239.reuse, c[0x0][0x1d4], PT ;  /* 0x00007500ef007a0c */ /* 0x040fe40003f46270 */
[----:B------:R-:W-:Y:S01]  /*3020*/  SHF.R.S32.HI R0, RZ, 0x1f, R15 ;  /* 0x0000001fff007819 */ /* 0x000fe2000001140f */
[----:B------:R-:W-:Y:S01]  /*3030*/  @!PT LDS RZ, [RZ] ;  /* 0x00000000fffff984 */ /* 0x000fe20000000800 */
[----:B------:R-:W-:Y:S01]  /*3040*/  @!PT LDS RZ, [RZ] ;  /* 0x00000000fffff984 */ /* 0x000fe20000000800 */
[----:B------:R-:W-:Y:S01]  /*3050*/  @!PT LDS RZ, [RZ] ;  /* 0x00000000fffff984 */ /* 0x000fe20000000800 */
[----:B------:R1:W-:Y:S01]  /*3060*/  @!P0 LDGSTS.E.BYPASS.LTC128B.128 [R229+0x13100], [R10.64], !P3 ;  /* 0x131000000ae58fae */ /* 0x0003e2000d901d46 */
[----:B------:R-:W-:Y:S02]  /*3070*/  ISETP.GE.AND P3, PT, R238, c[0x0][0x1d4], PT ;  /* 0x00007500ee007a0c */ /* 0x000fe40003f66270 */
[----:B------:R-:W-:Y:S01]  /*3080*/  @!P0 LEA.HI.X R3, R239, R4, R23, 0x1, P1 ;  /* 0x00000004ef038211 */ /* 0x000fe200008f0c17 */
[----:B------:R1:W-:Y:S01]  /*3090*/  @!P0 LDGSTS.E.BYPASS.LTC128B.128 [R229+0x17100], [R8.64], !P6 ;  /* 0x1710000008e58fae */ /* 0x0003e2000f101d46 */
[----:B------:R-:W-:Y:S01]  /*30a0*/  ISETP.GE.AND P6, PT, R232, c[0x0][0x1d4], PT ;  /* 0x00007500e8007a0c */ /* 0x000fe20003fc6270 */
[----:B------:R-:W-:-:S02]  /*30b0*/  IMAD R0, R0, c[0x0][0x2b0], RZ ;  /* 0x0000ac0000007a24 */ /* 0x000fc400078e02ff */
[----:B------:R1:W-:Y:S01]  /*30c0*/  @!P0 LDGSTS.E.BYPASS.LTC128B.128 [R229+0x1b100], [R6.64], !P5 ;  /* 0x1b10000006e58fae */ /* 0x0003e2000e901d46 */
[----:B------:R-:W-:Y:S01]  /*30d0*/  ISETP.GE.AND P5, PT, R237, c[0x0][0x1d4], PT ;  /* 0x00007500ed007a0c */ /* 0x000fe20003fa6270 */
[----:B------:R-:W-:Y:S02]  /*30e0*/  IMAD R0, R15, c[0x0][0x2b4], R0 ;  /* 0x0000ad000f007a24 */ /* 0x000fe400078e0200 */
[----:B------:R1:W-:Y:S02]  /*30f0*/  @!P0 LDGSTS.E.BYPASS.LTC128B.128 [R229+0x1f100], [R2.64], !P4 ;  /* 0x1f10000002e58fae */ /* 0x0003e4000e101d46 */
[----:B------:R-:W-:Y:S02]  /*3100*/  IMAD.IADD R250, R247, 0x1, R0 ;  /* 0x00000001f7fa7824 */ /* 0x000fe400078e0200 */
[----:B------:R-:W0:Y:S01]  /*3110*/  LDGDEPBAR ;  /* 0x00000000000079af */ /* 0x000e220000000000 */
[----:B------:R-:W-:Y:S01]  /*3120*/  WARPSYNC 0xffffffff ;  /* 0xffffffff00007948 */ /* 0x000fe20003800000 */
[----:B---3--:R-:W-:-:S04]  /*3130*/  LOP3.LUT R5, R5, 0xfffffffe, RZ, 0xc0, !PT ;  /* 0xfffffffe05057812 */ /* 0x008fc800078ec0ff */
[----:B------:R-:W-:-:S04]  /*3140*/  @P6 LOP3.LUT R5, R5, 0x1, RZ, 0xfc, !PT ;  /* 0x0000000105056812 */ /* 0x000fc800078efcff */
[----:B------:R-:W-:-:S04]  /*3150*/  LOP3.LUT R5, R5, 0xfffffffd, RZ, 0xc0, !PT ;  /* 0xfffffffd05057812 */ /* 0x000fc800078ec0ff */
[----:B------:R-:W-:-:S04]  /*3160*/  @P3 LOP3.LUT R5, R5, 0x2, RZ, 0xfc, !PT ;  /* 0x0000000205053812 */ /* 0x000fc800078efcff */
[----:B------:R-:W-:-:S04]  /*3170*/  LOP3.LUT R5, R5, 0xfffffffb, RZ, 0xc0, !PT ;  /* 0xfffffffb05057812 */ /* 0x000fc800078ec0ff */
[----:B------:R-:W-:-:S05]  /*3180*/  @P2 LOP3.LUT R5, R5, 0x4, RZ, 0xfc, !PT ;  /* 0x0000000405052812 */ /* 0x000fca00078efcff */
[----:B------:R1:W-:Y:S02]  /*3190*/  STL [R1+0x10], R5 ;  /* 0x0000100501007387 */ /* 0x0003e40000100800 */
[----:B------:R-:W-:Y:S01]  /*31a0*/  IMAD.MOV.U32 R111, RZ, RZ, c[0x0][0x2b8] ;  /* 0x0000ae00ff6f7624 */ /* 0x000fe200078e00ff */
[----:B------:R-:W-:Y:S01]  /*31b0*/  BAR.SYNC.DEFER_BLOCKING 0x0 ;  /* 0x0000000000007b1d */ /* 0x000fe20000010000 */
[----:B-1----:R-:W-:Y:S01]  /*31c0*/  IMAD R2, R104, 0x40, R105 ;  /* 0x0000004068027824 */ /* 0x002fe200078e0269 */
[----:B------:R-:W-:Y:S02]  /*31d0*/  MOV R228, RZ ;  /* 0x000000ff00e47202 */ /* 0x000fe40000000f00 */
        /* <DEDUP_REMOVED lines=8> */
[----:B------:R-:W-:Y:S02]  /*3260*/  @!P0 LEA.HI.X.SX32 R5, R0, R250, 0x1, P1 ;  /* 0x000000fa00058211 */ /* 0x000fe400008f0eff */
[----:B------:R-:W-:-:S04]  /*3270*/  @!P0 LEA R4, P1, R3, c[0x0][0x2a0], 0x2 ;  /* 0x0000a80003048a11 */ /* 0x000fc800078210ff */
[----:B------:R-:W-:-:S05]  /*3280*/  @!P0 LEA.HI.X R5, R3, c[0x0][0x2a4], R5, 0x2, P1 ;  /* 0x0000a90003058a11 */ /* 0x000fca00008f1405 */
[----:B------:R1:W2:Y:S01]  /*3290*/  @!P0 LDG.E R228, [R4.64] ;  /* 0x0000000604e48981 */ /* 0x0002a2000c1e1900 */
[----:B------:R-:W-:Y:S01]  /*32a0*/  IMAD.MOV R0, RZ, RZ, -R0 ;  /* 0x000000ffff007224 */ /* 0x000fe200078e0a00 */
[----:B------:R-:W-:Y:S01]  /*32b0*/  SHF.L.U32 R107, R232, 0x1, RZ ;  /* 0x00000001e86b7819 */ /* 0x000fe200000006ff */
[----:B------:R-:W-:Y:S01]  /*32c0*/  IMAD.WIDE.U32 R244, R16, c[0x0][0x1e8], RZ ;  /* 0x00007a0010f47a25 */ /* 0x000fe200078e00ff */
[----:B------:R-:W-:Y:S01]  /*32d0*/  SHF.L.U64.HI R100, R232, 0x1, R24 ;  /* 0x00000001e8647819 */ /* 0x000fe20000010218 */
[----:B------:R-:W-:Y:S01]  /*32e0*/  BSSY B0, `(.L_x_1581) ;  /* 0x00001e6000007945 */ /* 0x000fe20003800000 */
[----:B------:R-:W-:Y:S01]  /*32f0*/  SHF.L.U64.HI R102, R238, 0x1, R19 ;  /* 0x00000001ee667819 */ /* 0x000fe20000010213 */
[----:B------:R-:W-:Y:S01]  /*3300*/  IMAD R231, R0, c[0x0][0x2b8], R2 ;  /* 0x0000ae0000e77a24 */ /* 0x000fe200078e0202 */
[----:B------:R-:W-:Y:S01]  /*3310*/  SHF.L.U64.HI R103, R237, 0x1, R18 ;  /* 0x00000001ed677819 */ /* 0x000fe20000010212 */
[----:B------:R-:W-:Y:S01]  /*3320*/  IMAD R243, R16, c[0x0][0x1ec], R245 ;  /* 0x00007b0010f37a24 */ /* 0x000fe200078e02f5 */
[----:B------:R-:W-:Y:S01]  /*3330*/  SHF.L.U64.HI R101, R239, 0x1, R23 ;  /* 0x00000001ef657819 */ /* 0x000fe20000010217 */
[----:B------:R-:W-:-:S04]  /*3340*/  IMAD.WIDE.U32 R2, R231, c[0x0][0x1e0], RZ ;  /* 0x00007800e7027a25 */ /* 0x000fc800078e00ff */
[----:B------:R-:W-:Y:S02]  /*3350*/  IMAD R106, R104, -0x40, R17 ;  /* 0xffffffc0686a7824 */ /* 0x000fe400078e0211 */
[----:B------:R-:W-:-:S04]  /*3360*/  IMAD.WIDE.U32 R248, R16, c[0x0][0x210], RZ ;  /* 0x0000840010f87a25 */ /* 0x000fc800078e00ff */
[----:B------:R-:W-:Y:S02]  /*3370*/  IMAD.IADD R20, R106, 0x1, -R241 ;  /* 0x000000016a147824 */ /* 0x000fe400078e0af1 */
[----:B------:R-:W-:Y:S01]  /*3380*/  IMAD R251, R16, c[0x0][0x214], R249 ;  /* 0x0000850010fb7a24 */ /* 0x000fe200078e02f9 */
[----:B-1----:R-:W-:Y:S01]  /*3390*/  SHF.R.S32.HI R5, RZ, 0x1f, R231 ;  /* 0x0000001fff057819 */ /* 0x002fe200000114e7 */
[----:B------:R-:W-:Y:S02]  /*33a0*/  IMAD.SHL.U32 R108, R238, 0x2, RZ ;  /* 0x00000002ee6c7824 */ /* 0x000fe400078e00ff */
[----:B------:R-:W-:Y:S02]  /*33b0*/  IMAD.SHL.U32 R110, R237, 0x2, RZ ;  /* 0x00000002ed6e7824 */ /* 0x000fe400078e00ff */
[----:B------:R-:W-:Y:S02]  /*33c0*/  IMAD R0, R5, c[0x0][0x1e0], RZ ;  /* 0x0000780005007a24 */ /* 0x000fe400078e02ff */
[----:B------:R-:W-:-:S02]  /*33d0*/  IMAD.SHL.U32 R109, R239, 0x2, RZ ;  /* 0x00000002ef6d7824 */ /* 0x000fc400078e00ff */
[----:B------:R-:W-:-:S04]  /*33e0*/  IMAD R0, R231, c[0x0][0x1e4], R0 ;  /* 0x00007900e7007a24 */ /* 0x000fc800078e0200 */
[----:B------:R-:W-:Y:S01]  /*33f0*/  IMAD.IADD R3, R3, 0x1, R0 ;  /* 0x0000000103037824 */ /* 0x000fe200078e0200 */
[----:B--2---:R-:W-:-:S03]  /*3400*/  SHF.R.S32.HI R13, RZ, 0x1f, R228 ;  /* 0x0000001fff0d7819 */ /* 0x004fc600000114e4 */
[----:B------:R-:W-:-:S04]  /*3410*/  IMAD.WIDE.U32 R2, R228, c[0x0][0x1f0], R2 ;  /* 0x00007c00e4027a25 */ /* 0x000fc800078e0002 */
[----:B------:R-:W-:-:S04]  /*3420*/  IMAD R0, R13, c[0x0][0x1f0], RZ ;  /* 0x00007c000d007a24 */ /* 0x000fc800078e02ff */
[----:B------:R-:W-:Y:S01]  /*3430*/  IMAD R4, R228, c[0x0][0x1f4], R0 ;  /* 0x00007d00e4047a24 */ /* 0x000fe200078e0200 */
[----:B------:R-:W-:-:S04]  /*3440*/  IADD3 R0, P0, R2, R244, RZ ;  /* 0x000000f402007210 */ /* 0x000fc80007f1e0ff */
[----:B------:R-:W-:Y:S01]  /*3450*/  IADD3.X R2, R243, R3, R4, P0, !PT ;  /* 0x00000003f3027210 */ /* 0x000fe200007fe404 */
[----:B------:R-:W-:Y:S01]  /*3460*/  IMAD R3, R5, c[0x0][0x208], RZ ;  /* 0x0000820005037a24 */ /* 0x000fe200078e02ff */
[----:B------:R-:W-:Y:S01]  /*3470*/  LEA R9, P0, R0, c[0x0][0x1c8], 0x1 ;  /* 0x0000720000097a11 */ /* 0x000fe200078008ff */
[----:B------:R-:W-:-:S03]  /*3480*/  IMAD.WIDE.U32 R4, R231, c[0x0][0x208], RZ ;  /* 0x00008200e7047a25 */ /* 0x000fc600078e00ff */
[----:B----4-:R-:W-:Y:S01]  /*3490*/  LEA.HI.X R14, R0, c[0x0][0x1cc], R2, 0x1, P0 ;  /* 0x00007300000e7a11 */ /* 0x010fe200000f0c02 */
[----:B------:R-:W-:Y:S01]  /*34a0*/  SHFL.IDX PT, R12, R9, 0x1, 0x181f ;  /* 0x00381f00090c7f89 */ /* 0x000fe200000e0000 */
[----:B------:R-:W-:Y:S01]  /*34b0*/  ISETP.GE.AND P0, PT, R20, 0x1, PT ;  /* 0x000000011400780c */ /* 0x000fe20003f06270 */
[----:B------:R-:W-:Y:S02]  /*34c0*/  IMAD R3, R231, c[0x0][0x20c], R3 ;  /* 0x00008300e7037a24 */ /* 0x000fe400078e0203 */
[----:B------:R-:W1:Y:S02]  /*34d0*/  SHFL.IDX PT, R0, R9, RZ, 0x181f ;  /* 0x00181fff09007589 */ /* 0x000e6400000e0000 */
[----:B------:R-:W-:Y:S02]  /*34e0*/  IMAD.IADD R5, R5, 0x1, R3 ;  /* 0x0000000105057824 */ /* 0x000fe400078e0203 */
[----:B------:R-:W2:Y:S04]  /*34f0*/  SHFL.IDX PT, R2, R14, RZ, 0x181f ;  /* 0x00181fff0e027589 */ /* 0x000ea800000e0000 */
[----:B------:R-:W3:Y:S02]  /*3500*/  SHFL.IDX PT, R14, R14, 0x1, 0x181f ;  /* 0x00381f000e0e7f89 */ /* 0x000ee400000e0000 */
[----:B-1----:R-:W-:-:S04]  /*3510*/  @P0 LEA R6, P1, R232, R0, 0x1 ;  /* 0x00000000e8060211 */ /* 0x002fc800078208ff */
[----:B--2---:R-:W-:Y:S02]  /*3520*/  @P0 LEA.HI.X R7, R232, R2, R24, 0x1, P1 ;  /* 0x00000002e8070211 */ /* 0x004fe400008f0c18 */
[----:B------:R-:W-:-:S03]  /*3530*/  @P0 LEA R10, P1, R238, R0, 0x1 ;  /* 0x00000000ee0a0211 */ /* 0x000fc600078208ff */
[----:B------:R1:W-:Y:S01]  /*3540*/  @P0 LDGSTS.E.BYPASS.LTC128B.128 [R229+0x8100], [R6.64], !P6 ;  /* 0x0810000006e50fae */ /* 0x0003e2000f101d46 */
[----:B------:R-:W-:Y:S02]  /*3550*/  @P0 LEA.HI.X R11, R238, R2, R19, 0x1, P1 ;  /* 0x00000002ee0b0211 */ /* 0x000fe400008f0c13 */
[----:B------:R-:W-:-:S03]  /*3560*/  @P0 LEA R8, P1, R237, R0, 0x1 ;  /* 0x00000000ed080211 */ /* 0x000fc600078208ff */
[----:B------:R2:W-:Y:S01]  /*3570*/  @P0 LDGSTS.E.BYPASS.LTC128B.128 [R229+0xa100], [R10.64], !P3 ;  /* 0x0a1000000ae50fae */ /* 0x0005e2000d901d46 */
[----:B------:R-:W-:-:S05]  /*3580*/  @P0 LEA.HI.X R9, R237, R2, R18, 0x1, P1 ;  /* 0x00000002ed090211 */ /* 0x000fca00008f0c12 */
[----:B------:R4:W-:Y:S01]  /*3590*/  @P0 LDGSTS.E.BYPASS.LTC128B.128 [R229+0xc100], [R8.64], !P5 ;  /* 0x0c10000008e50fae */ /* 0x0009e2000e901d46 */
[----:B-1----:R-:W-:Y:S01]  /*35a0*/  @P0 LEA R6, P1, R239, R0, 0x1 ;  /* 0x00000000ef060211 */ /* 0x002fe200078208ff */
[----:B------:R-:W-:-:S03]  /*35b0*/  IMAD R0, R13, c[0x0][0x218], RZ ;  /* 0x000086000d007a24 */ /* 0x000fc600078e02ff */
[----:B------:R-:W-:Y:S01]  /*35c0*/  @P0 LEA.HI.X R7, R239, R2, R23, 0x1, P1 ;  /* 0x00000002ef070211 */ /* 0x000fe200008f0c17 */
[----:B------:R-:W-:Y:S01]  /*35d0*/  IMAD.WIDE.U32 R2, R228, c[0x0][0x218], R4 ;  /* 0x00008600e4027a25 */ /* 0x000fe200078e0004 */
[----:B------:R-:W-:-:S03]  /*35e0*/  ISETP.GE.AND P1, PT, R20, 0x21, PT ;  /* 0x000000211400780c */ /* 0x000fc60003f26270 */
[----:B------:R1:W-:Y:S01]  /*35f0*/  @P0 LDGSTS.E.BYPASS.LTC128B.128 [R229+0xe100], [R6.64], !P2 ;  /* 0x0e10000006e50fae */ /* 0x0003e2000d101d46 */
[----:B------:R-:W-:Y:S01]  /*3600*/  IMAD R4, R228, c[0x0][0x21c], R0 ;  /* 0x00008700e4047a24 */ /* 0x000fe200078e0200 */
[----:B------:R-:W-:-:S04]  /*3610*/  IADD3 R0, P0, R2, R248, RZ ;  /* 0x000000f802007210 */ /* 0x000fc80007f1e0ff */
[----:B------:R-:W-:-:S04]  /*3620*/  IADD3.X R2, R251, R3, R4, P0, !PT ;  /* 0x00000003fb027210 */ /* 0x000fc800007fe404 */
[----:B----4-:R-:W-:-:S04]  /*3630*/  @P1 LEA R8, P0, R232, R12, 0x1 ;  /* 0x0000000ce8081211 */ /* 0x010fc800078008ff */
[----:B---3--:R-:W-:-:S05]  /*3640*/  @P1 LEA.HI.X R9, R232, R14, R24, 0x1, P0 ;  /* 0x0000000ee8091211 */ /* 0x008fca00000f0c18 */
[----:B------:R2:W-:Y:S01]  /*3650*/  @P1 LDGSTS.E.BYPASS.LTC128B.128 [R229+0x9100], [R8.64], !P6 ;  /* 0x0910000008e51fae */ /* 0x0005e2000f101d46 */
[----:B-1----:R-:W-:-:S04]  /*3660*/  @P1 LEA R6, P0, R238, R12, 0x1 ;  /* 0x0000000cee061211 */ /* 0x002fc800078008ff */
[----:B------:R-:W-:Y:S02]  /*3670*/  @P1 LEA.HI.X R7, R238, R14, R19, 0x1, P0 ;  /* 0x0000000eee071211 */ /* 0x000fe400000f0c13 */
[----:B------:R-:W-:-:S03]  /*3680*/  @P1 LEA R4, P0, R237, R12, 0x1 ;  /* 0x0000000ced041211 */ /* 0x000fc600078008ff */
[----:B------:R1:W-:Y:S01]  /*3690*/  @P1 LDGSTS.E.BYPASS.LTC128B.128 [R229+0xb100], [R6.64], !P3 ;  /* 0x0b10000006e51fae */ /* 0x0003e2000d901d46 */
[----:B------:R-:W-:Y:S02]  /*36a0*/  @P1 LEA.HI.X R5, R237, R14, R18, 0x1, P0 ;  /* 0x0000000eed051211 */ /* 0x000fe400000f0c12 */
[----:B------:R-:W-:-:S03]  /*36b0*/  LEA R21, P0, R0, c[0x0][0x1f8], 0x1 ;  /* 0x00007e0000157a11 */ /* 0x000fc600078008ff */
[----:B------:R1:W-:Y:S01]  /*36c0*/  @P1 LDGSTS.E.BYPASS.LTC128B.128 [R229+0xd100], [R4.64], !P5 ;  /* 0x0d10000004e51fae */ /* 0x0003e2000e901d46 */
[----:B------:R-:W-:Y:S01]  /*36d0*/  LEA.HI.X R22, R0, c[0x0][0x1fc], R2, 0x1, P0 ;  /* 0x00007f0000167a11 */ /* 0x000fe200000f0c02 */
[----:B------:R-:W-:Y:S01]  /*36e0*/  IMAD.MOV.U32 R0, RZ, RZ, 0x40 ;  /* 0x00000040ff007424 */ /* 0x000fe200078e00ff */
[C---:B------:R-:W-:Y:S01]  /*36f0*/  @P1 LEA R2, P0, R239.reuse, R12, 0x1 ;  /* 0x0000000cef021211 */ /* 0x040fe200078008ff */
[----:B------:R-:W3:Y:S03]  /*3700*/  SHFL.IDX PT, R13, R21, RZ, 0x181f ;  /* 0x00181fff150d7589 */ /* 0x000ee600000e0000 */
[----:B------:R-:W-:Y:S01]  /*3710*/  @P1 LEA.HI.X R3, R239, R14, R23, 0x1, P0 ;  /* 0x0000000eef031211 */ /* 0x000fe200000f0c17 */
[----:B------:R-:W4:Y:S04]  /*3720*/  SHFL.IDX PT, R12, R22, RZ, 0x181f ;  /* 0x00181fff160c7589 */ /* 0x000f2800000e0000 */
[----:B------:R5:W-:Y:S04]  /*3730*/  @P1 LDGSTS.E.BYPASS.LTC128B.128 [R229+0xf100], [R2.64], !P2 ;  /* 0x0f10000002e51fae */ /* 0x000be8000d101d46 */
[----:B------:R-:W0:Y:S01]  /*3740*/  LDGDEPBAR ;  /* 0x00000000000079af */ /* 0x000e220000000000 */
[----:B------:R-:W-:-:S02]  /*3750*/  R2P PR, R236, 0x6 ;  /* 0x00000006ec007804 */ /* 0x000fc40000000000 */
[----:B------:R-:W-:Y:S02]  /*3760*/  ISETP.GE.AND P4, PT, R232, c[0x0][0x1d4], PT ;  /* 0x00007500e8007a0c */ /* 0x000fe40003f86270 */
[----:B------:R-:W-:Y:S02]  /*3770*/  ISETP.GE.AND P3, PT, R238, c[0x0][0x1d4], PT ;  /* 0x00007500ee007a0c */ /* 0x000fe40003f66270 */
[----:B------:R-:W-:Y:S02]  /*3780*/  SEL R0, R0, 0xffffffc0, !P2 ;  /* 0xffffffc000007807 */ /* 0x000fe40005000000 */
[----:B------:R-:W-:Y:S02]  /*3790*/  ISETP.GE.AND P2, PT, R239, c[0x0][0x1d4], PT ;  /* 0x00007500ef007a0c */ /* 0x000fe40003f46270 */
[----:B------:R-:W-:Y:S02]  /*37a0*/  ISETP.GT.AND P6, PT, R105, 0x3f, PT ;  /* 0x0000003f6900780c */ /* 0x000fe40003fc4270 */
[----:B---3--:R-:W-:-:S05]  /*37b0*/  IADD3 R14, P0, R13, R107, RZ ;  /* 0x0000006b0d0e7210 */ /* 0x008fca0007f1e0ff */
[----:B----4-:R-:W-:Y:S01]  /*37c0*/  IMAD.X R15, R12, 0x1, R100, P0 ;  /* 0x000000010c0f7824 */ /* 0x010fe200000e0664 */
[----:B------:R-:W-:-:S04]  /*37d0*/  IADD3 R16, P0, R13, R108, RZ ;  /* 0x0000006c0d107210 */ /* 0x000fc80007f1e0ff */
[----:B------:R-:W-:Y:S01]  /*37e0*/  IADD3.X R17, R12, R102, RZ, P0, !PT ;  /* 0x000000660c117210 */ /* 0x000fe200007fe4ff */
[----:B------:R-:W-:-:S04]  /*37f0*/  DEPBAR.LE SB0, 0x1 ;  /* 0x000080400000791a */ /* 0x000fc80000000000 */
[----:B------:R-:W-:-:S04]  /*3800*/  DEPBAR.LE SB0, 0x0 ;  /* 0x000080000000791a */ /* 0x000fc80000000000 */
[----:B------:R-:W-:Y:S01]  /*3810*/  BAR.SYNC.DEFER_BLOCKING 0x0 ;  /* 0x0000000000007b1d */ /* 0x000fe20000010000 */
[----:B------:R-:W-:Y:S02]  /*3820*/  IADD3 R18, P0, R13, R110, RZ ;  /* 0x0000006e0d127210 */ /* 0x000fe40007f1e0ff */
[C---:B-----5:R-:W-:Y:S02]  /*3830*/  IADD3 R3, R135.reuse, 0x20, RZ ;  /* 0x0000002087037810 */ /* 0x060fe40007ffe0ff */
[----:B------:R-:W-:Y:S01]  /*3840*/  @P1 IADD3 R3, R135, -0x20, RZ ;  /* 0xffffffe087031810 */ /* 0x000fe20007ffe0ff */
[----:B------:R-:W-:Y:S01]  /*3850*/  IMAD.X R19, R12, 0x1, R103, P0 ;  /* 0x000000010c137824 */ /* 0x000fe200000e0667 */
[----:B------:R-:W-:Y:S01]  /*3860*/  ISETP.LT.OR P0, PT, R20, 0x1, P4 ;  /* 0x000000011400780c */ /* 0x000fe20002701670 */
[----:B------:R-:W-:Y:S01]  /*3870*/  SHFL.IDX PT, R2, R21, 0x1, 0x181f ;  /* 0x00381f0015027f89 */ /* 0x000fe200000e0000 */
[----:B------:R-:W-:-:S03]  /*3880*/  ISETP.GE.AND P1, PT, R237, c[0x0][0x1d4], PT ;  /* 0x00007500ed007a0c */ /* 0x000fc60003f26270 */
[----:B-1----:R-:W-:Y:S04]  /*3890*/  LDSM.16.M88.4 R4, [R221] ;  /* 0x00000000dd04783b */ /* 0x002fe80000000200 */
[----:B------:R-:W1:Y:S04]  /*38a0*/  LDSM.16.M88.4 R28, [R135] ;  /* 0x00000000871c783b */ /* 0x000e680000000200 */
[----:B------:R-:W-:Y:S04]  /*38b0*/  LDSM.16.M88.4 R36, [R135+0x800] ;  /* 0x000800008724783b */ /* 0x000fe80000000200 */
[----:B------:R-:W3:Y:S04]  /*38c0*/  LDSM.16.M88.4 R44, [R135+0x1000] ;  /* 0x00100000872c783b */ /* 0x000ee80000000200 */
[----:B------:R-:W-:Y:S04]  /*38d0*/  LDSM.16.M88.4 R40, [R135+0x1800] ;  /* 0x001800008728783b */ /* 0x000fe80000000200 */
[----:B--2---:R-:W-:Y:S04]  /*38e0*/  LDSM.16.M88.4 R8, [R222] ;  /* 0x00000000de08783b */ /* 0x004fe80000000200 */
[----:B------:R-:W2:Y:S04]  /*38f0*/  LDSM.16.M88.4 R60, [R3] ;  /* 0x00000000033c783b */ /* 0x000ea80000000200 */
[----:B------:R-:W-:Y:S04]  /*3900*/  LDSM.16.M88.4 R72, [R3+0x800] ;  /* 0x000800000348783b */ /* 0x000fe80000000200 */
[----:B------:R-:W-:Y:S04]  /*3910*/  LDSM.16.M88.4 R84, [R3+0x1000] ;  /* 0x001000000354783b */ /* 0x000fe80000000200 */
[----:B------:R-:W-:Y:S04]  /*3920*/  LDSM.16.M88.4 R92, [R3+0x1800] ;  /* 0x00180000035c783b */ /* 0x000fe80000000200 */
[----:B------:R-:W-:Y:S01]  /*3930*/  @!PT LDS RZ, [RZ] ;  /* 0x00000000fffff984 */ /* 0x000fe20000000800 */
[----:B------:R-:W-:Y:S01]  /*3940*/  @!PT LDS RZ, [RZ] ;  /* 0x00000000fffff984 */ /* 0x000fe20000000800 */
[----:B------:R-:W-:Y:S01]  /*3950*/  @!PT LDS RZ, [RZ] ;  /* 0x00000000fffff984 */ /* 0x000fe20000000800 */
[----:B------:R4:W-:Y:S01]  /*3960*/  LDGSTS.E.BYPASS.LTC128B.128 [R229+0x100], [R14.64], !P0 ;  /* 0x001000000ee57fae */ /* 0x0009e2000c101d46 */
[----:B------:R-:W-:Y:S01]  /*3970*/  ISETP.LT.OR P0, PT, R20, 0x1, P3 ;  /* 0x000000011400780c */ /* 0x000fe20001f01670 */
[C---:B-1----:R-:W-:Y:S08]  /*3980*/  HMMA.16816.F32.BF16 R24, R4.reuse, R28, RZ ;  /* 0x0000001c0418723c */ /* 0x042ff000000418ff */
[C---:B---3--:R-:W-:Y:S04]  /*3990*/  HMMA.16816.F32.BF16 R52, R4.reuse, R44, RZ ;  /* 0x0000002c0434723c */ /* 0x048fe800000418ff */
[----:B------:R1:W-:Y:S04]  /*39a0*/  LDGSTS.E.BYPASS.LTC128B.128 [R229+0x2100], [R16.64], !P0 ;  /* 0x0210000010e57fae */ /* 0x0003e8000c101d46 */
[----:B------:R-:W-:Y:S01]  /*39b0*/  HMMA.16816.F32.BF16 R56, R4, R46, RZ ;  /* 0x0000002e0438723c */ /* 0x000fe200000418ff */
[----:B----4-:R-:W-:-:S07]  /*39c0*/  IADD3 R14, P0, R13, R109, RZ ;  /* 0x0000006d0d0e7210 */ /* 0x010fce0007f1e0ff */
[----:B--2---:R-:W-:Y:S01]  /*39d0*/  HMMA.16816.F32.BF16 R44, R8, R60, R24 ;  /* 0x0000003c082c723c */ /* 0x004fe20000041818 */
[----:B------:R-:W-:Y:S02]  /*39e0*/  IADD3.X R15, R12, R101, RZ, P0, !PT ;  /* 0x000000650c0f7210 */ /* 0x000fe400007fe4ff */
[----:B------:R-:W2:Y:S01]  /*39f0*/  SHFL.IDX PT, R12, R22, 0x1, 0x181f ;  /* 0x00381f00160c7f89 */ /* 0x000ea200000e0000 */
[----:B------:R-:W-:-:S03]  /*3a00*/  ISETP.LT.OR P0, PT, R20, 0x1, P1 ;  /* 0x000000011400780c */ /* 0x000fc60000f01670 */
[----:B------:R-:W-:Y:S01]  /*3a10*/  IMAD.IADD R24, R135, 0x1, R0 ;  /* 0x0000000187187824 */ /* 0x000fe200078e0200 */
[----:B------:R-:W-:Y:S01]  /*3a20*/  ISETP.LT.OR P1, PT, R20, 0x21, P1 ;  /* 0x000000211400780c */ /* 0x000fe20000f21670 */
[C---:B------:R-:W-:Y:S08]  /*3a30*/  HMMA.16816.F32.BF16 R32, R4.reuse, R36, RZ ;  /* 0x000000240420723c */ /* 0x040ff000000418ff */
[----:B------:R-:W-:Y:S01]  /*3a40*/  HMMA.16816.F32.BF16 R28, R4, R30, RZ ;  /* 0x0000001e041c723c */ /* 0x000fe200000418ff */
[----:B------:R3:W-:Y:S01]  /*3a50*/  LDGSTS.E.BYPASS.LTC128B.128 [R229+0x4100], [R18.64], !P0 ;  /* 0x0410000012e57fae */ /* 0x0007e2000c101d46 */
[----:B-1----:R-:W-:-:S06]  /*3a60*/  IADD3 R16, P0, R2, R107, RZ ;  /* 0x0000006b02107210 */ /* 0x002fcc0007f1e0ff */
[----:B------:R-:W-:Y:S01]  /*3a70*/  HMMA.16816.F32.BF16 R36, R4, R38, RZ ;  /* 0x000000260424723c */ /* 0x000fe200000418ff */
[----:B--2---:R-:W-:Y:S01]  /*3a80*/  IMAD.X R17, R12, 0x1, R100, P0 ;  /* 0x000000010c117824 */ /* 0x004fe200000e0664 */
[----:B------:R-:W-:-:S06]  /*3a90*/  ISETP.LT.OR P0, PT, R20, 0x1, P2 ;  /* 0x000000011400780c */ /* 0x000fcc0001701670 */
[C---:B------:R-:W-:Y:S08]  /*3aa0*/  HMMA.16816.F32.BF16 R64, R4.reuse, R40, RZ ;  /* 0x000000280440723c */ /* 0x040ff000000418ff */
[----:B------:R-:W-:Y:S01]  /*3ab0*/  HMMA.16816.F32.BF16 R48, R4, R42, RZ ;  /* 0x0000002a0430723c */ /* 0x000fe200000418ff */
[----:B------:R1:W-:Y:S11]  /*3ac0*/  LDGSTS.E.BYPASS.LTC128B.128 [R229+0x6100], [R14.64], !P0 ;  /* 0x061000000ee57fae */ /* 0x0003f6000c101d46 */
[----:B------:R-:W-:Y:S11]  /*3ad0*/  @!UPT UIADD3 URZ, URZ, URZ, URZ ;  /* 0x0000003f3f3ff290 */ /* 0x000ff6000fffe03f */
[----:B------:R-:W-:Y:S01]  /*3ae0*/  @!UPT UIADD3 URZ, URZ, URZ, URZ ;  /* 0x0000003f3f3ff290 */ /* 0x000fe2000fffe03f */
[----:B------:R-:W-:Y:S01]  /*3af0*/  HMMA.16816.F32.BF16 R48, R8, R94, R48 ;  /* 0x0000005e0830723c */ /* 0x000fe20000041830 */
[----:B-1----:R-:W-:-:S05]  /*3b00*/  IADD3 R14, P0, R2, R108, RZ ;  /* 0x0000006c020e7210 */ /* 0x002fca0007f1e0ff */
[----:B------:R-:W-:Y:S01]  /*3b10*/  IMAD.X R15, R12, 0x1, R102, P0 ;  /* 0x000000010c0f7824 */ /* 0x000fe200000e0666 */
[----:B------:R-:W-:Y:S11]  /*3b20*/  ISETP.LT.OR P0, PT, R20, 0x21, P4 ;  /* 0x000000211400780c */ /* 0x000ff60002701670 */
[----:B------:R-:W-:Y:S02]  /*3b30*/  @!UPT UIADD3 URZ, URZ, URZ, URZ ;  /* 0x0000003f3f3ff290 */ /* 0x000fe4000fffe03f */
[----:B------:R1:W-:Y:S02]  /*3b40*/  LDGSTS.E.BYPASS.LTC128B.128 [R229+0x1100], [R16.64], !P0 ;  /* 0x0110000010e57fae */ /* 0x0003e4000c101d46 */
[----:B-1----:R-:W-:-:S05]  /*3b50*/  IADD3 R16, P0, R2, R110, RZ ;  /* 0x0000006e02107210 */ /* 0x002fca0007f1e0ff */
[----:B------:R-:W-:Y:S01]  /*3b60*/  IMAD.X R17, R12, 0x1, R103, P0 ;  /* 0x000000010c117824 */ /* 0x000fe200000e0667 */
[----:B------:R-:W-:Y:S11]  /*3b70*/  ISETP.LT.OR P0, PT, R20, 0x21, P3 ;  /* 0x000000211400780c */ /* 0x000ff60001f01670 */
[----:B------:R-:W-:Y:S02]  /*3b80*/  @!UPT UIADD3 URZ, URZ, URZ, URZ ;  /* 0x0000003f3f3ff290 */ /* 0x000fe4000fffe03f */
[----:B------:R1:W-:Y:S04]  /*3b90*/  LDGSTS.E.BYPASS.LTC128B.128 [R229+0x3100], [R14.64], !P0 ;  /* 0x031000000ee57fae */ /* 0x0003e8000c101d46 */
[----:B------:R3:W-:Y:S01]  /*3ba0*/  LDGSTS.E.BYPASS.LTC128B.128 [R229+0x5100], [R16.64], !P1 ;  /* 0x0510000010e57fae */ /* 0x0007e2000c901d46 */
[----:B-1----:R-:W-:Y:S02]  /*3bb0*/  IADD3 R14, P0, R2, R109, RZ ;  /* 0x0000006d020e7210 */ /* 0x002fe40007f1e0ff */
[----:B------:R-:W-:Y:S02]  /*3bc0*/  IADD3 R2, R3, 0x6000, RZ ;  /* 0x0000600003027810 */ /* 0x000fe40007ffe0ff */
[----:B------:R-:W-:Y:S01]  /*3bd0*/  IADD3.X R15, R12, R101, RZ, P0, !PT ;  /* 0x000000650c0f7210 */ /* 0x000fe200007fe4ff */
[----:B---3--:R-:W-:Y:S01]  /*3be0*/  HMMA.16816.F32.BF16 R16, R8, R62, R28 ;  /* 0x0000003e0810723c */ /* 0x008fe2000004181c */
[----:B------:R-:W-:Y:S01]  /*3bf0*/  ISETP.LT.OR P0, PT, R20, 0x21, P2 ;  /* 0x000000211400780c */ /* 0x000fe20001701670 */
[----:B------:R-:W-:-:S06]  /*3c00*/  IMAD.IADD R216, R2, 0x1, R0 ;  /* 0x0000000102d87824 */ /* 0x000fcc00078e0200 */
[C---:B------:R-:W-:Y:S06]  /*3c10*/  HMMA.16816.F32.BF16 R20, R8.reuse, R72, R32 ;  /* 0x000000480814723c */ /* 0x040fec0000041820 */
[----:B------:R1:W-:Y:S01]  /*3c20*/  LDGSTS.E.BYPASS.LTC128B.128 [R229+0x7100], [R14.64], !P0 ;  /* 0x071000000ee57fae */ /* 0x0003e2000c101d46 */
[----:B------:R-:W-:Y:S01]  /*3c30*/  ISETP.GT.AND P0, PT, R104, R240, PT ;  /* 0x000000f06800720c */ /* 0x000fe20003f04270 */
[C---:B------:R-:W-:Y:S02]  /*3c40*/  HMMA.16816.F32.BF16 R32, R8.reuse, R74, R36 ;  /* 0x0000004a0820723c */ /* 0x040fe40000041824 */
[----:B------:R-:W-:Y:S04]  /*3c50*/  LDSM.16.M88.4 R4, [R224] ;  /* 0x00000000e004783b */ /* 0x000fe80000000200 */
[----:B------:R-:W2:Y:S02]  /*3c60*/  LDSM.16.M88.4 R40, [R24] ;  /* 0x000000001828783b */ /* 0x000ea40000000200 */
[C---:B------:R-:W-:Y:S02]  /*3c70*/  HMMA.16816.F32.BF16 R36, R8.reuse, R84, R52 ;  /* 0x000000540824723c */ /* 0x040fe40000041834 */
[----:B------:R-:W3:Y:S04]  /*3c80*/  LDSM.16.M88.4 R68, [R24+0x800] ;  /* 0x000800001844783b */ /* 0x000ee80000000200 */
[----:B------:R-:W4:Y:S02]  /*3c90*/  LDSM.16.M88.4 R76, [R24+0x1000] ;  /* 0x00100000184c783b */ /* 0x000f240000000200 */
[C---:B------:R-:W-:Y:S02]  /*3ca0*/  HMMA.16816.F32.BF16 R52, R8.reuse, R86, R56 ;  /* 0x000000560834723c */ /* 0x040fe40000041838 */
[----:B------:R-:W5:Y:S04]  /*3cb0*/  LDSM.16.M88.4 R72, [R24+0x1800] ;  /* 0x001800001848783b */ /* 0x000f680000000200 */
[----:B------:R-:W-:Y:S02]  /*3cc0*/  LDSM.16.M88.4 R80, [R216+-0x6000] ;  /* 0xffa00000d850783b */ /* 0x000fe40000000200 */
[----:B------:R-:W-:Y:S02]  /*3cd0*/  HMMA.16816.F32.BF16 R56, R8, R92, R64 ;  /* 0x0000005c0838723c */ /* 0x000fe40000041840 */
[----:B-1----:R-:W1:Y:S04]  /*3ce0*/  LDSM.16.M88.4 R12, [R223] ;  /* 0x00000000df0c783b */ /* 0x002e680000000200 */
[----:B------:R-:W1:Y:S04]  /*3cf0*/  LDSM.16.M88.4 R88, [R216+-0x5800] ;  /* 0xffa80000d858783b */ /* 0x000e680000000200 */
[----:B------:R-:W1:Y:S04]  /*3d00*/  LDSM.16.M88.4 R96, [R216+-0x5000] ;  /* 0xffb00000d860783b */ /* 0x000e680000000200 */
[----:B------:R-:W1:Y:S04]  /*3d10*/  LDSM.16.M88.4 R60, [R216+-0x4800] ;  /* 0xffb80000d83c783b */ /* 0x000e680000000200 */
[----:B------:R-:W-:Y:S01]  /*3d20*/  LDSM.16.M88.4 R8, [R221+0x4000] ;  /* 0x00400000dd08783b */ /* 0x000fe20000000200 */
[C---:B--2---:R-:W-:Y:S03]  /*3d30*/  HMMA.16816.F32.BF16 R28, R4.reuse, R40, R44 ;  /* 0x00000028041c723c */ /* 0x044fe6000004182c */
[----:B------:R-:W-:Y:S04]  /*3d40*/  LDSM.16.M88.4 R84, [R135+0x2800] ;  /* 0x002800008754783b */ /* 0x000fe80000000200 */
[----:B------:R-:W-:Y:S01]  /*3d50*/  LDSM.16.M88.4 R92, [R135+0x3000] ;  /* 0x00300000875c783b */ /* 0x000fe20000000200 */
[C---:B------:R-:W-:Y:S03]  /*3d60*/  HMMA.16816.F32.BF16 R16, R4.reuse, R42, R16 ;  /* 0x0000002a0410723c */ /* 0x040fe60000041810 */
[----:B------:R-:W-:Y:S04]  /*3d70*/  LDSM.16.M88.4 R64, [R135+0x3800] ;  /* 0x003800008740783b */ /* 0x000fe80000000200 */
[----:B------:R-:W0:Y:S01]  /*3d80*/  LDGDEPBAR ;  /* 0x00000000000079af */ /* 0x000e220000000000 */
[C---:B---3--:R-:W-:Y:S08]  /*3d90*/  HMMA.16816.F32.BF16 R20, R4.reuse, R68, R20 ;  /* 0x000000440414723c */ /* 0x048ff00000041814 */
[C---:B------:R-:W-:Y:S01]  /*3da0*/  HMMA.16816.F32.BF16 R32, R4.reuse, R70, R32 ;  /* 0x000000460420723c */ /* 0x040fe20000041820 */
[----:B------:R-:W2:Y:S07]  /*3db0*/  LDSM.16.M88.4 R68, [R135+0x2000] ;  /* 0x002000008744783b */ /* 0x000eae0000000200 */
[C---:B----4-:R-:W-:Y:S08]  /*3dc0*/  HMMA.16816.F32.BF16 R36, R4.reuse, R76, R36 ;  /* 0x0000004c0424723c */ /* 0x050ff00000041824 */
[C---:B------:R-:W-:Y:S01]  /*3dd0*/  HMMA.16816.F32.BF16 R52, R4.reuse, R78, R52 ;  /* 0x0000004e0434723c */ /* 0x040fe20000041834 */
[----:B------:R-:W-:Y:S07]  /*3de0*/  LDSM.16.M88.4 R76, [R24+0x2800] ;  /* 0x00280000184c783b */ /* 0x000fee0000000200 */
[C---:B-----5:R-:W-:Y:S08]  /*3df0*/  HMMA.16816.F32.BF16 R56, R4.reuse, R72, R56 ;  /* 0x000000480438723c */ /* 0x060ff00000041838 */
[----:B------:R-:W-:Y:S01]  /*3e00*/  HMMA.16816.F32.BF16 R44, R4, R74, R48 ;  /* 0x0000004a042c723c */ /* 0x000fe20000041830 */
[----:B------:R-:W-:Y:S04]  /*3e10*/  LDSM.16.M88.4 R4, [R222+0x4000] ;  /* 0x00400000de04783b */ /* 0x000fe80000000200 */
[----:B------:R-:W3:Y:S03]  /*3e20*/  LDSM.16.M88.4 R72, [R3+0x2000] ;  /* 0x002000000348783b */ /* 0x000ee60000000200 */
[C---:B-1----:R-:W-:Y:S01]  /*3e30*/  HMMA.16816.F32.BF16 R40, R12.reuse, R80, R28 ;  /* 0x000000500c28723c */ /* 0x042fe2000004181c */
[----:B------:R-:W-:Y:S07]  /*3e40*/  LDSM.16.M88.4 R28, [R3+0x3800] ;  /* 0x00380000031c783b */ /* 0x000fee0000000200 */
[C---:B------:R-:W-:Y:S01]  /*3e50*/  HMMA.16816.F32.BF16 R16, R12.reuse, R82, R16 ;  /* 0x000000520c10723c */ /* 0x040fe20000041810 */
[----:B------:R-:W1:Y:S07]  /*3e60*/  LDSM.16.M88.4 R80, [R3+0x2800] ;  /* 0x002800000350783b */ /* 0x000e6e0000000200 */
[C---:B------:R-:W-:Y:S08]  /*3e70*/  HMMA.16816.F32.BF16 R20, R12.reuse, R88, R20 ;  /* 0x000000580c14723c */ /* 0x040ff00000041814 */
[C---:B------:R-:W-:Y:S01]  /*3e80*/  HMMA.16816.F32.BF16 R32, R12.reuse, R90, R32 ;  /* 0x0000005a0c20723c */ /* 0x040fe20000041820 */
[----:B------:R-:W4:Y:S07]  /*3e90*/  LDSM.16.M88.4 R88, [R3+0x3000] ;  /* 0x003000000358783b */ /* 0x000f2e0000000200 */
        /* <DEDUP_REMOVED lines=8> */
[----:B------:R-:W-:Y:S07]  /*3f20*/  LDSM.16.M88.4 R68, [R216+-0x4000] ;  /* 0xffc00000d844783b */ /* 0x000fee0000000200 */
[C---:B------:R-:W-:Y:S01]  /*3f30*/  HMMA.16816.F32.BF16 R16, R8.reuse, R84, R20 ;  /* 0x000000540810723c */ /* 0x040fe20000041814 */
[----:B------:R-:W2:Y:S07]  /*3f40*/  LDSM.16.M88.4 R20, [R224+0x4000] ;  /* 0x00400000e014783b */ /* 0x000eae0000000200 */
[C---:B------:R-:W-:Y:S01]  /*3f50*/  HMMA.16816.F32.BF16 R32, R8.reuse, R86, R32 ;  /* 0x000000560820723c */ /* 0x040fe20000041820 */
[----:B------:R-:W5:Y:S07]  /*3f60*/  LDSM.16.M88.4 R84, [R24+0x3000] ;  /* 0x003000001854783b */ /* 0x000f6e0000000200 */
[C---:B------:R-:W-:Y:S08]  /*3f70*/  HMMA.16816.F32.BF16 R36, R8.reuse, R92, R36 ;  /* 0x0000005c0824723c */ /* 0x040ff00000041824 */
[C---:B------:R-:W-:Y:S01]  /*3f80*/  HMMA.16816.F32.BF16 R48, R8.reuse, R94, R48 ;  /* 0x0000005e0830723c */ /* 0x040fe20000041830 */
[----:B------:R-:W-:Y:S07]  /*3f90*/  LDSM.16.M88.4 R92, [R216+-0x3000] ;  /* 0xffd00000d85c783b */ /* 0x000fee0000000200 */
[C---:B------:R-:W-:Y:S08]  /*3fa0*/  HMMA.16816.F32.BF16 R56, R8.reuse, R64, R56 ;  /* 0x000000400838723c */ /* 0x040ff00000041838 */
[----:B------:R-:W-:Y:S01]  /*3fb0*/  HMMA.16816.F32.BF16 R44, R8, R66, R44 ;  /* 0x00000042082c723c */ /* 0x000fe2000004182c */
[----:B------:R-:W-:Y:S07]  /*3fc0*/  LDSM.16.M88.4 R64, [R135+0x4000] ;  /* 0x004000008740783b */ /* 0x000fee0000000200 */
[C---:B---3--:R-:W-:Y:S08]  /*3fd0*/  HMMA.16816.F32.BF16 R40, R4.reuse, R72, R40 ;  /* 0x000000480428723c */ /* 0x048ff00000041828 */
[C---:B------:R-:W-:Y:S01]  /*3fe0*/  HMMA.16816.F32.BF16 R8, R4.reuse, R74, R12 ;  /* 0x0000004a0408723c */ /* 0x040fe2000004180c */
[----:B------:R-:W-:Y:S07]  /*3ff0*/  LDSM.16.M88.4 R72, [R135+0x4800] ;  /* 0x004800008748783b */ /* 0x000fee0000000200 */
[C---:B-1----:R-:W-:Y:S01]  /*4000*/  HMMA.16816.F32.BF16 R12, R4.reuse, R80, R16 ;  /* 0x00000050040c723c */ /* 0x042fe20000041810 */
[----:B------:R-:W1:Y:S07]  /*4010*/  LDSM.16.M88.4 R16, [R223+0x4000] ;  /* 0x00400000df10783b */ /* 0x000e6e0000000200 */
[C---:B------:R-:W-:Y:S01]  /*4020*/  HMMA.16816.F32.BF16 R32, R4.reuse, R82, R32 ;  /* 0x000000520420723c */ /* 0x040fe20000041820 */
[----:B------:R-:W3:Y:S07]  /*4030*/  LDSM.16.M88.4 R80, [R216+-0x3800] ;  /* 0xffc80000d850783b */ /* 0x000eee0000000200 */
[C---:B----4-:R-:W-:Y:S08]  /*4040*/  HMMA.16816.F32.BF16 R36, R4.reuse, R88, R36 ;  /* 0x000000580424723c */ /* 0x050ff00000041824 */
[C---:B------:R-:W-:Y:S01]  /*4050*/  HMMA.16816.F32.BF16 R48, R4.reuse, R90, R48 ;  /* 0x0000005a0430723c */ /* 0x040fe20000041830 */
[----:B------:R-:W-:Y:S07]  /*4060*/  LDSM.16.M88.4 R88, [R135+0x5000] ;  /* 0x005000008758783b */ /* 0x000fee0000000200 */
[C---:B------:R-:W-:Y:S08]  /*4070*/  HMMA.16816.F32.BF16 R56, R4.reuse, R28, R56 ;  /* 0x0000001c0438723c */ /* 0x040ff00000041838 */
[----:B------:R-:W-:Y:S01]  /*4080*/  HMMA.16816.F32.BF16 R44, R4, R30, R44 ;  /* 0x0000001e042c723c */ /* 0x000fe2000004182c */
[----:B------:R-:W4:Y:S07]  /*4090*/  LDSM.16.M88.4 R28, [R216+-0x2800] ;  /* 0xffd80000d81c783b */ /* 0x000f2e0000000200 */
[C---:B--2---:R-:W-:Y:S08]  /*40a0*/  HMMA.16816.F32.BF16 R40, R20.reuse, R60, R40 ;  /* 0x0000003c1428723c */ /* 0x044ff00000041828 */
[C---:B------:R-:W-:Y:S01]  /*40b0*/  HMMA.16816.F32.BF16 R4, R20.reuse, R62, R8 ;  /* 0x0000003e1404723c */ /* 0x040fe20000041808 */
[----:B------:R-:W-:Y:S07]  /*40c0*/  LDSM.16.M88.4 R60, [R135+0x5800] ;  /* 0x00580000873c783b */ /* 0x000fee0000000200 */
[C---:B------:R-:W-:Y:S01]  /*40d0*/  HMMA.16816.F32.BF16 R8, R20.reuse, R76, R12 ;  /* 0x0000004c1408723c */ /* 0x040fe2000004180c */
[----:B------:R-:W2:Y:S07]  /*40e0*/  LDSM.16.M88.4 R12, [R221+0x8000] ;  /* 0x00800000dd0c783b */ /* 0x000eae0000000200 */
[C---:B------:R-:W-:Y:S01]  /*40f0*/  HMMA.16816.F32.BF16 R32, R20.reuse, R78, R32 ;  /* 0x0000004e1420723c */ /* 0x040fe20000041820 */
[----:B------:R-:W-:Y:S07]  /*4100*/  LDSM.16.M88.4 R76, [R24+0x4000] ;  /* 0x00400000184c783b */ /* 0x000fee0000000200 */
[C---:B-----5:R-:W-:Y:S08]  /*4110*/  HMMA.16816.F32.BF16 R36, R20.reuse, R84, R36 ;  /* 0x000000541424723c */ /* 0x060ff00000041824 */
[C---:B------:R-:W-:Y:S01]  /*4120*/  HMMA.16816.F32.BF16 R48, R20.reuse, R86, R48 ;  /* 0x000000561430723c */ /* 0x040fe20000041830 */
[----:B------:R-:W-:Y:S07]  /*4130*/  LDSM.16.M88.4 R84, [R24+0x4800] ;  /* 0x004800001854783b */ /* 0x000fee0000000200 */
[C---:B------:R-:W-:Y:S08]  /*4140*/  HMMA.16816.F32.BF16 R56, R20.reuse, R52, R56 ;  /* 0x000000341438723c */ /* 0x040ff00000041838 */
[----:B------:R-:W-:Y:S08]  /*4150*/  HMMA.16816.F32.BF16 R44, R20, R54, R44 ;  /* 0x00000036142c723c */ /* 0x000ff0000004182c */
[C---:B-1----:R-:W-:Y:S08]  /*4160*/  HMMA.16816.F32.BF16 R40, R16.reuse, R68, R40 ;  /* 0x000000441028723c */ /* 0x042ff00000041828 */
[C---:B------:R-:W-:Y:S01]  /*4170*/  HMMA.16816.F32.BF16 R20, R16.reuse, R70, R4 ;  /* 0x000000461014723c */ /* 0x040fe20000041804 */
[----:B------:R-:W-:Y:S07]  /*4180*/  LDSM.16.M88.4 R68, [R3+0x4000] ;  /* 0x004000000344783b */ /* 0x000fee0000000200 */
[C---:B---3--:R-:W-:Y:S01]  /*4190*/  HMMA.16816.F32.BF16 R4, R16.reuse, R80, R8 ;  /* 0x000000501004723c */ /* 0x048fe20000041808 */
[----:B------:R-:W1:Y:S07]  /*41a0*/  LDSM.16.M88.4 R8, [R222+0x8000] ;  /* 0x00800000de08783b */ /* 0x000e6e0000000200 */
[C---:B------:R-:W-:Y:S01]  /*41b0*/  HMMA.16816.F32.BF16 R32, R16.reuse, R82, R32 ;  /* 0x000000521020723c */ /* 0x040fe20000041820 */
[----:B------:R-:W3:Y:S07]  /*41c0*/  LDSM.16.M88.4 R80, [R3+0x4800] ;  /* 0x004800000350783b */ /* 0x000eee0000000200 */
[C---:B------:R-:W-:Y:S08]  /*41d0*/  HMMA.16816.F32.BF16 R36, R16.reuse, R92, R36 ;  /* 0x0000005c1024723c */ /* 0x040ff00000041824 */
[C---:B------:R-:W-:Y:S01]  /*41e0*/  HMMA.16816.F32.BF16 R48, R16.reuse, R94, R48 ;  /* 0x0000005e1030723c */ /* 0x040fe20000041830 */
[----:B------:R-:W5:Y:S07]  /*41f0*/  LDSM.16.M88.4 R92, [R3+0x5000] ;  /* 0x00500000035c783b */ /* 0x000f6e0000000200 */
[C---:B----4-:R-:W-:Y:S08]  /*4200*/  HMMA.16816.F32.BF16 R56, R16.reuse, R28, R56 ;  /* 0x0000001c1038723c */ /* 0x050ff00000041838 */
[----:B------:R-:W-:Y:S08]  /*4210*/  HMMA.16816.F32.BF16 R44, R16, R30, R44 ;  /* 0x0000001e102c723c */ /* 0x000ff0000004182c */
[C---:B--2---:R-:W-:Y:S08]  /*4220*/  HMMA.16816.F32.BF16 R40, R12.reuse, R64, R40 ;  /* 0x000000400c28723c */ /* 0x044ff00000041828 */
[C---:B------:R-:W-:Y:S01]  /*4230*/  HMMA.16816.F32.BF16 R28, R12.reuse, R66, R20 ;  /* 0x000000420c1c723c */ /* 0x040fe20000041814 */
[----:B------:R-:W2:Y:S07]  /*4240*/  LDSM.16.M88.4 R64, [R3+0x5800] ;  /* 0x005800000340783b */ /* 0x000eae0000000200 */
[C---:B------:R-:W-:Y:S01]  /*4250*/  HMMA.16816.F32.BF16 R20, R12.reuse, R72, R4 ;  /* 0x000000480c14723c */ /* 0x040fe20000041804 */
[----:B------:R-:W4:Y:S07]  /*4260*/  LDSM.16.M88.4 R4, [R224+0x8000] ;  /* 0x00800000e004783b */ /* 0x000f2e0000000200 */
[C---:B------:R-:W-:Y:S01]  /*4270*/  HMMA.16816.F32.BF16 R16, R12.reuse, R74, R32 ;  /* 0x0000004a0c10723c */ /* 0x040fe20000041820 */
[----:B------:R-:W-:Y:S07]  /*4280*/  LDSM.16.M88.4 R72, [R216+-0x2000] ;  /* 0xffe00000d848783b */ /* 0x000fee0000000200 */
[C---:B------:R-:W-:Y:S08]  /*4290*/  HMMA.16816.F32.BF16 R36, R12.reuse, R88, R36 ;  /* 0x000000580c24723c */ /* 0x040ff00000041824 */
[C---:B------:R-:W-:Y:S01]  /*42a0*/  HMMA.16816.F32.BF16 R52, R12.reuse, R90, R48 ;  /* 0x0000005a0c34723c */ /* 0x040fe20000041830 */
[----:B------:R-:W2:Y:S07]  /*42b0*/  LDSM.16.M88.4 R88, [R24+0x5000] ;  /* 0x005000001858783b */ /* 0x000eae0000000200 */
[C---:B------:R-:W-:Y:S08]  /*42c0*/  HMMA.16816.F32.BF16 R48, R12.reuse, R60, R56 ;  /* 0x0000003c0c30723c */ /* 0x040ff00000041838 */
[----:B------:R-:W-:Y:S08]  /*42d0*/  HMMA.16816.F32.BF16 R44, R12, R62, R44 ;  /* 0x0000003e0c2c723c */ /* 0x000ff0000004182c */
[C---:B-1----:R-:W-:Y:S08]  /*42e0*/  HMMA.16816.F32.BF16 R40, R8.reuse, R68, R40 ;  /* 0x000000440828723c */ /* 0x042ff00000041828 */
[C---:B------:R-:W-:Y:S01]  /*42f0*/  HMMA.16816.F32.BF16 R32, R8.reuse, R70, R28 ;  /* 0x000000460820723c */ /* 0x040fe2000004181c */
[----:B------:R-:W1:Y:S07]  /*4300*/  LDSM.16.M88.4 R68, [R24+0x5800] ;  /* 0x005800001844783b */ /* 0x000e6e0000000200 */
[C---:B---3--:R-:W-:Y:S01]  /*4310*/  HMMA.16816.F32.BF16 R28, R8.reuse, R80, R20 ;  /* 0x00000050081c723c */ /* 0x048fe20000041814 */
[----:B------:R-:W3:Y:S07]  /*4320*/  LDSM.16.M88.4 R20, [R223+0x8000] ;  /* 0x00800000df14783b */ /* 0x000eee0000000200 */
[C---:B------:R-:W-:Y:S01]  /*4330*/  HMMA.16816.F32.BF16 R16, R8.reuse, R82, R16 ;  /* 0x000000520810723c */ /* 0x040fe20000041810 */
[----:B------:R-:W1:Y:S07]  /*4340*/  LDSM.16.M88.4 R80, [R216+-0x1800] ;  /* 0xffe80000d850783b */ /* 0x000e6e0000000200 */
[C---:B-----5:R-:W-:Y:S08]  /*4350*/  HMMA.16816.F32.BF16 R12, R8.reuse, R92, R36 ;  /* 0x0000005c080c723c */ /* 0x060ff00000041824 */
[C---:B------:R-:W-:Y:S08]  /*4360*/  HMMA.16816.F32.BF16 R60, R8.reuse, R94, R52 ;  /* 0x0000005e083c723c */ /* 0x040ff00000041834 */
[C---:B--2---:R-:W-:Y:S08]  /*4370*/  HMMA.16816.F32.BF16 R52, R8.reuse, R64, R48 ;  /* 0x000000400834723c */ /* 0x044ff00000041830 */
[----:B------:R-:W-:Y:S01]  /*4380*/  HMMA.16816.F32.BF16 R48, R8, R66, R44 ;  /* 0x000000420830723c */ /* 0x000fe2000004182c */
[----:B------:R-:W-:Y:S04]  /*4390*/  LDSM.16.M88.4 R64, [R135+0x6000] ;  /* 0x006000008740783b */ /* 0x000fe80000000200 */
[----:B------:R-:W-:Y:S03]  /*43a0*/  LDSM.16.M88.4 R44, [R216+-0x1000] ;  /* 0xfff00000d82c783b */ /* 0x000fe60000000200 */
[C---:B----4-:R-:W-:Y:S08]  /*43b0*/  HMMA.16816.F32.BF16 R40, R4.reuse, R76, R40 ;  /* 0x0000004c0428723c */ /* 0x050ff00000041828 */
[C---:B------:R-:W-:Y:S01]  /*43c0*/  HMMA.16816.F32.BF16 R56, R4.reuse, R86, R16 ;  /* 0x000000560438723c */ /* 0x040fe20000041810 */
[----:B------:R-:W2:Y:S07]  /*43d0*/  LDSM.16.M88.4 R16, [R221+0xc000] ;  /* 0x00c00000dd10783b */ /* 0x000eae0000000200 */
[C---:B------:R-:W-:Y:S08]  /*43e0*/  HMMA.16816.F32.BF16 R36, R4.reuse, R84, R28 ;  /* 0x000000540424723c */ /* 0x040ff0000004181c */
[C---:B------:R-:W-:Y:S01]  /*43f0*/  HMMA.16816.F32.BF16 R28, R4.reuse, R88, R12 ;  /* 0x00000058041c723c */ /* 0x040fe2000004180c */
[----:B------:R-:W-:Y:S07]  /*4400*/  LDSM.16.M88.4 R12, [R222+0xc000] ;  /* 0x00c00000de0c783b */ /* 0x000fee0000000200 */
[C---:B------:R-:W-:Y:S01]  /*4410*/  HMMA.16816.F32.BF16 R8, R4.reuse, R90, R60 ;  /* 0x0000005a0408723c */ /* 0x040fe2000004183c */
[----:B------:R-:W4:Y:S04]  /*4420*/  LDSM.16.M88.4 R88, [R216+-0x800] ;  /* 0xfff80000d858783b */ /* 0x000f280000000200 */
[----:B------:R-:W-:Y:S03]  /*4430*/  LDSM.16.M88.4 R60, [R216] ;  /* 0x00000000d83c783b */ /* 0x000fe60000000200 */
[C---:B------:R-:W-:Y:S01]  /*4440*/  HMMA.16816.F32.BF16 R32, R4.reuse, R78, R32 ;  /* 0x0000004e0420723c */ /* 0x040fe20000041820 */
[----:B------:R-:W-:Y:S07]  /*4450*/  LDSM.16.M88.4 R76, [R135+0x7800] ;  /* 0x00780000874c783b */ /* 0x000fee0000000200 */
[C---:B-1----:R-:W-:Y:S08]  /*4460*/  HMMA.16816.F32.BF16 R52, R4.reuse, R68, R52 ;  /* 0x000000440434723c */ /* 0x042ff00000041834 */
[----:B------:R-:W-:Y:S01]  /*4470*/  HMMA.16816.F32.BF16 R96, R4, R70, R48 ;  /* 0x000000460460723c */ /* 0x000fe20000041830 */
[----:B------:R-:W-:Y:S07]  /*4480*/  LDSM.16.M88.4 R48, [R135+0x7000] ;  /* 0x007000008730783b */ /* 0x000fee0000000200 */
[C---:B---3--:R-:W-:Y:S01]  /*4490*/  HMMA.16816.F32.BF16 R4, R20.reuse, R72, R40 ;  /* 0x000000481404723c */ /* 0x048fe20000041828 */
[----:B------:R-:W1:Y:S07]  /*44a0*/  LDSM.16.M88.4 R40, [R3+0x6000] ;  /* 0x006000000328783b */ /* 0x000e6e0000000200 */
[C---:B------:R-:W-:Y:S01]  /*44b0*/  HMMA.16816.F32.BF16 R32, R20.reuse, R74, R32 ;  /* 0x0000004a1420723c */ /* 0x040fe20000041820 */
[----:B------:R-:W-:Y:S07]  /*44c0*/  LDSM.16.M88.4 R72, [R3+0x6800] ;  /* 0x006800000348783b */ /* 0x000fee0000000200 */
[----:B------:R-:W-:Y:S01]  /*44d0*/  HMMA.16816.F32.BF16 R68, R20, R82, R56 ;  /* 0x000000521444723c */ /* 0x000fe20000041838 */
[----:B------:R-:W3:Y:S07]  /*44e0*/  LDSM.16.M88.4 R56, [R135+0x6800] ;  /* 0x006800008738783b */ /* 0x000eee0000000200 */
[----:B--2---:R-:W-:Y:S08]  /*44f0*/  HMMA.16816.F32.BF16 R4, R16, R64, R4 ;  /* 0x000000401004723c */ /* 0x004ff00000041804 */
[C---:B------:R-:W-:Y:S08]  /*4500*/  HMMA.16816.F32.BF16 R36, R20.reuse, R80, R36 ;  /* 0x000000501424723c */ /* 0x040ff00000041824 */
[C---:B------:R-:W-:Y:S01]  /*4510*/  HMMA.16816.F32.BF16 R80, R20.reuse, R46, R8 ;  /* 0x0000002e1450723c */ /* 0x040fe20000041808 */
[----:B------:R-:W-:Y:S07]  /*4520*/  LDSM.16.M88.4 R8, [R224+0xc000] ;  /* 0x00c00000e008783b */ /* 0x000fee0000000200 */
[----:B----4-:R-:W-:Y:S01]  /*4530*/  HMMA.16816.F32.BF16 R92, R20, R88, R52 ;  /* 0x00000058145c723c */ /* 0x010fe20000041834 */
[----:B------:R-:W2:Y:S07]  /*4540*/  LDSM.16.M88.4 R52, [R24+0x6000] ;  /* 0x006000001834783b */ /* 0x000eae0000000200 */
[----:B------:R-:W-:Y:S01]  /*4550*/  HMMA.16816.F32.BF16 R32, R16, R66, R32 ;  /* 0x000000421020723c */ /* 0x000fe20000041820 */
[----:B------:R-:W-:Y:S07]  /*4560*/  LDSM.16.M88.4 R64, [R24+0x6800] ;  /* 0x006800001840783b */ /* 0x000fee0000000200 */
[----:B------:R-:W-:Y:S08]  /*4570*/  HMMA.16816.F32.BF16 R84, R20, R44, R28 ;  /* 0x0000002c1454723c */ /* 0x000ff0000004181c */
[----:B-1----:R-:W-:Y:S01]  /*4580*/  HMMA.16816.F32.BF16 R28, R12, R40, R4 ;  /* 0x000000280c1c723c */ /* 0x002fe20000041804 */
[----:B------:R-:W1:Y:S07]  /*4590*/  LDSM.16.M88.4 R4, [R223+0xc000] ;  /* 0x00c00000df04783b */ /* 0x000e6e0000000200 */
[----:B---3--:R-:W-:Y:S08]  /*45a0*/  HMMA.16816.F32.BF16 R36, R16, R56, R36 ;  /* 0x000000381024723c */ /* 0x008ff00000041824 */
[----:B------:R-:W-:Y:S08]  /*45b0*/  HMMA.16816.F32.BF16 R32, R12, R42, R32 ;  /* 0x0000002a0c20723c */ /* 0x000ff00000041820 */
[----:B--2---:R-:W-:Y:S08]  /*45c0*/  HMMA.16816.F32.BF16 R28, R8, R52, R28 ;  /* 0x00000034081c723c */ /* 0x004ff0000004181c */
[----:B------:R-:W-:Y:S01]  /*45d0*/  HMMA.16816.F32.BF16 R44, R16, R58, R68 ;  /* 0x0000003a102c723c */ /* 0x000fe20000041844 */
[----:B------:R-:W2:Y:S04]  /*45e0*/  LDSM.16.M88.4 R68, [R3+0x7000] ;  /* 0x007000000344783b */ /* 0x000ea80000000200 */
[----:B------:R-:W3:Y:S03]  /*45f0*/  LDSM.16.M88.4 R56, [R216+0x800] ;  /* 0x00080000d838783b */ /* 0x000ee60000000200 */
[----:B------:R-:W-:Y:S08]  /*4600*/  HMMA.16816.F32.BF16 R40, R12, R72, R36 ;  /* 0x000000480c28723c */ /* 0x000ff00000041824 */
[----:B------:R-:W-:Y:S08]  /*4610*/  HMMA.16816.F32.BF16 R36, R8, R54, R32 ;  /* 0x000000360824723c */ /* 0x000ff00000041820 */
[----:B-1----:R-:W-:Y:S08]  /*4620*/  HMMA.16816.F32.BF16 R52, R4, R60, R28 ;  /* 0x0000003c0434723c */ /* 0x002ff0000004181c */
[----:B------:R-:W-:Y:S08]  /*4630*/  HMMA.16816.F32.BF16 R28, R16, R48, R84 ;  /* 0x00000030101c723c */ /* 0x000ff00000041854 */
[----:B------:R-:W-:Y:S08]  /*4640*/  HMMA.16816.F32.BF16 R88, R20, R90, R96 ;  /* 0x0000005a1458723c */ /* 0x000ff00000041860 */
[----:B------:R-:W-:Y:S01]  /*4650*/  HMMA.16816.F32.BF16 R20, R12, R74, R44 ;  /* 0x0000004a0c14723c */ /* 0x000fe2000004182c */
[----:B------:R-:W-:-:S07]  /*4660*/  FMUL.FTZ R0, R52, c[0x0][0x320] ;  /* 0x0000c80034007a20 */ /* 0x000fce0000410000 */
[----:B------:R-:W-:Y:S08]  /*4670*/  HMMA.16816.F32.BF16 R32, R8, R64, R40 ;  /* 0x000000400820723c */ /* 0x000ff00000041828 */
[----:B------:R-:W-:Y:S01]  /*4680*/  HMMA.16816.F32.BF16 R48, R16, R50, R80 ;  /* 0x000000321030723c */ /* 0x000fe20000041850 */
[----:B------:R1:W4:Y:S07]  /*4690*/  MUFU.TANH R80, R0 ;  /* 0x0000000000507308 */ /* 0x00032e0000002400 */
[----:B------:R-:W-:Y:S01]  /*46a0*/  HMMA.16816.F32.BF16 R40, R4, R62, R36 ;  /* 0x0000003e0428723c */ /* 0x000fe20000041824 */
[----:B------:R-:W5:Y:S07]  /*46b0*/  LDSM.16.M88.4 R60, [R24+0x7000] ;  /* 0x00700000183c783b */ /* 0x000f6e0000000200 */
[----:B------:R-:W-:Y:S01]  /*46c0*/  HMMA.16816.F32.BF16 R72, R16, R76, R92 ;  /* 0x0000004c1048723c */ /* 0x000fe2000004185c */
[----:B-1----:R-:W-:-:S04]  /*46d0*/  FMUL.FTZ R0, R53, c[0x0][0x320] ;  /* 0x0000c80035007a20 */ /* 0x002fc80000410000 */
[----:B------:R1:W1:Y:S03]  /*46e0*/  MUFU.TANH R76, R0 ;  /* 0x00000000004c7308 */ /* 0x0002660000002400 */
[----:B--2---:R-:W-:Y:S08]  /*46f0*/  HMMA.16816.F32.BF16 R36, R12, R68, R28 ;  /* 0x000000440c24723c */ /* 0x004ff0000004181c */
[----:B------:R-:W-:Y:S01]  /*4700*/  HMMA.16816.F32.BF16 R20, R8, R66, R20 ;  /* 0x000000420814723c */ /* 0x000fe20000041814 */
[----:B-1----:R-:W-:-:S07]  /*4710*/  FMUL.FTZ R0, R54, c[0x0][0x320] ;  /* 0x0000c80036007a20 */ /* 0x002fce0000410000 */
[----:B------:R-:W-:Y:S01]  /*4720*/  HMMA.16816.F32.BF16 R44, R12, R70, R48 ;  /* 0x000000460c2c723c */ /* 0x000fe20000041830 */
[----:B------:R1:W2:Y:S01]  /*4730*/  MUFU.TANH R68, R0 ;  /* 0x0000000000447308 */ /* 0x0002a20000002400 */
[----:B------:R-:W-:Y:S06]  /*4740*/  LDSM.16.M88.4 R48, [R216+0x1000] ;  /* 0x00100000d830783b */ /* 0x000fec0000000200 */
[----:B---3--:R-:W-:Y:S08]  /*4750*/  HMMA.16816.F32.BF16 R28, R4, R56, R32 ;  /* 0x00000038041c723c */ /* 0x008ff00000041820 */
[----:B-----5:R-:W-:Y:S01]  /*4760*/  HMMA.16816.F32.BF16 R36, R8, R60, R36 ;  /* 0x0000003c0824723c */ /* 0x020fe20000041824 */
[----:B-1----:R-:W-:-:S02]  /*4770*/  FMUL.FTZ R0, R55, c[0x0][0x320] ;  /* 0x0000c80037007a20 */ /* 0x002fc40000410000 */
[----:B------:R-:W1:Y:S02]  /*4780*/  LDSM.16.M88.4 R52, [R3+0x7800] ;  /* 0x007800000334783b */ /* 0x000e640000000200 */
[----:B------:R3:W1:Y:S03]  /*4790*/  MUFU.TANH R67, R0 ;  /* 0x0000000000437308 */ /* 0x0006660000002400 */
[----:B------:R-:W-:Y:S08]  /*47a0*/  HMMA.16816.F32.BF16 R32, R4, R58, R20 ;  /* 0x0000003a0420723c */ /* 0x000ff00000041814 */
[----:B------:R-:W-:Y:S01]  /*47b0*/  HMMA.16816.F32.BF16 R16, R16, R78, R88 ;  /* 0x0000004e1010723c */ /* 0x000fe20000041858 */
[----:B---3--:R-:W-:-:S04]  /*47c0*/  FMUL.FTZ R0, R40, c[0x0][0x320] ;  /* 0x0000c80028007a20 */ /* 0x008fc80000410000 */
[----:B------:R3:W1:Y:S02]  /*47d0*/  MUFU.TANH R66, R0 ;  /* 0x0000000000427308 */ /* 0x0006640000002400 */
[----:B---3--:R-:W-:Y:S01]  /*47e0*/  FMUL.FTZ R0, R41, c[0x0][0x320] ;  /* 0x0000c80029007a20 */ /* 0x008fe20000410000 */
[C---:B-1----:R-:W-:Y:S05]  /*47f0*/  HMMA.16816.F32.BF16 R20, R12.reuse, R52, R72 ;  /* 0x000000340c14723c */ /* 0x042fea0000041848 */
[----:B------:R1:W3:Y:S11]  /*4800*/  MUFU.TANH R65, R0 ;  /* 0x0000000000417308 */ /* 0x0002f60000002400 */
[----:B------:R-:W-:Y:S01]  /*4810*/  HMMA.16816.F32.BF16 R12, R12, R54, R16 ;  /* 0x000000360c0c723c */ /* 0x000fe20000041810 */
[----:B-1----:R-:W-:-:S04]  /*4820*/  FMUL.FTZ R0, R42, c[0x0][0x320] ;  /* 0x0000c8002a007a20 */ /* 0x002fc80000410000 */
[----:B------:R1:W1:Y:S02]  /*4830*/  MUFU.TANH R64, R0 ;  /* 0x0000000000407308 */ /* 0x0002640000002400 */
[----:B-1----:R-:W-:Y:S02]  /*4840*/  FMUL.FTZ R0, R43, c[0x0][0x320] ;  /* 0x0000c8002b007a20 */ /* 0x002fe40000410000 */
[----:B------:R1:W5:Y:S04]  /*4850*/  LDSM.16.M88.4 R40, [R24+0x7800] ;  /* 0x007800001828783b */ /* 0x0003680000000200 */
[----:B------:R2:W1:Y:S02]  /*4860*/  MUFU.TANH R60, R0 ;  /* 0x00000000003c7308 */ /* 0x0004640000002400 */
[----:B--2---:R-:W-:-:S06]  /*4870*/  FMUL.FTZ R0, R28, c[0x0][0x320] ;  /* 0x0000c8001c007a20 */ /* 0x004fcc0000410000 */
[----:B------:R2:W2:Y:S01]  /*4880*/  MUFU.TANH R57, R0 ;  /* 0x0000000000397308 */ /* 0x0004a20000002400 */
[----:B-1----:R-:W-:Y:S01]  /*4890*/  HMMA.16816.F32.BF16 R24, R8, R62, R44 ;  /* 0x0000003e0818723c */ /* 0x002fe2000004182c */
[----:B--2---:R-:W-:-:S07]  /*48a0*/  FMUL.FTZ R0, R29, c[0x0][0x320] ;  /* 0x0000c8001d007a20 */ /* 0x004fce0000410000 */
[----:B-----5:R-:W-:Y:S01]  /*48b0*/  HMMA.16816.F32.BF16 R16, R8, R40, R20 ;  /* 0x000000280810723c */ /* 0x020fe20000041814 */
[----:B------:R1:W2:Y:S11]  /*48c0*/  MUFU.TANH R56, R0 ;  /* 0x0000000000387308 */ /* 0x0002b60000002400 */
[----:B------:R-:W-:Y:S04]  /*48d0*/  @!UPT UIADD3 URZ, URZ, URZ, URZ ;  /* 0x0000003f3f3ff290 */ /* 0x000fe8000fffe03f */
[----:B------:R-:W-:Y:S08]  /*48e0*/  HMMA.16816.F32.BF16 R20, R4, R50, R24 ;  /* 0x000000320414723c */ /* 0x000ff00000041818 */
        /* <DEDUP_REMOVED lines=8> */
[----:B-----5:R-:W-:-:S04]  /*4970*/  FMUL.FTZ R0, R32, c[0x0][0x320] ;  /* 0x0000c80020007a20 */ /* 0x020fc80000410000 */
[----:B------:R5:W1:Y:S02]  /*4980*/  MUFU.TANH R47, R0 ;  /* 0x00000000002f7308 */ /* 0x000a640000002400 */
[----:B-----5:R-:W-:Y:S01]  /*4990*/  FMUL.FTZ R0, R33, c[0x0][0x320] ;  /* 0x0000c80021007a20 */ /* 0x020fe20000410000 */
[C---:B-1----:R-:W-:Y:S05]  /*49a0*/  HMMA.16816.F32.BF16 R12, R4.reuse, R36, R16 ;  /* 0x00000024040c723c */ /* 0x042fea0000041810 */
[----:B------:R1:W1:Y:S03]  /*49b0*/  MUFU.TANH R48, R0 ;  /* 0x0000000000307308 */ /* 0x0002660000002400 */
[----:B------:R-:W-:Y:S01]  /*49c0*/  HMMA.16816.F32.BF16 R4, R4, R38, R8 ;  /* 0x000000260404723c */ /* 0x000fe20000041808 */
[----:B-1----:R-:W-:-:S04]  /*49d0*/  FMUL.FTZ R0, R34, c[0x0][0x320] ;  /* 0x0000c80022007a20 */ /* 0x002fc80000410000 */
        /* <DEDUP_REMOVED lines=49> */
[----:B------:R-:W-:Y:S01]  /*4cf0*/  IMAD.MOV R0, RZ, RZ, -R0 ;  /* 0x000000ffff007224 */ /* 0x000fe200078e0a00 */
[----:B------:R-:W-:-:S03]  /*4d00*/  ISETP.GE.AND P4, PT, R239, c[0x0][0x1d4], PT ;  /* 0x00007500ef007a0c */ /* 0x000fc60003f86270 */
[----:B------:R-:W-:Y:S01]  /*4d10*/  IMAD R231, R0, c[0x0][0x2b8], R2 ;  /* 0x0000ae0000e77a24 */ /* 0x000fe200078e0202 */
[----:B------:R-:W-:-:S03]  /*4d20*/  SEL R14, RZ, 0x10, P4 ;  /* 0x00000010ff0e7807 */ /* 0x000fc60002000000 */
        /* <DEDUP_REMOVED lines=15> */
.L_x_1664:
[----:B------:R-:W-:Y:S05]  /*4e20*/  BRA.DIV ~URZ, `(.L_x_1584) ;  /* 0x0000bb427f007947 */ /* 0x000fea000b800000 */
[----:B------:R-:W3:Y:S01]  /*4e30*/  SHFL.IDX PT, R0, R15, RZ, 0x181f ;  /* 0x00181fff0f007589 */ /* 0x000ee200000e0000 */
[----:B------:R-:W-:Y:S02]  /*4e40*/  ISETP.GE.AND P3, PT, R232, c[0x0][0x1d4], PT ;  /* 0x00007500e8007a0c */ /* 0x000fe40003f66270 */
[----:B------:R-:W-:Y:S02]  /*4e50*/  ISETP.GE.AND P4, PT, R238, c[0x0][0x1d4], PT ;  /* 0x00007500ee007a0c */ /* 0x000fe40003f86270 */
[----:B------:R-:W-:Y:S02]  /*4e60*/  SEL R12, RZ, 0x10, P5 ;  /* 0x00000010ff0c7807 */ /* 0x000fe40002800000 */
[----:B------:R-:W-:Y:S02]  /*4e70*/  SEL R13, RZ, 0x10, P4 ;  /* 0x00000010ff0d7807 */ /* 0x000fe40002000000 */
[----:B---3--:R-:W-:-:S02]  /*4e80*/  IADD3 R2, P2, R0, R108, RZ ;  /* 0x0000006c00027210 */ /* 0x008fc40007f5e0ff */
[C---:B------:R-:W-:Y:S02]  /*4e90*/  IADD3 R6, P0, R0.reuse, R107, RZ ;  /* 0x0000006b00067210 */ /* 0x040fe40007f1e0ff */
[----:B------:R-:W-:Y:S01]  /*4ea0*/  IADD3 R10, P1, R0, R110, RZ ;  /* 0x0000006e000a7210 */ /* 0x000fe20007f3e0ff */
[C---:B--2---:R-:W-:Y:S01]  /*4eb0*/  IMAD.X R3, R4.reuse, 0x1, R102, P2 ;  /* 0x0000000104037824 */ /* 0x044fe200010e0666 */
[----:B------:R-:W-:Y:S01]  /*4ec0*/  ISETP.GE.AND P2, PT, R239, c[0x0][0x1d4], PT ;  /* 0x00007500ef007a0c */ /* 0x000fe20003f46270 */
[----:B------:R-:W-:Y:S01]  /*4ed0*/  IMAD.X R7, R4, 0x1, R100, P0 ;  /* 0x0000000104077824 */ /* 0x000fe200000e0664 */
[----:B------:R-:W-:Y:S01]  /*4ee0*/  IADD3 R8, P0, R0, R109, RZ ;  /* 0x0000006d00087210 */ /* 0x000fe20007f1e0ff */
[C---:B------:R-:W-:Y:S01]  /*4ef0*/  IMAD.X R11, R4.reuse, 0x1, R103, P1 ;  /* 0x00000001040b7824 */ /* 0x040fe200008e0667 */
[----:B------:R2:W3:Y:S03]  /*4f00*/  SHFL.IDX PT, R0, R15, 0x1, 0x181f ;  /* 0x00381f000f007f89 */ /* 0x0004e600000e0000 */
[----:B------:R-:W-:Y:S01]  /*4f10*/  IMAD.X R9, R4, 0x1, R101, P0 ;  /* 0x0000000104097824 */ /* 0x000fe200000e0665 */
[----:B------:R-:W-:Y:S01]  /*4f20*/  @!PT LDS RZ, [RZ] ;  /* 0x00000000fffff984 */ /* 0x000fe20000000800 */
[----:B------:R4:W-:Y:S04]  /*4f30*/  LDGSTS.E.BYPASS.LTC128B.128 [R229+0x8100], [R6.64], !P3 ;  /* 0x0810000006e57fae */ /* 0x0009e8000d901d46 */
[----:B------:R2:W-:Y:S04]  /*4f40*/  LDGSTS.E.BYPASS.LTC128B.128 [R229+0xa100], [R2.64], !P4 ;  /* 0x0a10000002e57fae */ /* 0x0005e8000e101d46 */
[----:B------:R2:W-:Y:S04]  /*4f50*/  LDGSTS.E.BYPASS.LTC128B.128 [R229+0xc100], [R10.64], !P5 ;  /* 0x0c1000000ae57fae */ /* 0x0005e8000e901d46 */
[----:B------:R2:W1:Y:S04]  /*4f60*/  SHFL.IDX PT, R4, R5, 0x1, 0x181f ;  /* 0x00381f0005047f89 */ /* 0x00046800000e0000 */
[----:B------:R2:W-:Y:S01]  /*4f70*/  LDGSTS.E.BYPASS.LTC128B.128 [R229+0xe100], [R8.64], !P2 ;  /* 0x0e10000008e57fae */ /* 0x0005e2000d101d46 */
[----:B----4-:R-:W-:-:S04]  /*4f80*/  SEL R7, RZ, 0x10, P3 ;  /* 0x00000010ff077807 */ /* 0x010fc80001800000 */
.L_x_1665:
[----:B--23--:R-:W-:Y:S02]  /*4f90*/  IADD3 R2, -R7, 0x10, RZ ;  /* 0x0000001007027810 */ /* 0x00cfe40007ffe1ff */
[----:B------:R-:W-:-:S02]  /*4fa0*/  IADD3 R3, -R13, 0x10, RZ ;  /* 0x000000100d037810 */ /* 0x000fc40007ffe1ff */
[----:B------:R-:W-:Y:S02]  /*4fb0*/  LOP3.LUT R2, R2, 0xf, RZ, 0xc0, !PT ;  /* 0x0000000f02027812 */ /* 0x000fe400078ec0ff */
[----:B-1----:R-:W-:Y:S02]  /*4fc0*/  IADD3 R5, -R12, 0x10, RZ ;  /* 0x000000100c057810 */ /* 0x002fe40007ffe1ff */
[----:B------:R-:W-:Y:S02]  /*4fd0*/  LOP3.LUT R3, R3, 0xf, RZ, 0xc0, !PT ;  /* 0x0000000f03037812 */ /* 0x000fe400078ec0ff */
[----:B------:R-:W-:Y:S02]  /*4fe0*/  IADD3 R6, -R14, 0x10, RZ ;  /* 0x000000100e067810 */ /* 0x000fe40007ffe1ff */
[----:B------:R-:W-:Y:S02]  /*4ff0*/  IADD3 R10, P1, P0, R2, R0, R107 ;  /* 0x00000000020a7210 */ /* 0x000fe4000783e06b */
[----:B------:R-:W-:-:S02]  /*5000*/  LOP3.LUT R2, R5, 0xf, RZ, 0xc0, !PT ;  /* 0x0000000f05027812 */ /* 0x000fc400078ec0ff */
[----:B------:R-:W-:Y:S02]  /*5010*/  IADD3 R8, P3, P2, R3, R0, R108 ;  /* 0x0000000003087210 */ /* 0x000fe40007a7e06c */
[----:B------:R-:W-:Y:S02]  /*5020*/  LOP3.LUT R3, R6, 0xf, RZ, 0xc0, !PT ;  /* 0x0000000f06037812 */ /* 0x000fe400078ec0ff */
[----:B------:R-:W-:Y:S02]  /*5030*/  IADD3.X R11, RZ, R4, R100, P1, P0 ;  /* 0x00000004ff0b7210 */ /* 0x000fe40000fe0464 */
[----:B------:R-:W-:Y:S02]  /*5040*/  IADD3 R6, P1, P0, R2, R0, R110 ;  /* 0x0000000002067210 */ /* 0x000fe4000783e06e */
[----:B------:R-:W-:Y:S02]  /*5050*/  ISETP.NE.U32.AND P5, PT, R7, RZ, PT ;  /* 0x000000ff0700720c */ /* 0x000fe40003fa5070 */
[----:B------:R-:W-:-:S02]  /*5060*/  IADD3.X R9, RZ, R4, R102, P3, P2 ;  /* 0x00000004ff097210 */ /* 0x000fc40001fe4466 */
[----:B------:R-:W-:Y:S02]  /*5070*/  IADD3.X R7, RZ, R4, R103, P1, P0 ;  /* 0x00000004ff077210 */ /* 0x000fe40000fe0467 */
[----:B------:R-:W-:Y:S02]  /*5080*/  ISETP.NE.U32.AND P2, PT, R13, RZ, PT ;  /* 0x000000ff0d00720c */ /* 0x000fe40003f45070 */
[----:B------:R-:W-:Y:S02]  /*5090*/  ISETP.NE.U32.AND P1, PT, R12, RZ, PT ;  /* 0x000000ff0c00720c */ /* 0x000fe40003f25070 */
[----:B------:R-:W-:Y:S02]  /*50a0*/  ISETP.NE.U32.AND P0, PT, R14, RZ, PT ;  /* 0x000000ff0e00720c */ /* 0x000fe40003f05070 */
[----:B------:R-:W-:Y:S01]  /*50b0*/  IADD3 R2, P4, P3, R3, R0, R109 ;  /* 0x0000000003027210 */ /* 0x000fe20007b9e06d */
[----:B------:R-:W-:Y:S01]  /*50c0*/  @!PT LDS RZ, [RZ] ;  /* 0x00000000fffff984 */ /* 0x000fe20000000800 */
[----:B------:R-:W-:Y:S01]  /*50d0*/  @!PT LDS RZ, [RZ] ;  /* 0x00000000fffff984 */ /* 0x000fe20000000800 */
[----:B------:R-:W-:Y:S01]  /*50e0*/  @!PT LDS RZ, [RZ] ;  /* 0x00000000fffff984 */ /* 0x000fe20000000800 */
[----:B------:R1:W-:Y:S03]  /*50f0*/  LDGSTS.E.BYPASS.LTC128B.128.ZFILL [R229+0x9100], [R10.64], P5 ;  /* 0x091000000ae57fae */ /* 0x0003e6000a941d46 */
[----:B------:R-:W-:-:S03]  /*5100*/  IADD3.X R3, RZ, R4, R101, P4, P3 ;  /* 0x00000004ff037210 */ /* 0x000fc600027e6465 */
[----:B------:R1:W-:Y:S04]  /*5110*/  LDGSTS.E.BYPASS.LTC128B.128.ZFILL [R229+0xb100], [R8.64], P2 ;  /* 0x0b10000008e57fae */ /* 0x0003e80009141d46 */
[----:B------:R1:W-:Y:S04]  /*5120*/  LDGSTS.E.BYPASS.LTC128B.128.ZFILL [R229+0xd100], [R6.64], P1 ;  /* 0x0d10000006e57fae */ /* 0x0003e80008941d46 */
[----:B------:R1:W-:Y:S02]  /*5130*/  LDGSTS.E.BYPASS.LTC128B.128.ZFILL [R229+0xf100], [R2.64], P0 ;  /* 0x0f10000002e57fae */ /* 0x0003e40008141d46 */
.L_x_1582:
[----:B--234-:R-:W-:Y:S05]  /*5140*/  BSYNC B0 ;  /* 0x0000000000007941 */ /* 0x01cfea0003800000 */
.L_x_1581:
        /* <DEDUP_REMOVED lines=12> */
[----:B------:R-:W-:Y:S02]  /*5210*/  FMNMX.FTZ R2, R6, R7, !PT ;  /* 0x0000000706027209 */ /* 0x000fe40007810000 */
[----:B------:R-:W-:Y:S02]  /*5220*/  FSEL R16, R64, -INF , P3 ;  /* 0xff80000040107808 */ /* 0x000fe40001800000 */
[----:B------:R-:W-:-:S02]  /*5230*/  FMNMX.FTZ R3, R14, R15, !PT ;  /* 0x0000000f0e037209 */ /* 0x000fc40007810000 */
[----:B------:R-:W-:Y:S02]  /*5240*/  ISETP.GT.AND P3, PT, R0, 0x10, PT ;  /* 0x000000100000780c */ /* 0x000fe40003f64270 */
[----:B------:R-:W-:Y:S02]  /*5250*/  FSEL R9, R65, -INF , P5 ;  /* 0xff80000041097808 */ /* 0x000fe40002800000 */
[----:B------:R-:W-:Y:S02]  /*5260*/  FMNMX.FTZ R2, R8, R2, !PT ;  /* 0x0000000208027209 */ /* 0x000fe40007810000 */
[----:B------:R-:W-:Y:S02]  /*5270*/  FSEL R17, R60, -INF , P5 ;  /* 0xff8000003c117808 */ /* 0x000fe40002800000 */
[----:B------:R-:W-:Y:S02]  /*5280*/  FMNMX.FTZ R3, R16, R3, !PT ;  /* 0x0000000310037209 */ /* 0x000fe40007810000 */
[----:B------:R-:W-:-:S02]  /*5290*/  ISETP.GT.AND P4, PT, R0, 0x11, PT ;  /* 0x000000110000780c */ /* 0x000fc40003f84270 */
[----:B------:R-:W-:Y:S02]  /*52a0*/  FSEL R10, R57, -INF , P3 ;  /* 0xff800000390a7808 */ /* 0x000fe40001800000 */
[----:B------:R-:W-:Y:S02]  /*52b0*/  FMNMX.FTZ R2, R9, R2, !PT ;  /* 0x0000000209027209 */ /* 0x000fe40007810000 */
[----:B------:R-:W-:Y:S02]  /*52c0*/  FSEL R18, R53, -INF , P3 ;  /* 0xff80000035127808 */ /* 0x000fe40001800000 */
[----:B------:R-:W-:Y:S02]  /*52d0*/  FMNMX.FTZ R3, R17, R3, !PT ;  /* 0x0000000311037209 */ /* 0x000fe40007810000 */
[----:B------:R-:W-:Y:S02]  /*52e0*/  ISETP.GT.AND P2, PT, R0, 0x18, PT ;  /* 0x000000180000780c */ /* 0x000fe40003f44270 */
[----:B------:R-:W-:-:S02]  /*52f0*/  FSEL R12, R56, -INF , P4 ;  /* 0xff800000380c7808 */ /* 0x000fc40002000000 */
[----:B------:R-:W-:Y:S02]  /*5300*/  FMNMX.FTZ R2, R10, R2, !PT ;  /* 0x000000020a027209 */ /* 0x000fe40007810000 */
[----:B------:R-:W-:Y:S02]  /*5310*/  FSEL R20, R52, -INF , P4 ;  /* 0xff80000034147808 */ /* 0x000fe40002000000 */
[----:B------:R-:W-:Y:S02]  /*5320*/  FMNMX.FTZ R3, R18, R3, !PT ;  /* 0x0000000312037209 */ /* 0x000fe40007810000 */
[----:B------:R-:W-:Y:S02]  /*5330*/  ISETP.GT.AND P1, PT, R0, 0x19, PT ;  /* 0x000000190000780c */ /* 0x000fe40003f24270 */
[----:B------:R-:W-:Y:S02]  /*5340*/  FSEL R13, R47, -INF , P2 ;  /* 0xff8000002f0d7808 */ /* 0x000fe40001000000 */
[----:B------:R-:W-:-:S02]  /*5350*/  FMNMX.FTZ R2, R12, R2, !PT ;  /* 0x000000020c027209 */ /* 0x000fc40007810000 */
[----:B------:R-:W-:Y:S02]  /*5360*/  FSEL R21, R46, -INF , P2 ;  /* 0xff8000002e157808 */ /* 0x000fe40001000000 */
[----:B------:R-:W-:Y:S02]  /*5370*/  FMNMX.FTZ R3, R20, R3, !PT ;  /* 0x0000000314037209 */ /* 0x000fe40007810000 */
[----:B------:R-:W-:Y:S02]  /*5380*/  ISETP.GT.AND P0, PT, R0, 0x20, PT ;  /* 0x000000200000780c */ /* 0x000fe40003f04270 */
[----:B------:R-:W-:Y:S02]  /*5390*/  FSEL R11, R48, -INF , P1 ;  /* 0xff800000300b7808 */ /* 0x000fe40000800000 */
[----:B------:R-:W-:Y:S02]  /*53a0*/  FMNMX.FTZ R2, R13, R2, !PT ;  /* 0x000000020d027209 */ /* 0x000fe40007810000 */
[----:B------:R-:W-:-:S02]  /*53b0*/  FSEL R22, R45, -INF , P1 ;  /* 0xff8000002d167808 */ /* 0x000fc40000800000 */
[----:B------:R-:W-:Y:S02]  /*53c0*/  FMNMX.FTZ R3, R21, R3, !PT ;  /* 0x0000000315037209 */ /* 0x000fe40007810000 */
[----:B------:R-:W-:Y:S02]  /*53d0*/  FSEL R89, R41, -INF , P0 ;  /* 0xff80000029597808 */ /* 0x000fe40000000000 */
[----:B------:R-:W-:Y:S02]  /*53e0*/  ISETP.GT.AND P1, PT, R0, 0x21, PT ;  /* 0x000000210000780c */ /* 0x000fe40003f24270 */
[----:B------:R-:W-:Y:S02]  /*53f0*/  FMNMX.FTZ R2, R11, R2, !PT ;  /* 0x000000020b027209 */ /* 0x000fe40007810000 */
[----:B------:R-:W-:Y:S02]  /*5400*/  FSEL R97, R40, -INF , P0 ;  /* 0xff80000028617808 */ /* 0x000fe40000000000 */
[----:B------:R-:W-:-:S02]  /*5410*/  FMNMX.FTZ R3, R22, R3, !PT ;  /* 0x0000000316037209 */ /* 0x000fc40007810000 */
[----:B------:R-:W-:Y:S02]  /*5420*/  FSEL R88, R44, -INF , P1 ;  /* 0xff8000002c587808 */ /* 0x000fe40000800000 */
[----:B------:R-:W-:Y:S02]  /*5430*/  FMNMX.FTZ R2, R89, R2, !PT ;  /* 0x0000000259027209 */ /* 0x000fe40007810000 */
[C---:B------:R-:W-:Y:S02]  /*5440*/  ISETP.GT.AND P5, PT, R0.reuse, 0x28, PT ;  /* 0x000000280000780c */ /* 0x040fe40003fa4270 */
[----:B------:R-:W-:Y:S02]  /*5450*/  FSEL R96, R35, -INF , P1 ;  /* 0xff80000023607808 */ /* 0x000fe40000800000 */
[----:B------:R-:W-:Y:S02]  /*5460*/  FMNMX.FTZ R3, R97, R3, !PT ;  /* 0x0000000361037209 */ /* 0x000fe40007810000 */
[----:B------:R-:W-:-:S02]  /*5470*/  ISETP.GT.AND P4, PT, R0, 0x29, PT ;  /* 0x000000290000780c */ /* 0x000fc40003f84270 */
[C---:B------:R-:W-:Y:S02]  /*5480*/  ISETP.GT.AND P3, PT, R0.reuse, 0x30, PT ;  /* 0x000000300000780c */ /* 0x040fe40003f64270 */
[C---:B------:R-:W-:Y:S02]  /*5490*/  ISETP.GT.AND P2, PT, R0.reuse, 0x31, PT ;  /* 0x000000310000780c */ /* 0x040fe40003f44270 */
[C---:B------:R-:W-:Y:S02]  /*54a0*/  ISETP.GT.AND P1, PT, R0.reuse, 0x38, PT ;  /* 0x000000380000780c */ /* 0x040fe40003f24270 */
[----:B------:R-:W-:Y:S02]  /*54b0*/  ISETP.GT.AND P0, PT, R0, 0x39, PT ;  /* 0x000000390000780c */ /* 0x000fe40003f04270 */
[----:B------:R-:W-:Y:S02]  /*54c0*/  FMNMX.FTZ R0, R88, R2, !PT ;  /* 0x0000000258007209 */ /* 0x000fe40007810000 */
[----:B------:R-:W-:-:S02]  /*54d0*/  FSEL R95, R30, -INF , P5 ;  /* 0xff8000001e5f7808 */ /* 0x000fc40002800000 */
[----:B------:R-:W-:Y:S02]  /*54e0*/  FSEL R87, R33, -INF , P5 ;  /* 0xff80000021577808 */ /* 0x000fe40002800000 */
        /* <DEDUP_REMOVED lines=21> */
[----:B------:R-:W-:Y:S02]  /*5640*/  FMNMX.FTZ R4, R31, R0, !PT ;  /* 0x000000001f047209 */ /* 0x000fe40007810000 */
[----:B------:R-:W-:Y:S01]  /*5650*/  FMNMX.FTZ R5, R90, R2, !PT ;  /* 0x000000025a057209 */ /* 0x000fe20007810000 */
[----:B------:R-:W-:Y:S05]  /*5660*/  BRA.DIV ~URZ, `(.L_x_1585) ;  /* 0x0000b5727f007947 */ /* 0x000fea000b800000 */
[----:B------:R-:W1:Y:S04]  /*5670*/  SHFL.BFLY PT, R0, R4, 0x2, 0x1f ;  /* 0x0c401f0004007f89 */ /* 0x000e6800000e0000 */
[----:B------:R-:W2:Y:S01]  /*5680*/  SHFL.BFLY PT, R3, R5, 0x2, 0x1f ;  /* 0x0c401f0005037f89 */ /* 0x000ea200000e0000 */
[----:B-1----:R-:W-:-:S02]  /*5690*/  FMNMX.FTZ R0, R4, R0, !PT ;  /* 0x0000000004007209 */ /* 0x002fc40007810000 */
[----:B--2---:R-:W-:-:S03]  /*56a0*/  FMNMX.FTZ R5, R5, R3, !PT ;  /* 0x0000000305057209 */ /* 0x004fc60007810000 */
[----:B------:R-:W1:Y:S04]  /*56b0*/  SHFL.BFLY PT, R2, R0, 0x1, 0x1f ;  /* 0x0c201f0000027f89 */ /* 0x000e6800000e0000 */
[----:B------:R2:W3:Y:S01]  /*56c0*/  SHFL.BFLY PT, R3, R5, 0x1, 0x1f ;  /* 0x0c201f0005037f89 */ /* 0x0004e200000e0000 */
[----:B-1----:R-:W-:-:S05]  /*56d0*/  FMNMX.FTZ R132, R0, R2, !PT ;  /* 0x0000000200847209 */ /* 0x002fca0007810000 */
.L_x_1666:
[C---:B------:R-:W-:Y:S01]  /*56e0*/  FMUL.FTZ R2, R132.reuse, c[0x0][0x2d0] ;  /* 0x0000b40084027a20 */ /* 0x040fe20000410000 */
[----:B------:R-:W-:Y:S01]  /*56f0*/  FSETP.NEU.FTZ.AND P0, PT, R132, -INF , PT ;  /* 0xff8000008400780b */ /* 0x000fe20003f1d000 */
[----:B------:R-:W-:Y:S01]  /*5700*/  WARPSYNC 0xffffffff ;  /* 0xffffffff00007948 */ /* 0x000fe20003800000 */
[----:B---3--:R-:W-:Y:S01]  /*5710*/  FMNMX.FTZ R28, R3, R5, !PT ;  /* 0x00000005031c7209 */ /* 0x008fe20007810000 */
[----:B------:R-:W-:Y:S01]  /*5720*/  LDSM.16.MT88.4 R36, [R217+0x800] ;  /* 0x00080000d924783b */ /* 0x000fe20000004200 */
[----:B------:R-:W-:-:S02]  /*5730*/  FSEL R2, R2, RZ, P0 ;  /* 0x000000ff02027208 */ /* 0x000fc40000000000 */
[----:B------:R-:W-:Y:S01]  /*5740*/  FSETP.NEU.FTZ.AND P0, PT, R28, -INF , PT ;  /* 0xff8000001c00780b */ /* 0x000fe20003f1d000 */
[----:B------:R-:W-:Y:S02]  /*5750*/  LDSM.16.MT88.4 R44, [R220] ;  /* 0x00000000dc2c783b */ /* 0x000fe40000004200 */
[--C-:B------:R-:W-:Y:S02]  /*5760*/  FFMA.FTZ R0, R6, c[0x0][0x2d0], -R2.reuse ;  /* 0x0000b40006007a23 */ /* 0x100fe40000010802 */
[--C-:B------:R-:W-:Y:S01]  /*5770*/  FFMA.FTZ R3, R13, c[0x0][0x2d0], -R2.reuse ;  /* 0x0000b4000d037a23 */ /* 0x100fe20000010802 */
[----:B------:R-:W-:Y:S01]  /*5780*/  LDSM.16.MT88.4 R40, [R218+0x800] ;  /* 0x00080000da28783b */ /* 0x000fe20000004200 */
[----:B------:R1:W-:Y:S01]  /*5790*/  MUFU.EX2 R112, R0 ;  /* 0x0000000000707308 */ /* 0x0003e20000000800 */
[--C-:B------:R-:W-:Y:S02]  /*57a0*/  FFMA.FTZ R30, R30, c[0x0][0x2d0], -R2.reuse ;  /* 0x0000b4001e1e7a23 */ /* 0x100fe40000010802 */
[----:B------:R-:W-:Y:S04]  /*57b0*/  LDSM.16.MT88.4 R24, [R219] ;  /* 0x00000000db18783b */ /* 0x000fe80000004200 */
[----:B------:R-:W-:Y:S01]  /*57c0*/  LDSM.16.MT88.4 R68, [R218+0x2000] ;  /* 0x00200000da44783b */ /* 0x000fe20000004200 */
[----:B------:R3:W-:Y:S03]  /*57d0*/  MUFU.EX2 R131, R3 ;  /* 0x0000000300837308 */ /* 0x0007e60000000800 */
[----:B------:R-:W-:Y:S04]  /*57e0*/  LDSM.16.MT88.4 R60, [R220+0x800] ;  /* 0x00080000dc3c783b */ /* 0x000fe80000004200 */
[----:B------:R-:W-:Y:S01]  /*57f0*/  LDSM.16.MT88.4 R64, [R219+0x800] ;  /* 0x00080000db40783b */ /* 0x000fe20000004200 */
[----:B-1----:R-:W-:-:S03]  /*5800*/  FFMA.FTZ R0, R7, c[0x0][0x2d0], -R2 ;  /* 0x0000b40007007a23 */ /* 0x002fc60000010802 */
[----:B------:R-:W-:Y:S01]  /*5810*/  LDSM.16.MT88.4 R72, [R220+0x2000] ;  /* 0x00200000dc48783b */ /* 0x000fe20000004200 */
[----:B------:R1:W4:Y:S03]  /*5820*/  MUFU.EX2 R99, R0 ;  /* 0x0000000000637308 */ /* 0x0003260000000800 */
[----:B------:R-:W-:Y:S01]  /*5830*/  LDSM.16.MT88.4 R48, [R217+0x2800] ;  /* 0x00280000d930783b */ /* 0x000fe20000004200 */
[----:B---3--:R-:W-:-:S03]  /*5840*/  FFMA.FTZ R3, R11, c[0x0][0x2d0], -R2 ;  /* 0x0000b4000b037a23 */ /* 0x008fc60000010802 */
[----:B------:R-:W-:Y:S01]  /*5850*/  LDSM.16.MT88.4 R56, [R219+0x2000] ;  /* 0x00200000db38783b */ /* 0x000fe20000004200 */
[----:B------:R-:W-:Y:S03]  /*5860*/  MUFU.EX2 R204, R3 ;  /* 0x0000000300cc7308 */ /* 0x000fe60000000800 */
[----:B------:R-:W-:Y:S04]  /*5870*/  LDSM.16.MT88.4 R76, [R220+0x2800] ;  /* 0x00280000dc4c783b */ /* 0x000fe80000004200 */
[----:B------:R-:W-:Y:S01]  /*5880*/  LDSM.16.MT88.4 R80, [R217+0x4000] ;  /* 0x00400000d950783b */ /* 0x000fe20000004200 */
[----:B-1----:R-:W-:-:S04]  /*5890*/  FFMA.FTZ R0, R8, c[0x0][0x2d0], -R2 ;  /* 0x0000b40008007a23 */ /* 0x002fc80000010802 */
[----:B------:R1:W-:Y:S02]  /*58a0*/  MUFU.EX2 R117, R0 ;  /* 0x0000000000757308 */ /* 0x0003e40000000800 */
[----:B-1----:R-:W-:-:S06]  /*58b0*/  FFMA.FTZ R0, R9, c[0x0][0x2d0], -R2 ;  /* 0x0000b40009007a23 */ /* 0x002fcc0000010802 */
[----:B------:R1:W3:Y:S02]  /*58c0*/  MUFU.EX2 R119, R0 ;  /* 0x0000000000777308 */ /* 0x0002e40000000800 */
[--C-:B-1----:R-:W-:Y:S02]  /*58d0*/  FFMA.FTZ R0, R10, c[0x0][0x2d0], -R2.reuse ;  /* 0x0000b4000a007a23 */ /* 0x102fe40000010802 */
[----:B------:R-:W1:Y:S04]  /*58e0*/  LDSM.16.MT88.4 R8, [R217] ;  /* 0x00000000d908783b */ /* 0x000e680000004200 */
[----:B------:R5:W-:Y:S02]  /*58f0*/  MUFU.EX2 R129, R0 ;  /* 0x0000000000817308 */ /* 0x000be40000000800 */
[----:B-----5:R-:W-:Y:S01]  /*5900*/  FFMA.FTZ R0, R12, c[0x0][0x2d0], -R2 ;  /* 0x0000b4000c007a23 */ /* 0x020fe20000010802 */
[----:B----4-:R-:W-:-:S05]  /*5910*/  F2FP.BF16.PACK_AB R12, R99, R112 ;  /* 0x00000070630c723e */ /* 0x010fca00000010ff */
[----:B------:R4:W-:Y:S02]  /*5920*/  MUFU.EX2 R130, R0 ;  /* 0x0000000000827308 */ /* 0x0009e40000000800 */
[----:B----4-:R-:W-:-:S05]  /*5930*/  FMUL.FTZ R0, R28, c[0x0][0x2d0] ;  /* 0x0000b4001c007a20 */ /* 0x010fca0000410000 */
[----:B------:R-:W-:-:S05]  /*5940*/  FSEL R0, R0, RZ, P0 ;  /* 0x000000ff00007208 */ /* 0x000fca0000000000 */
[----:B------:R-:W-:Y:S01]  /*5950*/  FFMA.FTZ R3, R14, c[0x0][0x2d0], -R0 ;  /* 0x0000b4000e037a23 */ /* 0x000fe20000010800 */
[----:B---3--:R-:W-:-:S03]  /*5960*/  F2FP.BF16.PACK_AB R14, R119, R117 ;  /* 0x00000075770e723e */ /* 0x008fc600000010ff */
[----:B------:R3:W-:Y:S02]  /*5970*/  MUFU.EX2 R98, R3 ;  /* 0x0000000300627308 */ /* 0x0007e40000000800 */
[----:B---3--:R-:W-:-:S06]  /*5980*/  FFMA.FTZ R3, R15, c[0x0][0x2d0], -R0 ;  /* 0x0000b4000f037a23 */ /* 0x008fcc0000010800 */
[----:B------:R3:W4:Y:S02]  /*5990*/  MUFU.EX2 R29, R3 ;  /* 0x00000003001d7308 */ /* 0x0007240000000800 */
[----:B---3--:R-:W-:Y:S01]  /*59a0*/  FFMA.FTZ R3, R16, c[0x0][0x2d0], -R0 ;  /* 0x0000b40010037a23 */ /* 0x008fe20000010800 */
[----:B----4-:R-:W-:-:S05]  /*59b0*/  F2FP.BF16.PACK_AB R13, R29, R98 ;  /* 0x000000621d0d723e */ /* 0x010fca00000010ff */
[----:B------:R3:W-:Y:S02]  /*59c0*/  MUFU.EX2 R116, R3 ;  /* 0x0000000300747308 */ /* 0x0007e40000000800 */
[----:B---3--:R-:W-:-:S06]  /*59d0*/  FFMA.FTZ R3, R17, c[0x0][0x2d0], -R0 ;  /* 0x0000b40011037a23 */ /* 0x008fcc0000010800 */
[----:B------:R3:W4:Y:S02]  /*59e0*/  MUFU.EX2 R118, R3 ;  /* 0x0000000300767308 */ /* 0x0007240000000800 */
[--C-:B---3--:R-:W-:Y:S01]  /*59f0*/  FFMA.FTZ R3, R18, c[0x0][0x2d0], -R0.reuse ;  /* 0x0000b40012037a23 */ /* 0x108fe20000010800 */
[----:B----4-:R-:W-:Y:S01]  /*5a00*/  F2FP.BF16.PACK_AB R15, R118, R116 ;  /* 0x00000074760f723e */ /* 0x010fe200000010ff */
[----:B------:R-:W3:Y:S04]  /*5a10*/  LDSM.16.MT88.4 R16, [R218] ;  /* 0x00000000da10783b */ /* 0x000ee80000004200 */
[----:B------:R4:W-:Y:S02]  /*5a20*/  MUFU.EX2 R128, R3 ;  /* 0x0000000300807308 */ /* 0x0009e40000000800 */
[C---:B-12---:R-:W-:Y:S07]  /*5a30*/  HMMA.16816.F32.BF16 R4, R12.reuse, R8, RZ ;  /* 0x000000080c04723c */ /* 0x046fee00000418ff */
[----:B------:R-:W-:Y:S01]  /*5a40*/  F2FP.BF16.PACK_AB R8, R130, R129 ;  /* 0x000000818208723e */ /* 0x000fe200000010ff */
[----:B------:R-:W-:Y:S01]  /*5a50*/  HMMA.16816.F32.BF16 R52, R12, R46, RZ ;  /* 0x0000002e0c34723c */ /* 0x000fe200000418ff */
[----:B----4-:R-:W-:-:S04]  /*5a60*/  FFMA.FTZ R3, R20, c[0x0][0x2d0], -R0 ;  /* 0x0000b40014037a23 */ /* 0x010fc80000010800 */
[----:B------:R1:W2:Y:S02]  /*5a70*/  MUFU.EX2 R133, R3 ;  /* 0x0000000300857308 */ /* 0x0002a40000000800 */
[--C-:B-1----:R-:W-:Y:S01]  /*5a80*/  FFMA.FTZ R3, R21, c[0x0][0x2d0], -R0.reuse ;  /* 0x0000b40015037a23 */ /* 0x102fe20000010800 */
[----:B--2---:R-:W-:Y:S01]  /*5a90*/  F2FP.BF16.PACK_AB R9, R133, R128 ;  /* 0x000000808509723e */ /* 0x004fe200000010ff */
[C---:B---3--:R-:W-:Y:S04]  /*5aa0*/  HMMA.16816.F32.BF16 R32, R12.reuse, R16, RZ ;  /* 0x000000100c20723c */ /* 0x048fe800000418ff */
[----:B------:R1:W-:Y:S04]  /*5ab0*/  MUFU.EX2 R134, R3 ;  /* 0x0000000300867308 */ /* 0x0003e80000000800 */
[----:B------:R-:W-:Y:S01]  /*5ac0*/  HMMA.16816.F32.BF16 R16, R12, R18, RZ ;  /* 0x000000120c10723c */ /* 0x000fe200000418ff */
[----:B-1----:R-:W-:-:S07]  /*5ad0*/  FFMA.FTZ R3, R22, c[0x0][0x2d0], -R0 ;  /* 0x0000b40016037a23 */ /* 0x002fce0000010800 */
[----:B------:R-:W-:Y:S01]  /*5ae0*/  HMMA.16816.F32.BF16 R20, R12, R10, RZ ;  /* 0x0000000a0c14723c */ /* 0x000fe200000418ff */
[----:B------:R-:W1:Y:S06]  /*5af0*/  MUFU.EX2 R205, R3 ;  /* 0x0000000300cd7308 */ /* 0x000e6c0000000800 */
[----:B------:R-:W-:Y:S02]  /*5b00*/  F2FP.BF16.PACK_AB R10, R204, R131 ;  /* 0x00000083cc0a723e */ /* 0x000fe400000010ff */
[----:B-1----:R-:W-:Y:S01]  /*5b10*/  F2FP.BF16.PACK_AB R11, R205, R134 ;  /* 0x00000086cd0b723e */ /* 0x002fe200000010ff */
[----:B------:R-:W-:-:S04]  /*5b20*/  FADD.FTZ R3, R112, R99 ;  /* 0x0000006370037221 */ /* 0x000fc80000010000 */
[----:B------:R-:W-:-:S10]  /*5b30*/  FADD.FTZ R3, R117, R3 ;  /* 0x0000000375037221 */ /* 0x000fd40000010000 */
[----:B------:R-:W-:Y:S01]  /*5b40*/  HMMA.16816.F32.BF16 R200, R8, R38, R20 ;  /* 0x0000002608c8723c */ /* 0x000fe20000041814 */
[----:B------:R-:W1:Y:S01]  /*5b50*/  LDSM.16.MT88.4 R20, [R217+0x2000] ;  /* 0x00200000d914783b */ /* 0x000e620000004200 */
[----:B------:R-:W-:-:S04]  /*5b60*/  FADD.FTZ R3, R119, R3 ;  /* 0x0000000377037221 */ /* 0x000fc80000010000 */
[----:B------:R-:W-:Y:S02]  /*5b70*/  FADD.FTZ R3, R129, R3 ;  /* 0x0000000381037221 */ /* 0x000fe40000010000 */
[----:B------:R-:W-:Y:S02]  /*5b80*/  HMMA.16816.F32.BF16 R164, R8, R36, R4 ;  /* 0x0000002408a4723c */ /* 0x000fe40000041804 */
[----:B------:R-:W-:-:S06]  /*5b90*/  FADD.FTZ R3, R130, R3 ;  /* 0x0000000382037221 */ /* 0x000fcc0000010000 */
[----:B------:R-:W-:Y:S01]  /*5ba0*/  HMMA.16816.F32.BF16 R4, R12, R44, RZ ;  /* 0x0000002c0c04723c */ /* 0x000fe200000418ff */
[----:B------:R-:W2:Y:S07]  /*5bb0*/  LDSM.16.MT88.4 R44, [R218+0x2800] ;  /* 0x00280000da2c783b */ /* 0x000eae0000004200 */
[C---:B------:R-:W-:Y:S08]  /*5bc0*/  HMMA.16816.F32.BF16 R156, R8.reuse, R40, R32 ;  /* 0x00000028089c723c */ /* 0x040ff00000041820 */
[----:B------:R-:W-:Y:S08]  /*5bd0*/  HMMA.16816.F32.BF16 R148, R8, R42, R16 ;  /* 0x0000002a0894723c */ /* 0x000ff00000041810 */
[C---:B------:R-:W-:Y:S08]  /*5be0*/  HMMA.16816.F32.BF16 R40, R12.reuse, R24, RZ ;  /* 0x000000180c28723c */ /* 0x040ff000000418ff */
[C---:B------:R-:W-:Y:S08]  /*5bf0*/  HMMA.16816.F32.BF16 R36, R12.reuse, R26, RZ ;  /* 0x0000001a0c24723c */ /* 0x040ff000000418ff */
[C---:B-1----:R-:W-:Y:S08]  /*5c00*/  HMMA.16816.F32.BF16 R32, R12.reuse, R20, RZ ;  /* 0x000000140c20723c */ /* 0x042ff000000418ff */
[C---:B------:R-:W-:Y:S08]  /*5c10*/  HMMA.16816.F32.BF16 R24, R12.reuse, R22, RZ ;  /* 0x000000160c18723c */ /* 0x040ff000000418ff */
[C---:B------:R-:W-:Y:S08]  /*5c20*/  HMMA.16816.F32.BF16 R20, R12.reuse, R68, RZ ;  /* 0x000000440c14723c */ /* 0x040ff000000418ff */
[----:B------:R-:W-:Y:S08]  /*5c30*/  HMMA.16816.F32.BF16 R16, R12, R70, RZ ;  /* 0x000000460c10723c */ /* 0x000ff000000418ff */
[C---:B------:R-:W-:Y:S01]  /*5c40*/  HMMA.16816.F32.BF16 R140, R8.reuse, R62, R52 ;  /* 0x0000003e088c723c */ /* 0x040fe20000041834 */
[----:B------:R-:W1:Y:S07]  /*5c50*/  LDSM.16.MT88.4 R52, [R219+0x2800] ;  /* 0x00280000db34783b */ /* 0x000e6e0000004200 */
[C---:B------:R-:W-:Y:S01]  /*5c60*/  HMMA.16816.F32.BF16 R192, R8.reuse, R64, R40 ;  /* 0x0000004008c0723c */ /* 0x040fe20000041828 */
[----:B------:R-:W3:Y:S07]  /*5c70*/  LDSM.16.MT88.4 R40, [R218+0x4000] ;  /* 0x00400000da28783b */ /* 0x000eee0000004200 */
[----:B------:R-:W-:Y:S01]  /*5c80*/  HMMA.16816.F32.BF16 R196, R8, R60, R4 ;  /* 0x0000003c08c4723c */ /* 0x000fe20000041804 */
[----:B------:R-:W4:Y:S07]  /*5c90*/  LDSM.16.MT88.4 R60, [R217+0x4800] ;  /* 0x00480000d93c783b */ /* 0x000f2e0000004200 */
[----:B------:R-:W-:Y:S08]  /*5ca0*/  HMMA.16816.F32.BF16 R4, R12, R72, RZ ;  /* 0x000000480c04723c */ /* 0x000ff000000418ff */
[C---:B------:R-:W-:Y:S08]  /*5cb0*/  HMMA.16816.F32.BF16 R172, R8.reuse, R50, R24 ;  /* 0x0000003208ac723c */ /* 0x040ff00000041818 */
[C---:B--2---:R-:W-:Y:S08]  /*5cc0*/  HMMA.16816.F32.BF16 R184, R8.reuse, R44, R20 ;  /* 0x0000002c08b8723c */ /* 0x044ff00000041814 */
[----:B------:R-:W-:Y:S01]  /*5cd0*/  HMMA.16816.F32.BF16 R68, R8, R46, R16 ;  /* 0x0000002e0844723c */ /* 0x000fe20000041810 */
[----:B------:R-:W2:Y:S07]  /*5ce0*/  LDSM.16.MT88.4 R44, [R220+0x4000] ;  /* 0x00400000dc2c783b */ /* 0x000eae0000004200 */
[C---:B------:R-:W-:Y:S08]  /*5cf0*/  HMMA.16816.F32.BF16 R24, R12.reuse, R74, RZ ;  /* 0x0000004a0c18723c */ /* 0x040ff000000418ff */
[C---:B------:R-:W-:Y:S08]  /*5d00*/  HMMA.16816.F32.BF16 R20, R12.reuse, R56, RZ ;  /* 0x000000380c14723c */ /* 0x040ff000000418ff */
[----:B------:R-:W-:Y:S08]  /*5d10*/  HMMA.16816.F32.BF16 R16, R12, R58, RZ ;  /* 0x0000003a0c10723c */ /* 0x000ff000000418ff */
[C---:B------:R-:W-:Y:S01]  /*5d20*/  HMMA.16816.F32.BF16 R188, R8.reuse, R48, R32 ;  /* 0x0000003008bc723c */ /* 0x040fe20000041820 */
[----:B------:R-:W5:Y:S07]  /*5d30*/  LDSM.16.MT88.4 R32, [R218+0x4800] ;  /* 0x00480000da20783b */ /* 0x000f6e0000004200 */
[----:B------:R-:W-:Y:S08]  /*5d40*/  HMMA.16816.F32.BF16 R180, R8, R76, R4 ;  /* 0x0000004c08b4723c */ /* 0x000ff00000041804 */
[----:B------:R-:W-:Y:S08]  /*5d50*/  HMMA.16816.F32.BF16 R4, R12, R80, RZ ;  /* 0x000000500c04723c */ /* 0x000ff000000418ff */
[C---:B------:R-:W-:Y:S08]  /*5d60*/  HMMA.16816.F32.BF16 R72, R8.reuse, R78, R24 ;  /* 0x0000004e0848723c */ /* 0x040ff00000041818 */
[C---:B------:R-:W-:Y:S01]  /*5d70*/  HMMA.16816.F32.BF16 R176, R8.reuse, R66, R36 ;  /* 0x0000004208b0723c */ /* 0x040fe20000041824 */
[----:B------:R-:W2:Y:S07]  /*5d80*/  LDSM.16.MT88.4 R36, [R220+0x4800] ;  /* 0x00480000dc24783b */ /* 0x000eae0000004200 */
[C---:B-1----:R-:W-:Y:S08]  /*5d90*/  HMMA.16816.F32.BF16 R76, R8.reuse, R52, R20 ;  /* 0x00000034084c723c */ /* 0x042ff00000041814 */
[----:B------:R-:W-:Y:S08]  /*5da0*/  HMMA.16816.F32.BF16 R160, R8, R54, R16 ;  /* 0x0000003608a0723c */ /* 0x000ff00000041810 */
[C---:B---3--:R-:W-:Y:S08]  /*5db0*/  HMMA.16816.F32.BF16 R20, R12.reuse, R40, RZ ;  /* 0x000000280c14723c */ /* 0x048ff000000418ff */
[----:B------:R-:W-:Y:S01]  /*5dc0*/  HMMA.16816.F32.BF16 R16, R12, R42, RZ ;  /* 0x0000002a0c10723c */ /* 0x000fe200000418ff */
[----:B------:R-:W1:Y:S07]  /*5dd0*/  LDSM.16.MT88.4 R40, [R219+0x4000] ;  /* 0x00400000db28783b */ /* 0x000e6e0000004200 */
[----:B----4-:R-:W-:Y:S08]  /*5de0*/  HMMA.16816.F32.BF16 R168, R8, R60, R4 ;  /* 0x0000003c08a8723c */ /* 0x010ff00000041804 */
[----:B--2---:R-:W-:Y:S08]  /*5df0*/  HMMA.16816.F32.BF16 R4, R12, R44, RZ ;  /* 0x0000002c0c04723c */ /* 0x004ff000000418ff */
[----:B-----5:R-:W-:Y:S01]  /*5e00*/  HMMA.16816.F32.BF16 R152, R8, R32, R20 ;  /* 0x000000200898723c */ /* 0x020fe20000041814 */
[----:B------:R-:W2:Y:S06]  /*5e10*/  LDSM.16.MT88.4 R20, [R219+0x4800] ;  /* 0x00480000db14783b */ /* 0x000eac0000004200 */
[----:B------:R-:W-:Y:S01]  /*5e20*/  FFMA.FTZ R33, R85, c[0x0][0x2d0], -R2 ;  /* 0x0000b40055217a23 */ /* 0x000fe20000010802 */
[----:B------:R-:W-:Y:S01]  /*5e30*/  HMMA.16816.F32.BF16 R24, R12, R82, RZ ;  /* 0x000000520c18723c */ /* 0x000fe200000418ff */
[----:B------:R-:W-:-:S07]  /*5e40*/  FFMA.FTZ R32, R92, c[0x0][0x2d0], -R0 ;  /* 0x0000b4005c207a23 */ /* 0x000fce0000010800 */
[----:B------:R-:W-:Y:S07]  /*5e50*/  HMMA.16816.F32.BF16 R144, R8, R36, R4 ;  /* 0x000000240890723c */ /* 0x000fee0000041804 */
[--C-:B------:R-:W-:Y:S01]  /*5e60*/  FFMA.FTZ R37, R84, c[0x0][0x2d0], -R2.reuse ;  /* 0x0000b40054257a23 */ /* 0x100fe20000010802 */
[----:B-1----:R-:W-:Y:S01]  /*5e70*/  HMMA.16816.F32.BF16 R4, R12, R40, RZ ;  /* 0x000000280c04723c */ /* 0x002fe200000418ff */
[----:B------:R-:W-:Y:S02]  /*5e80*/  FFMA.FTZ R36, R31, c[0x0][0x2d0], -R2 ;  /* 0x0000b4001f247a23 */ /* 0x000fe40000010802 */
[----:B------:R-:W-:-:S02]  /*5e90*/  FFMA.FTZ R31, R97, c[0x0][0x2d0], -R0 ;  /* 0x0000b400611f7a23 */ /* 0x000fc40000010800 */
[----:B------:R-:W-:Y:S03]  /*5ea0*/  MUFU.EX2 R37, R37 ;  /* 0x0000002500257308 */ /* 0x000fe60000000800 */
[C---:B------:R-:W-:Y:S07]  /*5eb0*/  HMMA.16816.F32.BF16 R100, R8.reuse, R34, R16 ;  /* 0x000000220864723c */ /* 0x040fee0000041810 */
[--C-:B------:R-:W-:Y:S01]  /*5ec0*/  FFMA.FTZ R35, R91, c[0x0][0x2d0], -R0.reuse ;  /* 0x0000b4005b237a23 */ /* 0x100fe20000010800 */
[----:B------:R-:W-:Y:S01]  /*5ed0*/  HMMA.16816.F32.BF16 R136, R8, R62, R24 ;  /* 0x0000003e0888723c */ /* 0x000fe20000041818 */
[----:B------:R-:W1:Y:S01]  /*5ee0*/  LDSM.16.MT88.4 R24, [R217+0x6000] ;  /* 0x00600000d918783b */ /* 0x000e620000004200 */
[----:B------:R-:W-:-:S06]  /*5ef0*/  FFMA.FTZ R34, R90, c[0x0][0x2d0], -R0 ;  /* 0x0000b4005a227a23 */ /* 0x000fcc0000010800 */
[----:B------:R-:W-:Y:S08]  /*5f00*/  HMMA.16816.F32.BF16 R16, R12, R46, RZ ;  /* 0x0000002e0c10723c */ /* 0x000ff000000418ff */
[----:B--2---:R-:W-:Y:S07]  /*5f10*/  HMMA.16816.F32.BF16 R108, R8, R20, R4 ;  /* 0x00000014086c723c */ /* 0x004fee0000041804 */
[----:B------:R-:W-:Y:S01]  /*5f20*/  FADD.FTZ R20, R98, R29 ;  /* 0x0000001d62147221 */ /* 0x000fe20000010000 */
[----:B------:R-:W-:Y:S01]  /*5f30*/  HMMA.16816.F32.BF16 R4, R12, R42, RZ ;  /* 0x0000002a0c04723c */ /* 0x000fe200000418ff */
[----:B------:R-:W-:-:S07]  /*5f40*/  FFMA.FTZ R29, R89, c[0x0][0x2d0], -R2 ;  /* 0x0000b400591d7a23 */ /* 0x000fce0000010802 */
[C---:B------:R-:W-:Y:S01]  /*5f50*/  HMMA.16816.F32.BF16 R104, R8.reuse, R38, R16 ;  /* 0x000000260868723c */ /* 0x040fe20000041810 */
[----:B------:R-:W2:Y:S11]  /*5f60*/  LDSM.16.MT88.4 R16, [R217+0x6800] ;  /* 0x00680000d910783b */ /* 0x000eb60000004200 */
[----:B------:R-:W-:Y:S04]  /*5f70*/  @!UPT UIADD3 URZ, URZ, URZ, URZ ;  /* 0x0000003f3f3ff290 */ /* 0x000fe8000fffe03f */
[----:B------:R-:W-:Y:S08]  /*5f80*/  HMMA.16816.F32.BF16 R112, R8, R22, R4 ;  /* 0x000000160870723c */ /* 0x000ff00000041804 */
[----:B-1----:R-:W-:Y:S07]  /*5f90*/  HMMA.16816.F32.BF16 R4, R12, R24, RZ ;  /* 0x000000180c04723c */ /* 0x002fee00000418ff */
[----:B------:R-:W-:Y:S11]  /*5fa0*/  FFMA.FTZ R25, R86, c[0x0][0x2d0], -R2 ;  /* 0x0000b40056197a23 */ /* 0x000ff60000010802 */
[----:B------:R-:W-:Y:S06]  /*5fb0*/  @!UPT UIADD3 URZ, URZ, URZ, URZ ;  /* 0x0000003f3f3ff290 */ /* 0x000fec000fffe03f */
[----:B--2---:R-:W-:Y:S07]  /*5fc0*/  HMMA.16816.F32.BF16 R124, R8, R16, R4 ;  /* 0x00000010087c723c */ /* 0x004fee0000041804 */
[----:B------:R-:W-:Y:S01]  /*5fd0*/  FADD.FTZ R16, R116, R20 ;  /* 0x0000001474107221 */ /* 0x000fe20000010000 */
[----:B------:R-:W-:Y:S01]  /*5fe0*/  HMMA.16816.F32.BF16 R4, R12, R26, RZ ;  /* 0x0000001a0c04723c */ /* 0x000fe200000418ff */
[----:B------:R-:W1:Y:S06]  /*5ff0*/  LDSM.16.MT88.4 R20, [R218+0x6000] ;  /* 0x00600000da14783b */ /* 0x000e6c0000004200 */
[----:B------:R-:W-:-:S02]  /*6000*/  FFMA.FTZ R27, R88, c[0x0][0x2d0], -R2 ;  /* 0x0000b400581b7a23 */ /* 0x000fc40000010802 */
[----:B------:R-:W-:Y:S02]  /*6010*/  FFMA.FTZ R26, R87, c[0x0][0x2d0], -R2 ;  /* 0x0000b400571a7a23 */ /* 0x000fe40000010802 */
[----:B------:R-:W-:-:S04]  /*6020*/  FADD.FTZ R2, R131, R3 ;  /* 0x0000000383027221 */ /* 0x000fc80000010000 */
[----:B------:R-:W-:-:S09]  /*6030*/  FADD.FTZ R2, R204, R2 ;  /* 0x00000002cc027221 */ /* 0x000fd20000010000 */
[----:B------:R-:W-:Y:S07]  /*6040*/  HMMA.16816.F32.BF16 R120, R8, R18, R4 ;  /* 0x000000120878723c */ /* 0x000fee0000041804 */
[----:B------:R-:W-:Y:S02]  /*6050*/  FADD.FTZ R4, R118, R16 ;  /* 0x0000001076047221 */ /* 0x000fe40000010000 */
[----:B------:R-:W2:Y:S02]  /*6060*/  LDSM.16.MT88.4 R16, [R218+0x6800] ;  /* 0x00680000da10783b */ /* 0x000ea40000004200 */
[----:B------:R-:W-:-:S04]  /*6070*/  FADD.FTZ R24, R128, R4 ;  /* 0x0000000480187221 */ /* 0x000fc80000010000 */
[----:B------:R-:W-:Y:S01]  /*6080*/  FADD.FTZ R3, R133, R24 ;  /* 0x0000001885037221 */ /* 0x000fe20000010000 */
[----:B-1----:R-:W-:Y:S01]  /*6090*/  HMMA.16816.F32.BF16 R4, R12, R20, RZ ;  /* 0x000000140c04723c */ /* 0x002fe200000418ff */
[----:B------:R-:W-:Y:S02]  /*60a0*/  MUFU.EX2 R21, R27 ;  /* 0x0000001b00157308 */ /* 0x000fe40000000800 */
[----:B------:R-:W-:-:S06]  /*60b0*/  FADD.FTZ R3, R134, R3 ;  /* 0x0000000386037221 */ /* 0x000fcc0000010000 */
[----:B------:R-:W-:Y:S11]  /*60c0*/  MUFU.EX2 R20, R25 ;  /* 0x0000001900147308 */ /* 0x000ff60000000800 */
[----:B------:R-:W-:Y:S04]  /*60d0*/  @!UPT UIADD3 URZ, URZ, URZ, URZ ;  /* 0x0000003f3f3ff290 */ /* 0x000fe8000fffe03f */
[----:B--2---:R-:W-:Y:S01]  /*60e0*/  HMMA.16816.F32.BF16 R116, R8, R16, R4 ;  /* 0x000000100874723c */ /* 0x004fe20000041804 */
[----:B------:R1:W-:Y:S07]  /*60f0*/  MUFU.EX2 R17, R30 ;  /* 0x0000001e00117308 */ /* 0x0003ee0000000800 */
[----:B------:R-:W-:Y:S01]  /*6100*/  HMMA.16816.F32.BF16 R4, R12, R22, RZ ;  /* 0x000000160c04723c */ /* 0x000fe200000418ff */
[----:B------:R2:W3:Y:S08]  /*6110*/  MUFU.EX2 R23, R29 ;  /* 0x0000001d00177308 */ /* 0x0004f00000000800 */
[----:B------:R4:W5:Y:S01]  /*6120*/  MUFU.EX2 R22, R26 ;  /* 0x0000001a00167308 */ /* 0x0009620000000800 */
[----:B-1----:R-:W-:-:S02]  /*6130*/  FFMA.FTZ R30, R96, c[0x0][0x2d0], -R0 ;  /* 0x0000b400601e7a23 */ /* 0x002fc40000010800 */
[----:B--2---:R-:W-:-:S05]  /*6140*/  FFMA.FTZ R29, R95, c[0x0][0x2d0], -R0 ;  /* 0x0000b4005f1d7a23 */ /* 0x004fca0000010800 */
[----:B------:R-:W1:Y:S07]  /*6150*/  MUFU.EX2 R16, R33 ;  /* 0x0000002100107308 */ /* 0x000e6e0000000800 */
[----:B------:R-:W-:Y:S01]  /*6160*/  HMMA.16816.F32.BF16 R64, R8, R18, R4 ;  /* 0x000000120840723c */ /* 0x000fe20000041804 */
[----:B----4-:R-:W2:Y:S01]  /*6170*/  LDSM.16.MT88.4 R24, [R220+0x6000] ;  /* 0x00600000dc18783b */ /* 0x010ea20000004200 */
[----:B------:R-:W4:Y:S05]  /*6180*/  MUFU.EX2 R33, R36 ;  /* 0x0000002400217308 */ /* 0x000f2a0000000800 */
[--C-:B------:R-:W-:Y:S01]  /*6190*/  FFMA.FTZ R7, R94, c[0x0][0x2d0], -R0.reuse ;  /* 0x0000b4005e077a23 */ /* 0x100fe20000010800 */
[----:B---3--:R-:W-:Y:S01]  /*61a0*/  F2FP.BF16.PACK_AB R4, R21, R23 ;  /* 0x000000171504723e */ /* 0x008fe200000010ff */
[----:B------:R-:W-:Y:S01]  /*61b0*/  FFMA.FTZ R5, R93, c[0x0][0x2d0], -R0 ;  /* 0x0000b4005d057a23 */ /* 0x000fe20000010800 */
[----:B-----5:R-:W-:Y:S01]  /*61c0*/  F2FP.BF16.PACK_AB R6, R20, R22 ;  /* 0x000000161406723e */ /* 0x020fe200000010ff */
[----:B------:R-:W-:Y:S01]  /*61d0*/  FADD.FTZ R0, R23, R2 ;  /* 0x0000000217007221 */ /* 0x000fe20000010000 */
[----:B-1----:R-:W-:Y:S01]  /*61e0*/  F2FP.BF16.PACK_AB R128, R16, R17 ;  /* 0x000000111080723e */ /* 0x002fe200000010ff */
[----:B------:R-:W-:Y:S01]  /*61f0*/  FADD.FTZ R2, R205, R3 ;  /* 0x00000003cd027221 */ /* 0x000fe20000010000 */
[----:B------:R-:W-:Y:S01]  /*6200*/  MUFU.EX2 R7, R7 ;  /* 0x0000000700077308 */ /* 0x000fe20000000800 */
[----:B------:R-:W-:Y:S01]  /*6210*/  FADD.FTZ R0, R21, R0 ;  /* 0x0000000015007221 */ /* 0x000fe20000010000 */
[----:B----4-:R-:W-:-:S03]  /*6220*/  F2FP.BF16.PACK_AB R130, R33, R37 ;  /* 0x000000252182723e */ /* 0x010fc600000010ff */
[----:B------:R-:W-:-:S04]  /*6230*/  FADD.FTZ R0, R22, R0 ;  /* 0x0000000016007221 */ /* 0x000fc80000010000 */
[----:B------:R-:W-:Y:S02]  /*6240*/  FADD.FTZ R0, R20, R0 ;  /* 0x0000000014007221 */ /* 0x000fe40000010000 */
[----:B------:R-:W1:Y:S02]  /*6250*/  LDSM.16.MT88.4 R20, [R220+0x6800] ;  /* 0x00680000dc14783b */ /* 0x000e640000004200 */
[----:B------:R-:W-:-:S04]  /*6260*/  FADD.FTZ R0, R17, R0 ;  /* 0x0000000011007221 */ /* 0x000fc80000010000 */
[----:B------:R-:W-:Y:S02]  /*6270*/  FADD.FTZ R3, R16, R0 ;  /* 0x0000000010037221 */ /* 0x000fe40000010000 */
[----:B--2---:R-:W-:Y:S01]  /*6280*/  HMMA.16816.F32.BF16 R16, R12, R24, RZ ;  /* 0x000000180c10723c */ /* 0x004fe200000418ff */
[----:B------:R-:W2:Y:S08]  /*6290*/  MUFU.EX2 R25, R31 ;  /* 0x0000001f00197308 */ /* 0x000eb00000000800 */
[----:B------:R-:W-:Y:S01]  /*62a0*/  MUFU.EX2 R24, R29 ;  /* 0x0000001d00187308 */ /* 0x000fe20000000800 */
[----:B--2---:R-:W-:Y:S11]  /*62b0*/  FADD.FTZ R0, R25, R2 ;  /* 0x0000000219007221 */ /* 0x004ff60000010000 */
[----:B------:R-:W-:Y:S03]  /*62c0*/  @!UPT UIADD3 URZ, URZ, URZ, URZ ;  /* 0x0000003f3f3ff290 */ /* 0x000fe6000fffe03f */
[----:B-1----:R-:W-:Y:S01]  /*62d0*/  HMMA.16816.F32.BF16 R48, R8, R20, R16 ;  /* 0x000000140830723c */ /* 0x002fe20000041810 */
[----:B------:R-:W1:Y:S07]  /*62e0*/  MUFU.EX2 R20, R30 ;  /* 0x0000001e00147308 */ /* 0x000e6e0000000800 */
[----:B------:R-:W-:Y:S01]  /*62f0*/  HMMA.16816.F32.BF16 R16, R12, R26, RZ ;  /* 0x0000001a0c10723c */ /* 0x000fe200000418ff */
[----:B------:R2:W3:Y:S01]  /*6300*/  MUFU.EX2 R21, R5 ;  /* 0x0000000500157308 */ /* 0x0004e20000000800 */
[----:B-1----:R-:W-:-:S02]  /*6310*/  FADD.FTZ R2, R20, R0 ;  /* 0x0000000014027221 */ /* 0x002fc40000010000 */
[----:B------:R-:W-:Y:S02]  /*6320*/  FADD.FTZ R0, R37, R3 ;  /* 0x0000000325007221 */ /* 0x000fe40000010000 */
[----:B------:R-:W-:-:S03]  /*6330*/  FADD.FTZ R2, R24, R2 ;  /* 0x0000000218027221 */ /* 0x000fc60000010000 */
[----:B------:R-:W-:Y:S01]  /*6340*/  MUFU.EX2 R3, R35 ;  /* 0x0000002300037308 */ /* 0x000fe20000000800 */
[----:B------:R-:W-:Y:S02]  /*6350*/  FADD.FTZ R235, R33, R0 ;  /* 0x0000000021eb7221 */ /* 0x000fe40000010000 */
[C---:B------:R-:W-:Y:S01]  /*6360*/  FADD.FTZ R0, R7.reuse, R2 ;  /* 0x0000000207007221 */ /* 0x040fe20000010000 */
[----:B--2---:R-:W-:Y:S02]  /*6370*/  F2FP.BF16.PACK_AB R5, R20, R25 ;  /* 0x000000191405723e */ /* 0x004fe400000010ff */
[----:B------:R-:W-:Y:S01]  /*6380*/  F2FP.BF16.PACK_AB R7, R7, R24 ;  /* 0x000000180707723e */ /* 0x000fe200000010ff */
[----:B---3--:R-:W-:Y:S01]  /*6390*/  FADD.FTZ R0, R21, R0 ;  /* 0x0000000015007221 */ /* 0x008fe20000010000 */
[----:B------:R-:W1:Y:S07]  /*63a0*/  MUFU.EX2 R2, R34 ;  /* 0x0000002200027308 */ /* 0x000e6e0000000800 */
[----:B------:R-:W-:Y:S01]  /*63b0*/  HMMA.16816.F32.BF16 R40, R8, R22, R16 ;  /* 0x000000160828723c */ /* 0x000fe20000041810 */
[----:B------:R-:W2:Y:S01]  /*63c0*/  MUFU.EX2 R16, R32 ;  /* 0x0000002000107308 */ /* 0x000ea20000000800 */
[----:B-1----:R-:W-:Y:S01]  /*63d0*/  F2FP.BF16.PACK_AB R131, R2, R3 ;  /* 0x000000030283723e */ /* 0x002fe200000010ff */
[C---:B--2---:R-:W-:Y:S01]  /*63e0*/  FADD.FTZ R0, R16.reuse, R0 ;  /* 0x0000000010007221 */ /* 0x044fe20000010000 */
[----:B------:R-:W-:-:S02]  /*63f0*/  F2FP.BF16.PACK_AB R129, R16, R21 ;  /* 0x000000151081723e */ /* 0x000fc400000010ff */
[----:B------:R-:W1:Y:S01]  /*6400*/  LDSM.16.MT88.4 R16, [R219+0x6000] ;  /* 0x00600000db10783b */ /* 0x000e620000004200 */
[----:B------:R-:W-:-:S04]  /*6410*/  FADD.FTZ R0, R3, R0 ;  /* 0x0000000003007221 */ /* 0x000fc80000010000 */
[----:B------:R-:W-:Y:S01]  /*6420*/  FADD.FTZ R234, R2, R0 ;  /* 0x0000000002ea7221 */ /* 0x000fe20000010000 */
[----:B------:R-:W-:-:S04]  /*6430*/  IADD3 R0, R206, -0x2, RZ ;  /* 0xfffffffece007810 */ /* 0x000fc80007ffe0ff */
[----:B------:R-:W-:Y:S01]  /*6440*/  ISETP.GE.AND P0, PT, R0, R240, PT ;  /* 0x000000f00000720c */ /* 0x000fe20003f06270 */
[C---:B-1----:R-:W-:Y:S08]  /*6450*/  HMMA.16816.F32.BF16 R20, R12.reuse, R16, RZ ;  /* 0x000000100c14723c */ /* 0x042ff000000418ff */
[----:B------:R-:W-:Y:S01]  /*6460*/  HMMA.16816.F32.BF16 R12, R12, R18, RZ ;  /* 0x000000120c0c723c */ /* 0x000fe200000418ff */
[----:B------:R-:W1:Y:S11]  /*6470*/  LDSM.16.MT88.4 R16, [R219+0x6800] ;  /* 0x00680000db10783b */ /* 0x000e760000004200 */
[----:B------:R-:W-:Y:S04]  /*6480*/  @!UPT UIADD3 URZ, URZ, URZ, URZ ;  /* 0x0000003f3f3ff290 */ /* 0x000fe8000fffe03f */
[C---:B-1----:R-:W-:Y:S08]  /*6490*/  HMMA.16816.F32.BF16 R20, R8.reuse, R16, R20 ;  /* 0x000000100814723c */ /* 0x042ff00000041814 */
[----:B------:R-:W-:Y:S01]  /*64a0*/  HMMA.16816.F32.BF16 R12, R8, R18, R12 ;  /* 0x00000012080c723c */ /* 0x000fe2000004180c */
        /* <DEDUP_REMOVED lines=24> */
[----:B------:R-:W1:Y:S04]  /*6630*/  LDSM.16.MT88.4 R8, [R217+0x5000] ;  /* 0x00500000d908783b */ /* 0x000e680000004200 */
[----:B------:R-:W2:Y:S03]  /*6640*/  LDSM.16.MT88.4 R160, [R217+0x1800] ;  /* 0x00180000d9a0783b */ /* 0x000ea60000004200 */
[C---:B-1----:R-:W-:Y:S08]  /*6650*/  HMMA.16816.F32.BF16 R84, R4.reuse, R8, R168 ;  /* 0x000000080454723c */ /* 0x042ff000000418a8 */
[----:B------:R-:W-:Y:S01]  /*6660*/  HMMA.16816.F32.BF16 R88, R4, R10, R136 ;  /* 0x0000000a0458723c */ /* 0x000fe20000041888 */
[----:B------:R-:W1:Y:S04]  /*6670*/  LDSM.16.MT88.4 R8, [R218+0x5000] ;  /* 0x00500000da08783b */ /* 0x000e680000004200 */
[----:B------:R-:W3:Y:S03]  /*6680*/  LDSM.16.MT88.4 R136, [R219+0x1800] ;  /* 0x00180000db88783b */ /* 0x000ee60000004200 */
[C---:B--2---:R-:W-:Y:S08]  /*6690*/  HMMA.16816.F32.BF16 R164, R128.reuse, R160, R164 ;  /* 0x000000a080a4723c */ /* 0x044ff000000418a4 */
[----:B------:R-:W-:Y:S08]  /*66a0*/  HMMA.16816.F32.BF16 R160, R128, R162, R16 ;  /* 0x000000a280a0723c */ /* 0x000ff00000041810 */
[C---:B-1----:R-:W-:Y:S01]  /*66b0*/  HMMA.16816.F32.BF16 R92, R4.reuse, R8, R152 ;  /* 0x00000008045c723c */ /* 0x042fe20000041898 */
[----:B------:R-:W1:Y:S07]  /*66c0*/  LDSM.16.MT88.4 R152, [R218+0x1800] ;  /* 0x00180000da98783b */ /* 0x000e6e0000004200 */
[----:B------:R-:W-:Y:S01]  /*66d0*/  HMMA.16816.F32.BF16 R96, R4, R10, R100 ;  /* 0x0000000a0460723c */ /* 0x000fe20000041864 */
[----:B------:R-:W2:Y:S07]  /*66e0*/  LDSM.16.MT88.4 R8, [R220+0x5000] ;  /* 0x00500000dc08783b */ /* 0x000eae0000004200 */
[C---:B---3--:R-:W-:Y:S08]  /*66f0*/  HMMA.16816.F32.BF16 R140, R128.reuse, R136, R140 ;  /* 0x00000088808c723c */ /* 0x048ff0000004188c */
[C---:B------:R-:W-:Y:S08]  /*6700*/  HMMA.16816.F32.BF16 R136, R128.reuse, R138, R36 ;  /* 0x0000008a8088723c */ /* 0x040ff00000041824 */
[----:B-1----:R-:W-:Y:S08]  /*6710*/  HMMA.16816.F32.BF16 R156, R128, R152, R156 ;  /* 0x00000098809c723c */ /* 0x002ff0000004189c */
[C---:B--2---:R-:W-:Y:S01]  /*6720*/  HMMA.16816.F32.BF16 R100, R4.reuse, R8, R144 ;  /* 0x000000080464723c */ /* 0x044fe20000041890 */
[----:B------:R-:W1:Y:S07]  /*6730*/  LDSM.16.MT88.4 R144, [R220+0x1800] ;  /* 0x00180000dc90783b */ /* 0x000e6e0000004200 */
[----:B------:R-:W-:Y:S01]  /*6740*/  HMMA.16816.F32.BF16 R104, R4, R10, R104 ;  /* 0x0000000a0468723c */ /* 0x000fe20000041868 */
[----:B------:R-:W2:Y:S07]  /*6750*/  LDSM.16.MT88.4 R8, [R219+0x5000] ;  /* 0x00500000db08783b */ /* 0x000eae0000004200 */
[C---:B------:R-:W-:Y:S08]  /*6760*/  HMMA.16816.F32.BF16 R152, R128.reuse, R154, R24 ;  /* 0x0000009a8098723c */ /* 0x040ff00000041818 */
[----:B-1----:R-:W-:Y:S08]  /*6770*/  HMMA.16816.F32.BF16 R148, R128, R144, R148 ;  /* 0x000000908094723c */ /* 0x002ff00000041894 */
[C---:B--2---:R-:W-:Y:S08]  /*6780*/  HMMA.16816.F32.BF16 R108, R4.reuse, R8, R108 ;  /* 0x00000008046c723c */ /* 0x044ff0000004186c */
[----:B------:R-:W-:Y:S01]  /*6790*/  HMMA.16816.F32.BF16 R112, R4, R10, R112 ;  /* 0x0000000a0470723c */ /* 0x000fe20000041870 */
[----:B------:R-:W1:Y:S07]  /*67a0*/  LDSM.16.MT88.4 R8, [R217+0x7000] ;  /* 0x00700000d908783b */ /* 0x000e6e0000004200 */
[----:B------:R-:W-:Y:S08]  /*67b0*/  HMMA.16816.F32.BF16 R144, R128, R146, R32 ;  /* 0x000000928090723c */ /* 0x000ff00000041820 */
[C---:B-1----:R-:W-:Y:S08]  /*67c0*/  HMMA.16816.F32.BF16 R176, R4.reuse, R8, R124 ;  /* 0x0000000804b0723c */ /* 0x042ff0000004187c */
[C---:B------:R-:W-:Y:S01]  /*67d0*/  HMMA.16816.F32.BF16 R168, R4.reuse, R10, R120 ;  /* 0x0000000a04a8723c */ /* 0x040fe20000041878 */
[----:B------:R-:W1:Y:S07]  /*67e0*/  LDSM.16.MT88.4 R8, [R218+0x7000] ;  /* 0x00700000da08783b */ /* 0x000e6e0000004200 */
[C---:B-1----:R-:W-:Y:S08]  /*67f0*/  HMMA.16816.F32.BF16 R120, R4.reuse, R8, R116 ;  /* 0x000000080478723c */ /* 0x042ff00000041874 */
[C---:B------:R-:W-:Y:S01]  /*6800*/  HMMA.16816.F32.BF16 R116, R4.reuse, R10, R64 ;  /* 0x0000000a0474723c */ /* 0x040fe20000041840 */
[----:B------:R-:W1:Y:S04]  /*6810*/  LDSM.16.MT88.4 R8, [R220+0x7000] ;  /* 0x00700000dc08783b */ /* 0x000e680000004200 */
[----:B------:R-:W-:Y:S03]  /*6820*/  LDSM.16.MT88.4 R64, [R219+0x3800] ;  /* 0x00380000db40783b */ /* 0x000fe60000004200 */
[C---:B-1----:R-:W-:Y:S01]  /*6830*/  HMMA.16816.F32.BF16 R124, R4.reuse, R10, R40 ;  /* 0x0000000a047c723c */ /* 0x042fe20000041828 */
[----:B------:R-:W1:Y:S07]  /*6840*/  LDSM.16.MT88.4 R40, [R217+0x3800] ;  /* 0x00380000d928783b */ /* 0x000e6e0000004200 */
[----:B------:R-:W-:Y:S01]  /*6850*/  HMMA.16816.F32.BF16 R172, R4, R8, R48 ;  /* 0x0000000804ac723c */ /* 0x000fe20000041830 */
[----:B------:R-:W2:Y:S04]  /*6860*/  LDSM.16.MT88.4 R48, [R218+0x3800] ;  /* 0x00380000da30783b */ /* 0x000ea80000004200 */
[----:B------:R-:W3:Y:S03]  /*6870*/  LDSM.16.MT88.4 R8, [R219+0x7000] ;  /* 0x00700000db08783b */ /* 0x000ee60000004200 */
[C---:B-1----:R-:W-:Y:S08]  /*6880*/  HMMA.16816.F32.BF16 R36, R128.reuse, R40, R44 ;  /* 0x000000288024723c */ /* 0x042ff0000004182c */
[C---:B--2---:R-:W-:Y:S01]  /*6890*/  HMMA.16816.F32.BF16 R44, R128.reuse, R48, R56 ;  /* 0x00000030802c723c */ /* 0x044fe20000041838 */
[----:B------:R-:W1:Y:S07]  /*68a0*/  LDSM.16.MT88.4 R56, [R220+0x3800] ;  /* 0x00380000dc38783b */ /* 0x000e6e0000004200 */
[C---:B------:R-:W-:Y:S08]  /*68b0*/  HMMA.16816.F32.BF16 R48, R128.reuse, R50, R60 ;  /* 0x000000328030723c */ /* 0x040ff0000004183c */
[C---:B------:R-:W-:Y:S08]  /*68c0*/  HMMA.16816.F32.BF16 R60, R128.reuse, R64, R76 ;  /* 0x00000040803c723c */ /* 0x040ff0000004184c */
[C---:B------:R-:W-:Y:S01]  /*68d0*/  HMMA.16816.F32.BF16 R64, R128.reuse, R66, R80 ;  /* 0x000000428040723c */ /* 0x040fe20000041850 */
[----:B------:R-:W2:Y:S07]  /*68e0*/  LDSM.16.MT88.4 R80, [R218+0x5800] ;  /* 0x00580000da50783b */ /* 0x000eae0000004200 */
[----:B------:R-:W-:Y:S08]  /*68f0*/  HMMA.16816.F32.BF16 R40, R128, R42, R52 ;  /* 0x0000002a8028723c */ /* 0x000ff00000041834 */
[----:B---3--:R-:W-:Y:S08]  /*6900*/  HMMA.16816.F32.BF16 R20, R4, R8, R20 ;  /* 0x000000080414723c */ /* 0x008ff00000041814 */
[C---:B-1----:R-:W-:Y:S08]  /*6910*/  HMMA.16816.F32.BF16 R52, R128.reuse, R56, R68 ;  /* 0x000000388034723c */ /* 0x042ff00000041844 */
[----:B------:R-:W-:Y:S01]  /*6920*/  HMMA.16816.F32.BF16 R56, R128, R58, R72 ;  /* 0x0000003a8038723c */ /* 0x000fe20000041848 */
[----:B------:R-:W1:Y:S07]  /*6930*/  LDSM.16.MT88.4 R72, [R217+0x5800] ;  /* 0x00580000d948783b */ /* 0x000e6e0000004200 */
[----:B------:R-:W-:Y:S01]  /*6940*/  HMMA.16816.F32.BF16 R12, R4, R10, R12 ;  /* 0x0000000a040c723c */ /* 0x000fe2000004180c */
[----:B------:R-:W-:Y:S07]  /*6950*/  LDSM.16.MT88.4 R4, [R219+0x7800] ;  /* 0x00780000db04783b */ /* 0x000fee0000004200 */
        /* <DEDUP_REMOVED lines=12> */
[C---:B--2---:R-:W-:Y:S01]  /*6a20*/  HMMA.16816.F32.BF16 R108, R128.reuse, R112, R120 ;  /* 0x00000070806c723c */ /* 0x044fe20000041878 */
[----:B------:R-:W2:Y:S07]  /*6a30*/  LDSM.16.MT88.4 R120, [R220+0x7800] ;  /* 0x00780000dc78783b */ /* 0x000eae0000004200 */
[C---:B------:R-:W-:Y:S08]  /*6a40*/  HMMA.16816.F32.BF16 R112, R128.reuse, R114, R116 ;  /* 0x000000728070723c */ /* 0x040ff00000041874 */
[C---:B-1----:R-:W-:Y:S08]  /*6a50*/  HMMA.16816.F32.BF16 R100, R128.reuse, R104, R176 ;  /* 0x000000688064723c */ /* 0x042ff000000418b0 */
[C---:B------:R-:W-:Y:S08]  /*6a60*/  HMMA.16816.F32.BF16 R104, R128.reuse, R106, R168 ;  /* 0x0000006a8068723c */ /* 0x040ff000000418a8 */
[C---:B--2---:R-:W-:Y:S08]  /*6a70*/  HMMA.16816.F32.BF16 R116, R128.reuse, R120, R172 ;  /* 0x000000788074723c */ /* 0x044ff000000418ac */
[C---:B------:R-:W-:Y:S08]  /*6a80*/  HMMA.16816.F32.BF16 R120, R128.reuse, R122, R124 ;  /* 0x0000007a8078723c */ /* 0x040ff0000004187c */
[C---:B------:R-:W-:Y:S08]  /*6a90*/  HMMA.16816.F32.BF16 R124, R128.reuse, R4, R20 ;  /* 0x00000004807c723c */ /* 0x040ff00000041814 */
[----:B------:R-:W-:Y:S01]  /*6aa0*/  HMMA.16816.F32.BF16 R128, R128, R6, R12 ;  /* 0x000000068080723c */ /* 0x000fe2000004180c */
[----:B------:R-:W-:Y:S07]  /*6ab0*/  @!UPT UIADD3 URZ, URZ, URZ, URZ ;  /* 0x0000003f3f3ff290 */ /* 0x000fee000fffe03f */
[----:B------:R-:W-:Y:S11]  /*6ac0*/  @!P0 BRA `(.L_x_1586) ;  /* 0x00003c5000008947 */ /* 0x000ff60003800000 */
[----:B------:R-:W-:Y:S02]  /*6ad0*/  MOV R233, R0 ;  /* 0x0000000000e97202 */ /* 0x000fe40000000f00 */
[----:B------:R-:W-:-:S02]  /*6ae0*/  MOV R134, R28 ;  /* 0x0000001c00867202 */ /* 0x000fc40000000f00 */
[----:B------:R-:W-:Y:S02]  /*6af0*/  MOV R133, R132 ;  /* 0x0000008400857202 */ /* 0x000fe40000000f00 */
.L_x_1593:
[----:B------:R-:W-:Y:S01]  /*6b00*/  SHF.R.S32.HI R0, RZ, 0x1f, R231 ;  /* 0x0000001fff007819 */ /* 0x000fe200000114e7 */
[----:B------:R-:W-:Y:S04]  /*6b10*/  DEPBAR.LE SB0, 0x0 ;  /* 0x000080000000791a */ /* 0x000fe80000000000 */
[----:B------:R-:W-:Y:S01]  /*6b20*/  SHF.R.S32.HI R6, RZ, 0x1f, R239 ;  /* 0x0000001fff067819 */ /* 0x000fe200000114ef */
[----:B------:R-:W-:Y:S01]  /*6b30*/  WARPSYNC 0xffffffff ;  /* 0xffffffff00007948 */ /* 0x000fe20003800000 */
[----:B------:R-:W-:Y:S01]  /*6b40*/  SHF.R.S32.HI R4, RZ, 0x1f, R228 ;  /* 0x0000001fff047819 */ /* 0x000fe200000114e4 */
[----:B------:R-:W-:Y:S01]  /*6b50*/  BAR.SYNC.DEFER_BLOCKING 0x0 ;  /* 0x0000000000007b1d */ /* 0x000fe20000010000 */
[----:B------:R-:W-:Y:S01]  /*6b60*/  SHF.R.S32.HI R5, RZ, 0x1f, R237 ;  /* 0x0000001fff057819 */ /* 0x000fe200000114ed */
[----:B------:R-:W-:Y:S01]  /*6b70*/  IMAD R0, R0, c[0x0][0x208], RZ ;  /* 0x0000820000007a24 */ /* 0x000fe200078e02ff */
[----:B------:R-:W-:Y:S01]  /*6b80*/  IADD3 R132, R135, 0x40, RZ ;  /* 0x0000004087847810 */ /* 0x000fe20007ffe0ff */
[----:B------:R-:W-:Y:S01]  /*6b90*/  IMAD.WIDE.U32 R2, R231, c[0x0][0x208], RZ ;  /* 0x00008200e7027a25 */ /* 0x000fe200078e00ff */
[----:B------:R-:W-:Y:S02]  /*6ba0*/  SHF.L.U64.HI R22, R239, 0x1, R6 ;  /* 0x00000001ef167819 */ /* 0x000fe40000010206 */
[----:B------:R-:W-:Y:S01]  /*6bb0*/  SHF.L.U64.HI R21, R237, 0x1, R5 ;  /* 0x00000001ed157819 */ /* 0x000fe20000010205 */
[----:B------:R-:W-:Y:S01]  /*6bc0*/  IMAD R0, R231, c[0x0][0x20c], R0 ;  /* 0x00008300e7007a24 */ /* 0x000fe200078e0200 */
[----:B------:R-:W-:Y:S01]  /*6bd0*/  SHF.R.S32.HI R6, RZ, 0x1f, R238 ;  /* 0x0000001fff067819 */ /* 0x000fe200000114ee */
[----:B------:R-:W-:Y:S01]  /*6be0*/  IMAD R4, R4, c[0x0][0x218], RZ ;  /* 0x0000860004047a24 */ /* 0x000fe200078e02ff */
[----:B------:R-:W-:Y:S01]  /*6bf0*/  SHF.R.S32.HI R5, RZ, 0x1f, R232 ;  /* 0x0000001fff057819 */ /* 0x000fe200000114e8 */
[----:B------:R-:W-:Y:S01]  /*6c00*/  IMAD.IADD R3, R3, 0x1, R0 ;  /* 0x0000000103037824 */ /* 0x000fe200078e0200 */
[----:B------:R-:W-:Y:S01]  /*6c10*/  SHF.L.U64.HI R20, R238, 0x1, R6 ;  /* 0x00000001ee147819 */ /* 0x000fe20000010206 */
[----:B------:R-:W-:Y:S01]  /*6c20*/  IMAD R4, R228, c[0x0][0x21c], R4 ;  /* 0x00008700e4047a24 */ /* 0x000fe200078e0204 */
[----:B------:R-:W-:Y:S01]  /*6c30*/  SHF.L.U64.HI R15, R232, 0x1, R5 ;  /* 0x00000001e80f7819 */ /* 0x000fe20000010205 */
[----:B------:R-:W-:Y:S04]  /*6c40*/  IMAD.WIDE.U32 R2, R228, c[0x0][0x218], R2 ;  /* 0x00008600e4027a25 */ /* 0x000fe800078e0002 */
[----:B------:R-:W-:Y:S01]  /*6c50*/  IMAD.SHL.U32 R30, R239, 0x2, RZ ;  /* 0x00000002ef1e7824 */ /* 0x000fe200078e00ff */
[----:B------:R-:W-:Y:S01]  /*6c60*/  IADD3 R0, P0, R248, R2, RZ ;  /* 0x00000002f8007210 */ /* 0x000fe20007f1e0ff */
[----:B------:R-:W-:Y:S01]  /*6c70*/  IMAD.SHL.U32 R29, R237, 0x2, RZ ;  /* 0x00000002ed1d7824 */ /* 0x000fe200078e00ff */
[----:B------:R-:W1:Y:S02]  /*6c80*/  LDSM.16.M88.4 R32, [R221] ;  /* 0x00000000dd20783b */ /* 0x000e640000000200 */
[----:B------:R-:W-:Y:S01]  /*6c90*/  IADD3.X R2, R251, R3, R4, P0, !PT ;  /* 0x00000003fb027210 */ /* 0x000fe200007fe404 */
[----:B------:R-:W-:Y:S01]  /*6ca0*/  IMAD.SHL.U32 R28, R238, 0x2, RZ ;  /* 0x00000002ee1c7824 */ /* 0x000fe200078e00ff */
[----:B------:R-:W-:Y:S01]  /*6cb0*/  LEA R14, P0, R0, c[0x0][0x1f8], 0x1 ;  /* 0x00007e00000e7a11 */ /* 0x000fe200078008ff */
[----:B------:R-:W-:Y:S01]  /*6cc0*/  IMAD.SHL.U32 R23, R232, 0x2, RZ ;  /* 0x00000002e8177824 */ /* 0x000fe200078e00ff */
[----:B------:R-:W2:Y:S02]  /*6cd0*/  LDSM.16.M88.4 R8, [R135] ;  /* 0x000000008708783b */ /* 0x000ea40000000200 */
[----:B------:R-:W-:Y:S02]  /*6ce0*/  R2P PR, R236, 0x6 ;  /* 0x00000006ec007804 */ /* 0x000fe40000000000 */
[----:B------:R-:W-:Y:S01]  /*6cf0*/  ISETP.GE.AND P5, PT, R239, c[0x0][0x1d4], PT ;  /* 0x00007500ef007a0c */ /* 0x000fe20003fa6270 */
[----:B------:R-:W3:Y:S01]  /*6d00*/  LDSM.16.M88.4 R16, [R135+0x800] ;  /* 0x000800008710783b */ /* 0x000ee20000000200 */
[----:B------:R-:W-:Y:S02]  /*6d10*/  LEA.HI.X R4, R0, c[0x0][0x1fc], R2, 0x1, P0 ;  /* 0x00007f0000047a11 */ /* 0x000fe400000f0c02 */
[----:B------:R-:W-:Y:S02]  /*6d20*/  ISETP.GE.AND P4, PT, R237, c[0x0][0x1d4], PT ;  /* 0x00007500ed007a0c */ /* 0x000fe40003f86270 */
[C---:B------:R-:W-:Y:S01]  /*6d30*/  IADD3 R0, R135.reuse, 0x20, RZ ;  /* 0x0000002087007810 */ /* 0x040fe20007ffe0ff */
[----:B------:R-:W4:Y:S01]  /*6d40*/  LDSM.16.M88.4 R24, [R135+0x1000] ;  /* 0x001000008718783b */ /* 0x000f220000000200 */
[----:B------:R-:W-:Y:S03]  /*6d50*/  ISETP.GE.AND P3, PT, R238, c[0x0][0x1d4], PT ;  /* 0x00007500ee007a0c */ /* 0x000fe60003f66270 */
[C---:B------:R-:W-:Y:S01]  /*6d60*/  @P1 IADD3 R0, R135.reuse, -0x20, RZ ;  /* 0xffffffe087001810 */ /* 0x040fe20007ffe0ff */
[----:B------:R-:W1:Y:S01]  /*6d70*/  LDSM.16.M88.4 R168, [R135+0x1800] ;  /* 0x0018000087a8783b */ /* 0x000e620000000200 */
[----:B------:R-:W-:Y:S02]  /*6d80*/  @P2 IADD3 R132, R135, -0x40, RZ ;  /* 0xffffffc087842810 */ /* 0x000fe40007ffe0ff */
[C---:B------:R-:W-:Y:S02]  /*6d90*/  IADD3 R213, R0.reuse, 0x7800, RZ ;  /* 0x0000780000d57810 */ /* 0x040fe40007ffe0ff */
[C---:B------:R-:W-:Y:S01]  /*6da0*/  IADD3 R212, R0.reuse, 0x7000, RZ ;  /* 0x0000700000d47810 */ /* 0x040fe20007ffe0ff */
[----:B------:R-:W1:Y:S01]  /*6db0*/  LDSM.16.M88.4 R172, [R222] ;  /* 0x00000000deac783b */ /* 0x000e620000000200 */
[C---:B------:R-:W-:Y:S02]  /*6dc0*/  IADD3 R211, R0.reuse, 0x6800, RZ ;  /* 0x0000680000d37810 */ /* 0x040fe40007ffe0ff */
[C---:B------:R-:W-:Y:S02]  /*6dd0*/  IADD3 R210, R0.reuse, 0x6000, RZ ;  /* 0x0000600000d27810 */ /* 0x040fe40007ffe0ff */
[C---:B------:R-:W-:Y:S01]  /*6de0*/  IADD3 R205, R0.reuse, 0x5800, RZ ;  /* 0x0000580000cd7810 */ /* 0x040fe20007ffe0ff */
[----:B------:R-:W1:Y:S01]  /*6df0*/  LDSM.16.M88.4 R176, [R0] ;  /* 0x0000000000b0783b */ /* 0x000e620000000200 */
[C---:B------:R-:W-:Y:S02]  /*6e00*/  IADD3 R204, R0.reuse, 0x5000, RZ ;  /* 0x0000500000cc7810 */ /* 0x040fe40007ffe0ff */
[C---:B------:R-:W-:Y:S02]  /*6e10*/  IADD3 R203, R0.reuse, 0x4800, RZ ;  /* 0x0000480000cb7810 */ /* 0x040fe40007ffe0ff */
[C---:B------:R-:W-:Y:S01]  /*6e20*/  IADD3 R202, R0.reuse, 0x4000, RZ ;  /* 0x0000400000ca7810 */ /* 0x040fe20007ffe0ff */
[----:B------:R-:W1:Y:S01]  /*6e30*/  LDSM.16.M88.4 R180, [R0+0x800] ;  /* 0x0008000000b4783b */ /* 0x000e620000000200 */
[C---:B------:R-:W-:Y:S02]  /*6e40*/  IADD3 R197, R0.reuse, 0x3800, RZ ;  /* 0x0000380000c57810 */ /* 0x040fe40007ffe0ff */
[C---:B------:R-:W-:Y:S02]  /*6e50*/  IADD3 R196, R0.reuse, 0x3000, RZ ;  /* 0x0000300000c47810 */ /* 0x040fe40007ffe0ff */
[C---:B------:R-:W-:Y:S01]  /*6e60*/  IADD3 R195, R0.reuse, 0x2800, RZ ;  /* 0x0000280000c37810 */ /* 0x040fe20007ffe0ff */
[----:B------:R-:W1:Y:S01]  /*6e70*/  LDSM.16.M88.4 R184, [R0+0x1000] ;  /* 0x0010000000b8783b */ /* 0x000e620000000200 */
[----:B------:R-:W-:Y:S02]  /*6e80*/  IADD3 R194, R0, 0x2000, RZ ;  /* 0x0000200000c27810 */ /* 0x000fe40007ffe0ff */
[C---:B------:R-:W-:Y:S02]  /*6e90*/  IADD3 R226, R132.reuse, 0x7800, RZ ;  /* 0x0000780084e27810 */ /* 0x040fe40007ffe0ff */
[C---:B------:R-:W-:Y:S01]  /*6ea0*/  IADD3 R225, R132.reuse, 0x7000, RZ ;  /* 0x0000700084e17810 */ /* 0x040fe20007ffe0ff */
[----:B------:R5:W1:Y:S01]  /*6eb0*/  LDSM.16.M88.4 R188, [R0+0x1800] ;  /* 0x0018000000bc783b */ /* 0x000a620000000200 */
[C---:B------:R-:W-:Y:S02]  /*6ec0*/  IADD3 R215, R132.reuse, 0x6800, RZ ;  /* 0x0000680084d77810 */ /* 0x040fe40007ffe0ff */
        /* <DEDUP_REMOVED lines=11> */
[----:B-----5:R-:W-:Y:S01]  /*6f80*/  IADD3 R0, R132, 0x800, RZ ;  /* 0x0000080084007810 */ /* 0x020fe20007ffe0ff */
[----:B------:R-:W-:-:S05]  /*6f90*/  BRA.DIV ~URZ, `(.L_x_1587) ;  /* 0x00009d727f007947 */ /* 0x000fca000b800000 */
[----:B--234-:R2:W3:Y:S02]  /*6fa0*/  SHFL.IDX PT, R2, R4, RZ, 0x181f ;  /* 0x00181fff04027589 */ /* 0x01c4e400000e0000 */
.L_x_1667:
[----:B------:R-:W4:Y:S01]  /*6fb0*/  SHFL.IDX PT, R5, R14, RZ, 0x181f ;  /* 0x00181fff0e057589 */ /* 0x000f2200000e0000 */
[----:B------:R-:W-:Y:S01]  /*6fc0*/  ISETP.GE.AND P1, PT, R232, c[0x0][0x1d4], PT ;  /* 0x00007500e8007a0c */ /* 0x000fe20003f26270 */
[----:B------:R-:W-:Y:S03]  /*6fd0*/  BSSY B0, `(.L_x_1588) ;  /* 0x0000189000007945 */ /* 0x000fe60003800000 */
[----:B------:R-:W-:Y:S02]  /*6fe0*/  SEL R227, RZ, 0x10, P1 ;  /* 0x00000010ffe37807 */ /* 0x000fe40000800000 */
[----:B------:R5:W2:Y:S07]  /*6ff0*/  SHFL.IDX PT, R3, R14, 0x1, 0x181f ;  /* 0x00381f000e037f89 */ /* 0x000aae00000e0000 */
[----:B--2---:R-:W2:Y:S01]  /*7000*/  SHFL.IDX PT, R4, R4, 0x1, 0x181f ;  /* 0x00381f0004047f89 */ /* 0x004ea200000e0000 */
[----:B-----5:R-:W-:Y:S02]  /*7010*/  SEL R14, RZ, 0x10, P4 ;  /* 0x00000010ff0e7807 */ /* 0x020fe40002000000 */
[C---:B----4-:R-:W-:Y:S04]  /*7020*/  IADD3 R6, P0, R5.reuse, R23, RZ ;  /* 0x0000001705067210 */ /* 0x050fe80007f1e0ff */
[C---:B---3--:R-:W-:Y:S05]  /*7030*/  IADD3.X R7, R2.reuse, R15, RZ, P0, !PT ;  /* 0x0000000f02077210 */ /* 0x048fea00007fe4ff */
[----:B------:R3:W-:Y:S02]  /*7040*/  LDGSTS.E.BYPASS.LTC128B.128 [R229+0x100], [R6.64], !P1 ;  /* 0x0010000006e57fae */ /* 0x0007e4000c901d46 */
[C---:B---3--:R-:W-:Y:S04]  /*7050*/  IADD3 R6, P0, R5.reuse, R28, RZ ;  /* 0x0000001c05067210 */ /* 0x048fe80007f1e0ff */
[C---:B------:R-:W-:Y:S02]  /*7060*/  IADD3.X R7, R2.reuse, R20, RZ, P0, !PT ;  /* 0x0000001402077210 */ /* 0x040fe400007fe4ff */
[C---:B------:R-:W-:Y:S03]  /*7070*/  IADD3 R12, P0, R5.reuse, R29, RZ ;  /* 0x0000001d050c7210 */ /* 0x040fe60007f1e0ff */
[----:B------:R3:W-:Y:S01]  /*7080*/  LDGSTS.E.BYPASS.LTC128B.128 [R229+0x2100], [R6.64], !P3 ;  /* 0x0210000006e57fae */ /* 0x0007e2000d901d46 */
[C---:B------:R-:W-:Y:S06]  /*7090*/  IADD3.X R13, R2.reuse, R21, RZ, P0, !PT ;  /* 0x00000015020d7210 */ /* 0x040fec00007fe4ff */
[----:B------:R4:W-:Y:S01]  /*70a0*/  LDGSTS.E.BYPASS.LTC128B.128 [R229+0x4100], [R12.64], !P4 ;  /* 0x041000000ce57fae */ /* 0x0009e2000e101d46 */
[----:B---3--:R-:W-:Y:S02]  /*70b0*/  IADD3 R6, P0, R5, R30, RZ ;  /* 0x0000001e05067210 */ /* 0x008fe40007f1e0ff */
[----:B------:R-:W-:Y:S02]  /*70c0*/  SEL R5, RZ, 0x10, P3 ;  /* 0x00000010ff057807 */ /* 0x000fe40001800000 */
[----:B------:R-:W-:Y:S02]  /*70d0*/  IADD3.X R7, R2, R22, RZ, P0, !PT ;  /* 0x0000001602077210 */ /* 0x000fe400007fe4ff */
[----:B------:R-:W-:Y:S03]  /*70e0*/  IADD3 R2, -R227, 0x10, RZ ;  /* 0x00000010e3027810 */ /* 0x000fe60007ffe1ff */
[----:B------:R3:W-:Y:S01]  /*70f0*/  LDGSTS.E.BYPASS.LTC128B.128 [R229+0x6100], [R6.64], !P5 ;  /* 0x0610000006e57fae */ /* 0x0007e2000e901d46 */
[----:B------:R-:W-:Y:S04]  /*7100*/  LOP3.LUT R2, R2, 0xf, RZ, 0xc0, !PT ;  /* 0x0000000f02027812 */ /* 0x000fe800078ec0ff */
[-C--:B---3--:R-:W-:Y:S02]  /*7110*/  IADD3 R6, P1, P0, R2, R3.reuse, R23 ;  /* 0x0000000302067210 */ /* 0x088fe4000783e017 */
[----:B------:R-:W-:Y:S02]  /*7120*/  IADD3 R2, -R5, 0x10, RZ ;  /* 0x0000001005027810 */ /* 0x000fe40007ffe1ff */
[-C--:B--2---:R-:W-:Y:S02]  /*7130*/  IADD3.X R7, RZ, R4.reuse, R15, P1, P0 ;  /* 0x00000004ff077210 */ /* 0x084fe40000fe040f */
[----:B------:R-:W-:Y:S02]  /*7140*/  ISETP.NE.U32.AND P0, PT, R227, RZ, PT ;  /* 0x000000ffe300720c */ /* 0x000fe40003f05070 */
[----:B------:R-:W-:Y:S02]  /*7150*/  LOP3.LUT R2, R2, 0xf, RZ, 0xc0, !PT ;  /* 0x0000000f02027812 */ /* 0x000fe400078ec0ff */
[----:B------:R-:W-:Y:S09]  /*7160*/  SEL R15, RZ, 0x10, P5 ;  /* 0x00000010ff0f7807 */ /* 0x000ff20002800000 */
[----:B------:R2:W-:Y:S01]  /*7170*/  LDGSTS.E.BYPASS.LTC128B.128.ZFILL [R229+0x1100], [R6.64], P0 ;  /* 0x0110000006e57fae */ /* 0x0005e20008141d46 */
[-C--:B----4-:R-:W-:Y:S04]  /*7180*/  IADD3 R12, P1, P0, R2, R3.reuse, R28 ;  /* 0x00000003020c7210 */ /* 0x090fe8000783e01c */
[-C--:B------:R-:W-:Y:S02]  /*7190*/  IADD3.X R13, RZ, R4.reuse, R20, P1, P0 ;  /* 0x00000004ff0d7210 */ /* 0x080fe40000fe0414 */
[----:B--2---:R-:W-:Y:S04]  /*71a0*/  IADD3 R6, -R14, 0x10, RZ ;  /* 0x000000100e067810 */ /* 0x004fe80007ffe1ff */
[----:B------:R-:W-:Y:S04]  /*71b0*/  LOP3.LUT R2, R6, 0xf, RZ, 0xc0, !PT ;  /* 0x0000000f06027812 */ /* 0x000fe800078ec0ff */
[-C--:B------:R-:W-:Y:S02]  /*71c0*/  IADD3 R20, P1, P0, R2, R3.reuse, R29 ;  /* 0x0000000302147210 */ /* 0x080fe4000783e01d */
[----:B------:R-:W-:Y:S02]  /*71d0*/  IADD3 R2, -R15, 0x10, RZ ;  /* 0x000000100f027810 */ /* 0x000fe40007ffe1ff */
[-C--:B------:R-:W-:Y:S02]  /*71e0*/  IADD3.X R21, RZ, R4.reuse, R21, P1, P0 ;  /* 0x00000004ff157210 */ /* 0x080fe40000fe0415 */
[----:B------:R-:W-:Y:S04]  /*71f0*/  LOP3.LUT R2, R2, 0xf, RZ, 0xc0, !PT ;  /* 0x0000000f02027812 */ /* 0x000fe800078ec0ff */
[----:B------:R-:W-:Y:S04]  /*7200*/  IADD3 R2, P1, P0, R2, R3, R30 ;  /* 0x0000000302027210 */ /* 0x000fe8000783e01e */
[----:B------:R-:W-:Y:S02]  /*7210*/  IADD3.X R3, RZ, R4, R22, P1, P0 ;  /* 0x00000004ff037210 */ /* 0x000fe40000fe0416 */
[----:B------:R-:W-:Y:S02]  /*7220*/  ISETP.NE.U32.AND P0, PT, R5, RZ, PT ;  /* 0x000000ff0500720c */ /* 0x000fe40003f05070 */
[C---:B-1----:R-:W-:Y:S03]  /*7230*/  HMMA.16816.F32.BF16 R4, R32.reuse, R8, RZ ;  /* 0x000000082004723c */ /* 0x042fe600000418ff */
[----:B------:R-:W-:Y:S05]  /*7240*/  ISETP.NE.U32.AND P1, PT, R14, RZ, PT ;  /* 0x000000ff0e00720c */ /* 0x000fea0003f25070 */
[C---:B------:R-:W-:Y:S03]  /*7250*/  HMMA.16816.F32.BF16 R8, R32.reuse, R10, RZ ;  /* 0x0000000a2008723c */ /* 0x040fe600000418ff */
[----:B------:R1:W-:Y:S01]  /*7260*/  LDGSTS.E.BYPASS.LTC128B.128.ZFILL [R229+0x3100], [R12.64], P0 ;  /* 0x031000000ce57fae */ /* 0x0003e20008141d46 */
[----:B------:R-:W-:Y:S06]  /*7270*/  ISETP.NE.U32.AND P0, PT, R15, RZ, PT ;  /* 0x000000ff0f00720c */ /* 0x000fec0003f05070 */
[----:B------:R2:W-:Y:S07]  /*7280*/  LDGSTS.E.BYPASS.LTC128B.128.ZFILL [R229+0x5100], [R20.64], P1 ;  /* 0x0510000014e57fae */ /* 0x0005ee0008941d46 */
[----:B------:R3:W-:Y:S01]  /*7290*/  LDGSTS.E.BYPASS.LTC128B.128.ZFILL [R229+0x7100], [R2.64], P0 ;  /* 0x0710000002e57fae */ /* 0x0007e20008141d46 */
[----:B------:R-:W-:Y:S06]  /*72a0*/  ISETP.GT.AND P0, PT, R233, R240, PT ;  /* 0x000000f0e900720c */ /* 0x000fec0003f04270 */
[----:B------:R-:W0:Y:S01]  /*72b0*/  LDGDEPBAR ;  /* 0x00000000000079af */ /* 0x000e220000000000 */
[C---:B-1----:R-:W-:Y:S08]  /*72c0*/  HMMA.16816.F32.BF16 R12, R32.reuse, R16, RZ ;  /* 0x00000010200c723c */ /* 0x042ff000000418ff */
[C---:B------:R-:W-:Y:S08]  /*72d0*/  HMMA.16816.F32.BF16 R16, R32.reuse, R18, RZ ;  /* 0x000000122010723c */ /* 0x040ff000000418ff */
[C---:B--2---:R-:W-:Y:S08]  /*72e0*/  HMMA.16816.F32.BF16 R20, R32.reuse, R24, RZ ;  /* 0x000000182014723c */ /* 0x044ff000000418ff */
[C---:B------:R-:W-:Y:S08]  /*72f0*/  HMMA.16816.F32.BF16 R24, R32.reuse, R26, RZ ;  /* 0x0000001a2018723c */ /* 0x040ff000000418ff */
[C---:B------:R-:W-:Y:S08]  /*7300*/  HMMA.16816.F32.BF16 R28, R32.reuse, R168, RZ ;  /* 0x000000a8201c723c */ /* 0x040ff000000418ff */
[----:B------:R-:W-:Y:S01]  /*7310*/  HMMA.16816.F32.BF16 R32, R32, R170, RZ ;  /* 0x000000aa2020723c */ /* 0x000fe200000418ff */
[----:B------:R-:W-:Y:S07]  /*7320*/  LDSM.16.M88.4 R168, [R224] ;  /* 0x00000000e0a8783b */ /* 0x000fee0000000200 */
[C---:B------:R-:W-:Y:S08]  /*7330*/  HMMA.16816.F32.BF16 R4, R172.reuse, R176, R4 ;  /* 0x000000b0ac04723c */ /* 0x040ff00000041804 */
[C---:B------:R-:W-:Y:S01]  /*7340*/  HMMA.16816.F32.BF16 R8, R172.reuse, R178, R8 ;  /* 0x000000b2ac08723c */ /* 0x040fe20000041808 */
[----:B------:R-:W1:Y:S07]  /*7350*/  LDSM.16.M88.4 R176, [R132] ;  /* 0x0000000084b0783b */ /* 0x000e6e0000000200 */
[C---:B------:R-:W-:Y:S08]  /*7360*/  HMMA.16816.F32.BF16 R12, R172.reuse, R180, R12 ;  /* 0x000000b4ac0c723c */ /* 0x040ff0000004180c */
[C---:B------:R-:W-:Y:S01]  /*7370*/  HMMA.16816.F32.BF16 R16, R172.reuse, R182, R16 ;  /* 0x000000b6ac10723c */ /* 0x040fe20000041810 */
[----:B------:R-:W2:Y:S07]  /*7380*/  LDSM.16.M88.4 R180, [R0] ;  /* 0x0000000000b4783b */ /* 0x000eae0000000200 */
[C---:B------:R-:W-:Y:S08]  /*7390*/  HMMA.16816.F32.BF16 R20, R172.reuse, R184, R20 ;  /* 0x000000b8ac14723c */ /* 0x040ff00000041814 */
[C---:B------:R-:W-:Y:S01]  /*73a0*/  HMMA.16816.F32.BF16 R24, R172.reuse, R186, R24 ;  /* 0x000000baac18723c */ /* 0x040fe20000041818 */
[----:B------:R-:W4:Y:S07]  /*73b0*/  LDSM.16.M88.4 R184, [R192] ;  /* 0x00000000c0b8783b */ /* 0x000f2e0000000200 */
[C---:B------:R-:W-:Y:S08]  /*73c0*/  HMMA.16816.F32.BF16 R28, R172.reuse, R188, R28 ;  /* 0x000000bcac1c723c */ /* 0x040ff0000004181c */
[----:B------:R-:W-:Y:S01]  /*73d0*/  HMMA.16816.F32.BF16 R32, R172, R190, R32 ;  /* 0x000000beac20723c */ /* 0x000fe20000041820 */
[----:B------:R-:W5:Y:S07]  /*73e0*/  LDSM.16.M88.4 R172, [R193] ;  /* 0x00000000c1ac783b */ /* 0x000f6e0000000200 */
[C---:B-1----:R-:W-:Y:S01]  /*73f0*/  HMMA.16816.F32.BF16 R4, R168.reuse, R176, R4 ;  /* 0x000000b0a804723c */ /* 0x042fe20000041804 */
[----:B------:R-:W-:Y:S07]  /*7400*/  LDSM.16.M88.4 R188, [R216+-0x5800] ;  /* 0xffa80000d8bc783b */ /* 0x000fee0000000200 */
[C---:B------:R-:W-:Y:S01]  /*7410*/  HMMA.16816.F32.BF16 R8, R168.reuse, R178, R8 ;  /* 0x000000b2a808723c */ /* 0x040fe20000041808 */
[----:B------:R-:W-:Y:S07]  /*7420*/  LDSM.16.M88.4 R176, [R223] ;  /* 0x00000000dfb0783b */ /* 0x000fee0000000200 */
[C---:B--2---:R-:W-:Y:S08]  /*7430*/  HMMA.16816.F32.BF16 R12, R168.reuse, R180, R12 ;  /* 0x000000b4a80c723c */ /* 0x044ff0000004180c */
[C---:B------:R-:W-:Y:S01]  /*7440*/  HMMA.16816.F32.BF16 R16, R168.reuse, R182, R16 ;  /* 0x000000b6a810723c */ /* 0x040fe20000041810 */
[----:B------:R-:W1:Y:S07]  /*7450*/  LDSM.16.M88.4 R180, [R216+-0x6000] ;  /* 0xffa00000d8b4783b */ /* 0x000e6e0000000200 */
[C---:B----4-:R-:W-:Y:S08]  /*7460*/  HMMA.16816.F32.BF16 R20, R168.reuse, R184, R20 ;  /* 0x000000b8a814723c */ /* 0x050ff00000041814 */
[C---:B------:R-:W-:Y:S01]  /*7470*/  HMMA.16816.F32.BF16 R24, R168.reuse, R186, R24 ;  /* 0x000000baa818723c */ /* 0x040fe20000041818 */
[----:B------:R-:W2:Y:S07]  /*7480*/  LDSM.16.M88.4 R184, [R216+-0x5000] ;  /* 0xffb00000d8b8783b */ /* 0x000eae0000000200 */
[C---:B-----5:R-:W-:Y:S08]  /*7490*/  HMMA.16816.F32.BF16 R28, R168.reuse, R172, R28 ;  /* 0x000000aca81c723c */ /* 0x060ff0000004181c */
[----:B------:R-:W-:Y:S01]  /*74a0*/  HMMA.16816.F32.BF16 R32, R168, R174, R32 ;  /* 0x000000aea820723c */ /* 0x000fe20000041820 */
[----:B------:R-:W4:Y:S07]  /*74b0*/  LDSM.16.M88.4 R168, [R216+-0x4800] ;  /* 0xffb80000d8a8783b */ /* 0x000f2e0000000200 */
[----:B------:R-:W-:Y:S01]  /*74c0*/  LDSM.16.M88.4 R172, [R221+0x4000] ;  /* 0x00400000ddac783b */ /* 0x000fe20000000200 */
[C---:B-1----:R-:W-:Y:S08]  /*74d0*/  HMMA.16816.F32.BF16 R4, R176.reuse, R180, R4 ;  /* 0x000000b4b004723c */ /* 0x042ff00000041804 */
[C---:B------:R-:W-:Y:S01]  /*74e0*/  HMMA.16816.F32.BF16 R8, R176.reuse, R182, R8 ;  /* 0x000000b6b008723c */ /* 0x040fe20000041808 */
[----:B------:R-:W1:Y:S07]  /*74f0*/  LDSM.16.M88.4 R180, [R135+0x2000] ;  /* 0x0020000087b4783b */ /* 0x000e6e0000000200 */
[C---:B------:R-:W-:Y:S08]  /*7500*/  HMMA.16816.F32.BF16 R12, R176.reuse, R188, R12 ;  /* 0x000000bcb00c723c */ /* 0x040ff0000004180c */
[C---:B------:R-:W-:Y:S01]  /*7510*/  HMMA.16816.F32.BF16 R16, R176.reuse, R190, R16 ;  /* 0x000000beb010723c */ /* 0x040fe20000041810 */
[----:B------:R-:W5:Y:S07]  /*7520*/  LDSM.16.M88.4 R188, [R135+0x2800] ;  /* 0x0028000087bc783b */ /* 0x000f6e0000000200 */
[C---:B--2---:R-:W-:Y:S08]  /*7530*/  HMMA.16816.F32.BF16 R20, R176.reuse, R184, R20 ;  /* 0x000000b8b014723c */ /* 0x044ff00000041814 */
[C---:B------:R-:W-:Y:S01]  /*7540*/  HMMA.16816.F32.BF16 R24, R176.reuse, R186, R24 ;  /* 0x000000bab018723c */ /* 0x040fe20000041818 */
[----:B------:R-:W2:Y:S07]  /*7550*/  LDSM.16.M88.4 R184, [R135+0x3000] ;  /* 0x0030000087b8783b */ /* 0x000eae0000000200 */
[C---:B----4-:R-:W-:Y:S08]  /*7560*/  HMMA.16816.F32.BF16 R28, R176.reuse, R168, R28 ;  /* 0x000000a8b01c723c */ /* 0x050ff0000004181c */
[----:B------:R-:W-:Y:S01]  /*7570*/  HMMA.16816.F32.BF16 R32, R176, R170, R32 ;  /* 0x000000aab020723c */ /* 0x000fe20000041820 */
[----:B------:R-:W4:Y:S07]  /*7580*/  LDSM.16.M88.4 R168, [R135+0x3800] ;  /* 0x0038000087a8783b */ /* 0x000f2e0000000200 */
[C---:B-1----:R-:W-:Y:S01]  /*7590*/  HMMA.16816.F32.BF16 R4, R172.reuse, R180, R4 ;  /* 0x000000b4ac04723c */ /* 0x042fe20000041804 */
[----:B------:R-:W-:Y:S07]  /*75a0*/  LDSM.16.M88.4 R176, [R222+0x4000] ;  /* 0x00400000deb0783b */ /* 0x000fee0000000200 */
[C---:B------:R-:W-:Y:S01]  /*75b0*/  HMMA.16816.F32.BF16 R8, R172.reuse, R182, R8 ;  /* 0x000000b6ac08723c */ /* 0x040fe20000041808 */
[----:B------:R-:W1:Y:S07]  /*75c0*/  LDSM.16.M88.4 R180, [R194] ;  /* 0x00000000c2b4783b */ /* 0x000e6e0000000200 */
[C---:B-----5:R-:W-:Y:S08]  /*75d0*/  HMMA.16816.F32.BF16 R12, R172.reuse, R188, R12 ;  /* 0x000000bcac0c723c */ /* 0x060ff0000004180c */
[C---:B------:R-:W-:Y:S01]  /*75e0*/  HMMA.16816.F32.BF16 R16, R172.reuse, R190, R16 ;  /* 0x000000beac10723c */ /* 0x040fe20000041810 */
[----:B------:R-:W5:Y:S07]  /*75f0*/  LDSM.16.M88.4 R188, [R195] ;  /* 0x00000000c3bc783b */ /* 0x000f6e0000000200 */
[C---:B--2---:R-:W-:Y:S01]  /*7600*/  HMMA.16816.F32.BF16 R20, R172.reuse, R184, R20 ;  /* 0x000000b8ac14723c */ /* 0x044fe20000041814 */
[----:B------:R-:W2:Y:S07]  /*7610*/  LDSM.16.M88.4 R192, [R196] ;  /* 0x00000000c4c0783b */ /* 0x000eae0000000200 */
[C---:B------:R-:W-:Y:S01]  /*7620*/  HMMA.16816.F32.BF16 R24, R172.reuse, R186, R24 ;  /* 0x000000baac18723c */ /* 0x040fe20000041818 */
[----:B------:R-:W2:Y:S07]  /*7630*/  LDSM.16.M88.4 R184, [R197] ;  /* 0x00000000c5b8783b */ /* 0x000eae0000000200 */
[C---:B----4-:R-:W-:Y:S08]  /*7640*/  HMMA.16816.F32.BF16 R28, R172.reuse, R168, R28 ;  /* 0x000000a8ac1c723c */ /* 0x050ff0000004181c */
[----:B------:R-:W-:Y:S01]  /*7650*/  HMMA.16816.F32.BF16 R32, R172, R170, R32 ;  /* 0x000000aaac20723c */ /* 0x000fe20000041820 */
[----:B------:R-:W-:Y:S07]  /*7660*/  LDSM.16.M88.4 R172, [R198] ;  /* 0x00000000c6ac783b */ /* 0x000fee0000000200 */
[C---:B-1----:R-:W-:Y:S01]  /*7670*/  HMMA.16816.F32.BF16 R4, R176.reuse, R180, R4 ;  /* 0x000000b4b004723c */ /* 0x042fe20000041804 */
[----:B------:R-:W1:Y:S07]  /*7680*/  LDSM.16.M88.4 R168, [R224+0x4000] ;  /* 0x00400000e0a8783b */ /* 0x000e6e0000000200 */
[C---:B------:R-:W-:Y:S01]  /*7690*/  HMMA.16816.F32.BF16 R8, R176.reuse, R182, R8 ;  /* 0x000000b6b008723c */ /* 0x040fe20000041808 */
[----:B------:R-:W4:Y:S07]  /*76a0*/  LDSM.16.M88.4 R196, [R199] ;  /* 0x00000000c7c4783b */ /* 0x000f2e0000000200 */
[C---:B-----5:R-:W-:Y:S01]  /*76b0*/  HMMA.16816.F32.BF16 R12, R176.reuse, R188, R12 ;  /* 0x000000bcb00c723c */ /* 0x060fe2000004180c */
[----:B------:R-:W5:Y:S07]  /*76c0*/  LDSM.16.M88.4 R180, [R200] ;  /* 0x00000000c8b4783b */ /* 0x000f6e0000000200 */
[C---:B------:R-:W-:Y:S01]  /*76d0*/  HMMA.16816.F32.BF16 R16, R176.reuse, R190, R16 ;  /* 0x000000beb010723c */ /* 0x040fe20000041810 */
[----:B------:R-:W-:Y:S07]  /*76e0*/  LDSM.16.M88.4 R188, [R216+-0x4000] ;  /* 0xffc00000d8bc783b */ /* 0x000fee0000000200 */
[C---:B--2---:R-:W-:Y:S08]  /*76f0*/  HMMA.16816.F32.BF16 R20, R176.reuse, R192, R20 ;  /* 0x000000c0b014723c */ /* 0x044ff00000041814 */
[C---:B------:R-:W-:Y:S01]  /*7700*/  HMMA.16816.F32.BF16 R24, R176.reuse, R194, R24 ;  /* 0x000000c2b018723c */ /* 0x040fe20000041818 */
[----:B------:R-:W-:Y:S07]  /*7710*/  LDSM.16.M88.4 R192, [R216+-0x3800] ;  /* 0xffc80000d8c0783b */ /* 0x000fee0000000200 */
[C---:B------:R-:W-:Y:S08]  /*7720*/  HMMA.16816.F32.BF16 R28, R176.reuse, R184, R28 ;  /* 0x000000b8b01c723c */ /* 0x040ff0000004181c */
[----:B------:R-:W-:Y:S01]  /*7730*/  HMMA.16816.F32.BF16 R32, R176, R186, R32 ;  /* 0x000000bab020723c */ /* 0x000fe20000041820 */
[----:B------:R-:W2:Y:S07]  /*7740*/  LDSM.16.M88.4 R176, [R201] ;  /* 0x00000000c9b0783b */ /* 0x000eae0000000200 */
[C---:B-1----:R-:W-:Y:S01]  /*7750*/  HMMA.16816.F32.BF16 R4, R168.reuse, R172, R4 ;  /* 0x000000aca804723c */ /* 0x042fe20000041804 */
[----:B------:R-:W1:Y:S07]  /*7760*/  LDSM.16.M88.4 R184, [R223+0x4000] ;  /* 0x00400000dfb8783b */ /* 0x000e6e0000000200 */
[C---:B------:R-:W-:Y:S01]  /*7770*/  HMMA.16816.F32.BF16 R8, R168.reuse, R174, R8 ;  /* 0x000000aea808723c */ /* 0x040fe20000041808 */
[----:B------:R-:W1:Y:S07]  /*7780*/  LDSM.16.M88.4 R172, [R216+-0x3000] ;  /* 0xffd00000d8ac783b */ /* 0x000e6e0000000200 */
[C---:B----4-:R-:W-:Y:S08]  /*7790*/  HMMA.16816.F32.BF16 R12, R168.reuse, R196, R12 ;  /* 0x000000c4a80c723c */ /* 0x050ff0000004180c */
[C---:B------:R-:W-:Y:S01]  /*77a0*/  HMMA.16816.F32.BF16 R16, R168.reuse, R198, R16 ;  /* 0x000000c6a810723c */ /* 0x040fe20000041810 */
[----:B------:R-:W4:Y:S07]  /*77b0*/  LDSM.16.M88.4 R196, [R216+-0x2800] ;  /* 0xffd80000d8c4783b */ /* 0x000f2e0000000200 */
[C---:B-----5:R-:W-:Y:S08]  /*77c0*/  HMMA.16816.F32.BF16 R20, R168.reuse, R180, R20 ;  /* 0x000000b4a814723c */ /* 0x060ff00000041814 */
[C---:B------:R-:W-:Y:S01]  /*77d0*/  HMMA.16816.F32.BF16 R24, R168.reuse, R182, R24 ;  /* 0x000000b6a818723c */ /* 0x040fe20000041818 */
[----:B------:R-:W-:Y:S07]  /*77e0*/  LDSM.16.M88.4 R180, [R135+0x4800] ;  /* 0x0048000087b4783b */ /* 0x000fee0000000200 */
[C---:B--2---:R-:W-:Y:S08]  /*77f0*/  HMMA.16816.F32.BF16 R28, R168.reuse, R176, R28 ;  /* 0x000000b0a81c723c */ /* 0x044ff0000004181c */
[----:B------:R-:W-:Y:S01]  /*7800*/  HMMA.16816.F32.BF16 R32, R168, R178, R32 ;  /* 0x000000b2a820723c */ /* 0x000fe20000041820 */
[----:B------:R-:W-:Y:S07]  /*7810*/  LDSM.16.M88.4 R168, [R221+0x8000] ;  /* 0x00800000dda8783b */ /* 0x000fee0000000200 */
[C---:B-1----:R-:W-:Y:S01]  /*7820*/  HMMA.16816.F32.BF16 R4, R184.reuse, R188, R4 ;  /* 0x000000bcb804723c */ /* 0x042fe20000041804 */
[----:B------:R-:W1:Y:S07]  /*7830*/  LDSM.16.M88.4 R176, [R135+0x4000] ;  /* 0x0040000087b0783b */ /* 0x000e6e0000000200 */
[C---:B------:R-:W-:Y:S01]  /*7840*/  HMMA.16816.F32.BF16 R8, R184.reuse, R190, R8 ;  /* 0x000000beb808723c */ /* 0x040fe20000041808 */
[----:B------:R-:W2:Y:S07]  /*7850*/  LDSM.16.M88.4 R188, [R135+0x5000] ;  /* 0x0050000087bc783b */ /* 0x000eae0000000200 */
[C---:B------:R-:W-:Y:S08]  /*7860*/  HMMA.16816.F32.BF16 R12, R184.reuse, R192, R12 ;  /* 0x000000c0b80c723c */ /* 0x040ff0000004180c */
[C---:B------:R-:W-:Y:S01]  /*7870*/  HMMA.16816.F32.BF16 R16, R184.reuse, R194, R16 ;  /* 0x000000c2b810723c */ /* 0x040fe20000041810 */
[----:B------:R-:W5:Y:S07]  /*7880*/  LDSM.16.M88.4 R192, [R135+0x5800] ;  /* 0x0058000087c0783b */ /* 0x000f6e0000000200 */
[C---:B------:R-:W-:Y:S08]  /*7890*/  HMMA.16816.F32.BF16 R20, R184.reuse, R172, R20 ;  /* 0x000000acb814723c */ /* 0x040ff00000041814 */
[C---:B------:R-:W-:Y:S01]  /*78a0*/  HMMA.16816.F32.BF16 R24, R184.reuse, R174, R24 ;  /* 0x000000aeb818723c */ /* 0x040fe20000041818 */
[----:B------:R-:W-:Y:S07]  /*78b0*/  LDSM.16.M88.4 R172, [R222+0x8000] ;  /* 0x00800000deac783b */ /* 0x000fee0000000200 */
[C---:B----4-:R-:W-:Y:S08]  /*78c0*/  HMMA.16816.F32.BF16 R28, R184.reuse, R196, R28 ;  /* 0x000000c4b81c723c */ /* 0x050ff0000004181c */
[----:B------:R-:W-:Y:S01]  /*78d0*/  HMMA.16816.F32.BF16 R32, R184, R198, R32 ;  /* 0x000000c6b820723c */ /* 0x000fe20000041820 */
[----:B------:R-:W4:Y:S07]  /*78e0*/  LDSM.16.M88.4 R184, [R202] ;  /* 0x00000000cab8783b */ /* 0x000f2e0000000200 */
[C---:B-1----:R-:W-:Y:S01]  /*78f0*/  HMMA.16816.F32.BF16 R4, R168.reuse, R176, R4 ;  /* 0x000000b0a804723c */ /* 0x042fe20000041804 */
[----:B------:R-:W1:Y:S07]  /*7900*/  LDSM.16.M88.4 R196, [R203] ;  /* 0x00000000cbc4783b */ /* 0x000e6e0000000200 */
[C---:B------:R-:W-:Y:S01]  /*7910*/  HMMA.16816.F32.BF16 R8, R168.reuse, R178, R8 ;  /* 0x000000b2a808723c */ /* 0x040fe20000041808 */
[----:B------:R-:W1:Y:S07]  /*7920*/  LDSM.16.M88.4 R200, [R204] ;  /* 0x00000000ccc8783b */ /* 0x000e6e0000000200 */
[C---:B------:R-:W-:Y:S01]  /*7930*/  HMMA.16816.F32.BF16 R12, R168.reuse, R180, R12 ;  /* 0x000000b4a80c723c */ /* 0x040fe2000004180c */
[----:B------:R-:W1:Y:S07]  /*7940*/  LDSM.16.M88.4 R176, [R205] ;  /* 0x00000000cdb0783b */ /* 0x000e6e0000000200 */
[C---:B------:R-:W-:Y:S01]  /*7950*/  HMMA.16816.F32.BF16 R16, R168.reuse, R182, R16 ;  /* 0x000000b6a810723c */ /* 0x040fe20000041810 */
[----:B------:R-:W-:Y:S07]  /*7960*/  LDSM.16.M88.4 R180, [R224+0x8000] ;  /* 0x00800000e0b4783b */ /* 0x000fee0000000200 */
[C---:B--2---:R-:W-:Y:S08]  /*7970*/  HMMA.16816.F32.BF16 R20, R168.reuse, R188, R20 ;  /* 0x000000bca814723c */ /* 0x044ff00000041814 */
[C---:B------:R-:W-:Y:S01]  /*7980*/  HMMA.16816.F32.BF16 R24, R168.reuse, R190, R24 ;  /* 0x000000bea818723c */ /* 0x040fe20000041818 */
[----:B------:R-:W2:Y:S07]  /*7990*/  LDSM.16.M88.4 R188, [R206] ;  /* 0x00000000cebc783b */ /* 0x000eae0000000200 */
[C---:B-----5:R-:W-:Y:S01]  /*79a0*/  HMMA.16816.F32.BF16 R28, R168.reuse, R192, R28 ;  /* 0x000000c0a81c723c */ /* 0x060fe2000004181c */
[----:B------:R-:W5:Y:S07]  /*79b0*/  LDSM.16.M88.4 R204, [R207] ;  /* 0x00000000cfcc783b */ /* 0x000f6e0000000200 */
[----:B------:R-:W-:Y:S01]  /*79c0*/  HMMA.16816.F32.BF16 R32, R168, R194, R32 ;  /* 0x000000c2a820723c */ /* 0x000fe20000041820 */
[----:B------:R-:W2:Y:S07]  /*79d0*/  LDSM.16.M88.4 R168, [R208] ;  /* 0x00000000d0a8783b */ /* 0x000eae0000000200 */
[C---:B----4-:R-:W-:Y:S01]  /*79e0*/  HMMA.16816.F32.BF16 R4, R172.reuse, R184, R4 ;  /* 0x000000b8ac04723c */ /* 0x050fe20000041804 */
[----:B------:R-:W-:Y:S07]  /*79f0*/  LDSM.16.M88.4 R192, [R223+0x8000] ;  /* 0x00800000dfc0783b */ /* 0x000fee0000000200 */
[C---:B------:R-:W-:Y:S01]  /*7a00*/  HMMA.16816.F32.BF16 R8, R172.reuse, R186, R8 ;  /* 0x000000baac08723c */ /* 0x040fe20000041808 */
[----:B------:R-:W4:Y:S07]  /*7a10*/  LDSM.16.M88.4 R184, [R209] ;  /* 0x00000000d1b8783b */ /* 0x000f2e0000000200 */
[C---:B-1----:R-:W-:Y:S08]  /*7a20*/  HMMA.16816.F32.BF16 R12, R172.reuse, R196, R12 ;  /* 0x000000c4ac0c723c */ /* 0x042ff0000004180c */
        /* <DEDUP_REMOVED lines=8> */
[C---:B--2---:R-:W-:Y:S01]  /*7ab0*/  HMMA.16816.F32.BF16 R4, R180.reuse, R188, R4 ;  /* 0x000000bcb404723c */ /* 0x044fe20000041804 */
[----:B------:R-:W2:Y:S07]  /*7ac0*/  LDSM.16.M88.4 R176, [R216+-0x800] ;  /* 0xfff80000d8b0783b */ /* 0x000eae0000000200 */
[C---:B------:R-:W-:Y:S01]  /*7ad0*/  HMMA.16816.F32.BF16 R8, R180.reuse, R190, R8 ;  /* 0x000000beb408723c */ /* 0x040fe20000041808 */
[----:B------:R-:W-:Y:S07]  /*7ae0*/  LDSM.16.M88.4 R188, [R221+0xc000] ;  /* 0x00c00000ddbc783b */ /* 0x000fee0000000200 */
[C---:B-----5:R-:W-:Y:S08]  /*7af0*/  HMMA.16816.F32.BF16 R12, R180.reuse, R204, R12 ;  /* 0x000000ccb40c723c */ /* 0x060ff0000004180c */
[C---:B------:R-:W-:Y:S01]  /*7b00*/  HMMA.16816.F32.BF16 R16, R180.reuse, R206, R16 ;  /* 0x000000ceb410723c */ /* 0x040fe20000041810 */
[----:B------:R-:W5:Y:S07]  /*7b10*/  LDSM.16.M88.4 R204, [R135+0x6000] ;  /* 0x0060000087cc783b */ /* 0x000f6e0000000200 */
[C---:B------:R-:W-:Y:S08]  /*7b20*/  HMMA.16816.F32.BF16 R20, R180.reuse, R168, R20 ;  /* 0x000000a8b414723c */ /* 0x040ff00000041814 */
[C---:B------:R-:W-:Y:S01]  /*7b30*/  HMMA.16816.F32.BF16 R24, R180.reuse, R170, R24 ;  /* 0x000000aab418723c */ /* 0x040fe20000041818 */
[----:B------:R-:W2:Y:S07]  /*7b40*/  LDSM.16.M88.4 R168, [R135+0x6800] ;  /* 0x0068000087a8783b */ /* 0x000eae0000000200 */
[C---:B----4-:R-:W-:Y:S08]  /*7b50*/  HMMA.16816.F32.BF16 R28, R180.reuse, R184, R28 ;  /* 0x000000b8b41c723c */ /* 0x050ff0000004181c */
[----:B------:R-:W-:Y:S01]  /*7b60*/  HMMA.16816.F32.BF16 R32, R180, R186, R32 ;  /* 0x000000bab420723c */ /* 0x000fe20000041820 */
[----:B------:R-:W4:Y:S07]  /*7b70*/  LDSM.16.M88.4 R180, [R135+0x7000] ;  /* 0x0070000087b4783b */ /* 0x000f2e0000000200 */
[C---:B-1----:R-:W-:Y:S01]  /*7b80*/  HMMA.16816.F32.BF16 R4, R192.reuse, R196, R4 ;  /* 0x000000c4c004723c */ /* 0x042fe20000041804 */
[----:B------:R-:W1:Y:S07]  /*7b90*/  LDSM.16.M88.4 R184, [R135+0x7800] ;  /* 0x0078000087b8783b */ /* 0x000e6e0000000200 */
[C---:B------:R-:W-:Y:S01]  /*7ba0*/  HMMA.16816.F32.BF16 R8, R192.reuse, R198, R8 ;  /* 0x000000c6c008723c */ /* 0x040fe20000041808 */
[----:B------:R-:W-:Y:S07]  /*7bb0*/  LDSM.16.M88.4 R196, [R222+0xc000] ;  /* 0x00c00000dec4783b */ /* 0x000fee0000000200 */
[C---:B------:R-:W-:Y:S08]  /*7bc0*/  HMMA.16816.F32.BF16 R12, R192.reuse, R200, R12 ;  /* 0x000000c8c00c723c */ /* 0x040ff0000004180c */
[C---:B------:R-:W-:Y:S01]  /*7bd0*/  HMMA.16816.F32.BF16 R16, R192.reuse, R202, R16 ;  /* 0x000000cac010723c */ /* 0x040fe20000041810 */
[----:B------:R-:W1:Y:S07]  /*7be0*/  LDSM.16.M88.4 R200, [R210] ;  /* 0x00000000d2c8783b */ /* 0x000e6e0000000200 */
[C---:B------:R-:W-:Y:S08]  /*7bf0*/  HMMA.16816.F32.BF16 R20, R192.reuse, R172, R20 ;  /* 0x000000acc014723c */ /* 0x040ff00000041814 */
[C---:B------:R-:W-:Y:S01]  /*7c00*/  HMMA.16816.F32.BF16 R24, R192.reuse, R174, R24 ;  /* 0x000000aec018723c */ /* 0x040fe20000041818 */
[----:B------:R-:W1:Y:S07]  /*7c10*/  LDSM.16.M88.4 R172, [R211] ;  /* 0x00000000d3ac783b */ /* 0x000e6e0000000200 */
[C---:B--2---:R-:W-:Y:S01]  /*7c20*/  HMMA.16816.F32.BF16 R28, R192.reuse, R176, R28 ;  /* 0x000000b0c01c723c */ /* 0x044fe2000004181c */
[----:B------:R-:W-:Y:S07]  /*7c30*/  LDSM.16.M88.4 R208, [R214] ;  /* 0x00000000d6d0783b */ /* 0x000fee0000000200 */
[----:B------:R-:W-:Y:S01]  /*7c40*/  HMMA.16816.F32.BF16 R32, R192, R178, R32 ;  /* 0x000000b2c020723c */ /* 0x000fe20000041820 */
[----:B------:R-:W2:Y:S07]  /*7c50*/  LDSM.16.M88.4 R176, [R212] ;  /* 0x00000000d4b0783b */ /* 0x000eae0000000200 */
[C---:B-----5:R-:W-:Y:S01]  /*7c60*/  HMMA.16816.F32.BF16 R4, R188.reuse, R204, R4 ;  /* 0x000000ccbc04723c */ /* 0x060fe20000041804 */
[----:B------:R-:W5:Y:S07]  /*7c70*/  LDSM.16.M88.4 R192, [R213] ;  /* 0x00000000d5c0783b */ /* 0x000f6e0000000200 */
[C---:B------:R-:W-:Y:S01]  /*7c80*/  HMMA.16816.F32.BF16 R8, R188.reuse, R206, R8 ;  /* 0x000000cebc08723c */ /* 0x040fe20000041808 */
[----:B------:R-:W2:Y:S07]  /*7c90*/  LDSM.16.M88.4 R204, [R224+0xc000] ;  /* 0x00c00000e0cc783b */ /* 0x000eae0000000200 */
[C---:B------:R-:W-:Y:S08]  /*7ca0*/  HMMA.16816.F32.BF16 R12, R188.reuse, R168, R12 ;  /* 0x000000a8bc0c723c */ /* 0x040ff0000004180c */
[C---:B------:R-:W-:Y:S01]  /*7cb0*/  HMMA.16816.F32.BF16 R16, R188.reuse, R170, R16 ;  /* 0x000000aabc10723c */ /* 0x040fe20000041810 */
[----:B------:R-:W2:Y:S07]  /*7cc0*/  LDSM.16.M88.4 R168, [R215] ;  /* 0x00000000d7a8783b */ /* 0x000eae0000000200 */
[C---:B----4-:R-:W-:Y:S01]  /*7cd0*/  HMMA.16816.F32.BF16 R20, R188.reuse, R180, R20 ;  /* 0x000000b4bc14723c */ /* 0x050fe20000041814 */
[----:B------:R-:W-:Y:S07]  /*7ce0*/  LDSM.16.M88.4 R212, [R216] ;  /* 0x00000000d8d4783b */ /* 0x000fee0000000200 */
[C---:B------:R-:W-:Y:S01]  /*7cf0*/  HMMA.16816.F32.BF16 R24, R188.reuse, R182, R24 ;  /* 0x000000b6bc18723c */ /* 0x040fe20000041818 */
[----:B------:R-:W4:Y:S07]  /*7d00*/  LDSM.16.M88.4 R180, [R225] ;  /* 0x00000000e1b4783b */ /* 0x000f2e0000000200 */
[C---:B-1----:R-:W-:Y:S08]  /*7d10*/  HMMA.16816.F32.BF16 R28, R188.reuse, R184, R28 ;  /* 0x000000b8bc1c723c */ /* 0x042ff0000004181c */
[----:B------:R-:W-:Y:S01]  /*7d20*/  HMMA.16816.F32.BF16 R32, R188, R186, R32 ;  /* 0x000000babc20723c */ /* 0x000fe20000041820 */
[----:B------:R-:W1:Y:S07]  /*7d30*/  LDSM.16.M88.4 R184, [R226] ;  /* 0x00000000e2b8783b */ /* 0x000e6e0000000200 */
[C---:B------:R-:W-:Y:S01]  /*7d40*/  HMMA.16816.F32.BF16 R4, R196.reuse, R200, R4 ;  /* 0x000000c8c404723c */ /* 0x040fe20000041804 */
[----:B------:R-:W1:Y:S07]  /*7d50*/  LDSM.16.M88.4 R188, [R223+0xc000] ;  /* 0x00c00000dfbc783b */ /* 0x000e6e0000000200 */
[C---:B------:R-:W-:Y:S08]  /*7d60*/  HMMA.16816.F32.BF16 R8, R196.reuse, R202, R8 ;  /* 0x000000cac408723c */ /* 0x040ff00000041808 */
[C---:B------:R-:W-:Y:S08]  /*7d70*/  HMMA.16816.F32.BF16 R12, R196.reuse, R172, R12 ;  /* 0x000000acc40c723c */ /* 0x040ff0000004180c */
[C---:B------:R-:W-:Y:S08]  /*7d80*/  HMMA.16816.F32.BF16 R16, R196.reuse, R174, R16 ;  /* 0x000000aec410723c */ /* 0x040ff00000041810 */
[C---:B--2---:R-:W-:Y:S08]  /*7d90*/  HMMA.16816.F32.BF16 R20, R196.reuse, R176, R20 ;  /* 0x000000b0c414723c */ /* 0x044ff00000041814 */
[C---:B------:R-:W-:Y:S08]  /*7da0*/  HMMA.16816.F32.BF16 R24, R196.reuse, R178, R24 ;  /* 0x000000b2c418723c */ /* 0x040ff00000041818 */
[C---:B-----5:R-:W-:Y:S08]  /*7db0*/  HMMA.16816.F32.BF16 R28, R196.reuse, R192, R28 ;  /* 0x000000c0c41c723c */ /* 0x060ff0000004181c */
[----:B------:R-:W-:Y:S08]  /*7dc0*/  HMMA.16816.F32.BF16 R32, R196, R194, R32 ;  /* 0x000000c2c420723c */ /* 0x000ff00000041820 */
[C---:B------:R-:W-:Y:S08]  /*7dd0*/  HMMA.16816.F32.BF16 R4, R204.reuse, R208, R4 ;  /* 0x000000d0cc04723c */ /* 0x040ff00000041804 */
[C---:B------:R-:W-:Y:S08]  /*7de0*/  HMMA.16816.F32.BF16 R8, R204.reuse, R210, R8 ;  /* 0x000000d2cc08723c */ /* 0x040ff00000041808 */
[C---:B------:R-:W-:Y:S08]  /*7df0*/  HMMA.16816.F32.BF16 R12, R204.reuse, R168, R12 ;  /* 0x000000a8cc0c723c */ /* 0x040ff0000004180c */
[C---:B------:R-:W-:Y:S01]  /*7e00*/  HMMA.16816.F32.BF16 R16, R204.reuse, R170, R16 ;  /* 0x000000aacc10723c */ /* 0x040fe20000041810 */
[----:B------:R-:W2:Y:S07]  /*7e10*/  LDSM.16.M88.4 R168, [R216+0x800] ;  /* 0x00080000d8a8783b */ /* 0x000eae0000000200 */
[C---:B----4-:R-:W-:Y:S08]  /*7e20*/  HMMA.16816.F32.BF16 R20, R204.reuse, R180, R20 ;  /* 0x000000b4cc14723c */ /* 0x050ff00000041814 */
[C---:B------:R-:W-:Y:S08]  /*7e30*/  HMMA.16816.F32.BF16 R24, R204.reuse, R182, R24 ;  /* 0x000000b6cc18723c */ /* 0x040ff00000041818 */
[C---:B-1----:R-:W-:Y:S08]  /*7e40*/  HMMA.16816.F32.BF16 R28, R204.reuse, R184, R28 ;  /* 0x000000b8cc1c723c */ /* 0x042ff0000004181c */
[----:B------:R-:W-:Y:S08]  /*7e50*/  HMMA.16816.F32.BF16 R32, R204, R186, R32 ;  /* 0x000000bacc20723c */ /* 0x000ff00000041820 */
[C---:B------:R-:W-:Y:S08]  /*7e60*/  HMMA.16816.F32.BF16 R4, R188.reuse, R212, R4 ;  /* 0x000000d4bc04723c */ /* 0x040ff00000041804 */
[C---:B------:R-:W-:Y:S08]  /*7e70*/  HMMA.16816.F32.BF16 R8, R188.reuse, R214, R8 ;  /* 0x000000d6bc08723c */ /* 0x040ff00000041808 */
[C---:B--2---:R-:W-:Y:S08]  /*7e80*/  HMMA.16816.F32.BF16 R12, R188.reuse, R168, R12 ;  /* 0x000000a8bc0c723c */ /* 0x044ff0000004180c */
[----:B------:R-:W-:Y:S01]  /*7e90*/  FMUL.FTZ R0, R4, c[0x0][0x320] ;  /* 0x0000c80004007a20 */ /* 0x000fe20000410000 */
[C---:B------:R-:W-:Y:S03]  /*7ea0*/  HMMA.16816.F32.BF16 R16, R188.reuse, R170, R16 ;  /* 0x000000aabc10723c */ /* 0x040fe60000041810 */
[----:B------:R1:W2:Y:S04]  /*7eb0*/  MUFU.TANH R181, R0 ;  /* 0x0000000000b57308 */ /* 0x0002a80000002400 */
[----:B------:R-:W-:Y:S02]  /*7ec0*/  FMUL.FTZ R10, R10, c[0x0][0x320] ;  /* 0x0000c8000a0a7a20 */ /* 0x000fe40000410000 */
[----:B---3--:R-:W-:Y:S04]  /*7ed0*/  FMUL.FTZ R3, R11, c[0x0][0x320] ;  /* 0x0000c8000b037a20 */ /* 0x008fe80000410000 */
[----:B------:R-:W3:Y:S02]  /*7ee0*/  MUFU.TANH R185, R10 ;  /* 0x0000000a00b97308 */ /* 0x000ee40000002400 */
[----:B------:R-:W-:Y:S08]  /*7ef0*/  FMUL.FTZ R2, R12, c[0x0][0x320] ;  /* 0x0000c8000c027a20 */ /* 0x000ff00000410000 */
[----:B------:R-:W4:Y:S01]  /*7f00*/  MUFU.TANH R177, R2 ;  /* 0x0000000200b17308 */ /* 0x000f220000002400 */
[----:B-1----:R-:W-:Y:S09]  /*7f10*/  FMUL.FTZ R0, R5, c[0x0][0x320] ;  /* 0x0000c80005007a20 */ /* 0x002ff20000410000 */
[----:B------:R1:W1:Y:S10]  /*7f20*/  MUFU.TANH R184, R0 ;  /* 0x0000000000b87308 */ /* 0x0002740000002400 */
[----:B------:R5:W2:Y:S01]  /*7f30*/  MUFU.TANH R183, R3 ;  /* 0x0000000300b77308 */ /* 0x000aa20000002400 */
[----:B-1----:R-:W-:Y:S09]  /*7f40*/  FMUL.FTZ R0, R6, c[0x0][0x320] ;  /* 0x0000c80006007a20 */ /* 0x002ff20000410000 */
[----:B------:R1:W1:Y:S01]  /*7f50*/  MUFU.TANH R186, R0 ;  /* 0x0000000000ba7308 */ /* 0x0002620000002400 */
[----:B-----5:R-:W-:Y:S09]  /*7f60*/  FMUL.FTZ R3, R19, c[0x0][0x320] ;  /* 0x0000c80013037a20 */ /* 0x020ff20000410000 */
[----:B------:R-:W2:Y:S01]  /*7f70*/  MUFU.TANH R173, R3 ;  /* 0x0000000300ad7308 */ /* 0x000ea20000002400 */
[----:B-1----:R-:W-:Y:S02]  /*7f80*/  FMUL.FTZ R0, R7, c[0x0][0x320] ;  /* 0x0000c80007007a20 */ /* 0x002fe40000410000 */
[----:B------:R-:W1:Y:S07]  /*7f90*/  LDSM.16.M88.4 R4, [R216+0x1000] ;  /* 0x00100000d804783b */ /* 0x000e6e0000000200 */
[----:B------:R5:W1:Y:S02]  /*7fa0*/  MUFU.TANH R187, R0 ;  /* 0x0000000000bb7308 */ /* 0x000a640000002400 */
[----:B-----5:R-:W-:Y:S08]  /*7fb0*/  FMUL.FTZ R0, R8, c[0x0][0x320] ;  /* 0x0000c80008007a20 */ /* 0x020ff00000410000 */
[----:B------:R5:W2:Y:S01]  /*7fc0*/  MUFU.TANH R182, R0 ;  /* 0x0000000000b67308 */ /* 0x000aa20000002400 */
[C---:B-1----:R-:W-:Y:S07]  /*7fd0*/  HMMA.16816.F32.BF16 R20, R188.reuse, R4, R20 ;  /* 0x00000004bc14723c */ /* 0x042fee0000041814 */
[----:B------:R-:W-:Y:S01]  /*7fe0*/  FMUL.FTZ R4, R18, c[0x0][0x320] ;  /* 0x0000c80012047a20 */ /* 0x000fe20000410000 */
[C---:B------:R-:W-:Y:S03]  /*7ff0*/  HMMA.16816.F32.BF16 R24, R188.reuse, R6, R24 ;  /* 0x00000006bc18723c */ /* 0x040fe60000041818 */
[----:B------:R-:W1:Y:S01]  /*8000*/  MUFU.TANH R174, R4 ;  /* 0x0000000400ae7308 */ /* 0x000e620000002400 */
[----:B-----5:R-:W-:Y:S02]  /*8010*/  FMUL.FTZ R0, R9, c[0x0][0x320] ;  /* 0x0000c80009007a20 */ /* 0x020fe40000410000 */
[----:B------:R-:W5:Y:S02]  /*8020*/  LDSM.16.M88.4 R8, [R216+0x1800] ;  /* 0x00180000d808783b */ /* 0x000f640000000200 */
[----:B------:R-:W-:Y:S05]  /*8030*/  DEPBAR.LE SB0, 0x0 ;  /* 0x000080000000791a */ /* 0x000fea0000000000 */
[----:B------:R1:W1:Y:S01]  /*8040*/  MUFU.TANH R180, R0 ;  /* 0x0000000000b47308 */ /* 0x0002620000002400 */
[----:B------:R-:W-:Y:S02]  /*8050*/  BAR.SYNC.DEFER_BLOCKING 0x0 ;  /* 0x0000000000007b1d */ /* 0x000fe40000010000 */
[----:B------:R-:W-:Y:S07]  /*8060*/  FMUL.FTZ R2, R21, c[0x0][0x320] ;  /* 0x0000c80015027a20 */ /* 0x000fee0000410000 */
[----:B------:R-:W2:Y:S01]  /*8070*/  MUFU.TANH R168, R2 ;  /* 0x0000000200a87308 */ /* 0x000ea20000002400 */
[----:B-1----:R-:W-:Y:S09]  /*8080*/  FMUL.FTZ R0, R13, c[0x0][0x320] ;  /* 0x0000c8000d007a20 */ /* 0x002ff20000410000 */
[----:B------:R1:W1:Y:S01]  /*8090*/  MUFU.TANH R176, R0 ;  /* 0x0000000000b07308 */ /* 0x0002620000002400 */
[C---:B-----5:R-:W-:Y:S08]  /*80a0*/  HMMA.16816.F32.BF16 R28, R188.reuse, R8, R28 ;  /* 0x00000008bc1c723c */ /* 0x060ff0000004181c */
[----:B------:R-:W-:Y:S04]  /*80b0*/  HMMA.16816.F32.BF16 R32, R188, R10, R32 ;  /* 0x0000000abc20723c */ /* 0x000fe80000041820 */
[----:B-1----:R-:W-:Y:S04]  /*80c0*/  FMUL.FTZ R0, R14, c[0x0][0x320] ;  /* 0x0000c8000e007a20 */ /* 0x002fe80000410000 */
[----:B------:R1:W1:Y:S04]  /*80d0*/  MUFU.TANH R179, R0 ;  /* 0x0000000000b37308 */ /* 0x0002680000002400 */
[----:B-1----:R-:W-:Y:S06]  /*80e0*/  FMUL.FTZ R0, R15, c[0x0][0x320] ;  /* 0x0000c8000f007a20 */ /* 0x002fec0000410000 */
        /* <DEDUP_REMOVED lines=37> */
[----:B------:R-:W-:Y:S01]  /*8340*/  SHF.R.S32.HI R230, RZ, 0x1f, R239 ;  /* 0x0000001fffe67819 */ /* 0x000fe200000114ef */
[----:B------:R-:W-:Y:S01]  /*8350*/  IMAD R2, R233, 0x40, R242 ;  /* 0x00000040e9027824 */ /* 0x000fe200078e02f2 */
[----:B------:R-:W-:Y:S01]  /*8360*/  SHF.R.S32.HI R132, RZ, 0x1f, R238 ;  /* 0x0000001fff847819 */ /* 0x000fe200000114ee */
[----:B------:R-:W-:Y:S01]  /*8370*/  IMAD.MOV.U32 R228, RZ, RZ, RZ ;  /* 0x000000ffffe47224 */ /* 0x000fe200078e00ff */
[----:B------:R-:W-:Y:S01]  /*8380*/  ISETP.NE.AND P0, PT, R0, c[0x0][0x2b8], PT ;  /* 0x0000ae0000007a0c */ /* 0x000fe20003f05270 */
[----:B------:R-:W-:Y:S01]  /*8390*/  IMAD R0, R236, 0x20, R241 ;  /* 0x00000020ec007824 */ /* 0x000fe200078e02f1 */
[C---:B------:R-:W-:Y:S01]  /*83a0*/  SHF.L.U64.HI R12, R239.reuse, 0x1, R230 ;  /* 0x00000001ef0c7819 */ /* 0x040fe200000102e6 */
[----:B------:R-:W-:Y:S01]  /*83b0*/  IMAD.SHL.U32 R28, R239, 0x2, RZ ;  /* 0x00000002ef1c7824 */ /* 0x000fe200078e00ff */
[----:B------:R-:W-:Y:S01]  /*83c0*/  SHF.R.S32.HI R230, RZ, 0x1f, R237 ;  /* 0x0000001fffe67819 */ /* 0x000fe200000114ed */
[C---:B------:R-:W-:Y:S01]  /*83d0*/  IMAD.SHL.U32 R27, R237.reuse, 0x2, RZ ;  /* 0x00000002ed1b7824 */ /* 0x040fe200078e00ff */
[----:B------:R-:W-:Y:S01]  /*83e0*/  IADD3 R2, R2, -0x40, R0 ;  /* 0xffffffc002027810 */ /* 0x000fe20007ffe000 */
[----:B------:R-:W-:Y:S01]  /*83f0*/  IMAD.SHL.U32 R26, R238, 0x2, RZ ;  /* 0x00000002ee1a7824 */ /* 0x000fe200078e00ff */
[----:B------:R-:W-:Y:S01]  /*8400*/  SHF.L.U64.HI R11, R237, 0x1, R230 ;  /* 0x00000001ed0b7819 */ /* 0x000fe200000102e6 */
[----:B------:R-:W-:Y:S01]  /*8410*/  IMAD.SHL.U32 R25, R232, 0x2, RZ ;  /* 0x00000002e8197824 */ /* 0x000fe200078e00ff */
[----:B------:R-:W-:Y:S01]  /*8420*/  SHF.R.S32.HI R230, RZ, 0x1f, R232 ;  /* 0x0000001fffe67819 */ /* 0x000fe200000114e8 */
[----:B------:R-:W-:Y:S01]  /*8430*/  IMAD.MOV.U32 R0, RZ, RZ, R2 ;  /* 0x000000ffff007224 */ /* 0x000fe200078e0002 */
[----:B------:R-:W-:Y:S01]  /*8440*/  SHF.L.U64.HI R10, R238, 0x1, R132 ;  /* 0x00000001ee0a7819 */ /* 0x000fe20000010284 */
[----:B------:R-:W-:Y:S01]  /*8450*/  @P0 IMAD.HI.U32 R3, R2, c[0x0][0x2bc], RZ ;  /* 0x0000af0002030a27 */ /* 0x000fe200078e00ff */
[----:B------:R-:W-:Y:S04]  /*8460*/  SHF.L.U64.HI R9, R232, 0x1, R230 ;  /* 0x00000001e8097819 */ /* 0x000fe800000102e6 */
[----:B------:R-:W-:Y:S04]  /*8470*/  @P0 SHF.R.U32.HI R0, RZ, c[0x0][0x2c0], R3 ;  /* 0x0000b000ff000a19 */ /* 0x000fe80000011603 */
[C---:B------:R-:W-:Y:S04]  /*8480*/  @!P6 IADD3 R3, P0, R0.reuse, R246, RZ ;  /* 0x000000f60003e210 */ /* 0x040fe80007f1e0ff */
[----:B------:R-:W-:Y:S01]  /*8490*/  @!P6 LEA.HI.X.SX32 R5, R0, R250, 0x1, P0 ;  /* 0x000000fa0005e211 */ /* 0x000fe200000f0eff */
[----:B------:R-:W-:Y:S01]  /*84a0*/  IMAD.MOV R0, RZ, RZ, -R0 ;  /* 0x000000ffff007224 */ /* 0x000fe200078e0a00 */
[C---:B------:R-:W-:Y:S03]  /*84b0*/  @!P6 LEA R4, P0, R3.reuse, c[0x0][0x2a0], 0x2 ;  /* 0x0000a8000304ea11 */ /* 0x040fe600078010ff */
[----:B------:R-:W-:Y:S01]  /*84c0*/  IMAD R231, R0, c[0x0][0x2b8], R2 ;  /* 0x0000ae0000e77a24 */ /* 0x000fe200078e0202 */
[----:B------:R-:W-:Y:S03]  /*84d0*/  @!P6 LEA.HI.X R5, R3, c[0x0][0x2a4], R5, 0x2, P0 ;  /* 0x0000a9000305ea11 */ /* 0x000fe600000f1405 */
[C---:B------:R-:W-:Y:S01]  /*84e0*/  IMAD.WIDE.U32 R2, R231.reuse, c[0x0][0x1e0], RZ ;  /* 0x00007800e7027a25 */ /* 0x040fe200078e00ff */
[----:B------:R-:W-:Y:S01]  /*84f0*/  SHF.R.S32.HI R0, RZ, 0x1f, R231 ;  /* 0x0000001fff007819 */ /* 0x000fe200000114e7 */
[----:B------:R-:W2:Y:S04]  /*8500*/  @!P6 LDG.E R228, [R4.64] ;  /* 0x0000000604e4e981 */ /* 0x000ea8000c1e1900 */
[----:B------:R-:W-:Y:S04]  /*8510*/  IMAD R0, R0, c[0x0][0x1e0], RZ ;  /* 0x0000780000007a24 */ /* 0x000fe800078e02ff */
        /* <DEDUP_REMOVED lines=12> */
.L_x_1668:
[----:B------:R-:W-:-:S05]  /*85e0*/  BRA.DIV ~URZ, `(.L_x_1591) ;  /* 0x000088027f007947 */ /* 0x000fca000b800000 */
[----:B------:R-:W3:Y:S01]  /*85f0*/  SHFL.IDX PT, R0, R8, RZ, 0x181f ;  /* 0x00181fff08007589 */ /* 0x000ee200000e0000 */
[C---:B------:R-:W-:Y:S04]  /*8600*/  IADD3 R2, -R227.reuse, 0x10, RZ ;  /* 0x00000010e3027810 */ /* 0x040fe80007ffe1ff */
[----:B------:R-:W-:Y:S04]  /*8610*/  LOP3.LUT R2, R2, 0xf, RZ, 0xc0, !PT ;  /* 0x0000000f02027812 */ /* 0x000fe800078ec0ff */
[----:B---3--:R-:W-:Y:S04]  /*8620*/  IADD3 R2, P1, P0, R2, R0, R25 ;  /* 0x0000000002027210 */ /* 0x008fe8000783e019 */
[----:B--2---:R-:W-:Y:S02]  /*8630*/  IADD3.X R3, RZ, R4, R9, P1, P0 ;  /* 0x00000004ff037210 */ /* 0x004fe40000fe0409 */
[----:B------:R-:W-:Y:S11]  /*8640*/  ISETP.NE.U32.AND P0, PT, R227, RZ, PT ;  /* 0x000000ffe300720c */ /* 0x000ff60003f05070 */
[----:B------:R-:W-:Y:S02]  /*8650*/  @!UPT UIADD3 URZ, URZ, URZ, URZ ;  /* 0x0000003f3f3ff290 */ /* 0x000fe4000fffe03f */
[----:B------:R-:W-:Y:S01]  /*8660*/  @!PT LDS RZ, [RZ] ;  /* 0x00000000fffff984 */ /* 0x000fe20000000800 */
[----:B------:R-:W-:Y:S01]  /*8670*/  @!PT LDS RZ, [RZ] ;  /* 0x00000000fffff984 */ /* 0x000fe20000000800 */
[----:B------:R2:W-:Y:S02]  /*8680*/  LDGSTS.E.BYPASS.LTC128B.128.ZFILL [R229+0x8100], [R2.64], P0 ;  /* 0x0810000002e57fae */ /* 0x0005e40008141d46 */
[----:B--2---:R-:W-:Y:S05]  /*8690*/  IADD3 R2, P0, R0, R26, RZ ;  /* 0x0000001a00027210 */ /* 0x004fea0007f1e0ff */
[----:B------:R-:W-:Y:S01]  /*86a0*/  IMAD.X R3, R4, 0x1, R10, P0 ;  /* 0x0000000104037824 */ /* 0x000fe200000e060a */
[----:B------:R-:W-:Y:S04]  /*86b0*/  IADD3 R6, P0, R0, R27, RZ ;  /* 0x0000001b00067210 */ /* 0x000fe80007f1e0ff */
[----:B------:R2:W-:Y:S01]  /*86c0*/  LDGSTS.E.BYPASS.LTC128B.128 [R229+0xa100], [R2.64], !P3 ;  /* 0x0a10000002e57fae */ /* 0x0005e2000d901d46 */
[----:B------:R-:W-:Y:S05]  /*86d0*/  IMAD.X R7, R4, 0x1, R11, P0 ;  /* 0x0000000104077824 */ /* 0x000fea00000e060b */
[----:B------:R3:W-:Y:S01]  /*86e0*/  LDGSTS.E.BYPASS.LTC128B.128 [R229+0xc100], [R6.64], !P4 ;  /* 0x0c10000006e57fae */ /* 0x0007e2000e101d46 */
[----:B--2---:R-:W-:Y:S03]  /*86f0*/  IADD3 R2, P0, R0, R28, RZ ;  /* 0x0000001c00027210 */ /* 0x004fe60007f1e0ff */
[----:B------:R3:W2:Y:S02]  /*8700*/  SHFL.IDX PT, R0, R8, 0x1, 0x181f ;  /* 0x00381f0008007f89 */ /* 0x0006a400000e0000 */
[----:B------:R-:W-:Y:S02]  /*8710*/  IMAD.X R3, R4, 0x1, R12, P0 ;  /* 0x0000000104037824 */ /* 0x000fe400000e060c */
[----:B------:R3:W4:Y:S04]  /*8720*/  SHFL.IDX PT, R4, R5, 0x1, 0x181f ;  /* 0x00381f0005047f89 */ /* 0x00072800000e0000 */
[----:B------:R3:W-:Y:S02]  /*8730*/  LDGSTS.E.BYPASS.LTC128B.128 [R229+0xe100], [R2.64], !P5 ;  /* 0x0e10000002e57fae */ /* 0x0007e4000e901d46 */
.L_x_1669:
[C---:B---3--:R-:W-:Y:S02]  /*8740*/  IADD3 R2, -R227.reuse, 0x10, RZ ;  /* 0x00000010e3027810 */ /* 0x048fe40007ffe1ff */
[----:B------:R-:W-:Y:S02]  /*8750*/  ISETP.NE.U32.AND P0, PT, R227, RZ, PT ;  /* 0x000000ffe300720c */ /* 0x000fe40003f05070 */
[----:B------:R-:W-:Y:S04]  /*8760*/  LOP3.LUT R2, R2, 0xf, RZ, 0xc0, !PT ;  /* 0x0000000f02027812 */ /* 0x000fe800078ec0ff */
[----:B--2---:R-:W-:Y:S04]  /*8770*/  IADD3 R2, P2, P1, R2, R0, R25 ;  /* 0x0000000002027210 */ /* 0x004fe8000795e019 */
[----:B----4-:R-:W-:Y:S02]  /*8780*/  IADD3.X R3, RZ, R4, R9, P2, P1 ;  /* 0x00000004ff037210 */ /* 0x010fe400017e2409 */
[C---:B------:R-:W-:Y:S03]  /*8790*/  IADD3 R6, P1, R0.reuse, R27, RZ ;  /* 0x0000001b00067210 */ /* 0x040fe60007f3e0ff */
[----:B------:R-:W-:Y:S01]  /*87a0*/  @!PT LDS RZ, [RZ] ;  /* 0x00000000fffff984 */ /* 0x000fe20000000800 */
[----:B------:R-:W-:Y:S01]  /*87b0*/  @!PT LDS RZ, [RZ] ;  /* 0x00000000fffff984 */ /* 0x000fe20000000800 */
[----:B------:R-:W-:Y:S01]  /*87c0*/  @!PT LDS RZ, [RZ] ;  /* 0x00000000fffff984 */ /* 0x000fe20000000800 */
[----:B------:R2:W-:Y:S01]  /*87d0*/  LDGSTS.E.BYPASS.LTC128B.128.ZFILL [R229+0x9100], [R2.64], P0 ;  /* 0x0910000002e57fae */ /* 0x0005e20008141d46 */
[----:B------:R-:W-:Y:S01]  /*87e0*/  IADD3 R8, P0, R0, R26, RZ ;  /* 0x0000001a00087210 */ /* 0x000fe20007f1e0ff */
[C---:B------:R-:W-:Y:S04]  /*87f0*/  IMAD.X R7, R4.reuse, 0x1, R11, P1 ;  /* 0x0000000104077824 */ /* 0x040fe800008e060b */
[----:B------:R-:W-:Y:S05]  /*8800*/  IMAD.X R9, R4, 0x1, R10, P0 ;  /* 0x0000000104097824 */ /* 0x000fea00000e060a */
[----:B------:R3:W-:Y:S04]  /*8810*/  LDGSTS.E.BYPASS.LTC128B.128 [R229+0xb100], [R8.64], !P3 ;  /* 0x0b10000008e57fae */ /* 0x0007e8000d901d46 */
[----:B------:R3:W-:Y:S01]  /*8820*/  LDGSTS.E.BYPASS.LTC128B.128 [R229+0xd100], [R6.64], !P4 ;  /* 0x0d10000006e57fae */ /* 0x0007e2000e101d46 */
[----:B--2---:R-:W-:Y:S05]  /*8830*/  IADD3 R2, P0, R0, R28, RZ ;  /* 0x0000001c00027210 */ /* 0x004fea0007f1e0ff */
[----:B------:R-:W-:Y:S05]  /*8840*/  IMAD.X R3, R4, 0x1, R12, P0 ;  /* 0x0000000104037824 */ /* 0x000fea00000e060c */
[----:B------:R3:W-:Y:S03]  /*8850*/  LDGSTS.E.BYPASS.LTC128B.128 [R229+0xf100], [R2.64], !P5 ;  /* 0x0f10000002e57fae */ /* 0x0007e6000e901d46 */
.L_x_1589:
[----:B--234-:R-:W-:Y:S05]  /*8860*/  BSYNC B0 ;  /* 0x0000000000007941 */ /* 0x01cfea0003800000 */
.L_x_1588:
        /* <DEDUP_REMOVED lines=41> */
.L_x_1670:
[----:B--2---:R-:W-:Y:S01]  /*8b00*/  FMNMX.FTZ R3, R0, R4, !PT ;  /* 0x0000000400037209 */ /* 0x004fe20007810000 */
[C---:B------:R-:W-:Y:S01]  /*8b10*/  FADD.FTZ R0, -R132.reuse, R133 ;  /* 0x0000008584007221 */ /* 0x040fe20000010100 */
[----:B------:R-:W-:Y:S01]  /*8b20*/  WARPSYNC 0xffffffff ;  /* 0xffffffff00007948 */ /* 0x000fe20003800000 */
[----:B-1----:R-:W-:Y:S01]  /*8b30*/  FMUL.FTZ R4, R132, c[0x0][0x2d0] ;  /* 0x0000b40084047a20 */ /* 0x002fe20000410000 */
[----:B------:R-:W-:Y:S01]  /*8b40*/  ISETP.GT.AND P0, PT, R233, R240, PT ;  /* 0x000000f0e900720c */ /* 0x000fe20003f04270 */
        /* <DEDUP_REMOVED lines=18> */
[--C-:B------:R-:W-:Y:S02]  /*8c70*/  FFMA.FTZ R180, R176, c[0x0][0x2d0], -R4.reuse ;  /* 0x0000b400b0b47a23 */ /* 0x100fe40000010804 */
[----:B------:R-:W-:Y:S07]  /*8c80*/  FFMA.FTZ R176, R172, c[0x0][0x2d0], -R4 ;  /* 0x0000b400acb07a23 */ /* 0x000fee0000010804 */
[----:B------:R-:W2:Y:S10]  /*8c90*/  MUFU.EX2 R4, R7 ;  /* 0x0000000700047308 */ /* 0x000eb40000000800 */
[----:B------:R-:W3:Y:S01]  /*8ca0*/  MUFU.EX2 R8, R8 ;  /* 0x0000000800087308 */ /* 0x000ee20000000800 */
[C---:B-1----:R-:W-:Y:S02]  /*8cb0*/  FMUL.FTZ R32, R2.reuse, R136 ;  /* 0x0000008802207220 */ /* 0x042fe40000410000 */
[C---:B------:R-:W-:Y:S02]  /*8cc0*/  FMUL.FTZ R33, R2.reuse, R137 ;  /* 0x0000008902217220 */ /* 0x040fe40000410000 */
[C---:B------:R-:W-:Y:S02]  /*8cd0*/  FMUL.FTZ R12, R2.reuse, R156 ;  /* 0x0000009c020c7220 */ /* 0x040fe40000410000 */
[C---:B------:R-:W-:Y:S02]  /*8ce0*/  FMUL.FTZ R13, R2.reuse, R157 ;  /* 0x0000009d020d7220 */ /* 0x040fe40000410000 */
[C---:B------:R-:W-:Y:S02]  /*8cf0*/  FMUL.FTZ R21, R2.reuse, R149 ;  /* 0x0000009502157220 */ /* 0x040fe40000410000 */
[C---:B------:R-:W-:Y:S02]  /*8d00*/  FMUL.FTZ R20, R2.reuse, R148 ;  /* 0x0000009402147220 */ /* 0x040fe40000410000 */
[----:B------:R-:W-:Y:S01]  /*8d10*/  FMUL.FTZ R25, R2, R145 ;  /* 0x0000009102197220 */ /* 0x000fe20000410000 */
[----:B--2---:R-:W-:Y:S01]  /*8d20*/  F2FP.BF16.PACK_AB R168, R6, R4 ;  /* 0x0000000406a8723e */ /* 0x004fe200000010ff */
[----:B------:R-:W-:Y:S01]  /*8d30*/  FFMA.FTZ R0, R2, R235, R4 ;  /* 0x000000eb02007223 */ /* 0x000fe20000010004 */
[----:B------:R-:W-:Y:S01]  /*8d40*/  MUFU.EX2 R148, R189 ;  /* 0x000000bd00947308 */ /* 0x000fe20000000800 */
[C---:B------:R-:W-:Y:S02]  /*8d50*/  FMUL.FTZ R4, R3.reuse, c[0x0][0x2d0] ;  /* 0x0000b40003047a20 */ /* 0x040fe40000410000 */
[----:B------:R-:W-:Y:S02]  /*8d60*/  FADD.FTZ R7, R6, R0 ;  /* 0x0000000006077221 */ /* 0x000fe40000010000 */
        /* <DEDUP_REMOVED lines=15> */
[--C-:B------:R-:W-:Y:S01]  /*8e60*/  FFMA.FTZ R182, R170, c[0x0][0x2d0], -R4.reuse ;  /* 0x0000b400aab67a23 */ /* 0x100fe20000010804 */
[----:B------:R-:W-:Y:S01]  /*8e70*/  MUFU.EX2 R156, R134 ;  /* 0x00000086009c7308 */ /* 0x000fe20000000800 */
[--C-:B------:R-:W-:Y:S01]  /*8e80*/  FFMA.FTZ R179, R169, c[0x0][0x2d0], -R4.reuse ;  /* 0x0000b400a9b37a23 */ /* 0x100fe20000010804 */
[----:B---3--:R-:W-:Y:S01]  /*8e90*/  F2FP.BF16.PACK_AB R170, R8, R9 ;  /* 0x0000000908aa723e */ /* 0x008fe200000010ff */
[--C-:B------:R-:W-:Y:S02]  /*8ea0*/  FFMA.FTZ R183, R24, c[0x0][0x2d0], -R4.reuse ;  /* 0x0000b40018b77a23 */ /* 0x100fe40000010804 */
[--C-:B------:R-:W-:Y:S02]  /*8eb0*/  FFMA.FTZ R187, R17, c[0x0][0x2d0], -R4.reuse ;  /* 0x0000b40011bb7a23 */ /* 0x100fe40000010804 */
[----:B------:R-:W-:Y:S02]  /*8ec0*/  FFMA.FTZ R196, R16, c[0x0][0x2d0], -R4 ;  /* 0x0000b40010c47a23 */ /* 0x000fe40000010804 */
[----:B------:R-:W-:Y:S01]  /*8ed0*/  FADD.FTZ R4, R9, R7 ;  /* 0x0000000709047221 */ /* 0x000fe20000010000 */
[----:B------:R-:W-:Y:S01]  /*8ee0*/  MUFU.EX2 R134, R176 ;  /* 0x000000b000867308 */ /* 0x000fe20000000800 */
[----:B------:R-:W-:Y:S02]  /*8ef0*/  FMUL.FTZ R17, R2, R153 ;  /* 0x0000009902117220 */ /* 0x000fe40000410000 */
[----:B------:R-:W-:Y:S02]  /*8f00*/  FADD.FTZ R178, R8, R4 ;  /* 0x0000000408b27221 */ /* 0x000fe40000010000 */
[C---:B-1----:R-:W-:Y:S02]  /*8f10*/  FMUL.FTZ R34, R0.reuse, R138 ;  /* 0x0000008a00227220 */ /* 0x042fe40000410000 */
[----:B------:R-:W-:Y:S02]  /*8f20*/  FMUL.FTZ R35, R0, R139 ;  /* 0x0000008b00237220 */ /* 0x000fe40000410000 */
[----:B------:R-:W1:Y:S01]  /*8f30*/  LDSM.16.MT88.4 R136, [R217] ;  /* 0x00000000d988783b */ /* 0x000e620000004200 */
[----:B------:R-:W2:Y:S01]  /*8f40*/  MUFU.EX2 R7, R6 ;  /* 0x0000000600077308 */ /* 0x000ea20000000800 */
[C---:B------:R-:W-:Y:S02]  /*8f50*/  FMUL.FTZ R4, R2.reuse, R164 ;  /* 0x000000a402047220 */ /* 0x040fe40000410000 */
[C---:B------:R-:W-:Y:S02]  /*8f60*/  FMUL.FTZ R5, R2.reuse, R165 ;  /* 0x000000a502057220 */ /* 0x040fe40000410000 */
[C---:B------:R-:W-:Y:S02]  /*8f70*/  FMUL.FTZ R16, R2.reuse, R152 ;  /* 0x0000009802107220 */ /* 0x040fe40000410000 */
[C---:B------:R-:W-:Y:S02]  /*8f80*/  FMUL.FTZ R8, R2.reuse, R160 ;  /* 0x000000a002087220 */ /* 0x040fe40000410000 */
[----:B------:R-:W-:Y:S01]  /*8f90*/  FMUL.FTZ R9, R2, R161 ;  /* 0x000000a102097220 */ /* 0x000fe20000410000 */
        /* <DEDUP_REMOVED lines=9> */
[C---:B--2---:R-:W-:Y:S01]  /*9030*/  F2FP.BF16.PACK_AB R169, R7.reuse, R10 ;  /* 0x0000000a07a9723e */ /* 0x044fe200000010ff */
[C---:B------:R-:W-:Y:S02]  /*9040*/  FFMA.FTZ R6, R0.reuse, R234, R10 ;  /* 0x000000ea00067223 */ /* 0x040fe4000001000a */
[C---:B------:R-:W-:Y:S02]  /*9050*/  FMUL.FTZ R10, R0.reuse, R162 ;  /* 0x000000a2000a7220 */ /* 0x040fe40000410000 */
[----:B------:R-:W-:Y:S01]  /*9060*/  FADD.FTZ R152, R7, R6 ;  /* 0x0000000607987221 */ /* 0x000fe20000010000 */
[----:B------:R-:W-:Y:S01]  /*9070*/  LDSM.16.MT88.4 R160, [R217+0x1800] ;  /* 0x00180000d9a0783b */ /* 0x000fe20000004200 */
[C---:B------:R-:W-:Y:S01]  /*9080*/  FMUL.FTZ R6, R0.reuse, R166 ;  /* 0x000000a600067220 */ /* 0x040fe20000410000 */
[----:B------:R-:W-:Y:S01]  /*9090*/  MUFU.EX2 R176, R183 ;  /* 0x000000b700b07308 */ /* 0x000fe20000000800 */
[----:B------:R-:W-:Y:S01]  /*90a0*/  FMUL.FTZ R7, R0, R167 ;  /* 0x000000a700077220 */ /* 0x000fe20000410000 */
[----:B---3--:R-:W-:Y:S01]  /*90b0*/  F2FP.BF16.PACK_AB R171, R156, R153 ;  /* 0x000000999cab723e */ /* 0x008fe200000010ff */
[C---:B------:R-:W-:Y:S02]  /*90c0*/  FMUL.FTZ R26, R0.reuse, R146 ;  /* 0x00000092001a7220 */ /* 0x040fe40000410000 */
[----:B------:R-:W-:Y:S02]  /*90d0*/  FMUL.FTZ R27, R0, R147 ;  /* 0x00000093001b7220 */ /* 0x000fe40000410000 */
[C---:B------:R-:W-:Y:S02]  /*90e0*/  FMUL.FTZ R28, R2.reuse, R140 ;  /* 0x0000008c021c7220 */ /* 0x040fe40000410000 */
[C---:B-1----:R-:W-:Y:S01]  /*90f0*/  HMMA.16816.F32.BF16 R4, R168.reuse, R136, R4 ;  /* 0x00000088a804723c */ /* 0x042fe20000041804 */
[----:B------:R-:W1:Y:S04]  /*9100*/  MUFU.EX2 R133, R181 ;  /* 0x000000b500857308 */ /* 0x000e680000000800 */
[----:B------:R-:W-:Y:S02]  /*9110*/  FMUL.FTZ R29, R2, R141 ;  /* 0x0000008d021d7220 */ /* 0x000fe40000410000 */
[C---:B------:R-:W-:Y:S01]  /*9120*/  FMUL.FTZ R30, R0.reuse, R142 ;  /* 0x0000008e001e7220 */ /* 0x040fe20000410000 */
[C---:B------:R-:W-:Y:S01]  /*9130*/  HMMA.16816.F32.BF16 R8, R168.reuse, R138, R8 ;  /* 0x0000008aa808723c */ /* 0x040fe20000041808 */
[----:B------:R-:W2:Y:S02]  /*9140*/  LDSM.16.MT88.4 R136, [R218] ;  /* 0x00000000da88783b */ /* 0x000ea40000004200 */
[----:B------:R-:W-:Y:S01]  /*9150*/  MUFU.EX2 R198, R175 ;  /* 0x000000af00c67308 */ /* 0x000fe20000000800 */
[----:B------:R-:W-:Y:S02]  /*9160*/  FMUL.FTZ R31, R0, R143 ;  /* 0x0000008f001f7220 */ /* 0x000fe40000410000 */
[C---:B------:R-:W-:Y:S02]  /*9170*/  FMUL.FTZ R24, R2.reuse, R144 ;  /* 0x0000009002187220 */ /* 0x040fe40000410000 */
[C---:B------:R-:W-:Y:S01]  /*9180*/  FMUL.FTZ R36, R2.reuse, R36 ;  /* 0x0000002402247220 */ /* 0x040fe20000410000 */
[----:B------:R-:W-:Y:S03]  /*9190*/  LDSM.16.MT88.4 R140, [R217+0x800] ;  /* 0x00080000d98c783b */ /* 0x000fe60000004200 */
        /* <DEDUP_REMOVED lines=17> */
[----:B------:R-:W-:Y:S01]  /*92b0*/  FMUL.FTZ R51, R0, R51 ;  /* 0x0000003300337220 */ /* 0x000fe20000410000 */
[C---:B--2---:R-:W-:Y:S02]  /*92c0*/  HMMA.16816.F32.BF16 R12, R168.reuse, R136, R12 ;  /* 0x00000088a80c723c */ /* 0x044fe4000004180c */
[----:B------:R-:W-:Y:S01]  /*92d0*/  MUFU.EX2 R197, R172 ;  /* 0x000000ac00c57308 */ /* 0x000fe20000000800 */
[C---:B------:R-:W-:Y:S02]  /*92e0*/  FMUL.FTZ R52, R2.reuse, R52 ;  /* 0x0000003402347220 */ /* 0x040fe40000410000 */
[----:B------:R-:W-:Y:S02]  /*92f0*/  FMUL.FTZ R53, R2, R53 ;  /* 0x0000003502357220 */ /* 0x000fe40000410000 */
[C---:B------:R-:W-:Y:S01]  /*9300*/  FMUL.FTZ R54, R0.reuse, R54 ;  /* 0x0000003600367220 */ /* 0x040fe20000410000 */
[C---:B------:R-:W-:Y:S01]  /*9310*/  HMMA.16816.F32.BF16 R16, R168.reuse, R138, R16 ;  /* 0x0000008aa810723c */ /* 0x040fe20000041810 */
[----:B------:R-:W2:Y:S03]  /*9320*/  LDSM.16.MT88.4 R136, [R220] ;  /* 0x00000000dc88783b */ /* 0x000ea60000004200 */
[----:B------:R-:W-:Y:S01]  /*9330*/  FMUL.FTZ R55, R0, R55 ;  /* 0x0000003700377220 */ /* 0x000fe20000410000 */
[----:B------:R-:W-:Y:S01]  /*9340*/  MUFU.EX2 R181, R174 ;  /* 0x000000ae00b57308 */ /* 0x000fe20000000800 */
[C---:B------:R-:W-:Y:S02]  /*9350*/  FMUL.FTZ R56, R2.reuse, R56 ;  /* 0x0000003802387220 */ /* 0x040fe40000410000 */
[----:B------:R-:W-:Y:S04]  /*9360*/  FMUL.FTZ R57, R2, R57 ;  /* 0x0000003902397220 */ /* 0x000fe80000410000 */
        /* <DEDUP_REMOVED lines=22> */
[----:B------:R-:W2:Y:S03]  /*94d0*/  LDSM.16.MT88.4 R136, [R219] ;  /* 0x00000000db88783b */ /* 0x000ea60000004200 */
        /* <DEDUP_REMOVED lines=18> */
[C---:B--2---:R-:W-:Y:S03]  /*9600*/  HMMA.16816.F32.BF16 R28, R168.reuse, R136, R28 ;  /* 0x00000088a81c723c */ /* 0x044fe6000004181c */
[C---:B------:R-:W-:Y:S02]  /*9610*/  FMUL.FTZ R94, R0.reuse, R94 ;  /* 0x0000005e005e7220 */ /* 0x040fe40000410000 */
[----:B------:R-:W-:Y:S02]  /*9620*/  FMUL.FTZ R95, R0, R95 ;  /* 0x0000005f005f7220 */ /* 0x000fe40000410000 */
[C---:B------:R-:W-:Y:S01]  /*9630*/  FMUL.FTZ R96, R2.reuse, R96 ;  /* 0x0000006002607220 */ /* 0x040fe20000410000 */
[C---:B------:R-:W-:Y:S01]  /*9640*/  HMMA.16816.F32.BF16 R32, R168.reuse, R138, R32 ;  /* 0x0000008aa820723c */ /* 0x040fe20000041820 */
[----:B------:R-:W2:Y:S03]  /*9650*/  LDSM.16.MT88.4 R136, [R217+0x2000] ;  /* 0x00200000d988783b */ /* 0x000ea60000004200 */
        /* <DEDUP_REMOVED lines=23> */
[----:B------:R-:W2:Y:S03]  /*97d0*/  LDSM.16.MT88.4 R136, [R218+0x2000] ;  /* 0x00200000da88783b */ /* 0x000ea60000004200 */
[C---:B------:R-:W-:Y:S02]  /*97e0*/  FMUL.FTZ R118, R0.reuse, R118 ;  /* 0x0000007600767220 */ /* 0x040fe40000410000 */
[----:B------:R-:W-:Y:S02]  /*97f0*/  FMUL.FTZ R119, R0, R119 ;  /* 0x0000007700777220 */ /* 0x000fe40000410000 */
[C---:B------:R-:W-:Y:S04]  /*9800*/  FMUL.FTZ R120, R2.reuse, R120 ;  /* 0x0000007802787220 */ /* 0x040fe80000410000 */
[----:B------:R-:W-:Y:S02]  /*9810*/  FMUL.FTZ R121, R2, R121 ;  /* 0x0000007902797220 */ /* 0x000fe40000410000 */
[C---:B------:R-:W-:Y:S02]  /*9820*/  FMUL.FTZ R122, R0.reuse, R122 ;  /* 0x0000007a007a7220 */ /* 0x040fe40000410000 */
[----:B------:R-:W-:Y:S02]  /*9830*/  FMUL.FTZ R123, R0, R123 ;  /* 0x0000007b007b7220 */ /* 0x000fe40000410000 */
[C---:B------:R-:W-:Y:S02]  /*9840*/  FMUL.FTZ R124, R2.reuse, R124 ;  /* 0x0000007c027c7220 */ /* 0x040fe40000410000 */
[C---:B------:R-:W-:Y:S02]  /*9850*/  FMUL.FTZ R125, R2.reuse, R125 ;  /* 0x0000007d027d7220 */ /* 0x040fe40000410000 */
[C---:B------:R-:W-:Y:S02]  /*9860*/  FMUL.FTZ R128, R2.reuse, R128 ;  /* 0x0000008002807220 */ /* 0x040fe40000410000 */
[----:B------:R-:W-:Y:S02]  /*9870*/  FMUL.FTZ R129, R2, R129 ;  /* 0x0000008102817220 */ /* 0x000fe40000410000 */
[----:B------:R-:W3:Y:S01]  /*9880*/  MUFU.EX2 R2, R180 ;  /* 0x000000b400027308 */ /* 0x000ee20000000800 */
[C---:B------:R-:W-:Y:S02]  /*9890*/  FMUL.FTZ R126, R0.reuse, R126 ;  /* 0x0000007e007e7220 */ /* 0x040fe40000410000 */
[C---:B------:R-:W-:Y:S02]  /*98a0*/  FMUL.FTZ R127, R0.reuse, R127 ;  /* 0x0000007f007f7220 */ /* 0x040fe40000410000 */
[C---:B------:R-:W-:Y:S02]  /*98b0*/  FMUL.FTZ R130, R0.reuse, R130 ;  /* 0x0000008200827220 */ /* 0x040fe40000410000 */
[----:B------:R-:W-:Y:S02]  /*98c0*/  FMUL.FTZ R131, R0, R131 ;  /* 0x0000008300837220 */ /* 0x000fe40000410000 */
[----:B-1----:R-:W-:Y:S01]  /*98d0*/  FADD.FTZ R0, R133, R178 ;  /* 0x000000b285007221 */ /* 0x002fe20000010000 */
[----:B------:R-:W1:Y:S01]  /*98e0*/  MUFU.EX2 R180, R173 ;  /* 0x000000ad00b47308 */ /* 0x000e620000000800 */
[C---:B--2---:R-:W-:Y:S09]  /*98f0*/  HMMA.16816.F32.BF16 R44, R168.reuse, R136, R44 ;  /* 0x00000088a82c723c */ /* 0x044ff2000004182c */
[----:B------:R-:W2:Y:S01]  /*9900*/  MUFU.EX2 R173, R186 ;  /* 0x000000ba00ad7308 */ /* 0x000ea20000000800 */
[C---:B------:R-:W-:Y:S01]  /*9910*/  HMMA.16816.F32.BF16 R48, R168.reuse, R138, R48 ;  /* 0x0000008aa830723c */ /* 0x040fe20000041830 */
[----:B------:R-:W4:Y:S02]  /*9920*/  LDSM.16.MT88.4 R136, [R220+0x2000] ;  /* 0x00200000dc88783b */ /* 0x000f240000004200 */
[----:B---3--:R-:W-:Y:S04]  /*9930*/  FADD.FTZ R0, R2, R0 ;  /* 0x0000000002007221 */ /* 0x008fe80000010000 */
[----:B------:R-:W-:Y:S05]  /*9940*/  FADD.FTZ R0, R144, R0 ;  /* 0x0000000090007221 */ /* 0x000fea0000010000 */
[----:B------:R-:W-:Y:S01]  /*9950*/  FADD.FTZ R0, R134, R0 ;  /* 0x0000000086007221 */ /* 0x000fe20000010000 */
[C---:B----4-:R-:W-:Y:S08]  /*9960*/  HMMA.16816.F32.BF16 R52, R168.reuse, R136, R52 ;  /* 0x00000088a834723c */ /* 0x050ff00000041834 */
[C---:B------:R-:W-:Y:S01]  /*9970*/  HMMA.16816.F32.BF16 R56, R168.reuse, R138, R56 ;  /* 0x0000008aa838723c */ /* 0x040fe20000041838 */
[----:B------:R-:W3:Y:S07]  /*9980*/  LDSM.16.MT88.4 R136, [R219+0x2000] ;  /* 0x00200000db88783b */ /* 0x000eee0000004200 */
[C---:B---3--:R-:W-:Y:S08]  /*9990*/  HMMA.16816.F32.BF16 R60, R168.reuse, R136, R60 ;  /* 0x00000088a83c723c */ /* 0x048ff0000004183c */
        /* <DEDUP_REMOVED lines=23> */
[C---:B---3--:R-:W-:Y:S07]  /*9b10*/  HMMA.16816.F32.BF16 R124, R168.reuse, R136, R124 ;  /* 0x00000088a87c723c */ /* 0x048fee000004187c */
[----:B------:R-:W-:Y:S01]  /*9b20*/  F2FP.BF16.PACK_AB R136, R2, R133 ;  /* 0x000000850288723e */ /* 0x000fe200000010ff */
[----:B------:R-:W-:Y:S01]  /*9b30*/  HMMA.16816.F32.BF16 R128, R168, R138, R128 ;  /* 0x0000008aa880723c */ /* 0x000fe20000041880 */
[----:B------:R-:W3:Y:S03]  /*9b40*/  MUFU.EX2 R133, R191 ;  /* 0x000000bf00857308 */ /* 0x000ee60000000800 */
[----:B------:R-:W-:Y:S03]  /*9b50*/  F2FP.BF16.PACK_AB R137, R197, R198 ;  /* 0x000000c6c589723e */ /* 0x000fe600000010ff */
[----:B------:R-:W-:Y:S02]  /*9b60*/  F2FP.BF16.PACK_AB R138, R134, R144 ;  /* 0x00000090868a723e */ /* 0x000fe400000010ff */
[----:B------:R-:W4:Y:S02]  /*9b70*/  LDSM.16.MT88.4 R144, [R218+0x800] ;  /* 0x00080000da90783b */ /* 0x000f240000004200 */
[----:B------:R-:W5:Y:S01]  /*9b80*/  MUFU.EX2 R2, R190 ;  /* 0x000000be00027308 */ /* 0x000f620000000800 */
[----:B-1----:R-:W-:Y:S02]  /*9b90*/  F2FP.BF16.PACK_AB R139, R180, R181 ;  /* 0x000000b5b48b723e */ /* 0x002fe400000010ff */
[----:B--2---:R-:W-:Y:S05]  /*9ba0*/  F2FP.BF16.PACK_AB R169, R173, R174 ;  /* 0x000000aeada9723e */ /* 0x004fea00000010ff */
[C---:B------:R-:W-:Y:S02]  /*9bb0*/  HMMA.16816.F32.BF16 R4, R136.reuse, R140, R4 ;  /* 0x0000008c8804723c */ /* 0x040fe40000041804 */
[----:B------:R-:W1:Y:S03]  /*9bc0*/  MUFU.EX2 R134, R188 ;  /* 0x000000bc00867308 */ /* 0x000e660000000800 */
[----:B---3--:R-:W-:Y:S03]  /*9bd0*/  FADD.FTZ R0, R133, R0 ;  /* 0x0000000085007221 */ /* 0x008fe60000010000 */
[C---:B------:R-:W-:Y:S01]  /*9be0*/  HMMA.16816.F32.BF16 R8, R136.reuse, R142, R8 ;  /* 0x0000008e8808723c */ /* 0x040fe20000041808 */
[----:B------:R-:W2:Y:S03]  /*9bf0*/  LDSM.16.MT88.4 R140, [R220+0x800] ;  /* 0x00080000dc8c783b */ /* 0x000ea60000004200 */
[----:B-----5:R-:W-:Y:S04]  /*9c00*/  FADD.FTZ R0, R2, R0 ;  /* 0x0000000002007221 */ /* 0x020fe80000010000 */
[----:B------:R-:W-:Y:S04]  /*9c10*/  FADD.FTZ R0, R148, R0 ;  /* 0x0000000094007221 */ /* 0x000fe80000010000 */
[C---:B-1----:R-:W-:Y:S01]  /*9c20*/  FADD.FTZ R0, R134.reuse, R0 ;  /* 0x0000000086007221 */ /* 0x042fe20000010000 */
[C---:B----4-:R-:W-:Y:S08]  /*9c30*/  HMMA.16816.F32.BF16 R12, R136.reuse, R144, R12 ;  /* 0x00000090880c723c */ /* 0x050ff0000004180c */
        /* <DEDUP_REMOVED lines=42> */
[----:B------:R-:W-:Y:S01]  /*9ee0*/  HMMA.16816.F32.BF16 R128, R136, R146, R128 ;  /* 0x000000928880723c */ /* 0x000fe20000041880 */
[----:B------:R-:W1:Y:S06]  /*9ef0*/  LDSM.16.MT88.4 R144, [R218+0x1000] ;  /* 0x00100000da90783b */ /* 0x000e6c0000004200 */
[----:B------:R-:W-:Y:S02]  /*9f00*/  F2FP.BF16.PACK_AB R138, R134, R148 ;  /* 0x00000094868a723e */ /* 0x000fe400000010ff */
[----:B------:R-:W3:Y:S01]  /*9f10*/  LDSM.16.MT88.4 R148, [R220+0x1000] ;  /* 0x00100000dc94783b */ /* 0x000ee20000004200 */
[----:B------:R-:W-:Y:S02]  /*9f20*/  MUFU.EX2 R134, R194 ;  /* 0x000000c200867308 */ /* 0x000fe40000000800 */
[----:B------:R-:W-:Y:S02]  /*9f30*/  F2FP.BF16.PACK_AB R136, R2, R133 ;  /* 0x000000850288723e */ /* 0x000fe400000010ff */
[----:B------:R-:W-:Y:S02]  /*9f40*/  F2FP.BF16.PACK_AB R137, R179, R177 ;  /* 0x000000b1b389723e */ /* 0x000fe400000010ff */
[----:B------:R-:W-:Y:S04]  /*9f50*/  F2FP.BF16.PACK_AB R139, R175, R176 ;  /* 0x000000b0af8b723e */ /* 0x000fe800000010ff */
[----:B------:R-:W-:Y:S03]  /*9f60*/  MUFU.EX2 R2, R193 ;  /* 0x000000c100027308 */ /* 0x000fe60000000800 */
[C---:B--2---:R-:W-:Y:S07]  /*9f70*/  HMMA.16816.F32.BF16 R4, R136.reuse, R140, R4 ;  /* 0x0000008c8804723c */ /* 0x044fee0000041804 */
[----:B------:R-:W2:Y:S01]  /*9f80*/  MUFU.EX2 R133, R192 ;  /* 0x000000c000857308 */ /* 0x000ea20000000800 */
[C---:B------:R-:W-:Y:S01]  /*9f90*/  HMMA.16816.F32.BF16 R8, R136.reuse, R142, R8 ;  /* 0x0000008e8808723c */ /* 0x040fe20000041808 */
[----:B------:R-:W4:Y:S07]  /*9fa0*/  LDSM.16.MT88.4 R140, [R219+0x1000] ;  /* 0x00100000db8c783b */ /* 0x000f2e0000004200 */
[C---:B-1----:R-:W-:Y:S08]  /*9fb0*/  HMMA.16816.F32.BF16 R12, R136.reuse, R144, R12 ;  /* 0x00000090880c723c */ /* 0x042ff0000004180c */
[C---:B------:R-:W-:Y:S01]  /*9fc0*/  HMMA.16816.F32.BF16 R16, R136.reuse, R146, R16 ;  /* 0x000000928810723c */ /* 0x040fe20000041810 */
[----:B------:R-:W1:Y:S03]  /*9fd0*/  LDSM.16.MT88.4 R144, [R217+0x3000] ;  /* 0x00300000d990783b */ /* 0x000e660000004200 */
[C---:B--2---:R-:W-:Y:S01]  /*9fe0*/  F2FP.BF16.PACK_AB R168, R2.reuse, R133 ;  /* 0x0000008502a8723e */ /* 0x044fe200000010ff */
[----:B------:R-:W-:Y:S03]  /*9ff0*/  FADD.FTZ R0, R133, R0 ;  /* 0x0000000085007221 */ /* 0x000fe60000010000 */
[C---:B---3--:R-:W-:Y:S01]  /*a000*/  HMMA.16816.F32.BF16 R20, R136.reuse, R148, R20 ;  /* 0x000000948814723c */ /* 0x048fe20000041814 */
[----:B------:R-:W2:Y:S03]  /*a010*/  MUFU.EX2 R133, R196 ;  /* 0x000000c400857308 */ /* 0x000ea60000000800 */
[----:B------:R-:W-:Y:S02]  /*a020*/  FADD.FTZ R0, R2, R0 ;  /* 0x0000000002007221 */ /* 0x000fe40000010000 */
[----:B------:R-:W-:Y:S02]  /*a030*/  FADD.FTZ R2, R153, R152 ;  /* 0x0000009899027221 */ /* 0x000fe40000010000 */
[C---:B------:R-:W-:Y:S01]  /*a040*/  HMMA.16816.F32.BF16 R24, R136.reuse, R150, R24 ;  /* 0x000000968818723c */ /* 0x040fe20000041818 */
[----:B------:R-:W3:Y:S07]  /*a050*/  LDSM.16.MT88.4 R148, [R218+0x3000] ;  /* 0x00300000da94783b */ /* 0x000eee0000004200 */
[C---:B----4-:R-:W-:Y:S01]  /*a060*/  HMMA.16816.F32.BF16 R28, R136.reuse, R140, R28 ;  /* 0x0000008c881c723c */ /* 0x050fe2000004181c */
[----:B------:R-:W-:Y:S07]  /*a070*/  LDSM.16.MT88.4 R152, [R218+0x1800] ;  /* 0x00180000da98783b */ /* 0x000fee0000004200 */
[C---:B------:R-:W-:Y:S01]  /*a080*/  HMMA.16816.F32.BF16 R32, R136.reuse, R142, R32 ;  /* 0x0000008e8820723c */ /* 0x040fe20000041820 */
[----:B------:R-:W4:Y:S03]  /*a090*/  LDSM.16.MT88.4 R140, [R220+0x3000] ;  /* 0x00300000dc8c783b */ /* 0x000f260000004200 */
[----:B--2---:R-:W-:Y:S04]  /*a0a0*/  F2FP.BF16.PACK_AB R171, R133, R172 ;  /* 0x000000ac85ab723e */ /* 0x004fe800000010ff */
[C---:B-1----:R-:W-:Y:S08]  /*a0b0*/  HMMA.16816.F32.BF16 R36, R136.reuse, R144, R36 ;  /* 0x000000908824723c */ /* 0x042ff00000041824 */
[C---:B------:R-:W-:Y:S01]  /*a0c0*/  HMMA.16816.F32.BF16 R40, R136.reuse, R146, R40 ;  /* 0x000000928828723c */ /* 0x040fe20000041828 */
[----:B------:R-:W1:Y:S07]  /*a0d0*/  LDSM.16.MT88.4 R144, [R219+0x3000] ;  /* 0x00300000db90783b */ /* 0x000e6e0000004200 */
        /* <DEDUP_REMOVED lines=24> */
[C---:B-1----:R-:W-:Y:S01]  /*a260*/  HMMA.16816.F32.BF16 R108, R136.reuse, R144, R108 ;  /* 0x00000090886c723c */ /* 0x042fe2000004186c */
[----:B------:R-:W1:Y:S07]  /*a270*/  MUFU.EX2 R144, R195 ;  /* 0x000000c300907308 */ /* 0x000e6e0000000800 */
[C---:B------:R-:W-:Y:S08]  /*a280*/  HMMA.16816.F32.BF16 R112, R136.reuse, R146, R112 ;  /* 0x000000928870723c */ /* 0x040ff00000041870 */
[C---:B--2---:R-:W-:Y:S08]  /*a290*/  HMMA.16816.F32.BF16 R116, R136.reuse, R148, R116 ;  /* 0x000000948874723c */ /* 0x044ff00000041874 */
[C---:B------:R-:W-:Y:S04]  /*a2a0*/  HMMA.16816.F32.BF16 R120, R136.reuse, R150, R120 ;  /* 0x000000968878723c */ /* 0x040fe80000041878 */
[----:B-1----:R-:W-:Y:S01]  /*a2b0*/  FADD.FTZ R0, R144, R0 ;  /* 0x0000000090007221 */ /* 0x002fe20000010000 */
[C---:B------:R-:W-:Y:S02]  /*a2c0*/  F2FP.BF16.PACK_AB R170, R134.reuse, R144 ;  /* 0x0000009086aa723e */ /* 0x040fe400000010ff */
[----:B------:R-:W1:Y:S01]  /*a2d0*/  LDSM.16.MT88.4 R144, [R220+0x1800] ;  /* 0x00180000dc90783b */ /* 0x000e620000004200 */
[C---:B---3--:R-:W-:Y:S04]  /*a2e0*/  HMMA.16816.F32.BF16 R124, R136.reuse, R140, R124 ;  /* 0x0000008c887c723c */ /* 0x048fe8000004187c */
[----:B------:R-:W-:Y:S01]  /*a2f0*/  FADD.FTZ R235, R134, R0 ;  /* 0x0000000086eb7221 */ /* 0x000fe20000010000 */
[-C--:B------:R-:W-:Y:S01]  /*a300*/  MOV R134, R3.reuse ;  /* 0x0000000300867202 */ /* 0x080fe20000000f00 */
[----:B------:R-:W-:Y:S02]  /*a310*/  FADD.FTZ R0, R156, R2 ;  /* 0x000000029c007221 */ /* 0x000fe40000010000 */
[----:B------:R-:W-:Y:S01]  /*a320*/  HMMA.16816.F32.BF16 R128, R136, R142, R128 ;  /* 0x0000008e8880723c */ /* 0x000fe20000041880 */
[----:B------:R-:W2:Y:S03]  /*a330*/  LDSM.16.MT88.4 R136, [R219+0x1800] ;  /* 0x00180000db88783b */ /* 0x000ea60000004200 */
[----:B------:R-:W-:Y:S04]  /*a340*/  FADD.FTZ R0, R198, R0 ;  /* 0x00000000c6007221 */ /* 0x000fe80000010000 */
[C---:B------:R-:W-:Y:S01]  /*a350*/  HMMA.16816.F32.BF16 R164, R168.reuse, R160, R4 ;  /* 0x000000a0a8a4723c */ /* 0x040fe20000041804 */
[----:B------:R-:W3:Y:S04]  /*a360*/  LDSM.16.MT88.4 R4, [R217+0x3800] ;  /* 0x00380000d904783b */ /* 0x000ee80000004200 */
[----:B------:R-:W-:Y:S03]  /*a370*/  FADD.FTZ R0, R197, R0 ;  /* 0x00000000c5007221 */ /* 0x000fe60000010000 */
[C---:B------:R-:W-:Y:S01]  /*a380*/  HMMA.16816.F32.BF16 R160, R168.reuse, R162, R8 ;  /* 0x000000a2a8a0723c */ /* 0x040fe20000041808 */
[----:B------:R-:W4:Y:S03]  /*a390*/  LDSM.16.MT88.4 R8, [R218+0x3800] ;  /* 0x00380000da08783b */ /* 0x000f260000004200 */
[----:B------:R-:W-:Y:S04]  /*a3a0*/  FADD.FTZ R0, R181, R0 ;  /* 0x00000000b5007221 */ /* 0x000fe80000010000 */
[C---:B------:R-:W-:Y:S01]  /*a3b0*/  HMMA.16816.F32.BF16 R156, R168.reuse, R152, R12 ;  /* 0x00000098a89c723c */ /* 0x040fe2000004180c */
[----:B------:R-:W5:Y:S03]  /*a3c0*/  LDSM.16.MT88.4 R12, [R220+0x3800] ;  /* 0x00380000dc0c783b */ /* 0x000f660000004200 */
[----:B------:R-:W-:Y:S04]  /*a3d0*/  FADD.FTZ R0, R180, R0 ;  /* 0x00000000b4007221 */ /* 0x000fe80000010000 */
[C---:B------:R-:W-:Y:S01]  /*a3e0*/  HMMA.16816.F32.BF16 R152, R168.reuse, R154, R16 ;  /* 0x0000009aa898723c */ /* 0x040fe20000041810 */
[----:B------:R-:W4:Y:S03]  /*a3f0*/  LDSM.16.MT88.4 R16, [R219+0x3800] ;  /* 0x00380000db10783b */ /* 0x000f260000004200 */
[----:B------:R-:W-:Y:S04]  /*a400*/  FADD.FTZ R0, R177, R0 ;  /* 0x00000000b1007221 */ /* 0x000fe80000010000 */
[C---:B-1----:R-:W-:Y:S04]  /*a410*/  HMMA.16816.F32.BF16 R148, R168.reuse, R144, R20 ;  /* 0x00000090a894723c */ /* 0x042fe80000041814 */
[----:B------:R-:W-:Y:S04]  /*a420*/  FADD.FTZ R0, R179, R0 ;  /* 0x00000000b3007221 */ /* 0x000fe80000010000 */
[C---:B------:R-:W-:Y:S04]  /*a430*/  HMMA.16816.F32.BF16 R144, R168.reuse, R146, R24 ;  /* 0x00000092a890723c */ /* 0x040fe80000041818 */
[----:B------:R-:W-:Y:S04]  /*a440*/  FADD.FTZ R0, R176, R0 ;  /* 0x00000000b0007221 */ /* 0x000fe80000010000 */
[C---:B--2---:R-:W-:Y:S04]  /*a450*/  HMMA.16816.F32.BF16 R140, R168.reuse, R136, R28 ;  /* 0x00000088a88c723c */ /* 0x044fe8000004181c */
[----:B------:R-:W-:Y:S03]  /*a460*/  FADD.FTZ R0, R175, R0 ;  /* 0x00000000af007221 */ /* 0x000fe60000010000 */
[----:B------:R-:W-:Y:S01]  /*a470*/  MOV R28, R3 ;  /* 0x00000003001c7202 */ /* 0x000fe20000000f00 */
[C---:B------:R-:W-:Y:S04]  /*a480*/  HMMA.16816.F32.BF16 R136, R168.reuse, R138, R32 ;  /* 0x0000008aa888723c */ /* 0x040fe80000041820 */
[----:B------:R-:W-:Y:S04]  /*a490*/  FADD.FTZ R0, R174, R0 ;  /* 0x00000000ae007221 */ /* 0x000fe80000010000 */
[C---:B---3--:R-:W-:Y:S04]  /*a4a0*/  HMMA.16816.F32.BF16 R36, R168.reuse, R4, R36 ;  /* 0x00000004a824723c */ /* 0x048fe80000041824 */
[----:B------:R-:W-:Y:S04]  /*a4b0*/  FADD.FTZ R0, R173, R0 ;  /* 0x00000000ad007221 */ /* 0x000fe80000010000 */
[C---:B------:R-:W-:Y:S01]  /*a4c0*/  HMMA.16816.F32.BF16 R40, R168.reuse, R6, R40 ;  /* 0x00000006a828723c */ /* 0x040fe20000041828 */
[----:B------:R-:W1:Y:S03]  /*a4d0*/  LDSM.16.MT88.4 R4, [R217+0x5800] ;  /* 0x00580000d904783b */ /* 0x000e660000004200 */
[----:B------:R-:W-:Y:S01]  /*a4e0*/  FADD.FTZ R2, R172, R0 ;  /* 0x00000000ac027221 */ /* 0x000fe20000010000 */
[----:B------:R-:W-:Y:S03]  /*a4f0*/  IADD3 R0, R233, -0x1, RZ ;  /* 0xffffffffe9007810 */ /* 0x000fe60007ffe0ff */
[C---:B----4-:R-:W-:Y:S04]  /*a500*/  HMMA.16816.F32.BF16 R44, R168.reuse, R8, R44 ;  /* 0x00000008a82c723c */ /* 0x050fe8000004182c */
[----:B------:R-:W-:Y:S01]  /*a510*/  FADD.FTZ R234, R133, R2 ;  /* 0x0000000285ea7221 */ /* 0x000fe20000010000 */
[----:B------:R-:W-:Y:S02]  /*a520*/  MOV R233, R0 ;  /* 0x0000000000e97202 */ /* 0x000fe40000000f00 */
[----:B------:R-:W-:Y:S01]  /*a530*/  MOV R133, R132 ;  /* 0x0000008400857202 */ /* 0x000fe20000000f00 */
        /* <DEDUP_REMOVED lines=28> */
[----:B------:R-:W-:Y:S07]  /*a700*/  @!UPT UIADD3 URZ, URZ, URZ, URZ ;  /* 0x0000003f3f3ff290 */ /* 0x000fee000fffe03f */
[----:B------:R-:W-:-:S11]  /*a710*/  @P0 BRA `(.L_x_1593) ;  /* 0xffffc3e000000947 */ /* 0x000fd6000383ffff */
.L_x_1586:
[----:B------:R-:W-:Y:S05]  /*a720*/  BRA.DIV ~URZ, `(.L_x_1594) ;  /* 0x00006a227f007947 */ /* 0x000fea000b800000 */
[----:B------:R1:W2:Y:S02]  /*a730*/  SHFL.BFLY PT, R0, R235, 0x2, 0x1f ;  /* 0x0c401f00eb007f89 */ /* 0x0002a400000e0000 */
.L_x_1671:
[----:B--2---:R-:W-:Y:S01]  /*a740*/  FADD.FTZ R5, R0, R235 ;  /* 0x000000eb00057221 */ /* 0x004fe20000010000 */
[----:B------:R-:W-:Y:S05]  /*a750*/  BRA.DIV ~URZ, `(.L_x_1595) ;  /* 0x00006a427f007947 */ /* 0x000fea000b800000 */
[----:B------:R-:W2:Y:S02]  /*a760*/  SHFL.BFLY PT, R0, R234, 0x2, 0x1f ;  /* 0x0c401f00ea007f89 */ /* 0x000ea400000e0000 */
[----:B--2---:R-:W-:-:S02]  /*a770*/  FADD.FTZ R4, R0, R234 ;  /* 0x000000ea00047221 */ /* 0x004fc40000010000 */
[----:B------:R-:W2:Y:S04]  /*a780*/  SHFL.BFLY PT, R0, R5, 0x1, 0x1f ;  /* 0x0c201f0005007f89 */ /* 0x000ea800000e0000 */
[----:B------:R3:W4:Y:S01]  /*a790*/  SHFL.BFLY PT, R3, R4, 0x1, 0x1f ;  /* 0x0c201f0004037f89 */ /* 0x00072200000e0000 */
[----:B--2---:R-:W-:-:S05]  /*a7a0*/  FADD.FTZ R5, R5, R0 ;  /* 0x0000000005057221 */ /* 0x004fca0000010000 */
.L_x_1672:
[----:B------:R-:W-:Y:S01]  /*a7b0*/  FSETP.NE.FTZ.AND P1, PT, R5, RZ, PT ;  /* 0x000000ff0500720b */ /* 0x000fe20003f35000 */
[----:B----4-:R-:W-:Y:S01]  /*a7c0*/  FADD.FTZ R3, R3, R4 ;  /* 0x0000000403037221 */ /* 0x010fe20000010000 */
[----:B------:R-:W-:Y:S02]  /*a7d0*/  MOV R15, 0xff800000 ;  /* 0xff800000000f7802 */ /* 0x000fe40000000f00 */
[----:B------:R-:W-:Y:S02]  /*a7e0*/  MOV R20, 0xff800000 ;  /* 0xff80000000147802 */ /* 0x000fe40000000f00 */
[----:B------:R-:W-:-:S07]  /*a7f0*/  FSETP.NE.FTZ.AND P0, PT, R3, RZ, PT ;  /* 0x000000ff0300720b */ /* 0x000fce0003f15000 */
[----:B------:R-:W2:Y:S01]  /*a800*/  @P1 MUFU.LG2 R0, R5 ;  /* 0x0000000500001308 */ /* 0x000ea20000000c00 */
[----:B------:R-:W-:-:S05]  /*a810*/  @P1 MOV R2, 0x3f317218 ;  /* 0x3f31721800021802 */ /* 0x000fca0000000f00 */
[----:B------:R-:W-:Y:S01]  /*a820*/  @P1 FMUL.FTZ R2, R2, c[0x0][0x2d0] ;  /* 0x0000b40002021a20 */ /* 0x000fe20000410000 */
[----:B---3--:R-:W-:-:S05]  /*a830*/  @P0 MOV R4, 0x3f317218 ;  /* 0x3f31721800040802 */ /* 0x008fca0000000f00 */
[----:B------:R-:W-:Y:S02]  /*a840*/  @P0 FMUL.FTZ R4, R4, c[0x0][0x2d0] ;  /* 0x0000b40004040a20 */ /* 0x000fe40000410000 */
[----:B--2---:R-:W-:-:S04]  /*a850*/  @P1 FMUL.FTZ R0, R0, 0.69314718246459960938 ;  /* 0x3f31721800001820 */ /* 0x004fc80000410000 */
[----:B------:R-:W-:Y:S01]  /*a860*/  @P1 FFMA.FTZ R15, R2, R132, R0 ;  /* 0x00000084020f1223 */ /* 0x000fe20000010000 */
[----:B------:R-:W-:Y:S01]  /*a870*/  MOV R2, RZ ;  /* 0x000000ff00027202 */ /* 0x000fe20000000f00 */
[----:B------:R-:W2:Y:S08]  /*a880*/  @P0 MUFU.LG2 R0, R3 ;  /* 0x0000000300000308 */ /* 0x000eb00000000c00 */
[----:B------:R-:W3:Y:S01]  /*a890*/  @P1 MUFU.RCP R2, R5 ;  /* 0x0000000500021308 */ /* 0x000ee20000001000 */
[----:B--2---:R-:W-:-:S04]  /*a8a0*/  @P0 FMUL.FTZ R0, R0, 0.69314718246459960938 ;  /* 0x3f31721800000820 */ /* 0x004fc80000410000 */
[----:B------:R-:W-:Y:S01]  /*a8b0*/  @P0 FFMA.FTZ R20, R4, R28, R0 ;  /* 0x0000001c04140223 */ /* 0x000fe20000010000 */
[----:B------:R-:W-:Y:S01]  /*a8c0*/  MOV R0, RZ ;  /* 0x000000ff00007202 */ /* 0x000fe20000000f00 */
[C---:B---3--:R-:W-:Y:S02]  /*a8d0*/  FMUL.FTZ R132, R2.reuse, R144 ;  /* 0x0000009002847220 */ /* 0x048fe40000410000 */
[----:B------:R-:W-:-:S03]  /*a8e0*/  FMUL.FTZ R133, R2, R145 ;  /* 0x0000009102857220 */ /* 0x000fc60000410000 */
        /* <DEDUP_REMOVED lines=127> */
[----:B------:R-:W-:Y:S02]  /*b0e0*/  FMUL.FTZ R97, R2, R97 ;  /* 0x0000006102617220 */ /* 0x000fe40000410000 */
.L_x_1568:
[----:B------:R2:W5:Y:S04]  /*b0f0*/  LDL R6, [R1] ;  /* 0x0000000001067983 */ /* 0x0005680000100800 */
[----:B------:R-:W3:Y:S01]  /*b100*/  S2R R2, SR_TID.X ;  /* 0x0000000000027919 */ /* 0x000ee20000002100 */
[----:B------:R-:W-:Y:S01]  /*b110*/  BSSY B0, `(.L_x_1596) ;  /* 0x0000011000007945 */ /* 0x000fe20003800000 */
[----:B---3--:R-:W-:-:S13]  /*b120*/  LOP3.LUT P0, RZ, R2, 0xff, RZ, 0xc0, !PT ;  /* 0x000000ff02ff7812 */ /* 0x008fda000780c0ff */
[----:B------:R-:W-:Y:S05]  /*b130*/  @P0 BRA `(.L_x_1597) ;  /* 0x000000e000000947 */ /* 0x000fea0003800000 */
[----:B--2---:R-:W2:Y:S01]  /*b140*/  S2R R2, SR_LANEID ;  /* 0x0000000000027919 */ /* 0x004ea20000000000 */
[----:B------:R-:W-:Y:S01]  /*b150*/  VOTEU.ANY UR4, UPT, PT ;  /* 0x0000000000047886 */ /* 0x000fe200038e0100 */
[----:B------:R-:W-:Y:S01]  /*b160*/  IMAD.MOV.U32 R4, RZ, RZ, c[0x0][0x560] ;  /* 0x00015800ff047624 */ /* 0x000fe200078e00ff */
[----:B------:R-:W2:Y:S01]  /*b170*/  FLO.U32 R3, UR4 ;  /* 0x0000000400037d00 */ /* 0x000ea200080e0000 */
[----:B------:R-:W-:Y:S01]  /*b180*/  IMAD.MOV.U32 R5, RZ, RZ, c[0x0][0x564] ;  /* 0x00015900ff057624 */ /* 0x000fe200078e00ff */
[----:B--2---:R-:W-:-:S06]  /*b190*/  ISETP.EQ.U32.AND P0, PT, R3, R2, PT ;  /* 0x000000020300720c */ /* 0x004fcc0003f02070 */
[----:B------:R-:W2:Y:S07]  /*b1a0*/  POPC R2, UR4 ;  /* 0x0000000400027d09 */ /* 0x000eae0008000000 */
[----:B--2---:R2:W3:Y:S04]  /*b1b0*/  @P0 ATOMG.E.ADD.STRONG.GPU PT, R2, [R4.64], R2 ;  /* 0x00000002040209a8 */ /* 0x0044e800081ee1c6 */
[----:B--2---:R-:W2:Y:S04]  /*b1c0*/  S2R R4, SR_LTMASK ;  /* 0x0000000000047919 */ /* 0x004ea80000003900 */
[----:B---3--:R2:W3:Y:S02]  /*b1d0*/  SHFL.IDX PT, R3, R2, R3, 0x1f ;  /* 0x00001f0302037589 */ /* 0x0084e400000e0000 */
[----:B--2---:R-:W-:-:S06]  /*b1e0*/  LOP3.LUT R2, R4, UR4, RZ, 0xc0, !PT ;  /* 0x0000000404027c12 */ /* 0x004fcc000f8ec0ff */
[----:B------:R-:W3:Y:S02]  /*b1f0*/  POPC R2, R2 ;  /* 0x0000000200027309 */ /* 0x000ee40000000000 */
[----:B---3-5:R-:W-:-:S05]  /*b200*/  IADD3 R6, R3, c[0x0][0xc], R2 ;  /* 0x0000030003067a10 */ /* 0x028fca0007ffe002 */
[----:B------:R2:W-:Y:S02]  /*b210*/  STL [R1], R6 ;  /* 0x0000000601007387 */ /* 0x0005e40000100800 */
.L_x_1597:
[----:B--2---:R-:W-:Y:S05]  /*b220*/  BSYNC B0 ;  /* 0x0000000000007941 */ /* 0x004fea0003800000 */
.L_x_1596:
        /* <DEDUP_REMOVED lines=20> */
[----:B--2---:R-:W-:Y:S02]  /*b370*/  F2FP.BF16.PACK_AB R2, R27, R26 ;  /* 0x0000001a1b02723e */ /* 0x004fe400000010ff */
[----:B-1----:R-:W-:-:S03]  /*b380*/  F2FP.BF16.PACK_AB R0, R157, R156 ;  /* 0x0000009c9d00723e */ /* 0x002fc600000010ff */
        /* <DEDUP_REMOVED lines=144> */
.L_x_1600:
[----:B-1----:R-:W2:Y:S04]  /*bc90*/  LDL.LU R3, [R1+0x8] ;  /* 0x0000080001037983 */ /* 0x002ea80000300800 */
[----:B------:R-:W3:Y:S04]  /*bca0*/  LDL.LU R2, [R1+0x50] ;  /* 0x0000500001027983 */ /* 0x000ee80000300800 */
[----:B------:R-:W4:Y:S01]  /*bcb0*/  LDL R110, [R1+0x4c] ;  /* 0x00004c00016e7983 */ /* 0x000f220000100800 */
[----:B------:R-:W-:Y:S01]  /*bcc0*/  IMAD.MOV.U32 R10, RZ, RZ, 0x368 ;  /* 0x00000368ff0a7424 */ /* 0x000fe200078e00ff */
[----:B------:R-:W-:-:S02]  /*bcd0*/  ISETP.GT.AND P2, PT, R5, 0x1, PT ;  /* 0x000000010500780c */ /* 0x000fc40003f44270 */
[----:B------:R-:W4:Y:S02]  /*bce0*/  LDL R31, [R1+0x14c] ;  /* 0x00014c00011f7983 */ /* 0x000f240000100800 */
[----:B------:R-:W-:Y:S02]  /*bcf0*/  SEL R10, R10, 0x328, P2 ;  /* 0x000003280a0a7807 */ /* 0x000fe40001000000 */
[----:B------:R-:W4:Y:S01]  /*bd00*/  LDL R21, [R1+0x4] ;  /* 0x0000040001157983 */ /* 0x000f220000100800 */
[----:B------:R-:W-:Y:S01]  /*bd10*/  ISETP.NE.U32.AND P0, PT, RZ, c[0x0][0x500], PT ;  /* 0x00014000ff007a0c */ /* 0x000fe20003f05070 */
[----:B------:R-:W1:Y:S03]  /*bd20*/  LDC.64 R4, c[0x0][R10+0x170] ;  /* 0x00005c000a047b82 */ /* 0x000e660000000a00 */
[----:B------:R-:W-:-:S04]  /*bd30*/  ISETP.NE.AND.EX P0, PT, RZ, c[0x0][0x504], PT, P0 ;  /* 0x00014100ff007a0c */ /* 0x000fc80003f05300 */
[----:B------:R-:W-:Y:S01]  /*bd40*/  SEL R8, R252, RZ, !P0 ;  /* 0x000000fffc087207 */ /* 0x000fe20004000000 */
[----:B------:R-:W1:Y:S08]  /*bd50*/  LDC.64 R12, c[0x0][R10+0x168] ;  /* 0x00005a000a0c7b82 */ /* 0x000e700000000a00 */
[----:B------:R4:W1:Y:S08]  /*bd60*/  LDC.64 R18, c[0x0][R10+0x178] ;  /* 0x00005e000a127b82 */ /* 0x0008700000000a00 */
[----:B------:R4:W1:Y:S01]  /*bd70*/  LDC.64 R16, c[0x0][R10+0x160] ;  /* 0x000058000a107b82 */ /* 0x0008620000000a00 */
[----:B--2---:R-:W-:-:S02]  /*bd80*/  LOP3.LUT R11, R3, 0xffff, RZ, 0xc0, !PT ;  /* 0x0000ffff030b7812 */ /* 0x004fc400078ec0ff */
[----:B---3--:R-:W-:Y:S01]  /*bd90*/  SEL R3, R2, RZ, !P0 ;  /* 0x000000ff02037207 */ /* 0x008fe20004000000 */
[-C--:B-1----:R-:W-:Y:S02]  /*bda0*/  IMAD R2, R5, R8.reuse, RZ ;  /* 0x0000000805027224 */ /* 0x082fe400078e02ff */
        /* <DEDUP_REMOVED lines=8> */
[----:B----4-:R-:W-:Y:S01]  /*be30*/  IMAD R10, R21, 0x80, R31 ;  /* 0x00000080150a7824 */ /* 0x010fe200078e021f */
[----:B------:R-:W-:Y:S02]  /*be40*/  ISETP.NE.AND P5, PT, R2, 0x1, PT ;  /* 0x000000010200780c */ /* 0x000fe40003fa5270 */
[----:B------:R-:W-:-:S05]  /*be50*/  SEL R2, R110, RZ, P2 ;  /* 0x000000ff6e027207 */ /* 0x000fca0001000000 */
[-C--:B------:R-:W-:Y:S02]  /*be60*/  IMAD.WIDE.U32 R4, R18, R2.reuse, RZ ;  /* 0x0000000212047225 */ /* 0x080fe400078e00ff */
[----:B------:R-:W2:Y:S02]  /*be70*/  LDL R18, [R1+0x148] ;  /* 0x0001480001127983 */ /* 0x000ea40000100800 */
[----:B------:R-:W-:Y:S02]  /*be80*/  IMAD R6, R19, R2, RZ ;  /* 0x0000000213067224 */ /* 0x000fe400078e02ff */
[----:B------:R-:W-:-:S04]  /*be90*/  @P5 IMAD.HI.U32 R3, R10, c[0x0][0x4ec], RZ ;  /* 0x00013b000a035a27 */ /* 0x000fc800078e00ff */
[----:B------:R-:W-:Y:S01]  /*bea0*/  IMAD.MOV.U32 R2, RZ, RZ, R10 ;  /* 0x000000ffff027224 */ /* 0x000fe200078e000a */
[----:B------:R-:W-:Y:S01]  /*beb0*/  @P5 SHF.R.U32.HI R2, RZ, c[0x0][0x4f0], R3 ;  /* 0x00013c00ff025a19 */ /* 0x000fe20000011603 */
[----:B------:R-:W-:Y:S01]  /*bec0*/  IMAD.IADD R6, R5, 0x1, R6 ;  /* 0x0000000105067824 */ /* 0x000fe200078e0206 */
[----:B------:R-:W1:Y:S02]  /*bed0*/  S2R R13, SR_TID.X ;  /* 0x00000000000d7919 */ /* 0x000e640000002100 */
[----:B------:R-:W-:Y:S02]  /*bee0*/  IADD3 R4, P1, P0, R2, R9, R4 ;  /* 0x0000000902047210 */ /* 0x000fe4000783e004 */
[--C-:B------:R-:W-:Y:S01]  /*bef0*/  SHF.R.S32.HI R5, RZ, 0x1f, R2.reuse ;  /* 0x0000001fff057819 */ /* 0x100fe20000011402 */
[----:B------:R-:W-:Y:S01]  /*bf00*/  IMAD.MOV R2, RZ, RZ, -R2 ;  /* 0x000000ffff027224 */ /* 0x000fe200078e0a02 */
[----:B------:R-:W-:-:S03]  /*bf10*/  SHF.R.S32.HI R9, RZ, 0x1f, R0 ;  /* 0x0000001fff097819 */ /* 0x000fc60000011400 */
[----:B------:R-:W-:Y:S01]  /*bf20*/  IMAD R2, R2, c[0x0][0x4e8], R10 ;  /* 0x00013a0002027a24 */ /* 0x000fe200078e020a */
[----:B------:R-:W-:-:S04]  /*bf30*/  IADD3.X R3, R12, R7, R9, P4, P3 ;  /* 0x000000070c037210 */ /* 0x000fc800027e6409 */
[----:B------:R-:W-:Y:S01]  /*bf40*/  IADD3.X R5, R5, R3, R6, P1, P0 ;  /* 0x0000000305057210 */ /* 0x000fe20000fe0406 */
[----:B------:R-:W-:Y:S01]  /*bf50*/  IMAD R3, R17, R2, RZ ;  /* 0x0000000211037224 */ /* 0x000fe200078e02ff */
[----:B------:R-:W-:-:S05]  /*bf60*/  SHF.R.S32.HI R6, RZ, 0x1f, R2 ;  /* 0x0000001fff067819 */ /* 0x000fca0000011402 */
[C---:B------:R-:W-:Y:S02]  /*bf70*/  IMAD R6, R16.reuse, R6, R3 ;  /* 0x0000000610067224 */ /* 0x040fe400078e0203 */
[----:B------:R-:W-:-:S04]  /*bf80*/  IMAD.WIDE.U32 R2, R16, R2, R4 ;  /* 0x0000000210027225 */ /* 0x000fc800078e0004 */
[----:B------:R-:W-:Y:S02]  /*bf90*/  IMAD.MOV.U32 R4, RZ, RZ, c[0x0][0x4a8] ;  /* 0x00012a00ff047624 */ /* 0x000fe400078e00ff */
[----:B------:R-:W-:Y:S01]  /*bfa0*/  IMAD.MOV.U32 R5, RZ, RZ, c[0x0][0x4ac] ;  /* 0x00012b00ff057624 */ /* 0x000fe200078e00ff */
[----:B-1----:R-:W-:Y:S02]  /*bfb0*/  SHF.R.S32.HI R31, RZ, 0x1f, R13 ;  /* 0x0000001fff1f7819 */ /* 0x002fe4000001140d */
[----:B------:R-:W-:Y:S01]  /*bfc0*/  SEL R4, R4, c[0x0][0x450], P2 ;  /* 0x0001140004047a07 */ /* 0x000fe20001000000 */
[----:B------:R-:W-:Y:S01]  /*bfd0*/  IMAD.IADD R3, R3, 0x1, R6 ;  /* 0x0000000103037824 */ /* 0x000fe200078e0206 */
[----:B------:R-:W-:Y:S02]  /*bfe0*/  SEL R5, R5, c[0x0][0x454], P2 ;  /* 0x0001150005057a07 */ /* 0x000fe40001000000 */
[----:B------:R-:W-:Y:S02]  /*bff0*/  LEA R4, P0, R2, R4, 0x2 ;  /* 0x0000000402047211 */ /* 0x000fe400078010ff */
[----:B------:R-:W-:-:S02]  /*c000*/  LEA.HI R31, R31, R13, RZ, 0x5 ;  /* 0x0000000d1f1f7211 */ /* 0x000fc400078f28ff */
[----:B------:R-:W-:Y:S02]  /*c010*/  LEA.HI.X R2, R2, R5, R3, 0x2, P0 ;  /* 0x0000000502027211 */ /* 0x000fe400000f1403 */
[----:B------:R-:W-:Y:S01]  /*c020*/  LOP3.LUT R31, R31, 0xffffffe0, RZ, 0xc0, !PT ;  /* 0xffffffe01f1f7812 */ /* 0x000fe200078ec0ff */
[----:B------:R-:W-:Y:S04]  /*c030*/  SHFL.IDX PT, R6, R4, RZ, 0x1c1f ;  /* 0x001c1fff04067589 */ /* 0x000fe800000e0000 */
[----:B------:R-:W1:Y:S01]  /*c040*/  SHFL.IDX PT, R7, R2, RZ, 0x1c1f ;  /* 0x001c1fff02077589 */ /* 0x000e6200000e0000 */
[----:B------:R-:W-:-:S03]  /*c050*/  IMAD.IADD R31, R13, 0x1, -R31 ;  /* 0x000000010d1f7824 */ /* 0x000fc600078e0a1f */
[----:B------:R-:W-:Y:S01]  /*c060*/  SHFL.IDX PT, R4, R4, 0x1, 0x1c1f ;  /* 0x003c1f0004047f89 */ /* 0x000fe200000e0000 */
[----:B------:R-:W-:-:S03]  /*c070*/  IMAD R13, R14, c[0x0][0x4e8], RZ ;  /* 0x00013a000e0d7a24 */ /* 0x000fc600078e02ff */
[----:B------:R2:W3:Y:S01]  /*c080*/  SHFL.IDX PT, R5, R2, 0x1, 0x1c1f ;  /* 0x003c1f0002057f89 */ /* 0x0004e200000e0000 */
        /* <DEDUP_REMOVED lines=12> */
[----:B-1----:R-:W-:Y:S01]  /*c150*/  LEA R4, R236, R241, 0x5 ;  /* 0x000000f1ec047211 */ /* 0x002fe200078e28ff */
[C---:B------:R-:W-:Y:S01]  /*c160*/  IMAD.WIDE.U32 R2, R0.reuse, c[0x0][0x3a0], RZ ;  /* 0x0000e80000027a25 */ /* 0x040fe200078e00ff */
[----:B------:R-:W-:Y:S01]  /*c170*/  SHF.R.S32.HI R5, RZ, 0x1f, R8 ;  /* 0x0000001fff057819 */ /* 0x000fe20000011408 */
[----:B------:R1:W2:Y:S01]  /*c180*/  LDS.128 R32, [R229+0x80] ;  /* 0x00008000e5207984 */ /* 0x0002a20000000c00 */
[----:B------:R-:W-:Y:S01]  /*c190*/  LEA R4, R21, R4, 0x7 ;  /* 0x0000000415047211 */ /* 0x000fe200078e38ff */
[----:B------:R-:W-:-:S02]  /*c1a0*/  IMAD R0, R0, c[0x0][0x3a4], R9 ;  /* 0x0000e90000007a24 */ /* 0x000fc400078e0209 */
[----:B------:R1:W3:Y:S01]  /*c1b0*/  LDS.128 R48, [R229+0x1080] ;  /* 0x00108000e5307984 */ /* 0x0002e20000000c00 */
[----:B------:R-:W-:Y:S02]  /*c1c0*/  IMAD R5, R5, c[0x0][0x3f0], RZ ;  /* 0x0000fc0005057a24 */ /* 0x000fe400078e02ff */
[----:B------:R-:W-:Y:S01]  /*c1d0*/  IADD3 R3, R3, R0, RZ ;  /* 0x0000000003037210 */ /* 0x000fe20007ffe0ff */
[----:B------:R-:W-:Y:S01]  /*c1e0*/  @P5 IMAD.HI.U32 R6, R4, c[0x0][0x4ec], RZ ;  /* 0x00013b0004065a27 */ /* 0x000fe200078e00ff */
[----:B------:R1:W4:Y:S01]  /*c1f0*/  LDS.128 R64, [R229+0x2080] ;  /* 0x00208000e5407984 */ /* 0x0003220000000c00 */
[----:B------:R-:W-:Y:S02]  /*c200*/  MOV R0, R4 ;  /* 0x0000000400007202 */ /* 0x000fe40000000f00 */
[----:B------:R-:W-:Y:S01]  /*c210*/  IMAD.WIDE.U32 R2, R11, c[0x0][0x3e8], R2 ;  /* 0x0000fa000b027a25 */ /* 0x000fe200078e0002 */
[----:B------:R1:W1:Y:S01]  /*c220*/  LDS.128 R76, [R229+0x3080] ;  /* 0x00308000e54c7984 */ /* 0x0002620000000c00 */
[----:B------:R-:W-:-:S02]  /*c230*/  @P5 SHF.R.U32.HI R0, RZ, c[0x0][0x4f0], R6 ;  /* 0x00013c00ff005a19 */ /* 0x000fc40000011606 */
[----:B------:R-:W-:Y:S01]  /*c240*/  IMAD R3, R11, c[0x0][0x3ec], R3 ;  /* 0x0000fb000b037a24 */ /* 0x000fe200078e0203 */
[----:B------:R1:W1:Y:S01]  /*c250*/  LDS.128 R24, [R229+0x4080] ;  /* 0x00408000e5187984 */ /* 0x0002620000000c00 */
[C---:B------:R-:W-:Y:S01]  /*c260*/  IMAD R7, R8.reuse, c[0x0][0x3f4], R5 ;  /* 0x0000fd0008077a24 */ /* 0x040fe200078e0205 */
[----:B------:R-:W-:Y:S01]  /*c270*/  SHF.R.S32.HI R6, RZ, 0x1f, R0 ;  /* 0x0000001fff067819 */ /* 0x000fe20000011400 */
[----:B------:R-:W-:Y:S01]  /*c280*/  IMAD.WIDE.U32 R2, R8, c[0x0][0x3f0], R2 ;  /* 0x0000fc0008027a25 */ /* 0x000fe200078e0002 */
[----:B------:R1:W1:Y:S01]  /*c290*/  LDS.128 R44, [R229+0x5080] ;  /* 0x00508000e52c7984 */ /* 0x0002620000000c00 */
[----:B------:R-:W-:Y:S02]  /*c2a0*/  IADD3 R5, -R0, RZ, RZ ;  /* 0x000000ff00057210 */ /* 0x000fe40007ffe1ff */
[----:B------:R-:W-:Y:S01]  /*c2b0*/  IMAD R6, R6, c[0x0][0x3e0], RZ ;  /* 0x0000f80006067a24 */ /* 0x000fe200078e02ff */
[----:B------:R1:W1:Y:S01]  /*c2c0*/  LDS.128 R60, [R229+0x6080] ;  /* 0x00608000e53c7984 */ /* 0x0002620000000c00 */
[----:B------:R-:W-:Y:S01]  /*c2d0*/  IADD3 R3, R3, R7, RZ ;  /* 0x0000000703037210 */ /* 0x000fe20007ffe0ff */
[----:B------:R-:W-:-:S02]  /*c2e0*/  IMAD R4, R5, c[0x0][0x4e8], R4 ;  /* 0x00013a0005047a24 */ /* 0x000fc400078e0204 */
        /* <DEDUP_REMOVED lines=18> */
[----:B------:R1:W1:Y:S01]  /*c410*/  LDS.128 R80, [R229+0xf080] ;  /* 0x00f08000e5507984 */ /* 0x0002620000000c00 */
[----:B------:R-:W-:Y:S05]  /*c420*/  BRA.DIV ~URZ, `(.L_x_1602) ;  /* 0x00004e627f007947 */ /* 0x000fea000b800000 */
[----:B--234-:R2:W3:Y:S02]  /*c430*/  SHFL.IDX PT, R4, R5, RZ, 0x181f ;  /* 0x00181fff05047589 */ /* 0x01c4e400000e0000 */
.L_x_1673:
[----:B------:R-:W-:Y:S05]  /*c440*/  BRA.DIV ~URZ, `(.L_x_1603) ;  /* 0x00004eb27f007947 */ /* 0x000fea000b800000 */
[----:B------:R4:W2:Y:S02]  /*c450*/  SHFL.IDX PT, R0, R14, RZ, 0x181f ;  /* 0x00181fff0e007589 */ /* 0x0008a400000e0000 */
.L_x_1674:
[----:B------:R-:W5:Y:S01]  /*c460*/  LDL.LU R2, [R1+0x4] ;  /* 0x0000040001027983 */ /* 0x000f620000300800 */
[----:B------:R-:W-:Y:S01]  /*c470*/  BSSY B0, `(.L_x_1604) ;  /* 0x0000018000007945 */ /* 0x000fe20003800000 */
[----:B-----5:R-:W-:-:S04]  /*c480*/  LEA R12, R2, R241, 0x7 ;  /* 0x000000f1020c7211 */ /* 0x020fc800078e38ff */
[----:B------:R-:W-:-:S13]  /*c490*/  ISETP.GE.AND P0, PT, R12, R13, PT ;  /* 0x0000000d0c00720c */ /* 0x000fda0003f06270 */
[----:B------:R-:W-:Y:S05]  /*c4a0*/  @P0 BRA `(.L_x_1605) ;  /* 0x0000014000000947 */ /* 0x000fea0003800000 */
[----:B------:R-:W-:Y:S02]  /*c4b0*/  ISETP.GE.AND P3, PT, R232, c[0x0][0x3c8], PT ;  /* 0x0000f200e8007a0c */ /* 0x000fe40003f66270 */
[----:B------:R-:W-:Y:S02]  /*c4c0*/  ISETP.GE.AND P2, PT, R238, c[0x0][0x3c8], PT ;  /* 0x0000f200ee007a0c */ /* 0x000fe40003f46270 */
[----:B------:R-:W-:Y:S02]  /*c4d0*/  ISETP.GE.AND P1, PT, R237, c[0x0][0x3c8], PT ;  /* 0x0000f200ed007a0c */ /* 0x000fe40003f26270 */
[----:B------:R-:W-:Y:S02]  /*c4e0*/  ISETP.GE.AND P0, PT, R239, c[0x0][0x3c8], PT ;  /* 0x0000f200ef007a0c */ /* 0x000fe40003f06270 */
[----:B------:R-:W-:Y:S02]  /*c4f0*/  SHF.R.S32.HI R2, RZ, 0x1f, R232 ;  /* 0x0000001fff027819 */ /* 0x000fe400000114e8 */
[----:B------:R-:W-:-:S02]  /*c500*/  SHF.R.S32.HI R29, RZ, 0x1f, R238 ;  /* 0x0000001fff1d7819 */ /* 0x000fc400000114ee */
[----:B------:R-:W-:Y:S02]  /*c510*/  SHF.R.S32.HI R28, RZ, 0x1f, R237 ;  /* 0x0000001fff1c7819 */ /* 0x000fe400000114ed */
[-C--:B--2---:R-:W-:Y:S02]  /*c520*/  @!P3 LEA R10, P4, R232, R0.reuse, 0x1 ;  /* 0x00000000e80ab211 */ /* 0x084fe400078808ff */
[-C--:B------:R-:W-:Y:S02]  /*c530*/  @!P2 LEA R8, P6, R238, R0.reuse, 0x1 ;  /* 0x00000000ee08a211 */ /* 0x080fe400078c08ff */
[----:B------:R-:W-:Y:S02]  /*c540*/  @!P1 LEA R6, P5, R237, R0, 0x1 ;  /* 0x00000000ed069211 */ /* 0x000fe400078a08ff */
[----:B---3--:R-:W-:Y:S02]  /*c550*/  @!P3 LEA.HI.X R11, R232, R4, R2, 0x1, P4 ;  /* 0x00000004e80bb211 */ /* 0x008fe400020f0c02 */
[----:B------:R-:W-:-:S02]  /*c560*/  SHF.R.S32.HI R15, RZ, 0x1f, R239 ;  /* 0x0000001fff0f7819 */ /* 0x000fc400000114ef */
[----:B------:R-:W-:Y:S01]  /*c570*/  @!P0 LEA R2, P4, R239, R0, 0x1 ;  /* 0x00000000ef028211 */ /* 0x000fe200078808ff */
[----:B------:R2:W-:Y:S01]  /*c580*/  @!P3 ST.E.128 [R10.64], R32 ;  /* 0x000000200a00b985 */ /* 0x0005e2000c101d06 */
[-C--:B------:R-:W-:Y:S02]  /*c590*/  @!P2 LEA.HI.X R9, R238, R4.reuse, R29, 0x1, P6 ;  /* 0x00000004ee09a211 */ /* 0x080fe400030f0c1d */
[-C--:B------:R-:W-:Y:S02]  /*c5a0*/  @!P1 LEA.HI.X R7, R237, R4.reuse, R28, 0x1, P5 ;  /* 0x00000004ed079211 */ /* 0x080fe400028f0c1c */
[----:B------:R-:W-:Y:S01]  /*c5b0*/  @!P0 LEA.HI.X R3, R239, R4, R15, 0x1, P4 ;  /* 0x00000004ef038211 */ /* 0x000fe200020f0c0f */
[----:B-1----:R2:W-:Y:S04]  /*c5c0*/  @!P2 ST.E.128 [R8.64], R24 ;  /* 0x000000180800a985 */ /* 0x0025e8000c101d06 */
[----:B------:R2:W-:Y:S04]  /*c5d0*/  @!P1 ST.E.128 [R6.64], R20 ;  /* 0x0000001406009985 */ /* 0x0005e8000c101d06 */
[----:B------:R2:W-:Y:S02]  /*c5e0*/  @!P0 ST.E.128 [R2.64], R16 ;  /* 0x0000001002008985 */ /* 0x0005e4000c101d06 */
.L_x_1605:
[----:B------:R-:W-:Y:S05]  /*c5f0*/  BSYNC B0 ;  /* 0x0000000000007941 */ /* 0x000fea0003800000 */
.L_x_1604:
[----:B------:R-:W-:Y:S05]  /*c600*/  BRA.DIV ~URZ, `(.L_x_1606) ;  /* 0x00004d627f007947 */ /* 0x000fea000b800000 */
[----:B---3--:R3:W4:Y:S04]  /*c610*/  SHFL.IDX PT, R4, R5, 0x1, 0x181f ;  /* 0x00381f0005047f89 */ /* 0x00872800000e0000 */
[----:B--2---:R3:W2:Y:S02]  /*c620*/  SHFL.IDX PT, R0, R14, 0x1, 0x181f ;  /* 0x00381f000e007f89 */ /* 0x0046a400000e0000 */
.L_x_1675:
[----:B------:R-:W-:Y:S01]  /*c630*/  IADD3 R2, R12, 0x20, RZ ;  /* 0x000000200c027810 */ /* 0x000fe20007ffe0ff */
[----:B------:R-:W-:Y:S03]  /*c640*/  BSSY B0, `(.L_x_1607) ;  /* 0x0000017000007945 */ /* 0x000fe60003800000 */
[----:B------:R-:W-:-:S13]  /*c650*/  ISETP.GE.AND P0, PT, R2, R13, PT ;  /* 0x0000000d0200720c */ /* 0x000fda0003f06270 */
[----:B------:R-:W-:Y:S05]  /*c660*/  @P0 BRA `(.L_x_1608) ;  /* 0x0000014000000947 */ /* 0x000fea0003800000 */
[----:B------:R-:W-:Y:S02]  /*c670*/  ISETP.GE.AND P3, PT, R232, c[0x0][0x3c8], PT ;  /* 0x0000f200e8007a0c */ /* 0x000fe40003f66270 */
[----:B------:R-:W-:Y:S02]  /*c680*/  ISETP.GE.AND P2, PT, R238, c[0x0][0x3c8], PT ;  /* 0x0000f200ee007a0c */ /* 0x000fe40003f46270 */
[----:B------:R-:W-:Y:S02]  /*c690*/  ISETP.GE.AND P1, PT, R237, c[0x0][0x3c8], PT ;  /* 0x0000f200ed007a0c */ /* 0x000fe40003f26270 */
[----:B------:R-:W-:Y:S02]  /*c6a0*/  ISETP.GE.AND P0, PT, R239, c[0x0][0x3c8], PT ;  /* 0x0000f200ef007a0c */ /* 0x000fe40003f06270 */
[----:B------:R-:W-:Y:S02]  /*c6b0*/  SHF.R.S32.HI R3, RZ, 0x1f, R232 ;  /* 0x0000001fff037819 */ /* 0x000fe400000114e8 */
[----:B-1----:R-:W-:-:S02]  /*c6c0*/  SHF.R.S32.HI R17, RZ, 0x1f, R238 ;  /* 0x0000001fff117819 */ /* 0x002fc400000114ee */
[----:B------:R-:W-:Y:S02]  /*c6d0*/  SHF.R.S32.HI R16, RZ, 0x1f, R237 ;  /* 0x0000001fff107819 */ /* 0x000fe400000114ed */
[-C--:B--2---:R-:W-:Y:S02]  /*c6e0*/  @!P3 LEA R10, P4, R232, R0.reuse, 0x1 ;  /* 0x00000000e80ab211 */ /* 0x084fe400078808ff */
[-C--:B------:R-:W-:Y:S02]  /*c6f0*/  @!P2 LEA R8, P6, R238, R0.reuse, 0x1 ;  /* 0x00000000ee08a211 */ /* 0x080fe400078c08ff */
[----:B------:R-:W-:Y:S02]  /*c700*/  @!P1 LEA R6, P5, R237, R0, 0x1 ;  /* 0x00000000ed069211 */ /* 0x000fe400078a08ff */
[----:B----4-:R-:W-:Y:S02]  /*c710*/  @!P3 LEA.HI.X R11, R232, R4, R3, 0x1, P4 ;  /* 0x00000004e80bb211 */ /* 0x010fe400020f0c03 */
[----:B------:R-:W-:-:S02]  /*c720*/  SHF.R.S32.HI R15, RZ, 0x1f, R239 ;  /* 0x0000001fff0f7819 */ /* 0x000fc400000114ef */
[----:B------:R-:W-:Y:S01]  /*c730*/  @!P0 LEA R2, P4, R239, R0, 0x1 ;  /* 0x00000000ef028211 */ /* 0x000fe200078808ff */
[----:B------:R1:W-:Y:S01]  /*c740*/  @!P3 ST.E.128 [R10.64], R48 ;  /* 0x000000300a00b985 */ /* 0x0003e2000c101d06 */
[-C--:B------:R-:W-:Y:S02]  /*c750*/  @!P2 LEA.HI.X R9, R238, R4.reuse, R17, 0x1, P6 ;  /* 0x00000004ee09a211 */ /* 0x080fe400030f0c11 */
[-C--:B------:R-:W-:Y:S02]  /*c760*/  @!P1 LEA.HI.X R7, R237, R4.reuse, R16, 0x1, P5 ;  /* 0x00000004ed079211 */ /* 0x080fe400028f0c10 */
[----:B------:R-:W-:Y:S01]  /*c770*/  @!P0 LEA.HI.X R3, R239, R4, R15, 0x1, P4 ;  /* 0x00000004ef038211 */ /* 0x000fe200020f0c0f */
[----:B------:R1:W-:Y:S04]  /*c780*/  @!P2 ST.E.128 [R8.64], R44 ;  /* 0x0000002c0800a985 */ /* 0x0003e8000c101d06 */
[----:B------:R1:W-:Y:S04]  /*c790*/  @!P1 ST.E.128 [R6.64], R40 ;  /* 0x0000002806009985 */ /* 0x0003e8000c101d06 */
[----:B------:R1:W-:Y:S02]  /*c7a0*/  @!P0 ST.E.128 [R2.64], R36 ;  /* 0x0000002402008985 */ /* 0x0003e4000c101d06 */
.L_x_1608:
[----:B------:R-:W-:Y:S05]  /*c7b0*/  BSYNC B0 ;  /* 0x0000000000007941 */ /* 0x000fea0003800000 */
.L_x_1607:
[----:B------:R-:W-:Y:S05]  /*c7c0*/  BRA.DIV ~URZ, `(.L_x_1609) ;  /* 0x00004c727f007947 */ /* 0x000fea000b800000 */
[----:B----4-:R4:W3:Y:S02]  /*c7d0*/  SHFL.IDX PT, R4, R5, 0x2, 0x181f ;  /* 0x00581f0005047f89 */ /* 0x0108e400000e0000 */
.L_x_1676:
[----:B------:R-:W-:Y:S05]  /*c7e0*/  BRA.DIV ~URZ, `(.L_x_1610) ;  /* 0x00004cc27f007947 */ /* 0x000fea000b800000 */
[----:B--2---:R2:W4:Y:S02]  /*c7f0*/  SHFL.IDX PT, R0, R14, 0x2, 0x181f ;  /* 0x00581f000e007f89 */ /* 0x00452400000e0000 */
.L_x_1677:
[----:B-1----:R-:W-:Y:S01]  /*c800*/  IADD3 R2, R12, 0x40, RZ ;  /* 0x000000400c027810 */ /* 0x002fe20007ffe0ff */
        /* <DEDUP_REMOVED lines=10> */
[-C--:B----4-:R-:W-:Y:S02]  /*c8b0*/  @!P3 LEA R10, P4, R232, R0.reuse, 0x1 ;  /* 0x00000000e80ab211 */ /* 0x090fe400078808ff */
        /* <DEDUP_REMOVED lines=12> */
.L_x_1612:
[----:B------:R-:W-:Y:S05]  /*c980*/  BSYNC B0 ;  /* 0x0000000000007941 */ /* 0x000fea0003800000 */
.L_x_1611:
[----:B------:R-:W-:Y:S05]  /*c990*/  BRA.DIV ~URZ, `(.L_x_1613) ;  /* 0x00004b827f007947 */ /* 0x000fea000b800000 */
[----:B---3--:R3:W1:Y:S04]  /*c9a0*/  SHFL.IDX PT, R4, R5, 0x3, 0x181f ;  /* 0x00781f0005047f89 */ /* 0x00866800000e0000 */
[----:B----4-:R3:W4:Y:S02]  /*c9b0*/  SHFL.IDX PT, R0, R14, 0x3, 0x181f ;  /* 0x00781f000e007f89 */ /* 0x01072400000e0000 */
.L_x_1678:
[----:B-1----:R-:W-:-:S04]  /*c9c0*/  IADD3 R2, R12, 0x60, RZ ;  /* 0x000000600c027810 */ /* 0x002fc80007ffe0ff */
[----:B------:R-:W-:-:S13]  /*c9d0*/  ISETP.GE.AND P0, PT, R2, R13, PT ;  /* 0x0000000d0200720c */ /* 0x000fda0003f06270 */
[----:B------:R-:W-:Y:S05]  /*c9e0*/  @P0 BRA `(.L_x_1614) ;  /* 0x00002b9000000947 */ /* 0x000fea0003800000 */
[----:B------:R-:W-:Y:S02]  /*c9f0*/  ISETP.GE.AND P2, PT, R232, c[0x0][0x3c8], PT ;  /* 0x0000f200e8007a0c */ /* 0x000fe40003f46270 */
[----:B------:R-:W-:Y:S02]  /*ca00*/  ISETP.GE.AND P1, PT, R238, c[0x0][0x3c8], PT ;  /* 0x0000f200ee007a0c */ /* 0x000fe40003f26270 */
[----:B------:R-:W-:Y:S02]  /*ca10*/  ISETP.GE.AND P0, PT, R237, c[0x0][0x3c8], PT ;  /* 0x0000f200ed007a0c */ /* 0x000fe40003f06270 */
[----:B------:R-:W-:Y:S02]  /*ca20*/  SHF.R.S32.HI R11, RZ, 0x1f, R232 ;  /* 0x0000001fff0b7819 */ /* 0x000fe400000114e8 */
[----:B------:R-:W-:Y:S02]  /*ca30*/  SHF.R.S32.HI R10, RZ, 0x1f, R238 ;  /* 0x0000001fff0a7819 */ /* 0x000fe400000114ee */
[----:B---3--:R-:W-:-:S03]  /*ca40*/  SHF.R.S32.HI R5, RZ, 0x1f, R237 ;  /* 0x0000001fff057819 */ /* 0x008fc600000114ed */
[-C--:B----4-:R-:W-:Y:S02]  /*ca50*/  @!P2 LEA R8, P5, R232, R0.reuse, 0x1 ;  /* 0x00000000e808a211 */ /* 0x090fe400078a08ff */
[-C--:B------:R-:W-:Y:S02]  /*ca60*/  @!P1 LEA R6, P4, R238, R0.reuse, 0x1 ;  /* 0x00000000ee069211 */ /* 0x080fe400078808ff */
[C---:B------:R-:W-:Y:S02]  /*ca70*/  @!P0 LEA R2, P3, R237.reuse, R0, 0x1 ;  /* 0x00000000ed028211 */ /* 0x040fe400078608ff */
[-C--:B------:R-:W-:Y:S02]  /*ca80*/  @!P2 LEA.HI.X R9, R232, R4.reuse, R11, 0x1, P5 ;  /* 0x00000004e809a211 */ /* 0x080fe400028f0c0b */
[-C--:B------:R-:W-:Y:S02]  /*ca90*/  @!P1 LEA.HI.X R7, R238, R4.reuse, R10, 0x1, P4 ;  /* 0x00000004ee079211 */ /* 0x080fe400020f0c0a */
[----:B------:R-:W-:Y:S01]  /*caa0*/  @!P0 LEA.HI.X R3, R237, R4, R5, 0x1, P3 ;  /* 0x00000004ed038211 */ /* 0x000fe200018f0c05 */
[----:B------:R1:W-:Y:S04]  /*cab0*/  @!P2 ST.E.128 [R8.64], R76 ;  /* 0x0000004c0800a985 */ /* 0x0003e8000c101d06 */
[----:B------:R1:W-:Y:S04]  /*cac0*/  @!P1 ST.E.128 [R6.64], R72 ;  /* 0x0000004806009985 */ /* 0x0003e8000c101d06 */
[----:B------:R1:W-:Y:S01]  /*cad0*/  @!P0 ST.E.128 [R2.64], R68 ;  /* 0x0000004402008985 */ /* 0x0003e2000c101d06 */
[----:B------:R-:W-:-:S13]  /*cae0*/  ISETP.GE.AND P0, PT, R239, c[0x0][0x3c8], PT ;  /* 0x0000f200ef007a0c */ /* 0x000fda0003f06270 */
[----:B------:R-:W-:Y:S05]  /*caf0*/  @P0 BRA `(.L_x_1614) ;  /* 0x00002a8000000947 */ /* 0x000fea0003800000 */
[----:B------:R-:W-:Y:S02]  /*cb00*/  SHF.R.S32.HI R5, RZ, 0x1f, R239 ;  /* 0x0000001fff057819 */ /* 0x000fe400000114ef */
[----:B-1----:R-:W-:-:S04]  /*cb10*/  LEA R2, P0, R239, R0, 0x1 ;  /* 0x00000000ef027211 */ /* 0x002fc800078008ff */
[----:B------:R-:W-:-:S05]  /*cb20*/  LEA.HI.X R3, R239, R4, R5, 0x1, P0 ;  /* 0x00000004ef037211 */ /* 0x000fca00000f0c05 */
[----:B------:R1:W-:Y:S01]  /*cb30*/  ST.E.128 [R2.64], R80 ;  /* 0x0000005002007985 */ /* 0x0003e2000c101d06 */
[----:B------:R-:W-:Y:S05]  /*cb40*/  BRA `(.L_x_1614) ;  /* 0x00002a3000007947 */ /* 0x000fea0003800000 */
.L_x_1601:
        /* <DEDUP_REMOVED lines=19> */
[----:B------:R-:W-:Y:S01]  /*cc80*/  IMAD R3, R5, c[0x0][0x44c], R3 ;  /* 0x0001130005037a24 */ /* 0x000fe200078e0203 */
[----:B------:R-:W-:-:S03]  /*cc90*/  IADD3 R5, -R0, RZ, RZ ;  /* 0x000000ff00057210 */ /* 0x000fc60007ffe1ff */
[----:B------:R-:W-:-:S04]  /*cca0*/  IMAD.WIDE.U32 R2, R0, c[0x0][0x430], R2 ;  /* 0x00010c0000027a25 */ /* 0x000fc800078e0002 */
[----:B------:R-:W-:Y:S01]  /*ccb0*/  IMAD R0, R5, c[0x0][0x4e8], R10 ;  /* 0x00013a0005007a24 */ /* 0x000fe200078e020a */
[----:B------:R-:W-:-:S04]  /*ccc0*/  IADD3 R3, R3, R4, RZ ;  /* 0x0000000403037210 */ /* 0x000fc80007ffe0ff */
[----:B------:R-:W-:Y:S01]  /*ccd0*/  SHF.R.S32.HI R4, RZ, 0x1f, R0 ;  /* 0x0000001fff047819 */ /* 0x000fe20000011400 */
        /* <DEDUP_REMOVED lines=8> */
.L_x_1679:
[----:B------:R-:W-:Y:S05]  /*cd60*/  BRA.DIV ~URZ, `(.L_x_1616) ;  /* 0x000048f27f007947 */ /* 0x000fea000b800000 */
[----:B------:R3:W4:Y:S02]  /*cd70*/  SHFL.IDX PT, R0, R12, RZ, 0x1c1f ;  /* 0x001c1fff0c007589 */ /* 0x00072400000e0000 */
.L_x_1680:
        /* <DEDUP_REMOVED lines=19> */
[----:B-----5:R-:W-:-:S13]  /*ceb0*/  ISETP.GE.AND P0, PT, R8, c[0x0][0x3c8], PT ;  /* 0x0000f20008007a0c */ /* 0x020fda0003f06270 */
[----:B------:R-:W-:Y:S02]  /*cec0*/  @!P0 IMAD.MOV.U32 R2, RZ, RZ, R0 ;  /* 0x000000ffff028224 */ /* 0x000fe400078e0000 */
[----:B------:R-:W-:-:S04]  /*ced0*/  @!P0 IMAD.MOV.U32 R3, RZ, RZ, R4 ;  /* 0x000000ffff038224 */ /* 0x000fc800078e0004 */
[----:B------:R-:W-:Y:S01]  /*cee0*/  @!P0 IMAD.WIDE R2, R8, 0x4, R2 ;  /* 0x0000000408028825 */ /* 0x000fe200078e0202 */
[----:B---3--:R-:W-:Y:S01]  /*cef0*/  ISETP.GE.AND P1, PT, R6, c[0x0][0x3c8], PT ;  /* 0x0000f20006007a0c */ /* 0x008fe20003f26270 */
[----:B------:R-:W3:Y:S04]  /*cf00*/  LDL R8, [R1+0xac] ;  /* 0x0000ac0001087983 */ /* 0x000ee80000100800 */
[----:B------:R5:W-:Y:S04]  /*cf10*/  @!P0 ST.E.64 [R2.64], R24 ;  /* 0x0000001802008985 */ /* 0x000be8000c101b06 */
[----:B-----5:R-:W5:Y:S01]  /*cf20*/  LDL R25, [R1+0x124] ;  /* 0x0001240001197983 */ /* 0x020f620000100800 */
[----:B----4-:R-:W-:-:S03]  /*cf30*/  ISETP.GE.AND P2, PT, R11, c[0x0][0x3c8], PT ;  /* 0x0000f2000b007a0c */ /* 0x010fc60003f46270 */
[----:B------:R-:W-:Y:S01]  /*cf40*/  @!P1 LEA R2, P0, R6, R0, 0x2 ;  /* 0x0000000006029211 */ /* 0x000fe200078010ff */
[----:B------:R-:W4:Y:S01]  /*cf50*/  LDL R24, [R1+0x98] ;  /* 0x0000980001187983 */ /* 0x000f220000100800 */
[----:B--2---:R-:W-:Y:S02]  /*cf60*/  ISETP.GE.AND P3, PT, R10, c[0x0][0x3c8], PT ;  /* 0x0000f2000a007a0c */ /* 0x004fe40003f66270 */
[----:B------:R-:W-:-:S05]  /*cf70*/  @!P1 LEA.HI.X R3, R6, R4, R7, 0x2, P0 ;  /* 0x0000000406039211 */ /* 0x000fca00000f1407 */
[----:B------:R2:W-:Y:S01]  /*cf80*/  @!P1 ST.E.64 [R2.64], R26 ;  /* 0x0000001a02009985 */ /* 0x0005e2000c101b06 */
[----:B------:R-:W-:Y:S02]  /*cf90*/  ISETP.GE.AND P1, PT, R9, c[0x0][0x3c8], PT ;  /* 0x0000f20009007a0c */ /* 0x000fe40003f26270 */
[----:B------:R-:W-:-:S03]  /*cfa0*/  ISETP.GE.AND P4, PT, R17, c[0x0][0x3c8], PT ;  /* 0x0000f20011007a0c */ /* 0x000fc60003f86270 */
[----:B------:R-:W-:-:S04]  /*cfb0*/  @!P3 LEA R6, P0, R10, R0, 0x2 ;  /* 0x000000000a06b211 */ /* 0x000fc800078010ff */
[----:B------:R-:W-:Y:S02]  /*cfc0*/  @!P3 LEA.HI.X R7, R10, R4, R110, 0x2, P0 ;  /* 0x000000040a07b211 */ /* 0x000fe400000f146e */
[----:B------:R-:W4:Y:S01]  /*cfd0*/  LDL R10, [R1+0x120] ;  /* 0x00012000010a7983 */ /* 0x000f220000100800 */
[----:B--2---:R-:W-:-:S03]  /*cfe0*/  @!P2 LEA R2, P5, R11, R0, 0x2 ;  /* 0x000000000b02a211 */ /* 0x004fc600078a10ff */
[----:B------:R-:W2:Y:S01]  /*cff0*/  LDL R26, [R1+0xa0] ;  /* 0x0000a000011a7983 */ /* 0x000ea20000100800 */
[----:B------:R-:W-:-:S03]  /*d000*/  @!P2 LEA.HI.X R3, R11, R4, R111, 0x2, P5 ;  /* 0x000000040b03a211 */ /* 0x000fc600028f146f */
[----:B------:R-:W2:Y:S04]  /*d010*/  LDL R27, [R1+0x114] ;  /* 0x00011400011b7983 */ /* 0x000ea80000100800 */
[----:B------:R-:W2:Y:S04]  /*d020*/  LDL R11, [R1+0xa4] ;  /* 0x0000a400010b7983 */ /* 0x000ea80000100800 */
[----:B------:R1:W-:Y:S01]  /*d030*/  @!P2 ST.E.64 [R2.64], R28 ;  /* 0x0000001c0200a985 */ /* 0x0003e2000c101b06 */
[----:B------:R-:W-:-:S03]  /*d040*/  ISETP.GE.AND P2, PT, R15, c[0x0][0x3c8], PT ;  /* 0x0000f2000f007a0c */ /* 0x000fc60003f46270 */
[----:B------:R1:W-:Y:S01]  /*d050*/  @!P3 ST.E.64 [R6.64], R32 ;  /* 0x000000200600b985 */ /* 0x0003e2000c101b06 */
[----:B------:R-:W-:Y:S02]  /*d060*/  ISETP.GE.AND P3, PT, R13, c[0x0][0x3c8], PT ;  /* 0x0000f2000d007a0c */ /* 0x000fe40003f66270 */
[C---:B-1----:R-:W-:Y:S01]  /*d070*/  @!P1 LEA R2, P5, R9.reuse, R0, 0x2 ;  /* 0x0000000009029211 */ /* 0x042fe200078a10ff */
[----:B------:R-:W2:Y:S03]  /*d080*/  LDL R28, [R1+0x70] ;  /* 0x00007000011c7983 */ /* 0x000ea60000100800 */
[----:B------:R-:W-:Y:S01]  /*d090*/  @!P1 LEA.HI.X R3, R9, R4, R31, 0x2, P5 ;  /* 0x0000000409039211 */ /* 0x000fe200028f141f */
[----:B------:R-:W2:Y:S01]  /*d0a0*/  LDL R33, [R1+0x78] ;  /* 0x0000780001217983 */ /* 0x000ea20000100800 */
[----:B------:R-:W-:-:S03]  /*d0b0*/  @!P4 LEA R6, P0, R17, R0, 0x2 ;  /* 0x000000001106c211 */ /* 0x000fc600078010ff */
[----:B------:R-:W2:Y:S01]  /*d0c0*/  LDL R9, [R1+0x9c] ;  /* 0x00009c0001097983 */ /* 0x000ea20000100800 */
[----:B------:R-:W-:-:S03]  /*d0d0*/  @!P4 LEA.HI.X R7, R17, R4, R21, 0x2, P0 ;  /* 0x000000041107c211 */ /* 0x000fc600000f1415 */
[----:B------:R-:W2:Y:S04]  /*d0e0*/  LDL R21, [R1+0x11c] ;  /* 0x00011c0001157983 */ /* 0x000ea80000100800 */
[----:B------:R-:W2:Y:S04]  /*d0f0*/  LDL R17, [R1+0x118] ;  /* 0x0001180001117983 */ /* 0x000ea80000100800 */
[----:B------:R1:W-:Y:S04]  /*d100*/  @!P1 ST.E.64 [R2.64], R34 ;  /* 0x0000002202009985 */ /* 0x0003e8000c101b06 */
[----:B------:R1:W-:Y:S01]  /*d110*/  @!P4 ST.E.64 [R6.64], R132 ;  /* 0x000000840600c985 */ /* 0x0003e2000c101b06 */
[----:B------:R-:W-:-:S03]  /*d120*/  ISETP.GE.AND P1, PT, R19, c[0x0][0x3c8], PT ;  /* 0x0000f20013007a0c */ /* 0x000fc60003f26270 */
[----:B------:R-:W2:Y:S04]  /*d130*/  LDL R31, [R1+0x74] ;  /* 0x00007400011f7983 */ /* 0x000ea80000100800 */
[----:B------:R-:W2:Y:S04]  /*d140*/  LDL R32, [R1+0xe8] ;  /* 0x0000e80001207983 */ /* 0x000ea80000100800 */
[----:B------:R-:W2:Y:S01]  /*d150*/  LDL R29, [R1+0xe4] ;  /* 0x0000e400011d7983 */ /* 0x000ea20000100800 */
[----:B-1----:R-:W-:-:S03]  /*d160*/  @!P2 LEA R2, P5, R15, R0, 0x2 ;  /* 0x000000000f02a211 */ /* 0x002fc600078a10ff */
[----:B------:R-:W2:Y:S01]  /*d170*/  LDL R34, [R1+0xec] ;  /* 0x0000ec0001227983 */ /* 0x000ea20000100800 */
[----:B------:R-:W-:Y:S02]  /*d180*/  @!P3 LEA R6, P0, R13, R0, 0x2 ;  /* 0x000000000d06b211 */ /* 0x000fe400078010ff */
[-C--:B------:R-:W-:Y:S02]  /*d190*/  @!P2 LEA.HI.X R3, R15, R4.reuse, R20, 0x2, P5 ;  /* 0x000000040f03a211 */ /* 0x080fe400028f1414 */
[----:B------:R-:W-:Y:S01]  /*d1a0*/  @!P3 LEA.HI.X R7, R13, R4, R16, 0x2, P0 ;  /* 0x000000040d07b211 */ /* 0x000fe200000f1410 */
[----:B------:R-:W2:Y:S04]  /*d1b0*/  LDL R15, [R1+0x94] ;  /* 0x00009400010f7983 */ /* 0x000ea80000100800 */
[----:B------:R-:W2:Y:S04]  /*d1c0*/  LDL R13, [R1+0x110] ;  /* 0x00011000010d7983 */ /* 0x000ea80000100800 */
[----:B------:R1:W-:Y:S04]  /*d1d0*/  @!P2 ST.E.64 [R2.64], R140 ;  /* 0x0000008c0200a985 */ /* 0x0003e8000c101b06 */
[----:B------:R-:W2:Y:S04]  /*d1e0*/  LDL R20, [R1+0x90] ;  /* 0x0000900001147983 */ /* 0x000ea80000100800 */
[----:B------:R-:W2:Y:S01]  /*d1f0*/  LDL R16, [R1+0x8c] ;  /* 0x00008c0001107983 */ /* 0x000ea20000100800 */
[----:B-1----:R-:W-:-:S04]  /*d200*/  @!P1 LEA R2, P5, R19, R0, 0x2 ;  /* 0x0000000013029211 */ /* 0x002fc800078a10ff */
[----:B-----5:R-:W-:Y:S02]  /*d210*/  @!P1 LEA.HI.X R3, R19, R4, R25, 0x2, P5 ;  /* 0x0000000413039211 */ /* 0x020fe400028f1419 */
[----:B------:R-:W5:Y:S01]  /*d220*/  LDL R19, [R1+0x108] ;  /* 0x0001080001137983 */ /* 0x000f620000100800 */
[----:B---3--:R-:W-:Y:S02]  /*d230*/  ISETP.GE.AND P4, PT, R8, c[0x0][0x3c8], PT ;  /* 0x0000f20008007a0c */ /* 0x008fe40003f86270 */
[----:B------:R-:W-:Y:S01]  /*d240*/  ISETP.GE.AND P2, PT, R18, c[0x0][0x3c8], PT ;  /* 0x0000f20012007a0c */ /* 0x000fe20003f46270 */
[----:B------:R1:W-:Y:S04]  /*d250*/  @!P3 ST.E.64 [R6.64], R136 ;  /* 0x000000880600b985 */ /* 0x0003e8000c101b06 */
[----:B------:R-:W3:Y:S04]  /*d260*/  LDL R25, [R1+0x10c] ;  /* 0x00010c0001197983 */ /* 0x000ee80000100800 */
[----:B------:R2:W-:Y:S02]  /*d270*/  @!P1 ST.E.64 [R2.64], R36 ;  /* 0x0000002402009985 */ /* 0x0005e4000c101b06 */
[----:B-1----:R-:W-:-:S04]  /*d280*/  @!P4 LEA R6, P0, R8, R0, 0x2 ;  /* 0x000000000806c211 */ /* 0x002fc800078010ff */
[----:B----4-:R-:W-:Y:S02]  /*d290*/  @!P4 LEA.HI.X R7, R8, R4, R10, 0x2, P0 ;  /* 0x000000040807c211 */ /* 0x010fe400000f140a */
[----:B------:R-:W4:Y:S01]  /*d2a0*/  LDL R10, [R1+0x88] ;  /* 0x00008800010a7983 */ /* 0x000f220000100800 */
[----:B--2---:R-:W-:-:S03]  /*d2b0*/  ISETP.GE.AND P3, PT, R11, c[0x0][0x3c8], PT ;  /* 0x0000f2000b007a0c */ /* 0x004fc60003f66270 */
[----:B------:R1:W-:Y:S01]  /*d2c0*/  @!P4 ST.E.64 [R6.64], R40 ;  /* 0x000000280600c985 */ /* 0x0003e2000c101b06 */
[-C--:B------:R-:W-:Y:S02]  /*d2d0*/  @!P2 LEA R2, P5, R18, R0.reuse, 0x2 ;  /* 0x000000001202a211 */ /* 0x080fe400078a10ff */
[----:B------:R-:W-:Y:S01]  /*d2e0*/  ISETP.GE.AND P1, PT, R26, c[0x0][0x3c8], PT ;  /* 0x0000f2001a007a0c */ /* 0x000fe20003f26270 */
[----:B------:R-:W2:Y:S06]  /*d2f0*/  LDL R8, [R1+0x84] ;  /* 0x0000840001087983 */ /* 0x000eac0000100800 */
[----:B-1----:R-:W-:-:S02]  /*d300*/  @!P3 LEA R6, P0, R11, R0, 0x2 ;  /* 0x000000000b06b211 */ /* 0x002fc400078010ff */
[----:B------:R-:W-:Y:S02]  /*d310*/  ISETP.GE.AND P4, PT, R9, c[0x0][0x3c8], PT ;  /* 0x0000f20009007a0c */ /* 0x000fe40003f86270 */
[-C--:B------:R-:W-:Y:S02]  /*d320*/  @!P2 LEA.HI.X R3, R18, R4.reuse, R21, 0x2, P5 ;  /* 0x000000041203a211 */ /* 0x080fe400028f1415 */
[----:B------:R-:W2:Y:S01]  /*d330*/  LDL R21, [R1+0x104] ;  /* 0x0001040001157983 */ /* 0x000ea20000100800 */
[----:B------:R-:W-:-:S03]  /*d340*/  @!P3 LEA.HI.X R7, R11, R4, R17, 0x2, P0 ;  /* 0x000000040b07b211 */ /* 0x000fc600000f1411 */
[----:B------:R1:W-:Y:S04]  /*d350*/  @!P2 ST.E.64 [R2.64], R44 ;  /* 0x0000002c0200a985 */ /* 0x0003e8000c101b06 */
[----:B------:R-:W2:Y:S04]  /*d360*/  LDL R18, [R1+0x100] ;  /* 0x0001000001127983 */ /* 0x000ea80000100800 */
[----:B------:R1:W-:Y:S04]  /*d370*/  @!P3 ST.E.64 [R6.64], R48 ;  /* 0x000000300600b985 */ /* 0x0003e8000c101b06 */
[----:B------:R-:W2:Y:S04]  /*d380*/  LDL R11, [R1+0x7c] ;  /* 0x00007c00010b7983 */ /* 0x000ea80000100800 */
[----:B------:R-:W2:Y:S01]  /*d390*/  LDL R17, [R1+0x80] ;  /* 0x0000800001117983 */ /* 0x000ea20000100800 */
[----:B-1----:R-:W-:-:S02]  /*d3a0*/  @!P1 LEA R2, P5, R26, R0, 0x2 ;  /* 0x000000001a029211 */ /* 0x002fc400078a10ff */
[----:B------:R-:W-:Y:S02]  /*d3b0*/  @!P4 LEA R6, P0, R9, R0, 0x2 ;  /* 0x000000000906c211 */ /* 0x000fe400078010ff */
[----:B------:R-:W-:Y:S02]  /*d3c0*/  ISETP.GE.AND P3, PT, R15, c[0x0][0x3c8], PT ;  /* 0x0000f2000f007a0c */ /* 0x000fe40003f66270 */
[-C--:B------:R-:W-:Y:S02]  /*d3d0*/  @!P4 LEA.HI.X R7, R9, R4.reuse, R13, 0x2, P0 ;  /* 0x000000040907c211 */ /* 0x080fe400000f140d */
[----:B------:R-:W2:Y:S01]  /*d3e0*/  LDL R13, [R1+0xfc] ;  /* 0x0000fc00010d7983 */ /* 0x000ea20000100800 */
[----:B------:R-:W-:-:S03]  /*d3f0*/  @!P1 LEA.HI.X R3, R26, R4, R27, 0x2, P5 ;  /* 0x000000041a039211 */ /* 0x000fc600028f141b */
[----:B------:R-:W2:Y:S04]  /*d400*/  LDL R9, [R1+0xf8] ;  /* 0x0000f80001097983 */ /* 0x000ea80000100800 */
[----:B------:R-:W-:Y:S04]  /*d410*/  @!P1 ST.E.64 [R2.64], R52 ;  /* 0x0000003402009985 */ /* 0x000fe8000c101b06 */
[----:B------:R1:W-:Y:S01]  /*d420*/  @!P4 ST.E.64 [R6.64], R56 ;  /* 0x000000380600c985 */ /* 0x0003e2000c101b06 */
[----:B------:R-:W-:-:S03]  /*d430*/  ISETP.GE.AND P2, PT, R24, c[0x0][0x3c8], PT ;  /* 0x0000f20018007a0c */ /* 0x000fc60003f46270 */
[----:B------:R-:W2:Y:S04]  /*d440*/  LDL R26, [R1+0x6c] ;  /* 0x00006c00011a7983 */ /* 0x000ea80000100800 */
[----:B------:R-:W2:Y:S01]  /*d450*/  LDL R27, [R1+0xe0] ;  /* 0x0000e000011b7983 */ /* 0x000ea20000100800 */
[----:B-1----:R-:W-:-:S04]  /*d460*/  @!P3 LEA R6, P0, R15, R0, 0x2 ;  /* 0x000000000f06b211 */ /* 0x002fc800078010ff */
[----:B-----5:R-:W-:Y:S02]  /*d470*/  @!P3 LEA.HI.X R7, R15, R4, R19, 0x2, P0 ;  /* 0x000000040f07b211 */ /* 0x020fe400000f1413 */
[----:B------:R-:W5:Y:S04]  /*d480*/  LDL R15, [R1+0xf0] ;  /* 0x0000f000010f7983 */ /* 0x000f680000100800 */
[----:B------:R-:W5:Y:S01]  /*d490*/  LDL R19, [R1+0xf4] ;  /* 0x0000f40001137983 */ /* 0x000f620000100800 */
        /* <DEDUP_REMOVED lines=10> */
[----:B--2---:R-:W-:Y:S02]  /*d540*/  @!P4 LEA R6, P0, R16, R0, 0x2 ;  /* 0x000000001006c211 */ /* 0x004fe400078010ff */
[----:B------:R-:W-:Y:S02]  /*d550*/  ISETP.GE.AND P3, PT, R8, c[0x0][0x3c8], PT ;  /* 0x0000f20008007a0c */ /* 0x000fe40003f66270 */
[-C--:B------:R-:W-:Y:S02]  /*d560*/  @!P1 LEA.HI.X R3, R20, R4.reuse, R21, 0x2, P5 ;  /* 0x0000000414039211 */ /* 0x080fe400028f1415 */
[----:B------:R-:W2:Y:S04]  /*d570*/  LDL R20, [R1+0x60] ;  /* 0x0000600001147983 */ /* 0x000ea80000100800 */
[----:B------:R1:W-:Y:S01]  /*d580*/  @!P1 ST.E.64 [R2.64], R68 ;  /* 0x0000004402009985 */ /* 0x0003e2000c101b06 */
[----:B------:R-:W-:-:S03]  /*d590*/  @!P4 LEA.HI.X R7, R16, R4, R18, 0x2, P0 ;  /* 0x000000041007c211 */ /* 0x000fc600000f1412 */
[----:B------:R-:W4:Y:S04]  /*d5a0*/  LDL R18, [R1+0x5c] ;  /* 0x00005c0001127983 */ /* 0x000f280000100800 */
[----:B------:R1:W-:Y:S01]  /*d5b0*/  @!P4 ST.E.64 [R6.64], R72 ;  /* 0x000000480600c985 */ /* 0x0003e2000c101b06 */
[----:B------:R-:W-:-:S03]  /*d5c0*/  ISETP.GE.AND P4, PT, R11, c[0x0][0x3c8], PT ;  /* 0x0000f2000b007a0c */ /* 0x000fc60003f86270 */
[----:B------:R-:W4:Y:S01]  /*d5d0*/  LDL R16, [R1+0x58] ;  /* 0x0000580001107983 */ /* 0x000f220000100800 */
[----:B------:R-:W-:-:S03]  /*d5e0*/  ISETP.GE.AND P1, PT, R17, c[0x0][0x3c8], PT ;  /* 0x0000f20011007a0c */ /* 0x000fc60003f26270 */
[----:B------:R-:W4:Y:S01]  /*d5f0*/  LDL R21, [R1+0xd4] ;  /* 0x0000d40001157983 */ /* 0x000f220000100800 */
[----:B-1----:R-:W-:-:S04]  /*d600*/  @!P2 LEA R2, P5, R10, R0, 0x2 ;  /* 0x000000000a02a211 */ /* 0x002fc800078a10ff */
[----:B------:R-:W-:Y:S02]  /*d610*/  @!P2 LEA.HI.X R3, R10, R4, R13, 0x2, P5 ;  /* 0x000000040a03a211 */ /* 0x000fe400028f140d */
[----:B------:R-:W4:Y:S01]  /*d620*/  LDL R10, [R1+0x64] ;  /* 0x00006400010a7983 */ /* 0x000f220000100800 */
[----:B------:R-:W-:-:S03]  /*d630*/  @!P3 LEA R6, P0, R8, R0, 0x2 ;  /* 0x000000000806b211 */ /* 0x000fc600078010ff */
[----:B------:R-:W4:Y:S01]  /*d640*/  LDL R13, [R1+0x54] ;  /* 0x00005400010d7983 */ /* 0x000f220000100800 */
[----:B------:R-:W-:Y:S02]  /*d650*/  @!P3 LEA.HI.X R7, R8, R4, R9, 0x2, P0 ;  /* 0x000000040807b211 */ /* 0x000fe400000f1409 */
[-C--:B------:R-:W-:Y:S01]  /*d660*/  @!P4 LEA R8, P0, R11, R0.reuse, 0x2 ;  /* 0x000000000b08c211 */ /* 0x080fe200078010ff */
[----:B------:R1:W-:Y:S02]  /*d670*/  @!P2 ST.E.64 [R2.64], R76 ;  /* 0x0000004c0200a985 */ /* 0x0003e4000c101b06 */
[----:B-1----:R-:W-:Y:S02]  /*d680*/  @!P1 LEA R2, P5, R17, R0, 0x2 ;  /* 0x0000000011029211 */ /* 0x002fe400078a10ff */
[-C--:B-----5:R-:W-:Y:S02]  /*d690*/  @!P4 LEA.HI.X R9, R11, R4.reuse, R15, 0x2, P0 ;  /* 0x000000040b09c211 */ /* 0x0a0fe400000f140f */
[----:B------:R-:W5:Y:S01]  /*d6a0*/  LDL R11, [R1+0xd8] ;  /* 0x0000d800010b7983 */ /* 0x000f620000100800 */
[----:B------:R-:W-:-:S03]  /*d6b0*/  @!P1 LEA.HI.X R3, R17, R4, R19, 0x2, P5 ;  /* 0x0000000411039211 */ /* 0x000fc600028f1413 */
[----:B------:R-:W5:Y:S04]  /*d6c0*/  LDL R19, [R1+0xd0] ;  /* 0x0000d00001137983 */ /* 0x000f680000100800 */
[----:B------:R-:W5:Y:S04]  /*d6d0*/  LDL R17, [R1+0xcc] ;  /* 0x0000cc0001117983 */ /* 0x000f680000100800 */
[----:B------:R-:W5:Y:S01]  /*d6e0*/  LDL R15, [R1+0xc8] ;  /* 0x0000c800010f7983 */ /* 0x000f620000100800 */
[----:B------:R-:W-:-:S03]  /*d6f0*/  ISETP.GE.AND P2, PT, R33, c[0x0][0x3c8], PT ;  /* 0x0000f20021007a0c */ /* 0x000fc60003f46270 */
[----:B------:R1:W-:Y:S01]  /*d700*/  @!P3 ST.E.64 [R6.64], R80 ;  /* 0x000000500600b985 */ /* 0x0003e2000c101b06 */
[----:B------:R-:W-:-:S03]  /*d710*/  ISETP.GE.AND P3, PT, R31, c[0x0][0x3c8], PT ;  /* 0x0000f2001f007a0c */ /* 0x000fc60003f66270 */
[----:B------:R1:W-:Y:S01]  /*d720*/  @!P1 ST.E.64 [R2.64], R84 ;  /* 0x0000005402009985 */ /* 0x0003e2000c101b06 */
[----:B------:R-:W-:-:S03]  /*d730*/  ISETP.GE.AND P1, PT, R28, c[0x0][0x3c8], PT ;  /* 0x0000f2001c007a0c */ /* 0x000fc60003f26270 */
[----:B------:R1:W-:Y:S01]  /*d740*/  @!P4 ST.E.64 [R8.64], R88 ;  /* 0x000000580800c985 */ /* 0x0003e2000c101b06 */
[----:B------:R-:W-:Y:S02]  /*d750*/  ISETP.GE.AND P4, PT, R26, c[0x0][0x3c8], PT ;  /* 0x0000f2001a007a0c */ /* 0x000fe40003f86270 */
[----:B---3--:R-:W-:Y:S02]  /*d760*/  ISETP.GE.AND P6, PT, R24, c[0x0][0x3c8], PT ;  /* 0x0000f20018007a0c */ /* 0x008fe40003fc6270 */
[-C--:B-1----:R-:W-:Y:S02]  /*d770*/  @!P2 LEA R6, P5, R33, R0.reuse, 0x2 ;  /* 0x000000002106a211 */ /* 0x082fe400078a10ff */
[----:B------:R-:W-:Y:S02]  /*d780*/  @!P3 LEA R2, P0, R31, R0, 0x2 ;  /* 0x000000001f02b211 */ /* 0x000fe400078010ff */
[-C--:B------:R-:W-:Y:S02]  /*d790*/  @!P2 LEA.HI.X R7, R33, R4.reuse, R34, 0x2, P5 ;  /* 0x000000042107a211 */ /* 0x080fe400028f1422 */
[----:B------:R-:W-:-:S02]  /*d7a0*/  @!P3 LEA.HI.X R3, R31, R4, R32, 0x2, P0 ;  /* 0x000000041f03b211 */ /* 0x000fc400000f1420 */
[C---:B------:R-:W-:Y:S01]  /*d7b0*/  @!P1 LEA R8, P0, R28.reuse, R0, 0x2 ;  /* 0x000000001c089211 */ /* 0x040fe200078010ff */
[----:B------:R-:W-:Y:S04]  /*d7c0*/  @!P2 ST.E.64 [R6.64], R92 ;  /* 0x0000005c0600a985 */ /* 0x000fe8000c101b06 */
[----:B------:R1:W-:Y:S01]  /*d7d0*/  @!P3 ST.E.64 [R2.64], R96 ;  /* 0x000000600200b985 */ /* 0x0003e2000c101b06 */
[----:B------:R-:W-:-:S05]  /*d7e0*/  @!P1 LEA.HI.X R9, R28, R4, R29, 0x2, P0 ;  /* 0x000000041c099211 */ /* 0x000fca00000f141d */
[----:B------:R-:W-:Y:S01]  /*d7f0*/  @!P1 ST.E.64 [R8.64], R144 ;  /* 0x0000009008009985 */ /* 0x000fe2000c101b06 */
[-C--:B-1----:R-:W-:Y:S02]  /*d800*/  @!P4 LEA R2, P2, R26, R0.reuse, 0x2 ;  /* 0x000000001a02c211 */ /* 0x082fe400078410ff */
[----:B------:R-:W-:Y:S02]  /*d810*/  @!P6 LEA R6, P0, R24, R0, 0x2 ;  /* 0x000000001806e211 */ /* 0x000fe400078010ff */
[-C--:B------:R-:W-:Y:S02]  /*d820*/  @!P4 LEA.HI.X R3, R26, R4.reuse, R27, 0x2, P2 ;  /* 0x000000041a03c211 */ /* 0x080fe400010f141b */
[----:B--2---:R-:W-:Y:S02]  /*d830*/  ISETP.GE.AND P3, PT, R20, c[0x0][0x3c8], PT ;  /* 0x0000f20014007a0c */ /* 0x004fe40003f66270 */
[----:B------:R-:W-:Y:S02]  /*d840*/  @!P6 LEA.HI.X R7, R24, R4, R25, 0x2, P0 ;  /* 0x000000041807e211 */ /* 0x000fe400000f1419 */
[----:B----4-:R-:W-:Y:S01]  /*d850*/  ISETP.GE.AND P2, PT, R18, c[0x0][0x3c8], PT ;  /* 0x0000f20012007a0c */ /* 0x010fe20003f46270 */
[----:B------:R1:W-:Y:S01]  /*d860*/  @!P4 ST.E.64 [R2.64], R100 ;  /* 0x000000640200c985 */ /* 0x0003e2000c101b06 */
[----:B------:R-:W-:-:S03]  /*d870*/  ISETP.GE.AND P1, PT, R16, c[0x0][0x3c8], PT ;  /* 0x0000f20010007a0c */ /* 0x000fc60003f26270 */
[----:B------:R2:W-:Y:S01]  /*d880*/  @!P6 ST.E.64 [R6.64], R104 ;  /* 0x000000680600e985 */ /* 0x0005e2000c101b06 */
[----:B------:R-:W-:Y:S02]  /*d890*/  ISETP.GE.AND P5, PT, R10, c[0x0][0x3c8], PT ;  /* 0x0000f2000a007a0c */ /* 0x000fe40003fa6270 */
[----:B------:R-:W-:-:S11]  /*d8a0*/  ISETP.GE.AND P0, PT, R13, c[0x0][0x3c8], PT ;  /* 0x0000f2000d007a0c */ /* 0x000fd60003f06270 */
[----:B-1----:R-:W-:-:S04]  /*d8b0*/  @!P5 LEA R2, P4, R10, R0, 0x2 ;  /* 0x000000000a02d211 */ /* 0x002fc800078810ff */
[----:B-----5:R-:W-:Y:S02]  /*d8c0*/  @!P5 LEA.HI.X R3, R10, R4, R11, 0x2, P4 ;  /* 0x000000040a03d211 */ /* 0x020fe400020f140b */
[-C--:B------:R-:W-:Y:S02]  /*d8d0*/  @!P2 LEA R8, P4, R18, R0.reuse, 0x2 ;  /* 0x000000001208a211 */ /* 0x080fe400078810ff */
[-C--:B------:R-:W-:Y:S01]  /*d8e0*/  @!P3 LEA R10, P6, R20, R0.reuse, 0x2 ;  /* 0x00000000140ab211 */ /* 0x080fe200078c10ff */
[----:B------:R1:W-:Y:S01]  /*d8f0*/  @!P5 ST.E.64 [R2.64], R108 ;  /* 0x0000006c0200d985 */ /* 0x0003e2000c101b06 */
[----:B--2---:R-:W-:Y:S02]  /*d900*/  @!P1 LEA R6, P5, R16, R0, 0x2 ;  /* 0x0000000010069211 */ /* 0x004fe400078a10ff */
[-C--:B------:R-:W-:Y:S02]  /*d910*/  @!P2 LEA.HI.X R9, R18, R4.reuse, R19, 0x2, P4 ;  /* 0x000000041209a211 */ /* 0x080fe400020f1413 */
[----:B------:R-:W-:-:S02]  /*d920*/  @!P3 LEA.HI.X R11, R20, R4, R21, 0x2, P6 ;  /* 0x00000004140bb211 */ /* 0x000fc400030f1415 */
[----:B------:R-:W-:-:S03]  /*d930*/  @!P1 LEA.HI.X R7, R16, R4, R17, 0x2, P5 ;  /* 0x0000000410079211 */ /* 0x000fc600028f1411 */
[----:B------:R2:W-:Y:S04]  /*d940*/  @!P3 ST.E.64 [R10.64], R152 ;  /* 0x000000980a00b985 */ /* 0x0005e8000c101b06 */
[----:B------:R2:W-:Y:S04]  /*d950*/  @!P2 ST.E.64 [R8.64], R148 ;  /* 0x000000940800a985 */ /* 0x0005e8000c101b06 */
[----:B------:R2:W-:Y:S01]  /*d960*/  @!P1 ST.E.64 [R6.64], R112 ;  /* 0x0000007006009985 */ /* 0x0005e2000c101b06 */
[----:B-1----:R-:W-:-:S04]  /*d970*/  @!P0 LEA R2, P4, R13, R0, 0x2 ;  /* 0x000000000d028211 */ /* 0x002fc800078810ff */
[----:B------:R-:W-:-:S05]  /*d980*/  @!P0 LEA.HI.X R3, R13, R4, R15, 0x2, P4 ;  /* 0x000000040d038211 */ /* 0x000fca00020f140f */
[----:B------:R2:W-:Y:S04]  /*d990*/  @!P0 ST.E.64 [R2.64], R22 ;  /* 0x0000001602008985 */ /* 0x0005e8000c101b06 */
.L_x_1618:
[----:B------:R-:W-:Y:S05]  /*d9a0*/  BSYNC B0 ;  /* 0x0000000000007941 */ /* 0x000fea0003800000 */
.L_x_1617:
[----:B------:R-:W-:Y:S05]  /*d9b0*/  BRA.DIV ~URZ, `(.L_x_1619) ;  /* 0x00003d127f007947 */ /* 0x000fea000b800000 */
[----:B--2---:R2:W1:Y:S04]  /*d9c0*/  SHFL.IDX PT, R4, R5, 0x1, 0x1c1f ;  /* 0x003c1f0005047f89 */ /* 0x00446800000e0000 */
[----:B----4-:R2:W4:Y:S02]  /*d9d0*/  SHFL.IDX PT, R0, R12, 0x1, 0x1c1f ;  /* 0x003c1f000c007f89 */ /* 0x01052400000e0000 */
.L_x_1681:
        /* <DEDUP_REMOVED lines=212> */
.L_x_1599:
        /* <DEDUP_REMOVED lines=19> */
[----:B------:R3:W4:Y:S04]  /*e850*/  LDG.E R0, [R2.64] ;  /* 0x0000000602007981 */ /* 0x000728000c1e1900 */
[----:B--23--:R-:W4:Y:S02]  /*e860*/  LDG.E R2, [R2.64+0x4] ;  /* 0x0000040602027981 */ /* 0x00cf24000c1e1900 */
[----:B----45:R-:W-:Y:S02]  /*e870*/  IADD3 R20, -R0, R2, RZ ;  /* 0x0000000200147210 */ /* 0x030fe40007ffe1ff */
.L_x_1620:
[----:B--2---:R-:W2:Y:S04]  /*e880*/  LDL.LU R2, [R1+0x8] ;  /* 0x0000080001027983 */ /* 0x004ea80000300800 */
[----:B------:R-:W3:Y:S01]  /*e890*/  LDL.LU R0, [R1+0x50] ;  /* 0x0000500001007983 */ /* 0x000ee20000300800 */
[----:B------:R-:W-:Y:S01]  /*e8a0*/  BSSY B0, `(.L_x_1621) ;  /* 0x0000039000007945 */ /* 0x000fe20003800000 */
[----:B------:R-:W-:-:S02]  /*e8b0*/  SEL R15, R252, RZ, !P3 ;  /* 0x000000fffc0f7207 */ /* 0x000fc40005800000 */
[----:B------:R-:W4:Y:S01]  /*e8c0*/  S2R R3, SR_TID.X ;  /* 0x0000000000037919 */ /* 0x000f220000002100 */
[----:B-----5:R-:W-:Y:S02]  /*e8d0*/  SHF.R.S32.HI R18, RZ, 0x1f, R8 ;  /* 0x0000001fff127819 */ /* 0x020fe40000011408 */
[----:B----4-:R-:W-:Y:S02]  /*e8e0*/  ISETP.GT.AND P0, PT, R3, 0x7f, PT ;  /* 0x0000007f0300780c */ /* 0x010fe40003f04270 */
[----:B--2---:R-:W-:Y:S02]  /*e8f0*/  LOP3.LUT R14, R2, 0xffff, RZ, 0xc0, !PT ;  /* 0x0000ffff020e7812 */ /* 0x004fe400078ec0ff */
[----:B---3--:R-:W-:-:S09]  /*e900*/  SEL R21, R0, RZ, !P3 ;  /* 0x000000ff00157207 */ /* 0x008fd20005800000 */
        /* <DEDUP_REMOVED lines=10> */
[----:B------:R3:W4:Y:S08]  /*e9b0*/  LDC.64 R6, c[0x0][R0+0x170] ;  /* 0x00005c0000067b82 */ /* 0x0007300000000a00 */
[----:B------:R3:W5:Y:S08]  /*e9c0*/  LDC.64 R4, c[0x0][R0+0x168] ;  /* 0x00005a0000047b82 */ /* 0x0007700000000a00 */
[----:B------:R3:W1:Y:S08]  /*e9d0*/  LDC.64 R12, c[0x0][R0+0x178] ;  /* 0x00005e00000c7b82 */ /* 0x0006700000000a00 */
[----:B------:R3:W1:Y:S02]  /*e9e0*/  LDC.64 R10, c[0x0][R0+0x160] ;  /* 0x00005800000a7b82 */ /* 0x0006640000000a00 */
[----:B---3--:R-:W-:-:S02]  /*e9f0*/  IMAD.MOV.U32 R0, RZ, RZ, c[0x0][0x4e8] ;  /* 0x00013a00ff007624 */ /* 0x008fc400078e00ff */
[-C--:B----4-:R-:W-:Y:S02]  /*ea00*/  IMAD R7, R7, R15.reuse, RZ ;  /* 0x0000000f07077224 */ /* 0x090fe400078e02ff */
[----:B------:R-:W-:Y:S01]  /*ea10*/  IMAD.WIDE.U32 R2, R6, R15, RZ ;  /* 0x0000000f06027225 */ /* 0x000fe200078e00ff */
[----:B------:R-:W-:Y:S02]  /*ea20*/  ISETP.NE.AND P0, PT, R0, 0x1, PT ;  /* 0x000000010000780c */ /* 0x000fe40003f05270 */
[----:B------:R-:W-:Y:S01]  /*ea30*/  MOV R0, R9 ;  /* 0x0000000900007202 */ /* 0x000fe20000000f00 */
[----:B------:R-:W-:Y:S02]  /*ea40*/  IMAD R7, R6, R21, R7 ;  /* 0x0000001506077224 */ /* 0x000fe400078e0207 */
[-C--:B-----5:R-:W-:Y:S02]  /*ea50*/  IMAD R16, R5, R14.reuse, RZ ;  /* 0x0000000e05107224 */ /* 0x0a0fe400078e02ff */
        /* <DEDUP_REMOVED lines=8> */
[----:B------:R-:W-:Y:S02]  /*eae0*/  IADD3.X R9, R3, R16, R18, P1, P0 ;  /* 0x0000001003097210 */ /* 0x000fe40000fe0412 */
[----:B------:R-:W-:Y:S02]  /*eaf0*/  SHF.R.S32.HI R3, RZ, 0x1f, R0 ;  /* 0x0000001fff037819 */ /* 0x000fe40000011400 */
[----:B--2---:R-:W-:-:S05]  /*eb00*/  SEL R6, R22, RZ, P2 ;  /* 0x000000ff16067207 */ /* 0x004fca0001000000 */
[-C--:B-1----:R-:W-:Y:S02]  /*eb10*/  IMAD R7, R13, R6.reuse, RZ ;  /* 0x000000060d077224 */ /* 0x082fe400078e02ff */
        /* <DEDUP_REMOVED lines=17> */
.L_x_1622:
[----:B------:R-:W-:Y:S05]  /*ec30*/  BSYNC B0 ;  /* 0x0000000000007941 */ /* 0x000fea0003800000 */
.L_x_1621:
[----:B------:R-:W-:-:S13]  /*ec40*/  ISETP.GT.AND P0, PT, R19, 0x1, PT ;  /* 0x000000011300780c */ /* 0x000fda0003f04270 */
[----:B------:R-:W-:Y:S05]  /*ec50*/  @P0 BRA `(.L_x_1614) ;  /* 0x0000092000000947 */ /* 0x000fea0003800000 */
[----:B-1----:R-:W2:Y:S01]  /*ec60*/  LDL R5, [R1+0x4] ;  /* 0x0000040001057983 */ /* 0x002ea20000100800 */
[----:B------:R-:W-:Y:S01]  /*ec70*/  MOV R2, c[0x0][0x4e8] ;  /* 0x00013a0000027a02 */ /* 0x000fe20000000f00 */
[----:B------:R-:W-:Y:S01]  /*ec80*/  IMAD R0, R18, c[0x0][0x3a0], RZ ;  /* 0x0000e80012007a24 */ /* 0x000fe200078e02ff */
[----:B------:R-:W-:Y:S02]  /*ec90*/  LEA R4, R236, R241, 0x5 ;  /* 0x000000f1ec047211 */ /* 0x000fe400078e28ff */
[----:B------:R-:W-:Y:S01]  /*eca0*/  ISETP.NE.AND P0, PT, R2, 0x1, PT ;  /* 0x000000010200780c */ /* 0x000fe20003f05270 */
[----:B------:R-:W-:-:S04]  /*ecb0*/  IMAD.WIDE.U32 R2, R8, c[0x0][0x3a0], RZ ;  /* 0x0000e80008027a25 */ /* 0x000fc800078e00ff */
[----:B------:R-:W-:-:S05]  /*ecc0*/  IMAD R0, R8, c[0x0][0x3a4], R0 ;  /* 0x0000e90008007a24 */ /* 0x000fca00078e0200 */
[----:B------:R-:W-:-:S05]  /*ecd0*/  IADD3 R3, R3, R0, RZ ;  /* 0x0000000003037210 */ /* 0x000fca0007ffe0ff */
[----:B------:R-:W-:-:S04]  /*ece0*/  IMAD.WIDE.U32 R2, R14, c[0x0][0x3e8], R2 ;  /* 0x0000fa000e027a25 */ /* 0x000fc800078e0002 */
[----:B------:R-:W-:-:S04]  /*ecf0*/  IMAD R3, R14, c[0x0][0x3ec], R3 ;  /* 0x0000fb000e037a24 */ /* 0x000fc800078e0203 */
[----:B------:R-:W-:Y:S01]  /*ed00*/  IMAD.WIDE.U32 R2, R15, c[0x0][0x3f0], R2 ;  /* 0x0000fc000f027a25 */ /* 0x000fe200078e0002 */
[----:B--2---:R-:W-:-:S03]  /*ed10*/  LEA R4, R5, R4, 0x7 ;  /* 0x0000000405047211 */ /* 0x004fc600078e38ff */
        /* <DEDUP_REMOVED lines=22> */
.L_x_1682:
[----:B------:R-:W-:Y:S05]  /*ee80*/  BRA.DIV ~URZ, `(.L_x_1624) ;  /* 0x000029827f007947 */ /* 0x000fea000b800000 */
[----:B------:R3:W4:Y:S02]  /*ee90*/  SHFL.IDX PT, R0, R14, RZ, 0x181f ;  /* 0x00181fff0e007589 */ /* 0x00072400000e0000 */
.L_x_1683:
[----:B------:R-:W5:Y:S01]  /*eea0*/  LDL.LU R2, [R1+0x4] ;  /* 0x0000040001027983 */ /* 0x000f620000300800 */
[----:B------:R-:W-:Y:S01]  /*eeb0*/  IMAD R13, R20, c[0x0][0x4e8], RZ ;  /* 0x00013a00140d7a24 */ /* 0x000fe200078e02ff */
        /* <DEDUP_REMOVED lines=14> */
[----:B--2---:R-:W-:Y:S02]  /*efa0*/  @!P3 LEA.HI.X R11, R232, R4, R2, 0x1, P4 ;  /* 0x00000004e80bb211 */ /* 0x004fe400020f0c02 */
[----:B------:R-:W-:-:S02]  /*efb0*/  SHF.R.S32.HI R15, RZ, 0x1f, R239 ;  /* 0x0000001fff0f7819 */ /* 0x000fc400000114ef */
[----:B------:R-:W-:Y:S01]  /*efc0*/  @!P0 LEA R2, P4, R239, R0, 0x1 ;  /* 0x00000000ef028211 */ /* 0x000fe200078808ff */
[----:B------:R2:W-:Y:S01]  /*efd0*/  @!P3 ST.E.128 [R10.64], RZ ;  /* 0x000000ff0a00b985 */ /* 0x0005e2000c101d06 */
[-C--:B------:R-:W-:Y:S02]  /*efe0*/  @!P2 LEA.HI.X R9, R238, R4.reuse, R17, 0x1, P6 ;  /* 0x00000004ee09a211 */ /* 0x080fe400030f0c11 */
[-C--:B------:R-:W-:Y:S02]  /*eff0*/  @!P1 LEA.HI.X R7, R237, R4.reuse, R16, 0x1, P5 ;  /* 0x00000004ed079211 */ /* 0x080fe400028f0c10 */
[----:B------:R-:W-:Y:S01]  /*f000*/  @!P0 LEA.HI.X R3, R239, R4, R15, 0x1, P4 ;  /* 0x00000004ef038211 */ /* 0x000fe200020f0c0f */
[----:B------:R2:W-:Y:S04]  /*f010*/  @!P2 ST.E.128 [R8.64], RZ ;  /* 0x000000ff0800a985 */ /* 0x0005e8000c101d06 */
[----:B------:R2:W-:Y:S04]  /*f020*/  @!P1 ST.E.128 [R6.64], RZ ;  /* 0x000000ff06009985 */ /* 0x0005e8000c101d06 */
[----:B------:R2:W-:Y:S02]  /*f030*/  @!P0 ST.E.128 [R2.64], RZ ;  /* 0x000000ff02008985 */ /* 0x0005e4000c101d06 */
.L_x_1626:
[----:B------:R-:W-:Y:S05]  /*f040*/  BSYNC B0 ;  /* 0x0000000000007941 */ /* 0x000fea0003800000 */
.L_x_1625:
[----:B------:R-:W-:Y:S05]  /*f050*/  BRA.DIV ~URZ, `(.L_x_1627) ;  /* 0x000028227f007947 */ /* 0x000fea000b800000 */
[----:B--2---:R2:W1:Y:S04]  /*f060*/  SHFL.IDX PT, R4, R5, 0x1, 0x181f ;  /* 0x00381f0005047f89 */ /* 0x00446800000e0000 */
[----:B----4-:R2:W4:Y:S02]  /*f070*/  SHFL.IDX PT, R0, R14, 0x1, 0x181f ;  /* 0x00381f000e007f89 */ /* 0x01052400000e0000 */
.L_x_1684:
        /* <DEDUP_REMOVED lines=14> */
[----:B-1----:R-:W-:Y:S02]  /*f160*/  @!P3 LEA.HI.X R11, R232, R4, R3, 0x1, P4 ;  /* 0x00000004e80bb211 */ /* 0x002fe400020f0c03 */
        /* <DEDUP_REMOVED lines=9> */
.L_x_1629:
[----:B------:R-:W-:Y:S05]  /*f200*/  BSYNC B0 ;  /* 0x0000000000007941 */ /* 0x000fea0003800000 */
.L_x_1628:
[----:B------:R-:W-:Y:S05]  /*f210*/  BRA.DIV ~URZ, `(.L_x_1630) ;  /* 0x000027327f007947 */ /* 0x000fea000b800000 */
[----:B-1----:R1:W2:Y:S02]  /*f220*/  SHFL.IDX PT, R4, R5, 0x2, 0x181f ;  /* 0x00581f0005047f89 */ /* 0x0022a400000e0000 */
.L_x_1685:
[----:B------:R-:W-:Y:S05]  /*f230*/  BRA.DIV ~URZ, `(.L_x_1631) ;  /* 0x000027827f007947 */ /* 0x000fea000b800000 */
[----:B----4-:R4:W1:Y:S02]  /*f240*/  SHFL.IDX PT, R0, R14, 0x2, 0x181f ;  /* 0x00581f000e007f89 */ /* 0x01086400000e0000 */
.L_x_1686:
        /* <DEDUP_REMOVED lines=11> */
[-C--:B-1----:R-:W-:Y:S02]  /*f300*/  @!P3 LEA R10, P4, R232, R0.reuse, 0x1 ;  /* 0x00000000e80ab211 */ /* 0x082fe400078808ff */
        /* <DEDUP_REMOVED lines=12> */
.L_x_1633:
[----:B------:R-:W-:Y:S05]  /*f3d0*/  BSYNC B0 ;  /* 0x0000000000007941 */ /* 0x000fea0003800000 */
.L_x_1632:
[----:B------:R-:W-:Y:S05]  /*f3e0*/  BRA.DIV ~URZ, `(.L_x_1634) ;  /* 0x000026427f007947 */ /* 0x000fea000b800000 */
[----:B--2---:R2:W3:Y:S04]  /*f3f0*/  SHFL.IDX PT, R4, R5, 0x3, 0x181f ;  /* 0x00781f0005047f89 */ /* 0x0044e800000e0000 */
[----:B-1----:R2:W1:Y:S02]  /*f400*/  SHFL.IDX PT, R0, R14, 0x3, 0x181f ;  /* 0x00781f000e007f89 */ /* 0x00246400000e0000 */
.L_x_1687:
[----:B------:R-:W-:-:S04]  /*f410*/  IADD3 R2, R12, 0x60, RZ ;  /* 0x000000600c027810 */ /* 0x000fc80007ffe0ff */
        /* <DEDUP_REMOVED lines=8> */
[----:B--234-:R-:W-:Y:S02]  /*f4a0*/  SHF.R.S32.HI R14, RZ, 0x1f, R237 ;  /* 0x0000001fff0e7819 */ /* 0x01cfe400000114ed */
[-C--:B-1----:R-:W-:Y:S02]  /*f4b0*/  @!P3 LEA R10, P4, R232, R0.reuse, 0x1 ;  /* 0x00000000e80ab211 */ /* 0x082fe400078808ff */
[-C--:B------:R-:W-:Y:S02]  /*f4c0*/  @!P2 LEA R8, P6, R238, R0.reuse, 0x1 ;  /* 0x00000000ee08a211 */ /* 0x080fe400078c08ff */
[----:B------:R-:W-:Y:S02]  /*f4d0*/  @!P1 LEA R6, P5, R237, R0, 0x1 ;  /* 0x00000000ed069211 */ /* 0x000fe400078a08ff */
[----:B------:R-:W-:Y:S02]  /*f4e0*/  @!P3 LEA.HI.X R11, R232, R4, R3, 0x1, P4 ;  /* 0x00000004e80bb211 */ /* 0x000fe400020f0c03 */
        /* <DEDUP_REMOVED lines=9> */
.L_x_1614:
[----:B------:R-:W-:Y:S05]  /*f580*/  BSYNC B1 ;  /* 0x0000000000017941 */ /* 0x000fea0003800000 */
.L_x_1598:
[----:B-1--4-:R-:W4:Y:S02]  /*f590*/  LDL R0, [R1+0x144] ;  /* 0x0001440001007983 */ /* 0x012f240000100800 */
[----:B----4-:R-:W-:-:S13]  /*f5a0*/  ISETP.NE.AND P0, PT, R0, RZ, PT ;  /* 0x000000ff0000720c */ /* 0x010fda0003f05270 */
[----:B------:R-:W-:Y:S01]  /*f5b0*/  @P0 WARPSYNC 0xffffffff ;  /* 0xffffffff00000948 */ /* 0x000fe20003800000 */
[----:B------:R-:W-:Y:S06]  /*f5c0*/  @P0 BAR.SYNC.DEFER_BLOCKING 0x5, 0x100 ;  /* 0x0144000000000b1d */ /* 0x000fec0000010000 */
[----:B--23--:R-:W1:Y:S04]  /*f5d0*/  @P0 LDS.128 R4, [0x20100] ;  /* 0x02010000ff040984 */ /* 0x00ce680000000c00 */
[----:B-1----:R1:W-:Y:S04]  /*f5e0*/  @P0 STL.64 [R1], R4 ;  /* 0x0000000401000387 */ /* 0x0023e80000100a00 */
        /* <DEDUP_REMOVED lines=9> */
.L_x_1688:
[----:B------:R-:W-:Y:S05]  /*f680*/  BRA.DIV ~URZ, `(.L_x_1637) ;  /* 0x000024e27f007947 */ /* 0x000fea000b800000 */
[----:B------:R3:W4:Y:S02]  /*f690*/  SHFL.IDX PT, R8, R30, 0x1, 0x1f ;  /* 0x00201f001e087f89 */ /* 0x00072400000e0000 */
.L_x_1689:
        /* <DEDUP_REMOVED lines=19> */
.L_x_1690:
        /* <DEDUP_REMOVED lines=16> */
.L_x_1691:
[----:B---3--:R-:W-:Y:S01]  /*f8d0*/  IMAD R0, R0, c[0x0][0x538], RZ ;  /* 0x00014e0000007a24 */ /* 0x008fe200078e02ff */
[----:B------:R-:W-:Y:S04]  /*f8e0*/  BSSY B1, `(.L_x_1640) ;  /* 0x0000083000017945 */ /* 0x000fe80003800000 */
[----:B----4-:R-:W-:-:S04]  /*f8f0*/  IADD3 R8, R0, R8, RZ ;  /* 0x0000000800087210 */ /* 0x010fc80007ffe0ff */
[----:B--2---:R-:W-:-:S13]  /*f900*/  ISETP.GT.AND P0, PT, R8, R9, PT ;  /* 0x000000090800720c */ /* 0x004fda0003f04270 */
[----:B------:R-:W-:Y:S05]  /*f910*/  @P0 BRA `(.L_x_1641) ;  /* 0x0000025000000947 */ /* 0x000fea0003800000 */
.L_x_1645:
        /* <DEDUP_REMOVED lines=17> */
.L_x_1692:
        /* <DEDUP_REMOVED lines=16> */
.L_x_1693:
[----:B--2---:R-:W-:-:S05]  /*fb30*/  IMAD R0, R0, c[0x0][0x538], RZ ;  /* 0x00014e0000007a24 */ /* 0x004fca00078e02ff */
[----:B------:R-:W-:-:S04]  /*fb40*/  IADD3 R8, R0, R8, RZ ;  /* 0x0000000800087210 */ /* 0x000fc80007ffe0ff */
[----:B------:R-:W-:-:S13]  /*fb50*/  ISETP.GT.AND P0, PT, R8, R9, PT ;  /* 0x000000090800720c */ /* 0x000fda0003f04270 */
[----:B-1----:R-:W-:Y:S05]  /*fb60*/  @!P0 BRA `(.L_x_1645) ;  /* 0xfffffdb000008947 */ /* 0x002fea000383ffff */
.L_x_1641:
[----:B------:R-:W-:-:S05]  /*fb70*/  IADD3 R8, -R0, R8, RZ ;  /* 0x0000000800087210 */ /* 0x000fca0007ffe1ff */
[----:B------:R-:W-:-:S05]  /*fb80*/  IMAD R0, R4, c[0x0][0x538], R8 ;  /* 0x00014e0004007a24 */ /* 0x000fca00078e0208 */
[----:B------:R-:W-:Y:S01]  /*fb90*/  ISETP.GT.AND P0, PT, R0, R9, PT ;  /* 0x000000090000720c */ /* 0x000fe20003f04270 */
[----:B------:R-:W-:-:S12]  /*fba0*/  BRA.DIV ~URZ, `(.L_x_1646) ;  /* 0x000024227f007947 */ /* 0x000fd8000b800000 */
[----:B------:R-:W-:-:S04]  /*fbb0*/  VOTE.ANY R0, PT, !P0 ;  /* 0x0000000000007806 */ /* 0x000fc800040e0100 */
.L_x_1694:
[----:B------:R2:W3:Y:S01]  /*fbc0*/  POPC R11, R0 ;  /* 0x00000000000b7309 */ /* 0x0004e20000000000 */
[----:B------:R-:W-:Y:S05]  /*fbd0*/  BRA.DIV ~URZ, `(.L_x_1647) ;  /* 0x000024327f007947 */ /* 0x000fea000b800000 */
[----:B---3--:R3:W4:Y:S04]  /*fbe0*/  SHFL.IDX PT, R6, R6, R11, 0x1f ;  /* 0x00001f0b06067589 */ /* 0x00872800000e0000 */
[----:B------:R3:W1:Y:S02]  /*fbf0*/  SHFL.IDX PT, R7, R7, R11, 0x1f ;  /* 0x00001f0b07077589 */ /* 0x00066400000e0000 */
.L_x_1695:
[----:B------:R-:W-:Y:S01]  /*fc00*/  ISETP.NE.AND P0, PT, R0, RZ, PT ;  /* 0x000000ff0000720c */ /* 0x000fe20003f05270 */
[----:B------:R-:W-:-:S12]  /*fc10*/  BSSY B0, `(.L_x_1648) ;  /* 0x0000005000007945 */ /* 0x000fd80003800000 */
[----:B------:R-:W-:Y:S05]  /*fc20*/  @!P0 BRA `(.L_x_1649) ;  /* 0x0000003000008947 */ /* 0x000fea0003800000 */
[----:B--2---:R-:W-:Y:S01]  /*fc30*/  IADD3 R0, R11, -0x1, RZ ;  /* 0xffffffff0b007810 */ /* 0x004fe20007ffe0ff */
[----:B------:R-:W-:Y:S05]  /*fc40*/  BRA.DIV ~URZ, `(.L_x_1650) ;  /* 0x000024927f007947 */ /* 0x000fea000b800000 */
[----:B------:R2:W3:Y:S02]  /*fc50*/  SHFL.IDX PT, R10, R4, R0, 0x1f ;  /* 0x00001f00040a7589 */ /* 0x0004e400000e0000 */
.L_x_1649:
[----:B------:R-:W-:Y:S05]  /*fc60*/  BSYNC B0 ;  /* 0x0000000000007941 */ /* 0x000fea0003800000 */
.L_x_1648:
[----:B---3--:R-:W-:Y:S01]  /*fc70*/  IMAD R5, R10, c[0x0][0x538], R8 ;  /* 0x00014e000a057a24 */ /* 0x008fe200078e0208 */
[----:B-12-4-:R-:W-:Y:S02]  /*fc80*/  IABS R4, R6 ;  /* 0x0000000600047213 */ /* 0x016fe40000000000 */
[----:B------:R-:W-:Y:S01]  /*fc90*/  IABS R0, R7 ;  /* 0x0000000700007213 */ /* 0x000fe20000000000 */
[----:B------:R-:W-:Y:S01]  /*fca0*/  IMAD.IADD R10, R9, 0x1, -R5 ;  /* 0x00000001090a7824 */ /* 0x000fe200078e0a05 */
[----:B------:R1:W-:Y:S01]  /*fcb0*/  STL [R1], R5 ;  /* 0x0000000501007387 */ /* 0x0003e20000100800 */
        /* <DEDUP_REMOVED lines=64> */
.L_x_1642:
[----:B------:R-:W-:Y:S01]  /*100c0*/  MOV R0, c[0x0][0x53c] ;  /* 0x00014f0000007a02 */ /* 0x000fe20000000f00 */
[----:B------:R2:W-:Y:S04]  /*100d0*/  STL [R1], R9 ;  /* 0x0000000901007387 */ /* 0x0005e80000100800 */
[----:B------:R2:W-:Y:S04]  /*100e0*/  STL [R1+0x4], RZ ;  /* 0x000004ff01007387 */ /* 0x0005e80000100800 */
[----:B------:R2:W-:Y:S04]  /*100f0*/  STL [R1+0x8], RZ ;  /* 0x000008ff01007387 */ /* 0x0005e80000100800 */
[----:B------:R2:W-:Y:S02]  /*10100*/  STL [R1+0xc], R0 ;  /* 0x00000c0001007387 */ /* 0x0005e40000100800 */
.L_x_1651:
[----:B------:R-:W-:Y:S05]  /*10110*/  BSYNC B1 ;  /* 0x0000000000017941 */ /* 0x000fea0003800000 */
.L_x_1640:
[----:B-1----:R-:W3:Y:S04]  /*10120*/  LDL R4, [R1] ;  /* 0x0000000001047983 */ /* 0x002ee80000100800 */
        /* <DEDUP_REMOVED lines=8> */
.L_x_1635:
[----:B--2---:R-:W2:Y:S02]  /*101b0*/  LDL R0, [R1+0xc] ;  /* 0x00000c0001007983 */ /* 0x004ea40000100800 */
[----:B--2---:R-:W-:-:S13]  /*101c0*/  ISETP.GE.AND P0, PT, R0, c[0x0][0x53c], PT ;  /* 0x00014f0000007a0c */ /* 0x004fda0003f06270 */
[----:B-1----:R-:W-:Y:S01]  /*101d0*/  @P0 CALL.REL.NOINC `(.L_x_1652) ;  /* 0x0000001000000944 */ /* 0x002fe20003c00000 */
[----:B------:R-:W-:Y:S05]  /*101e0*/  BRA `(.L_x_1653) ;  /* 0xffff19d000007947 */ /* 0x000fea000383ffff */
.L_x_1652:
[----:B------:R-:W-:Y:S05]  /*101f0*/  EXIT ;  /* 0x000000000000794d */ /* 0x000fea0003800000 */
.L_x_1554:
[----:B------:R-:W-:Y:S01]  /*10200*/  IMAD.MOV.U32 R0, RZ, RZ, R5 ;  /* 0x000000ffff007224 */ /* 0x000fe200078e0005 */
[----:B------:R-:W-:Y:S02]  /*10210*/  MOV R3, 0x1 ;  /* 0x0000000100037802 */ /* 0x000fe40000000f00 */
[----:B------:R-:W-:Y:S02]  /*10220*/  MOV R2, 0x10240 ;  /* 0x0001024000027802 */ /* 0x000fe40000000f00 */
[----:B------:R-:W-:Y:S05]  /*10230*/  CALL.REL.NOINC `($__internal_29_$__cuda_sm70_shflsync_up_p) ;  /* 0x00001fe000007944 */ /* 0x000fea0003c00000 */
[----:B------:R-:W-:Y:S01]  /*10240*/  MOV R0, R4 ;  /* 0x0000000400007202 */ /* 0x000fe20000000f00 */
[----:B------:R-:W-:Y:S05]  /*10250*/  BRA `(.L_x_1654) ;  /* 0xffff021000007947 */ /* 0x000fea000383ffff */
.L_x_1555:
[----:B------:R-:W-:Y:S01]  /*10260*/  IMAD.MOV.U32 R0, RZ, RZ, R5 ;  /* 0x000000ffff007224 */ /* 0x000fe200078e0005 */
[----:B------:R-:W-:Y:S02]  /*10270*/  MOV R3, 0x2 ;  /* 0x0000000200037802 */ /* 0x000fe40000000f00 */
[----:B------:R-:W-:Y:S02]  /*10280*/  MOV R2, 0x102a0 ;  /* 0x000102a000027802 */ /* 0x000fe40000000f00 */
[----:B------:R-:W-:Y:S05]  /*10290*/  CALL.REL.NOINC `($__internal_29_$__cuda_sm70_shflsync_up_p) ;  /* 0x00001f8000007944 */ /* 0x000fea0003c00000 */
[----:B------:R-:W-:Y:S01]  /*102a0*/  SEL R4, R4, RZ, P4 ;  /* 0x000000ff04047207 */ /* 0x000fe20002000000 */
[----:B------:R-:W-:Y:S01]  /*102b0*/  IMAD.MOV.U32 R3, RZ, RZ, 0x4 ;  /* 0x00000004ff037424 */ /* 0x000fe200078e00ff */
[----:B------:R-:W-:-:S03]  /*102c0*/  MOV R2, 0x102f0 ;  /* 0x000102f000027802 */ /* 0x000fc60000000f00 */
[----:B------:R-:W-:Y:S02]  /*102d0*/  IMAD.IADD R0, R5, 0x1, R4 ;  /* 0x0000000105007824 */ /* 0x000fe400078e0204 */
        /* <DEDUP_REMOVED lines=13> */
[----:B------:R-:W-:Y:S02]  /*103b0*/  MOV R3, 0x1f ;  /* 0x0000001f00037802 */ /* 0x000fe40000000f00 */
[----:B------:R-:W-:Y:S01]  /*103c0*/  MOV R2, 0x10400 ;  /* 0x0001040000027802 */ /* 0x000fe20000000f00 */
[----:B------:R-:W-:-:S04]  /*103d0*/  IMAD.IADD R4, R0, 0x1, R4 ;  /* 0x0000000100047824 */ /* 0x000fc800078e0204 */
[----:B------:R-:W-:Y:S02]  /*103e0*/  IMAD.MOV.U32 R230, RZ, RZ, R4 ;  /* 0x000000ffffe67224 */ /* 0x000fe400078e0004 */
[----:B------:R-:W-:Y:S05]  /*103f0*/  CALL.REL.NOINC `($__internal_28_$__cuda_sm70_shflsync_idx_p) ;  /* 0x00001db000007944 */ /* 0x000fea0003c00000 */
[----:B-----5:R-:W-:Y:S01]  /*10400*/  MOV R0, R31 ;  /* 0x0000001f00007202 */ /* 0x020fe20000000f00 */
[----:B-1----:R-:W-:Y:S05]  /*10410*/  BRA `(.L_x_1655) ;  /* 0xffff015000007947 */ /* 0x002fea000383ffff */
.L_x_1557:
[----:B------:R-:W-:Y:S02]  /*10420*/  SEL R0, RZ, 0x1, P0 ;  /* 0x00000001ff007807 */ /* 0x000fe40000000000 */
[----:B------:R-:W-:Y:S02]  /*10430*/  MOV R2, 0x10450 ;  /* 0x0001045000027802 */ /* 0x000fe40000000f00 */
[----:B------:R-:W-:Y:S05]  /*10440*/  CALL.REL.NOINC `($__internal_30_$__cuda_sm70_votesync_ballot) ;  /* 0x00001e3000007944 */ /* 0x000fea0003c00000 */
[----:B------:R-:W-:Y:S05]  /*10450*/  BRA `(.L_x_1656) ;  /* 0xffff01a000007947 */ /* 0x000fea000383ffff */
.L_x_1558:
[----:B------:R-:W-:Y:S01]  /*10460*/  IMAD.MOV.U32 R230, RZ, RZ, R8 ;  /* 0x000000ffffe67224 */ /* 0x000fe200078e0008 */
[----:B--2---:R-:W-:Y:S01]  /*10470*/  MOV R31, R13 ;  /* 0x0000000d001f7202 */ /* 0x004fe20000000f00 */
[----:B------:R-:W-:Y:S01]  /*10480*/  IMAD.MOV.U32 R3, RZ, RZ, 0x1f ;  /* 0x0000001fff037424 */ /* 0x000fe200078e00ff */
[----:B------:R-:W-:Y:S02]  /*10490*/  MOV R2, 0x104b0 ;  /* 0x000104b000027802 */ /* 0x000fe40000000f00 */
[----:B-1----:R-:W-:Y:S05]  /*104a0*/  CALL.REL.NOINC `($__internal_28_$__cuda_sm70_shflsync_idx_p) ;  /* 0x00001d0000007944 */ /* 0x002fea0003c00000 */
[----:B------:R-:W-:Y:S01]  /*104b0*/  IMAD.MOV.U32 R11, RZ, RZ, R31 ;  /* 0x000000ffff0b7224 */ /* 0x000fe200078e001f */
[----:B------:R-:W-:Y:S01]  /*104c0*/  MOV R230, R7 ;  /* 0x0000000700e67202 */ /* 0x000fe20000000f00 */
[----:B------:R-:W-:Y:S01]  /*104d0*/  IMAD.MOV.U32 R6, RZ, RZ, RZ ;  /* 0x000000ffff067224 */ /* 0x000fe200078e00ff */
[----:B------:R-:W-:Y:S01]  /*104e0*/  MOV R31, R13 ;  /* 0x0000000d001f7202 */ /* 0x000fe20000000f00 */
[----:B------:R-:W-:Y:S01]  /*104f0*/  IMAD.MOV.U32 R3, RZ, RZ, 0x1f ;  /* 0x0000001fff037424 */ /* 0x000fe200078e00ff */
[----:B------:R-:W-:-:S02]  /*10500*/  MOV R2, 0x10520 ;  /* 0x0001052000027802 */ /* 0x000fc40000000f00 */
[----:B-1---5:R-:W-:Y:S05]  /*10510*/  CALL.REL.NOINC `($__internal_28_$__cuda_sm70_shflsync_idx_p) ;  /* 0x00001c9000007944 */ /* 0x022fea0003c00000 */
[----:B------:R-:W-:Y:S01]  /*10520*/  MOV R10, R31 ;  /* 0x0000001f000a7202 */ /* 0x000fe20000000f00 */
[----:B-1---5:R-:W-:Y:S05]  /*10530*/  BRA `(.L_x_1657) ;  /* 0xffff011000007947 */ /* 0x022fea000383ffff */
.L_x_1561:
[----:B------:R-:W-:Y:S01]  /*10540*/  IMAD.MOV.U32 R230, RZ, RZ, R4 ;  /* 0x000000ffffe67224 */ /* 0x000fe200078e0004 */
[----:B------:R-:W-:-:S02]  /*10550*/  MOV R3, 0x1f ;  /* 0x0000001f00037802 */ /* 0x000fc40000000f00 */
[----:B------:R-:W-:Y:S02]  /*10560*/  MOV R2, 0x10580 ;  /* 0x0001058000027802 */ /* 0x000fe40000000f00 */
[----:B-1234-:R-:W-:Y:S05]  /*10570*/  CALL.REL.NOINC `($__internal_28_$__cuda_sm70_shflsync_idx_p) ;  /* 0x00001c3000007944 */ /* 0x01efea0003c00000 */
[----:B------:R-:W-:Y:S01]  /*10580*/  MOV R6, R31 ;  /* 0x0000001f00067202 */ /* 0x000fe20000000f00 */
[----:B-1---5:R-:W-:Y:S05]  /*10590*/  BRA `(.L_x_1560) ;  /* 0xffff011000007947 */ /* 0x022fea000383ffff */
.L_x_1569:
[----:B------:R-:W-:Y:S01]  /*105a0*/  IMAD.MOV.U32 R230, RZ, RZ, R5 ;  /* 0x000000ffffe67224 */ /* 0x000fe200078e0005 */
[----:B------:R-:W-:Y:S01]  /*105b0*/  MOV R31, RZ ;  /* 0x000000ff001f7202 */ /* 0x000fe20000000f00 */
[----:B------:R-:W-:Y:S01]  /*105c0*/  IMAD.MOV.U32 R3, RZ, RZ, 0x181f ;  /* 0x0000181fff037424 */ /* 0x000fe200078e00ff */
[----:B------:R-:W-:Y:S02]  /*105d0*/  MOV R2, 0x105f0 ;  /* 0x000105f000027802 */ /* 0x000fe40000000f00 */
[----:B-----5:R-:W-:Y:S05]  /*105e0*/  CALL.REL.NOINC `($__internal_28_$__cuda_sm70_shflsync_idx_p) ;  /* 0x00001bc000007944 */ /* 0x020fea0003c00000 */
[----:B------:R-:W-:Y:S01]  /*105f0*/  MOV R4, R31 ;  /* 0x0000001f00047202 */ /* 0x000fe20000000f00 */
[----:B-1---5:R-:W-:Y:S05]  /*10600*/  BRA `(.L_x_1658) ;  /* 0xffff236000007947 */ /* 0x022fea000383ffff */
.L_x_1570:
[----:B------:R-:W-:Y:S01]  /*10610*/  IMAD.MOV.U32 R230, RZ, RZ, R14 ;  /* 0x000000ffffe67224 */ /* 0x000fe200078e000e */
[----:B------:R-:W-:Y:S01]  /*10620*/  MOV R31, RZ ;  /* 0x000000ff001f7202 */ /* 0x000fe20000000f00 */
[----:B------:R-:W-:Y:S01]  /*10630*/  IMAD.MOV.U32 R3, RZ, RZ, 0x181f ;  /* 0x0000181fff037424 */ /* 0x000fe200078e00ff */
[----:B------:R-:W-:Y:S02]  /*10640*/  MOV R2, 0x10660 ;  /* 0x0001066000027802 */ /* 0x000fe40000000f00 */
[----:B-12--5:R-:W-:Y:S05]  /*10650*/  CALL.REL.NOINC `($__internal_28_$__cuda_sm70_shflsync_idx_p) ;  /* 0x00001b5000007944 */ /* 0x026fea0003c00000 */
[----:B-----5:R-:W-:Y:S01]  /*10660*/  MOV R0, R31 ;  /* 0x0000001f00007202 */ /* 0x020fe20000000f00 */
[----:B-1----:R-:W-:Y:S05]  /*10670*/  BRA `(.L_x_1659) ;  /* 0xffff231000007947 */ /* 0x002fea000383ffff */
.L_x_1573:
[----:B------:R-:W-:Y:S01]  /*10680*/  IMAD.MOV.U32 R230, RZ, RZ, R5 ;  /* 0x000000ffffe67224 */ /* 0x000fe200078e0005 */
[----:B------:R-:W-:Y:S01]  /*10690*/  MOV R31, 0x1 ;  /* 0x00000001001f7802 */ /* 0x000fe20000000f00 */
[----:B--2---:R-:W-:Y:S01]  /*106a0*/  IMAD.MOV.U32 R3, RZ, RZ, 0x181f ;  /* 0x0000181fff037424 */ /* 0x004fe200078e00ff */
[----:B------:R-:W-:-:S02]  /*106b0*/  MOV R2, 0x106d0 ;  /* 0x000106d000027802 */ /* 0x000fc40000000f00 */
[----:B-1--45:R-:W-:Y:S05]  /*106c0*/  CALL.REL.NOINC `($__internal_28_$__cuda_sm70_shflsync_idx_p) ;  /* 0x00001ae000007944 */ /* 0x032fea0003c00000 */
[----:B------:R-:W-:Y:S01]  /*106d0*/  IMAD.MOV.U32 R4, RZ, RZ, R31 ;  /* 0x000000ffff047224 */ /* 0x000fe200078e001f */
[----:B------:R-:W-:Y:S01]  /*106e0*/  MOV R31, 0x1 ;  /* 0x00000001001f7802 */ /* 0x000fe20000000f00 */
[----:B------:R-:W-:Y:S01]  /*106f0*/  IMAD.MOV.U32 R230, RZ, RZ, R14 ;  /* 0x000000ffffe67224 */ /* 0x000fe200078e000e */
[----:B------:R-:W-:-:S02]  /*10700*/  MOV R3, 0x181f ;  /* 0x0000181f00037802 */ /* 0x000fc40000000f00 */
[----:B------:R-:W-:Y:S02]  /*10710*/  MOV R2, 0x10730 ;  /* 0x0001073000027802 */ /* 0x000fe40000000f00 */
[----:B-1---5:R-:W-:Y:S05]  /*10720*/  CALL.REL.NOINC `($__internal_28_$__cuda_sm70_shflsync_idx_p) ;  /* 0x00001a8000007944 */ /* 0x022fea0003c00000 */
[----:B-----5:R-:W-:Y:S01]  /*10730*/  MOV R0, R31 ;  /* 0x0000001f00007202 */ /* 0x020fe20000000f00 */
[----:B-1----:R-:W-:Y:S05]  /*10740*/  BRA `(.L_x_1660) ;  /* 0xffff242000007947 */ /* 0x002fea000383ffff */
.L_x_1576:
[----:B------:R-:W-:Y:S01]  /*10750*/  IMAD.MOV.U32 R230, RZ, RZ, R5 ;  /* 0x000000ffffe67224 */ /* 0x000fe200078e0005 */
[----:B------:R-:W-:Y:S01]  /*10760*/  MOV R31, 0x2 ;  /* 0x00000002001f7802 */ /* 0x000fe20000000f00 */
[----:B---3--:R-:W-:Y:S01]  /*10770*/  IMAD.MOV.U32 R3, RZ, RZ, 0x181f ;  /* 0x0000181fff037424 */ /* 0x008fe200078e00ff */
[----:B------:R-:W-:Y:S02]  /*10780*/  MOV R2, 0x107a0 ;  /* 0x000107a000027802 */ /* 0x000fe40000000f00 */
[----:B-12-45:R-:W-:Y:S05]  /*10790*/  CALL.REL.NOINC `($__internal_28_$__cuda_sm70_shflsync_idx_p) ;  /* 0x00001a1000007944 */ /* 0x036fea0003c00000 */
[----:B------:R-:W-:Y:S01]  /*107a0*/  MOV R4, R31 ;  /* 0x0000001f00047202 */ /* 0x000fe20000000f00 */
[----:B-1---5:R-:W-:Y:S05]  /*107b0*/  BRA `(.L_x_1661) ;  /* 0xffff256000007947 */ /* 0x022fea000383ffff */
.L_x_1577:
[----:B------:R-:W-:Y:S01]  /*107c0*/  IMAD.MOV.U32 R230, RZ, RZ, R14 ;  /* 0x000000ffffe67224 */ /* 0x000fe200078e000e */
[----:B------:R-:W-:Y:S01]  /*107d0*/  MOV R31, 0x2 ;  /* 0x00000002001f7802 */ /* 0x000fe20000000f00 */
[----:B------:R-:W-:Y:S01]  /*107e0*/  IMAD.MOV.U32 R3, RZ, RZ, 0x181f ;  /* 0x0000181fff037424 */ /* 0x000fe200078e00ff */
[----:B------:R-:W-:Y:S02]  /*107f0*/  MOV R2, 0x10810 ;  /* 0x0001081000027802 */ /* 0x000fe40000000f00 */
[----:B-12345:R-:W-:Y:S05]  /*10800*/  CALL.REL.NOINC `($__internal_28_$__cuda_sm70_shflsync_idx_p) ;  /* 0x000019a000007944 */ /* 0x03efea0003c00000 */
[----:B-----5:R-:W-:Y:S01]  /*10810*/  MOV R0, R31 ;  /* 0x0000001f00007202 */ /* 0x020fe20000000f00 */
[----:B-1----:R-:W-:Y:S05]  /*10820*/  BRA `(.L_x_1662) ;  /* 0xffff251000007947 */ /* 0x002fea000383ffff */
.L_x_1580:
[----:B------:R-:W-:Y:S01]  /*10830*/  IMAD.MOV.U32 R230, RZ, RZ, R5 ;  /* 0x000000ffffe67224 */ /* 0x000fe200078e0005 */
[----:B------:R-:W-:Y:S01]  /*10840*/  MOV R31, 0x3 ;  /* 0x00000003001f7802 */ /* 0x000fe20000000f00 */
[----:B-1----:R-:W-:Y:S01]  /*10850*/  IMAD.MOV.U32 R3, RZ, RZ, 0x181f ;  /* 0x0000181fff037424 */ /* 0x002fe200078e00ff */
[----:B------:R-:W-:-:S02]  /*10860*/  MOV R2, 0x10880 ;  /* 0x0001088000027802 */ /* 0x000fc40000000f00 */
[----:B--2345:R-:W-:Y:S05]  /*10870*/  CALL.REL.NOINC `($__internal_28_$__cuda_sm70_shflsync_idx_p) ;  /* 0x0000193000007944 */ /* 0x03cfea0003c00000 */
        /* <DEDUP_REMOVED lines=8> */
.L_x_1583:
[----:B------:R-:W-:Y:S01]  /*10900*/  IMAD.MOV.U32 R230, RZ, RZ, R5 ;  /* 0x000000ffffe67224 */ /* 0x000fe200078e0005 */
[----:B------:R-:W-:Y:S01]  /*10910*/  MOV R31, RZ ;  /* 0x000000ff001f7202 */ /* 0x000fe20000000f00 */
[----:B------:R-:W-:Y:S01]  /*10920*/  IMAD.MOV.U32 R3, RZ, RZ, 0x181f ;  /* 0x0000181fff037424 */ /* 0x000fe200078e00ff */
[----:B------:R-:W-:Y:S02]  /*10930*/  MOV R2, 0x10950 ;  /* 0x0001095000027802 */ /* 0x000fe40000000f00 */
[----:B------:R-:W-:Y:S05]  /*10940*/  CALL.REL.NOINC `($__internal_28_$__cuda_sm70_shflsync_idx_p) ;  /* 0x0000186000007944 */ /* 0x000fea0003c00000 */
[----:B------:R-:W-:Y:S01]  /*10950*/  MOV R4, R31 ;  /* 0x0000001f00047202 */ /* 0x000fe20000000f00 */
[----:B-1---5:R-:W-:Y:S05]  /*10960*/  BRA `(.L_x_1664) ;  /* 0xffff44b000007947 */ /* 0x022fea000383ffff */
.L_x_1584:
[----:B------:R-:W-:Y:S01]  /*10970*/  IMAD.MOV.U32 R230, RZ, RZ, R15 ;  /* 0x000000ffffe67224 */ /* 0x000fe200078e000f */
[----:B------:R-:W-:Y:S01]  /*10980*/  MOV R31, RZ ;  /* 0x000000ff001f7202 */ /* 0x000fe20000000f00 */
[----:B------:R-:W-:Y:S01]  /*10990*/  IMAD.MOV.U32 R3, RZ, RZ, 0x181f ;  /* 0x0000181fff037424 */ /* 0x000fe200078e00ff */
[----:B------:R-:W-:Y:S02]  /*109a0*/  MOV R2, 0x109c0 ;  /* 0x000109c000027802 */ /* 0x000fe40000000f00 */
[----:B-12---:R-:W-:Y:S05]  /*109b0*/  CALL.REL.NOINC `($__internal_28_$__cuda_sm70_shflsync_idx_p) ;  /* 0x000017f000007944 */ /* 0x006fea0003c00000 */
[C---:B------:R-:W-:Y:S01]  /*109c0*/  IADD3 R8, P2, R31.reuse, R108, RZ ;  /* 0x0000006c1f087210 */ /* 0x040fe20007f5e0ff */
[----:B------:R-:W-:Y:S01]  /*109d0*/  IMAD.MOV.U32 R230, RZ, RZ, R5 ;  /* 0x000000ffffe67224 */ /* 0x000fe200078e0005 */
[----:B------:R-:W-:-:S02]  /*109e0*/  IADD3 R10, P0, R31, R107, RZ ;  /* 0x0000006b1f0a7210 */ /* 0x000fc40007f1e0ff */
[----:B------:R-:W-:Y:S01]  /*109f0*/  ISETP.GE.AND P3, PT, R232, c[0x0][0x1d4], PT ;  /* 0x00007500e8007a0c */ /* 0x000fe20003f66270 */
[----:B------:R-:W-:Y:S01]  /*10a00*/  IMAD.X R9, R4, 0x1, R102, P2 ;  /* 0x0000000104097824 */ /* 0x000fe200010e0666 */
[----:B------:R-:W-:Y:S01]  /*10a10*/  ISETP.GE.AND P4, PT, R238, c[0x0][0x1d4], PT ;  /* 0x00007500ee007a0c */ /* 0x000fe20003f86270 */
[C---:B------:R-:W-:Y:S01]  /*10a20*/  IMAD.X R11, R4.reuse, 0x1, R100, P0 ;  /* 0x00000001040b7824 */ /* 0x040fe200000e0664 */
[----:B------:R-:W-:Y:S02]  /*10a30*/  ISETP.GE.AND P2, PT, R239, c[0x0][0x1d4], PT ;  /* 0x00007500ef007a0c */ /* 0x000fe40003f46270 */
[C---:B------:R-:W-:Y:S02]  /*10a40*/  IADD3 R6, P1, R31.reuse, R110, RZ ;  /* 0x0000006e1f067210 */ /* 0x040fe40007f3e0ff */
[----:B------:R-:W-:Y:S01]  /*10a50*/  IADD3 R2, P0, R31, R109, RZ ;  /* 0x0000006d1f027210 */ /* 0x000fe20007f1e0ff */
[----:B------:R-:W-:Y:S01]  /*10a60*/  IMAD.MOV.U32 R31, RZ, RZ, 0x1 ;  /* 0x00000001ff1f7424 */ /* 0x000fe200078e00ff */
[----:B------:R-:W-:Y:S01]  /*10a70*/  SEL R13, RZ, 0x10, P4 ;  /* 0x00000010ff0d7807 */ /* 0x000fe20002000000 */
[C---:B------:R-:W-:Y:S01]  /*10a80*/  IMAD.X R7, R4.reuse, 0x1, R103, P1 ;  /* 0x0000000104077824 */ /* 0x040fe200008e0667 */
[----:B------:R-:W-:Y:S01]  /*10a90*/  SEL R12, RZ, 0x10, P5 ;  /* 0x00000010ff0c7807 */ /* 0x000fe20002800000 */
[----:B------:R-:W-:Y:S01]  /*10aa0*/  IMAD.X R3, R4, 0x1, R101, P0 ;  /* 0x0000000104037824 */ /* 0x000fe200000e0665 */
[----:B------:R-:W-:Y:S01]  /*10ab0*/  @!PT LDS RZ, [RZ] ;  /* 0x00000000fffff984 */ /* 0x000fe20000000800 */
[----:B------:R-:W-:Y:S01]  /*10ac0*/  @!PT LDS RZ, [RZ] ;  /* 0x00000000fffff984 */ /* 0x000fe20000000800 */
[----:B------:R-:W-:Y:S01]  /*10ad0*/  @!PT LDS RZ, [RZ] ;  /* 0x00000000fffff984 */ /* 0x000fe20000000800 */
[----:B------:R2:W-:Y:S04]  /*10ae0*/  LDGSTS.E.BYPASS.LTC128B.128 [R229+0x8100], [R10.64], !P3 ;  /* 0x081000000ae57fae */ /* 0x0005e8000d901d46 */
[----:B------:R2:W-:Y:S04]  /*10af0*/  LDGSTS.E.BYPASS.LTC128B.128 [R229+0xa100], [R8.64], !P4 ;  /* 0x0a10000008e57fae */ /* 0x0005e8000e101d46 */
[----:B------:R3:W-:Y:S04]  /*10b00*/  LDGSTS.E.BYPASS.LTC128B.128 [R229+0xc100], [R6.64], !P5 ;  /* 0x0c10000006e57fae */ /* 0x0007e8000e901d46 */
[----:B------:R4:W-:Y:S01]  /*10b10*/  LDGSTS.E.BYPASS.LTC128B.128 [R229+0xe100], [R2.64], !P2 ;  /* 0x0e10000002e57fae */ /* 0x0009e2000d101d46 */
[----:B---3--:R-:W-:Y:S01]  /*10b20*/  SEL R7, RZ, 0x10, P3 ;  /* 0x00000010ff077807 */ /* 0x008fe20001800000 */
[----:B----4-:R-:W-:Y:S01]  /*10b30*/  IMAD.MOV.U32 R3, RZ, RZ, 0x181f ;  /* 0x0000181fff037424 */ /* 0x010fe200078e00ff */
        /* <DEDUP_REMOVED lines=10> */
.L_x_1585:
[----:B------:R-:W-:Y:S02]  /*10be0*/  MOV R0, 0x2 ;  /* 0x0000000200007802 */ /* 0x000fe40000000f00 */
[----:B------:R-:W-:Y:S02]  /*10bf0*/  MOV R2, 0x10c10 ;  /* 0x00010c1000027802 */ /* 0x000fe40000000f00 */
[----:B------:R-:W-:Y:S05]  /*10c00*/  CALL.REL.NOINC `($__internal_27_$__cuda_sm70_shflsync_bfly_p) ;  /* 0x0000154000007944 */ /* 0x000fea0003c00000 */
[----:B------:R-:W-:Y:S01]  /*10c10*/  FMNMX.FTZ R4, R4, R0, !PT ;  /* 0x0000000004047209 */ /* 0x000fe20007810000 */
[----:B------:R-:W-:Y:S01]  /*10c20*/  IMAD.MOV.U32 R0, RZ, RZ, 0x1 ;  /* 0x00000001ff007424 */ /* 0x000fe200078e00ff */
[----:B------:R-:W-:Y:S02]  /*10c30*/  MOV R2, 0x10c50 ;  /* 0x00010c5000027802 */ /* 0x000fe40000000f00 */
[----:B------:R-:W-:Y:S05]  /*10c40*/  CALL.REL.NOINC `($__internal_27_$__cuda_sm70_shflsync_bfly_p) ;  /* 0x0000150000007944 */ /* 0x000fea0003c00000 */
[----:B------:R-:W-:Y:S01]  /*10c50*/  FMNMX.FTZ R132, R4, R0, !PT ;  /* 0x0000000004847209 */ /* 0x000fe20007810000 */
[----:B------:R-:W-:Y:S01]  /*10c60*/  IMAD.MOV.U32 R4, RZ, RZ, R5 ;  /* 0x000000ffff047224 */ /* 0x000fe200078e0005 */
[----:B------:R-:W-:Y:S01]  /*10c70*/  MOV R2, 0x10ca0 ;  /* 0x00010ca000027802 */ /* 0x000fe20000000f00 */
[----:B------:R-:W-:Y:S02]  /*10c80*/  IMAD.MOV.U32 R0, RZ, RZ, 0x2 ;  /* 0x00000002ff007424 */ /* 0x000fe400078e00ff */
[----:B------:R-:W-:Y:S05]  /*10c90*/  CALL.REL.NOINC `($__internal_27_$__cuda_sm70_shflsync_bfly_p) ;  /* 0x000014b000007944 */ /* 0x000fea0003c00000 */
[----:B------:R-:W-:Y:S01]  /*10ca0*/  FMNMX.FTZ R5, R5, R0, !PT ;  /* 0x0000000005057209 */ /* 0x000fe20007810000 */
[----:B------:R-:W-:Y:S01]  /*10cb0*/  IMAD.MOV.U32 R0, RZ, RZ, 0x1 ;  /* 0x00000001ff007424 */ /* 0x000fe200078e00ff */
[----:B------:R-:W-:-:S03]  /*10cc0*/  MOV R2, 0x10cf0 ;  /* 0x00010cf000027802 */ /* 0x000fc60000000f00 */
[----:B------:R-:W-:Y:S02]  /*10cd0*/  IMAD.MOV.U32 R4, RZ, RZ, R5 ;  /* 0x000000ffff047224 */ /* 0x000fe400078e0005 */
[----:B------:R-:W-:Y:S05]  /*10ce0*/  CALL.REL.NOINC `($__internal_27_$__cuda_sm70_shflsync_bfly_p) ;  /* 0x0000146000007944 */ /* 0x000fea0003c00000 */
[----:B------:R-:W-:Y:S01]  /*10cf0*/  MOV R3, R0 ;  /* 0x0000000000037202 */ /* 0x000fe20000000f00 */
[----:B------:R-:W-:Y:S05]  /*10d00*/  BRA `(.L_x_1666) ;  /* 0xffff49d000007947 */ /* 0x000fea000383ffff */
.L_x_1587:
[----:B--234-:R-:W-:Y:S01]  /*10d10*/  MOV R31, RZ ;  /* 0x000000ff001f7202 */ /* 0x01cfe20000000f00 */
[----:B------:R-:W-:Y:S01]  /*10d20*/  IMAD.MOV.U32 R230, RZ, RZ, R4 ;  /* 0x000000ffffe67224 */ /* 0x000fe200078e0004 */
[----:B------:R-:W-:Y:S01]  /*10d30*/  MOV R2, 0x10d60 ;  /* 0x00010d6000027802 */ /* 0x000fe20000000f00 */
[----:B------:R-:W-:Y:S02]  /*10d40*/  IMAD.MOV.U32 R3, RZ, RZ, 0x181f ;  /* 0x0000181fff037424 */ /* 0x000fe400078e00ff */
[----:B-1----:R-:W-:Y:S05]  /*10d50*/  CALL.REL.NOINC `($__internal_28_$__cuda_sm70_shflsync_idx_p) ;  /* 0x0000145000007944 */ /* 0x002fea0003c00000 */
[----:B------:R-:W-:Y:S01]  /*10d60*/  MOV R2, R31 ;  /* 0x0000001f00027202 */ /* 0x000fe20000000f00 */
[----:B-1---5:R-:W-:-:S05]  /*10d70*/  BRA `(.L_x_1667) ;  /* 0xffff623000007947 */ /* 0x022fca000383ffff */
.L_x_1590:
[----:B------:R-:W-:Y:S01]  /*10d80*/  MOV R31, RZ ;  /* 0x000000ff001f7202 */ /* 0x000fe20000000f00 */
[----:B------:R-:W-:Y:S01]  /*10d90*/  IMAD.MOV.U32 R230, RZ, RZ, R5 ;  /* 0x000000ffffe67224 */ /* 0x000fe200078e0005 */
[----:B------:R-:W-:Y:S01]  /*10da0*/  MOV R2, 0x10dd0 ;  /* 0x00010dd000027802 */ /* 0x000fe20000000f00 */
[----:B------:R-:W-:Y:S02]  /*10db0*/  IMAD.MOV.U32 R3, RZ, RZ, 0x181f ;  /* 0x0000181fff037424 */ /* 0x000fe400078e00ff */
[----:B------:R-:W-:Y:S05]  /*10dc0*/  CALL.REL.NOINC `($__internal_28_$__cuda_sm70_shflsync_idx_p) ;  /* 0x000013e000007944 */ /* 0x000fea0003c00000 */
[----:B------:R-:W-:Y:S01]  /*10dd0*/  MOV R4, R31 ;  /* 0x0000001f00047202 */ /* 0x000fe20000000f00 */
[----:B-1---5:R-:W-:-:S05]  /*10de0*/  BRA `(.L_x_1668) ;  /* 0xffff77f000007947 */ /* 0x022fca000383ffff */
.L_x_1591:
[----:B------:R-:W-:Y:S01]  /*10df0*/  MOV R31, RZ ;  /* 0x000000ff001f7202 */ /* 0x000fe20000000f00 */
[----:B------:R-:W-:Y:S01]  /*10e00*/  IMAD.MOV.U32 R230, RZ, RZ, R8 ;  /* 0x000000ffffe67224 */ /* 0x000fe200078e0008 */
[----:B------:R-:W-:Y:S01]  /*10e10*/  MOV R2, 0x10e40 ;  /* 0x00010e4000027802 */ /* 0x000fe20000000f00 */
[----:B------:R-:W-:Y:S02]  /*10e20*/  IMAD.MOV.U32 R3, RZ, RZ, 0x181f ;  /* 0x0000181fff037424 */ /* 0x000fe400078e00ff */
[----:B-12---:R-:W-:Y:S05]  /*10e30*/  CALL.REL.NOINC `($__internal_28_$__cuda_sm70_shflsync_idx_p) ;  /* 0x0000137000007944 */ /* 0x006fea0003c00000 */
[C---:B------:R-:W-:Y:S01]  /*10e40*/  IADD3 R2, -R227.reuse, 0x10, RZ ;  /* 0x00000010e3027810 */ /* 0x040fe20007ffe1ff */
[----:B------:R-:W-:Y:S03]  /*10e50*/  IMAD.MOV.U32 R230, RZ, RZ, R5 ;  /* 0x000000ffffe67224 */ /* 0x000fe600078e0005 */
[----:B------:R-:W-:Y:S04]  /*10e60*/  LOP3.LUT R2, R2, 0xf, RZ, 0xc0, !PT ;  /* 0x0000000f02027812 */ /* 0x000fe800078ec0ff */
[----:B------:R-:W-:Y:S04]  /*10e70*/  IADD3 R2, P1, P0, R2, R31, R25 ;  /* 0x0000001f02027210 */ /* 0x000fe8000783e019 */
[----:B------:R-:W-:Y:S02]  /*10e80*/  IADD3.X R3, RZ, R4, R9, P1, P0 ;  /* 0x00000004ff037210 */ /* 0x000fe40000fe0409 */
[----:B------:R-:W-:Y:S11]  /*10e90*/  ISETP.NE.U32.AND P0, PT, R227, RZ, PT ;  /* 0x000000ffe300720c */ /* 0x000ff60003f05070 */
[----:B------:R-:W-:Y:S02]  /*10ea0*/  @!UPT UIADD3 URZ, URZ, URZ, URZ ;  /* 0x0000003f3f3ff290 */ /* 0x000fe4000fffe03f */
[----:B------:R-:W-:Y:S01]  /*10eb0*/  @!PT LDS RZ, [RZ] ;  /* 0x00000000fffff984 */ /* 0x000fe20000000800 */
[----:B------:R-:W-:Y:S01]  /*10ec0*/  @!PT LDS RZ, [RZ] ;  /* 0x00000000fffff984 */ /* 0x000fe20000000800 */
[----:B------:R-:W-:Y:S01]  /*10ed0*/  @!PT LDS RZ, [RZ] ;  /* 0x00000000fffff984 */ /* 0x000fe20000000800 */
[----:B------:R2:W-:Y:S02]  /*10ee0*/  LDGSTS.E.BYPASS.LTC128B.128.ZFILL [R229+0x8100], [R2.64], P0 ;  /* 0x0810000002e57fae */ /* 0x0005e40008141d46 */
[C---:B--2---:R-:W-:Y:S05]  /*10ef0*/  IADD3 R2, P0, R31.reuse, R26, RZ ;  /* 0x0000001a1f027210 */ /* 0x044fea0007f1e0ff */
[C---:B------:R-:W-:Y:S01]  /*10f00*/  IMAD.X R3, R4.reuse, 0x1, R10, P0 ;  /* 0x0000000104037824 */ /* 0x040fe200000e060a */
[C---:B------:R-:W-:Y:S04]  /*10f10*/  IADD3 R6, P0, R31.reuse, R27, RZ ;  /* 0x0000001b1f067210 */ /* 0x040fe80007f1e0ff */
[----:B------:R2:W-:Y:S01]  /*10f20*/  LDGSTS.E.BYPASS.LTC128B.128 [R229+0xa100], [R2.64], !P3 ;  /* 0x0a10000002e57fae */ /* 0x0005e2000d901d46 */
[C---:B------:R-:W-:Y:S05]  /*10f30*/  IMAD.X R7, R4.reuse, 0x1, R11, P0 ;  /* 0x0000000104077824 */ /* 0x040fea00000e060b */
[----:B------:R3:W-:Y:S01]  /*10f40*/  LDGSTS.E.BYPASS.LTC128B.128 [R229+0xc100], [R6.64], !P4 ;  /* 0x0c10000006e57fae */ /* 0x0007e2000e101d46 */
[----:B--2---:R-:W-:Y:S01]  /*10f50*/  IADD3 R2, P0, R31, R28, RZ ;  /* 0x0000001c1f027210 */ /* 0x004fe20007f1e0ff */
[----:B------:R-:W-:Y:S04]  /*10f60*/  IMAD.MOV.U32 R31, RZ, RZ, 0x1 ;  /* 0x00000001ff1f7424 */ /* 0x000fe800078e00ff */
[----:B------:R-:W-:Y:S05]  /*10f70*/  IMAD.X R3, R4, 0x1, R12, P0 ;  /* 0x0000000104037824 */ /* 0x000fea00000e060c */
[----:B------:R2:W-:Y:S02]  /*10f80*/  LDGSTS.E.BYPASS.LTC128B.128 [R229+0xe100], [R2.64], !P5 ;  /* 0x0e10000002e57fae */ /* 0x0005e4000e901d46 */
[----:B--2---:R-:W-:Y:S01]  /*10f90*/  MOV R2, 0x10fc0 ;  /* 0x00010fc000027802 */ /* 0x004fe20000000f00 */
[----:B------:R-:W-:Y:S02]  /*10fa0*/  IMAD.MOV.U32 R3, RZ, RZ, 0x181f ;  /* 0x0000181fff037424 */ /* 0x000fe400078e00ff */
[----:B-1-3-5:R-:W-:Y:S05]  /*10fb0*/  CALL.REL.NOINC `($__internal_28_$__cuda_sm70_shflsync_idx_p) ;  /* 0x000011f000007944 */ /* 0x02afea0003c00000 */
[----:B------:R-:W-:Y:S01]  /*10fc0*/  MOV R3, 0x181f ;  /* 0x0000181f00037802 */ /* 0x000fe20000000f00 */
[----:B------:R-:W-:Y:S01]  /*10fd0*/  IMAD.MOV.U32 R4, RZ, RZ, R31 ;  /* 0x000000ffff047224 */ /* 0x000fe200078e001f */
[----:B------:R-:W-:Y:S01]  /*10fe0*/  MOV R31, 0x1 ;  /* 0x00000001001f7802 */ /* 0x000fe20000000f00 */
[----:B------:R-:W-:Y:S01]  /*10ff0*/  IMAD.MOV.U32 R230, RZ, RZ, R8 ;  /* 0x000000ffffe67224 */ /* 0x000fe200078e0008 */
[----:B------:R-:W-:Y:S02]  /*11000*/  MOV R2, 0x11020 ;  /* 0x0001102000027802 */ /* 0x000fe40000000f00 */
[----:B-1---5:R-:W-:Y:S05]  /*11010*/  CALL.REL.NOINC `($__internal_28_$__cuda_sm70_shflsync_idx_p) ;  /* 0x0000119000007944 */ /* 0x022fea0003c00000 */
[----:B-----5:R-:W-:Y:S01]  /*11020*/  MOV R0, R31 ;  /* 0x0000001f00007202 */ /* 0x020fe20000000f00 */
[----:B-1----:R-:W-:-:S05]  /*11030*/  BRA `(.L_x_1669) ;  /* 0xffff770000007947 */ /* 0x002fca000383ffff */
.L_x_1592:
        /* <DEDUP_REMOVED lines=14> */
[----:B------:R-:W-:Y:S02]  /*11120*/  MOV R2, 0x11140 ;  /* 0x0001114000027802 */ /* 0x000fe40000000f00 */
[----:B------:R-:W-:Y:S05]  /*11130*/  CALL.REL.NOINC `($__internal_27_$__cuda_sm70_shflsync_bfly_p) ;  /* 0x0000101000007944 */ /* 0x000fea0003c00000 */
[----:B------:R-:W-:-:S05]  /*11140*/  BRA `(.L_x_1670) ;  /* 0xffff79b000007947 */ /* 0x000fca000383ffff */
.L_x_1594:
[----:B------:R-:W-:Y:S01]  /*11150*/  IMAD.MOV.U32 R4, RZ, RZ, R235 ;  /* 0x000000ffff047224 */ /* 0x000fe200078e00eb */
[----:B------:R-:W-:-:S02]  /*11160*/  MOV R0, 0x2 ;  /* 0x0000000200007802 */ /* 0x000fc40000000f00 */
[----:B------:R-:W-:Y:S02]  /*11170*/  MOV R2, 0x11190 ;  /* 0x0001119000027802 */ /* 0x000fe40000000f00 */
[----:B------:R-:W-:Y:S05]  /*11180*/  CALL.REL.NOINC `($__internal_27_$__cuda_sm70_shflsync_bfly_p) ;  /* 0x00000fc000007944 */ /* 0x000fea0003c00000 */
[----:B------:R-:W-:Y:S05]  /*11190*/  BRA `(.L_x_1671) ;  /* 0xffff95a000007947 */ /* 0x000fea000383ffff */
.L_x_1595:
[----:B------:R-:W-:Y:S01]  /*111a0*/  IMAD.MOV.U32 R4, RZ, RZ, R5 ;  /* 0x000000ffff047224 */ /* 0x000fe200078e0005 */
[----:B------:R-:W-:Y:S02]  /*111b0*/  MOV R0, 0x1 ;  /* 0x0000000100007802 */ /* 0x000fe40000000f00 */
[----:B------:R-:W-:Y:S02]  /*111c0*/  MOV R2, 0x111e0 ;  /* 0x000111e000027802 */ /* 0x000fe40000000f00 */
[----:B-1----:R-:W-:Y:S05]  /*111d0*/  CALL.REL.NOINC `($__internal_27_$__cuda_sm70_shflsync_bfly_p) ;  /* 0x00000f7000007944 */ /* 0x002fea0003c00000 */
[----:B------:R-:W-:Y:S01]  /*111e0*/  FADD.FTZ R5, R5, R0 ;  /* 0x0000000005057221 */ /* 0x000fe20000010000 */
[----:B------:R-:W-:Y:S02]  /*111f0*/  MOV R4, R234 ;  /* 0x000000ea00047202 */ /* 0x000fe40000000f00 */
[----:B------:R-:W-:Y:S02]  /*11200*/  MOV R0, 0x2 ;  /* 0x0000000200007802 */ /* 0x000fe40000000f00 */
[----:B------:R-:W-:Y:S02]  /*11210*/  MOV R2, 0x11230 ;  /* 0x0001123000027802 */ /* 0x000fe40000000f00 */
[----:B------:R-:W-:Y:S05]  /*11220*/  CALL.REL.NOINC `($__internal_27_$__cuda_sm70_shflsync_bfly_p) ;  /* 0x00000f2000007944 */ /* 0x000fea0003c00000 */
[----:B------:R-:W-:Y:S01]  /*11230*/  FADD.FTZ R4, R234, R0 ;  /* 0x00000000ea047221 */ /* 0x000fe20000010000 */
[----:B------:R-:W-:Y:S02]  /*11240*/  MOV R0, 0x1 ;  /* 0x0000000100007802 */ /* 0x000fe40000000f00 */
[----:B------:R-:W-:-:S02]  /*11250*/  MOV R2, 0x11270 ;  /* 0x0001127000027802 */ /* 0x000fc40000000f00 */
[----:B------:R-:W-:Y:S05]  /*11260*/  CALL.REL.NOINC `($__internal_27_$__cuda_sm70_shflsync_bfly_p) ;  /* 0x00000ee000007944 */ /* 0x000fea0003c00000 */
[----:B------:R-:W-:Y:S01]  /*11270*/  MOV R3, R0 ;  /* 0x0000000000037202 */ /* 0x000fe20000000f00 */
[----:B------:R-:W-:Y:S05]  /*11280*/  BRA `(.L_x_1672) ;  /* 0xffff952000007947 */ /* 0x000fea000383ffff */
.L_x_1602:
[----:B--234-:R-:W-:Y:S01]  /*11290*/  IMAD.MOV.U32 R230, RZ, RZ, R5 ;  /* 0x000000ffffe67224 */ /* 0x01cfe200078e0005 */
[----:B------:R-:W-:Y:S01]  /*112a0*/  MOV R31, RZ ;  /* 0x000000ff001f7202 */ /* 0x000fe20000000f00 */
[----:B------:R-:W-:Y:S01]  /*112b0*/  IMAD.MOV.U32 R3, RZ, RZ, 0x181f ;  /* 0x0000181fff037424 */ /* 0x000fe200078e00ff */
[----:B------:R-:W-:-:S02]  /*112c0*/  MOV R2, 0x112e0 ;  /* 0x000112e000027802 */ /* 0x000fc40000000f00 */
[----:B-1----:R-:W-:Y:S05]  /*112d0*/  CALL.REL.NOINC `($__internal_28_$__cuda_sm70_shflsync_idx_p) ;  /* 0x00000ed000007944 */ /* 0x002fea0003c00000 */
[----:B------:R-:W-:Y:S01]  /*112e0*/  MOV R4, R31 ;  /* 0x0000001f00047202 */ /* 0x000fe20000000f00 */
[----:B-1---5:R-:W-:Y:S05]  /*112f0*/  BRA `(.L_x_1673) ;  /* 0xffffb14000007947 */ /* 0x022fea000383ffff */
.L_x_1603:
[----:B------:R-:W-:Y:S01]  /*11300*/  IMAD.MOV.U32 R230, RZ, RZ, R14 ;  /* 0x000000ffffe67224 */ /* 0x000fe200078e000e */
[----:B------:R-:W-:Y:S01]  /*11310*/  MOV R31, RZ ;  /* 0x000000ff001f7202 */ /* 0x000fe20000000f00 */
[----:B------:R-:W-:Y:S01]  /*11320*/  IMAD.MOV.U32 R3, RZ, RZ, 0x181f ;  /* 0x0000181fff037424 */ /* 0x000fe200078e00ff */
[----:B------:R-:W-:-:S02]  /*11330*/  MOV R2, 0x11350 ;  /* 0x0001135000027802 */ /* 0x000fc40000000f00 */
[----:B-123--:R-:W-:Y:S05]  /*11340*/  CALL.REL.NOINC `($__internal_28_$__cuda_sm70_shflsync_idx_p) ;  /* 0x00000e6000007944 */ /* 0x00efea0003c00000 */
[----:B-----5:R-:W-:Y:S01]  /*11350*/  MOV R0, R31 ;  /* 0x0000001f00007202 */ /* 0x020fe20000000f00 */
[----:B-1----:R-:W-:Y:S05]  /*11360*/  BRA `(.L_x_1674) ;  /* 0xffffb0f000007947 */ /* 0x002fea000383ffff */
.L_x_1606:
[----:B------:R-:W-:Y:S01]  /*11370*/  IMAD.MOV.U32 R230, RZ, RZ, R5 ;  /* 0x000000ffffe67224 */ /* 0x000fe200078e0005 */
[----:B------:R-:W-:Y:S01]  /*11380*/  MOV R31, 0x1 ;  /* 0x00000001001f7802 */ /* 0x000fe20000000f00 */
[----:B--2---:R-:W-:Y:S01]  /*11390*/  IMAD.MOV.U32 R3, RZ, RZ, 0x181f ;  /* 0x0000181fff037424 */ /* 0x004fe200078e00ff */
[----:B------:R-:W-:-:S02]  /*113a0*/  MOV R2, 0x113c0 ;  /* 0x000113c000027802 */ /* 0x000fc40000000f00 */
[----:B-1-34-:R-:W-:Y:S05]  /*113b0*/  CALL.REL.NOINC `($__internal_28_$__cuda_sm70_shflsync_idx_p) ;  /* 0x00000df000007944 */ /* 0x01afea0003c00000 */
        /* <DEDUP_REMOVED lines=8> */
.L_x_1609:
[----:B------:R-:W-:Y:S01]  /*11440*/  IMAD.MOV.U32 R230, RZ, RZ, R5 ;  /* 0x000000ffffe67224 */ /* 0x000fe200078e0005 */
[----:B------:R-:W-:Y:S01]  /*11450*/  MOV R31, 0x2 ;  /* 0x00000002001f7802 */ /* 0x000fe20000000f00 */
[----:B-1----:R-:W-:Y:S01]  /*11460*/  IMAD.MOV.U32 R3, RZ, RZ, 0x181f ;  /* 0x0000181fff037424 */ /* 0x002fe200078e00ff */
[----:B------:R-:W-:Y:S02]  /*11470*/  MOV R2, 0x11490 ;  /* 0x0001149000027802 */ /* 0x000fe40000000f00 */
[----:B--234-:R-:W-:Y:S05]  /*11480*/  CALL.REL.NOINC `($__internal_28_$__cuda_sm70_shflsync_idx_p) ;  /* 0x00000d2000007944 */ /* 0x01cfea0003c00000 */
[----:B------:R-:W-:Y:S01]  /*11490*/  MOV R4, R31 ;  /* 0x0000001f00047202 */ /* 0x000fe20000000f00 */
[----:B-1---5:R-:W-:Y:S05]  /*114a0*/  BRA `(.L_x_1676) ;  /* 0xffffb33000007947 */ /* 0x022fea000383ffff */
.L_x_1610:
[----:B------:R-:W-:Y:S01]  /*114b0*/  IMAD.MOV.U32 R230, RZ, RZ, R14 ;  /* 0x000000ffffe67224 */ /* 0x000fe200078e000e */
[----:B------:R-:W-:Y:S01]  /*114c0*/  MOV R31, 0x2 ;  /* 0x00000002001f7802 */ /* 0x000fe20000000f00 */
[----:B-1----:R-:W-:Y:S01]  /*114d0*/  IMAD.MOV.U32 R3, RZ, RZ, 0x181f ;  /* 0x0000181fff037424 */ /* 0x002fe200078e00ff */
[----:B------:R-:W-:Y:S02]  /*114e0*/  MOV R2, 0x11500 ;  /* 0x0001150000027802 */ /* 0x000fe40000000f00 */
[----:B--234-:R-:W-:Y:S05]  /*114f0*/  CALL.REL.NOINC `($__internal_28_$__cuda_sm70_shflsync_idx_p) ;  /* 0x00000cb000007944 */ /* 0x01cfea0003c00000 */
[----:B-----5:R-:W-:Y:S01]  /*11500*/  MOV R0, R31 ;  /* 0x0000001f00007202 */ /* 0x020fe20000000f00 */
[----:B-1----:R-:W-:Y:S05]  /*11510*/  BRA `(.L_x_1677) ;  /* 0xffffb2e000007947 */ /* 0x002fea000383ffff */
.L_x_1613:
[----:B------:R-:W-:Y:S01]  /*11520*/  IMAD.MOV.U32 R230, RZ, RZ, R5 ;  /* 0x000000ffffe67224 */ /* 0x000fe200078e0005 */
[----:B------:R-:W-:Y:S01]  /*11530*/  MOV R31, 0x3 ;  /* 0x00000003001f7802 */ /* 0x000fe20000000f00 */
[----:B-1----:R-:W-:Y:S01]  /*11540*/  IMAD.MOV.U32 R3, RZ, RZ, 0x181f ;  /* 0x0000181fff037424 */ /* 0x002fe200078e00ff */
[----:B------:R-:W-:-:S02]  /*11550*/  MOV R2, 0x11570 ;  /* 0x0001157000027802 */ /* 0x000fc40000000f00 */
[----:B--234-:R-:W-:Y:S05]  /*11560*/  CALL.REL.NOINC `($__internal_28_$__cuda_sm70_shflsync_idx_p) ;  /* 0x00000c4000007944 */ /* 0x01cfea0003c00000 */
        /* <DEDUP_REMOVED lines=8> */
.L_x_1615:
[----:B------:R-:W-:Y:S01]  /*115f0*/  IMAD.MOV.U32 R230, RZ, RZ, R5 ;  /* 0x000000ffffe67224 */ /* 0x000fe200078e0005 */
[----:B------:R-:W-:Y:S01]  /*11600*/  MOV R31, RZ ;  /* 0x000000ff001f7202 */ /* 0x000fe20000000f00 */
[----:B------:R-:W-:Y:S01]  /*11610*/  IMAD.MOV.U32 R3, RZ, RZ, 0x1c1f ;  /* 0x00001c1fff037424 */ /* 0x000fe200078e00ff */
[----:B------:R-:W-:Y:S02]  /*11620*/  MOV R2, 0x11640 ;  /* 0x0001164000027802 */ /* 0x000fe40000000f00 */
[----:B------:R-:W-:Y:S05]  /*11630*/  CALL.REL.NOINC `($__internal_28_$__cuda_sm70_shflsync_idx_p) ;  /* 0x00000b7000007944 */ /* 0x000fea0003c00000 */
[----:B------:R-:W-:Y:S01]  /*11640*/  MOV R4, R31 ;  /* 0x0000001f00047202 */ /* 0x000fe20000000f00 */
[----:B-1---5:R-:W-:Y:S05]  /*11650*/  BRA `(.L_x_1679) ;  /* 0xffffb70000007947 */ /* 0x022fea000383ffff */
.L_x_1616:
[----:B------:R-:W-:Y:S01]  /*11660*/  IMAD.MOV.U32 R230, RZ, RZ, R12 ;  /* 0x000000ffffe67224 */ /* 0x000fe200078e000c */
[----:B------:R-:W-:Y:S01]  /*11670*/  MOV R31, RZ ;  /* 0x000000ff001f7202 */ /* 0x000fe20000000f00 */
[----:B------:R-:W-:Y:S01]  /*11680*/  IMAD.MOV.U32 R3, RZ, RZ, 0x1c1f ;  /* 0x00001c1fff037424 */ /* 0x000fe200078e00ff */
[----:B------:R-:W-:Y:S02]  /*11690*/  MOV R2, 0x116b0 ;  /* 0x000116b000027802 */ /* 0x000fe40000000f00 */
[----:B-12---:R-:W-:Y:S05]  /*116a0*/  CALL.REL.NOINC `($__internal_28_$__cuda_sm70_shflsync_idx_p) ;  /* 0x00000b0000007944 */ /* 0x006fea0003c00000 */
[----:B-----5:R-:W-:Y:S01]  /*116b0*/  MOV R0, R31 ;  /* 0x0000001f00007202 */ /* 0x020fe20000000f00 */
[----:B-1----:R-:W-:Y:S05]  /*116c0*/  BRA `(.L_x_1680) ;  /* 0xffffb6b000007947 */ /* 0x002fea000383ffff */
.L_x_1619:
        /* <DEDUP_REMOVED lines=13> */
.L_x_1623:
[----:B------:R-:W-:Y:S01]  /*117a0*/  IMAD.MOV.U32 R230, RZ, RZ, R5 ;  /* 0x000000ffffe67224 */ /* 0x000fe200078e0005 */
[----:B------:R-:W-:Y:S01]  /*117b0*/  MOV R31, RZ ;  /* 0x000000ff001f7202 */ /* 0x000fe20000000f00 */
[----:B------:R-:W-:Y:S01]  /*117c0*/  IMAD.MOV.U32 R3, RZ, RZ, 0x181f ;  /* 0x0000181fff037424 */ /* 0x000fe200078e00ff */
[----:B------:R-:W-:Y:S02]  /*117d0*/  MOV R2, 0x117f0 ;  /* 0x000117f000027802 */ /* 0x000fe40000000f00 */
[----:B------:R-:W-:Y:S05]  /*117e0*/  CALL.REL.NOINC `($__internal_28_$__cuda_sm70_shflsync_idx_p) ;  /* 0x000009c000007944 */ /* 0x000fea0003c00000 */
[----:B------:R-:W-:Y:S01]  /*117f0*/  MOV R4, R31 ;  /* 0x0000001f00047202 */ /* 0x000fe20000000f00 */
[----:B-1---5:R-:W-:Y:S05]  /*11800*/  BRA `(.L_x_1682) ;  /* 0xffffd67000007947 */ /* 0x022fea000383ffff */
.L_x_1624:
[----:B------:R-:W-:Y:S01]  /*11810*/  IMAD.MOV.U32 R230, RZ, RZ, R14 ;  /* 0x000000ffffe67224 */ /* 0x000fe200078e000e */
[----:B------:R-:W-:Y:S01]  /*11820*/  MOV R31, RZ ;  /* 0x000000ff001f7202 */ /* 0x000fe20000000f00 */
[----:B------:R-:W-:Y:S01]  /*11830*/  IMAD.MOV.U32 R3, RZ, RZ, 0x181f ;  /* 0x0000181fff037424 */ /* 0x000fe200078e00ff */
[----:B------:R-:W-:Y:S02]  /*11840*/  MOV R2, 0x11860 ;  /* 0x0001186000027802 */ /* 0x000fe40000000f00 */
[----:B-12---:R-:W-:Y:S05]  /*11850*/  CALL.REL.NOINC `($__internal_28_$__cuda_sm70_shflsync_idx_p) ;  /* 0x0000095000007944 */ /* 0x006fea0003c00000 */
[----:B-----5:R-:W-:Y:S01]  /*11860*/  MOV R0, R31 ;  /* 0x0000001f00007202 */ /* 0x020fe20000000f00 */
[----:B-1----:R-:W-:Y:S05]  /*11870*/  BRA `(.L_x_1683) ;  /* 0xffffd62000007947 */ /* 0x002fea000383ffff */
.L_x_1627:
        /* <DEDUP_REMOVED lines=13> */
.L_x_1630:
[----:B------:R-:W-:Y:S01]  /*11950*/  IMAD.MOV.U32 R230, RZ, RZ, R5 ;  /* 0x000000ffffe67224 */ /* 0x000fe200078e0005 */
[----:B------:R-:W-:Y:S01]  /*11960*/  MOV R31, 0x2 ;  /* 0x00000002001f7802 */ /* 0x000fe20000000f00 */
[----:B-1----:R-:W-:Y:S01]  /*11970*/  IMAD.MOV.U32 R3, RZ, RZ, 0x181f ;  /* 0x0000181fff037424 */ /* 0x002fe200078e00ff */
[----:B------:R-:W-:Y:S02]  /*11980*/  MOV R2, 0x119a0 ;  /* 0x000119a000027802 */ /* 0x000fe40000000f00 */
[----:B--234-:R-:W-:Y:S05]  /*11990*/  CALL.REL.NOINC `($__internal_28_$__cuda_sm70_shflsync_idx_p) ;  /* 0x0000081000007944 */ /* 0x01cfea0003c00000 */
[----:B------:R-:W-:Y:S01]  /*119a0*/  MOV R4, R31 ;  /* 0x0000001f00047202 */ /* 0x000fe20000000f00 */
[----:B-1---5:R-:W-:Y:S05]  /*119b0*/  BRA `(.L_x_1685) ;  /* 0xffffd87000007947 */ /* 0x022fea000383ffff */
.L_x_1631:
[----:B------:R-:W-:Y:S01]  /*119c0*/  IMAD.MOV.U32 R230, RZ, RZ, R14 ;  /* 0x000000ffffe67224 */ /* 0x000fe200078e000e */
[----:B------:R-:W-:Y:S01]  /*119d0*/  MOV R31, 0x2 ;  /* 0x00000002001f7802 */ /* 0x000fe20000000f00 */
[----:B------:R-:W-:Y:S01]  /*119e0*/  IMAD.MOV.U32 R3, RZ, RZ, 0x181f ;  /* 0x0000181fff037424 */ /* 0x000fe200078e00ff */
[----:B------:R-:W-:Y:S02]  /*119f0*/  MOV R2, 0x11a10 ;  /* 0x00011a1000027802 */ /* 0x000fe40000000f00 */
[----:B-1234-:R-:W-:Y:S05]  /*11a00*/  CALL.REL.NOINC `($__internal_28_$__cuda_sm70_shflsync_idx_p) ;  /* 0x000007a000007944 */ /* 0x01efea0003c00000 */
[----:B-----5:R-:W-:Y:S01]  /*11a10*/  MOV R0, R31 ;  /* 0x0000001f00007202 */ /* 0x020fe20000000f00 */
[----:B-1----:R-:W-:Y:S05]  /*11a20*/  BRA `(.L_x_1686) ;  /* 0xffffd82000007947 */ /* 0x002fea000383ffff */
.L_x_1634:
        /* <DEDUP_REMOVED lines=13> */
.L_x_1636:
[----:B------:R-:W-:Y:S01]  /*11b00*/  IMAD.MOV.U32 R230, RZ, RZ, R30 ;  /* 0x000000ffffe67224 */ /* 0x000fe200078e001e */
[----:B------:R-:W-:Y:S01]  /*11b10*/  MOV R31, RZ ;  /* 0x000000ff001f7202 */ /* 0x000fe20000000f00 */
[----:B------:R-:W-:Y:S01]  /*11b20*/  IMAD.MOV.U32 R3, RZ, RZ, 0x1f ;  /* 0x0000001fff037424 */ /* 0x000fe200078e00ff */
[----:B------:R-:W-:Y:S02]  /*11b30*/  MOV R2, 0x11b50 ;  /* 0x00011b5000027802 */ /* 0x000fe40000000f00 */
[----:B------:R-:W-:Y:S05]  /*11b40*/  CALL.REL.NOINC `($__internal_28_$__cuda_sm70_shflsync_idx_p) ;  /* 0x0000066000007944 */ /* 0x000fea0003c00000 */
[----:B------:R-:W-:Y:S01]  /*11b50*/  MOV R9, R31 ;  /* 0x0000001f00097202 */ /* 0x000fe20000000f00 */
[----:B-1---5:R-:W-:Y:S05]  /*11b60*/  BRA `(.L_x_1688) ;  /* 0xffffdb1000007947 */ /* 0x022fea000383ffff */
.L_x_1637:
[----:B------:R-:W-:Y:S01]  /*11b70*/  IMAD.MOV.U32 R230, RZ, RZ, R30 ;  /* 0x000000ffffe67224 */ /* 0x000fe200078e001e */
[----:B------:R-:W-:Y:S01]  /*11b80*/  MOV R31, 0x1 ;  /* 0x00000001001f7802 */ /* 0x000fe20000000f00 */
[----:B------:R-:W-:Y:S01]  /*11b90*/  IMAD.MOV.U32 R3, RZ, RZ, 0x1f ;  /* 0x0000001fff037424 */ /* 0x000fe200078e00ff */
[----:B------:R-:W-:Y:S02]  /*11ba0*/  MOV R2, 0x11bc0 ;  /* 0x00011bc000027802 */ /* 0x000fe40000000f00 */
[----:B-12---:R-:W-:Y:S05]  /*11bb0*/  CALL.REL.NOINC `($__internal_28_$__cuda_sm70_shflsync_idx_p) ;  /* 0x000005f000007944 */ /* 0x006fea0003c00000 */
[----:B------:R-:W-:Y:S01]  /*11bc0*/  MOV R8, R31 ;  /* 0x0000001f00087202 */ /* 0x000fe20000000f00 */
[----:B-1---5:R-:W-:Y:S05]  /*11bd0*/  BRA `(.L_x_1689) ;  /* 0xffffdac000007947 */ /* 0x022fea000383ffff */
.L_x_1638:
[----:B------:R-:W-:Y:S02]  /*11be0*/  MOV R3, 0x1 ;  /* 0x0000000100037802 */ /* 0x000fe40000000f00 */
[----:B------:R-:W-:-:S02]  /*11bf0*/  MOV R2, 0x11c10 ;  /* 0x00011c1000027802 */ /* 0x000fc40000000f00 */
[----:B-1234-:R-:W-:Y:S05]  /*11c00*/  CALL.REL.NOINC `($__internal_29_$__cuda_sm70_shflsync_up_p) ;  /* 0x0000061000007944 */ /* 0x01efea0003c00000 */
[----:B------:R-:W-:Y:S05]  /*11c10*/  BRA `(.L_x_1690) ;  /* 0xffffdbb000007947 */ /* 0x000fea000383ffff */
.L_x_1639:
[----:B------:R-:W-:Y:S02]  /*11c20*/  MOV R3, 0x2 ;  /* 0x0000000200037802 */ /* 0x000fe40000000f00 */
[----:B------:R-:W-:-:S02]  /*11c30*/  MOV R2, 0x11c50 ;  /* 0x00011c5000027802 */ /* 0x000fc40000000f00 */
[----:B--2-4-:R-:W-:Y:S05]  /*11c40*/  CALL.REL.NOINC `($__internal_29_$__cuda_sm70_shflsync_up_p) ;  /* 0x000005d000007944 */ /* 0x014fea0003c00000 */
        /* <DEDUP_REMOVED lines=24> */
.L_x_1643:
[----:B------:R-:W-:Y:S02]  /*11dd0*/  MOV R3, 0x1 ;  /* 0x0000000100037802 */ /* 0x000fe40000000f00 */
[----:B------:R-:W-:Y:S02]  /*11de0*/  MOV R2, 0x11e00 ;  /* 0x00011e0000027802 */ /* 0x000fe40000000f00 */
[----:B------:R-:W-:Y:S05]  /*11df0*/  CALL.REL.NOINC `($__internal_29_$__cuda_sm70_shflsync_up_p) ;  /* 0x0000042000007944 */ /* 0x000fea0003c00000 */
[----:B------:R-:W-:Y:S01]  /*11e00*/  MOV R2, R4 ;  /* 0x0000000400027202 */ /* 0x000fe20000000f00 */
[----:B------:R-:W-:Y:S05]  /*11e10*/  BRA `(.L_x_1692) ;  /* 0xffffdc1000007947 */ /* 0x000fea000383ffff */
.L_x_1644:
        /* <DEDUP_REMOVED lines=27> */
.L_x_1646:
[----:B------:R-:W-:Y:S02]  /*11fd0*/  SEL R0, RZ, 0x1, P0 ;  /* 0x00000001ff007807 */ /* 0x000fe40000000000 */
[----:B------:R-:W-:Y:S02]  /*11fe0*/  MOV R2, 0x12000 ;  /* 0x0001200000027802 */ /* 0x000fe40000000f00 */
[----:B-1----:R-:W-:Y:S05]  /*11ff0*/  CALL.REL.NOINC `($__internal_30_$__cuda_sm70_votesync_ballot) ;  /* 0x0000028000007944 */ /* 0x002fea0003c00000 */
[----:B------:R-:W-:Y:S05]  /*12000*/  BRA `(.L_x_1694) ;  /* 0xffffdbb000007947 */ /* 0x000fea000383ffff */
.L_x_1647:
[----:B------:R-:W-:Y:S01]  /*12010*/  IMAD.MOV.U32 R230, RZ, RZ, R6 ;  /* 0x000000ffffe67224 */ /* 0x000fe200078e0006 */
[----:B---3--:R-:W-:Y:S01]  /*12020*/  MOV R31, R11 ;  /* 0x0000000b001f7202 */ /* 0x008fe20000000f00 */
[----:B------:R-:W-:Y:S01]  /*12030*/  IMAD.MOV.U32 R3, RZ, RZ, 0x1f ;  /* 0x0000001fff037424 */ /* 0x000fe200078e00ff */
[----:B------:R-:W-:Y:S02]  /*12040*/  MOV R2, 0x12060 ;  /* 0x0001206000027802 */ /* 0x000fe40000000f00 */
[----:B-12---:R-:W-:Y:S05]  /*12050*/  CALL.REL.NOINC `($__internal_28_$__cuda_sm70_shflsync_idx_p) ;  /* 0x0000015000007944 */ /* 0x006fea0003c00000 */
[----:B------:R-:W-:Y:S01]  /*12060*/  IMAD.MOV.U32 R6, RZ, RZ, R31 ;  /* 0x000000ffff067224 */ /* 0x000fe200078e001f */
[----:B------:R-:W-:Y:S01]  /*12070*/  MOV R31, R11 ;  /* 0x0000000b001f7202 */ /* 0x000fe20000000f00 */
[----:B------:R-:W-:Y:S01]  /*12080*/  IMAD.MOV.U32 R230, RZ, RZ, R7 ;  /* 0x000000ffffe67224 */ /* 0x000fe200078e0007 */
[----:B------:R-:W-:Y:S02]  /*12090*/  MOV R3, 0x1f ;  /* 0x0000001f00037802 */ /* 0x000fe40000000f00 */
[----:B------:R-:W-:-:S02]  /*120a0*/  MOV R2, 0x120c0 ;  /* 0x000120c000027802 */ /* 0x000fc40000000f00 */
[----:B-1---5:R-:W-:Y:S05]  /*120b0*/  CALL.REL.NOINC `($__internal_28_$__cuda_sm70_shflsync_idx_p) ;  /* 0x000000f000007944 */ /* 0x022fea0003c00000 */
[----:B------:R-:W-:Y:S01]  /*120c0*/  MOV R7, R31 ;  /* 0x0000001f00077202 */ /* 0x000fe20000000f00 */
[----:B-1---5:R-:W-:Y:S05]  /*120d0*/  BRA `(.L_x_1695) ;  /* 0xffffdb2000007947 */ /* 0x022fea000383ffff */
.L_x_1650:
[----:B------:R-:W-:Y:S01]  /*120e0*/  IMAD.MOV.U32 R230, RZ, RZ, R4 ;  /* 0x000000ffffe67224 */ /* 0x000fe200078e0004 */
[----:B------:R-:W-:Y:S01]  /*120f0*/  MOV R31, R0 ;  /* 0x00000000001f7202 */ /* 0x000fe20000000f00 */
[----:B------:R-:W-:Y:S01]  /*12100*/  IMAD.MOV.U32 R3, RZ, RZ, 0x1f ;  /* 0x0000001fff037424 */ /* 0x000fe200078e00ff */
[----:B------:R-:W-:-:S02]  /*12110*/  MOV R2, 0x12130 ;  /* 0x0001213000027802 */ /* 0x000fc40000000f00 */
[----:B-1-34-:R-:W-:Y:S05]  /*12120*/  CALL.REL.NOINC `($__internal_28_$__cuda_sm70_shflsync_idx_p) ;  /* 0x0000008000007944 */ /* 0x01afea0003c00000 */
[----:B------:R-:W-:Y:S01]  /*12130*/  MOV R10, R31 ;  /* 0x0000001f000a7202 */ /* 0x000fe20000000f00 */
[----:B-1---5:R-:W-:Y:S05]  /*12140*/  BRA `(.L_x_1649) ;  /* 0xffffdb1000007947 */ /* 0x022fea000383ffff */
        .weak           $__internal_27_$__cuda_sm70_shflsync_bfly_p
        .type           $__internal_27_$__cuda_sm70_shflsync_bfly_p,@function
        .size           $__internal_27_$__cuda_sm70_shflsync_bfly_p,($__internal_28_$__cuda_sm70_shflsync_idx_p - $__internal_27_$__cuda_sm70_shflsync_bfly_p)
$__internal_27_$__cuda_sm70_shflsync_bfly_p:
[----:B------:R-:W-:Y:S02]  /*12150*/  MOV R25, 0xffffffff ;  /* 0xffffffff00197802 */ /* 0x000fe40000000f00 */
[----:B------:R-:W-:-:S02]  /*12160*/  MOV R3, 0x1f ;  /* 0x0000001f00037802 */ /* 0x000fc40000000f00 */
[----:B------:R-:W-:Y:S04]  /*12170*/  WARPSYNC R25 ;  /* 0x0000001900007348 */ /* 0x000fe80003800000 */
[----:B------:R1:W2:Y:S02]  /*12180*/  SHFL.BFLY PT, R0, R4, R0, R3 ;  /* 0x0c00000004007389 */ /* 0x0002a400000e0003 */
[----:B-1----:R-:W-:-:S04]  /*12190*/  MOV R3, 0x0 ;  /* 0x0000000000037802 */ /* 0x002fc80000000f00 */
[----:B--2---:R-:W-:Y:S05]  /*121a0*/  RET.REL.NODEC R2 `(_ZN7cutlass13device_kernelIN5flash19enable_sm80_to_sm89INS1_16FlashAttnFwdSm80INS1_25CollectiveMainloopFwdSm80ILi8ELi1ELb0EN4cute5tupleIJNS5_1CILi128EEENS7_ILi64EEENS7_ILi256EEEEEELi256ENS_10bfloat16_tEfNS_4arch4Sm80ELb0ELb0ELb1ELb1ELb1ELb0ELb1ELb1EEENS1_21CollectiveEpilogueFwdINS6_IJS8_SA_S9_EEENS6_IJNS7_ILi1EEESI_SI_EEESC_SE_Li256ELb1ELb1ELb1ELb0EEENS1_36VarlenDynamicPersistentTileSchedulerILi128ELi64ELi256ELi256ELb1ELb1ELb0ELb0ELb1ELb1EEEEEEEEEvNT_6ParamsE) ;  /* 0xfffede5002007950 */ /* 0x004fea0003c3ffff */
        .weak           $__internal_28_$__cuda_sm70_shflsync_idx_p
        .type           $__internal_28_$__cuda_sm70_shflsync_idx_p,@function
        .size           $__internal_28_$__cuda_sm70_shflsync_idx_p,($__internal_29_$__cuda_sm70_shflsync_up_p - $__internal_28_$__cuda_sm70_shflsync_idx_p)
$__internal_28_$__cuda_sm70_shflsync_idx_p:
[----:B------:R1:W-:Y:S02]  /*121b0*/  STL [R1+0x150], R0 ;  /* 0x0001500001007387 */ /* 0x0003e40000100800 */
[----:B-1----:R-:W-:-:S04]  /*121c0*/  MOV R0, 0xffffffff ;  /* 0xffffffff00007802 */ /* 0x002fc80000000f00 */
[----:B------:R-:W-:Y:S04]  /*121d0*/  WARPSYNC R0 ;  /* 0x0000000000007348 */ /* 0x000fe80003800000 */
[----:B------:R1:W2:Y:S04]  /*121e0*/  SHFL.IDX PT, R31, R230, R31, R3 ;  /* 0x0000001fe61f7389 */ /* 0x0002a800000e0003 */
[----:B-1----:R1:W5:Y:S01]  /*121f0*/  LDL.LU R0, [R1+0x150] ;  /* 0x0001500001007983 */ /* 0x0023620000300800 */
[----:B------:R-:W-:-:S04]  /*12200*/  MOV R3, 0x0 ;  /* 0x0000000000037802 */ /* 0x000fc80000000f00 */
[----:B--2---:R-:W-:Y:S05]  /*12210*/  RET.REL.NODEC R2 `(_ZN7cutlass13device_kernelIN5flash19enable_sm80_to_sm89INS1_16FlashAttnFwdSm80INS1_25CollectiveMainloopFwdSm80ILi8ELi1ELb0EN4cute5tupleIJNS5_1CILi128EEENS7_ILi64EEENS7_ILi256EEEEEELi256ENS_10bfloat16_tEfNS_4arch4Sm80ELb0ELb0ELb1ELb1ELb1ELb0ELb1ELb1EEENS1_21CollectiveEpilogueFwdINS6_IJS8_SA_S9_EEENS6_IJNS7_ILi1EEESI_SI_EEESC_SE_Li256ELb1ELb1ELb1ELb0EEENS1_36VarlenDynamicPersistentTileSchedulerILi128ELi64ELi256ELi256ELb1ELb1ELb0ELb0ELb1ELb1EEEEEEEEEvNT_6ParamsE) ;  /* 0xfffedde002007950 */ /* 0x004fea0003c3ffff */
        .weak           $__internal_29_$__cuda_sm70_shflsync_up_p
        .type           $__internal_29_$__cuda_sm70_shflsync_up_p,@function
        .size           $__internal_29_$__cuda_sm70_shflsync_up_p,($__internal_30_$__cuda_sm70_votesync_ballot - $__internal_29_$__cuda_sm70_shflsync_up_p)
$__internal_29_$__cuda_sm70_shflsync_up_p:
[----:B------:R-:W-:Y:S02]  /*12220*/  MOV R4, RZ ;  /* 0x000000ff00047202 */ /* 0x000fe40000000f00 */
[----:B------:R-:W-:-:S04]  /*12230*/  MOV R11, 0xffffffff ;  /* 0xffffffff000b7802 */ /* 0x000fc80000000f00 */
[----:B------:R-:W-:Y:S04]  /*12240*/  WARPSYNC R11 ;  /* 0x0000000b00007348 */ /* 0x000fe80003800000 */
[----:B------:R1:W2:Y:S02]  /*12250*/  SHFL.UP PT, R4, R0, R3, R4 ;  /* 0x0400000300047389 */ /* 0x0002a400000e0004 */
[----:B-1----:R-:W-:-:S04]  /*12260*/  MOV R3, 0x0 ;  /* 0x0000000000037802 */ /* 0x002fc80000000f00 */
[----:B--2---:R-:W-:Y:S05]  /*12270*/  RET.REL.NODEC R2 `(_ZN7cutlass13device_kernelIN5flash19enable_sm80_to_sm89INS1_16FlashAttnFwdSm80INS1_25CollectiveMainloopFwdSm80ILi8ELi1ELb0EN4cute5tupleIJNS5_1CILi128EEENS7_ILi64EEENS7_ILi256EEEEEELi256ENS_10bfloat16_tEfNS_4arch4Sm80ELb0ELb0ELb1ELb1ELb1ELb0ELb1ELb1EEENS1_21CollectiveEpilogueFwdINS6_IJS8_SA_S9_EEENS6_IJNS7_ILi1EEESI_SI_EEESC_SE_Li256ELb1ELb1ELb1ELb0EEENS1_36VarlenDynamicPersistentTileSchedulerILi128ELi64ELi256ELi256ELb1ELb1ELb0ELb0ELb1ELb1EEEEEEEEEvNT_6ParamsE) ;  /* 0xfffedd8002007950 */ /* 0x004fea0003c3ffff */
        .weak           $__internal_30_$__cuda_sm70_votesync_ballot
        .type           $__internal_30_$__cuda_sm70_votesync_ballot,@function
        .size           $__internal_30_$__cuda_sm70_votesync_ballot,(.L_x_3265 - $__internal_30_$__cuda_sm70_votesync_ballot)
$__internal_30_$__cuda_sm70_votesync_ballot:
[----:B------:R-:W-:Y:S01]  /*12280*/  ISETP.NE.U32.AND P0, PT, R0, 0x1, PT ;  /* 0x000000010000780c */ /* 0x000fe20003f05070 */
[----:B------:R-:W-:-:S04]  /*12290*/  IMAD.MOV.U32 R3, RZ, RZ, -0x1 ;  /* 0xffffffffff037424 */ /* 0x000fc800078e00ff */
[----:B------:R-:W-:Y:S08]  /*122a0*/  WARPSYNC R3 ;  /* 0x0000000300007348 */ /* 0x000ff00003800000 */
[----:B------:R-:W-:-:S04]  /*122b0*/  VOTE.ANY R0, PT, !P0 ;  /* 0x0000000000007806 */ /* 0x000fc800040e0100 */
[----:B------:R-:W-:Y:S01]  /*122c0*/  LOP3.LUT R0, R0, R3, RZ, 0xc0, !PT ;  /* 0x0000000300007212 */ /* 0x000fe200078ec0ff */
[----:B------:R-:W-:-:S04]  /*122d0*/  IMAD.MOV.U32 R3, RZ, RZ, 0x0 ;  /* 0x00000000ff037424 */ /* 0x000fc800078e00ff */
[----:B------:R-:W-:Y:S05]  /*122e0*/  RET.REL.NODEC R2 `(_ZN7cutlass13device_kernelIN5flash19enable_sm80_to_sm89INS1_16FlashAttnFwdSm80INS1_25CollectiveMainloopFwdSm80ILi8ELi1ELb0EN4cute5tupleIJNS5_1CILi128EEENS7_ILi64EEENS7_ILi256EEEEEELi256ENS_10bfloat16_tEfNS_4arch4Sm80ELb0ELb0ELb1ELb1ELb1ELb0ELb1ELb1EEENS1_21CollectiveEpilogueFwdINS6_IJS8_SA_S9_EEENS6_IJNS7_ILi1EEESI_SI_EEESC_SE_Li256ELb1ELb1ELb1ELb0EEENS1_36VarlenDynamicPersistentTileSchedulerILi128ELi64ELi256ELi256ELb1ELb1ELb0ELb0ELb1ELb1EEEEEEEEEvNT_6ParamsE) ;  /* 0xfffedd1002007950 */ /* 0x000fea0003c3ffff */
.L_x_1696:
        /* <DEDUP_REMOVED lines=9> */
.L_x_3265:


//--------------------- .text._ZN7cutlass13device_kernelIN5flash19enable_sm80_to_sm89INS1_16FlashAttnFwdSm80INS1_25CollectiveMainloopFwdSm80ILi8ELi1ELb0EN4cute5tupleIJNS5_1CILi128EEENS7_ILi48EEENS7_ILi256EEEEEELi256ENS_10bfloat16_tEfNS_4arch4Sm80ELb0ELb0ELb1ELb1ELb1ELb1ELb1ELb1EEENS1_21CollectiveEpilogueFwdINS6_IJS8_SA_S9_EEENS6_IJNS7_ILi1EEESI_SI_EEESC_SE_Li256ELb1ELb1ELb1ELb0EEENS1_36VarlenDynamicPersistentTileSchedulerILi128ELi48ELi256ELi256ELb1ELb1ELb0ELb0ELb1ELb1EEEEEEEEEvNT_6ParamsE --------------------------
	.section	.text._ZN7cutlass13device_kernelIN5flash19enable_sm80_to_sm89INS1_16FlashAttnFwdSm80INS1_25CollectiveMainloopFwdSm80ILi8ELi1ELb0EN4cute5tupleIJNS5_1CILi128EEENS7_ILi48EEENS7_ILi256EEEEEELi256ENS_10bfloat16_tEfNS_4arch4Sm80ELb0ELb0ELb1ELb1ELb1ELb1ELb1ELb1EEENS1_21CollectiveEpilogueFwdINS6_IJS8_SA_S9_EEENS6_IJNS7_ILi1EEESI_SI_EEESC_SE_Li256ELb1ELb1ELb1ELb0EEENS1_36VarlenDynamicPersistentTileSchedulerILi128ELi48ELi256ELi256ELb1ELb1ELb0ELb0ELb1ELb1EEEEEEEEEvNT_6ParamsE,"ax",@progbits
	.sectioninfo	@"SHI_REGISTERS=255"
	.align	128
.text._ZN7cutlass13device_kernelIN5flash19enable_sm80_to_sm89INS1_16FlashAttnFwdSm80INS1_25CollectiveMainloopFwdSm80ILi8ELi1ELb0EN4cute5tupleIJNS5_1CILi128EEENS7_ILi48EEENS7_ILi256EEEEEELi256ENS_10bfloat16_tEfNS_4arch4Sm80ELb0ELb0ELb1ELb1ELb1ELb1ELb1ELb1EEENS1_21CollectiveEpilogueFwdINS6_IJS8_SA_S9_EEENS6_IJNS7_ILi1EEESI_SI_EEESC_SE_Li256ELb1ELb1ELb1ELb0EEENS1_36VarlenDynamicPersistentTileSchedulerILi128ELi48ELi256ELi256ELb1ELb1ELb0ELb0ELb1ELb1EEEEEEEEEvNT_6ParamsE:
        .type           _ZN7cutlass13device_kernelIN5flash19enable_sm80_to_sm89INS1_16FlashAttnFwdSm80INS1_25CollectiveMainloopFwdSm80ILi8ELi1ELb0EN4cute5tupleIJNS5_1CILi128EEENS7_ILi48EEENS7_ILi256EEEEEELi256ENS_10bfloat16_tEfNS_4arch4Sm80ELb0ELb0ELb1ELb1ELb1ELb1ELb1ELb1EEENS1_21CollectiveEpilogueFwdINS6_IJS8_SA_S9_EEENS6_IJNS7_ILi1EEESI_SI_EEESC_SE_Li256ELb1ELb1ELb1ELb0EEENS1_36VarlenDynamicPersistentTileSchedulerILi128ELi48ELi256ELi256ELb1ELb1ELb0ELb0ELb1ELb1EEEEEEEEEvNT_6ParamsE,@function
        .size           _ZN7cutlass13device_kernelIN5flash19enable_sm80_to_sm89INS1_16FlashAttnFwdSm80INS1_25CollectiveMainloopFwdSm80ILi8ELi1ELb0EN4cute5tupleIJNS5_1CILi128EEENS7_ILi48EEENS7_ILi256EEEEEELi256ENS_10bfloat16_tEfNS_4arch4Sm80ELb0ELb0ELb1ELb1ELb1ELb1ELb1ELb1EEENS1_21CollectiveEpilogueFwdINS6_IJS8_SA_S9_EEENS6_IJNS7_ILi1EEESI_SI_EEESC_SE_Li256ELb1ELb1ELb1ELb0EEENS1_36VarlenDynamicPersistentTileSchedulerILi128ELi48ELi256ELi256ELb1ELb1ELb0ELb0ELb1ELb1EEEEEEEEEvNT_6ParamsE,(.L_x_3270 - _ZN7cutlass13device_kernelIN5flash19enable_sm80_to_sm89INS1_16FlashAttnFwdSm80INS1_25CollectiveMainloopFwdSm80ILi8ELi1ELb0EN4cute5tupleIJNS5_1CILi128EEENS7_ILi48EEENS7_ILi256EEEEEELi256ENS_10bfloat16_tEfNS_4arch4Sm80ELb0ELb0ELb1ELb1ELb1ELb1ELb1ELb1EEENS1_21CollectiveEpilogueFwdINS6_IJS8_SA_S9_EEENS6_IJNS7_ILi1EEESI_SI_EEESC_SE_Li256ELb1ELb1ELb1ELb0EEENS1_36VarlenDynamicPersistentTileSchedulerILi128ELi48ELi256ELi256ELb1ELb1ELb0ELb0ELb1ELb1EEEEEEEEEvNT_6ParamsE)
        .other          _ZN7cutlass13device_kernelIN5flash19enable_sm80_to_sm89INS1_16FlashAttnFwdSm80INS1_25CollectiveMainloopFwdSm80ILi8ELi1ELb0EN4cute5tupleIJNS5_1CILi128EEENS7_ILi48EEENS7_ILi256EEEEEELi256ENS_10bfloat16_tEfNS_4arch4Sm80ELb0ELb0ELb1ELb1ELb1ELb1ELb1ELb1EEENS1_21CollectiveEpilogueFwdINS6_IJS8_SA_S9_EEENS6_IJNS7_ILi1EEESI_SI_EEESC_SE_Li256ELb1ELb1ELb1ELb0EEENS1_36VarlenDynamicPersistentTileSchedulerILi128ELi48ELi256ELi256ELb1ELb1ELb0ELb0ELb1ELb1EEEEEEEEEvNT_6ParamsE,@"STO_CUDA_ENTRY STV_DEFAULT"
_ZN7cutlass13device_kernelIN5flash19enable_sm80_to_sm89INS1_16FlashAttnFwdSm80INS1_25CollectiveMainloopFwdSm80ILi8ELi1ELb0EN4cute5tupleIJNS5_1CILi128EEENS7_ILi48EEENS7_ILi256EEEEEELi256ENS_10bfloat16_tEfNS_4arch4Sm80ELb0ELb0ELb1ELb1ELb1ELb1ELb1ELb1EEENS1_21CollectiveEpilogueFwdINS6_IJS8_SA_S9_EEENS6_IJNS7_ILi1EEESI_SI_EEESC_SE_Li256ELb1ELb1ELb1ELb0EEENS1_36VarlenDynamicPersistentTileSchedulerILi128ELi48ELi256ELi256ELb1ELb1ELb0ELb0ELb1ELb1EEEEEEEEEvNT_6ParamsE:
        /* <DEDUP_REMOVED lines=54> */
.L_x_1702:
        /* <DEDUP_REMOVED lines=17> */
.L_x_1909:
        /* <DEDUP_REMOVED lines=16> */
.L_x_1910:
[----:B--2---:R-:W-:-:S05]  /*0570*/  IMAD R0, R0, c[0x0][0x538], RZ ;  /* 0x00014e0000007a24 */ /* 0x004fca00078e02ff */
[----:B------:R-:W-:-:S04]  /*0580*/  IADD3 R6, R0, R6, RZ ;  /* 0x0000000600067210 */ /* 0x000fc80007ffe0ff */
[----:B------:R-:W-:-:S13]  /*0590*/  ISETP.GT.AND P0, PT, R6, UR4, PT ;  /* 0x0000000406007c0c */ /* 0x000fda000bf04270 */
[----:B-1----:R-:W-:Y:S05]  /*05a0*/  @!P0 BRA `(.L_x_1702) ;  /* 0xfffffdb000008947 */ /* 0x002fea000383ffff */
.L_x_1698:
[----:B------:R-:W-:-:S05]  /*05b0*/  IADD3 R13, -R0, R6, RZ ;  /* 0x00000006000d7210 */ /* 0x000fca0007ffe1ff */
[----:B------:R-:W-:-:S05]  /*05c0*/  IMAD R0, R4, c[0x0][0x538], R13 ;  /* 0x00014e0004007a24 */ /* 0x000fca00078e020d */
[----:B------:R-:W-:Y:S01]  /*05d0*/  ISETP.GT.AND P0, PT, R0, UR4, PT ;  /* 0x0000000400007c0c */ /* 0x000fe2000bf04270 */
[----:B------:R-:W-:-:S12]  /*05e0*/  BRA.DIV ~URZ, `(.L_x_1703) ;  /* 0x0001c1027f007947 */ /* 0x000fd8000b800000 */
[----:B------:R-:W-:-:S04]  /*05f0*/  VOTE.ANY R12, PT, !P0 ;  /* 0x00000000000c7806 */ /* 0x000fc800040e0100 */
.L_x_1911:
[----:B------:R1:W2:Y:S01]  /*0600*/  POPC R14, R12 ;  /* 0x0000000c000e7309 */ /* 0x0002a20000000000 */
[----:B------:R-:W-:Y:S05]  /*0610*/  BRA.DIV ~URZ, `(.L_x_1704) ;  /* 0x0001c1127f007947 */ /* 0x000fea000b800000 */
[----:B--2---:R2:W3:Y:S01]  /*0620*/  SHFL.IDX PT, R11, R8, R14, 0x1f ;  /* 0x00001f0e080b7589 */ /* 0x0044e200000e0000 */
[----:B------:R-:W-:-:S03]  /*0630*/  MOV R6, RZ ;  /* 0x000000ff00067202 */ /* 0x000fc60000000f00 */
[----:B------:R2:W4:Y:S04]  /*0640*/  SHFL.IDX PT, R10, R7, R14, 0x1f ;  /* 0x00001f0e070a7589 */ /* 0x00052800000e0000 */
.L_x_1912:
[----:B------:R-:W-:Y:S01]  /*0650*/  ISETP.NE.AND P0, PT, R12, RZ, PT ;  /* 0x000000ff0c00720c */ /* 0x000fe20003f05270 */
[----:B------:R-:W-:-:S12]  /*0660*/  BSSY B0, `(.L_x_1705) ;  /* 0x0000005000007945 */ /* 0x000fd80003800000 */
[----:B------:R-:W-:Y:S05]  /*0670*/  @!P0 BRA `(.L_x_1706) ;  /* 0x0000003000008947 */ /* 0x000fea0003800000 */
[----:B------:R-:W-:Y:S01]  /*0680*/  IADD3 R15, R14, -0x1, RZ ;  /* 0xffffffff0e0f7810 */ /* 0x000fe20007ffe0ff */
[----:B------:R-:W-:Y:S05]  /*0690*/  BRA.DIV ~URZ, `(.L_x_1707) ;  /* 0x0001c1727f007947 */ /* 0x000fea000b800000 */
[----:B------:R1:W2:Y:S02]  /*06a0*/  SHFL.IDX PT, R6, R4, R15, 0x1f ;  /* 0x00001f0f04067589 */ /* 0x0002a400000e0000 */
.L_x_1706:
[----:B------:R-:W-:Y:S05]  /*06b0*/  BSYNC B0 ;  /* 0x0000000000007941 */ /* 0x000fea0003800000 */
.L_x_1705:
        /* <DEDUP_REMOVED lines=69> */
.L_x_1699:
[----:B------:R-:W-:Y:S01]  /*0b10*/  MOV R0, UR4 ;  /* 0x0000000400007c02 */ /* 0x000fe20008000f00 */
[----:B------:R-:W-:Y:S04]  /*0b20*/  STL [R1+0x14], RZ ;  /* 0x000014ff01007387 */ /* 0x000fe80000100800 */
[----:B------:R-:W-:Y:S04]  /*0b30*/  STL [R1+0x18], RZ ;  /* 0x000018ff01007387 */ /* 0x000fe80000100800 */
[----:B------:R1:W-:Y:S02]  /*0b40*/  STL [R1+0x10], R0 ;  /* 0x0000100001007387 */ /* 0x0003e40000100800 */
[----:B-1----:R-:W-:-:S05]  /*0b50*/  MOV R0, c[0x0][0x53c] ;  /* 0x00014f0000007a02 */ /* 0x002fca0000000f00 */
[----:B------:R1:W-:Y:S02]  /*0b60*/  STL [R1+0x1c], R0 ;  /* 0x00001c0001007387 */ /* 0x0003e40000100800 */
.L_x_1708:
        /* <DEDUP_REMOVED lines=8> */
.L_x_1697:
[----:B------:R-:W2:Y:S02]  /*0bf0*/  LDL R0, [R1+0x1c] ;  /* 0x00001c0001007983 */ /* 0x000ea40000100800 */
[----:B--2---:R-:W-:-:S13]  /*0c00*/  ISETP.GE.AND P0, PT, R0, c[0x0][0x53c], PT ;  /* 0x00014f0000007a0c */ /* 0x004fda0003f06270 */
[----:B------:R-:W-:Y:S05]  /*0c10*/  @P0 EXIT ;  /* 0x000000000000094d */ /* 0x000fea0003800000 */
[----:B------:R-:W2:Y:S01]  /*0c20*/  S2R R13, SR_TID.X ;  /* 0x00000000000d7919 */ /* 0x000ea20000002100 */
[----:B------:R-:W-:Y:S01]  /*0c30*/  IMAD.MOV.U32 R22, RZ, RZ, 0x40 ;  /* 0x00000040ff167424 */ /* 0x000fe200078e00ff */
[----:B------:R-:W-:Y:S01]  /*0c40*/  ULDC UR4, c[0x0][0x2ac] ;  /* 0x0000ab0000047ab9 */ /* 0x000fe20000000800 */
[----:B------:R-:W-:Y:S01]  /*0c50*/  IMAD.MOV.U32 R21, RZ, RZ, 0x20 ;  /* 0x00000020ff157424 */ /* 0x000fe200078e00ff */
[----:B------:R-:W-:Y:S02]  /*0c60*/  ULDC UR5, c[0x0][0x1d0] ;  /* 0x0000740000057ab9 */ /* 0x000fe40000000800 */
[----:B------:R-:W-:Y:S01]  /*0c70*/  UIMAD UR5, UR4, UR5, URZ ;  /* 0x00000005040572a4 */ /* 0x000fe2000f8e023f */
[----:B--2---:R-:W-:-:S04]  /*0c80*/  SHF.R.S32.HI R11, RZ, 0x1f, R13 ;  /* 0x0000001fff0b7819 */ /* 0x004fc8000001140d */
[CC--:B------:R-:W-:Y:S02]  /*0c90*/  LEA.HI R3, R11.reuse, R13.reuse, RZ, 0x4 ;  /* 0x0000000d0b037211 */ /* 0x0c0fe400078f20ff */
[----:B------:R-:W-:Y:S02]  /*0ca0*/  LEA.HI R8, R11, R13, RZ, 0x2 ;  /* 0x0000000d0b087211 */ /* 0x000fe400078f10ff */
[----:B------:R-:W-:Y:S02]  /*0cb0*/  LOP3.LUT R0, R3, 0xfffffff0, RZ, 0xc0, !PT ;  /* 0xfffffff003007812 */ /* 0x000fe400078ec0ff */
[----:B-1----:R-:W-:Y:S02]  /*0cc0*/  SHF.R.S32.HI R4, RZ, 0x4, R3 ;  /* 0x00000004ff047819 */ /* 0x002fe40000011403 */
[----:B------:R-:W-:Y:S01]  /*0cd0*/  SHF.R.S32.HI R7, RZ, 0x2, R8 ;  /* 0x00000002ff077819 */ /* 0x000fe20000011408 */
[----:B------:R-:W-:Y:S01]  /*0ce0*/  IMAD.IADD R0, R13, 0x1, -R0 ;  /* 0x000000010d007824 */ /* 0x000fe200078e0a00 */
[----:B------:R-:W-:-:S02]  /*0cf0*/  SHF.R.S32.HI R2, RZ, 0x1f, R8 ;  /* 0x0000001fff027819 */ /* 0x000fc40000011408 */
[----:B------:R-:W-:Y:S02]  /*0d00*/  LEA.HI R3, R3, R4, RZ, 0x1 ;  /* 0x0000000403037211 */ /* 0x000fe400078f08ff */
[----:B------:R-:W-:Y:S02]  /*0d10*/  SHF.R.S32.HI R5, RZ, 0x1f, R0 ;  /* 0x0000001fff057819 */ /* 0x000fe40000011400 */
[----:B------:R-:W-:Y:S02]  /*0d20*/  LEA.HI R2, R2, R7, RZ, 0x3 ;  /* 0x0000000702027211 */ /* 0x000fe400078f18ff */
[----:B------:R-:W-:Y:S02]  /*0d30*/  LOP3.LUT R3, R3, 0xfffffffe, RZ, 0xc0, !PT ;  /* 0xfffffffe03037812 */ /* 0x000fe400078ec0ff */
[----:B------:R-:W-:Y:S02]  /*0d40*/  LEA.HI R12, R5, R0, RZ, 0x3 ;  /* 0x00000000050c7211 */ /* 0x000fe400078f18ff */
[----:B------:R-:W-:Y:S01]  /*0d50*/  LOP3.LUT R2, R2, 0xfffffff8, RZ, 0xc0, !PT ;  /* 0xfffffff802027812 */ /* 0x000fe200078ec0ff */
[----:B------:R-:W-:Y:S01]  /*0d60*/  IMAD.IADD R10, R4, 0x1, -R3 ;  /* 0x00000001040a7824 */ /* 0x000fe200078e0a03 */
[----:B------:R-:W-:-:S02]  /*0d70*/  LEA.HI R143, R11, R13, RZ, 0x3 ;  /* 0x0000000d0b8f7211 */ /* 0x000fc400078f18ff */
[----:B------:R-:W-:Y:S01]  /*0d80*/  LOP3.LUT R3, R12, 0xfffffff8, RZ, 0xc0, !PT ;  /* 0xfffffff80c037812 */ /* 0x000fe200078ec0ff */
[----:B------:R-:W-:Y:S01]  /*0d90*/  IMAD.IADD R7, R7, 0x1, -R2 ;  /* 0x0000000107077824 */ /* 0x000fe200078e0a02 */
[----:B------:R-:W-:Y:S02]  /*0da0*/  LEA.HI R6, R11, R13, RZ, 0x5 ;  /* 0x0000000d0b067211 */ /* 0x000fe400078f28ff */
[----:B------:R-:W-:Y:S01]  /*0db0*/  LOP3.LUT R2, R143, 0xfffffff8, RZ, 0xc0, !PT ;  /* 0xfffffff88f027812 */ /* 0x000fe200078ec0ff */
[----:B------:R-:W-:Y:S01]  /*0dc0*/  IMAD.IADD R5, R0, 0x1, -R3 ;  /* 0x0000000100057824 */ /* 0x000fe200078e0a03 */
        /* <DEDUP_REMOVED lines=12> */
[C---:B------:R-:W-:Y:S01]  /*0e90*/  IMAD.SHL.U32 R144, R149.reuse, 0x4, RZ ;  /* 0x0000000495907824 */ /* 0x040fe200078e00ff */
[----:B------:R-:W-:Y:S01]  /*0ea0*/  LOP3.LUT R2, R2, 0xffffff8, RZ, 0xc0, !PT ;  /* 0x0ffffff802027812 */ /* 0x000fe200078ec0ff */
[----:B------:R-:W-:Y:S01]  /*0eb0*/  IMAD.SHL.U32 R140, R149, 0x8, RZ ;  /* 0x00000008958c7824 */ /* 0x000fe200078e00ff */
[----:B------:R-:W-:-:S02]  /*0ec0*/  LOP3.LUT R9, R0, 0x8, R143, 0xf8, !PT ;  /* 0x0000000800097812 */ /* 0x000fc400078ef88f */
[----:B------:R-:W-:Y:S01]  /*0ed0*/  SHF.R.U32.HI R0, RZ, 0x3, R0 ;  /* 0x00000003ff007819 */ /* 0x000fe20000011600 */
[----:B------:R-:W-:Y:S01]  /*0ee0*/  IMAD.IADD R3, R4, 0x1, -R2 ;  /* 0x0000000104037824 */ /* 0x000fe200078e0a02 */
[----:B------:R-:W-:Y:S01]  /*0ef0*/  LEA.HI R18, R8, R32, RZ, 0x2 ;  /* 0x0000002008127211 */ /* 0x000fe200078f10ff */
[----:B------:R-:W-:Y:S01]  /*0f00*/  IMAD.SHL.U32 R4, R5, 0x40, RZ ;  /* 0x0000004005047824 */ /* 0x000fe200078e00ff */
[----:B------:R-:W-:Y:S02]  /*0f10*/  LOP3.LUT R8, R7, 0x1, RZ, 0xc0, !PT ;  /* 0x0000000107087812 */ /* 0x000fe400078ec0ff */
[----:B------:R-:W-:Y:S02]  /*0f20*/  LOP3.LUT R9, R9, R0, RZ, 0x3c, !PT ;  /* 0x0000000009097212 */ /* 0x000fe400078e3cff */
[----:B------:R-:W-:Y:S02]  /*0f30*/  LEA.HI R0, R6, R6, RZ, 0x1 ;  /* 0x0000000606007211 */ /* 0x000fe400078f08ff */
[----:B------:R-:W-:-:S02]  /*0f40*/  ISETP.NE.U32.AND P0, PT, R8, 0x1, PT ;  /* 0x000000010800780c */ /* 0x000fc40003f05070 */
[----:B------:R-:W-:Y:S02]  /*0f50*/  SHF.R.S32.HI R2, RZ, 0x2, R18 ;  /* 0x00000002ff027819 */ /* 0x000fe40000011412 */
[----:B------:R-:W-:Y:S01]  /*0f60*/  LOP3.LUT R8, R0, 0x1ffffffe, RZ, 0xc0, !PT ;  /* 0x1ffffffe00087812 */ /* 0x000fe200078ec0ff */
[C---:B------:R-:W-:Y:S01]  /*0f70*/  IMAD.SHL.U32 R0, R7.reuse, 0x40, RZ ;  /* 0x0000004007007824 */ /* 0x040fe200078e00ff */
[----:B------:R-:W-:Y:S01]  /*0f80*/  R2P PR, R7, 0x6 ;  /* 0x0000000607007804 */ /* 0x000fe20000000000 */
[----:B------:R-:W-:Y:S01]  /*0f90*/  IMAD R30, R3, 0x10, R2 ;  /* 0x00000010031e7824 */ /* 0x000fe200078e0202 */
[C---:B------:R-:W-:Y:S01]  /*0fa0*/  LOP3.LUT P4, RZ, R5.reuse, 0x2, RZ, 0xc0, !PT ;  /* 0x0000000205ff7812 */ /* 0x040fe2000788c0ff */
[----:B------:R-:W-:Y:S01]  /*0fb0*/  IMAD.IADD R20, R6, 0x1, -R8 ;  /* 0x0000000106147824 */ /* 0x000fe200078e0a08 */
[----:B------:R-:W-:Y:S01]  /*0fc0*/  LOP3.LUT P3, RZ, R5, 0x4, RZ, 0xc0, !PT ;  /* 0x0000000405ff7812 */ /* 0x000fe2000786c0ff */
[----:B------:R-:W-:Y:S01]  /*0fd0*/  IMAD.SHL.U32 R5, R10, 0x8, RZ ;  /* 0x000000080a057824 */ /* 0x000fe200078e00ff */
[----:B------:R-:W-:Y:S01]  /*0fe0*/  LOP3.LUT R3, R0, 0x1c0, RZ, 0xc0, !PT ;  /* 0x000001c000037812 */ /* 0x000fe200078ec0ff */
[----:B------:R-:W-:Y:S01]  /*0ff0*/  IMAD R6, R6, 0x2, R14 ;  /* 0x0000000206067824 */ /* 0x000fe200078e020e */
[----:B------:R-:W-:Y:S01]  /*1000*/  LEA.HI R11, R11, R13, RZ, 0x6 ;  /* 0x0000000d0b0b7211 */ /* 0x000fe200078f30ff */
[----:B------:R-:W-:Y:S01]  /*1010*/  IMAD R2, R10, 0x200, R9 ;  /* 0x000002000a027824 */ /* 0x000fe200078e0209 */
[----:B------:R-:W-:Y:S01]  /*1020*/  LOP3.LUT R0, R4, 0x1c0, RZ, 0xc0, !PT ;  /* 0x000001c004007812 */ /* 0x000fe200078ec0ff */
[----:B------:R-:W-:Y:S01]  /*1030*/  STL [R1+0x194], R30 ;  /* 0x0001941e01007387 */ /* 0x000fe20000100800 */
[----:B------:R-:W-:-:S02]  /*1040*/  LEA.HI R4, R3, R3, RZ, 0x1d ;  /* 0x0000000303047211 */ /* 0x000fc400078fe8ff */
[----:B------:R-:W-:Y:S02]  /*1050*/  LOP3.LUT R5, R0, 0x8, R5, 0xf8, !PT ;  /* 0x0000000800057812 */ /* 0x000fe400078ef805 */
[----:B------:R-:W-:Y:S01]  /*1060*/  SHF.R.U32.HI R3, RZ, 0x3, R0 ;  /* 0x00000003ff037819 */ /* 0x000fe20000011600 */
[----:B------:R-:W-:Y:S01]  /*1070*/  IMAD.SHL.U32 R0, R11, 0x8, RZ ;  /* 0x000000080b007824 */ /* 0x000fe200078e00ff */
[----:B------:R-:W-:Y:S01]  /*1080*/  SHF.R.S32.HI R143, RZ, 0x3, R143 ;  /* 0x00000003ff8f7819 */ /* 0x000fe2000001148f */
[----:B------:R-:W-:Y:S01]  /*1090*/  IMAD.IADD R11, R6, 0x1, R4 ;  /* 0x00000001060b7824 */ /* 0x000fe200078e0204 */
[----:B------:R-:W-:Y:S02]  /*10a0*/  LOP3.LUT R13, R5, R3, RZ, 0x3c, !PT ;  /* 0x00000003050d7212 */ /* 0x000fe400078e3cff */
[----:B------:R-:W-:Y:S01]  /*10b0*/  IADD3 R17, R143, 0x20, RZ ;  /* 0x000000208f117810 */ /* 0x000fe20007ffe0ff */
[----:B------:R-:W-:Y:S01]  /*10c0*/  IMAD.SHL.U32 R24, R11, 0x2, RZ ;  /* 0x000000020b187824 */ /* 0x000fe200078e00ff */
[----:B------:R-:W-:Y:S01]  /*10d0*/  LOP3.LUT R7, R0, 0xfffffe00, RZ, 0xc0, !PT ;  /* 0xfffffe0000077812 */ /* 0x000fe200078ec0ff */
[C---:B------:R-:W-:Y:S01]  /*10e0*/  IMAD.SHL.U32 R0, R143.reuse, 0x40, RZ ;  /* 0x000000408f007824 */ /* 0x040fe200078e00ff */
[----:B------:R-:W-:Y:S01]  /*10f0*/  IADD3 R16, R143, 0x40, RZ ;  /* 0x000000408f107810 */ /* 0x000fe20007ffe0ff */
[----:B------:R-:W-:Y:S01]  /*1100*/  IMAD.SHL.U32 R3, R17, 0x40, RZ ;  /* 0x0000004011037824 */ /* 0x000fe200078e00ff */
[----:B------:R-:W-:-:S02]  /*1110*/  IADD3 R15, R143, 0x60, RZ ;  /* 0x000000608f0f7810 */ /* 0x000fc40007ffe0ff */
[----:B------:R-:W-:Y:S02]  /*1120*/  SHF.R.S32.HI R5, RZ, 0x1f, R17 ;  /* 0x0000001fff057819 */ /* 0x000fe40000011411 */
[----:B------:R-:W-:Y:S01]  /*1130*/  SHF.R.S32.HI R4, RZ, 0x1f, R16 ;  /* 0x0000001fff047819 */ /* 0x000fe20000011410 */
[----:B------:R-:W-:Y:S01]  /*1140*/  IMAD.SHL.U32 R8, R15, 0x40, RZ ;  /* 0x000000400f087824 */ /* 0x000fe200078e00ff */
[----:B------:R-:W-:Y:S01]  /*1150*/  LOP3.LUT R222, R0, 0x1c0, RZ, 0xc0, !PT ;  /* 0x000001c000de7812 */ /* 0x000fe200078ec0ff */
[----:B------:R-:W-:Y:S01]  /*1160*/  IMAD.SHL.U32 R0, R16, 0x40, RZ ;  /* 0x0000004010007824 */ /* 0x000fe200078e00ff */
[----:B------:R-:W-:Y:S02]  /*1170*/  SHF.R.S32.HI R6, RZ, 0x1f, R15 ;  /* 0x0000001fff067819 */ /* 0x000fe4000001140f */
[----:B------:R-:W-:Y:S02]  /*1180*/  IADD3 R146, R144, 0x40, RZ ;  /* 0x0000004090927810 */ /* 0x000fe40007ffe0ff */
[----:B------:R-:W-:-:S02]  /*1190*/  LEA.HI R5, R5, R17, RZ, 0x3 ;  /* 0x0000001105057211 */ /* 0x000fc400078f18ff */
[----:B------:R-:W-:Y:S01]  /*11a0*/  LOP3.LUT R219, R3, 0x1c0, RZ, 0xc0, !PT ;  /* 0x000001c003db7812 */ /* 0x000fe200078ec0ff */
[----:B------:R-:W-:Y:S01]  /*11b0*/  IMAD.IADD R142, R144, 0x1, R146 ;  /* 0x00000001908e7824 */ /* 0x000fe200078e0292 */
[----:B------:R-:W-:Y:S02]  /*11c0*/  LEA.HI R4, R4, R16, RZ, 0x3 ;  /* 0x0000001004047211 */ /* 0x000fe400078f18ff */
[----:B------:R-:W-:Y:S01]  /*11d0*/  LEA.HI R3, R6, R15, RZ, 0x3 ;  /* 0x0000000f06037211 */ /* 0x000fe200078f18ff */
[----:B------:R-:W-:Y:S01]  /*11e0*/  IMAD.SHL.U32 R6, R12, 0x40, RZ ;  /* 0x000000400c067824 */ /* 0x000fe200078e00ff */
[----:B------:R-:W-:Y:S01]  /*11f0*/  LOP3.LUT R34, R0, 0x1c0, RZ, 0xc0, !PT ;  /* 0x000001c000227812 */ /* 0x000fe200078ec0ff */
[----:B------:R-:W-:Y:S01]  /*1200*/  IMAD.SHL.U32 R0, R5, 0x40, RZ ;  /* 0x0000004005007824 */ /* 0x000fe200078e00ff */
[----:B------:R-:W-:Y:S01]  /*1210*/  LOP3.LUT R33, R8, 0x1c0, RZ, 0xc0, !PT ;  /* 0x000001c008217812 */ /* 0x000fe200078ec0ff */
[----:B------:R-:W-:Y:S01]  /*1220*/  IMAD.SHL.U32 R5, R4, 0x40, RZ ;  /* 0x0000004004057824 */ /* 0x000fe200078e00ff */
[----:B------:R-:W-:Y:S01]  /*1230*/  SHF.R.U32.HI R31, RZ, 0x3, R222 ;  /* 0x00000003ff1f7819 */ /* 0x000fe200000116de */
[----:B------:R-:W-:Y:S01]  /*1240*/  IMAD.SHL.U32 R4, R3, 0x40, RZ ;  /* 0x0000004003047824 */ /* 0x000fe200078e00ff */
[----:B------:R-:W-:-:S02]  /*1250*/  SHF.R.S32.HI R3, RZ, 0x1f, R142 ;  /* 0x0000001fff037819 */ /* 0x000fc4000001148e */
[----:B------:R-:W-:Y:S02]  /*1260*/  LOP3.LUT R8, R0, 0xfffffe00, RZ, 0xc0, !PT ;  /* 0xfffffe0000087812 */ /* 0x000fe400078ec0ff */
[CC--:B------:R-:W-:Y:S02]  /*1270*/  LEA.HI R0, R3.reuse, R142.reuse, RZ, 0x6 ;  /* 0x0000008e03007211 */ /* 0x0c0fe400078f30ff */
[----:B------:R-:W-:Y:S02]  /*1280*/  LEA.HI R3, R3, R142, RZ, 0x3 ;  /* 0x0000008e03037211 */ /* 0x000fe400078f18ff */
[----:B------:R-:W-:Y:S01]  /*1290*/  LOP3.LUT R27, R5, 0xfffffe00, RZ, 0xc0, !PT ;  /* 0xfffffe00051b7812 */ /* 0x000fe200078ec0ff */
[----:B------:R-:W-:Y:S01]  /*12a0*/  IMAD.SHL.U32 R0, R0, 0x80, RZ ;  /* 0x0000008000007824 */ /* 0x000fe200078e00ff */
[----:B------:R-:W-:Y:S02]  /*12b0*/  LOP3.LUT R25, R4, 0xfffffe00, RZ, 0xc0, !PT ;  /* 0xfffffe0004197812 */ /* 0x000fe400078ec0ff */
[----:B------:R-:W-:Y:S01]  /*12c0*/  SHF.R.U32.HI R29, RZ, 0x3, R219 ;  /* 0x00000003ff1d7819 */ /* 0x000fe200000116db */
[----:B------:R-:W-:Y:S01]  /*12d0*/  STL [R1+0xd8], R27 ;  /* 0x0000d81b01007387 */ /* 0x000fe20000100800 */
[----:B------:R-:W-:-:S02]  /*12e0*/  LOP3.LUT R5, R222, 0x38, R3, 0xf8, !PT ;  /* 0x00000038de057812 */ /* 0x000fc400078ef803 */
[----:B------:R-:W-:Y:S01]  /*12f0*/  LOP3.LUT R4, R219, 0x38, R3, 0xf8, !PT ;  /* 0x00000038db047812 */ /* 0x000fe200078ef803 */
[----:B------:R-:W-:Y:S01]  /*1300*/  STL [R1+0xd4], R25 ;  /* 0x0000d41901007387 */ /* 0x000fe20000100800 */
[----:B------:R-:W-:Y:S02]  /*1310*/  SHF.R.U32.HI R28, RZ, 0x3, R34 ;  /* 0x00000003ff1c7819 */ /* 0x000fe40000011622 */
[----:B------:R-:W-:Y:S01]  /*1320*/  SHF.R.U32.HI R26, RZ, 0x3, R33 ;  /* 0x00000003ff1a7819 */ /* 0x000fe20000011621 */
[----:B------:R-:W-:Y:S01]  /*1330*/  STL [R1+0x28], R24 ;  /* 0x0000281801007387 */ /* 0x000fe20000100800 */
[--C-:B------:R-:W-:Y:S02]  /*1340*/  LOP3.LUT R10, R34, 0x38, R3.reuse, 0xf8, !PT ;  /* 0x00000038220a7812 */ /* 0x100fe400078ef803 */
[----:B------:R-:W-:Y:S02]  /*1350*/  LOP3.LUT R12, R33, 0x38, R3, 0xf8, !PT ;  /* 0x00000038210c7812 */ /* 0x000fe400078ef803 */
[----:B------:R-:W-:-:S02]  /*1360*/  LOP3.LUT R9, R6, 0xfffffe00, RZ, 0xc0, !PT ;  /* 0xfffffe0006097812 */ /* 0x000fc400078ec0ff */
[----:B------:R-:W-:Y:S02]  /*1370*/  LOP3.LUT R11, R5, R31, RZ, 0x3c, !PT ;  /* 0x0000001f050b7212 */ /* 0x000fe400078e3cff */
[----:B------:R-:W-:Y:S02]  /*1380*/  LOP3.LUT R6, R4, R29, RZ, 0x3c, !PT ;  /* 0x0000001d04067212 */ /* 0x000fe400078e3cff */
[----:B------:R-:W-:Y:S02]  /*1390*/  LOP3.LUT R0, R0, 0xffffe000, RZ, 0xc0, !PT ;  /* 0xffffe00000007812 */ /* 0x000fe400078ec0ff */
[----:B------:R-:W-:Y:S02]  /*13a0*/  LOP3.LUT R5, R10, R28, RZ, 0x3c, !PT ;  /* 0x0000001c0a057212 */ /* 0x000fe400078e3cff */
[----:B------:R-:W-:Y:S02]  /*13b0*/  LOP3.LUT R4, R12, R26, RZ, 0x3c, !PT ;  /* 0x0000001a0c047212 */ /* 0x000fe400078e3cff */
[----:B------:R-:W-:-:S02]  /*13c0*/  IADD3 R19, R11, R0, R7 ;  /* 0x000000000b137210 */ /* 0x000fc40007ffe007 */
[-C--:B------:R-:W-:Y:S02]  /*13d0*/  IADD3 R17, R6, R0.reuse, R8 ;  /* 0x0000000006117210 */ /* 0x080fe40007ffe008 */
[-C--:B------:R-:W-:Y:S02]  /*13e0*/  IADD3 R16, R5, R0.reuse, R27 ;  /* 0x0000000005107210 */ /* 0x080fe40007ffe01b */
[----:B------:R-:W-:Y:S02]  /*13f0*/  IADD3 R15, R4, R0, R25 ;  /* 0x00000000040f7210 */ /* 0x000fe40007ffe019 */
[----:B------:R-:W-:Y:S02]  /*1400*/  IADD3 R0, R24, 0x80, RZ ;  /* 0x0000008018007810 */ /* 0x000fe40007ffe0ff */
[----:B------:R-:W-:Y:S02]  /*1410*/  LOP3.LUT R6, R222, 0x38, R140, 0xf8, !PT ;  /* 0x00000038de067812 */ /* 0x000fe400078ef88c */
[----:B------:R-:W-:-:S02]  /*1420*/  IADD3 R148, R144, 0x20, RZ ;  /* 0x0000002090947810 */ /* 0x000fc40007ffe0ff */
[----:B------:R-:W-:Y:S02]  /*1430*/  IADD3 R23, R24, 0x70, RZ ;  /* 0x0000007018177810 */ /* 0x000fe40007ffe0ff */
[----:B------:R-:W-:Y:S01]  /*1440*/  @P0 IADD3 R23, R0, 0x10, RZ ;  /* 0x0000001000170810 */ /* 0x000fe20007ffe0ff */
[----:B------:R-:W-:Y:S01]  /*1450*/  IMAD R0, R149, 0x20, R143 ;  /* 0x0000002095007824 */ /* 0x000fe200078e028f */
[----:B------:R-:W-:Y:S02]  /*1460*/  LOP3.LUT R31, R6, R31, RZ, 0x3c, !PT ;  /* 0x0000001f061f7212 */ /* 0x000fe400078e3cff */
[----:B------:R-:W-:Y:S01]  /*1470*/  LOP3.LUT R12, R34, 0x38, R140, 0xf8, !PT ;  /* 0x00000038220c7812 */ /* 0x000fe200078ef88c */
[----:B------:R-:W-:Y:S01]  /*1480*/  IMAD.SHL.U32 R34, R148, 0x2, RZ ;  /* 0x0000000294227824 */ /* 0x000fe200078e00ff */
[----:B------:R-:W-:Y:S01]  /*1490*/  LOP3.LUT R11, R18, 0x7ffffffc, RZ, 0xc0, !PT ;  /* 0x7ffffffc120b7812 */ /* 0x000fe200078ec0ff */
[----:B------:R-:W-:Y:S01]  /*14a0*/  IMAD.SHL.U32 R18, R146, 0x2, RZ ;  /* 0x0000000292127824 */ /* 0x000fe200078e00ff */
[----:B------:R-:W-:Y:S01]  /*14b0*/  IADD3 R147, R144, 0x60, RZ ;  /* 0x0000006090937810 */ /* 0x000fe20007ffe0ff */
[----:B------:R-:W-:Y:S01]  /*14c0*/  STL [R1+0x2c], R23 ;  /* 0x00002c1701007387 */ /* 0x000fe20000100800 */
[CC--:B------:R-:W-:Y:S01]  /*14d0*/  IADD3 R4, R13.reuse, R9.reuse, R14 ;  /* 0x000000090d047210 */ /* 0x0c0fe20007ffe00e */
[----:B------:R-:W-:Y:S01]  /*14e0*/  IMAD.IADD R11, R32, 0x1, -R11 ;  /* 0x00000001200b7824 */ /* 0x000fe200078e0a0b */
[----:B------:R-:W-:Y:S01]  /*14f0*/  LOP3.LUT R5, R13, R9, RZ, 0xfc, !PT ;  /* 0x000000090d057212 */ /* 0x000fe200078efcff */
[----:B------:R-:W-:Y:S01]  /*1500*/  STL [R1+0x190], R31 ;  /* 0x0001901f01007387 */ /* 0x000fe20000100800 */
[----:B------:R-:W-:Y:S01]  /*1510*/  SHF.R.S32.HI R9, RZ, 0x1f, R143 ;  /* 0x0000001fff097819 */ /* 0x000fe2000001148f */
[----:B------:R-:W-:Y:S01]  /*1520*/  IMAD.SHL.U32 R48, R11, 0x2, RZ ;  /* 0x000000020b307824 */ /* 0x000fe200078e00ff */
[----:B------:R-:W-:Y:S01]  /*1530*/  SHF.R.S32.HI R10, RZ, 0x1f, R148 ;  /* 0x0000001fff0a7819 */ /* 0x000fe20000011494 */
[----:B------:R-:W-:Y:S01]  /*1540*/  STL [R1+0x180], R34 ;  /* 0x0001802201007387 */ /* 0x000fe20000100800 */
[----:B------:R-:W-:Y:S01]  /*1550*/  SHF.R.S32.HI R9, RZ, 0x1f, R146 ;  /* 0x0000001fff097819 */ /* 0x000fe20000011492 */
[----:B------:R-:W-:Y:S01]  /*1560*/  IMAD R11, R20, 0x8, R30 ;  /* 0x00000008140b7824 */ /* 0x000fe200078e021e */
[----:B------:R-:W-:Y:S01]  /*1570*/  LOP3.LUT R14, R33, 0x38, R140, 0xf8, !PT ;  /* 0x00000038210e7812 */ /* 0x000fe200078ef88c */
[----:B------:R-:W-:Y:S01]  /*1580*/  IMAD.SHL.U32 R33, R147, 0x2, RZ ;  /* 0x0000000293217824 */ /* 0x000fe200078e00ff */
[----:B------:R-:W-:Y:S01]  /*1590*/  SHF.R.S32.HI R6, RZ, 0x1f, R147 ;  /* 0x0000001fff067819 */ /* 0x000fe20000011493 */
[----:B------:R1:W-:Y:S01]  /*15a0*/  STL [R1+0x184], R18 ;  /* 0x0001841201007387 */ /* 0x0003e20000100800 */
[----:B------:R-:W-:-:S02]  /*15b0*/  SHF.L.U64.HI R9, R146, 0x1, R9 ;  /* 0x0000000192097819 */ /* 0x000fc40000010209 */
[----:B------:R-:W-:Y:S01]  /*15c0*/  LOP3.LUT R13, R219, 0x38, R140, 0xf8, !PT ;  /* 0x00000038db0d7812 */ /* 0x000fe200078ef88c */
[----:B------:R2:W-:Y:S01]  /*15d0*/  STL [R1+0x188], R33 ;  /* 0x0001882101007387 */ /* 0x0005e20000100800 */
[----:B------:R-:W-:Y:S02]  /*15e0*/  LOP3.LUT R12, R27, R12, R28, 0xf6, !PT ;  /* 0x0000000c1b0c7212 */ /* 0x000fe400078ef61c */
[----:B------:R-:W-:Y:S02]  /*15f0*/  LOP3.LUT R13, R8, R13, R29, 0xf6, !PT ;  /* 0x0000000d080d7212 */ /* 0x000fe400078ef61d */
[----:B------:R-:W-:Y:S02]  /*1600*/  LEA R150, R2, 0xa080, 0x1 ;  /* 0x0000a08002967811 */ /* 0x000fe400078e08ff */
[----:B------:R-:W-:Y:S02]  /*1610*/  SHF.R.S32.HI R2, RZ, 0x3, R3 ;  /* 0x00000003ff027819 */ /* 0x000fe40000011403 */
[----:B------:R-:W-:-:S02]  /*1620*/  LEA R13, R13, 0x10080, 0x1 ;  /* 0x000100800d0d7811 */ /* 0x000fc400078e08ff */
[----:B------:R-:W-:Y:S02]  /*1630*/  LEA R12, R12, 0x10080, 0x1 ;  /* 0x000100800c0c7811 */ /* 0x000fe400078e08ff */
[C---:B------:R-:W-:Y:S02]  /*1640*/  IADD3 R47, R48.reuse, 0x8, RZ ;  /* 0x00000008302f7810 */ /* 0x040fe40007ffe0ff */
[C---:B------:R-:W-:Y:S02]  /*1650*/  IADD3 R46, R48.reuse, 0x10, RZ ;  /* 0x00000010302e7810 */ /* 0x040fe40007ffe0ff */
[C---:B------:R-:W-:Y:S02]  /*1660*/  IADD3 R45, R48.reuse, 0x18, RZ ;  /* 0x00000018302d7810 */ /* 0x040fe40007ffe0ff */
[----:B------:R-:W-:Y:S02]  /*1670*/  IADD3 R44, R48, 0x20, RZ ;  /* 0x00000020302c7810 */ /* 0x000fe40007ffe0ff */
[----:B-1----:R-:W-:-:S02]  /*1680*/  SHF.L.U64.HI R18, R148, 0x1, R10 ;  /* 0x0000000194127819 */ /* 0x002fc4000001020a */
[----:B------:R-:W-:Y:S02]  /*1690*/  SHF.L.U64.HI R10, R147, 0x1, R6 ;  /* 0x00000001930a7819 */ /* 0x000fe40000010206 */
[C---:B------:R-:W-:Y:S01]  /*16a0*/  IADD3 R43, R48.reuse, 0x28, RZ ;  /* 0x00000028302b7810 */ /* 0x040fe20007ffe0ff */
[----:B------:R-:W-:Y:S01]  /*16b0*/  STL [R1+0x17c], R18 ;  /* 0x00017c1201007387 */ /* 0x000fe20000100800 */
[C---:B------:R-:W-:Y:S02]  /*16c0*/  IADD3 R42, R48.reuse, 0x30, RZ ;  /* 0x00000030302a7810 */ /* 0x040fe40007ffe0ff */
[C---:B------:R-:W-:Y:S01]  /*16d0*/  IADD3 R41, R48.reuse, 0x38, RZ ;  /* 0x0000003830297810 */ /* 0x040fe20007ffe0ff */
[----:B------:R1:W-:Y:S01]  /*16e0*/  STL [R1+0x178], R9 ;  /* 0x0001780901007387 */ /* 0x0003e20000100800 */
[C---:B------:R-:W-:Y:S02]  /*16f0*/  IADD3 R40, R48.reuse, 0x40, RZ ;  /* 0x0000004030287810 */ /* 0x040fe40007ffe0ff */
[C---:B------:R-:W-:Y:S01]  /*1700*/  IADD3 R39, R48.reuse, 0x48, RZ ;  /* 0x0000004830277810 */ /* 0x040fe20007ffe0ff */
[----:B------:R3:W-:Y:S01]  /*1710*/  STL [R1+0x174], R10 ;  /* 0x0001740a01007387 */ /* 0x0007e20000100800 */
[----:B------:R-:W-:-:S02]  /*1720*/  IADD3 R38, R48, 0x50, RZ ;  /* 0x0000005030267810 */ /* 0x000fc40007ffe0ff */
[C---:B------:R-:W-:Y:S01]  /*1730*/  IADD3 R37, R48.reuse, 0x58, RZ ;  /* 0x0000005830257810 */ /* 0x040fe20007ffe0ff */
[----:B------:R4:W-:Y:S01]  /*1740*/  STL [R1+0x198], R11 ;  /* 0x0001980b01007387 */ /* 0x0009e20000100800 */
[C---:B------:R-:W-:Y:S02]  /*1750*/  IADD3 R36, R48.reuse, 0x60, RZ ;  /* 0x0000006030247810 */ /* 0x040fe40007ffe0ff */
[C---:B------:R-:W-:Y:S01]  /*1760*/  IADD3 R35, R48.reuse, 0x68, RZ ;  /* 0x0000006830237810 */ /* 0x040fe20007ffe0ff */
[----:B------:R-:W-:Y:S01]  /*1770*/  STL [R1+0x58], R48 ;  /* 0x0000583001007387 */ /* 0x000fe20000100800 */
[C---:B------:R-:W-:Y:S02]  /*1780*/  IADD3 R34, R48.reuse, 0x70, RZ ;  /* 0x0000007030227810 */ /* 0x040fe40007ffe0ff */
[C---:B--2---:R-:W-:Y:S01]  /*1790*/  IADD3 R33, R48.reuse, 0x78, RZ ;  /* 0x0000007830217810 */ /* 0x044fe20007ffe0ff */
[----:B------:R2:W-:Y:S01]  /*17a0*/  STL [R1+0xd0], R2 ;  /* 0x0000d00201007387 */ /* 0x0005e20000100800 */
[----:B------:R-:W-:-:S02]  /*17b0*/  IADD3 R32, R48, 0x80, RZ ;  /* 0x0000008030207810 */ /* 0x000fc40007ffe0ff */
[C---:B------:R-:W-:Y:S01]  /*17c0*/  IADD3 R30, R48.reuse, 0x90, RZ ;  /* 0x00000090301e7810 */ /* 0x040fe20007ffe0ff */
[----:B------:R5:W-:Y:S01]  /*17d0*/  STL [R1+0x170], R13 ;  /* 0x0001700d01007387 */ /* 0x000be20000100800 */
[C---:B------:R-:W-:Y:S02]  /*17e0*/  IADD3 R29, R48.reuse, 0x98, RZ ;  /* 0x00000098301d7810 */ /* 0x040fe40007ffe0ff */
[C---:B------:R-:W-:Y:S01]  /*17f0*/  IADD3 R28, R48.reuse, 0xa0, RZ ;  /* 0x000000a0301c7810 */ /* 0x040fe20007ffe0ff */
[----:B------:R5:W-:Y:S01]  /*1800*/  STL [R1+0x16c], R12 ;  /* 0x00016c0c01007387 */ /* 0x000be20000100800 */
[----:B------:R-:W-:Y:S02]  /*1810*/  IADD3 R27, R48, 0xa8, RZ ;  /* 0x000000a8301b7810 */ /* 0x000fe40007ffe0ff */
[----:B-1----:R-:W-:Y:S02]  /*1820*/  SEL R9, R22, 0xffffffc0, !P2 ;  /* 0xffffffc016097807 */ /* 0x002fe40005000000 */
[----:B---3--:R-:W-:-:S02]  /*1830*/  LOP3.LUT R10, R31, R7, RZ, 0xfc, !PT ;  /* 0x000000071f0a7212 */ /* 0x008fc400078efcff */
[----:B------:R-:W-:Y:S02]  /*1840*/  IADD3 R31, R48, 0x88, RZ ;  /* 0x00000088301f7810 */ /* 0x000fe40007ffe0ff */
[----:B----4-:R-:W-:Y:S01]  /*1850*/  LOP3.LUT R11, R25, R14, R26, 0xf6, !PT ;  /* 0x0000000e190b7212 */ /* 0x010fe200078ef61a */
[----:B------:R-:W-:Y:S01]  /*1860*/  IMAD.SHL.U32 R207, R10, 0x2, RZ ;  /* 0x000000020acf7824 */ /* 0x000fe200078e00ff */
[----:B------:R-:W-:Y:S02]  /*1870*/  IADD3 R26, R48, 0xb0, RZ ;  /* 0x000000b0301a7810 */ /* 0x000fe40007ffe0ff */
[----:B------:R-:W-:Y:S02]  /*1880*/  LEA R10, R11, 0x10080, 0x1 ;  /* 0x000100800b0a7811 */ /* 0x000fe400078e08ff */
[----:B------:R-:W-:Y:S02]  /*1890*/  LOP3.LUT R206, R3, 0xfffffff8, RZ, 0xc0, !PT ;  /* 0xfffffff803ce7812 */ /* 0x000fe400078ec0ff */
[----:B--2---:R-:W-:Y:S01]  /*18a0*/  SEL R2, R22, 0xffffffc0, !P3 ;  /* 0xffffffc016027807 */ /* 0x004fe20005800000 */
[----:B------:R1:W-:Y:S01]  /*18b0*/  STL [R1+0x168], R10 ;  /* 0x0001680a01007387 */ /* 0x0003e20000100800 */
[----:B------:R-:W-:-:S02]  /*18c0*/  IADD3 R25, R48, 0xb8, RZ ;  /* 0x000000b830197810 */ /* 0x000fc40007ffe0ff */
[C---:B------:R-:W-:Y:S01]  /*18d0*/  SEL R6, R21.reuse, 0xffffffe0, !P1 ;  /* 0xffffffe015067807 */ /* 0x040fe20004800000 */
[----:B------:R2:W-:Y:S01]  /*18e0*/  STL [R1+0xcc], R47 ;  /* 0x0000cc2f01007387 */ /* 0x0005e20000100800 */
[----:B------:R-:W-:Y:S02]  /*18f0*/  SEL R3, R21, 0xffffffe0, !P4 ;  /* 0xffffffe015037807 */ /* 0x000fe40006000000 */
        /* <DEDUP_REMOVED lines=8> */
[C---:B-----5:R-:W-:Y:S02]  /*1980*/  IADD3 R13, R48.reuse, 0xe8, RZ ;  /* 0x000000e8300d7810 */ /* 0x060fe40007ffe0ff */
[----:B------:R-:W-:Y:S01]  /*1990*/  IADD3 R12, R48, 0xf0, RZ ;  /* 0x000000f0300c7810 */ /* 0x000fe20007ffe0ff */
[----:B------:R4:W-:Y:S01]  /*19a0*/  STL [R1+0x50], R43 ;  /* 0x0000502b01007387 */ /* 0x0009e20000100800 */
[----:B------:R-:W-:Y:S02]  /*19b0*/  SHF.R.S32.HI R11, RZ, 0x1f, R46 ;  /* 0x0000001fff0b7819 */ /* 0x000fe4000001142e */
[----:B------:R-:W-:Y:S01]  /*19c0*/  LEA R199, R4, 0x10080, 0x1 ;  /* 0x0001008004c77811 */ /* 0x000fe200078e08ff */
[----:B------:R5:W-:Y:S01]  /*19d0*/  STL [R1+0xc0], R42 ;  /* 0x0000c02a01007387 */ /* 0x000be20000100800 */
[----:B-1----:R-:W-:Y:S01]  /*19e0*/  IADD3 R10, R48, 0xf8, RZ ;  /* 0x000000f8300a7810 */ /* 0x002fe20007ffe0ff */
[----:B------:R-:W-:Y:S01]  /*19f0*/  IMAD.IADD R4, R9, 0x1, R23 ;  /* 0x0000000109047824 */ /* 0x000fe200078e0217 */
[----:B------:R-:W-:Y:S01]  /*1a00*/  LEA R151, R5, 0x4080, 0x1 ;  /* 0x0000408005977811 */ /* 0x000fe200078e08ff */
[----:B------:R-:W-:Y:S01]  /*1a10*/  STL [R1+0xbc], R41 ;  /* 0x0000bc2901007387 */ /* 0x000fe20000100800 */
[----:B--2---:R-:W-:Y:S01]  /*1a20*/  SHF.R.S32.HI R47, RZ, 0x1f, R47 ;  /* 0x0000001fff2f7819 */ /* 0x004fe2000001142f */
[----:B------:R-:W-:Y:S01]  /*1a30*/  IMAD.IADD R200, R199, 0x1, R3 ;  /* 0x00000001c7c87824 */ /* 0x000fe200078e0203 */
[C---:B------:R-:W-:Y:S01]  /*1a40*/  IADD3 R205, R140.reuse, 0x80, RZ ;  /* 0x000000808ccd7810 */ /* 0x040fe20007ffe0ff */
[----:B------:R1:W-:Y:S01]  /*1a50*/  STL [R1+0xb8], R40 ;  /* 0x0000b82801007387 */ /* 0x0003e20000100800 */
[----:B------:R-:W-:Y:S01]  /*1a60*/  IMAD.IADD R196, R3, 0x1, R151 ;  /* 0x0000000103c47824 */ /* 0x000fe200078e0297 */
[----:B------:R-:W-:Y:S01]  /*1a70*/  IADD3 R204, R140, 0xc0, RZ ;  /* 0x000000c08ccc7810 */ /* 0x000fe20007ffe0ff */
[----:B------:R-:W-:Y:S01]  /*1a80*/  IMAD.IADD R202, R199, 0x1, R2 ;  /* 0x00000001c7ca7824 */ /* 0x000fe200078e0202 */
[----:B------:R2:W-:Y:S01]  /*1a90*/  STL [R1+0xb4], R39 ;  /* 0x0000b42701007387 */ /* 0x0005e20000100800 */
[----:B---3--:R-:W-:Y:S01]  /*1aa0*/  SHF.R.S32.HI R45, RZ, 0x1f, R45 ;  /* 0x0000001fff2d7819 */ /* 0x008fe2000001142d */
[----:B------:R-:W-:Y:S01]  /*1ab0*/  IMAD.IADD R198, R2, 0x1, R151 ;  /* 0x0000000102c67824 */ /* 0x000fe200078e0297 */
[----:B------:R-:W-:Y:S01]  /*1ac0*/  SHF.R.S32.HI R141, RZ, 0x1f, R140 ;  /* 0x0000001fff8d7819 */ /* 0x000fe2000001148c */
[----:B------:R-:W-:Y:S01]  /*1ad0*/  STL [R1+0xb0], R38 ;  /* 0x0000b02601007387 */ /* 0x000fe20000100800 */
[----:B------:R-:W-:Y:S01]  /*1ae0*/  SHF.R.S32.HI R215, RZ, 0x1f, R205 ;  /* 0x0000001fffd77819 */ /* 0x000fe200000114cd */
[----:B------:R-:W-:Y:S01]  /*1af0*/  IMAD.IADD R201, R200, 0x1, R2 ;  /* 0x00000001c8c97824 */ /* 0x000fe200078e0202 */
[----:B------:R-:W-:Y:S01]  /*1b00*/  SHF.R.S32.HI R214, RZ, 0x1f, R204 ;  /* 0x0000001fffd67819 */ /* 0x000fe200000114cc */
[----:B------:R3:W-:Y:S01]  /*1b10*/  STL [R1+0xac], R37 ;  /* 0x0000ac2501007387 */ /* 0x0007e20000100800 */
[----:B----4-:R-:W-:Y:S01]  /*1b20*/  SHF.R.S32.HI R43, RZ, 0x1f, R43 ;  /* 0x0000001fff2b7819 */ /* 0x010fe2000001142b */
[----:B------:R-:W-:Y:S01]  /*1b30*/  IMAD.IADD R197, R2, 0x1, R196 ;  /* 0x0000000102c57824 */ /* 0x000fe200078e02c4 */
[----:B------:R-:W-:Y:S01]  /*1b40*/  SHF.R.S32.HI R213, RZ, 0x1f, R206 ;  /* 0x0000001fffd57819 */ /* 0x000fe200000114ce */
[----:B------:R4:W-:Y:S01]  /*1b50*/  STL [R1+0xa8], R36 ;  /* 0x0000a82401007387 */ /* 0x0009e20000100800 */
[----:B-----5:R-:W-:-:S03]  /*1b60*/  SHF.R.S32.HI R42, RZ, 0x1f, R42 ;  /* 0x0000001fff2a7819 */ /* 0x020fc6000001142a */
[----:B------:R-:W-:Y:S04]  /*1b70*/  STL [R1+0xa4], R35 ;  /* 0x0000a42301007387 */ /* 0x000fe80000100800 */
[----:B------:R5:W-:Y:S01]  /*1b80*/  STL [R1+0xa0], R34 ;  /* 0x0000a02201007387 */ /* 0x000be20000100800 */
[----:B-1----:R-:W-:-:S03]  /*1b90*/  SHF.R.S32.HI R40, RZ, 0x1f, R40 ;  /* 0x0000001fff287819 */ /* 0x002fc60000011428 */
[----:B------:R1:W-:Y:S01]  /*1ba0*/  STL [R1+0x9c], R33 ;  /* 0x00009c2101007387 */ /* 0x0003e20000100800 */
[----:B--2---:R-:W-:-:S03]  /*1bb0*/  SHF.R.S32.HI R39, RZ, 0x1f, R39 ;  /* 0x0000001fff277819 */ /* 0x004fc60000011427 */
[----:B------:R-:W-:Y:S04]  /*1bc0*/  STL [R1+0x98], R32 ;  /* 0x0000982001007387 */ /* 0x000fe80000100800 */
[----:B------:R2:W-:Y:S01]  /*1bd0*/  STL [R1+0x94], R31 ;  /* 0x0000941f01007387 */ /* 0x0005e20000100800 */
[----:B---3--:R-:W-:-:S03]  /*1be0*/  SHF.R.S32.HI R37, RZ, 0x1f, R37 ;  /* 0x0000001fff257819 */ /* 0x008fc60000011425 */
[----:B------:R3:W-:Y:S01]  /*1bf0*/  STL [R1+0x90], R30 ;  /* 0x0000901e01007387 */ /* 0x0007e20000100800 */
[----:B----4-:R-:W-:-:S03]  /*1c00*/  SHF.R.S32.HI R36, RZ, 0x1f, R36 ;  /* 0x0000001fff247819 */ /* 0x010fc60000011424 */
[----:B------:R-:W-:Y:S04]  /*1c10*/  STL [R1+0x8c], R29 ;  /* 0x00008c1d01007387 */ /* 0x000fe80000100800 */
[----:B------:R4:W-:Y:S01]  /*1c20*/  STL [R1+0x88], R28 ;  /* 0x0000881c01007387 */ /* 0x0009e20000100800 */
[----:B-----5:R-:W-:-:S03]  /*1c30*/  SHF.R.S32.HI R34, RZ, 0x1f, R34 ;  /* 0x0000001fff227819 */ /* 0x020fc60000011422 */
[----:B------:R5:W-:Y:S01]  /*1c40*/  STL [R1+0x84], R27 ;  /* 0x0000841b01007387 */ /* 0x000be20000100800 */
[----:B-1----:R-:W-:-:S03]  /*1c50*/  SHF.R.S32.HI R33, RZ, 0x1f, R33 ;  /* 0x0000001fff217819 */ /* 0x002fc60000011421 */
[----:B------:R-:W-:Y:S04]  /*1c60*/  STL [R1+0x80], R26 ;  /* 0x0000801a01007387 */ /* 0x000fe80000100800 */
[----:B------:R1:W-:Y:S01]  /*1c70*/  STL [R1+0x7c], R25 ;  /* 0x00007c1901007387 */ /* 0x0003e20000100800 */
[----:B--2---:R-:W-:-:S03]  /*1c80*/  SHF.R.S32.HI R31, RZ, 0x1f, R31 ;  /* 0x0000001fff1f7819 */ /* 0x004fc6000001141f */
[----:B------:R2:W-:Y:S01]  /*1c90*/  STL [R1+0x78], R22 ;  /* 0x0000781601007387 */ /* 0x0005e20000100800 */
[----:B---3--:R-:W-:-:S03]  /*1ca0*/  SHF.R.S32.HI R30, RZ, 0x1f, R30 ;  /* 0x0000001fff1e7819 */ /* 0x008fc6000001141e */
[----:B------:R-:W-:Y:S04]  /*1cb0*/  STL [R1+0x74], R21 ;  /* 0x0000741501007387 */ /* 0x000fe80000100800 */
[----:B------:R3:W-:Y:S01]  /*1cc0*/  STL [R1+0x70], R20 ;  /* 0x0000701401007387 */ /* 0x0007e20000100800 */
[----:B----4-:R-:W-:-:S03]  /*1cd0*/  SHF.R.S32.HI R28, RZ, 0x1f, R28 ;  /* 0x0000001fff1c7819 */ /* 0x010fc6000001141c */
        /* <DEDUP_REMOVED lines=8> */
[----:B------:R-:W-:Y:S01]  /*1d60*/  STL [R1+0x5c], R10 ;  /* 0x00005c0a01007387 */ /* 0x000fe20000100800 */
[----:B---3--:R-:W-:-:S03]  /*1d70*/  SHF.R.S32.HI R20, RZ, 0x1f, R20 ;  /* 0x0000001fff147819 */ /* 0x008fc60000011414 */
[----:B------:R2:W-:Y:S01]  /*1d80*/  STL [R1+0x160], R11 ;  /* 0x0001600b01007387 */ /* 0x0005e20000100800 */
[----:B----4-:R-:W-:-:S03]  /*1d90*/  SHF.R.S32.HI R18, RZ, 0x1f, R18 ;  /* 0x0000001fff127819 */ /* 0x010fc60000011412 */
[----:B------:R-:W-:Y:S01]  /*1da0*/  STL [R1+0x15c], R45 ;  /* 0x00015c2d01007387 */ /* 0x000fe20000100800 */
[----:B-----5:R-:W-:Y:S02]  /*1db0*/  SHF.R.S32.HI R13, RZ, 0x1f, R13 ;  /* 0x0000001fff0d7819 */ /* 0x020fe4000001140d */
[----:B-1----:R-:W-:Y:S02]  /*1dc0*/  SHF.R.S32.HI R12, RZ, 0x1f, R12 ;  /* 0x0000001fff0c7819 */ /* 0x002fe4000001140c */
[----:B--2---:R-:W-:-:S05]  /*1dd0*/  SHF.R.S32.HI R11, RZ, 0x1f, R44 ;  /* 0x0000001fff0b7819 */ /* 0x004fca000001142c */
[----:B------:R1:W-:Y:S04]  /*1de0*/  STL [R1+0x158], R11 ;  /* 0x0001580b01007387 */ /* 0x0003e80000100800 */
[----:B------:R-:W-:Y:S04]  /*1df0*/  STL [R1+0x154], R43 ;  /* 0x0001542b01007387 */ /* 0x000fe80000100800 */
[----:B------:R-:W-:Y:S01]  /*1e00*/  STL [R1+0x150], R42 ;  /* 0x0001502a01007387 */ /* 0x000fe20000100800 */
[----:B-1----:R-:W-:-:S05]  /*1e10*/  SHF.R.S32.HI R11, RZ, 0x1f, R41 ;  /* 0x0000001fff0b7819 */ /* 0x002fca0000011429 */
        /* <DEDUP_REMOVED lines=29> */
[----:B------:R2:W-:Y:S04]  /*1ff0*/  STL [R1+0xf4], R13 ;  /* 0x0000f40d01007387 */ /* 0x0005e80000100800 */
[----:B------:R3:W-:Y:S01]  /*2000*/  STL [R1+0xf0], R12 ;  /* 0x0000f00c01007387 */ /* 0x0007e20000100800 */
[----:B-1----:R-:W-:Y:S01]  /*2010*/  SHF.R.S32.HI R11, RZ, 0x1f, R10 ;  /* 0x0000001fff0b7819 */ /* 0x002fe2000001140a */
[----:B------:R-:W-:-:S02]  /*2020*/  IMAD.IADD R10, R24, 0x1, R6 ;  /* 0x00000001180a7824 */ /* 0x000fc400078e0206 */
[----:B------:R-:W-:Y:S02]  /*2030*/  IMAD.IADD R6, R6, 0x1, R23 ;  /* 0x0000000106067824 */ /* 0x000fe400078e0217 */
[--C-:B--2---:R-:W-:Y:S01]  /*2040*/  IMAD.IADD R13, R24, 0x1, R9.reuse ;  /* 0x00000001180d7824 */ /* 0x104fe200078e0209 */
[----:B------:R1:W-:Y:S01]  /*2050*/  STL [R1+0xec], R11 ;  /* 0x0000ec0b01007387 */ /* 0x0003e20000100800 */
[----:B------:R-:W-:Y:S01]  /*2060*/  IMAD.IADD R3, R6, 0x1, R9 ;  /* 0x0000000106037824 */ /* 0x000fe200078e0209 */
[----:B---3--:R-:W-:Y:S02]  /*2070*/  LEA R12, R19, 0x10080, 0x1 ;  /* 0x00010080130c7811 */ /* 0x008fe400078e08ff */
[----:B------:R-:W-:Y:S04]  /*2080*/  STL [R1+0x44], R13 ;  /* 0x0000440d01007387 */ /* 0x000fe80000100800 */
[----:B------:R2:W-:Y:S04]  /*2090*/  STL [R1+0x34], R10 ;  /* 0x0000340a01007387 */ /* 0x0005e80000100800 */
[----:B------:R3:W-:Y:S01]  /*20a0*/  STL [R1+0xe8], R12 ;  /* 0x0000e80c01007387 */ /* 0x0007e20000100800 */
[----:B-1----:R-:W-:-:S05]  /*20b0*/  LEA R11, R17, 0x10080, 0x1 ;  /* 0x00010080110b7811 */ /* 0x002fca00078e08ff */
[----:B------:R1:W-:Y:S01]  /*20c0*/  STL [R1+0xe4], R11 ;  /* 0x0000e40b01007387 */ /* 0x0003e20000100800 */
[----:B--2---:R-:W-:Y:S01]  /*20d0*/  IMAD.IADD R10, R9, 0x1, R10 ;  /* 0x00000001090a7824 */ /* 0x004fe200078e020a */
[----:B---3--:R-:W-:-:S05]  /*20e0*/  LEA R12, R16, 0x10080, 0x1 ;  /* 0x00010080100c7811 */ /* 0x008fca00078e08ff */
[----:B------:R2:W-:Y:S01]  /*20f0*/  STL [R1+0xe0], R12 ;  /* 0x0000e00c01007387 */ /* 0x0005e20000100800 */
[----:B-1----:R-:W-:-:S05]  /*2100*/  LEA R11, R15, 0x10080, 0x1 ;  /* 0x000100800f0b7811 */ /* 0x002fca00078e08ff */
[----:B------:R2:W-:Y:S04]  /*2110*/  STL [R1+0xdc], R11 ;  /* 0x0000dc0b01007387 */ /* 0x0005e80000100800 */
[----:B------:R2:W-:Y:S04]  /*2120*/  STL [R1+0x40], R10 ;  /* 0x0000400a01007387 */ /* 0x0005e80000100800 */
[----:B------:R2:W-:Y:S04]  /*2130*/  STL [R1+0x3c], R4 ;  /* 0x00003c0401007387 */ /* 0x0005e80000100800 */
[----:B------:R2:W-:Y:S04]  /*2140*/  STL [R1+0x30], R6 ;  /* 0x0000300601007387 */ /* 0x0005e80000100800 */
[----:B------:R2:W-:Y:S02]  /*2150*/  STL [R1+0x38], R3 ;  /* 0x0000380301007387 */ /* 0x0005e40000100800 */
.L_x_1908:
[----:B--2---:R-:W2:Y:S01]  /*2160*/  LDL R3, [R1+0x1c] ;  /* 0x00001c0001037983 */ /* 0x004ea20000100800 */
[----:B------:R-:W-:Y:S01]  /*2170*/  IMAD.MOV.U32 R2, RZ, RZ, 0x4 ;  /* 0x00000004ff027424 */ /* 0x000fe200078e00ff */
[----:B------:R-:W-:-:S04]  /*2180*/  ISETP.NE.U32.AND P0, PT, RZ, c[0x0][0x370], PT ;  /* 0x0000dc00ff007a0c */ /* 0x000fc80003f05070 */
[----:B------:R-:W-:Y:S01]  /*2190*/  ISETP.NE.AND.EX P1, PT, RZ, c[0x0][0x374], PT, P0 ;  /* 0x0000dd00ff007a0c */ /* 0x000fe20003f25300 */
[----:B--2---:R-:W-:-:S05]  /*21a0*/  IMAD.WIDE R2, R3, R2, c[0x0][0x588] ;  /* 0x0001620003027625 */ /* 0x004fca00078e0202 */
[----:B------:R-:W2:Y:S01]  /*21b0*/  LDG.E R29, [R2.64] ;  /* 0x00000006021d7981 */ /* 0x000ea2000c1e1900 */
[----:B------:R-:W-:Y:S01]  /*21c0*/  ISETP.NE.U32.AND P4, PT, RZ, c[0x0][0x360], PT ;  /* 0x0000d800ff007a0c */ /* 0x000fe20003f85070 */
[----:B------:R-:W-:Y:S01]  /*21d0*/  IMAD.MOV.U32 R12, RZ, RZ, RZ ;  /* 0x000000ffff0c7224 */ /* 0x000fe200078e00ff */
[----:B------:R-:W-:Y:S02]  /*21e0*/  ISETP.NE.U32.AND P3, PT, RZ, c[0x0][0x348], PT ;  /* 0x0000d200ff007a0c */ /* 0x000fe40003f65070 */
[----:B------:R-:W-:Y:S02]  /*21f0*/  ISETP.NE.AND.EX P4, PT, RZ, c[0x0][0x364], PT, P4 ;  /* 0x0000d900ff007a0c */ /* 0x000fe40003f85340 */
[----:B------:R-:W-:Y:S02]  /*2200*/  ISETP.NE.U32.AND P5, PT, RZ, c[0x0][0x350], PT ;  /* 0x0000d400ff007a0c */ /* 0x000fe40003fa5070 */
[----:B------:R-:W-:Y:S02]  /*2210*/  ISETP.NE.U32.AND P6, PT, RZ, c[0x0][0x358], PT ;  /* 0x0000d600ff007a0c */ /* 0x000fe40003fc5070 */
[----:B------:R-:W-:-:S02]  /*2220*/  ISETP.NE.AND.EX P3, PT, RZ, c[0x0][0x34c], PT, P3 ;  /* 0x0000d300ff007a0c */ /* 0x000fc40003f65330 */
[----:B------:R-:W-:Y:S02]  /*2230*/  ISETP.NE.AND.EX P5, PT, RZ, c[0x0][0x354], PT, P5 ;  /* 0x0000d500ff007a0c */ /* 0x000fe40003fa5350 */
[----:B------:R-:W-:Y:S01]  /*2240*/  ISETP.NE.AND.EX P6, PT, RZ, c[0x0][0x35c], PT, P6 ;  /* 0x0000d700ff007a0c */ /* 0x000fe20003fc5360 */
[----:B------:R-:W-:Y:S02]  /*2250*/  IMAD.MOV.U32 R131, RZ, RZ, RZ ;  /* 0x000000ffff837224 */ /* 0x000fe400078e00ff */
[----:B------:R-:W-:Y:S02]  /*2260*/  IMAD.MOV.U32 R16, RZ, RZ, RZ ;  /* 0x000000ffff107224 */ /* 0x000fe400078e00ff */
[----:B------:R-:W-:Y:S01]  /*2270*/  IMAD.MOV.U32 R15, RZ, RZ, RZ ;  /* 0x000000ffff0f7224 */ /* 0x000fe200078e00ff */
[----:B--2---:R-:W-:Y:S01]  /*2280*/  SHF.R.S32.HI R28, RZ, 0x1f, R29 ;  /* 0x0000001fff1c7819 */ /* 0x004fe2000001141d */
[C---:B------:R-:W-:Y:S01]  /*2290*/  IMAD.SHL.U32 R20, R29.reuse, 0x4, RZ ;  /* 0x000000041d147824 */ /* 0x040fe200078e00ff */
[C---:B------:R-:W-:Y:S01]  /*22a0*/  @P1 LEA R4, P0, R29.reuse, c[0x0][0x370], 0x2 ;  /* 0x0000dc001d041a11 */ /* 0x040fe200078010ff */
[----:B------:R1:W-:Y:S01]  /*22b0*/  STL [R1+0x20], R29 ;  /* 0x0000201d01007387 */ /* 0x0003e20000100800 */
[----:B------:R-:W-:-:S02]  /*22c0*/  SHF.L.U64.HI R19, R29, 0x2, R28 ;  /* 0x000000021d137819 */ /* 0x000fc4000001021c */
[----:B------:R-:W-:Y:S01]  /*22d0*/  @P1 LEA.HI.X R5, R29, c[0x0][0x374], R28, 0x2, P0 ;  /* 0x0000dd001d051a11 */ /* 0x000fe200000f141c */
[----:B------:R1:W-:Y:S01]  /*22e0*/  STL [R1+0x24], R28 ;  /* 0x0000241c01007387 */ /* 0x0003e20000100800 */
[----:B------:R-:W-:-:S03]  /*22f0*/  @P4 IADD3 R2, P0, R20, c[0x0][0x360], RZ ;  /* 0x0000d80014024a10 */ /* 0x000fc60007f1e0ff */
[----:B------:R2:W3:Y:S01]  /*2300*/  @P1 LDG.E R12, [R4.64] ;  /* 0x00000006040c1981 */ /* 0x0004e2000c1e1900 */
[C---:B------:R-:W-:Y:S02]  /*2310*/  @P4 IADD3.X R3, R19.reuse, c[0x0][0x364], RZ, P0, !PT ;  /* 0x0000d90013034a10 */ /* 0x040fe400007fe4ff */
[----:B------:R-:W-:Y:S01]  /*2320*/  IADD3 R10, P2, R20, c[0x0][0x348], RZ ;  /* 0x0000d200140a7a10 */ /* 0x000fe20007f5e0ff */
[----:B------:R1:W-:Y:S04]  /*2330*/  STL [R1+0x8], R20 ;  /* 0x0000081401007387 */ /* 0x0003e80000100800 */
[----:B------:R4:W5:Y:S01]  /*2340*/  @P4 LDG.E R134, [R2.64] ;  /* 0x0000000602864981 */ /* 0x000962000c1e1900 */
[----:B------:R-:W-:-:S03]  /*2350*/  IADD3.X R11, R19, c[0x0][0x34c], RZ, P2, !PT ;  /* 0x0000d300130b7a10 */ /* 0x000fc600017fe4ff */
[----:B------:R1:W-:Y:S04]  /*2360*/  STL [R1+0xc], R19 ;  /* 0x00000c1301007387 */ /* 0x0003e80000100800 */
[----:B------:R1:W5:Y:S01]  /*2370*/  @P3 LDG.E R131, [R10.64] ;  /* 0x000000060a833981 */ /* 0x000362000c1e1900 */
[----:B--2---:R-:W-:-:S04]  /*2380*/  IADD3 R4, P1, R20, c[0x0][0x350], RZ ;  /* 0x0000d40014047a10 */ /* 0x004fc80007f3e0ff */
[----:B------:R-:W-:Y:S02]  /*2390*/  IADD3.X R5, R19, c[0x0][0x354], RZ, P1, !PT ;  /* 0x0000d50013057a10 */ /* 0x000fe40000ffe4ff */
[----:B----4-:R-:W-:-:S03]  /*23a0*/  IADD3 R2, P0, R20, c[0x0][0x358], RZ ;  /* 0x0000d60014027a10 */ /* 0x010fc60007f1e0ff */
[----:B------:R1:W5:Y:S01]  /*23b0*/  @P5 LDG.E R16, [R4.64] ;  /* 0x0000000604105981 */ /* 0x000362000c1e1900 */
[----:B------:R-:W-:-:S05]  /*23c0*/  IADD3.X R3, R19, c[0x0][0x35c], RZ, P0, !PT ;  /* 0x0000d70013037a10 */ /* 0x000fca00007fe4ff */
[----:B------:R1:W5:Y:S01]  /*23d0*/  @P6 LDG.E R15, [R2.64] ;  /* 0x00000006020f6981 */ /* 0x000362000c1e1900 */
[----:B------:R-:W-:Y:S03]  /*23e0*/  YIELD ;  /* 0x0000000000007946 */ /* 0x000fe60003800000 */
[----:B---3--:R1:W-:Y:S01]  /*23f0*/  STL [R1+0x4], R12 ;  /* 0x0000040c01007387 */ /* 0x0083e20000100800 */
[----:B------:R-:W-:Y:S05]  /*2400*/  @P4 BRA `(.L_x_1709) ;  /* 0x0000005000004947 */ /* 0x000fea0003800000 */
[----:B-----5:R-:W-:Y:S01]  /*2410*/  MOV R134, c[0x0][0x168] ;  /* 0x00005a0000867a02 */ /* 0x020fe20000000f00 */
[----:B------:R-:W-:Y:S05]  /*2420*/  @!P3 BRA `(.L_x_1709) ;  /* 0x000000300000b947 */ /* 0x000fea0003800000 */
[----:B------:R-:W2:Y:S04]  /*2430*/  LDG.E R9, [R10.64] ;  /* 0x000000060a097981 */ /* 0x000ea8000c1e1900 */
[----:B------:R-:W2:Y:S02]  /*2440*/  LDG.E R6, [R10.64+0x4] ;  /* 0x000004060a067981 */ /* 0x000ea4000c1e1900 */
[----:B--2---:R-:W-:-:S02]  /*2450*/  IADD3 R134, -R9, R6, RZ ;  /* 0x0000000609867210 */ /* 0x004fc40007ffe1ff */
.L_x_1709:
[----:B------:R-:W-:-:S04]  /*2460*/  ISETP.NE.U32.AND P0, PT, RZ, c[0x0][0x368], PT ;  /* 0x0000da00ff007a0c */ /* 0x000fc80003f05070 */
[----:B------:R-:W-:-:S13]  /*2470*/  ISETP.NE.AND.EX P0, PT, RZ, c[0x0][0x36c], PT, P0 ;  /* 0x0000db00ff007a0c */ /* 0x000fda0003f05300 */
[----:B------:R-:W-:Y:S05]  /*2480*/  @!P0 BRA `(.L_x_1710) ;  /* 0x0000004000008947 */ /* 0x000fea0003800000 */
[----:B-1----:R-:W-:-:S04]  /*2490*/  IADD3 R4, P0, R20, c[0x0][0x368], RZ ;  /* 0x0000da0014047a10 */ /* 0x002fc80007f1e0ff */
[----:B------:R-:W-:-:S05]  /*24a0*/  IADD3.X R5, R19, c[0x0][0x36c], RZ, P0, !PT ;  /* 0x0000db0013057a10 */ /* 0x000fca00007fe4ff */
[----:B------:R1:W5:Y:S01]  /*24b0*/  LDG.E R9, [R4.64] ;  /* 0x0000000604097981 */ /* 0x000362000c1e1900 */
[----:B------:R-:W-:Y:S05]  /*24c0*/  BRA `(.L_x_1711) ;  /* 0x0000005000007947 */ /* 0x000fea0003800000 */
.L_x_1710:
[----:B------:R-:W-:Y:S01]  /*24d0*/  MOV R9, UR5 ;  /* 0x0000000500097c02 */ /* 0x000fe20008000f00 */
[----:B------:R-:W-:Y:S05]  /*24e0*/  @!P5 BRA `(.L_x_1711) ;  /* 0x000000300000d947 */ /* 0x000fea0003800000 */
[----:B------:R2:W3:Y:S04]  /*24f0*/  LDG.E R6, [R4.64] ;  /* 0x0000000604067981 */ /* 0x0004e8000c1e1900 */
[----:B-12---:R-:W3:Y:S02]  /*2500*/  LDG.E R4, [R4.64+0x4] ;  /* 0x0000040604047981 */ /* 0x006ee4000c1e1900 */
[----:B---3--:R-:W-:Y:S02]  /*2510*/  IADD3 R9, -R6, R4, RZ ;  /* 0x0000000406097210 */ /* 0x008fe40007ffe1ff */
.L_x_1711:
[----:B------:R-:W2:Y:S04]  /*2520*/  LDL R17, [R1+0x18] ;  /* 0x0000180001117983 */ /* 0x000ea80000100800 */
[----:B-1----:R1:W3:Y:S04]  /*2530*/  @P6 LDG.E R5, [R2.64] ;  /* 0x0000000602056981 */ /* 0x0022e8000c1e1900 */
[----:B------:R1:W3:Y:S01]  /*2540*/  @P6 LDG.E R4, [R2.64+0x4] ;  /* 0x0000040602046981 */ /* 0x0002e2000c1e1900 */
[----:B------:R-:W-:Y:S01]  /*2550*/  ISETP.NE.U32.AND P0, PT, RZ, c[0x0][0x378], PT ;  /* 0x0000de00ff007a0c */ /* 0x000fe20003f05070 */
[----:B-----5:R-:W-:-:S03]  /*2560*/  IMAD.MOV.U32 R122, RZ, RZ, R9 ;  /* 0x000000ffff7a7224 */ /* 0x020fc600078e0009 */
[----:B------:R-:W-:-:S13]  /*2570*/  ISETP.NE.AND.EX P1, PT, RZ, c[0x0][0x37c], PT, P0 ;  /* 0x0000df00ff007a0c */ /* 0x000fda0003f25300 */
[----:B-1----:R-:W-:-:S04]  /*2580*/  @P1 IADD3 R2, P0, R20, c[0x0][0x378], RZ ;  /* 0x0000de0014021a10 */ /* 0x002fc80007f1e0ff */
[----:B------:R-:W-:-:S05]  /*2590*/  @P1 IADD3.X R3, R19, c[0x0][0x37c], RZ, P0, !PT ;  /* 0x0000df0013031a10 */ /* 0x000fca00007fe4ff */
[----:B------:R1:W5:Y:S01]  /*25a0*/  @P1 LDG.E R122, [R2.64] ;  /* 0x00000006027a1981 */ /* 0x000362000c1e1900 */
[----:B------:R-:W-:Y:S01]  /*25b0*/  IMAD.IADD R6, R9, 0x1, -R12 ;  /* 0x0000000109067824 */ /* 0x000fe200078e0a0c */
[----:B------:R-:W-:Y:S01]  /*25c0*/  BSSY B0, `(.L_x_1712) ;  /* 0x0000032000007945 */ /* 0x000fe20003800000 */
[----:B-1----:R-:W-:Y:S01]  /*25d0*/  IMAD.MOV.U32 R2, RZ, RZ, c[0x0][0x228] ;  /* 0x00008a00ff027624 */ /* 0x002fe200078e00ff */
[----:B--2---:R-:W-:-:S04]  /*25e0*/  LOP3.LUT R3, R17, 0xff000000, RZ, 0xc0, !PT ;  /* 0xff00000011037812 */ /* 0x004fc800078ec0ff */
[----:B------:R-:W-:Y:S01]  /*25f0*/  SHF.R.U32.HI R3, RZ, 0x8, R3 ;  /* 0x00000008ff037819 */ /* 0x000fe20000011603 */
[----:B---3--:R-:W-:Y:S01]  /*2600*/  @P6 IMAD.IADD R2, R4, 0x1, -R5 ;  /* 0x0000000104026824 */ /* 0x008fe200078e0a05 */
[----:B------:R-:W-:-:S03]  /*2610*/  LOP3.LUT R4, R17, 0xff0000, RZ, 0xc0, !PT ;  /* 0x00ff000011047812 */ /* 0x000fc600078ec0ff */
[----:B------:R-:W-:Y:S01]  /*2620*/  IMAD.IADD R123, R6, 0x1, R2 ;  /* 0x00000001067b7824 */ /* 0x000fe200078e0202 */
[----:B------:R-:W-:-:S04]  /*2630*/  LEA.HI R4, R4, R3, RZ, 0x10 ;  /* 0x0000000304047211 */ /* 0x000fc800078f80ff */
[----:B------:R-:W-:Y:S02]  /*2640*/  SHF.R.U32.HI R11, RZ, 0x10, R4 ;  /* 0x00000010ff0b7819 */ /* 0x000fe40000011604 */
[----:B------:R-:W-:Y:S02]  /*2650*/  LOP3.LUT R21, R4, 0xff, RZ, 0xc0, !PT ;  /* 0x000000ff04157812 */ /* 0x000fe400078ec0ff */
[C---:B------:R-:W-:Y:S01]  /*2660*/  IADD3 R5, R123.reuse, 0x2f, RZ ;  /* 0x0000002f7b057810 */ /* 0x040fe20007ffe0ff */
[----:B------:R1:W-:Y:S01]  /*2670*/  STL [R1+0x48], R11 ;  /* 0x0000480b01007387 */ /* 0x0003e20000100800 */
[----:B------:R-:W-:Y:S02]  /*2680*/  ISETP.GE.AND P0, PT, R123, 0x1, PT ;  /* 0x000000017b00780c */ /* 0x000fe40003f06270 */
[----:B------:R-:W-:Y:S01]  /*2690*/  ISETP.NE.AND P1, PT, R11, RZ, PT ;  /* 0x000000ff0b00720c */ /* 0x000fe20003f25270 */
[----:B------:R1:W-:Y:S01]  /*26a0*/  STL [R1+0x4c], R21 ;  /* 0x00004c1501007387 */ /* 0x0003e20000100800 */
[----:B------:R-:W-:-:S02]  /*26b0*/  IMAD.HI R3, R5, 0x2aaaaaab, RZ ;  /* 0x2aaaaaab05037827 */ /* 0x000fc400078e02ff */
[----:B------:R-:W-:-:S03]  /*26c0*/  SEL R119, R11, c[0x0][0x338], P1 ;  /* 0x0000ce000b777a07 */ /* 0x000fc60000800000 */
[----:B------:R-:W-:-:S04]  /*26d0*/  SHF.R.U32.HI R5, RZ, 0x1f, R3 ;  /* 0x0000001fff057819 */ /* 0x000fc80000011603 */
[----:B------:R-:W-:Y:S01]  /*26e0*/  LEA.HI.SX32 R128, R3, R5, 0x1d ;  /* 0x0000000503807211 */ /* 0x000fe200078feaff */
[----:B------:R-:W-:Y:S01]  /*26f0*/  IMAD.MOV.U32 R3, RZ, RZ, RZ ;  /* 0x000000ffff037224 */ /* 0x000fe200078e00ff */
[----:B------:R-:W-:Y:S05]  /*2700*/  @!P0 BRA `(.L_x_1713) ;  /* 0x000001d000008947 */ /* 0x000fea0003800000 */
[----:B------:R-:W-:Y:S01]  /*2710*/  IABS R3, R119 ;  /* 0x0000007700037213 */ /* 0x000fe20000000000 */
[----:B------:R-:W-:Y:S01]  /*2720*/  IMAD.MOV.U32 R10, RZ, RZ, RZ ;  /* 0x000000ffff0a7224 */ /* 0x000fe200078e00ff */
[----:B------:R-:W-:-:S03]  /*2730*/  IADD3 R12, R128, -0x1, R119 ;  /* 0xffffffff800c7810 */ /* 0x000fc60007ffe077 */
[----:B------:R-:W-:Y:S01]  /*2740*/  IMAD.MOV.U32 R4, RZ, RZ, R3 ;  /* 0x000000ffff047224 */ /* 0x000fe200078e0003 */
[----:B------:R-:W-:-:S03]  /*2750*/  IABS R14, R12 ;  /* 0x0000000c000e7213 */ /* 0x000fc60000000000 */
[----:B------:R-:W2:Y:S08]  /*2760*/  I2F.RP R3, R4 ;  /* 0x0000000400037306 */ /* 0x000eb00000209400 */
        /* <DEDUP_REMOVED lines=23> */
.L_x_1713:
[----:B------:R-:W-:Y:S05]  /*28e0*/  BSYNC B0 ;  /* 0x0000000000007941 */ /* 0x000fea0003800000 */
.L_x_1712:
[----:B------:R-:W2:Y:S01]  /*28f0*/  LDL R10, [R1+0x190] ;  /* 0x00019000010a7983 */ /* 0x000ea20000100800 */
[----:B------:R-:W-:-:S04]  /*2900*/  IMAD R4, R21, R3, RZ ;  /* 0x0000000315047224 */ /* 0x000fc800078e02ff */
[C---:B------:R-:W-:Y:S02]  /*2910*/  IMAD.IADD R3, R4.reuse, 0x1, R3 ;  /* 0x0000000104037824 */ /* 0x040fe400078e0203 */
[----:B------:R-:W-:-:S03]  /*2920*/  IMAD R4, R4, 0x30, -R6 ;  /* 0x0000003004047824 */ /* 0x000fc600078e0a06 */
[----:B------:R-:W-:Y:S02]  /*2930*/  IMNMX R3, R128, R3, PT ;  /* 0x0000000380037217 */ /* 0x000fe40003800200 */
[----:B------:R-:W-:-:S03]  /*2940*/  IMNMX R4, RZ, R4, !PT ;  /* 0x00000004ff047217 */ /* 0x000fc60007800200 */
[----:B------:R-:W-:-:S05]  /*2950*/  IMAD R3, R3, 0x30, -R6 ;  /* 0x0000003003037824 */ /* 0x000fca00078e0a06 */
[----:B------:R-:W-:-:S04]  /*2960*/  IMNMX R3, R3, R2, PT ;  /* 0x0000000203037217 */ /* 0x000fc80003800200 */
[----:B------:R-:W-:Y:S01]  /*2970*/  ISETP.GT.AND P0, PT, R3, R4, PT ;  /* 0x000000040300720c */ /* 0x000fe20003f04270 */
[----:B------:R-:W-:-:S05]  /*2980*/  IMAD.WIDE.U32 R4, R4, -0x55555555, RZ ;  /* 0xaaaaaaab04047825 */ /* 0x000fca00078e00ff */
[----:B------:R-:W-:-:S07]  /*2990*/  SHF.R.U32.HI R110, RZ, 0x5, R5 ;  /* 0x00000005ff6e7819 */ /* 0x000fce0000011605 */
[----:B------:R-:W-:-:S05]  /*29a0*/  @P0 IADD3 R3, R3, 0x2f, RZ ;  /* 0x0000002f03030810 */ /* 0x000fca0007ffe0ff */
[----:B------:R-:W-:-:S04]  /*29b0*/  @P0 IMAD.HI R4, R3, 0x2aaaaaab, RZ ;  /* 0x2aaaaaab03040827 */ /* 0x000fc800078e02ff */
[----:B------:R-:W-:Y:S01]  /*29c0*/  IMAD.MOV.U32 R3, RZ, RZ, R110 ;  /* 0x000000ffff037224 */ /* 0x000fe200078e006e */
[----:B------:R-:W-:-:S04]  /*29d0*/  @P0 SHF.R.U32.HI R5, RZ, 0x1f, R4 ;  /* 0x0000001fff050819 */ /* 0x000fc80000011604 */
[----:B------:R-:W-:-:S04]  /*29e0*/  @P0 LEA.HI.SX32 R3, R4, R5, 0x1d ;  /* 0x0000000504030211 */ /* 0x000fc800078feaff */
[----:B------:R-:W-:Y:S01]  /*29f0*/  ISETP.GT.AND P0, PT, R3, R110, PT ;  /* 0x0000006e0300720c */ /* 0x000fe20003f04270 */
[----:B--2---:R-:W-:-:S04]  /*2a00*/  IMAD.IADD R4, R7, 0x1, R10 ;  /* 0x0000000107047824 */ /* 0x004fc800078e020a */
[----:B------:R-:W-:-:S08]  /*2a10*/  IMAD.SHL.U32 R203, R4, 0x2, RZ ;  /* 0x0000000204cb7824 */ /* 0x000fd000078e00ff */
[----:B------:R-:W-:Y:S05]  /*2a20*/  @!P0 BRA `(.L_x_1714) ;  /* 0x0000694000008947 */ /* 0x000fea0003800000 */
[----:B------:R-:W-:Y:S02]  /*2a30*/  ISETP.NE.U32.AND P0, PT, RZ, c[0x0][0x340], PT ;  /* 0x0000d000ff007a0c */ /* 0x000fe40003f05070 */
[----:B------:R-:W-:Y:S02]  /*2a40*/  SHF.R.S32.HI R14, RZ, 0x1f, R143 ;  /* 0x0000001fff0e7819 */ /* 0x000fe4000001148f */
[----:B------:R-:W-:-:S13]  /*2a50*/  ISETP.NE.AND.EX P3, PT, RZ, c[0x0][0x344], PT, P0 ;  /* 0x0000d100ff007a0c */ /* 0x000fda0003f65300 */
[----:B------:R-:W-:-:S04]  /*2a60*/  @P3 IADD3 R4, P0, R20, c[0x0][0x340], RZ ;  /* 0x0000d00014043a10 */ /* 0x000fc80007f1e0ff */
[----:B------:R-:W-:-:S05]  /*2a70*/  @P3 IADD3.X R5, R19, c[0x0][0x344], RZ, P0, !PT ;  /* 0x0000d10013053a10 */ /* 0x000fca00007fe4ff */
[----:B------:R2:W3:Y:S01]  /*2a80*/  @P3 LDG.E R20, [R4.64] ;  /* 0x0000000604143981 */ /* 0x0004e2000c1e1900 */
[----:B------:R-:W-:Y:S01]  /*2a90*/  IADD3 R98, P0, R143, R15, RZ ;  /* 0x0000000f8f627210 */ /* 0x000fe20007f1e0ff */
[----:B------:R-:W-:Y:S01]  /*2aa0*/  IMAD.MOV.U32 R124, RZ, RZ, 0x30 ;  /* 0x00000030ff7c7424 */ /* 0x000fe200078e00ff */
[----:B------:R-:W-:Y:S01]  /*2ab0*/  IADD3 R38, R3, -0x1, RZ ;  /* 0xffffffff03267810 */ /* 0x000fe20007ffe0ff */
[----:B------:R-:W-:Y:S01]  /*2ac0*/  IMAD.MOV.U32 R136, RZ, RZ, c[0x0][0x238] ;  /* 0x00008e00ff887624 */ /* 0x000fe200078e00ff */
[----:B------:R-:W-:Y:S01]  /*2ad0*/  LEA.HI.X.SX32 R99, R15, R14, 0x1, P0 ;  /* 0x0000000e0f637211 */ /* 0x000fe200000f0eff */
[C---:B------:R-:W-:Y:S01]  /*2ae0*/  IMAD R135, R124.reuse, c[0x0][0x23c], RZ ;  /* 0x00008f007c877a24 */ /* 0x040fe200078e02ff */
[----:B------:R-:W-:Y:S01]  /*2af0*/  LOP3.LUT R27, R17, 0xffff, RZ, 0xc0, !PT ;  /* 0x0000ffff111b7812 */ /* 0x000fe200078ec0ff */
[----:B------:R-:W-:Y:S01]  /*2b00*/  IMAD.WIDE.U32 R120, R124, c[0x0][0x238], RZ ;  /* 0x00008e007c787a25 */ /* 0x000fe200078e00ff */
[----:B-1----:R-:W-:Y:S02]  /*2b10*/  SEL R21, R28, RZ, !P6 ;  /* 0x000000ff1c157207 */ /* 0x002fe40007000000 */
[----:B------:R-:W-:Y:S01]  /*2b20*/  SEL R22, R29, RZ, !P6 ;  /* 0x000000ff1d167207 */ /* 0x000fe20007000000 */
[----:B------:R-:W-:Y:S01]  /*2b30*/  IMAD R6, R99, c[0x0][0x238], RZ ;  /* 0x00008e0063067a24 */ /* 0x000fe200078e02ff */
[----:B------:R-:W-:Y:S01]  /*2b40*/  IADD3 R135, R121, R135, RZ ;  /* 0x0000008779877210 */ /* 0x000fe20007ffe0ff */
[----:B------:R-:W-:Y:S01]  /*2b50*/  IMAD R3, R21, c[0x0][0x248], RZ ;  /* 0x0000920015037a24 */ /* 0x000fe200078e02ff */
[----:B------:R-:W-:Y:S01]  /*2b60*/  ISETP.GE.AND P6, PT, R140, c[0x0][0x1d4], PT ;  /* 0x000075008c007a0c */ /* 0x000fe20003fc6270 */
[----:B------:R-:W-:Y:S01]  /*2b70*/  IMAD R6, R98, c[0x0][0x23c], R6 ;  /* 0x00008f0062067a24 */ /* 0x000fe200078e0206 */
[----:B------:R-:W-:Y:S01]  /*2b80*/  ISETP.GE.AND P5, PT, R142, c[0x0][0x1d4], PT ;  /* 0x000075008e007a0c */ /* 0x000fe20003fa6270 */
[----:B------:R-:W-:Y:S01]  /*2b90*/  IMAD.SHL.U32 R139, R136, 0x20, RZ ;  /* 0x00000020888b7824 */ /* 0x000fe200078e00ff */
[----:B------:R-:W-:Y:S01]  /*2ba0*/  ISETP.GE.AND P4, PT, R205, c[0x0][0x1d4], PT ;  /* 0x00007500cd007a0c */ /* 0x000fe20003f86270 */
[----:B------:R-:W-:Y:S01]  /*2bb0*/  IMAD.MOV.U32 R130, RZ, RZ, 0x5 ;  /* 0x00000005ff827424 */ /* 0x000fe200078e00ff */
[----:B------:R-:W-:Y:S01]  /*2bc0*/  ISETP.GE.AND P2, PT, R204, c[0x0][0x1d4], PT ;  /* 0x00007500cc007a0c */ /* 0x000fe20003f46270 */
[----:B------:R-:W-:Y:S01]  /*2bd0*/  IMAD.WIDE.U32 R12, R27, c[0x0][0x260], R140 ;  /* 0x000098001b0c7a25 */ /* 0x000fe200078e008c */
[----:B------:R-:W-:-:S02]  /*2be0*/  LOP3.LUT R212, R212, 0xfffffff7, RZ, 0xc0, !PT ;  /* 0xfffffff7d4d47812 */ /* 0x000fc400078ec0ff */
[----:B------:R-:W-:Y:S01]  /*2bf0*/  SHF.L.U64.HI R136, R136, R130, c[0x0][0x23c] ;  /* 0x00008f0088887619 */ /* 0x000fe20000010282 */
[----:B--2---:R-:W-:Y:S01]  /*2c00*/  IMAD.WIDE.U32 R4, R98, c[0x0][0x238], R140 ;  /* 0x00008e0062047a25 */ /* 0x004fe200078e008c */
[----:B------:R-:W-:Y:S02]  /*2c10*/  IADD3 R118, R9, R16, RZ ;  /* 0x0000001009767210 */ /* 0x000fe40007ffe0ff */
[----:B------:R-:W-:Y:S01]  /*2c20*/  @P6 LOP3.LUT R212, R212, 0x8, RZ, 0xfc, !PT ;  /* 0x00000008d4d46812 */ /* 0x000fe200078efcff */
[----:B------:R-:W-:Y:S01]  /*2c30*/  IMAD.IADD R5, R5, 0x1, R6 ;  /* 0x0000000105057824 */ /* 0x000fe200078e0206 */
[----:B------:R-:W-:Y:S01]  /*2c40*/  SHF.R.S32.HI R145, RZ, 0x1f, R144 ;  /* 0x0000001fff917819 */ /* 0x000fe20000011490 */
[----:B------:R-:W-:Y:S01]  /*2c50*/  IMAD R6, R38, -0x30, R2 ;  /* 0xffffffd026067824 */ /* 0x000fe200078e0202 */
[----:B------:R-:W-:Y:S01]  /*2c60*/  LOP3.LUT R212, R212, 0xfffffffb, RZ, 0xc0, !PT ;  /* 0xfffffffbd4d47812 */ /* 0x000fe200078ec0ff */
[----:B------:R-:W-:Y:S01]  /*2c70*/  IMAD.WIDE.U32 R4, R27, c[0x0][0x240], R4 ;  /* 0x000090001b047a25 */ /* 0x000fe200078e0004 */
[----:B------:R-:W-:-:S02]  /*2c80*/  SHF.R.U32.HI R31, RZ, 0x3, R222 ;  /* 0x00000003ff1f7819 */ /* 0x000fc400000116de */
[----:B------:R-:W-:Y:S01]  /*2c90*/  IMNMX R10, R6, 0x30, PT ;  /* 0x00000030060a7817 */ /* 0x000fe20003800200 */
[----:B------:R-:W-:Y:S01]  /*2ca0*/  IMAD R5, R27, c[0x0][0x244], R5 ;  /* 0x000091001b057a24 */ /* 0x000fe200078e0205 */
[----:B------:R-:W-:Y:S01]  /*2cb0*/  @P5 LOP3.LUT R212, R212, 0x4, RZ, 0xfc, !PT ;  /* 0x00000004d4d45812 */ /* 0x000fe200078efcff */
[----:B------:R-:W-:Y:S01]  /*2cc0*/  IMAD R6, R22, c[0x0][0x24c], R3 ;  /* 0x0000930016067a24 */ /* 0x000fe200078e0203 */
[----:B------:R-:W-:Y:S01]  /*2cd0*/  SHF.R.U32.HI R30, RZ, 0x3, R219 ;  /* 0x00000003ff1e7819 */ /* 0x000fe200000116db */
[----:B------:R-:W-:Y:S01]  /*2ce0*/  IMAD.IADD R3, R10, 0x1, -R143 ;  /* 0x000000010a037824 */ /* 0x000fe200078e0a8f */
[----:B------:R-:W-:Y:S01]  /*2cf0*/  LOP3.LUT R212, R212, 0xfffffffd, RZ, 0xc0, !PT ;  /* 0xfffffffdd4d47812 */ /* 0x000fe200078ec0ff */
[----:B------:R-:W-:Y:S01]  /*2d00*/  IMAD.WIDE.U32 R102, R22, c[0x0][0x248], R4 ;  /* 0x0000920016667a25 */ /* 0x000fe200078e0004 */
[----:B------:R-:W-:Y:S02]  /*2d10*/  SHF.R.S32.HI R5, RZ, 0x1f, R38 ;  /* 0x0000001fff057819 */ /* 0x000fe40000011426 */
[----:B------:R-:W-:Y:S01]  /*2d20*/  ISETP.GE.AND P1, PT, R3, 0x1, PT ;  /* 0x000000010300780c */ /* 0x000fe20003f26270 */
[----:B------:R-:W-:Y:S01]  /*2d30*/  IMAD R4, R135, R38, RZ ;  /* 0x0000002687047224 */ /* 0x000fe200078e02ff */
[----:B------:R-:W-:Y:S01]  /*2d40*/  MOV R100, R102 ;  /* 0x0000006600647202 */ /* 0x000fe20000000f00 */
[----:B------:R-:W-:Y:S01]  /*2d50*/  IMAD.IADD R101, R103, 0x1, R6 ;  /* 0x0000000167657824 */ /* 0x000fe200078e0206 */
[----:B------:R-:W-:Y:S01]  /*2d60*/  @P4 LOP3.LUT R212, R212, 0x2, RZ, 0xfc, !PT ;  /* 0x00000002d4d44812 */ /* 0x000fe200078efcff */
[----:B------:R-:W-:-:S02]  /*2d70*/  IMAD R4, R5, R120, R4 ;  /* 0x0000007805047224 */ /* 0x000fc400078e0204 */
[----:B------:R-:W-:Y:S01]  /*2d80*/  IMAD.WIDE.U32 R10, R38, R120, R100 ;  /* 0x00000078260a7225 */ /* 0x000fe200078e0064 */
[----:B------:R-:W-:-:S03]  /*2d90*/  LOP3.LUT R212, R212, 0xfffffffe, RZ, 0xc0, !PT ;  /* 0xfffffffed4d47812 */ /* 0x000fc600078ec0ff */
[----:B------:R-:W-:Y:S01]  /*2da0*/  IMAD.IADD R6, R11, 0x1, R4 ;  /* 0x000000010b067824 */ /* 0x000fe200078e0204 */
[----:B------:R-:W-:Y:S01]  /*2db0*/  @P2 LOP3.LUT R212, R212, 0x1, RZ, 0xfc, !PT ;  /* 0x00000001d4d42812 */ /* 0x000fe200078efcff */
[----:B------:R-:W-:Y:S01]  /*2dc0*/  IMAD R9, R14, c[0x0][0x280], RZ ;  /* 0x0000a0000e097a24 */ /* 0x000fe200078e02ff */
[----:B------:R-:W-:Y:S01]  /*2dd0*/  @P1 LEA R4, P0, R10, c[0x0][0x220], 0x1 ;  /* 0x000088000a041a11 */ /* 0x000fe200078008ff */
[----:B------:R-:W-:Y:S02]  /*2de0*/  IMAD R14, R14, c[0x0][0x290], RZ ;  /* 0x0000a4000e0e7a24 */ /* 0x000fe400078e02ff */
[C---:B------:R-:W-:Y:S01]  /*2df0*/  IMAD R9, R143.reuse, c[0x0][0x284], R9 ;  /* 0x0000a1008f097a24 */ /* 0x040fe200078e0209 */
[----:B------:R-:W-:Y:S01]  /*2e00*/  @P1 LEA.HI.X R5, R10, c[0x0][0x224], R6, 0x1, P0 ;  /* 0x000089000a051a11 */ /* 0x000fe200000f0c06 */
[----:B------:R-:W-:Y:S01]  /*2e10*/  IMAD.WIDE.U32 R16, R143, c[0x0][0x290], R140 ;  /* 0x0000a4008f107a25 */ /* 0x000fe200078e008c */
[----:B------:R-:W-:-:S03]  /*2e20*/  ISETP.GT.AND P0, PT, R3, 0x20, PT ;  /* 0x000000200300780c */ /* 0x000fc60003f04270 */
[----:B------:R-:W-:Y:S01]  /*2e30*/  @!PT LDS RZ, [RZ] ;  /* 0x00000000fffff984 */ /* 0x000fe20000000800 */
[----:B------:R-:W-:Y:S01]  /*2e40*/  @!PT LDS RZ, [RZ] ;  /* 0x00000000fffff984 */ /* 0x000fe20000000800 */
[----:B------:R-:W-:Y:S01]  /*2e50*/  @!PT LDS RZ, [RZ] ;  /* 0x00000000fffff984 */ /* 0x000fe20000000800 */
[----:B------:R1:W-:Y:S01]  /*2e60*/  @P1 LDGSTS.E.BYPASS.LTC128B.128 [R203+0xa080], [R4.64], !P6 ;  /* 0x0a08000004cb1fae */ /* 0x0003e2000f101d46 */
[----:B------:R-:W-:Y:S02]  /*2e70*/  IMAD.MOV.U32 R129, RZ, RZ, c[0x0][0x280] ;  /* 0x0000a000ff817624 */ /* 0x000fe400078e00ff */
[----:B------:R-:W-:Y:S01]  /*2e80*/  IMAD.MOV.U32 R137, RZ, RZ, c[0x0][0x290] ;  /* 0x0000a400ff897624 */ /* 0x000fe200078e00ff */
[----:B------:R1:W-:Y:S01]  /*2e90*/  @P1 LDGSTS.E.BYPASS.LTC128B.128 [R203+0xb880], [R4.64+0x80], !P5 ;  /* 0x0b88008004cb1fae */ /* 0x0003e2000e901d46 */
[C---:B------:R-:W-:Y:S02]  /*2ea0*/  IMAD R132, R124.reuse, c[0x0][0x284], RZ ;  /* 0x0000a1007c847a24 */ /* 0x040fe400078e02ff */
[C---:B------:R-:W-:Y:S01]  /*2eb0*/  IMAD R133, R124.reuse, c[0x0][0x294], RZ ;  /* 0x0000a5007c857a24 */ /* 0x040fe200078e02ff */
[----:B------:R1:W-:Y:S01]  /*2ec0*/  @P1 LDGSTS.E.BYPASS.LTC128B.128 [R203+0xd080], [R4.64+0x100], !P4 ;  /* 0x0d08010004cb1fae */ /* 0x0003e2000e101d46 */
[----:B------:R-:W-:-:S03]  /*2ed0*/  IMAD.WIDE.U32 R126, R124, c[0x0][0x280], RZ ;  /* 0x0000a0007c7e7a25 */ /* 0x000fc600078e00ff */
[----:B------:R1:W-:Y:S01]  /*2ee0*/  @P1 LDGSTS.E.BYPASS.LTC128B.128 [R203+0xe880], [R4.64+0x180], !P2 ;  /* 0x0e88018004cb1fae */ /* 0x0003e2000d101d46 */
[----:B------:R-:W-:Y:S01]  /*2ef0*/  @P0 IADD3 R3, P1, R139, R10, RZ ;  /* 0x0000000a8b030210 */ /* 0x000fe20007f3e0ff */
[----:B------:R-:W-:-:S04]  /*2f00*/  IMAD.WIDE.U32 R10, R143, c[0x0][0x280], R140 ;  /* 0x0000a0008f0a7a25 */ /* 0x000fc800078e008c */
[----:B------:R-:W-:Y:S01]  /*2f10*/  IMAD.MOV.U32 R18, RZ, RZ, R10 ;  /* 0x000000ffff127224 */ /* 0x000fe200078e000a */
[----:B------:R-:W-:Y:S01]  /*2f20*/  IADD3 R19, R9, R11, RZ ;  /* 0x0000000b09137210 */ /* 0x000fe20007ffe0ff */
[----:B------:R-:W-:Y:S01]  /*2f30*/  IMAD R11, R27, c[0x0][0x264], R13 ;  /* 0x000099001b0b7a24 */ /* 0x000fe200078e020d */
[----:B------:R-:W-:Y:S01]  /*2f40*/  MOV R10, R12 ;  /* 0x0000000c000a7202 */ /* 0x000fe20000000f00 */
[----:B------:R-:W-:-:S04]  /*2f50*/  IMAD.WIDE.U32 R12, R143, c[0x0][0x290], R144 ;  /* 0x0000a4008f0c7a25 */ /* 0x000fc800078e0090 */
[----:B------:R-:W-:-:S04]  /*2f60*/  IMAD.WIDE.U32 R82, R22, c[0x0][0x268], R10 ;  /* 0x00009a0016527a25 */ /* 0x000fc800078e000a */
[----:B-----5:R-:W-:-:S04]  /*2f70*/  IMAD.WIDE.U32 R90, R122, c[0x0][0x280], R18 ;  /* 0x0000a0007a5a7a25 */ /* 0x020fc800078e0012 */
[----:B------:R-:W-:-:S04]  /*2f80*/  IMAD.WIDE.U32 R124, R124, c[0x0][0x290], RZ ;  /* 0x0000a4007c7c7a25 */ /* 0x000fc800078e00ff */
[----:B------:R-:W-:-:S04]  /*2f90*/  IMAD.WIDE.U32 R108, R27, c[0x0][0x1e8], RZ ;  /* 0x00007a001b6c7a25 */ /* 0x000fc800078e00ff */
[----:B-1----:R-:W-:Y:S01]  /*2fa0*/  @P0 IMAD.X R5, R6, 0x1, R136, P1 ;  /* 0x0000000106050824 */ /* 0x002fe200008e0688 */
[----:B------:R-:W-:Y:S01]  /*2fb0*/  @P0 LEA R4, P1, R3, c[0x0][0x220], 0x1 ;  /* 0x0000880003040a11 */ /* 0x000fe200078208ff */
[C---:B------:R-:W-:Y:S02]  /*2fc0*/  IMAD R6, R143.reuse, c[0x0][0x294], R14 ;  /* 0x0000a5008f067a24 */ /* 0x040fe400078e020e */
[----:B------:R-:W-:Y:S01]  /*2fd0*/  IMAD.WIDE.U32 R14, R143, c[0x0][0x280], R144 ;  /* 0x0000a0008f0e7a25 */ /* 0x000fe200078e0090 */
[----:B------:R-:W-:Y:S02]  /*2fe0*/  @P0 LEA.HI.X R5, R3, c[0x0][0x224], R5, 0x1, P1 ;  /* 0x0000890003050a11 */ /* 0x000fe400008f0c05 */
[----:B------:R-:W-:Y:S01]  /*2ff0*/  ISETP.GE.AND P1, PT, R140, c[0x0][0x27c], PT ;  /* 0x00009f008c007a0c */ /* 0x000fe20003f26270 */
[----:B------:R-:W-:Y:S02]  /*3000*/  IMAD.IADD R17, R6, 0x1, R17 ;  /* 0x0000000106117824 */ /* 0x000fe400078e0211 */
[----:B------:R1:W-:Y:S01]  /*3010*/  @P0 LDGSTS.E.BYPASS.LTC128B.128 [R207+0xb080], [R4.64], !P6 ;  /* 0x0b08000004cf0fae */ /* 0x0003e2000f101d46 */
[----:B------:R-:W-:Y:S01]  /*3020*/  SEL R3, RZ, c[0x0][0x27c], !P1 ;  /* 0x00009f00ff037a07 */ /* 0x000fe20004800000 */
[----:B------:R-:W-:-:S02]  /*3030*/  IMAD.IADD R13, R13, 0x1, R6 ;  /* 0x000000010d0d7824 */ /* 0x000fc400078e0206 */
[----:B------:R1:W-:Y:S01]  /*3040*/  @P0 LDGSTS.E.BYPASS.LTC128B.128 [R207+0xc880], [R4.64+0x80], !P5 ;  /* 0x0c88008004cf0fae */ /* 0x0003e2000e901d46 */
[----:B------:R-:W-:Y:S01]  /*3050*/  IADD3 R3, R140, R3, RZ ;  /* 0x000000038c037210 */ /* 0x000fe20007ffe0ff */
[----:B------:R-:W-:Y:S02]  /*3060*/  IMAD.IADD R15, R15, 0x1, R9 ;  /* 0x000000010f0f7824 */ /* 0x000fe400078e0209 */
[----:B------:R1:W-:Y:S01]  /*3070*/  @P0 LDGSTS.E.BYPASS.LTC128B.128 [R207+0xe080], [R4.64+0x100], !P4 ;  /* 0x0e08010004cf0fae */ /* 0x0003e2000e101d46 */
[----:B------:R-:W-:-:S03]  /*3080*/  IMAD.WIDE.U32 R84, R122, c[0x0][0x290], R12 ;  /* 0x0000a4007a547a25 */ /* 0x000fc600078e000c */
[----:B------:R1:W-:Y:S01]  /*3090*/  @P0 LDGSTS.E.BYPASS.LTC128B.128 [R207+0xf880], [R4.64+0x180], !P2 ;  /* 0x0f88018004cf0fae */ /* 0x0003e2000d101d46 */
[----:B------:R-:W-:Y:S01]  /*30a0*/  ISETP.GE.AND P2, PT, R142, c[0x0][0x27c], PT ;  /* 0x00009f008e007a0c */ /* 0x000fe20003f46270 */
[----:B------:R-:W-:Y:S02]  /*30b0*/  IMAD.WIDE.U32 R106, R27, c[0x0][0x210], RZ ;  /* 0x000084001b6a7a25 */ /* 0x000fe400078e00ff */
[----:B------:R-:W0:Y:S01]  /*30c0*/  LDGDEPBAR ;  /* 0x00000000000079af */ /* 0x000e220000000000 */
[----:B------:R-:W-:Y:S01]  /*30d0*/  WARPSYNC 0xffffffff ;  /* 0xffffffff00007948 */ /* 0x000fe20003800000 */
[----:B------:R-:W-:-:S04]  /*30e0*/  IMAD.WIDE.U32 R88, R122, c[0x0][0x290], R16 ;  /* 0x0000a4007a587a25 */ /* 0x000fc800078e0010 */
[----:B------:R-:W-:-:S04]  /*30f0*/  IMAD.WIDE.U32 R86, R122, c[0x0][0x280], R14 ;  /* 0x0000a0007a567a25 */ /* 0x000fc800078e000e */
[C---:B------:R-:W-:Y:S01]  /*3100*/  IMAD.SHL.U32 R138, R129.reuse, 0x20, RZ ;  /* 0x00000020818a7824 */ /* 0x040fe200078e00ff */
[-C--:B------:R-:W-:Y:S01]  /*3110*/  SHF.L.U64.HI R129, R129, R130.reuse, c[0x0][0x284] ;  /* 0x0000a10081817619 */ /* 0x080fe20000010282 */
[----:B------:R-:W-:Y:S01]  /*3120*/  IMAD.IADD R132, R127, 0x1, R132 ;  /* 0x000000017f847824 */ /* 0x000fe200078e0284 */
[C---:B------:R-:W-:Y:S01]  /*3130*/  SHF.L.U64.HI R130, R137.reuse, R130, c[0x0][0x294] ;  /* 0x0000a50089827619 */ /* 0x040fe20000010282 */
[----:B------:R-:W-:Y:S02]  /*3140*/  IMAD.SHL.U32 R137, R137, 0x20, RZ ;  /* 0x0000002089897824 */ /* 0x000fe400078e00ff */
[----:B------:R-:W-:Y:S02]  /*3150*/  IMAD.IADD R133, R125, 0x1, R133 ;  /* 0x000000017d857824 */ /* 0x000fe400078e0285 */
[C---:B------:R-:W-:Y:S02]  /*3160*/  IMAD R117, R27.reuse, c[0x0][0x1ec], R109 ;  /* 0x00007b001b757a24 */ /* 0x040fe400078e026d */
[----:B------:R-:W-:Y:S01]  /*3170*/  IMAD R116, R27, c[0x0][0x214], R107 ;  /* 0x000085001b747a24 */ /* 0x000fe200078e026b */
[----:B-1----:R-:W-:Y:S01]  /*3180*/  SEL R5, RZ, c[0x0][0x27c], !P2 ;  /* 0x00009f00ff057a07 */ /* 0x002fe20005000000 */
[----:B------:R-:W-:-:S04]  /*3190*/  IMAD R4, R21, c[0x0][0x268], RZ ;  /* 0x00009a0015047a24 */ /* 0x000fc800078e02ff */
[----:B------:R-:W-:Y:S02]  /*31a0*/  IMAD.IADD R5, R142, 0x1, R5 ;  /* 0x000000018e057824 */ /* 0x000fe400078e0205 */
[----:B------:R-:W-:Y:S01]  /*31b0*/  IMAD R26, R22, c[0x0][0x26c], R4 ;  /* 0x00009b00161a7a24 */ /* 0x000fe200078e0204 */
[----:B------:R-:W-:Y:S02]  /*31c0*/  SHF.R.S32.HI R4, RZ, 0x1f, R3 ;  /* 0x0000001fff047819 */ /* 0x000fe40000011403 */
[----:B------:R-:W-:Y:S02]  /*31d0*/  SHF.R.S32.HI R6, RZ, 0x1f, R5 ;  /* 0x0000001fff067819 */ /* 0x000fe40000011405 */
[----:B------:R-:W-:Y:S02]  /*31e0*/  LEA.HI R9, R4, R3, RZ, 0x6 ;  /* 0x0000000304097211 */ /* 0x000fe400078f30ff */
[----:B------:R-:W-:Y:S02]  /*31f0*/  LEA.HI R10, R6, R5, RZ, 0x6 ;  /* 0x00000005060a7211 */ /* 0x000fe400078f30ff */
[----:B------:R-:W-:-:S02]  /*3200*/  LEA.HI R4, R4, R3, RZ, 0x3 ;  /* 0x0000000304047211 */ /* 0x000fc400078f18ff */
[----:B------:R-:W-:Y:S02]  /*3210*/  LEA.HI R3, R6, R5, RZ, 0x3 ;  /* 0x0000000506037211 */ /* 0x000fe400078f18ff */
[----:B------:R-:W-:Y:S02]  /*3220*/  SHF.R.S32.HI R5, RZ, 0x6, R10 ;  /* 0x00000006ff057819 */ /* 0x000fe4000001140a */
[----:B------:R-:W-:Y:S02]  /*3230*/  SHF.R.S32.HI R6, RZ, 0x6, R9 ;  /* 0x00000006ff067819 */ /* 0x000fe40000011409 */
[--C-:B------:R-:W-:Y:S01]  /*3240*/  LOP3.LUT R10, R222, 0x38, R4.reuse, 0xf8, !PT ;  /* 0x00000038de0a7812 */ /* 0x100fe200078ef804 */
[--C-:B------:R-:W-:Y:S01]  /*3250*/  IMAD R11, R5, 0xc00, R7.reuse ;  /* 0x00000c00050b7824 */ /* 0x100fe200078e0207 */
[C---:B------:R-:W-:Y:S01]  /*3260*/  LOP3.LUT R9, R219.reuse, 0x38, R4, 0xf8, !PT ;  /* 0x00000038db097812 */ /* 0x040fe200078ef804 */
[----:B------:R-:W-:Y:S01]  /*3270*/  IMAD R25, R6, 0xc00, R7 ;  /* 0x00000c0006197824 */ /* 0x000fe200078e0207 */
[--C-:B------:R-:W-:Y:S01]  /*3280*/  LOP3.LUT R21, R222, 0x38, R3.reuse, 0xf8, !PT ;  /* 0x00000038de157812 */ /* 0x100fe200078ef803 */
[--C-:B------:R-:W-:Y:S01]  /*3290*/  IMAD R24, R6, 0xc00, R8.reuse ;  /* 0x00000c0006187824 */ /* 0x100fe200078e0208 */
[----:B------:R-:W-:Y:S01]  /*32a0*/  LOP3.LUT R23, R219, 0x38, R3, 0xf8, !PT ;  /* 0x00000038db177812 */ /* 0x000fe200078ef803 */
[----:B------:R-:W-:Y:S01]  /*32b0*/  IMAD R6, R5, 0xc00, R8 ;  /* 0x00000c0005067824 */ /* 0x000fe200078e0208 */
[----:B------:R-:W-:-:S02]  /*32c0*/  LOP3.LUT R22, R10, R31, RZ, 0x3c, !PT ;  /* 0x0000001f0a167212 */ /* 0x000fc400078e3cff */
[-C--:B------:R-:W-:Y:S02]  /*32d0*/  LOP3.LUT R10, R9, R30.reuse, RZ, 0x3c, !PT ;  /* 0x0000001e090a7212 */ /* 0x080fe400078e3cff */
[----:B------:R-:W-:Y:S02]  /*32e0*/  LOP3.LUT R9, R21, R31, RZ, 0x3c, !PT ;  /* 0x0000001f15097212 */ /* 0x000fe400078e3cff */
[----:B------:R-:W-:Y:S02]  /*32f0*/  LOP3.LUT R5, R23, R30, RZ, 0x3c, !PT ;  /* 0x0000001e17057212 */ /* 0x000fe400078e3cff */
[----:B------:R-:W-:Y:S01]  /*3300*/  SHF.R.S32.HI R66, RZ, 0x3, R4 ;  /* 0x00000003ff427819 */ /* 0x000fe20000011404 */
[----:B------:R-:W-:Y:S01]  /*3310*/  IMAD.IADD R21, R11, 0x1, R9 ;  /* 0x000000010b157824 */ /* 0x000fe200078e0209 */
[----:B------:R-:W-:Y:S02]  /*3320*/  IADD3 R11, R6, R5, RZ ;  /* 0x00000005060b7210 */ /* 0x000fe40007ffe0ff */
[----:B------:R-:W-:-:S02]  /*3330*/  LOP3.LUT R78, R4, 0xfffffff8, RZ, 0xc0, !PT ;  /* 0xfffffff8044e7812 */ /* 0x000fc400078ec0ff */
[----:B------:R-:W-:Y:S01]  /*3340*/  SHF.R.S32.HI R6, RZ, 0x1f, R122 ;  /* 0x0000001fff067819 */ /* 0x000fe2000001147a */
[----:B------:R-:W-:Y:S01]  /*3350*/  IMAD.SHL.U32 R112, R11, 0x2, RZ ;  /* 0x000000020b707824 */ /* 0x000fe200078e00ff */
[----:B------:R-:W-:Y:S01]  /*3360*/  IADD3 R23, R25, R22, RZ ;  /* 0x0000001619177210 */ /* 0x000fe20007ffe0ff */
[----:B------:R-:W-:Y:S01]  /*3370*/  IMAD.IADD R22, R24, 0x1, R10 ;  /* 0x0000000118167824 */ /* 0x000fe200078e020a */
[----:B------:R-:W-:Y:S01]  /*3380*/  MOV R5, c[0x0][0x27c] ;  /* 0x00009f0000057a02 */ /* 0x000fe20000000f00 */
[C---:B------:R-:W-:Y:S01]  /*3390*/  IMAD R10, R6.reuse, c[0x0][0x280], RZ ;  /* 0x0000a000060a7a24 */ /* 0x040fe200078e02ff */
[----:B------:R-:W-:Y:S01]  /*33a0*/  SHF.R.S32.HI R65, RZ, 0x3, R3 ;  /* 0x00000003ff417819 */ /* 0x000fe20000011403 */
[----:B------:R-:W-:Y:S01]  /*33b0*/  IMAD R9, R6, c[0x0][0x290], RZ ;  /* 0x0000a40006097a24 */ /* 0x000fe200078e02ff */
[----:B------:R-:W-:Y:S01]  /*33c0*/  LOP3.LUT R77, R3, 0xfffffff8, RZ, 0xc0, !PT ;  /* 0xfffffff8034d7812 */ /* 0x000fe200078ec0ff */
[C---:B------:R-:W-:Y:S01]  /*33d0*/  IMAD R6, R122.reuse, c[0x0][0x284], R10 ;  /* 0x0000a1007a067a24 */ /* 0x040fe200078e020a */
[----:B------:R-:W-:Y:S01]  /*33e0*/  SHF.L.U32 R68, R5, 0x1, RZ ;  /* 0x0000000105447819 */ /* 0x000fe200000006ff */
[----:B------:R-:W-:Y:S01]  /*33f0*/  IMAD R5, R122, c[0x0][0x294], R9 ;  /* 0x0000a5007a057a24 */ /* 0x000fe200078e0209 */
[----:B------:R-:W-:Y:S01]  /*3400*/  IADD3 R81, R83, R26, RZ ;  /* 0x0000001a53517210 */ /* 0x000fe20007ffe0ff */
[----:B------:R-:W-:Y:S01]  /*3410*/  IMAD.IADD R95, R87, 0x1, R6 ;  /* 0x00000001575f7824 */ /* 0x000fe200078e0206 */
[----:B------:R-:W-:Y:S01]  /*3420*/  IADD3 R97, R6, R91, RZ ;  /* 0x0000005b06617210 */ /* 0x000fe20007ffe0ff */
[----:B------:R-:W-:Y:S01]  /*3430*/  IMAD.IADD R96, R5, 0x1, R89 ;  /* 0x0000000105607824 */ /* 0x000fe200078e0259 */
[----:B------:R-:W-:Y:S01]  /*3440*/  IADD3 R92, R85, R5, RZ ;  /* 0x00000005555c7210 */ /* 0x000fe20007ffe0ff */
[----:B------:R-:W-:Y:S01]  /*3450*/  IMAD.SHL.U32 R115, R23, 0x2, RZ ;  /* 0x0000000217737824 */ /* 0x000fe200078e00ff */
[----:B------:R-:W-:Y:S01]  /*3460*/  SHF.R.S32.HI R94, RZ, 0x1f, R78 ;  /* 0x0000001fff5e7819 */ /* 0x000fe2000001144e */
[----:B------:R-:W-:Y:S01]  /*3470*/  IMAD.SHL.U32 R114, R22, 0x2, RZ ;  /* 0x0000000216727824 */ /* 0x000fe200078e00ff */
[----:B------:R-:W-:-:S02]  /*3480*/  SHF.R.S32.HI R93, RZ, 0x1f, R77 ;  /* 0x0000001fff5d7819 */ /* 0x000fc4000001144d */
[----:B------:R-:W-:Y:S02]  /*3490*/  SHF.L.U32 R113, R21, 0x1, RZ ;  /* 0x0000000115717819 */ /* 0x000fe400000006ff */
[----:B---3--:R-:W-:Y:S01]  /*34a0*/  @P3 SHF.R.S32.HI R4, RZ, 0x1f, R20 ;  /* 0x0000001fff043819 */ /* 0x008fe20000011414 */
[----:B------:R-:W-:Y:S02]  /*34b0*/  @!P3 IMAD.MOV.U32 R4, RZ, RZ, R28 ;  /* 0x000000ffff04b224 */ /* 0x000fe400078e001c */
[----:B------:R-:W-:Y:S02]  /*34c0*/  @!P3 IMAD.MOV.U32 R20, RZ, RZ, R29 ;  /* 0x000000ffff14b224 */ /* 0x000fe400078e001d */
[----:B------:R-:W-:Y:S02]  /*34d0*/  IMAD R3, R4, c[0x0][0x2b0], RZ ;  /* 0x0000ac0004037a24 */ /* 0x000fe400078e02ff */
[----:B------:R-:W-:-:S04]  /*34e0*/  IMAD.WIDE.U32 R104, R20, c[0x0][0x2b0], RZ ;  /* 0x0000ac0014687a25 */ /* 0x000fc800078e00ff */
[----:B------:R-:W-:-:S05]  /*34f0*/  IMAD R3, R20, c[0x0][0x2b4], R3 ;  /* 0x0000ad0014037a24 */ /* 0x000fca00078e0203 */
[----:B------:R-:W-:Y:S01]  /*3500*/  IADD3 R111, R105, R3, RZ ;  /* 0x00000003696f7210 */ /* 0x000fe20007ffe0ff */
[----:B------:R-:W-:Y:S06]  /*3510*/  BAR.SYNC.DEFER_BLOCKING 0x0 ;  /* 0x0000000000007b1d */ /* 0x000fec0000010000 */
.L_x_1755:
[----:B------:R-:W-:Y:S01]  /*3520*/  MOV R75, RZ ;  /* 0x000000ff004b7202 */ /* 0x000fe20000000f00 */
[----:B-1----:R-:W-:Y:S01]  /*3530*/  IMAD.MOV.U32 R3, RZ, RZ, c[0x0][0x2b8] ;  /* 0x0000ae00ff037624 */ /* 0x002fe200078e00ff */
[----:B------:R-:W-:Y:S04]  /*3540*/  DEPBAR.LE SB0, 0x0 ;  /* 0x000080000000791a */ /* 0x000fe80000000000 */
[----:B------:R-:W-:Y:S01]  /*3550*/  ISETP.NE.AND P0, PT, R3, 0x1, PT ;  /* 0x000000010300780c */ /* 0x000fe20003f05270 */
[----:B------:R-:W-:Y:S01]  /*3560*/  IMAD R3, R38, 0x30, R0 ;  /* 0x0000003026037824 */ /* 0x000fe200078e0200 */
[----:B------:R-:W-:Y:S01]  /*3570*/  WARPSYNC 0xffffffff ;  /* 0xffffffff00007948 */ /* 0x000fe20003800000 */
[----:B------:R-:W-:Y:S02]  /*3580*/  BSSY B2, `(.L_x_1715) ;  /* 0x0000541000027945 */ /* 0x000fe40003800000 */
[----:B------:R-:W-:Y:S04]  /*3590*/  IMAD.IADD R5, R118, 0x1, R3 ;  /* 0x0000000176057824 */ /* 0x000fe800078e0203 */
[--C-:B----4-:R-:W-:Y:S04]  /*35a0*/  IMAD.MOV.U32 R4, RZ, RZ, R5.reuse ;  /* 0x000000ffff047224 */ /* 0x110fe800078e0005 */
[----:B--23--:R-:W-:Y:S05]  /*35b0*/  @P0 IMAD.HI.U32 R6, R5, c[0x0][0x2bc], RZ ;  /* 0x0000af0005060a27 */ /* 0x00cfea00078e00ff */
[----:B------:R-:W-:Y:S02]  /*35c0*/  @P0 SHF.R.U32.HI R4, RZ, c[0x0][0x2c0], R6 ;  /* 0x0000b000ff040a19 */ /* 0x000fe40000011606 */
[----:B------:R-:W-:Y:S04]  /*35d0*/  ISETP.GE.AND P0, PT, R3, R2, PT ;  /* 0x000000020300720c */ /* 0x000fe80003f06270 */
[----:B------:R-:W-:Y:S11]  /*35e0*/  ISETP.GT.OR P0, PT, R0, 0x2f, P0 ;  /* 0x0000002f0000780c */ /* 0x000ff60000704670 */
[----:B------:R-:W-:Y:S02]  /*35f0*/  @!UPT UIADD3 URZ, URZ, URZ, URZ ;  /* 0x0000003f3f3ff290 */ /* 0x000fe4000fffe03f */
[C---:B------:R-:W-:Y:S04]  /*3600*/  @!P0 IADD3 R3, P3, R4.reuse, R104, RZ ;  /* 0x0000006804038210 */ /* 0x040fe80007f7e0ff */
[----:B------:R-:W-:Y:S02]  /*3610*/  @!P0 LEA.HI.X.SX32 R6, R4, R111, 0x1, P3 ;  /* 0x0000006f04068211 */ /* 0x000fe400018f0eff */
[C---:B------:R-:W-:Y:S04]  /*3620*/  @!P0 LEA R10, P3, R3.reuse, c[0x0][0x2a0], 0x2 ;  /* 0x0000a800030a8a11 */ /* 0x040fe800078610ff */
[----:B------:R-:W-:Y:S01]  /*3630*/  @!P0 LEA.HI.X R11, R3, c[0x0][0x2a4], R6, 0x2, P3 ;  /* 0x0000a900030b8a11 */ /* 0x000fe200018f1406 */
[----:B------:R-:W-:Y:S04]  /*3640*/  IMAD.MOV R3, RZ, RZ, -R4 ;  /* 0x000000ffff037224 */ /* 0x000fe800078e0a04 */
[----:B------:R-:W-:Y:S01]  /*3650*/  IMAD R76, R3, c[0x0][0x2b8], R5 ;  /* 0x0000ae00034c7a24 */ /* 0x000fe200078e0205 */
[----:B------:R-:W2:Y:S03]  /*3660*/  @!P0 LDG.E R75, [R10.64] ;  /* 0x000000060a4b8981 */ /* 0x000ea6000c1e1900 */
[C---:B------:R-:W-:Y:S01]  /*3670*/  IMAD.WIDE.U32 R4, R76.reuse, c[0x0][0x1e0], RZ ;  /* 0x000078004c047a25 */ /* 0x040fe200078e00ff */
[----:B------:R-:W-:Y:S01]  /*3680*/  SHF.R.S32.HI R79, RZ, 0x1f, R76 ;  /* 0x0000001fff4f7819 */ /* 0x000fe2000001144c */
[----:B------:R-:W-:Y:S04]  /*3690*/  BAR.SYNC.DEFER_BLOCKING 0x0 ;  /* 0x0000000000007b1d */ /* 0x000fe80000010000 */
[----:B------:R-:W-:Y:S04]  /*36a0*/  IMAD R3, R79, c[0x0][0x1e0], RZ ;  /* 0x000078004f037a24 */ /* 0x000fe800078e02ff */
        /* <DEDUP_REMOVED lines=8> */
[C---:B------:R-:W-:Y:S02]  /*3730*/  LEA R73, P0, R3.reuse, c[0x0][0x1c8], 0x1 ;  /* 0x0000720003497a11 */ /* 0x040fe400078008ff */
[----:B------:R-:W-:Y:S02]  /*3740*/  MOV R5, c[0x0][0x27c] ;  /* 0x00009f0000057a02 */ /* 0x000fe40000000f00 */
[----:B------:R-:W-:Y:S02]  /*3750*/  LEA.HI.X R72, R3, c[0x0][0x1cc], R4, 0x1, P0 ;  /* 0x0000730003487a11 */ /* 0x000fe400000f0c04 */
[----:B------:R-:W-:Y:S11]  /*3760*/  ISETP.GE.AND P0, PT, R5, 0x1, PT ;  /* 0x000000010500780c */ /* 0x000ff60003f06270 */
[----:B------:R-:W-:Y:S02]  /*3770*/  @!UPT UIADD3 URZ, URZ, URZ, URZ ;  /* 0x0000003f3f3ff290 */ /* 0x000fe4000fffe03f */
[----:B------:R-:W-:-:S05]  /*3780*/  @!P0 BRA `(.L_x_1716) ;  /* 0x00004e8000008947 */ /* 0x000fca0003800000 */
[-C--:B------:R-:W-:Y:S01]  /*3790*/  IMAD R5, R132, R38.reuse, RZ ;  /* 0x0000002684057224 */ /* 0x080fe200078e02ff */
[----:B------:R-:W-:Y:S01]  /*37a0*/  ULDC.U8 UR4, c[0x0][0x298] ;  /* 0x0000a60000047ab9 */ /* 0x000fe20000000000 */
[-C--:B------:R-:W-:Y:S01]  /*37b0*/  IMAD R4, R133, R38.reuse, RZ ;  /* 0x0000002685047224 */ /* 0x080fe200078e02ff */
[----:B------:R-:W-:Y:S01]  /*37c0*/  ISETP.NE.AND P0, PT, RZ, UR4, PT ;  /* 0x00000004ff007c0c */ /* 0x000fe2000bf05270 */
[-C--:B------:R-:W-:Y:S01]  /*37d0*/  IMAD.WIDE.U32 R34, R126, R38.reuse, RZ ;  /* 0x000000267e227225 */ /* 0x080fe200078e00ff */
[----:B------:R-:W-:Y:S03]  /*37e0*/  SHF.R.S32.HI R3, RZ, 0x1f, R38 ;  /* 0x0000001fff037819 */ /* 0x000fe60000011426 */
[----:B------:R-:W-:Y:S04]  /*37f0*/  IMAD.WIDE.U32 R62, R124, R38, RZ ;  /* 0x000000267c3e7225 */ /* 0x000fe800078e00ff */
[C---:B------:R-:W-:Y:S02]  /*3800*/  IMAD R5, R3.reuse, R126, R5 ;  /* 0x0000007e03057224 */ /* 0x040fe400078e0205 */
[----:B------:R-:W-:Y:S02]  /*3810*/  IMAD R4, R3, R124, R4 ;  /* 0x0000007c03047224 */ /* 0x000fe400078e0204 */
[----:B------:R-:W-:Y:S01]  /*3820*/  IMAD R3, R38, -0x30, R2 ;  /* 0xffffffd026037824 */ /* 0x000fe200078e0202 */
[----:B------:R-:W-:Y:S02]  /*3830*/  IADD3 R61, R35, R5, RZ ;  /* 0x00000005233d7210 */ /* 0x000fe40007ffe0ff */
[----:B------:R-:W-:Y:S02]  /*3840*/  IADD3 R64, R63, R4, RZ ;  /* 0x000000043f407210 */ /* 0x000fe40007ffe0ff */
[----:B------:R-:W-:Y:S01]  /*3850*/  IMNMX R74, R3, 0x30, PT ;  /* 0x00000030034a7817 */ /* 0x000fe20003800200 */
        /* <DEDUP_REMOVED lines=11> */
[----:B------:R-:W-:Y:S03]  /*3910*/  CS2R R14, SRZ ;  /* 0x00000000000e7805 */ /* 0x000fe6000001ff00 */
        /* <DEDUP_REMOVED lines=33> */
.L_x_1719:
[----:B------:R-:W-:Y:S05]  /*3b30*/  BSYNC B0 ;  /* 0x0000000000007941 */ /* 0x000fea0003800000 */
.L_x_1718:
[----:B-1----:R-:W-:Y:S01]  /*3b40*/  IADD3 R13, R143, 0x20, RZ ;  /* 0x000000208f0d7810 */ /* 0x002fe20007ffe0ff */
[----:B-----5:R-:W-:Y:S01]  /*3b50*/  IMAD.MOV.U32 R12, RZ, RZ, R18 ;  /* 0x000000ffff0c7224 */ /* 0x020fe200078e0012 */
[----:B------:R-:W-:Y:S01]  /*3b60*/  BSSY B0, `(.L_x_1720) ;  /* 0x0000042000007945 */ /* 0x000fe20003800000 */
[----:B------:R-:W-:Y:S01]  /*3b70*/  IMAD.MOV.U32 R9, RZ, RZ, R19 ;  /* 0x000000ffff097224 */ /* 0x000fe200078e0013 */
[----:B------:R-:W-:Y:S01]  /*3b80*/  ISETP.GE.AND P5, PT, R13, R74, PT ;  /* 0x0000004a0d00720c */ /* 0x000fe20003fa6270 */
[----:B------:R-:W-:Y:S01]  /*3b90*/  IMAD.MOV.U32 R6, RZ, RZ, R16 ;  /* 0x000000ffff067224 */ /* 0x000fe200078e0010 */
[----:B------:R-:W-:Y:S01]  /*3ba0*/  CS2R R26, SRZ ;  /* 0x00000000001a7805 */ /* 0x000fe2000001ff00 */
[----:B------:R-:W-:Y:S01]  /*3bb0*/  IMAD.MOV.U32 R3, RZ, RZ, R17 ;  /* 0x000000ffff037224 */ /* 0x000fe200078e0011 */
[----:B------:R-:W-:Y:S01]  /*3bc0*/  PRMT R31, R9, 0x5410, R12 ;  /* 0x00005410091f7816 */ /* 0x000fe2000000000c */
[----:B------:R-:W-:Y:S01]  /*3bd0*/  IMAD.MOV.U32 R9, RZ, RZ, R11 ;  /* 0x000000ffff097224 */ /* 0x000fe200078e000b */
[----:B------:R-:W-:Y:S01]  /*3be0*/  MOV R12, R10 ;  /* 0x0000000a000c7202 */ /* 0x000fe20000000f00 */
[----:B------:R-:W-:Y:S01]  /*3bf0*/  CS2R R22, SRZ ;  /* 0x0000000000167805 */ /* 0x000fe2000001ff00 */
[----:B------:R-:W-:Y:S01]  /*3c00*/  PRMT R30, R3, 0x5410, R6 ;  /* 0x00005410031e7816 */ /* 0x000fe20000000006 */
[----:B------:R-:W-:Y:S01]  /*3c10*/  IMAD.MOV.U32 R6, RZ, RZ, R4 ;  /* 0x000000ffff067224 */ /* 0x000fe200078e0004 */
[----:B------:R-:W-:Y:S01]  /*3c20*/  PRMT R25, R9, 0x5410, R12 ;  /* 0x0000541009197816 */ /* 0x000fe2000000000c */
[----:B------:R-:W-:Y:S01]  /*3c30*/  IMAD.MOV.U32 R3, RZ, RZ, R5 ;  /* 0x000000ffff037224 */ /* 0x000fe200078e0005 */
[----:B------:R-:W-:Y:S01]  /*3c40*/  MOV R12, R42 ;  /* 0x0000002a000c7202 */ /* 0x000fe20000000f00 */
[----:B------:R-:W-:Y:S01]  /*3c50*/  IMAD.MOV.U32 R9, RZ, RZ, R43 ;  /* 0x000000ffff097224 */ /* 0x000fe200078e002b */
[----:B------:R-:W-:Y:S01]  /*3c60*/  CS2R R20, SRZ ;  /* 0x0000000000147805 */ /* 0x000fe2000001ff00 */
[----:B------:R-:W-:Y:S01]  /*3c70*/  CS2R R52, SRZ ;  /* 0x0000000000347805 */ /* 0x000fe2000001ff00 */
        /* <DEDUP_REMOVED lines=12> */
[----:B------:R-:W-:Y:S02]  /*3d40*/  PRMT R47, R12, 0x5410, R9 ;  /* 0x000054100c2f7816 */ /* 0x000fe40000000009 */
[----:B------:R-:W-:Y:S02]  /*3d50*/  PRMT R39, R6, 0x7610, R39 ;  /* 0x0000761006277816 */ /* 0x000fe40000000027 */
[----:B------:R-:W-:Y:S01]  /*3d60*/  PRMT R46, R3, 0x7610, R46 ;  /* 0x00007610032e7816 */ /* 0x000fe2000000002e */
[----:B------:R-:W-:-:S05]  /*3d70*/  @P5 BRA `(.L_x_1721) ;  /* 0x0000020000005947 */ /* 0x000fca0003800000 */
[----:B------:R-:W-:Y:S01]  /*3d80*/  IADD3 R3, P3, P0, R86, R34, R138 ;  /* 0x0000002256037210 */ /* 0x000fe2000787e08a */
[----:B------:R-:W-:Y:S01]  /*3d90*/  CS2R R20, SRZ ;  /* 0x0000000000147805 */ /* 0x000fe2000001ff00 */
[----:B------:R-:W-:Y:S01]  /*3da0*/  CS2R R44, SRZ ;  /* 0x00000000002c7805 */ /* 0x000fe2000001ff00 */
[----:B------:R-:W-:Y:S01]  /*3db0*/  CS2R R22, SRZ ;  /* 0x0000000000167805 */ /* 0x000fe2000001ff00 */
[----:B------:R-:W-:Y:S01]  /*3dc0*/  IADD3.X R9, R95, R61, R129, P3, P0 ;  /* 0x0000003d5f097210 */ /* 0x000fe20001fe0481 */
[----:B------:R-:W-:Y:S01]  /*3dd0*/  CS2R R48, SRZ ;  /* 0x0000000000307805 */ /* 0x000fe2000001ff00 */
[----:B------:R-:W-:Y:S01]  /*3de0*/  IADD3 R6, P3, P0, R84, R62, R137 ;  /* 0x0000003e54067210 */ /* 0x000fe2000787e089 */
[----:B------:R-:W-:Y:S01]  /*3df0*/  CS2R R26, SRZ ;  /* 0x00000000001a7805 */ /* 0x000fe2000001ff00 */
[----:B------:R-:W-:Y:S01]  /*3e00*/  CS2R R50, SRZ ;  /* 0x0000000000327805 */ /* 0x000fe2000001ff00 */
[----:B------:R-:W-:Y:S01]  /*3e10*/  CS2R R28, SRZ ;  /* 0x00000000001c7805 */ /* 0x000fe2000001ff00 */
[----:B------:R-:W-:Y:S01]  /*3e20*/  IADD3.X R13, R92, R64, R130, P3, P0 ;  /* 0x000000405c0d7210 */ /* 0x000fe20001fe0482 */
[----:B------:R-:W-:Y:S01]  /*3e30*/  CS2R R52, SRZ ;  /* 0x0000000000347805 */ /* 0x000fe2000001ff00 */
[C---:B------:R-:W-:Y:S04]  /*3e40*/  LEA R32, P0, R3.reuse, c[0x0][0x270], 0x1 ;  /* 0x00009c0003207a11 */ /* 0x040fe800078008ff */
[----:B------:R-:W-:Y:S02]  /*3e50*/  LEA.HI.X R33, R3, c[0x0][0x274], R9, 0x1, P0 ;  /* 0x00009d0003217a11 */ /* 0x000fe400000f0c09 */
[C---:B------:R-:W-:Y:S04]  /*3e60*/  LEA R12, P0, R6.reuse, c[0x0][0x288], 0x1 ;  /* 0x0000a200060c7a11 */ /* 0x040fe800078008ff */
[----:B------:R-:W-:Y:S02]  /*3e70*/  LEA.HI.X R13, R6, c[0x0][0x28c], R13, 0x1, P0 ;  /* 0x0000a300060d7a11 */ /* 0x000fe400000f0c0d */
[----:B------:R-:W-:Y:S11]  /*3e80*/  ISETP.GE.AND P0, PT, R144, c[0x0][0x27c], PT ;  /* 0x00009f0090007a0c */ /* 0x000ff60003f06270 */
[----:B------:R-:W-:Y:S02]  /*3e90*/  @!UPT UIADD3 URZ, URZ, URZ, URZ ;  /* 0x0000003f3f3ff290 */ /* 0x000fe4000fffe03f */
        /* <DEDUP_REMOVED lines=14> */
.L_x_1721:
[----:B------:R-:W-:Y:S05]  /*3f80*/  BSYNC B0 ;  /* 0x0000000000007941 */ /* 0x000fea0003800000 */
.L_x_1720:
[----:B-1---5:R-:W-:Y:S01]  /*3f90*/  MOV R13, R52 ;  /* 0x00000034000d7202 */ /* 0x022fe20000000f00 */
[----:B------:R-:W-:Y:S01]  /*3fa0*/  IMAD.MOV.U32 R6, RZ, RZ, R28 ;  /* 0x000000ffff067224 */ /* 0x000fe200078e001c */
[----:B------:R1:W2:Y:S01]  /*3fb0*/  SHFL.IDX PT, R63, R72, RZ, 0x181f ;  /* 0x00181fff483f7589 */ /* 0x0002a200000e0000 */
[----:B------:R-:W-:Y:S01]  /*3fc0*/  IMAD.MOV.U32 R3, RZ, RZ, R29 ;  /* 0x000000ffff037224 */ /* 0x000fe200078e001d */
[----:B------:R-:W-:Y:S01]  /*3fd0*/  BSSY B1, `(.L_x_1722) ;  /* 0x0000104000017945 */ /* 0x000fe20003800000 */
[----:B------:R-:W-:Y:S02]  /*3fe0*/  IMAD.MOV.U32 R12, RZ, RZ, R26 ;  /* 0x000000ffff0c7224 */ /* 0x000fe400078e001a */
[----:B------:R-:W-:Y:S01]  /*3ff0*/  IMAD.MOV.U32 R9, RZ, RZ, R27 ;  /* 0x000000ffff097224 */ /* 0x000fe200078e001b */
[----:B------:R-:W-:Y:S01]  /*4000*/  PRMT R34, R3, 0x5410, R6 ;  /* 0x0000541003227816 */ /* 0x000fe20000000006 */
[----:B------:R-:W-:Y:S01]  /*4010*/  IMAD.MOV.U32 R3, RZ, RZ, R23 ;  /* 0x000000ffff037224 */ /* 0x000fe200078e0017 */
[----:B------:R-:W-:Y:S01]  /*4020*/  MOV R6, R22 ;  /* 0x0000001600067202 */ /* 0x000fe20000000f00 */
[----:B------:R1:W3:Y:S01]  /*4030*/  SHFL.IDX PT, R62, R73, RZ, 0x181f ;  /* 0x00181fff493e7589 */ /* 0x0002e200000e0000 */
[----:B------:R-:W-:Y:S01]  /*4040*/  PRMT R33, R9, 0x5410, R12 ;  /* 0x0000541009217816 */ /* 0x000fe2000000000c */
[----:B------:R-:W-:Y:S01]  /*4050*/  IMAD.MOV.U32 R12, RZ, RZ, R53 ;  /* 0x000000ffff0c7224 */ /* 0x000fe200078e0035 */
[----:B------:R-:W-:Y:S01]  /*4060*/  PRMT R32, R6, 0x5410, R3 ;  /* 0x0000541006207816 */ /* 0x000fe20000000003 */
[----:B------:R-:W-:Y:S02]  /*4070*/  IMAD.MOV.U32 R6, RZ, RZ, R20 ;  /* 0x000000ffff067224 */ /* 0x000fe400078e0014 */
[----:B------:R-:W-:Y:S01]  /*4080*/  IMAD.MOV.U32 R3, RZ, RZ, R21 ;  /* 0x000000ffff037224 */ /* 0x000fe200078e0015 */
[----:B------:R-:W-:Y:S04]  /*4090*/  PRMT R59, R13, 0x5410, R12 ;  /* 0x000054100d3b7816 */ /* 0x000fe8000000000c */
[----:B------:R-:W-:Y:S01]  /*40a0*/  PRMT R9, R3, 0x5410, R6 ;  /* 0x0000541003097816 */ /* 0x000fe20000000006 */
[----:B------:R-:W-:Y:S01]  /*40b0*/  IMAD.MOV.U32 R6, RZ, RZ, R50 ;  /* 0x000000ffff067224 */ /* 0x000fe200078e0032 */
[----:B------:R-:W-:Y:S04]  /*40c0*/  MOV R3, R51 ;  /* 0x0000003300037202 */ /* 0x000fe80000000f00 */
[----:B------:R-:W-:Y:S01]  /*40d0*/  PRMT R58, R6, 0x5410, R3 ;  /* 0x00005410063a7816 */ /* 0x000fe20000000003 */
[----:B------:R-:W-:Y:S05]  /*40e0*/  IMAD.MOV.U32 R3, RZ, RZ, R48 ;  /* 0x000000ffff037224 */ /* 0x000fea00078e0030 */
[----:B------:R-:W-:Y:S01]  /*40f0*/  PRMT R57, R3, 0x7610, R57 ;  /* 0x0000761003397816 */ /* 0x000fe20000000039 */
[----:B------:R-:W-:Y:S05]  /*4100*/  IMAD.MOV.U32 R3, RZ, RZ, R49 ;  /* 0x000000ffff037224 */ /* 0x000fea00078e0031 */
[----:B------:R-:W-:Y:S02]  /*4110*/  PRMT R57, R57, 0x5410, R3 ;  /* 0x0000541039397816 */ /* 0x000fe40000000003 */
[----:B------:R-:W-:Y:S04]  /*4120*/  MOV R3, R44 ;  /* 0x0000002c00037202 */ /* 0x000fe80000000f00 */
[----:B------:R-:W-:Y:S01]  /*4130*/  PRMT R56, R3, 0x7610, R56 ;  /* 0x0000761003387816 */ /* 0x000fe20000000038 */
[----:B------:R-:W-:Y:S05]  /*4140*/  IMAD.MOV.U32 R3, RZ, RZ, R45 ;  /* 0x000000ffff037224 */ /* 0x000fea00078e002d */
[----:B------:R-:W-:Y:S01]  /*4150*/  PRMT R56, R56, 0x5410, R3 ;  /* 0x0000541038387816 */ /* 0x000fe20000000003 */
[----:B------:R-:W-:-:S05]  /*4160*/  @P4 BRA `(.L_x_1723) ;  /* 0x00000ea000004947 */ /* 0x000fca0003800000 */
[----:B-123--:R-:W-:Y:S01]  /*4170*/  ISETP.GE.AND P0, PT, R140, c[0x0][0x1d4], PT ;  /* 0x000075008c007a0c */ /* 0x00efe20003f06270 */
[----:B------:R-:W-:Y:S01]  /*4180*/  @!UPT UIADD3 URZ, URZ, URZ, URZ ;  /* 0x0000003f3f3ff290 */ /* 0x000fe2000fffe03f */
[----:B------:R-:W-:Y:S11]  /*4190*/  BSSY B0, `(.L_x_1724) ;  /* 0x0000038000007945 */ /* 0x000ff60003800000 */
[----:B------:R-:W-:-:S05]  /*41a0*/  @P0 BRA `(.L_x_1725) ;  /* 0x0000036000000947 */ /* 0x000fca0003800000 */
[----:B------:R-:W-:Y:S11]  /*41b0*/  ISETP.GE.AND P0, PT, R144, c[0x0][0x27c], PT ;  /* 0x00009f0090007a0c */ /* 0x000ff60003f06270 */
[----:B------:R-:W-:Y:S02]  /*41c0*/  @!UPT UIADD3 URZ, URZ, URZ, URZ ;  /* 0x0000003f3f3ff290 */ /* 0x000fe4000fffe03f */
[--C-:B------:R-:W-:Y:S02]  /*41d0*/  @!P0 SHF.R.U64 R6, R14, 0x10, R15.reuse ;  /* 0x000000100e068819 */ /* 0x100fe4000000120f */
[----:B------:R-:W-:Y:S02]  /*41e0*/  @!P0 SHF.R.U32.HI R35, RZ, 0x10, R15 ;  /* 0x00000010ff238819 */ /* 0x000fe4000001160f */
[--C-:B------:R-:W-:Y:S01]  /*41f0*/  @!P0 SHF.R.U64 R4, R4, 0x10, R5.reuse ;  /* 0x0000001004048819 */ /* 0x100fe20000001205 */
[----:B------:R-:W1:Y:S01]  /*4200*/  LDS.128 R12, [R203+0xa080] ;  /* 0x00a08000cb0c7984 */ /* 0x000e620000000c00 */
[----:B------:R-:W-:Y:S02]  /*4210*/  @!P0 SHF.R.U32.HI R3, RZ, 0x10, R5 ;  /* 0x00000010ff038819 */ /* 0x000fe40000011605 */
[----:B------:R-:W-:Y:S02]  /*4220*/  @!P0 PRMT R39, R39, 0x5410, R6 ;  /* 0x0000541027278816 */ /* 0x000fe40000000006 */
[C---:B------:R-:W-:Y:S02]  /*4230*/  @!P0 PRMT R4, R24.reuse, 0x5432, R4 ;  /* 0x0000543218048816 */ /* 0x040fe40000000004 */
[----:B------:R-:W-:Y:S01]  /*4240*/  @!P0 PRMT R5, R24, 0x5410, R3 ;  /* 0x0000541018058816 */ /* 0x000fe20000000003 */
[----:B------:R-:W-:Y:S01]  /*4250*/  @!P0 IMAD.U32 R24, R39, 0x10000, RZ ;  /* 0x0001000027188824 */ /* 0x000fe200078e00ff */
[----:B------:R-:W-:Y:S01]  /*4260*/  @!P0 PRMT R46, R46, 0x5410, R35 ;  /* 0x000054102e2e8816 */ /* 0x000fe20000000023 */
[C---:B------:R-:W-:Y:S01]  /*4270*/  @!P0 IMAD.U32 R6, R4.reuse, 0x10000, RZ ;  /* 0x0001000004068824 */ /* 0x040fe200078e00ff */
[----:B------:R-:W-:Y:S01]  /*4280*/  @!P0 LOP3.LUT R4, R4, 0xffff0000, RZ, 0xc0, !PT ;  /* 0xffff000004048812 */ /* 0x000fe200078ec0ff */
[C---:B-1----:R-:W-:Y:S01]  /*4290*/  @!P0 IMAD.U32 R35, R12.reuse, 0x10000, RZ ;  /* 0x000100000c238824 */ /* 0x042fe200078e00ff */
[----:B------:R-:W-:Y:S05]  /*42a0*/  @!P0 LOP3.LUT R3, R12, 0xffff0000, RZ, 0xc0, !PT ;  /* 0xffff00000c038812 */ /* 0x000fea00078ec0ff */
[C---:B------:R-:W-:Y:S02]  /*42b0*/  @!P0 FMUL.FTZ R60, R3.reuse, R24 ;  /* 0x00000018033c8220 */ /* 0x040fe40000410000 */
[-C--:B------:R-:W-:Y:S02]  /*42c0*/  @!P0 FMUL.FTZ R3, R3, R6.reuse ;  /* 0x0000000603038220 */ /* 0x080fe40000410000 */
[----:B------:R-:W-:Y:S01]  /*42d0*/  @!P0 FFMA.FTZ R60, R35, R6, -R60 ;  /* 0x00000006233c8223 */ /* 0x000fe2000001083c */
[----:B------:R-:W-:Y:S01]  /*42e0*/  @!P0 LOP3.LUT R6, R39, 0xffff0000, RZ, 0xc0, !PT ;  /* 0xffff000027068812 */ /* 0x000fe200078ec0ff */
[----:B------:R-:W-:Y:S01]  /*42f0*/  @!P0 FFMA.FTZ R3, R24, R35, R3 ;  /* 0x0000002318038223 */ /* 0x000fe20000010003 */
[----:B------:R-:W-:Y:S04]  /*4300*/  @!P0 SHF.L.U32 R24, R13, 0x10, RZ ;  /* 0x000000100d188819 */ /* 0x000fe800000006ff */
[----:B------:R-:W-:Y:S02]  /*4310*/  @!P0 F2FP.BF16.PACK_AB R35, R3, R60 ;  /* 0x0000003c0323823e */ /* 0x000fe400000010ff */
[----:B------:R-:W-:Y:S02]  /*4320*/  @!P0 LOP3.LUT R3, R13, 0xffff0000, RZ, 0xc0, !PT ;  /* 0xffff00000d038812 */ /* 0x000fe400078ec0ff */
[C---:B------:R-:W-:Y:S01]  /*4330*/  LEA R60, P3, R140.reuse, R62, 0x1 ;  /* 0x0000003e8c3c7211 */ /* 0x040fe200078608ff */
[----:B------:R-:W-:Y:S02]  /*4340*/  @!P0 IMAD.MOV.U32 R12, RZ, RZ, R35 ;  /* 0x000000ffff0c8224 */ /* 0x000fe400078e0023 */
[C---:B------:R-:W-:Y:S01]  /*4350*/  @!P0 FMUL.FTZ R39, R3.reuse, R6 ;  /* 0x0000000603278220 */ /* 0x040fe20000410000 */
[----:B------:R-:W-:Y:S01]  /*4360*/  LEA.HI.X R61, R140, R63, R141, 0x1, P3 ;  /* 0x0000003f8c3d7211 */ /* 0x000fe200018f0c8d */
[-C--:B------:R-:W-:Y:S02]  /*4370*/  @!P0 FMUL.FTZ R3, R3, R4.reuse ;  /* 0x0000000403038220 */ /* 0x080fe40000410000 */
[----:B------:R-:W-:Y:S02]  /*4380*/  @!P0 FFMA.FTZ R39, R24, R4, -R39 ;  /* 0x0000000418278223 */ /* 0x000fe40000010827 */
[----:B------:R-:W-:Y:S02]  /*4390*/  @!P0 FFMA.FTZ R3, R6, R24, R3 ;  /* 0x0000001806038223 */ /* 0x000fe40000010003 */
[----:B------:R-:W-:Y:S02]  /*43a0*/  @!P0 IMAD.U32 R6, R46, 0x10000, RZ ;  /* 0x000100002e068824 */ /* 0x000fe400078e00ff */
[C---:B------:R-:W-:Y:S01]  /*43b0*/  @!P0 IMAD.U32 R24, R14.reuse, 0x10000, RZ ;  /* 0x000100000e188824 */ /* 0x040fe200078e00ff */
[----:B------:R-:W-:Y:S02]  /*43c0*/  @!P0 F2FP.BF16.PACK_AB R4, R3, R39 ;  /* 0x000000270304823e */ /* 0x000fe400000010ff */
[----:B------:R-:W-:Y:S02]  /*43d0*/  @!P0 LOP3.LUT R3, R14, 0xffff0000, RZ, 0xc0, !PT ;  /* 0xffff00000e038812 */ /* 0x000fe400078ec0ff */
[----:B------:R-:W-:Y:S01]  /*43e0*/  @!P0 MOV R13, R4 ;  /* 0x00000004000d8202 */ /* 0x000fe20000000f00 */
[C---:B------:R-:W-:Y:S01]  /*43f0*/  @!P0 IMAD.U32 R4, R5.reuse, 0x10000, RZ ;  /* 0x0001000005048824 */ /* 0x040fe200078e00ff */
[----:B------:R-:W-:Y:S01]  /*4400*/  @!P0 LOP3.LUT R5, R5, 0xffff0000, RZ, 0xc0, !PT ;  /* 0xffff000005058812 */ /* 0x000fe200078ec0ff */
[C---:B------:R-:W-:Y:S02]  /*4410*/  @!P0 FMUL.FTZ R35, R3.reuse, R6 ;  /* 0x0000000603238220 */ /* 0x040fe40000410000 */
[-C--:B------:R-:W-:Y:S02]  /*4420*/  @!P0 FMUL.FTZ R3, R3, R4.reuse ;  /* 0x0000000403038220 */ /* 0x080fe40000410000 */
[----:B------:R-:W-:Y:S01]  /*4430*/  @!P0 FFMA.FTZ R39, R24, R4, -R35 ;  /* 0x0000000418278223 */ /* 0x000fe20000010823 */
[C---:B------:R-:W-:Y:S01]  /*4440*/  @!P0 LOP3.LUT R4, R15.reuse, 0xffff0000, RZ, 0xc0, !PT ;  /* 0xffff00000f048812 */ /* 0x040fe200078ec0ff */
[----:B------:R-:W-:Y:S01]  /*4450*/  @!P0 FFMA.FTZ R3, R6, R24, R3 ;  /* 0x0000001806038223 */ /* 0x000fe20000010003 */
[----:B------:R-:W-:Y:S02]  /*4460*/  @!P0 LOP3.LUT R6, R46, 0xffff0000, RZ, 0xc0, !PT ;  /* 0xffff00002e068812 */ /* 0x000fe400078ec0ff */
[----:B------:R-:W-:Y:S03]  /*4470*/  @!P0 SHF.L.U32 R24, R15, 0x10, RZ ;  /* 0x000000100f188819 */ /* 0x000fe600000006ff */
[C---:B------:R-:W-:Y:S02]  /*4480*/  @!P0 FMUL.FTZ R35, R4.reuse, R6 ;  /* 0x0000000604238220 */ /* 0x040fe40000410000 */
[-C--:B------:R-:W-:Y:S02]  /*4490*/  @!P0 FMUL.FTZ R4, R4, R5.reuse ;  /* 0x0000000504048220 */ /* 0x080fe40000410000 */
[----:B------:R-:W-:Y:S01]  /*44a0*/  @!P0 FFMA.FTZ R35, R24, R5, -R35 ;  /* 0x0000000518238223 */ /* 0x000fe20000010823 */
[----:B------:R-:W-:Y:S01]  /*44b0*/  @!P0 F2FP.BF16.PACK_AB R5, R3, R39 ;  /* 0x000000270305823e */ /* 0x000fe200000010ff */
[----:B------:R-:W-:Y:S04]  /*44c0*/  @!P0 FFMA.FTZ R4, R6, R24, R4 ;  /* 0x0000001806048223 */ /* 0x000fe80000010004 */
[----:B------:R-:W-:Y:S01]  /*44d0*/  @!P0 IMAD.MOV.U32 R14, RZ, RZ, R5 ;  /* 0x000000ffff0e8224 */ /* 0x000fe200078e0005 */
[----:B------:R-:W-:Y:S04]  /*44e0*/  @!P0 F2FP.BF16.PACK_AB R3, R4, R35 ;  /* 0x000000230403823e */ /* 0x000fe800000010ff */
[----:B------:R-:W-:Y:S05]  /*44f0*/  @!P0 MOV R15, R3 ;  /* 0x00000003000f8202 */ /* 0x000fea0000000f00 */
[----:B------:R1:W-:Y:S02]  /*4500*/  ST.E.128 [R60.64], R12 ;  /* 0x0000000c3c007985 */ /* 0x0003e4000c101d06 */
.L_x_1725:
[----:B------:R-:W-:Y:S05]  /*4510*/  BSYNC B0 ;  /* 0x0000000000007941 */ /* 0x000fea0003800000 */
.L_x_1724:
[----:B------:R-:W-:Y:S01]  /*4520*/  ISETP.GE.AND P0, PT, R142, c[0x0][0x1d4], PT ;  /* 0x000075008e007a0c */ /* 0x000fe20003f06270 */
[----:B------:R-:W-:Y:S01]  /*4530*/  @!UPT UIADD3 URZ, URZ, URZ, URZ ;  /* 0x0000003f3f3ff290 */ /* 0x000fe2000fffe03f */
[----:B------:R-:W-:Y:S11]  /*4540*/  BSSY B0, `(.L_x_1726) ;  /* 0x0000038000007945 */ /* 0x000ff60003800000 */
[----:B------:R-:W-:-:S05]  /*4550*/  @P0 BRA `(.L_x_1727) ;  /* 0x0000036000000947 */ /* 0x000fca0003800000 */
[----:B------:R-:W-:Y:S01]  /*4560*/  ISETP.GE.AND P0, PT, R148, c[0x0][0x27c], PT ;  /* 0x00009f0094007a0c */ /* 0x000fe20003f06270 */
[----:B-1----:R-:W1:Y:S11]  /*4570*/  LDS.128 R12, [R203+0xb880] ;  /* 0x00b88000cb0c7984 */ /* 0x002e760000000c00 */
[----:B------:R-:W-:Y:S01]  /*4580*/  @!UPT UIADD3 URZ, URZ, URZ, URZ ;  /* 0x0000003f3f3ff290 */ /* 0x000fe2000fffe03f */
[----:B------:R-:W-:Y:S02]  /*4590*/  @!P0 SHF.R.U64 R5, R36, 0x10, R37 ;  /* 0x0000001024058819 */ /* 0x000fe40000001225 */
[--C-:B------:R-:W-:Y:S02]  /*45a0*/  @!P0 SHF.R.U64 R4, R10, 0x10, R11.reuse ;  /* 0x000000100a048819 */ /* 0x100fe4000000120b */
[----:B------:R-:W-:Y:S02]  /*45b0*/  @!P0 SHF.R.U32.HI R3, RZ, 0x10, R11 ;  /* 0x00000010ff038819 */ /* 0x000fe4000001160b */
[----:B------:R-:W-:Y:S02]  /*45c0*/  @!P0 PRMT R24, R47, 0x5410, R5 ;  /* 0x000054102f188816 */ /* 0x000fe40000000005 */
[C---:B------:R-:W-:Y:S02]  /*45d0*/  @!P0 PRMT R4, R25.reuse, 0x5432, R4 ;  /* 0x0000543219048816 */ /* 0x040fe40000000004 */
[----:B------:R-:W-:Y:S01]  /*45e0*/  @!P0 SHF.R.U32.HI R6, RZ, 0x10, R37 ;  /* 0x00000010ff068819 */ /* 0x000fe20000011625 */
[----:B------:R-:W-:Y:S01]  /*45f0*/  @!P0 IMAD.U32 R10, R24, 0x10000, RZ ;  /* 0x00010000180a8824 */ /* 0x000fe200078e00ff */
[----:B------:R-:W-:Y:S02]  /*4600*/  @!P0 PRMT R5, R25, 0x5410, R3 ;  /* 0x0000541019058816 */ /* 0x000fe40000000003 */
        /* <DEDUP_REMOVED lines=12> */
[----:B------:R-:W-:Y:S03]  /*46d0*/  @!P0 LOP3.LUT R3, R13, 0xffff0000, RZ, 0xc0, !PT ;  /* 0xffff00000d038812 */ /* 0x000fe600078ec0ff */
[----:B------:R-:W-:Y:S02]  /*46e0*/  @!P0 IMAD.MOV.U32 R12, RZ, RZ, R11 ;  /* 0x000000ffff0c8224 */ /* 0x000fe400078e000b */
[C---:B------:R-:W-:Y:S02]  /*46f0*/  @!P0 FMUL.FTZ R24, R3.reuse, R6 ;  /* 0x0000000603188220 */ /* 0x040fe40000410000 */
[-C--:B------:R-:W-:Y:S02]  /*4700*/  @!P0 FMUL.FTZ R3, R3, R4.reuse ;  /* 0x0000000403038220 */ /* 0x080fe40000410000 */
[----:B------:R-:W-:Y:S02]  /*4710*/  @!P0 FFMA.FTZ R24, R10, R4, -R24 ;  /* 0x000000040a188223 */ /* 0x000fe40000010818 */
[----:B------:R-:W-:Y:S02]  /*4720*/  @!P0 FFMA.FTZ R3, R6, R10, R3 ;  /* 0x0000000a06038223 */ /* 0x000fe40000010003 */
[C---:B------:R-:W-:Y:S02]  /*4730*/  @!P0 IMAD.U32 R10, R14.reuse, 0x10000, RZ ;  /* 0x000100000e0a8824 */ /* 0x040fe400078e00ff */
[----:B------:R-:W-:Y:S01]  /*4740*/  @!P0 IMAD.U32 R6, R35, 0x10000, RZ ;  /* 0x0001000023068824 */ /* 0x000fe200078e00ff */
        /* <DEDUP_REMOVED lines=8> */
[----:B------:R-:W-:Y:S01]  /*47d0*/  @!P0 LOP3.LUT R4, R15, 0xffff0000, RZ, 0xc0, !PT ;  /* 0xffff00000f048812 */ /* 0x000fe200078ec0ff */
[----:B------:R-:W-:Y:S01]  /*47e0*/  @!P0 FFMA.FTZ R3, R6, R10, R3 ;  /* 0x0000000a06038223 */ /* 0x000fe20000010003 */
[----:B------:R-:W-:Y:S02]  /*47f0*/  @!P0 LOP3.LUT R6, R35, 0xffff0000, RZ, 0xc0, !PT ;  /* 0xffff000023068812 */ /* 0x000fe400078ec0ff */
[----:B------:R-:W-:Y:S03]  /*4800*/  @!P0 SHF.L.U32 R10, R15, 0x10, RZ ;  /* 0x000000100f0a8819 */ /* 0x000fe600000006ff */
[C---:B------:R-:W-:Y:S02]  /*4810*/  @!P0 FMUL.FTZ R11, R4.reuse, R6 ;  /* 0x00000006040b8220 */ /* 0x040fe40000410000 */
[-C--:B------:R-:W-:Y:S02]  /*4820*/  @!P0 FMUL.FTZ R4, R4, R5.reuse ;  /* 0x0000000504048220 */ /* 0x080fe40000410000 */
[----:B------:R-:W-:Y:S01]  /*4830*/  @!P0 FFMA.FTZ R24, R10, R5, -R11 ;  /* 0x000000050a188223 */ /* 0x000fe2000001080b */
[----:B------:R-:W-:Y:S01]  /*4840*/  @!P0 F2FP.BF16.PACK_AB R5, R3, R25 ;  /* 0x000000190305823e */ /* 0x000fe200000010ff */
[----:B------:R-:W-:Y:S01]  /*4850*/  @!P0 FFMA.FTZ R4, R6, R10, R4 ;  /* 0x0000000a06048223 */ /* 0x000fe20000010004 */
[----:B------:R-:W-:Y:S03]  /*4860*/  LEA R10, P3, R206, R62, 0x1 ;  /* 0x0000003ece0a7211 */ /* 0x000fe600078608ff */
[----:B------:R-:W-:Y:S01]  /*4870*/  @!P0 IMAD.MOV.U32 R14, RZ, RZ, R5 ;  /* 0x000000ffff0e8224 */ /* 0x000fe200078e0005 */
[----:B------:R-:W-:Y:S02]  /*4880*/  @!P0 F2FP.BF16.PACK_AB R3, R4, R24 ;  /* 0x000000180403823e */ /* 0x000fe400000010ff */
[----:B------:R-:W-:Y:S02]  /*4890*/  LEA.HI.X R11, R206, R63, R213, 0x1, P3 ;  /* 0x0000003fce0b7211 */ /* 0x000fe400018f0cd5 */
[----:B------:R-:W-:Y:S05]  /*48a0*/  @!P0 MOV R15, R3 ;  /* 0x00000003000f8202 */ /* 0x000fea0000000f00 */
[----:B------:R1:W-:Y:S02]  /*48b0*/  ST.E.128 [R10.64], R12 ;  /* 0x0000000c0a007985 */ /* 0x0003e4000c101d06 */
.L_x_1727:
[----:B------:R-:W-:Y:S05]  /*48c0*/  BSYNC B0 ;  /* 0x0000000000007941 */ /* 0x000fea0003800000 */
.L_x_1726:
        /* <DEDUP_REMOVED lines=8> */
[----:B------:R-:W-:Y:S02]  /*4950*/  @!P0 SHF.R.U64 R3, R16, 0x10, R17 ;  /* 0x0000001010038819 */ /* 0x000fe40000001211 */
[----:B------:R-:W-:Y:S02]  /*4960*/  @!P0 PRMT R16, R54, 0x5410, R4 ;  /* 0x0000541036108816 */ /* 0x000fe40000000004 */
[----:B------:R-:W-:Y:S02]  /*4970*/  @!P0 PRMT R4, R30, 0x5432, R3 ;  /* 0x000054321e048816 */ /* 0x000fe40000000003 */
[----:B------:R-:W-:Y:S01]  /*4980*/  @!P0 SHF.R.U32.HI R6, RZ, 0x10, R41 ;  /* 0x00000010ff068819 */ /* 0x000fe20000011629 */
[----:B------:R-:W-:Y:S01]  /*4990*/  @!P0 IMAD.U32 R10, R16, 0x10000, RZ ;  /* 0x00010000100a8824 */ /* 0x000fe200078e00ff */
[----:B------:R-:W-:Y:S02]  /*49a0*/  @!P0 SHF.R.U32.HI R5, RZ, 0x10, R17 ;  /* 0x00000010ff058819 */ /* 0x000fe40000011611 */
[----:B------:R-:W-:Y:S01]  /*49b0*/  @!P0 PRMT R17, R54, 0x5432, R6 ;  /* 0x0000543236118816 */ /* 0x000fe20000000006 */
[C---:B------:R-:W-:Y:S01]  /*49c0*/  @!P0 IMAD.U32 R6, R4.reuse, 0x10000, RZ ;  /* 0x0001000004068824 */ /* 0x040fe200078e00ff */
[----:B------:R-:W-:Y:S02]  /*49d0*/  @!P0 LOP3.LUT R4, R4, 0xffff0000, RZ, 0xc0, !PT ;  /* 0xffff000004048812 */ /* 0x000fe400078ec0ff */
[----:B------:R-:W-:Y:S01]  /*49e0*/  @!P0 PRMT R5, R30, 0x5410, R5 ;  /* 0x000054101e058816 */ /* 0x000fe20000000005 */
        /* <DEDUP_REMOVED lines=34> */
[C---:B------:R-:W-:Y:S03]  /*4c10*/  LEA R10, P3, R205.reuse, R62, 0x1 ;  /* 0x0000003ecd0a7211 */ /* 0x040fe600078608ff */
[----:B------:R-:W-:Y:S01]  /*4c20*/  @!P0 IMAD.MOV.U32 R14, RZ, RZ, R5 ;  /* 0x000000ffff0e8224 */ /* 0x000fe200078e0005 */
[----:B------:R-:W-:Y:S02]  /*4c30*/  @!P0 F2FP.BF16.PACK_AB R3, R4, R16 ;  /* 0x000000100403823e */ /* 0x000fe400000010ff */
[----:B------:R-:W-:Y:S02]  /*4c40*/  LEA.HI.X R11, R205, R63, R215, 0x1, P3 ;  /* 0x0000003fcd0b7211 */ /* 0x000fe400018f0cd7 */
[----:B------:R-:W-:Y:S05]  /*4c50*/  @!P0 MOV R15, R3 ;  /* 0x00000003000f8202 */ /* 0x000fea0000000f00 */
[----:B------:R1:W-:Y:S02]  /*4c60*/  ST.E.128 [R10.64], R12 ;  /* 0x0000000c0a007985 */ /* 0x0003e4000c101d06 */
.L_x_1729:
[----:B------:R-:W-:Y:S05]  /*4c70*/  BSYNC B0 ;  /* 0x0000000000007941 */ /* 0x000fea0003800000 */
.L_x_1728:
[----:B------:R-:W-:Y:S11]  /*4c80*/  ISETP.GE.AND P0, PT, R204, c[0x0][0x1d4], PT ;  /* 0x00007500cc007a0c */ /* 0x000ff60003f06270 */
[----:B------:R-:W-:Y:S02]  /*4c90*/  @!UPT UIADD3 URZ, URZ, URZ, URZ ;  /* 0x0000003f3f3ff290 */ /* 0x000fe4000fffe03f */
        /* <DEDUP_REMOVED lines=37> */
[C---:B------:R-:W-:Y:S01]  /*4ef0*/  @!P0 FMUL.FTZ R11, R3.reuse, R6 ;  /* 0x00000006030b8220 */ /* 0x040fe20000410000 */
[----:B------:R-:W-:Y:S01]  /*4f00*/  LEA R16, P3, R204, R62, 0x1 ;  /* 0x0000003ecc107211 */ /* 0x000fe200078608ff */
[-C--:B------:R-:W-:Y:S02]  /*4f10*/  @!P0 FMUL.FTZ R3, R3, R4.reuse ;  /* 0x0000000403038220 */ /* 0x080fe40000410000 */
[----:B------:R-:W-:Y:S01]  /*4f20*/  @!P0 FFMA.FTZ R18, R10, R4, -R11 ;  /* 0x000000040a128223 */ /* 0x000fe2000001080b */
[----:B------:R-:W-:Y:S01]  /*4f30*/  @!P0 LOP3.LUT R4, R15, 0xffff0000, RZ, 0xc0, !PT ;  /* 0xffff00000f048812 */ /* 0x000fe200078ec0ff */
[----:B------:R-:W-:Y:S01]  /*4f40*/  @!P0 FFMA.FTZ R3, R6, R10, R3 ;  /* 0x0000000a06038223 */ /* 0x000fe20000010003 */
[----:B------:R-:W-:Y:S02]  /*4f50*/  @!P0 LOP3.LUT R6, R17, 0xffff0000, RZ, 0xc0, !PT ;  /* 0xffff000011068812 */ /* 0x000fe400078ec0ff */
[----:B------:R-:W-:Y:S02]  /*4f60*/  @!P0 SHF.L.U32 R10, R15, 0x10, RZ ;  /* 0x000000100f0a8819 */ /* 0x000fe400000006ff */
[----:B------:R-:W-:Y:S01]  /*4f70*/  LEA.HI.X R17, R204, R63, R214, 0x1, P3 ;  /* 0x0000003fcc117211 */ /* 0x000fe200018f0cd6 */
        /* <DEDUP_REMOVED lines=9> */
.L_x_1723:
[----:B-123--:R-:W-:Y:S05]  /*5010*/  BSYNC B1 ;  /* 0x0000000000017941 */ /* 0x00efea0003800000 */
.L_x_1722:
[----:B------:R1:W2:Y:S04]  /*5020*/  SHFL.IDX PT, R31, R72, 0x1, 0x181f ;  /* 0x00381f00481f7f89 */ /* 0x0002a800000e0000 */
[----:B------:R1:W3:Y:S01]  /*5030*/  SHFL.IDX PT, R30, R73, 0x1, 0x181f ;  /* 0x00381f00491e7f89 */ /* 0x0002e200000e0000 */
[----:B------:R-:W-:-:S05]  /*5040*/  @P5 BRA `(.L_x_1730) ;  /* 0x0000394000005947 */ /* 0x000fca0003800000 */
[----:B------:R-:W-:Y:S01]  /*5050*/  ISETP.GE.AND P0, PT, R140, c[0x0][0x1d4], PT ;  /* 0x000075008c007a0c */ /* 0x000fe20003f06270 */
[----:B------:R-:W-:Y:S01]  /*5060*/  @!UPT UIADD3 URZ, URZ, URZ, URZ ;  /* 0x0000003f3f3ff290 */ /* 0x000fe2000fffe03f */
[----:B------:R-:W-:Y:S11]  /*5070*/  BSSY B0, `(.L_x_1731) ;  /* 0x0000038000007945 */ /* 0x000ff60003800000 */
[----:B------:R-:W-:-:S05]  /*5080*/  @P0 BRA `(.L_x_1732) ;  /* 0x0000036000000947 */ /* 0x000fca0003800000 */
[----:B------:R-:W-:Y:S01]  /*5090*/  ISETP.GE.AND P0, PT, R144, c[0x0][0x27c], PT ;  /* 0x00009f0090007a0c */ /* 0x000fe20003f06270 */
[----:B------:R-:W4:Y:S11]  /*50a0*/  LDS.128 R12, [R203+0xb080] ;  /* 0x00b08000cb0c7984 */ /* 0x000f360000000c00 */
[----:B------:R-:W-:Y:S01]  /*50b0*/  @!UPT UIADD3 URZ, URZ, URZ, URZ ;  /* 0x0000003f3f3ff290 */ /* 0x000fe2000fffe03f */
[----:B------:R-:W-:Y:S02]  /*50c0*/  @!P0 SHF.R.U64 R4, R44, 0x10, R45 ;  /* 0x000000102c048819 */ /* 0x000fe4000000122d */
[----:B------:R-:W-:Y:S02]  /*50d0*/  @!P0 SHF.R.U64 R3, R20, 0x10, R21 ;  /* 0x0000001014038819 */ /* 0x000fe40000001215 */
[C---:B------:R-:W-:Y:S02]  /*50e0*/  @!P0 PRMT R11, R56.reuse, 0x5410, R4 ;  /* 0x00005410380b8816 */ /* 0x040fe40000000004 */
[C---:B------:R-:W-:Y:S02]  /*50f0*/  @!P0 PRMT R4, R9.reuse, 0x5432, R3 ;  /* 0x0000543209048816 */ /* 0x040fe40000000003 */
[----:B------:R-:W-:Y:S02]  /*5100*/  @!P0 SHF.R.U32.HI R6, RZ, 0x10, R45 ;  /* 0x00000010ff068819 */ /* 0x000fe4000001162d */
[----:B------:R-:W-:Y:S02]  /*5110*/  @!P0 SHF.R.U32.HI R5, RZ, 0x10, R21 ;  /* 0x00000010ff058819 */ /* 0x000fe40000011615 */
[----:B------:R-:W-:Y:S01]  /*5120*/  @!P0 PRMT R16, R56, 0x5432, R6 ;  /* 0x0000543238108816 */ /* 0x000fe20000000006 */
[C---:B------:R-:W-:Y:S01]  /*5130*/  @!P0 IMAD.U32 R6, R4.reuse, 0x10000, RZ ;  /* 0x0001000004068824 */ /* 0x040fe200078e00ff */
[----:B------:R-:W-:Y:S01]  /*5140*/  @!P0 PRMT R5, R9, 0x5410, R5 ;  /* 0x0000541009058816 */ /* 0x000fe20000000005 */
[----:B------:R-:W-:Y:S01]  /*5150*/  @!P0 IMAD.U32 R9, R11, 0x10000, RZ ;  /* 0x000100000b098824 */ /* 0x000fe200078e00ff */
[----:B------:R-:W-:Y:S01]  /*5160*/  @!P0 LOP3.LUT R4, R4, 0xffff0000, RZ, 0xc0, !PT ;  /* 0xffff000004048812 */ /* 0x000fe200078ec0ff */
[C---:B----4-:R-:W-:Y:S01]  /*5170*/  @!P0 IMAD.U32 R10, R12.reuse, 0x10000, RZ ;  /* 0x000100000c0a8824 */ /* 0x050fe200078e00ff */
        /* <DEDUP_REMOVED lines=33> */
[----:B---3--:R-:W-:Y:S03]  /*5390*/  LEA R10, P3, R140, R30, 0x1 ;  /* 0x0000001e8c0a7211 */ /* 0x008fe600078608ff */
[----:B------:R-:W-:Y:S01]  /*53a0*/  @!P0 IMAD.MOV.U32 R14, RZ, RZ, R5 ;  /* 0x000000ffff0e8224 */ /* 0x000fe200078e0005 */
[----:B------:R-:W-:Y:S02]  /*53b0*/  @!P0 F2FP.BF16.PACK_AB R3, R4, R16 ;  /* 0x000000100403823e */ /* 0x000fe400000010ff */
[----:B--2---:R-:W-:Y:S02]  /*53c0*/  LEA.HI.X R11, R140, R31, R141, 0x1, P3 ;  /* 0x0000001f8c0b7211 */ /* 0x004fe400018f0c8d */
[----:B------:R-:W-:Y:S05]  /*53d0*/  @!P0 MOV R15, R3 ;  /* 0x00000003000f8202 */ /* 0x000fea0000000f00 */
[----:B------:R2:W-:Y:S02]  /*53e0*/  ST.E.128 [R10.64], R12 ;  /* 0x0000000c0a007985 */ /* 0x0005e4000c101d06 */
.L_x_1732:
[----:B------:R-:W-:Y:S05]  /*53f0*/  BSYNC B0 ;  /* 0x0000000000007941 */ /* 0x000fea0003800000 */
.L_x_1731:
[----:B------:R-:W-:Y:S01]  /*5400*/  ISETP.GE.AND P0, PT, R142, c[0x0][0x1d4], PT ;  /* 0x000075008e007a0c */ /* 0x000fe20003f06270 */
[----:B------:R-:W-:Y:S01]  /*5410*/  @!UPT UIADD3 URZ, URZ, URZ, URZ ;  /* 0x0000003f3f3ff290 */ /* 0x000fe2000fffe03f */
[----:B------:R-:W-:Y:S11]  /*5420*/  BSSY B0, `(.L_x_1733) ;  /* 0x0000038000007945 */ /* 0x000ff60003800000 */
[----:B------:R-:W-:-:S05]  /*5430*/  @P0 BRA `(.L_x_1734) ;  /* 0x0000036000000947 */ /* 0x000fca0003800000 */
[C---:B---3--:R-:W-:Y:S01]  /*5440*/  LEA R18, P0, R206.reuse, R30, 0x1 ;  /* 0x0000001ece127211 */ /* 0x048fe200078008ff */
[----:B--2---:R-:W2:Y:S03]  /*5450*/  LDS.128 R12, [R203+0xc880] ;  /* 0x00c88000cb0c7984 */ /* 0x004ea60000000c00 */
[----:B------:R-:W-:Y:S02]  /*5460*/  LEA.HI.X R19, R206, R31, R213, 0x1, P0 ;  /* 0x0000001fce137211 */ /* 0x000fe400000f0cd5 */
[----:B------:R-:W-:Y:S11]  /*5470*/  ISETP.GE.AND P0, PT, R148, c[0x0][0x27c], PT ;  /* 0x00009f0094007a0c */ /* 0x000ff60003f06270 */
[----:B------:R-:W-:Y:S02]  /*5480*/  @!UPT UIADD3 URZ, URZ, URZ, URZ ;  /* 0x0000003f3f3ff290 */ /* 0x000fe4000fffe03f */
[----:B------:R-:W-:Y:S02]  /*5490*/  @!P0 SHF.R.U64 R3, R48, 0x10, R49 ;  /* 0x0000001030038819 */ /* 0x000fe40000001231 */
[----:B------:R-:W-:Y:S02]  /*54a0*/  @!P0 SHF.R.U64 R5, R22, 0x10, R23 ;  /* 0x0000001016058819 */ /* 0x000fe40000001217 */
[----:B------:R-:W-:Y:S02]  /*54b0*/  @!P0 PRMT R11, R57, 0x5410, R3 ;  /* 0x00005410390b8816 */ /* 0x000fe40000000003 */
[----:B------:R-:W-:Y:S02]  /*54c0*/  @!P0 PRMT R5, R32, 0x5410, R5 ;  /* 0x0000541020058816 */ /* 0x000fe40000000005 */
[----:B------:R-:W-:Y:S01]  /*54d0*/  @!P0 SHF.R.U32.HI R6, RZ, 0x10, R23 ;  /* 0x00000010ff068819 */ /* 0x000fe20000011617 */
[C---:B------:R-:W-:Y:S01]  /*54e0*/  @!P0 IMAD.U32 R9, R11.reuse, 0x10000, RZ ;  /* 0x000100000b098824 */ /* 0x040fe200078e00ff */
[----:B------:R-:W-:Y:S01]  /*54f0*/  @!P0 LOP3.LUT R11, R11, 0xffff0000, RZ, 0xc0, !PT ;  /* 0xffff00000b0b8812 */ /* 0x000fe200078ec0ff */
[C---:B------:R-:W-:Y:S01]  /*5500*/  @!P0 IMAD.U32 R4, R5.reuse, 0x10000, RZ ;  /* 0x0001000005048824 */ /* 0x040fe200078e00ff */
[----:B------:R-:W-:Y:S02]  /*5510*/  @!P0 LOP3.LUT R5, R5, 0xffff0000, RZ, 0xc0, !PT ;  /* 0xffff000005058812 */ /* 0x000fe400078ec0ff */
[----:B------:R-:W-:Y:S04]  /*5520*/  @!P0 SHF.R.U32.HI R16, RZ, 0x10, R49 ;  /* 0x00000010ff108819 */ /* 0x000fe80000011631 */
[----:B------:R-:W-:Y:S01]  /*5530*/  @!P0 PRMT R16, R57, 0x5432, R16 ;  /* 0x0000543239108816 */ /* 0x000fe20000000010 */
[C---:B--2---:R-:W-:Y:S01]  /*5540*/  @!P0 IMAD.U32 R10, R12.reuse, 0x10000, RZ ;  /* 0x000100000c0a8824 */ /* 0x044fe200078e00ff */
[----:B------:R-:W-:Y:S05]  /*5550*/  @!P0 LOP3.LUT R3, R12, 0xffff0000, RZ, 0xc0, !PT ;  /* 0xffff00000c038812 */ /* 0x000fea00078ec0ff */
[C---:B------:R-:W-:Y:S02]  /*5560*/  @!P0 FMUL.FTZ R17, R3.reuse, R9 ;  /* 0x0000000903118220 */ /* 0x040fe40000410000 */
[-C--:B------:R-:W-:Y:S02]  /*5570*/  @!P0 FMUL.FTZ R3, R3, R4.reuse ;  /* 0x0000000403038220 */ /* 0x080fe40000410000 */
[----:B------:R-:W-:Y:S01]  /*5580*/  @!P0 FFMA.FTZ R21, R10, R4, -R17 ;  /* 0x000000040a158223 */ /* 0x000fe20000010811 */
[----:B------:R-:W-:Y:S01]  /*5590*/  @!P0 LOP3.LUT R4, R13, 0xffff0000, RZ, 0xc0, !PT ;  /* 0xffff00000d048812 */ /* 0x000fe200078ec0ff */
[----:B------:R-:W-:Y:S01]  /*55a0*/  @!P0 FFMA.FTZ R3, R9, R10, R3 ;  /* 0x0000000a09038223 */ /* 0x000fe20000010003 */
[----:B------:R-:W-:Y:S02]  /*55b0*/  @!P0 SHF.L.U32 R10, R13, 0x10, RZ ;  /* 0x000000100d0a8819 */ /* 0x000fe400000006ff */
[----:B------:R-:W-:Y:S01]  /*55c0*/  @!P0 PRMT R9, R32, 0x5432, R6 ;  /* 0x0000543220098816 */ /* 0x000fe20000000006 */
[C---:B------:R-:W-:Y:S02]  /*55d0*/  @!P0 FMUL.FTZ R17, R4.reuse, R11 ;  /* 0x0000000b04118220 */ /* 0x040fe40000410000 */
[-C--:B------:R-:W-:Y:S02]  /*55e0*/  @!P0 FMUL.FTZ R4, R4, R5.reuse ;  /* 0x0000000504048220 */ /* 0x080fe40000410000 */
[----:B------:R-:W-:Y:S01]  /*55f0*/  @!P0 FFMA.FTZ R20, R10, R5, -R17 ;  /* 0x000000050a148223 */ /* 0x000fe20000010811 */
[C---:B------:R-:W-:Y:S01]  /*5600*/  @!P0 LOP3.LUT R5, R14.reuse, 0xffff0000, RZ, 0xc0, !PT ;  /* 0xffff00000e058812 */ /* 0x040fe200078ec0ff */
[----:B------:R-:W-:Y:S01]  /*5610*/  @!P0 FFMA.FTZ R4, R11, R10, R4 ;  /* 0x0000000a0b048223 */ /* 0x000fe20000010004 */
[----:B------:R-:W-:Y:S01]  /*5620*/  @!P0 SHF.L.U32 R11, R14, 0x10, RZ ;  /* 0x000000100e0b8819 */ /* 0x000fe200000006ff */
[----:B------:R-:W-:Y:S02]  /*5630*/  @!P0 IMAD.U32 R10, R16, 0x10000, RZ ;  /* 0x00010000100a8824 */ /* 0x000fe400078e00ff */
[----:B------:R-:W-:Y:S01]  /*5640*/  @!P0 IMAD.U32 R6, R9, 0x10000, RZ ;  /* 0x0001000009068824 */ /* 0x000fe200078e00ff */
[----:B------:R-:W-:Y:S01]  /*5650*/  @!P0 F2FP.BF16.PACK_AB R4, R4, R20 ;  /* 0x000000140404823e */ /* 0x000fe200000010ff */
[----:B------:R-:W-:Y:S01]  /*5660*/  @!P0 FMUL.FTZ R17, R5, R10 ;  /* 0x0000000a05118220 */ /* 0x000fe20000410000 */
[----:B------:R-:W-:Y:S01]  /*5670*/  @!P0 LOP3.LUT R9, R9, 0xffff0000, RZ, 0xc0, !PT ;  /* 0xffff000009098812 */ /* 0x000fe200078ec0ff */
[----:B------:R-:W-:Y:S01]  /*5680*/  @!P0 FMUL.FTZ R5, R5, R6 ;  /* 0x0000000605058220 */ /* 0x000fe20000410000 */
[----:B------:R-:W-:Y:S01]  /*5690*/  @!P0 MOV R13, R4 ;  /* 0x00000004000d8202 */ /* 0x000fe20000000f00 */
[----:B------:R-:W-:Y:S01]  /*56a0*/  @!P0 FFMA.FTZ R17, R11, R6, -R17 ;  /* 0x000000060b118223 */ /* 0x000fe20000010811 */
[C---:B------:R-:W-:Y:S01]  /*56b0*/  @!P0 LOP3.LUT R6, R15.reuse, 0xffff0000, RZ, 0xc0, !PT ;  /* 0xffff00000f068812 */ /* 0x040fe200078ec0ff */
[----:B------:R-:W-:Y:S01]  /*56c0*/  @!P0 FFMA.FTZ R5, R10, R11, R5 ;  /* 0x0000000b0a058223 */ /* 0x000fe20000010005 */
[----:B------:R-:W-:Y:S01]  /*56d0*/  @!P0 LOP3.LUT R10, R16, 0xffff0000, RZ, 0xc0, !PT ;  /* 0xffff0000100a8812 */ /* 0x000fe200078ec0ff */
[----:B------:R-:W-:Y:S03]  /*56e0*/  @!P0 IMAD.U32 R11, R15, 0x10000, RZ ;  /* 0x000100000f0b8824 */ /* 0x000fe600078e00ff */
[----:B------:R-:W-:Y:S01]  /*56f0*/  @!P0 F2FP.BF16.PACK_AB R5, R5, R17 ;  /* 0x000000110505823e */ /* 0x000fe200000010ff */
[C---:B------:R-:W-:Y:S02]  /*5700*/  @!P0 FMUL.FTZ R16, R6.reuse, R10 ;  /* 0x0000000a06108220 */ /* 0x040fe40000410000 */
[-C--:B------:R-:W-:Y:S02]  /*5710*/  @!P0 FMUL.FTZ R6, R6, R9.reuse ;  /* 0x0000000906068220 */ /* 0x080fe40000410000 */
        /* <DEDUP_REMOVED lines=8> */
.L_x_1734:
[----:B------:R-:W-:Y:S05]  /*57a0*/  BSYNC B0 ;  /* 0x0000000000007941 */ /* 0x000fea0003800000 */
.L_x_1733:
        /* <DEDUP_REMOVED lines=10> */
[--C-:B------:R-:W-:Y:S02]  /*5850*/  @!P0 SHF.R.U64 R3, R26, 0x10, R27.reuse ;  /* 0x000000101a038819 */ /* 0x100fe4000000121b */
[----:B------:R-:W-:Y:S02]  /*5860*/  @!P0 SHF.R.U32.HI R4, RZ, 0x10, R27 ;  /* 0x00000010ff048819 */ /* 0x000fe4000001161b */
[----:B------:R-:W-:Y:S02]  /*5870*/  @!P0 PRMT R6, R58, 0x5410, R6 ;  /* 0x000054103a068816 */ /* 0x000fe40000000006 */
[C---:B------:R-:W-:Y:S02]  /*5880*/  @!P0 PRMT R3, R33.reuse, 0x5432, R3 ;  /* 0x0000543221038816 */ /* 0x040fe40000000003 */
[----:B------:R-:W-:Y:S01]  /*5890*/  @!P0 SHF.R.U32.HI R5, RZ, 0x10, R51 ;  /* 0x00000010ff058819 */ /* 0x000fe20000011633 */
[----:B------:R-:W-:Y:S01]  /*58a0*/  @!P0 IMAD.U32 R11, R6, 0x10000, RZ ;  /* 0x00010000060b8824 */ /* 0x000fe200078e00ff */
[----:B------:R-:W-:Y:S01]  /*58b0*/  @!P0 PRMT R9, R33, 0x5410, R4 ;  /* 0x0000541021098816 */ /* 0x000fe20000000004 */
[C---:B------:R-:W-:Y:S01]  /*58c0*/  @!P0 IMAD.U32 R10, R3.reuse, 0x10000, RZ ;  /* 0x00010000030a8824 */ /* 0x040fe200078e00ff */
[----:B------:R-:W-:Y:S02]  /*58d0*/  @!P0 PRMT R19, R58, 0x5432, R5 ;  /* 0x000054323a138816 */ /* 0x000fe40000000005 */
[----:B------:R-:W-:Y:S02]  /*58e0*/  @!P0 LOP3.LUT R17, R6, 0xffff0000, RZ, 0xc0, !PT ;  /* 0xffff000006118812 */ /* 0x000fe400078ec0ff */
[----:B------:R-:W-:Y:S01]  /*58f0*/  @!P0 LOP3.LUT R6, R3, 0xffff0000, RZ, 0xc0, !PT ;  /* 0xffff000003068812 */ /* 0x000fe200078ec0ff */
[C---:B--2---:R-:W-:Y:S01]  /*5900*/  @!P0 IMAD.U32 R16, R12.reuse, 0x10000, RZ ;  /* 0x000100000c108824 */ /* 0x044fe200078e00ff */
        /* <DEDUP_REMOVED lines=36> */
.L_x_1736:
[----:B------:R-:W-:Y:S05]  /*5b50*/  BSYNC B0 ;  /* 0x0000000000007941 */ /* 0x000fea0003800000 */
.L_x_1735:
[----:B------:R-:W-:Y:S11]  /*5b60*/  ISETP.GE.AND P0, PT, R204, c[0x0][0x1d4], PT ;  /* 0x00007500cc007a0c */ /* 0x000ff60003f06270 */
[----:B------:R-:W-:Y:S02]  /*5b70*/  @!UPT UIADD3 URZ, URZ, URZ, URZ ;  /* 0x0000003f3f3ff290 */ /* 0x000fe4000fffe03f */
        /* <DEDUP_REMOVED lines=10> */
[----:B------:R-:W-:Y:S02]  /*5c20*/  @!P0 PRMT R3, R34, 0x5432, R3 ;  /* 0x0000543222038816 */ /* 0x000fe40000000003 */
[----:B------:R-:W-:Y:S01]  /*5c30*/  @!P0 SHF.R.U32.HI R5, RZ, 0x10, R53 ;  /* 0x00000010ff058819 */ /* 0x000fe20000011635 */
[----:B------:R-:W-:Y:S01]  /*5c40*/  @!P0 IMAD.U32 R11, R6, 0x10000, RZ ;  /* 0x00010000060b8824 */ /* 0x000fe200078e00ff */
[----:B------:R-:W-:Y:S01]  /*5c50*/  @!P0 PRMT R9, R34, 0x5410, R4 ;  /* 0x0000541022098816 */ /* 0x000fe20000000004 */
[----:B------:R-:W-:Y:S01]  /*5c60*/  @!P0 IMAD.U32 R10, R3, 0x10000, RZ ;  /* 0x00010000030a8824 */ /* 0x000fe200078e00ff */
        /* <DEDUP_REMOVED lines=41> */
.L_x_1717:
        /* <DEDUP_REMOVED lines=21> */
[----:B------:R-:W-:Y:S01]  /*6050*/  CS2R R46, SRZ ;  /* 0x00000000002e7805 */ /* 0x000fe2000001ff00 */
[----:B------:R-:W-:Y:S01]  /*6060*/  CS2R R44, SRZ ;  /* 0x00000000002c7805 */ /* 0x000fe2000001ff00 */
        /* <DEDUP_REMOVED lines=13> */
.L_x_1738:
[----:B------:R-:W-:Y:S05]  /*6140*/  BSYNC B0 ;  /* 0x0000000000007941 */ /* 0x000fea0003800000 */
.L_x_1737:
[----:B------:R-:W-:Y:S01]  /*6150*/  IADD3 R36, R143, 0x20, RZ ;  /* 0x000000208f247810 */ /* 0x000fe20007ffe0ff */
[----:B-----5:R-:W-:Y:S01]  /*6160*/  IMAD.MOV.U32 R6, RZ, RZ, R22 ;  /* 0x000000ffff067224 */ /* 0x020fe200078e0016 */
[----:B------:R-:W-:Y:S01]  /*6170*/  BSSY B0, `(.L_x_1739) ;  /* 0x000003b000007945 */ /* 0x000fe20003800000 */
[----:B-1----:R-:W-:Y:S01]  /*6180*/  IMAD.MOV.U32 R5, RZ, RZ, R23 ;  /* 0x000000ffff057224 */ /* 0x002fe200078e0017 */
        /* <DEDUP_REMOVED lines=26> */
[----:B------:R-:W-:Y:S01]  /*6330*/  PRMT R54, R6, 0x5410, R5 ;  /* 0x0000541006367816 */ /* 0x000fe20000000005 */
[----:B------:R-:W-:Y:S01]  /*6340*/  IMAD.MOV.U32 R3, RZ, RZ, R17 ;  /* 0x000000ffff037224 */ /* 0x000fe200078e0011 */
[----:B------:R-:W-:Y:S01]  /*6350*/  CS2R R50, SRZ ;  /* 0x0000000000327805 */ /* 0x000fe2000001ff00 */
[----:B------:R-:W-:Y:S01]  /*6360*/  CS2R R48, SRZ ;  /* 0x0000000000307805 */ /* 0x000fe2000001ff00 */
        /* <DEDUP_REMOVED lines=13> */
[----:B------:R-:W-:Y:S02]  /*6440*/  IADD3.X R24, R96, R64, R130, P3, P0 ;  /* 0x0000004060187210 */ /* 0x000fe40001fe0482 */
[C---:B------:R-:W-:Y:S04]  /*6450*/  LEA R4, P0, R3.reuse, c[0x0][0x270], 0x1 ;  /* 0x00009c0003047a11 */ /* 0x040fe800078008ff */
[----:B------:R-:W-:Y:S02]  /*6460*/  LEA.HI.X R5, R3, c[0x0][0x274], R5, 0x1, P0 ;  /* 0x00009d0003057a11 */ /* 0x000fe400000f0c05 */
[C---:B------:R-:W-:Y:S04]  /*6470*/  LEA R34, P0, R6.reuse, c[0x0][0x288], 0x1 ;  /* 0x0000a20006227a11 */ /* 0x040fe800078008ff */
[----:B------:R-:W-:Y:S02]  /*6480*/  LEA.HI.X R35, R6, c[0x0][0x28c], R24, 0x1, P0 ;  /* 0x0000a30006237a11 */ /* 0x000fe400000f0c18 */
[----:B------:R-:W-:Y:S01]  /*6490*/  ISETP.GE.AND P0, PT, R140, c[0x0][0x27c], PT ;  /* 0x00009f008c007a0c */ /* 0x000fe20003f06270 */
[----:B------:R-:W-:Y:S11]  /*64a0*/  CS2R R24, SRZ ;  /* 0x0000000000187805 */ /* 0x000ff6000001ff00 */
[----:B------:R-:W-:Y:S01]  /*64b0*/  @!UPT UIADD3 URZ, URZ, URZ, URZ ;  /* 0x0000003f3f3ff290 */ /* 0x000fe2000fffe03f */
[----:B------:R1:W5:Y:S04]  /*64c0*/  @!P0 LDG.E.128 R24, [R4.64] ;  /* 0x0000000604188981 */ /* 0x000368000c1e1d00 */
[----:B------:R1:W5:Y:S01]  /*64d0*/  @!P0 LDG.E.128 R48, [R34.64] ;  /* 0x0000000622308981 */ /* 0x000362000c1e1d00 */
[----:B------:R-:W-:Y:S11]  /*64e0*/  ISETP.GE.AND P0, PT, R142, c[0x0][0x27c], PT ;  /* 0x00009f008e007a0c */ /* 0x000ff60003f06270 */
[----:B------:R-:W-:Y:S02]  /*64f0*/  @!UPT UIADD3 URZ, URZ, URZ, URZ ;  /* 0x0000003f3f3ff290 */ /* 0x000fe4000fffe03f */
[----:B------:R1:W5:Y:S04]  /*6500*/  @!P0 LDG.E.128 R28, [R4.64+0x80] ;  /* 0x00008006041c8981 */ /* 0x000368000c1e1d00 */
[----:B------:R1:W5:Y:S02]  /*6510*/  @!P0 LDG.E.128 R56, [R34.64+0x80] ;  /* 0x0000800622388981 */ /* 0x000364000c1e1d00 */
.L_x_1740:
[----:B------:R-:W-:Y:S05]  /*6520*/  BSYNC B0 ;  /* 0x0000000000007941 */ /* 0x000fea0003800000 */
.L_x_1739:
[----:B------:R-:W-:Y:S01]  /*6530*/  IADD3 R67, -R68, c[0x0][0x1d4], RZ ;  /* 0x0000750044437a10 */ /* 0x000fe20007ffe1ff */
[----:B-1---5:R-:W-:Y:S01]  /*6540*/  IMAD.MOV.U32 R4, RZ, RZ, R28 ;  /* 0x000000ffff047224 */ /* 0x022fe200078e001c */
[----:B------:R1:W2:Y:S01]  /*6550*/  SHFL.IDX PT, R71, R72, RZ, 0x181f ;  /* 0x00181fff48477589 */ /* 0x0002a200000e0000 */
[----:B------:R-:W-:Y:S01]  /*6560*/  IMAD.MOV.U32 R3, RZ, RZ, R29 ;  /* 0x000000ffff037224 */ /* 0x000fe200078e001d */
[----:B------:R-:W-:Y:S01]  /*6570*/  BSSY B1, `(.L_x_1741) ;  /* 0x000010e000017945 */ /* 0x000fe20003800000 */
[----:B------:R-:W-:Y:S02]  /*6580*/  IMAD.MOV.U32 R6, RZ, RZ, R30 ;  /* 0x000000ffff067224 */ /* 0x000fe400078e001e */
[----:B------:R-:W-:Y:S01]  /*6590*/  IMAD.MOV.U32 R5, RZ, RZ, R31 ;  /* 0x000000ffff057224 */ /* 0x000fe200078e001f */
[----:B------:R-:W-:Y:S01]  /*65a0*/  PRMT R36, R3, 0x5410, R4 ;  /* 0x0000541003247816 */ /* 0x000fe20000000004 */
[----:B------:R-:W-:Y:S01]  /*65b0*/  IMAD.MOV.U32 R4, RZ, RZ, R24 ;  /* 0x000000ffff047224 */ /* 0x000fe200078e0018 */
[----:B------:R1:W3:Y:S01]  /*65c0*/  SHFL.IDX PT, R70, R73, RZ, 0x181f ;  /* 0x00181fff49467589 */ /* 0x0002e200000e0000 */
[----:B------:R-:W-:Y:S01]  /*65d0*/  IMAD.MOV.U32 R3, RZ, RZ, R25 ;  /* 0x000000ffff037224 */ /* 0x000fe200078e0019 */
[----:B------:R-:W-:Y:S01]  /*65e0*/  PRMT R37, R5, 0x5410, R6 ;  /* 0x0000541005257816 */ /* 0x000fe20000000006 */
[----:B------:R-:W-:Y:S01]  /*65f0*/  IMAD.MOV.U32 R5, RZ, RZ, R27 ;  /* 0x000000ffff057224 */ /* 0x000fe200078e001b */
[----:B------:R-:W-:Y:S02]  /*6600*/  MOV R6, R26 ;  /* 0x0000001a00067202 */ /* 0x000fe40000000f00 */
[----:B------:R-:W-:Y:S01]  /*6610*/  PRMT R34, R3, 0x5410, R4 ;  /* 0x0000541003227816 */ /* 0x000fe20000000004 */
[----:B------:R-:W-:Y:S01]  /*6620*/  IMAD.MOV.U32 R4, RZ, RZ, R56 ;  /* 0x000000ffff047224 */ /* 0x000fe200078e0038 */
[----:B------:R-:W-:Y:S02]  /*6630*/  MOV R3, R57 ;  /* 0x0000003900037202 */ /* 0x000fe40000000f00 */
[----:B------:R-:W-:Y:S01]  /*6640*/  PRMT R35, R6, 0x5410, R5 ;  /* 0x0000541006237816 */ /* 0x000fe20000000005 */
[----:B------:R-:W-:Y:S01]  /*6650*/  IMAD.MOV.U32 R5, RZ, RZ, R59 ;  /* 0x000000ffff057224 */ /* 0x000fe200078e003b */
[----:B------:R-:W-:Y:S01]  /*6660*/  PRMT R63, R4, 0x5410, R3 ;  /* 0x00005410043f7816 */ /* 0x000fe20000000003 */
[----:B------:R-:W-:Y:S01]  /*6670*/  IMAD.MOV.U32 R4, RZ, RZ, R50 ;  /* 0x000000ffff047224 */ /* 0x000fe200078e0032 */
[----:B------:R-:W-:Y:S01]  /*6680*/  MOV R6, R58 ;  /* 0x0000003a00067202 */ /* 0x000fe20000000f00 */
[----:B------:R-:W-:Y:S03]  /*6690*/  IMAD.MOV.U32 R3, RZ, RZ, R51 ;  /* 0x000000ffff037224 */ /* 0x000fe600078e0033 */
[----:B------:R-:W-:Y:S02]  /*66a0*/  PRMT R64, R5, 0x5410, R6 ;  /* 0x0000541005407816 */ /* 0x000fe40000000006 */
[----:B------:R-:W-:Y:S02]  /*66b0*/  PRMT R62, R4, 0x5410, R3 ;  /* 0x00005410043e7816 */ /* 0x000fe40000000003 */
[----:B------:R-:W-:Y:S04]  /*66c0*/  MOV R3, R48 ;  /* 0x0000003000037202 */ /* 0x000fe80000000f00 */
[----:B------:R-:W-:Y:S01]  /*66d0*/  PRMT R61, R3, 0x7610, R61 ;  /* 0x00007610033d7816 */ /* 0x000fe2000000003d */
[----:B------:R-:W-:Y:S05]  /*66e0*/  IMAD.MOV.U32 R3, RZ, RZ, R49 ;  /* 0x000000ffff037224 */ /* 0x000fea00078e0031 */
[----:B------:R-:W-:Y:S01]  /*66f0*/  PRMT R61, R61, 0x5410, R3 ;  /* 0x000054103d3d7816 */ /* 0x000fe20000000003 */
[----:B------:R-:W-:-:S05]  /*6700*/  @P4 BRA `(.L_x_1742) ;  /* 0x00000f4000004947 */ /* 0x000fca0003800000 */
[----:B-123--:R-:W-:Y:S01]  /*6710*/  ISETP.GE.AND P0, PT, R140, c[0x0][0x1d4], PT ;  /* 0x000075008c007a0c */ /* 0x00efe20003f06270 */
[----:B------:R-:W-:Y:S01]  /*6720*/  BSSY B0, `(.L_x_1743) ;  /* 0x0000079000007945 */ /* 0x000fe20003800000 */
[----:B------:R-:W-:Y:S11]  /*6730*/  SHF.R.U32.HI R152, RZ, 0x3, R222 ;  /* 0x00000003ff987819 */ /* 0x000ff600000116de */
[----:B------:R-:W-:-:S05]  /*6740*/  @P0 BRA `(.L_x_1744) ;  /* 0x0000076000000947 */ /* 0x000fca0003800000 */
[----:B------:R-:W-:Y:S01]  /*6750*/  SEL R3, R68, R67, !P1 ;  /* 0x0000004344037207 */ /* 0x000fe20004800000 */
[----:B------:R-:W-:Y:S01]  /*6760*/  LDS.128 R40, [R115+0xa080] ;  /* 0x00a0800073287984 */ /* 0x000fe20000000c00 */
[----:B------:R-:W-:Y:S02]  /*6770*/  ISETP.GE.AND P0, PT, R140, c[0x0][0x27c], PT ;  /* 0x00009f008c007a0c */ /* 0x000fe40003f06270 */
[----:B------:R-:W-:Y:S04]  /*6780*/  SHF.R.S32.HI R4, RZ, 0x1f, R3 ;  /* 0x0000001fff047819 */ /* 0x000fe80000011403 */
[----:B------:R-:W-:Y:S04]  /*6790*/  LEA.HI R3, R4, R3, RZ, 0x4 ;  /* 0x0000000304037211 */ /* 0x000fe800078f20ff */
[----:B------:R-:W-:Y:S03]  /*67a0*/  LEA.HI.SX32 R3, R3, R66, 0x1c ;  /* 0x0000004203037211 */ /* 0x000fe600078fe2ff */
[----:B------:R-:W-:Y:S02]  /*67b0*/  @!P0 SHF.R.U64 R39, R16, 0x10, R17 ;  /* 0x0000001010278819 */ /* 0x000fe40000001211 */
[----:B------:R-:W-:Y:S01]  /*67c0*/  IMAD.SHL.U32 R69, R3, 0x8, RZ ;  /* 0x0000000803457824 */ /* 0x000fe200078e00ff */
[----:B------:R-:W-:Y:S02]  /*67d0*/  SHF.R.S32.HI R4, RZ, 0x1f, R3 ;  /* 0x0000001fff047819 */ /* 0x000fe40000011403 */
[----:B------:R-:W-:Y:S02]  /*67e0*/  @!P0 SHF.R.U32.HI R52, RZ, 0x10, R17 ;  /* 0x00000010ff348819 */ /* 0x000fe40000011611 */
[----:B------:R-:W-:Y:S02]  /*67f0*/  LEA.HI R4, R4, R3, RZ, 0x3 ;  /* 0x0000000304047211 */ /* 0x000fe400078f18ff */
[----:B------:R-:W-:Y:S02]  /*6800*/  @!P0 SHF.R.U32.HI R53, RZ, 0x10, R19 ;  /* 0x00000010ff358819 */ /* 0x000fe40000011613 */
[----:B------:R-:W-:Y:S02]  /*6810*/  SHF.R.S32.HI R3, RZ, 0x3, R4 ;  /* 0x00000003ff037819 */ /* 0x000fe40000011404 */
[----:B------:R-:W-:Y:S02]  /*6820*/  LOP3.LUT R4, R222, 0x38, R69, 0xf8, !PT ;  /* 0x00000038de047812 */ /* 0x000fe400078ef845 */
[----:B------:R-:W-:Y:S01]  /*6830*/  @!P0 SHF.R.U64 R5, R12, 0x10, R13 ;  /* 0x000000100c058819 */ /* 0x000fe2000000120d */
[----:B------:R-:W-:Y:S01]  /*6840*/  IMAD R3, R3, 0xc00, R7 ;  /* 0x00000c0003037824 */ /* 0x000fe200078e0207 */
[----:B------:R-:W-:Y:S02]  /*6850*/  LOP3.LUT R4, R4, R152, RZ, 0x3c, !PT ;  /* 0x0000009804047212 */ /* 0x000fe400078e3cff */
[----:B------:R-:W-:Y:S02]  /*6860*/  @!P0 SHF.R.U64 R12, R18, 0x10, R19 ;  /* 0x00000010120c8819 */ /* 0x000fe40000001213 */
[----:B------:R-:W-:Y:S01]  /*6870*/  @!P0 PRMT R5, R9, 0x5432, R5 ;  /* 0x0000543209058816 */ /* 0x000fe20000000005 */
[----:B------:R-:W-:Y:S01]  /*6880*/  IMAD.IADD R3, R3, 0x1, R4 ;  /* 0x0000000103037824 */ /* 0x000fe200078e0204 */
[----:B------:R-:W-:Y:S02]  /*6890*/  @!P0 SHF.R.U64 R6, R14, 0x10, R15 ;  /* 0x000000100e068819 */ /* 0x000fe4000000120f */
[----:B------:R-:W-:Y:S01]  /*68a0*/  @!P0 PRMT R14, R11, 0x5432, R52 ;  /* 0x000054320b0e8816 */ /* 0x000fe20000000034 */
[----:B------:R-:W-:Y:S01]  /*68b0*/  IMAD.SHL.U32 R4, R3, 0x2, RZ ;  /* 0x0000000203047824 */ /* 0x000fe200078e00ff */
[----:B------:R-:W-:Y:S02]  /*68c0*/  @!P0 SHF.R.U32.HI R3, RZ, 0x10, R13 ;  /* 0x00000010ff038819 */ /* 0x000fe4000001160d */
[----:B------:R-:W-:Y:S02]  /*68d0*/  @!P0 PRMT R13, R10, 0x5432, R39 ;  /* 0x000054320a0d8816 */ /* 0x000fe40000000027 */
[----:B------:R1:W2:Y:S01]  /*68e0*/  LDS.128 R16, [R4+0xa080] ;  /* 0x00a0800004107984 */ /* 0x0002a20000000c00 */
[----:B------:R-:W-:Y:S02]  /*68f0*/  @!P0 PRMT R9, R9, 0x5410, R3 ;  /* 0x0000541009098816 */ /* 0x000fe40000000003 */
[----:B------:R-:W-:Y:S01]  /*6900*/  @!P0 PRMT R11, R11, 0x5410, R6 ;  /* 0x000054100b0b8816 */ /* 0x000fe20000000006 */
[----:B------:R-:W-:Y:S01]  /*6910*/  @!P0 IMAD.U32 R6, R13, 0x10000, RZ ;  /* 0x000100000d068824 */ /* 0x000fe200078e00ff */
[C---:B------:R-:W-:Y:S02]  /*6920*/  @!P0 PRMT R39, R54.reuse, 0x5410, R12 ;  /* 0x0000541036278816 */ /* 0x040fe4000000000c */
[----:B-1----:R-:W-:Y:S02]  /*6930*/  @!P0 SHF.R.U32.HI R4, RZ, 0x10, R15 ;  /* 0x00000010ff048819 */ /* 0x002fe4000001160f */
[----:B------:R-:W-:Y:S02]  /*6940*/  @!P0 PRMT R15, R54, 0x5432, R53 ;  /* 0x00005432360f8816 */ /* 0x000fe40000000035 */
[----:B------:R-:W-:Y:S01]  /*6950*/  @!P0 PRMT R10, R10, 0x5410, R4 ;  /* 0x000054100a0a8816 */ /* 0x000fe20000000004 */
[C---:B------:R-:W-:Y:S01]  /*6960*/  @!P0 IMAD.U32 R4, R5.reuse, 0x10000, RZ ;  /* 0x0001000005048824 */ /* 0x040fe200078e00ff */
[----:B------:R-:W-:Y:S01]  /*6970*/  @!P0 LOP3.LUT R5, R5, 0xffff0000, RZ, 0xc0, !PT ;  /* 0xffff000005058812 */ /* 0x000fe200078ec0ff */
[----:B--2---:R-:W-:Y:S01]  /*6980*/  @!P0 IMAD.U32 R3, R16, 0x10000, RZ ;  /* 0x0001000010038824 */ /* 0x004fe200078e00ff */
[----:B------:R-:W-:Y:S03]  /*6990*/  @!P0 SHF.L.U32 R12, R40, 0x10, RZ ;  /* 0x00000010280c8819 */ /* 0x000fe600000006ff */
[C---:B------:R-:W-:Y:S02]  /*69a0*/  @!P0 FMUL.FTZ R52, R3.reuse, R6 ;  /* 0x0000000603348220 */ /* 0x040fe40000410000 */
[-C--:B------:R-:W-:Y:S02]  /*69b0*/  @!P0 FMUL.FTZ R3, R3, R4.reuse ;  /* 0x0000000403038220 */ /* 0x080fe40000410000 */
[----:B------:R-:W-:Y:S01]  /*69c0*/  @!P0 FFMA.FTZ R54, R12, R4, -R52 ;  /* 0x000000040c368223 */ /* 0x000fe20000010834 */
[----:B------:R-:W-:Y:S01]  /*69d0*/  @!P0 LOP3.LUT R4, R16, 0xffff0000, RZ, 0xc0, !PT ;  /* 0xffff000010048812 */ /* 0x000fe200078ec0ff */
[----:B------:R-:W-:Y:S01]  /*69e0*/  @!P0 FFMA.FTZ R3, R6, R12, R3 ;  /* 0x0000000c06038223 */ /* 0x000fe20000010003 */
[----:B------:R-:W-:Y:S02]  /*69f0*/  @!P0 LOP3.LUT R6, R13, 0xffff0000, RZ, 0xc0, !PT ;  /* 0xffff00000d068812 */ /* 0x000fe400078ec0ff */
[----:B------:R-:W-:Y:S03]  /*6a00*/  @!P0 LOP3.LUT R12, R40, 0xffff0000, RZ, 0xc0, !PT ;  /* 0xffff0000280c8812 */ /* 0x000fe600078ec0ff */
[C---:B------:R-:W-:Y:S02]  /*6a10*/  @!P0 FMUL.FTZ R13, R4.reuse, R6 ;  /* 0x00000006040d8220 */ /* 0x040fe40000410000 */
[-C--:B------:R-:W-:Y:S02]  /*6a20*/  @!P0 FMUL.FTZ R4, R4, R5.reuse ;  /* 0x0000000504048220 */ /* 0x080fe40000410000 */
[----:B------:R-:W-:Y:S02]  /*6a30*/  @!P0 FFMA.FTZ R53, R12, R5, -R13 ;  /* 0x000000050c358223 */ /* 0x000fe4000001080d */
[----:B------:R-:W-:Y:S01]  /*6a40*/  @!P0 FFMA.FTZ R4, R6, R12, R4 ;  /* 0x0000000c06048223 */ /* 0x000fe20000010004 */
[C---:B------:R-:W-:Y:S01]  /*6a50*/  @!P0 SHF.L.U32 R6, R9.reuse, 0x10, RZ ;  /* 0x0000001009068819 */ /* 0x040fe200000006ff */
[----:B------:R-:W-:Y:S01]  /*6a60*/  @!P0 IMAD.U32 R12, R14, 0x10000, RZ ;  /* 0x000100000e0c8824 */ /* 0x000fe200078e00ff */
[----:B------:R-:W-:Y:S01]  /*6a70*/  @!P0 LOP3.LUT R9, R9, 0xffff0000, RZ, 0xc0, !PT ;  /* 0xffff000009098812 */ /* 0x000fe200078ec0ff */
[----:B------:R-:W-:Y:S02]  /*6a80*/  @!P0 IMAD.U32 R5, R17, 0x10000, RZ ;  /* 0x0001000011058824 */ /* 0x000fe400078e00ff */
[----:B------:R-:W-:Y:S02]  /*6a90*/  @!P0 IMAD.U32 R13, R41, 0x10000, RZ ;  /* 0x00010000290d8824 */ /* 0x000fe400078e00ff */
        /* <DEDUP_REMOVED lines=11> */
[----:B------:R-:W-:Y:S01]  /*6b50*/  @!P0 F2FP.BF16.PACK_AB R13, R53, R54 ;  /* 0x00000036350d823e */ /* 0x000fe200000010ff */
[----:B------:R-:W-:Y:S01]  /*6b60*/  @!P0 IMAD.U32 R12, R39, 0x10000, RZ ;  /* 0x00010000270c8824 */ /* 0x000fe200078e00ff */
[----:B------:R-:W-:Y:S01]  /*6b70*/  @!P0 F2FP.BF16.PACK_AB R14, R14, R52 ;  /* 0x000000340e0e823e */ /* 0x000fe200000010ff */
[----:B------:R-:W-:Y:S01]  /*6b80*/  @!P0 IMAD.U32 R9, R18, 0x10000, RZ ;  /* 0x0001000012098824 */ /* 0x000fe200078e00ff */
[----:B------:R-:W-:Y:S01]  /*6b90*/  @!P0 F2FP.BF16.PACK_AB R52, R4, R3 ;  /* 0x000000030434823e */ /* 0x000fe200000010ff */
[----:B------:R-:W-:Y:S01]  /*6ba0*/  @!P0 IMAD.MOV.U32 R40, RZ, RZ, R13 ;  /* 0x000000ffff288224 */ /* 0x000fe200078e000d */
[C---:B------:R-:W-:Y:S01]  /*6bb0*/  @!P0 SHF.L.U32 R4, R11.reuse, 0x10, RZ ;  /* 0x000000100b048819 */ /* 0x040fe200000006ff */
[----:B------:R-:W-:Y:S01]  /*6bc0*/  @!P0 IMAD.MOV.U32 R41, RZ, RZ, R14 ;  /* 0x000000ffff298224 */ /* 0x000fe200078e000e */
[----:B------:R-:W-:Y:S01]  /*6bd0*/  @!P0 F2FP.BF16.PACK_AB R6, R6, R5 ;  /* 0x000000050606823e */ /* 0x000fe200000010ff */
[----:B------:R-:W-:Y:S01]  /*6be0*/  @!P0 IMAD.U32 R13, R42, 0x10000, RZ ;  /* 0x000100002a0d8824 */ /* 0x000fe200078e00ff */
[----:B------:R-:W-:Y:S01]  /*6bf0*/  @!P0 LOP3.LUT R11, R11, 0xffff0000, RZ, 0xc0, !PT ;  /* 0xffff00000b0b8812 */ /* 0x000fe200078ec0ff */
[C---:B------:R-:W-:Y:S01]  /*6c00*/  @!P0 FMUL.FTZ R14, R9.reuse, R12 ;  /* 0x0000000c090e8220 */ /* 0x040fe20000410000 */
[----:B------:R-:W-:Y:S01]  /*6c10*/  @!P0 MOV R17, R6 ;  /* 0x0000000600118202 */ /* 0x000fe20000000f00 */
[-C--:B------:R-:W-:Y:S01]  /*6c20*/  @!P0 FMUL.FTZ R3, R9, R4.reuse ;  /* 0x0000000409038220 */ /* 0x080fe20000410000 */
[----:B------:R-:W-:Y:S01]  /*6c30*/  @!P0 LOP3.LUT R6, R19, 0xffff0000, RZ, 0xc0, !PT ;  /* 0xffff000013068812 */ /* 0x000fe200078ec0ff */
[----:B------:R-:W-:Y:S02]  /*6c40*/  @!P0 FFMA.FTZ R53, R13, R4, -R14 ;  /* 0x000000040d358223 */ /* 0x000fe4000001080e */
[----:B------:R-:W-:Y:S02]  /*6c50*/  @!P0 IMAD.U32 R14, R15, 0x10000, RZ ;  /* 0x000100000f0e8824 */ /* 0x000fe400078e00ff */
[----:B------:R-:W-:Y:S02]  /*6c60*/  @!P0 IMAD.U32 R5, R19, 0x10000, RZ ;  /* 0x0001000013058824 */ /* 0x000fe400078e00ff */
[----:B------:R-:W-:Y:S01]  /*6c70*/  @!P0 FFMA.FTZ R3, R12, R13, R3 ;  /* 0x0000000d0c038223 */ /* 0x000fe20000010003 */
[----:B------:R-:W-:Y:S01]  /*6c80*/  @!P0 LOP3.LUT R13, R15, 0xffff0000, RZ, 0xc0, !PT ;  /* 0xffff00000f0d8812 */ /* 0x000fe200078ec0ff */
[----:B------:R-:W-:Y:S01]  /*6c90*/  @!P0 IMAD.U32 R4, R10, 0x10000, RZ ;  /* 0x000100000a048824 */ /* 0x000fe200078e00ff */
[C---:B------:R-:W-:Y:S01]  /*6ca0*/  @!P0 LOP3.LUT R15, R43.reuse, 0xffff0000, RZ, 0xc0, !PT ;  /* 0xffff00002b0f8812 */ /* 0x040fe200078ec0ff */
[----:B------:R-:W-:Y:S02]  /*6cb0*/  @!P0 IMAD.U32 R12, R43, 0x10000, RZ ;  /* 0x000100002b0c8824 */ /* 0x000fe400078e00ff */
[C---:B------:R-:W-:Y:S02]  /*6cc0*/  @!P0 FMUL.FTZ R9, R5.reuse, R14 ;  /* 0x0000000e05098220 */ /* 0x040fe40000410000 */
[----:B------:R-:W-:Y:S02]  /*6cd0*/  @!P0 IMAD.MOV.U32 R16, RZ, RZ, R52 ;  /* 0x000000ffff108224 */ /* 0x000fe400078e0034 */
[-C--:B------:R-:W-:Y:S02]  /*6ce0*/  @!P0 FMUL.FTZ R5, R5, R4.reuse ;  /* 0x0000000405058220 */ /* 0x080fe40000410000 */
[----:B------:R-:W-:Y:S01]  /*6cf0*/  @!P0 FFMA.FTZ R52, R12, R4, -R9 ;  /* 0x000000040c348223 */ /* 0x000fe20000010809 */
[----:B------:R-:W-:Y:S01]  /*6d00*/  @!P0 LOP3.LUT R4, R10, 0xffff0000, RZ, 0xc0, !PT ;  /* 0xffff00000a048812 */ /* 0x000fe200078ec0ff */
[----:B------:R-:W-:Y:S01]  /*6d10*/  @!P0 FMUL.FTZ R9, R6, R13 ;  /* 0x0000000d06098220 */ /* 0x000fe20000410000 */
[----:B------:R-:W-:Y:S03]  /*6d20*/  @!P0 LOP3.LUT R10, R42, 0xffff0000, RZ, 0xc0, !PT ;  /* 0xffff00002a0a8812 */ /* 0x000fe600078ec0ff */
[-C--:B------:R-:W-:Y:S02]  /*6d30*/  @!P0 FFMA.FTZ R9, R15, R4.reuse, -R9 ;  /* 0x000000040f098223 */ /* 0x080fe40000010809 */
[----:B------:R-:W-:Y:S01]  /*6d40*/  @!P0 FMUL.FTZ R6, R6, R4 ;  /* 0x0000000406068220 */ /* 0x000fe20000410000 */
[----:B------:R-:W-:Y:S02]  /*6d50*/  @!P0 LOP3.LUT R4, R18, 0xffff0000, RZ, 0xc0, !PT ;  /* 0xffff000012048812 */ /* 0x000fe400078ec0ff */
[----:B------:R-:W-:Y:S02]  /*6d60*/  @!P0 F2FP.BF16.PACK_AB R52, R9, R52 ;  /* 0x000000340934823e */ /* 0x000fe400000010ff */
[----:B------:R-:W-:Y:S02]  /*6d70*/  @!P0 LOP3.LUT R9, R39, 0xffff0000, RZ, 0xc0, !PT ;  /* 0xffff000027098812 */ /* 0x000fe400078ec0ff */
[----:B------:R-:W-:Y:S03]  /*6d80*/  @!P0 MOV R43, R52 ;  /* 0x00000034002b8202 */ /* 0x000fe60000000f00 */
[C---:B------:R-:W-:Y:S02]  /*6d90*/  @!P0 FMUL.FTZ R39, R4.reuse, R9 ;  /* 0x0000000904278220 */ /* 0x040fe40000410000 */
[-C--:B------:R-:W-:Y:S02]  /*6da0*/  @!P0 FMUL.FTZ R4, R4, R11.reuse ;  /* 0x0000000b04048220 */ /* 0x080fe40000410000 */
[----:B------:R-:W-:Y:S02]  /*6db0*/  @!P0 FFMA.FTZ R39, R10, R11, -R39 ;  /* 0x0000000b0a278223 */ /* 0x000fe40000010827 */
[----:B------:R-:W-:Y:S02]  /*6dc0*/  @!P0 FFMA.FTZ R4, R9, R10, R4 ;  /* 0x0000000a09048223 */ /* 0x000fe40000010004 */
[----:B------:R-:W-:Y:S01]  /*6dd0*/  @!P0 FFMA.FTZ R5, R14, R12, R5 ;  /* 0x0000000c0e058223 */ /* 0x000fe20000010005 */
[----:B------:R-:W-:Y:S01]  /*6de0*/  @!P0 F2FP.BF16.PACK_AB R9, R39, R53 ;  /* 0x000000352709823e */ /* 0x000fe200000010ff */
[----:B------:R-:W-:Y:S01]  /*6df0*/  @!P0 FFMA.FTZ R6, R13, R15, R6 ;  /* 0x0000000f0d068223 */ /* 0x000fe20000010006 */
[----:B------:R-:W-:Y:S03]  /*6e00*/  @!P0 F2FP.BF16.PACK_AB R4, R4, R3 ;  /* 0x000000030404823e */ /* 0x000fe600000010ff */
[----:B------:R-:W-:Y:S01]  /*6e10*/  @!P0 IMAD.MOV.U32 R42, RZ, RZ, R9 ;  /* 0x000000ffff2a8224 */ /* 0x000fe200078e0009 */
[----:B------:R-:W-:Y:S01]  /*6e20*/  @!P0 F2FP.BF16.PACK_AB R3, R6, R5 ;  /* 0x000000050603823e */ /* 0x000fe200000010ff */
[----:B------:R-:W-:Y:S04]  /*6e30*/  @!P0 IMAD.MOV.U32 R18, RZ, RZ, R4 ;  /* 0x000000ffff128224 */ /* 0x000fe800078e0004 */
[----:B------:R-:W-:Y:S01]  /*6e40*/  @!P0 IMAD.MOV.U32 R19, RZ, RZ, R3 ;  /* 0x000000ffff138224 */ /* 0x000fe200078e0003 */
[C---:B------:R-:W-:Y:S04]  /*6e50*/  LEA R4, P0, R78.reuse, R70, 0x1 ;  /* 0x000000464e047211 */ /* 0x040fe800078008ff */
[----:B------:R-:W-:Y:S02]  /*6e60*/  LEA.HI.X R5, R78, R71, R94, 0x1, P0 ;  /* 0x000000474e057211 */ /* 0x000fe400000f0c5e */
[C---:B------:R-:W-:Y:S03]  /*6e70*/  ISETP.GE.AND P0, PT, R69.reuse, c[0x0][0x1d4], PT ;  /* 0x0000750045007a0c */ /* 0x040fe60003f06270 */
[----:B------:R1:W-:Y:S10]  /*6e80*/  ST.E.128 [R4.64], R40 ;  /* 0x0000002804007985 */ /* 0x0003f4000c101d06 */
[----:B------:R-:W-:Y:S05]  /*6e90*/  @!P0 IMAD.WIDE R10, R69, 0x2, R70 ;  /* 0x00000002450a8825 */ /* 0x000fea00078e0246 */
[----:B------:R1:W-:Y:S02]  /*6ea0*/  @!P0 ST.E.128 [R10.64], R16 ;  /* 0x000000100a008985 */ /* 0x0003e4000c101d06 */
.L_x_1744:
[----:B------:R-:W-:Y:S05]  /*6eb0*/  BSYNC B0 ;  /* 0x0000000000007941 */ /* 0x000fea0003800000 */
.L_x_1743:
[----:B------:R-:W-:Y:S11]  /*6ec0*/  ISETP.GE.AND P0, PT, R142, c[0x0][0x1d4], PT ;  /* 0x000075008e007a0c */ /* 0x000ff60003f06270 */
[----:B------:R-:W-:Y:S02]  /*6ed0*/  @!UPT UIADD3 URZ, URZ, URZ, URZ ;  /* 0x0000003f3f3ff290 */ /* 0x000fe4000fffe03f */
[----:B------:R-:W-:-:S05]  /*6ee0*/  @P0 BRA `(.L_x_1742) ;  /* 0x0000076000000947 */ /* 0x000fca0003800000 */
[----:B------:R-:W-:Y:S01]  /*6ef0*/  SEL R3, R68, R67, !P2 ;  /* 0x0000004344037207 */ /* 0x000fe20005000000 */
[----:B-1----:R-:W-:Y:S01]  /*6f00*/  LDS.128 R40, [R113+0xa080] ;  /* 0x00a0800071287984 */ /* 0x002fe20000000c00 */
[----:B------:R-:W-:Y:S02]  /*6f10*/  ISETP.GE.AND P0, PT, R142, c[0x0][0x27c], PT ;  /* 0x00009f008e007a0c */ /* 0x000fe40003f06270 */
[----:B------:R-:W-:Y:S04]  /*6f20*/  SHF.R.S32.HI R4, RZ, 0x1f, R3 ;  /* 0x0000001fff047819 */ /* 0x000fe80000011403 */
[----:B------:R-:W-:Y:S04]  /*6f30*/  LEA.HI R3, R4, R3, RZ, 0x4 ;  /* 0x0000000304037211 */ /* 0x000fe800078f20ff */
[----:B------:R-:W-:Y:S03]  /*6f40*/  LEA.HI.SX32 R3, R3, R65, 0x1c ;  /* 0x0000004103037211 */ /* 0x000fe600078fe2ff */
[----:B------:R-:W-:Y:S02]  /*6f50*/  @!P0 SHF.R.U64 R9, R44, 0x10, R45 ;  /* 0x000000102c098819 */ /* 0x000fe4000000122d */
[----:B------:R-:W-:Y:S01]  /*6f60*/  IMAD.SHL.U32 R39, R3, 0x8, RZ ;  /* 0x0000000803277824 */ /* 0x000fe200078e00ff */
[----:B------:R-:W-:Y:S02]  /*6f70*/  SHF.R.S32.HI R4, RZ, 0x1f, R3 ;  /* 0x0000001fff047819 */ /* 0x000fe40000011403 */
[----:B------:R-:W-:Y:S02]  /*6f80*/  @!P0 SHF.R.U64 R5, R20, 0x10, R21 ;  /* 0x0000001014058819 */ /* 0x000fe40000001215 */
[----:B------:R-:W-:Y:S02]  /*6f90*/  LEA.HI R4, R4, R3, RZ, 0x3 ;  /* 0x0000000304047211 */ /* 0x000fe400078f18ff */
[----:B------:R-:W-:Y:S02]  /*6fa0*/  @!P0 PRMT R17, R55, 0x5410, R9 ;  /* 0x0000541037118816 */ /* 0x000fe40000000009 */
[----:B------:R-:W-:Y:S02]  /*6fb0*/  SHF.R.S32.HI R3, RZ, 0x3, R4 ;  /* 0x00000003ff037819 */ /* 0x000fe40000011404 */
[----:B------:R-:W-:Y:S02]  /*6fc0*/  LOP3.LUT R4, R222, 0x38, R39, 0xf8, !PT ;  /* 0x00000038de047812 */ /* 0x000fe400078ef827 */
[----:B------:R-:W-:Y:S01]  /*6fd0*/  @!P0 PRMT R5, R32, 0x5432, R5 ;  /* 0x0000543220058816 */ /* 0x000fe20000000005 */
[----:B------:R-:W-:Y:S01]  /*6fe0*/  IMAD R3, R3, 0xc00, R7 ;  /* 0x00000c0003037824 */ /* 0x000fe200078e0207 */
[----:B------:R-:W-:Y:S02]  /*6ff0*/  LOP3.LUT R4, R4, R152, RZ, 0x3c, !PT ;  /* 0x0000009804047212 */ /* 0x000fe400078e3cff */
[----:B------:R-:W-:Y:S02]  /*7000*/  @!P0 SHF.R.U32.HI R10, RZ, 0x10, R45 ;  /* 0x00000010ff0a8819 */ /* 0x000fe4000001162d */
[----:B------:R-:W-:Y:S01]  /*7010*/  @!P0 SHF.R.U64 R11, R46, 0x10, R47 ;  /* 0x000000102e0b8819 */ /* 0x000fe2000000122f */
        /* <DEDUP_REMOVED lines=10> */
[----:B------:R-:W-:Y:S04]  /*70c0*/  @!P0 SHF.R.U32.HI R19, RZ, 0x10, R47 ;  /* 0x00000010ff138819 */ /* 0x000fe8000001162f */
[----:B------:R-:W-:Y:S02]  /*70d0*/  @!P0 PRMT R19, R60, 0x5432, R19 ;  /* 0x000054323c138816 */ /* 0x000fe40000000013 */
[----:B-1----:R-:W-:Y:S04]  /*70e0*/  @!P0 SHF.R.U32.HI R4, RZ, 0x10, R23 ;  /* 0x00000010ff048819 */ /* 0x002fe80000011617 */
        /* <DEDUP_REMOVED lines=38> */
[----:B------:R-:W-:Y:S01]  /*7350*/  @!P0 SHF.L.U32 R4, R11, 0x10, RZ ;  /* 0x000000100b048819 */ /* 0x000fe200000006ff */
[----:B------:R-:W-:Y:S01]  /*7360*/  @!P0 IMAD.MOV.U32 R41, RZ, RZ, R18 ;  /* 0x000000ffff298224 */ /* 0x000fe200078e0012 */
[----:B------:R-:W-:Y:S01]  /*7370*/  @!P0 F2FP.BF16.PACK_AB R6, R6, R5 ;  /* 0x000000050606823e */ /* 0x000fe200000010ff */
[----:B------:R-:W-:Y:S02]  /*7380*/  @!P0 IMAD.U32 R17, R42, 0x10000, RZ ;  /* 0x000100002a118824 */ /* 0x000fe400078e00ff */
[C---:B------:R-:W-:Y:S01]  /*7390*/  @!P0 FMUL.FTZ R18, R9.reuse, R16 ;  /* 0x0000001009128220 */ /* 0x040fe20000410000 */
[----:B------:R-:W-:Y:S01]  /*73a0*/  @!P0 MOV R13, R6 ;  /* 0x00000006000d8202 */ /* 0x000fe20000000f00 */
[-C--:B------:R-:W-:Y:S01]  /*73b0*/  @!P0 FMUL.FTZ R3, R9, R4.reuse ;  /* 0x0000000409038220 */ /* 0x080fe20000410000 */
[----:B------:R-:W-:Y:S01]  /*73c0*/  @!P0 LOP3.LUT R6, R15, 0xffff0000, RZ, 0xc0, !PT ;  /* 0xffff00000f068812 */ /* 0x000fe200078ec0ff */
[----:B------:R-:W-:Y:S02]  /*73d0*/  @!P0 FFMA.FTZ R23, R17, R4, -R18 ;  /* 0x0000000411178223 */ /* 0x000fe40000010812 */
[C---:B------:R-:W-:Y:S01]  /*73e0*/  @!P0 IMAD.U32 R18, R19.reuse, 0x10000, RZ ;  /* 0x0001000013128824 */ /* 0x040fe200078e00ff */
[----:B------:R-:W-:Y:S01]  /*73f0*/  @!P0 LOP3.LUT R19, R19, 0xffff0000, RZ, 0xc0, !PT ;  /* 0xffff000013138812 */ /* 0x000fe200078ec0ff */
[----:B------:R-:W-:Y:S02]  /*7400*/  @!P0 IMAD.U32 R5, R15, 0x10000, RZ ;  /* 0x000100000f058824 */ /* 0x000fe400078e00ff */
[----:B------:R-:W-:Y:S02]  /*7410*/  @!P0 FFMA.FTZ R3, R16, R17, R3 ;  /* 0x0000001110038223 */ /* 0x000fe40000010003 */
[C---:B------:R-:W-:Y:S02]  /*7420*/  @!P0 IMAD.U32 R4, R10.reuse, 0x10000, RZ ;  /* 0x000100000a048824 */ /* 0x040fe400078e00ff */
[----:B------:R-:W-:Y:S02]  /*7430*/  @!P0 IMAD.U32 R17, R43, 0x10000, RZ ;  /* 0x000100002b118824 */ /* 0x000fe400078e00ff */
[----:B------:R-:W-:Y:S02]  /*7440*/  @!P0 FMUL.FTZ R9, R5, R18 ;  /* 0x0000001205098220 */ /* 0x000fe40000410000 */
[----:B------:R-:W-:Y:S01]  /*7450*/  @!P0 IMAD.MOV.U32 R12, RZ, RZ, R20 ;  /* 0x000000ffff0c8224 */ /* 0x000fe200078e0014 */
[----:B------:R-:W-:Y:S01]  /*7460*/  @!P0 LOP3.LUT R20, R43, 0xffff0000, RZ, 0xc0, !PT ;  /* 0xffff00002b148812 */ /* 0x000fe200078ec0ff */
        /* <DEDUP_REMOVED lines=9> */
[----:B------:R-:W-:Y:S01]  /*7500*/  @!P0 LOP3.LUT R9, R11, 0xffff0000, RZ, 0xc0, !PT ;  /* 0xffff00000b098812 */ /* 0x000fe200078ec0ff */
[----:B------:R-:W-:Y:S01]  /*7510*/  @!P0 FMUL.FTZ R11, R4, R10 ;  /* 0x0000000a040b8220 */ /* 0x000fe20000410000 */
[----:B------:R-:W-:Y:S02]  /*7520*/  @!P0 LOP3.LUT R16, R42, 0xffff0000, RZ, 0xc0, !PT ;  /* 0xffff00002a108812 */ /* 0x000fe400078ec0ff */
[----:B------:R-:W-:Y:S01]  /*7530*/  @!P0 MOV R43, R22 ;  /* 0x00000016002b8202 */ /* 0x000fe20000000f00 */
        /* <DEDUP_REMOVED lines=17> */
.L_x_1742:
[----:B-123--:R-:W-:Y:S05]  /*7650*/  BSYNC B1 ;  /* 0x0000000000017941 */ /* 0x00efea0003800000 */
.L_x_1741:
[----:B------:R1:W2:Y:S04]  /*7660*/  SHFL.IDX PT, R41, R72, 0x1, 0x181f ;  /* 0x00381f0048297f89 */ /* 0x0002a800000e0000 */
[----:B------:R1:W3:Y:S01]  /*7670*/  SHFL.IDX PT, R40, R73, 0x1, 0x181f ;  /* 0x00381f0049287f89 */ /* 0x0002e200000e0000 */
[----:B------:R-:W-:-:S05]  /*7680*/  @P5 BRA `(.L_x_1730) ;  /* 0x0000130000005947 */ /* 0x000fca0003800000 */
[----:B------:R-:W-:Y:S01]  /*7690*/  ISETP.GE.AND P0, PT, R140, c[0x0][0x1d4], PT ;  /* 0x000075008c007a0c */ /* 0x000fe20003f06270 */
[----:B------:R-:W-:Y:S01]  /*76a0*/  BSSY B0, `(.L_x_1745) ;  /* 0x0000079000007945 */ /* 0x000fe20003800000 */
[----:B------:R-:W-:Y:S11]  /*76b0*/  SHF.R.U32.HI R33, RZ, 0x3, R219 ;  /* 0x00000003ff217819 */ /* 0x000ff600000116db */
[----:B------:R-:W-:-:S05]  /*76c0*/  @P0 BRA `(.L_x_1746) ;  /* 0x0000076000000947 */ /* 0x000fca0003800000 */
[----:B------:R-:W-:Y:S02]  /*76d0*/  SEL R3, R68, R67, !P1 ;  /* 0x0000004344037207 */ /* 0x000fe40004800000 */
[----:B------:R-:W-:Y:S02]  /*76e0*/  ISETP.GE.AND P0, PT, R140, c[0x0][0x27c], PT ;  /* 0x00009f008c007a0c */ /* 0x000fe40003f06270 */
[----:B------:R-:W-:Y:S04]  /*76f0*/  SHF.R.S32.HI R4, RZ, 0x1f, R3 ;  /* 0x0000001fff047819 */ /* 0x000fe80000011403 */
[----:B------:R-:W-:Y:S04]  /*7700*/  LEA.HI R3, R4, R3, RZ, 0x4 ;  /* 0x0000000304037211 */ /* 0x000fe800078f20ff */
[----:B------:R-:W-:Y:S03]  /*7710*/  LEA.HI.SX32 R3, R3, R66, 0x1c ;  /* 0x0000004203037211 */ /* 0x000fe600078fe2ff */
[----:B------:R-:W-:Y:S02]  /*7720*/  @!P0 SHF.R.U32.HI R10, RZ, 0x10, R27 ;  /* 0x00000010ff0a8819 */ /* 0x000fe4000001161b */
[----:B------:R-:W-:Y:S01]  /*7730*/  IMAD.SHL.U32 R23, R3, 0x8, RZ ;  /* 0x0000000803177824 */ /* 0x000fe200078e00ff */
[----:B------:R-:W-:Y:S02]  /*7740*/  SHF.R.S32.HI R4, RZ, 0x1f, R3 ;  /* 0x0000001fff047819 */ /* 0x000fe40000011403 */
[----:B------:R-:W-:Y:S02]  /*7750*/  @!P0 SHF.R.U64 R5, R48, 0x10, R49 ;  /* 0x0000001030058819 */ /* 0x000fe40000001231 */
[----:B------:R-:W-:Y:S02]  /*7760*/  LEA.HI R4, R4, R3, RZ, 0x3 ;  /* 0x0000000304047211 */ /* 0x000fe400078f18ff */
[----:B------:R-:W-:Y:S02]  /*7770*/  @!P0 PRMT R17, R61, 0x5410, R5 ;  /* 0x000054103d118816 */ /* 0x000fe40000000005 */
[----:B------:R-:W-:Y:S02]  /*7780*/  SHF.R.S32.HI R3, RZ, 0x3, R4 ;  /* 0x00000003ff037819 */ /* 0x000fe40000011404 */
[----:B------:R-:W-:Y:S02]  /*7790*/  LOP3.LUT R4, R219, 0x38, R23, 0xf8, !PT ;  /* 0x00000038db047812 */ /* 0x000fe400078ef817 */
[----:B------:R-:W-:Y:S01]  /*77a0*/  @!P0 SHF.R.U32.HI R9, RZ, 0x10, R49 ;  /* 0x00000010ff098819 */ /* 0x000fe20000011631 */
[----:B------:R-:W-:Y:S01]  /*77b0*/  IMAD R3, R3, 0xc00, R8 ;  /* 0x00000c0003037824 */ /* 0x000fe200078e0208 */
[----:B------:R-:W-:Y:S02]  /*77c0*/  LOP3.LUT R4, R4, R33, RZ, 0x3c, !PT ;  /* 0x0000002104047212 */ /* 0x000fe400078e3cff */
[----:B------:R-:W-:Y:S02]  /*77d0*/  @!P0 SHF.R.U64 R11, R50, 0x10, R51 ;  /* 0x00000010320b8819 */ /* 0x000fe40000001233 */
[----:B------:R-:W-:Y:S01]  /*77e0*/  @!P0 PRMT R18, R61, 0x5432, R9 ;  /* 0x000054323d128816 */ /* 0x000fe20000000009 */
[----:B------:R-:W-:Y:S01]  /*77f0*/  IMAD.IADD R3, R3, 0x1, R4 ;  /* 0x0000000103037824 */ /* 0x000fe200078e0204 */
[----:B------:R-:W-:Y:S02]  /*7800*/  @!P0 SHF.R.U32.HI R4, RZ, 0x10, R25 ;  /* 0x00000010ff048819 */ /* 0x000fe40000011619 */
[----:B------:R-:W-:Y:S01]  /*7810*/  @!P0 PRMT R21, R62, 0x5410, R11 ;  /* 0x000054103e158816 */ /* 0x000fe2000000000b */
[----:B------:R-:W-:Y:S01]  /*7820*/  IMAD.SHL.U32 R6, R3, 0x2, RZ ;  /* 0x0000000203067824 */ /* 0x000fe200078e00ff */
[----:B------:R-:W-:Y:S02]  /*7830*/  @!P0 SHF.R.U64 R3, R24, 0x10, R25 ;  /* 0x0000001018038819 */ /* 0x000fe40000001219 */
[C---:B------:R-:W-:Y:S02]  /*7840*/  @!P0 PRMT R9, R34.reuse, 0x5410, R4 ;  /* 0x0000541022098816 */ /* 0x040fe40000000004 */
[----:B------:R4:W5:Y:S01]  /*7850*/  LDS.128 R12, [R6+0xa080] ;  /* 0x00a08000060c7984 */ /* 0x0009620000000c00 */
[----:B------:R-:W-:Y:S02]  /*7860*/  @!P0 PRMT R5, R34, 0x5432, R3 ;  /* 0x0000543222058816 */ /* 0x000fe40000000003 */
[----:B------:R-:W-:Y:S02]  /*7870*/  @!P0 SHF.R.U32.HI R19, RZ, 0x10, R51 ;  /* 0x00000010ff138819 */ /* 0x000fe40000011633 */
[----:B------:R-:W-:Y:S01]  /*7880*/  @!P0 PRMT R10, R35, 0x5432, R10 ;  /* 0x00005432230a8816 */ /* 0x000fe2000000000a */
[C---:B------:R-:W-:Y:S01]  /*7890*/  @!P0 IMAD.U32 R4, R5.reuse, 0x10000, RZ ;  /* 0x0001000005048824 */ /* 0x040fe200078e00ff */
[----:B------:R-:W-:Y:S02]  /*78a0*/  @!P0 LOP3.LUT R5, R5, 0xffff0000, RZ, 0xc0, !PT ;  /* 0xffff000005058812 */ /* 0x000fe400078ec0ff */
[----:B------:R-:W-:Y:S02]  /*78b0*/  @!P0 PRMT R19, R62, 0x5432, R19 ;  /* 0x000054323e138816 */ /* 0x000fe40000000013 */
[----:B----4-:R-:W-:Y:S02]  /*78c0*/  @!P0 SHF.R.U64 R6, R26, 0x10, R27 ;  /* 0x000000101a068819 */ /* 0x010fe4000000121b */
[----:B------:R-:W4:Y:S02]  /*78d0*/  LDS.128 R24, [R114+0xa080] ;  /* 0x00a0800072187984 */ /* 0x000f240000000c00 */
[----:B------:R-:W-:Y:S01]  /*78e0*/  @!P0 PRMT R11, R35, 0x5410, R6 ;  /* 0x00005410230b8816 */ /* 0x000fe20000000006 */
[----:B------:R-:W-:Y:S02]  /*78f0*/  @!P0 IMAD.U32 R6, R17, 0x10000, RZ ;  /* 0x0001000011068824 */ /* 0x000fe400078e00ff */
[----:B-----5:R-:W-:Y:S04]  /*7900*/  @!P0 IMAD.U32 R3, R12, 0x10000, RZ ;  /* 0x000100000c038824 */ /* 0x020fe800078e00ff */
[C---:B------:R-:W-:Y:S02]  /*7910*/  @!P0 FMUL.FTZ R20, R3.reuse, R6 ;  /* 0x0000000603148220 */ /* 0x040fe40000410000 */
[-C--:B------:R-:W-:Y:S01]  /*7920*/  @!P0 FMUL.FTZ R3, R3, R4.reuse ;  /* 0x0000000403038220 */ /* 0x080fe20000410000 */
[----:B----4-:R-:W-:Y:S05]  /*7930*/  @!P0 SHF.L.U32 R16, R24, 0x10, RZ ;  /* 0x0000001018108819 */ /* 0x010fea00000006ff */
        /* <DEDUP_REMOVED lines=73> */
[C---:B---3--:R-:W-:Y:S04]  /*7dd0*/  LEA R4, P0, R78.reuse, R40, 0x1 ;  /* 0x000000284e047211 */ /* 0x048fe800078008ff */
[----:B--2---:R-:W-:Y:S02]  /*7de0*/  LEA.HI.X R5, R78, R41, R94, 0x1, P0 ;  /* 0x000000294e057211 */ /* 0x004fe400000f0c5e */
[C---:B------:R-:W-:Y:S03]  /*7df0*/  ISETP.GE.AND P0, PT, R23.reuse, c[0x0][0x1d4], PT ;  /* 0x0000750017007a0c */ /* 0x040fe60003f06270 */
[----:B------:R2:W-:Y:S10]  /*7e00*/  ST.E.128 [R4.64], R24 ;  /* 0x0000001804007985 */ /* 0x0005f4000c101d06 */
[----:B------:R-:W-:Y:S05]  /*7e10*/  @!P0 IMAD.WIDE R10, R23, 0x2, R40 ;  /* 0x00000002170a8825 */ /* 0x000fea00078e0228 */
[----:B------:R2:W-:Y:S02]  /*7e20*/  @!P0 ST.E.128 [R10.64], R12 ;  /* 0x0000000c0a008985 */ /* 0x0005e4000c101d06 */
.L_x_1746:
[----:B------:R-:W-:Y:S05]  /*7e30*/  BSYNC B0 ;  /* 0x0000000000007941 */ /* 0x000fea0003800000 */
.L_x_1745:
[----:B------:R-:W-:Y:S11]  /*7e40*/  ISETP.GE.AND P0, PT, R142, c[0x0][0x1d4], PT ;  /* 0x000075008e007a0c */ /* 0x000ff60003f06270 */
[----:B------:R-:W-:Y:S02]  /*7e50*/  @!UPT UIADD3 URZ, URZ, URZ, URZ ;  /* 0x0000003f3f3ff290 */ /* 0x000fe4000fffe03f */
[----:B------:R-:W-:-:S05]  /*7e60*/  @P0 BRA `(.L_x_1730) ;  /* 0x00000b2000000947 */ /* 0x000fca0003800000 */
[----:B------:R-:W-:Y:S02]  /*7e70*/  SEL R3, R68, R67, !P2 ;  /* 0x0000004344037207 */ /* 0x000fe40005000000 */
[----:B------:R-:W-:Y:S02]  /*7e80*/  ISETP.GE.AND P0, PT, R142, c[0x0][0x27c], PT ;  /* 0x00009f008e007a0c */ /* 0x000fe40003f06270 */
[----:B--2---:R-:W-:Y:S04]  /*7e90*/  SHF.R.S32.HI R4, RZ, 0x1f, R3 ;  /* 0x0000001fff047819 */ /* 0x004fe80000011403 */
[----:B------:R-:W-:Y:S04]  /*7ea0*/  LEA.HI R3, R4, R3, RZ, 0x4 ;  /* 0x0000000304037211 */ /* 0x000fe800078f20ff */
[----:B------:R-:W-:Y:S03]  /*7eb0*/  LEA.HI.SX32 R3, R3, R65, 0x1c ;  /* 0x0000004103037211 */ /* 0x000fe600078fe2ff */
[----:B------:R-:W-:Y:S02]  /*7ec0*/  @!P0 SHF.R.U32.HI R10, RZ, 0x10, R31 ;  /* 0x00000010ff0a8819 */ /* 0x000fe4000001161f */
[----:B------:R-:W-:Y:S01]  /*7ed0*/  IMAD.SHL.U32 R39, R3, 0x8, RZ ;  /* 0x0000000803277824 */ /* 0x000fe200078e00ff */
[----:B------:R-:W-:Y:S02]  /*7ee0*/  SHF.R.S32.HI R4, RZ, 0x1f, R3 ;  /* 0x0000001fff047819 */ /* 0x000fe40000011403 */
[----:B------:R-:W-:Y:S02]  /*7ef0*/  @!P0 PRMT R14, R37, 0x5410, R10 ;  /* 0x00005410250e8816 */ /* 0x000fe4000000000a */
[----:B------:R-:W-:Y:S02]  /*7f00*/  LEA.HI R4, R4, R3, RZ, 0x3 ;  /* 0x0000000304047211 */ /* 0x000fe400078f18ff */
[----:B------:R-:W-:Y:S02]  /*7f10*/  @!P0 SHF.R.U64 R11, R58, 0x10, R59 ;  /* 0x000000103a0b8819 */ /* 0x000fe4000000123b */
[----:B------:R-:W-:Y:S02]  /*7f20*/  SHF.R.S32.HI R3, RZ, 0x3, R4 ;  /* 0x00000003ff037819 */ /* 0x000fe40000011404 */
[----:B------:R-:W-:Y:S02]  /*7f30*/  LOP3.LUT R4, R219, 0x38, R39, 0xf8, !PT ;  /* 0x00000038db047812 */ /* 0x000fe400078ef827 */
[----:B------:R-:W-:Y:S01]  /*7f40*/  @!P0 PRMT R25, R64, 0x5432, R11 ;  /* 0x0000543240198816 */ /* 0x000fe2000000000b */
[----:B------:R-:W-:Y:S01]  /*7f50*/  IMAD R3, R3, 0xc00, R8 ;  /* 0x00000c0003037824 */ /* 0x000fe200078e0208 */
[----:B------:R-:W-:Y:S02]  /*7f60*/  LOP3.LUT R4, R4, R33, RZ, 0x3c, !PT ;  /* 0x0000002104047212 */ /* 0x000fe400078e3cff */
[----:B------:R-:W2:Y:S01]  /*7f70*/  LDS.128 R32, [R112+0xa080] ;  /* 0x00a0800070207984 */ /* 0x000ea20000000c00 */
[--C-:B------:R-:W-:Y:S02]  /*7f80*/  @!P0 SHF.R.U32.HI R9, RZ, 0x10, R57.reuse ;  /* 0x00000010ff098819 */ /* 0x100fe40000011639 */
[----:B------:R-:W-:Y:S01]  /*7f90*/  IMAD.IADD R3, R3, 0x1, R4 ;  /* 0x0000000103037824 */ /* 0x000fe200078e0204 */
[----:B------:R-:W-:Y:S02]  /*7fa0*/  @!P0 SHF.R.U64 R4, R56, 0x10, R57 ;  /* 0x0000001038048819 */ /* 0x000fe40000001239 */
[----:B------:R-:W-:Y:S01]  /*7fb0*/  @!P0 PRMT R20, R63, 0x5432, R9 ;  /* 0x000054323f148816 */ /* 0x000fe20000000009 */
[----:B------:R-:W-:Y:S01]  /*7fc0*/  IMAD.SHL.U32 R3, R3, 0x2, RZ ;  /* 0x0000000203037824 */ /* 0x000fe200078e00ff */
[----:B------:R-:W-:Y:S02]  /*7fd0*/  @!P0 PRMT R12, R63, 0x5410, R4 ;  /* 0x000054103f0c8816 */ /* 0x000fe40000000004 */
[----:B------:R-:W-:Y:S02]  /*7fe0*/  @!P0 SHF.R.U32.HI R5, RZ, 0x10, R29 ;  /* 0x00000010ff058819 */ /* 0x000fe4000001161d */
[----:B------:R4:W5:Y:S01]  /*7ff0*/  LDS.128 R16, [R3+0xa080] ;  /* 0x00a0800003107984 */ /* 0x0009620000000c00 */
[----:B------:R-:W-:Y:S01]  /*8000*/  @!P0 IMAD.U32 R11, R12, 0x10000, RZ ;  /* 0x000100000c0b8824 */ /* 0x000fe200078e00ff */
[----:B------:R-:W-:Y:S02]  /*8010*/  @!P0 PRMT R9, R36, 0x5410, R5 ;  /* 0x0000541024098816 */ /* 0x000fe40000000005 */
[----:B------:R-:W-:Y:S02]  /*8020*/  @!P0 SHF.R.U32.HI R13, RZ, 0x10, R59 ;  /* 0x00000010ff0d8819 */ /* 0x000fe4000001163b */
[----:B------:R-:W-:Y:S02]  /*8030*/  @!P0 SHF.R.U64 R6, R30, 0x10, R31 ;  /* 0x000000101e068819 */ /* 0x000fe4000000121f */
[----:B------:R-:W-:Y:S02]  /*8040*/  @!P0 LOP3.LUT R12, R12, 0xffff0000, RZ, 0xc0, !PT ;  /* 0xffff00000c0c8812 */ /* 0x000fe400078ec0ff */
[----:B------:R-:W-:Y:S02]  /*8050*/  @!P0 PRMT R23, R64, 0x5410, R13 ;  /* 0x0000541040178816 */ /* 0x000fe4000000000d */
[----:B------:R-:W-:Y:S02]  /*8060*/  @!P0 PRMT R13, R37, 0x5432, R6 ;  /* 0x00005432250d8816 */ /* 0x000fe40000000006 */
[----:B----4-:R-:W-:Y:S04]  /*8070*/  @!P0 SHF.R.U64 R3, R28, 0x10, R29 ;  /* 0x000000101c038819 */ /* 0x010fe8000000121d */
[----:B------:R-:W-:Y:S01]  /*8080*/  @!P0 PRMT R4, R36, 0x5432, R3 ;  /* 0x0000543224048816 */ /* 0x000fe20000000003 */
[----:B--2---:R-:W-:Y:S03]  /*8090*/  @!P0 IMAD.U32 R10, R32, 0x10000, RZ ;  /* 0x00010000200a8824 */ /* 0x004fe600078e00ff */
[----:B------:R-:W-:Y:S01]  /*80a0*/  @!P0 SHF.L.U32 R5, R4, 0x10, RZ ;  /* 0x0000001004058819 */ /* 0x000fe200000006ff */
[C---:B-----5:R-:W-:Y:S01]  /*80b0*/  @!P0 IMAD.U32 R3, R16.reuse, 0x10000, RZ ;  /* 0x0001000010038824 */ /* 0x060fe200078e00ff */
[----:B------:R-:W-:Y:S03]  /*80c0*/  @!P0 LOP3.LUT R6, R16, 0xffff0000, RZ, 0xc0, !PT ;  /* 0xffff000010068812 */ /* 0x000fe600078ec0ff */
[C---:B------:R-:W-:Y:S02]  /*80d0*/  @!P0 FMUL.FTZ R15, R3.reuse, R11 ;  /* 0x0000000b030f8220 */ /* 0x040fe40000410000 */
[-C--:B------:R-:W-:Y:S02]  /*80e0*/  @!P0 FMUL.FTZ R3, R3, R5.reuse ;  /* 0x0000000503038220 */ /* 0x080fe40000410000 */
[----:B------:R-:W-:Y:S02]  /*80f0*/  @!P0 FFMA.FTZ R24, R10, R5, -R15 ;  /* 0x000000050a188223 */ /* 0x000fe4000001080f */
[----:B------:R-:W-:Y:S01]  /*8100*/  @!P0 FFMA.FTZ R3, R11, R10, R3 ;  /* 0x0000000a0b038223 */ /* 0x000fe20000010003 */
[----:B------:R-:W-:Y:S01]  /*8110*/  @!P0 LOP3.LUT R11, R32, 0xffff0000, RZ, 0xc0, !PT ;  /* 0xffff0000200b8812 */ /* 0x000fe200078ec0ff */
[----:B------:R-:W-:Y:S01]  /*8120*/  @!P0 FMUL.FTZ R21, R6, R12 ;  /* 0x0000000c06158220 */ /* 0x000fe20000410000 */
[----:B------:R-:W-:Y:S01]  /*8130*/  @!P0 LOP3.LUT R10, R4, 0xffff0000, RZ, 0xc0, !PT ;  /* 0xffff0000040a8812 */ /* 0x000fe200078ec0ff */
[C---:B------:R-:W-:Y:S01]  /*8140*/  @!P0 IMAD.U32 R15, R20.reuse, 0x10000, RZ ;  /* 0x00010000140f8824 */ /* 0x040fe200078e00ff */
[----:B------:R-:W-:Y:S01]  /*8150*/  @!P0 LOP3.LUT R20, R20, 0xffff0000, RZ, 0xc0, !PT ;  /* 0xffff000014148812 */ /* 0x000fe200078ec0ff */
[----:B------:R-:W-:Y:S02]  /*8160*/  @!P0 IMAD.U32 R5, R17, 0x10000, RZ ;  /* 0x0001000011058824 */ /* 0x000fe400078e00ff */
[-C--:B------:R-:W-:Y:S02]  /*8170*/  @!P0 FMUL.FTZ R4, R6, R10.reuse ;  /* 0x0000000a06048220 */ /* 0x080fe40000410000 */
[----:B------:R-:W-:Y:S01]  /*8180*/  @!P0 FFMA.FTZ R22, R11, R10, -R21 ;  /* 0x0000000a0b168223 */ /* 0x000fe20000010815 */
[----:B------:R-:W-:Y:S01]  /*8190*/  @!P0 SHF.L.U32 R10, R33, 0x10, RZ ;  /* 0x00000010210a8819 */ /* 0x000fe200000006ff */
        /* <DEDUP_REMOVED lines=8> */
[----:B------:R-:W-:Y:S02]  /*8220*/  @!P0 FFMA.FTZ R5, R15, R10, R5 ;  /* 0x0000000a0f058223 */ /* 0x000fe40000010005 */
[C---:B------:R-:W-:Y:S02]  /*8230*/  @!P0 FMUL.FTZ R12, R6.reuse, R20 ;  /* 0x00000014060c8220 */ /* 0x040fe40000410000 */
[-C--:B------:R-:W-:Y:S02]  /*8240*/  @!P0 FMUL.FTZ R6, R6, R9.reuse ;  /* 0x0000000906068220 */ /* 0x080fe40000410000 */
[----:B------:R-:W-:Y:S02]  /*8250*/  @!P0 FFMA.FTZ R12, R11, R9, -R12 ;  /* 0x000000090b0c8223 */ /* 0x000fe4000001080c */
[----:B------:R-:W-:Y:S02]  /*8260*/  @!P0 IMAD.U32 R15, R25, 0x10000, RZ ;  /* 0x00010000190f8824 */ /* 0x000fe400078e00ff */
[----:B------:R-:W-:Y:S01]  /*8270*/  @!P0 IMAD.U32 R9, R18, 0x10000, RZ ;  /* 0x0001000012098824 */ /* 0x000fe200078e00ff */
[----:B------:R-:W-:Y:S01]  /*8280*/  @!P0 F2FP.BF16.PACK_AB R21, R12, R21 ;  /* 0x000000150c15823e */ /* 0x000fe200000010ff */
[----:B------:R-:W-:Y:S01]  /*8290*/  @!P0 FFMA.FTZ R6, R20, R11, R6 ;  /* 0x0000000b14068223 */ /* 0x000fe20000010006 */
[----:B------:R-:W-:Y:S01]  /*82a0*/  @!P0 F2FP.BF16.PACK_AB R12, R22, R24 ;  /* 0x00000018160c823e */ /* 0x000fe200000010ff */
[----:B------:R-:W-:Y:S01]  /*82b0*/  @!P0 IMAD.U32 R11, R19, 0x10000, RZ ;  /* 0x00010000130b8824 */ /* 0x000fe200078e00ff */
[----:B------:R-:W-:Y:S01]  /*82c0*/  @!P0 SHF.L.U32 R20, R34, 0x10, RZ ;  /* 0x0000001022148819 */ /* 0x000fe200000006ff */
[----:B------:R-:W-:Y:S01]  /*82d0*/  @!P0 IMAD.MOV.U32 R33, RZ, RZ, R21 ;  /* 0x000000ffff218224 */ /* 0x000fe200078e0015 */
[----:B------:R-:W-:Y:S01]  /*82e0*/  @!P0 SHF.L.U32 R22, R35, 0x10, RZ ;  /* 0x0000001023168819 */ /* 0x000fe200000006ff */
[----:B------:R-:W-:Y:S01]  /*82f0*/  @!P0 IMAD.MOV.U32 R32, RZ, RZ, R12 ;  /* 0x000000ffff208224 */ /* 0x000fe200078e000c */
[----:B------:R-:W-:Y:S01]  /*8300*/  @!P0 F2FP.BF16.PACK_AB R5, R6, R5 ;  /* 0x000000050605823e */ /* 0x000fe200000010ff */
[C---:B------:R-:W-:Y:S01]  /*8310*/  @!P0 IMAD.U32 R21, R23.reuse, 0x10000, RZ ;  /* 0x0001000017158824 */ /* 0x040fe200078e00ff */
[----:B------:R-:W-:Y:S01]  /*8320*/  @!P0 LOP3.LUT R23, R23, 0xffff0000, RZ, 0xc0, !PT ;  /* 0xffff000017178812 */ /* 0x000fe200078ec0ff */
[C---:B------:R-:W-:Y:S01]  /*8330*/  @!P0 IMAD.U32 R12, R13.reuse, 0x10000, RZ ;  /* 0x000100000d0c8824 */ /* 0x040fe200078e00ff */
[----:B------:R-:W-:Y:S01]  /*8340*/  @!P0 LOP3.LUT R13, R13, 0xffff0000, RZ, 0xc0, !PT ;  /* 0xffff00000d0d8812 */ /* 0x000fe200078ec0ff */
[----:B------:R-:W-:Y:S01]  /*8350*/  @!P0 FMUL.FTZ R26, R9, R15 ;  /* 0x0000000f091a8220 */ /* 0x000fe20000410000 */
[----:B------:R-:W-:Y:S01]  /*8360*/  @!P0 MOV R17, R5 ;  /* 0x0000000500118202 */ /* 0x000fe20000000f00 */
[C---:B------:R-:W-:Y:S01]  /*8370*/  @!P0 IMAD.U32 R10, R14.reuse, 0x10000, RZ ;  /* 0x000100000e0a8824 */ /* 0x040fe200078e00ff */
[----:B------:R-:W-:Y:S01]  /*8380*/  @!P0 LOP3.LUT R14, R14, 0xffff0000, RZ, 0xc0, !PT ;  /* 0xffff00000e0e8812 */ /* 0x000fe200078ec0ff */
[----:B------:R-:W-:Y:S02]  /*8390*/  @!P0 FMUL.FTZ R24, R11, R21 ;  /* 0x000000150b188220 */ /* 0x000fe40000410000 */
[-C--:B------:R-:W-:Y:S02]  /*83a0*/  @!P0 FMUL.FTZ R9, R9, R12.reuse ;  /* 0x0000000c09098220 */ /* 0x080fe40000410000 */
[----:B------:R-:W-:Y:S01]  /*83b0*/  @!P0 FFMA.FTZ R26, R20, R12, -R26 ;  /* 0x0000000c141a8223 */ /* 0x000fe2000001081a */
[----:B------:R-:W-:Y:S01]  /*83c0*/  @!P0 LOP3.LUT R12, R19, 0xffff0000, RZ, 0xc0, !PT ;  /* 0xffff0000130c8812 */ /* 0x000fe200078ec0ff */
[-C--:B------:R-:W-:Y:S01]  /*83d0*/  @!P0 FFMA.FTZ R27, R22, R10.reuse, -R24 ;  /* 0x0000000a161b8223 */ /* 0x080fe20000010818 */
[----:B------:R-:W-:Y:S01]  /*83e0*/  @!P0 LOP3.LUT R24, R35, 0xffff0000, RZ, 0xc0, !PT ;  /* 0xffff000023188812 */ /* 0x000fe200078ec0ff */
[----:B------:R-:W-:Y:S02]  /*83f0*/  @!P0 FMUL.FTZ R11, R11, R10 ;  /* 0x0000000a0b0b8220 */ /* 0x000fe40000410000 */
[----:B------:R-:W-:Y:S02]  /*8400*/  @!P0 FMUL.FTZ R10, R12, R23 ;  /* 0x000000170c0a8220 */ /* 0x000fe40000410000 */
[----:B------:R-:W-:Y:S01]  /*8410*/  @!P0 FFMA.FTZ R9, R15, R20, R9 ;  /* 0x000000140f098223 */ /* 0x000fe20000010009 */
[----:B------:R-:W-:Y:S01]  /*8420*/  @!P0 LOP3.LUT R20, R34, 0xffff0000, RZ, 0xc0, !PT ;  /* 0xffff000022148812 */ /* 0x000fe200078ec0ff */
[-C--:B------:R-:W-:Y:S01]  /*8430*/  @!P0 FFMA.FTZ R10, R24, R14.reuse, -R10 ;  /* 0x0000000e180a8223 */ /* 0x080fe2000001080a */
[----:B------:R-:W-:Y:S01]  /*8440*/  @!P0 LOP3.LUT R15, R25, 0xffff0000, RZ, 0xc0, !PT ;  /* 0xffff0000190f8812 */ /* 0x000fe200078ec0ff */
[----:B------:R-:W-:Y:S03]  /*8450*/  @!P0 FMUL.FTZ R12, R12, R14 ;  /* 0x0000000e0c0c8220 */ /* 0x000fe60000410000 */
[----:B------:R-:W-:Y:S02]  /*8460*/  @!P0 F2FP.BF16.PACK_AB R28, R10, R27 ;  /* 0x0000001b0a1c823e */ /* 0x000fe400000010ff */
[----:B------:R-:W-:Y:S03]  /*8470*/  @!P0 LOP3.LUT R10, R18, 0xffff0000, RZ, 0xc0, !PT ;  /* 0xffff0000120a8812 */ /* 0x000fe600078ec0ff */
[----:B------:R-:W-:Y:S02]  /*8480*/  @!P0 IMAD.MOV.U32 R35, RZ, RZ, R28 ;  /* 0x000000ffff238224 */ /* 0x000fe400078e001c */
[C---:B------:R-:W-:Y:S02]  /*8490*/  @!P0 FMUL.FTZ R25, R10.reuse, R15 ;  /* 0x0000000f0a198220 */ /* 0x040fe40000410000 */
[-C--:B------:R-:W-:Y:S02]  /*84a0*/  @!P0 FMUL.FTZ R10, R10, R13.reuse ;  /* 0x0000000d0a0a8220 */ /* 0x080fe40000410000 */
[----:B------:R-:W-:Y:S02]  /*84b0*/  @!P0 FFMA.FTZ R25, R20, R13, -R25 ;  /* 0x0000000d14198223 */ /* 0x000fe40000010819 */
[----:B------:R-:W-:Y:S02]  /*84c0*/  @!P0 FFMA.FTZ R10, R15, R20, R10 ;  /* 0x000000140f0a8223 */ /* 0x000fe4000001000a */
[----:B------:R-:W-:Y:S01]  /*84d0*/  @!P0 FFMA.FTZ R11, R21, R22, R11 ;  /* 0x00000016150b8223 */ /* 0x000fe2000001000b */
[----:B------:R-:W-:Y:S01]  /*84e0*/  @!P0 F2FP.BF16.PACK_AB R13, R25, R26 ;  /* 0x0000001a190d823e */ /* 0x000fe200000010ff */
[----:B------:R-:W-:Y:S01]  /*84f0*/  @!P0 FFMA.FTZ R12, R23, R24, R12 ;  /* 0x00000018170c8223 */ /* 0x000fe2000001000c */
[C---:B---3--:R-:W-:Y:S03]  /*8500*/  LEA R26, P3, R77.reuse, R40, 0x1 ;  /* 0x000000284d1a7211 */ /* 0x048fe600078608ff */
[----:B------:R-:W-:Y:S01]  /*8510*/  @!P0 IMAD.MOV.U32 R34, RZ, RZ, R13 ;  /* 0x000000ffff228224 */ /* 0x000fe200078e000d */
[----:B------:R-:W-:Y:S02]  /*8520*/  LEA.HI.X R27, R77, R41, R93, 0x1, P3 ;  /* 0x000000294d1b7211 */ /* 0x000fe400018f0c5d */
[----:B------:R-:W-:Y:S02]  /*8530*/  @!P0 F2FP.BF16.PACK_AB R13, R4, R3 ;  /* 0x00000003040d823e */ /* 0x000fe400000010ff */
[----:B------:R-:W-:Y:S01]  /*8540*/  @!P0 F2FP.BF16.PACK_AB R4, R10, R9 ;  /* 0x000000090a04823e */ /* 0x000fe200000010ff */
[----:B------:R2:W-:Y:S01]  /*8550*/  ST.E.128 [R26.64], R32 ;  /* 0x000000201a007985 */ /* 0x0005e2000c101d06 */
[----:B------:R-:W-:Y:S01]  /*8560*/  @!P0 F2FP.BF16.PACK_AB R3, R12, R11 ;  /* 0x0000000b0c03823e */ /* 0x000fe200000010ff */
[----:B------:R-:W-:Y:S02]  /*8570*/  @!P0 IMAD.MOV.U32 R16, RZ, RZ, R13 ;  /* 0x000000ffff108224 */ /* 0x000fe400078e000d */
        /* <DEDUP_REMOVED lines=9> */
.L_x_1716:
[----:B------:R1:W2:Y:S01]  /*8610*/  SHFL.IDX PT, R5, R72, RZ, 0x181f ;  /* 0x00181fff48057589 */ /* 0x0002a200000e0000 */
[----:B------:R-:W-:Y:S01]  /*8620*/  IMAD R3, R38, -0x30, R2 ;  /* 0xffffffd026037824 */ /* 0x000fe200078e0202 */
[----:B------:R-:W-:Y:S02]  /*8630*/  BSSY B0, `(.L_x_1747) ;  /* 0x000001c000007945 */ /* 0x000fe40003800000 */
[----:B------:R1:W3:Y:S02]  /*8640*/  SHFL.IDX PT, R4, R73, RZ, 0x181f ;  /* 0x00181fff49047589 */ /* 0x0002e400000e0000 */
[----:B------:R-:W-:Y:S04]  /*8650*/  IMNMX R74, R3, 0x30, PT ;  /* 0x00000030034a7817 */ /* 0x000fe80003800200 */
[----:B------:R-:W-:Y:S04]  /*8660*/  IADD3 R6, -R143, R74, RZ ;  /* 0x0000004a8f067210 */ /* 0x000fe80007ffe1ff */
[----:B------:R-:W-:Y:S11]  /*8670*/  ISETP.GE.AND P0, PT, R6, 0x1, PT ;  /* 0x000000010600780c */ /* 0x000ff60003f06270 */
[----:B------:R-:W-:Y:S02]  /*8680*/  @!UPT UIADD3 URZ, URZ, URZ, URZ ;  /* 0x0000003f3f3ff290 */ /* 0x000fe4000fffe03f */
[----:B------:R-:W-:-:S05]  /*8690*/  @!P0 BRA `(.L_x_1748) ;  /* 0x0000015000008947 */ /* 0x000fca0003800000 */
[----:B-12---:R-:W-:Y:S02]  /*86a0*/  ISETP.GE.AND P0, PT, R140, c[0x0][0x1d4], PT ;  /* 0x000075008c007a0c */ /* 0x006fe40003f06270 */
[----:B------:R-:W-:Y:S11]  /*86b0*/  ISETP.GE.AND P4, PT, R142, c[0x0][0x1d4], PT ;  /* 0x000075008e007a0c */ /* 0x000ff60003f86270 */
[----:B------:R-:W1:Y:S01]  /*86c0*/  @!P0 LDS.128 R20, [R203+0xa080] ;  /* 0x00a08000cb148984 */ /* 0x000e620000000c00 */
[CC--:B---3--:R-:W-:Y:S04]  /*86d0*/  @!P0 LEA R10, P3, R140.reuse, R4.reuse, 0x1 ;  /* 0x000000048c0a8211 */ /* 0x0c8fe800078608ff */
[-C--:B------:R-:W-:Y:S02]  /*86e0*/  @!P0 LEA.HI.X R11, R140, R5.reuse, R141, 0x1, P3 ;  /* 0x000000058c0b8211 */ /* 0x080fe400018f0c8d */
[CC--:B------:R-:W-:Y:S04]  /*86f0*/  @!P4 LEA R14, P3, R206.reuse, R4.reuse, 0x1 ;  /* 0x00000004ce0ec211 */ /* 0x0c0fe800078608ff */
[-C--:B------:R-:W-:Y:S02]  /*8700*/  @!P4 LEA.HI.X R15, R206, R5.reuse, R213, 0x1, P3 ;  /* 0x00000005ce0fc211 */ /* 0x080fe400018f0cd5 */
[C---:B------:R-:W-:Y:S11]  /*8710*/  ISETP.GE.AND P3, PT, R205.reuse, c[0x0][0x1d4], PT ;  /* 0x00007500cd007a0c */ /* 0x040ff60003f66270 */
[----:B------:R-:W-:Y:S02]  /*8720*/  @!UPT UIADD3 URZ, URZ, URZ, URZ ;  /* 0x0000003f3f3ff290 */ /* 0x000fe4000fffe03f */
[CC--:B------:R-:W-:Y:S04]  /*8730*/  @!P3 LEA R12, P5, R205.reuse, R4.reuse, 0x1 ;  /* 0x00000004cd0cb211 */ /* 0x0c0fe800078a08ff */
[-C--:B------:R-:W-:Y:S01]  /*8740*/  @!P3 LEA.HI.X R13, R205, R5.reuse, R215, 0x1, P5 ;  /* 0x00000005cd0db211 */ /* 0x080fe200028f0cd7 */
[----:B-1----:R-:W-:Y:S01]  /*8750*/  @!P0 ST.E.128 [R10.64], R20 ;  /* 0x000000140a008985 */ /* 0x002fe2000c101d06 */
[C---:B------:R-:W-:Y:S03]  /*8760*/  ISETP.GE.AND P0, PT, R204.reuse, c[0x0][0x1d4], PT ;  /* 0x00007500cc007a0c */ /* 0x040fe60003f06270 */
[----:B------:R-:W1:Y:S10]  /*8770*/  @!P4 LDS.128 R16, [R203+0xb880] ;  /* 0x00b88000cb10c984 */ /* 0x000e740000000c00 */
[C---:B------:R-:W-:Y:S04]  /*8780*/  @!P0 LEA R4, P5, R204.reuse, R4, 0x1 ;  /* 0x00000004cc048211 */ /* 0x040fe800078a08ff */
[----:B------:R-:W-:Y:S01]  /*8790*/  @!P0 LEA.HI.X R5, R204, R5, R214, 0x1, P5 ;  /* 0x00000005cc058211 */ /* 0x000fe200028f0cd6 */
[----:B-1----:R-:W-:Y:S04]  /*87a0*/  @!P4 ST.E.128 [R14.64], R16 ;  /* 0x000000100e00c985 */ /* 0x002fe8000c101d06 */
[----:B------:R-:W1:Y:S04]  /*87b0*/  @!P3 LDS.128 R16, [R203+0xd080] ;  /* 0x00d08000cb10b984 */ /* 0x000e680000000c00 */
[----:B-1----:R-:W-:Y:S04]  /*87c0*/  @!P3 ST.E.128 [R12.64], R16 ;  /* 0x000000100c00b985 */ /* 0x002fe8000c101d06 */
[----:B------:R-:W1:Y:S04]  /*87d0*/  @!P0 LDS.128 R12, [R203+0xe880] ;  /* 0x00e88000cb0c8984 */ /* 0x000e680000000c00 */
[----:B-1----:R1:W-:Y:S02]  /*87e0*/  @!P0 ST.E.128 [R4.64], R12 ;  /* 0x0000000c04008985 */ /* 0x0023e4000c101d06 */
.L_x_1748:
[----:B-12---:R-:W-:Y:S05]  /*87f0*/  BSYNC B0 ;  /* 0x0000000000007941 */ /* 0x006fea0003800000 */
.L_x_1747:
[----:B---3--:R1:W2:Y:S01]  /*8800*/  SHFL.IDX PT, R4, R72, 0x1, 0x181f ;  /* 0x00381f0048047f89 */ /* 0x0082a200000e0000 */
[----:B------:R-:W-:Y:S03]  /*8810*/  ISETP.GE.AND P0, PT, R6, 0x21, PT ;  /* 0x000000210600780c */ /* 0x000fe60003f06270 */
[----:B------:R1:W3:Y:S10]  /*8820*/  SHFL.IDX PT, R3, R73, 0x1, 0x181f ;  /* 0x00381f0049037f89 */ /* 0x0002f400000e0000 */
[----:B------:R-:W-:-:S05]  /*8830*/  @!P0 BRA `(.L_x_1730) ;  /* 0x0000015000008947 */ /* 0x000fca0003800000 */
[----:B------:R-:W-:Y:S02]  /*8840*/  ISETP.GE.AND P0, PT, R140, c[0x0][0x1d4], PT ;  /* 0x000075008c007a0c */ /* 0x000fe40003f06270 */
[----:B------:R-:W-:Y:S11]  /*8850*/  ISETP.GE.AND P4, PT, R142, c[0x0][0x1d4], PT ;  /* 0x000075008e007a0c */ /* 0x000ff60003f86270 */
[----:B------:R-:W4:Y:S01]  /*8860*/  @!P0 LDS.128 R20, [R203+0xb080] ;  /* 0x00b08000cb148984 */ /* 0x000f220000000c00 */
[CC--:B---3--:R-:W-:Y:S04]  /*8870*/  @!P0 LEA R10, P3, R140.reuse, R3.reuse, 0x1 ;  /* 0x000000038c0a8211 */ /* 0x0c8fe800078608ff */
[-C--:B--2---:R-:W-:Y:S02]  /*8880*/  @!P0 LEA.HI.X R11, R140, R4.reuse, R141, 0x1, P3 ;  /* 0x000000048c0b8211 */ /* 0x084fe400018f0c8d */
[CC--:B------:R-:W-:Y:S04]  /*8890*/  @!P4 LEA R14, P3, R206.reuse, R3.reuse, 0x1 ;  /* 0x00000003ce0ec211 */ /* 0x0c0fe800078608ff */
[-C--:B------:R-:W-:Y:S02]  /*88a0*/  @!P4 LEA.HI.X R15, R206, R4.reuse, R213, 0x1, P3 ;  /* 0x00000004ce0fc211 */ /* 0x080fe400018f0cd5 */
[C---:B------:R-:W-:Y:S11]  /*88b0*/  ISETP.GE.AND P3, PT, R205.reuse, c[0x0][0x1d4], PT ;  /* 0x00007500cd007a0c */ /* 0x040ff60003f66270 */
[----:B------:R-:W-:Y:S02]  /*88c0*/  @!UPT UIADD3 URZ, URZ, URZ, URZ ;  /* 0x0000003f3f3ff290 */ /* 0x000fe4000fffe03f */
[CC--:B------:R-:W-:Y:S04]  /*88d0*/  @!P3 LEA R12, P5, R205.reuse, R3.reuse, 0x1 ;  /* 0x00000003cd0cb211 */ /* 0x0c0fe800078a08ff */
[-C--:B------:R-:W-:Y:S01]  /*88e0*/  @!P3 LEA.HI.X R13, R205, R4.reuse, R215, 0x1, P5 ;  /* 0x00000004cd0db211 */ /* 0x080fe200028f0cd7 */
[----:B----4-:R2:W-:Y:S01]  /*88f0*/  @!P0 ST.E.128 [R10.64], R20 ;  /* 0x000000140a008985 */ /* 0x0105e2000c101d06 */
[C---:B------:R-:W-:Y:S03]  /*8900*/  ISETP.GE.AND P0, PT, R204.reuse, c[0x0][0x1d4], PT ;  /* 0x00007500cc007a0c */ /* 0x040fe60003f06270 */
[----:B------:R-:W3:Y:S10]  /*8910*/  @!P4 LDS.128 R16, [R203+0xc880] ;  /* 0x00c88000cb10c984 */ /* 0x000ef40000000c00 */
[C---:B--2---:R-:W-:Y:S04]  /*8920*/  @!P0 LEA R10, P5, R204.reuse, R3, 0x1 ;  /* 0x00000003cc0a8211 */ /* 0x044fe800078a08ff */
[----:B------:R-:W-:Y:S01]  /*8930*/  @!P0 LEA.HI.X R11, R204, R4, R214, 0x1, P5 ;  /* 0x00000004cc0b8211 */ /* 0x000fe200028f0cd6 */
[----:B---3--:R-:W-:Y:S04]  /*8940*/  @!P4 ST.E.128 [R14.64], R16 ;  /* 0x000000100e00c985 */ /* 0x008fe8000c101d06 */
[----:B------:R-:W2:Y:S04]  /*8950*/  @!P3 LDS.128 R16, [R203+0xe080] ;  /* 0x00e08000cb10b984 */ /* 0x000ea80000000c00 */
[----:B--2---:R-:W-:Y:S04]  /*8960*/  @!P3 ST.E.128 [R12.64], R16 ;  /* 0x000000100c00b985 */ /* 0x004fe8000c101d06 */
[----:B------:R-:W2:Y:S04]  /*8970*/  @!P0 LDS.128 R12, [R203+0xf880] ;  /* 0x00f88000cb0c8984 */ /* 0x000ea80000000c00 */
[----:B--2---:R2:W-:Y:S02]  /*8980*/  @!P0 ST.E.128 [R10.64], R12 ;  /* 0x0000000c0a008985 */ /* 0x0045e4000c101d06 */
.L_x_1730:
[----:B------:R-:W-:Y:S05]  /*8990*/  BSYNC B2 ;  /* 0x0000000000027941 */ /* 0x000fea0003800000 */
.L_x_1715:
[----:B---3--:R-:W-:Y:S01]  /*89a0*/  IMAD.IADD R3, R74, 0x1, -R143 ;  /* 0x000000014a037824 */ /* 0x008fe200078e0a8f */
[----:B--2---:R-:W-:Y:S01]  /*89b0*/  P2R R15, PR, RZ, 0x2 ;  /* 0x00000002ff0f7803 */ /* 0x004fe20000000000 */
[----:B------:R-:W-:Y:S01]  /*89c0*/  IMAD.WIDE R10, R38, 0x30, R98 ;  /* 0x00000030260a7825 */ /* 0x000fe200078e0262 */
[----:B------:R-:W-:Y:S01]  /*89d0*/  LOP3.LUT P1, RZ, R212, 0x8, RZ, 0xc0, !PT ;  /* 0x00000008d4ff7812 */ /* 0x000fe2000782c0ff */
[----:B------:R-:W-:Y:S01]  /*89e0*/  BSSY B0, `(.L_x_1749) ;  /* 0x000004c000007945 */ /* 0x000fe20003800000 */
[----:B------:R-:W-:Y:S01]  /*89f0*/  ISETP.GE.AND P3, PT, R3, 0x21, PT ;  /* 0x000000210300780c */ /* 0x000fe20003f66270 */
[----:B------:R-:W-:Y:S01]  /*8a00*/  IMAD R6, R80, c[0x0][0x218], RZ ;  /* 0x0000860050067a24 */ /* 0x000fe200078e02ff */
[C---:B------:R-:W-:Y:S02]  /*8a10*/  LOP3.LUT P6, RZ, R212.reuse, 0x2, RZ, 0xc0, !PT ;  /* 0x00000002d4ff7812 */ /* 0x040fe400078cc0ff */
[----:B------:R-:W-:Y:S01]  /*8a20*/  LOP3.LUT P5, RZ, R212, 0x1, RZ, 0xc0, !PT ;  /* 0x00000001d4ff7812 */ /* 0x000fe200078ac0ff */
[----:B------:R-:W-:Y:S08]  /*8a30*/  IMAD R6, R75, c[0x0][0x21c], R6 ;  /* 0x000087004b067a24 */ /* 0x000ff000078e0206 */
[C---:B------:R-:W-:Y:S05]  /*8a40*/  @P3 IADD3 R9, P0, R10.reuse, 0x20, RZ ;  /* 0x000000200a093810 */ /* 0x040fea0007f1e0ff */
[----:B------:R-:W-:Y:S01]  /*8a50*/  @P3 IMAD.X R14, RZ, RZ, R11, P0 ;  /* 0x000000ffff0e3224 */ /* 0x000fe200000e060b */
[----:B------:R-:W-:Y:S11]  /*8a60*/  ISETP.GE.AND P0, PT, R3, 0x1, PT ;  /* 0x000000010300780c */ /* 0x000ff60003f06270 */
[----:B------:R-:W-:Y:S02]  /*8a70*/  @!UPT UIADD3 URZ, URZ, URZ, URZ ;  /* 0x0000003f3f3ff290 */ /* 0x000fe4000fffe03f */
[-C--:B------:R-:W-:Y:S01]  /*8a80*/  @P0 MOV R4, R82.reuse ;  /* 0x0000005200040202 */ /* 0x080fe20000000f00 */
[----:B------:R-:W-:Y:S02]  /*8a90*/  @P0 IMAD.MOV.U32 R5, RZ, RZ, R81 ;  /* 0x000000ffff050224 */ /* 0x000fe400078e0051 */
[----:B------:R-:W-:Y:S02]  /*8aa0*/  @P0 IMAD R3, R11, c[0x0][0x258], RZ ;  /* 0x000096000b030a24 */ /* 0x000fe400078e02ff */
[C---:B------:R-:W-:Y:S04]  /*8ab0*/  @P0 IMAD.WIDE.U32 R4, R10.reuse, c[0x0][0x258], R4 ;  /* 0x000096000a040a25 */ /* 0x040fe800078e0004 */
[----:B------:R-:W-:Y:S01]  /*8ac0*/  @P0 IMAD R3, R10, c[0x0][0x25c], R3 ;  /* 0x000097000a030a24 */ /* 0x000fe200078e0203 */
[C---:B------:R-:W-:Y:S01]  /*8ad0*/  @P0 LEA R12, P4, R4.reuse, c[0x0][0x250], 0x1 ;  /* 0x00009400040c0a11 */ /* 0x040fe200078808ff */
[----:B------:R-:W-:Y:S01]  /*8ae0*/  @P3 IMAD.MOV.U32 R11, RZ, RZ, R81 ;  /* 0x000000ffff0b3224 */ /* 0x000fe200078e0051 */
[----:B------:R-:W-:Y:S02]  /*8af0*/  @P3 MOV R10, R82 ;  /* 0x00000052000a3202 */ /* 0x000fe40000000f00 */
[----:B------:R-:W-:Y:S03]  /*8b00*/  @P0 IADD3 R3, R5, R3, RZ ;  /* 0x0000000305030210 */ /* 0x000fe60007ffe0ff */
[----:B------:R-:W-:Y:S01]  /*8b10*/  @P3 IMAD.WIDE.U32 R10, R9, c[0x0][0x258], R10 ;  /* 0x00009600090a3a25 */ /* 0x000fe200078e000a */
[----:B------:R-:W-:Y:S03]  /*8b20*/  @P0 LEA.HI.X R13, R4, c[0x0][0x254], R3, 0x1, P4 ;  /* 0x00009500040d0a11 */ /* 0x000fe600020f0c03 */
[----:B------:R-:W-:Y:S02]  /*8b30*/  IMAD R3, R79, c[0x0][0x208], RZ ;  /* 0x000082004f037a24 */ /* 0x000fe400078e02ff */
[----:B------:R-:W-:Y:S01]  /*8b40*/  @!PT LDS RZ, [RZ] ;  /* 0x00000000fffff984 */ /* 0x000fe20000000800 */
[----:B------:R-:W-:Y:S01]  /*8b50*/  @!PT LDS RZ, [RZ] ;  /* 0x00000000fffff984 */ /* 0x000fe20000000800 */
[----:B------:R-:W-:Y:S01]  /*8b60*/  @!PT LDS RZ, [RZ] ;  /* 0x00000000fffff984 */ /* 0x000fe20000000800 */
[----:B------:R2:W-:Y:S01]  /*8b70*/  @P0 LDGSTS.E.BYPASS.LTC128B.128 [R203+0x4080], [R12.64], !P1 ;  /* 0x040800000ccb0fae */ /* 0x0005e2000c901d46 */
[C---:B------:R-:W-:Y:S04]  /*8b80*/  IMAD.WIDE.U32 R4, R76.reuse, c[0x0][0x208], RZ ;  /* 0x000082004c047a25 */ /* 0x040fe800078e00ff */
[----:B------:R-:W-:Y:S04]  /*8b90*/  IMAD R3, R76, c[0x0][0x20c], R3 ;  /* 0x000083004c037a24 */ /* 0x000fe800078e0203 */
[----:B------:R-:W-:Y:S04]  /*8ba0*/  IMAD.IADD R5, R5, 0x1, R3 ;  /* 0x0000000105057824 */ /* 0x000fe800078e0203 */
[----:B------:R-:W-:Y:S05]  /*8bb0*/  IMAD.WIDE.U32 R4, R75, c[0x0][0x218], R4 ;  /* 0x000086004b047a25 */ /* 0x000fea00078e0004 */
[----:B------:R-:W-:Y:S01]  /*8bc0*/  IADD3 R3, P4, R106, R4, RZ ;  /* 0x000000046a037210 */ /* 0x000fe20007f9e0ff */
[----:B------:R-:W-:Y:S03]  /*8bd0*/  @P3 IMAD R4, R14, c[0x0][0x258], RZ ;  /* 0x000096000e043a24 */ /* 0x000fe600078e02ff */
[----:B------:R-:W-:Y:S01]  /*8be0*/  IADD3.X R6, R116, R5, R6, P4, !PT ;  /* 0x0000000574067210 */ /* 0x000fe200027fe406 */
[----:B------:R-:W-:Y:S05]  /*8bf0*/  @P3 IMAD R4, R9, c[0x0][0x25c], R4 ;  /* 0x0000970009043a24 */ /* 0x000fea00078e0204 */
[----:B------:R-:W-:Y:S02]  /*8c00*/  @P3 IADD3 R5, R11, R4, RZ ;  /* 0x000000040b053210 */ /* 0x000fe40007ffe0ff */
[C---:B------:R-:W-:Y:S04]  /*8c10*/  @P3 LEA R4, P4, R10.reuse, c[0x0][0x250], 0x1 ;  /* 0x000094000a043a11 */ /* 0x040fe800078808ff */
[----:B------:R-:W-:Y:S02]  /*8c20*/  @P3 LEA.HI.X R5, R10, c[0x0][0x254], R5, 0x1, P4 ;  /* 0x000095000a053a11 */ /* 0x000fe400020f0c05 */
[C---:B------:R-:W-:Y:S04]  /*8c30*/  LEA R9, P4, R3.reuse, c[0x0][0x1f8], 0x1 ;  /* 0x00007e0003097a11 */ /* 0x040fe800078808ff */
[----:B------:R-:W-:Y:S02]  /*8c40*/  LEA.HI.X R6, R3, c[0x0][0x1fc], R6, 0x1, P4 ;  /* 0x00007f0003067a11 */ /* 0x000fe400020f0c06 */
[----:B------:R2:W3:Y:S01]  /*8c50*/  SHFL.IDX PT, R3, R9, RZ, 0x181f ;  /* 0x00181fff09037589 */ /* 0x0004e200000e0000 */
[----:B------:R-:W-:Y:S11]  /*8c60*/  LOP3.LUT P4, RZ, R212, 0x4, RZ, 0xc0, !PT ;  /* 0x00000004d4ff7812 */ /* 0x000ff6000788c0ff */
[----:B------:R-:W-:Y:S02]  /*8c70*/  @!UPT UIADD3 URZ, URZ, URZ, URZ ;  /* 0x0000003f3f3ff290 */ /* 0x000fe4000fffe03f */
[----:B------:R2:W-:Y:S04]  /*8c80*/  @P0 LDGSTS.E.BYPASS.LTC128B.128 [R203+0x5880], [R12.64+0x80], !P4 ;  /* 0x058800800ccb0fae */ /* 0x0005e8000e101d46 */
[----:B------:R2:W-:Y:S04]  /*8c90*/  @P0 LDGSTS.E.BYPASS.LTC128B.128 [R203+0x7080], [R12.64+0x100], !P6 ;  /* 0x070801000ccb0fae */ /* 0x0005e8000f101d46 */
[----:B------:R2:W-:Y:S04]  /*8ca0*/  @P0 LDGSTS.E.BYPASS.LTC128B.128 [R203+0x8880], [R12.64+0x180], !P5 ;  /* 0x088801800ccb0fae */ /* 0x0005e8000e901d46 */
[----:B------:R4:W-:Y:S01]  /*8cb0*/  @P3 LDGSTS.E.BYPASS.LTC128B.128 [R207+0x5080], [R4.64], !P1 ;  /* 0x0508000004cf3fae */ /* 0x0009e2000c901d46 */
[----:B------:R-:W-:Y:S03]  /*8cc0*/  ISETP.NE.AND P1, PT, R15, RZ, PT ;  /* 0x000000ff0f00720c */ /* 0x000fe60003f25270 */
[----:B------:R4:W-:Y:S04]  /*8cd0*/  @P3 LDGSTS.E.BYPASS.LTC128B.128 [R207+0x6880], [R4.64+0x80], !P4 ;  /* 0x0688008004cf3fae */ /* 0x0009e8000e101d46 */
[----:B------:R4:W-:Y:S04]  /*8ce0*/  @P3 LDGSTS.E.BYPASS.LTC128B.128 [R207+0x8080], [R4.64+0x100], !P6 ;  /* 0x0808010004cf3fae */ /* 0x0009e8000f101d46 */
[----:B------:R4:W-:Y:S04]  /*8cf0*/  @P3 LDGSTS.E.BYPASS.LTC128B.128 [R207+0x9880], [R4.64+0x180], !P5 ;  /* 0x0988018004cf3fae */ /* 0x0009e8000e901d46 */
[----:B------:R-:W0:Y:S04]  /*8d00*/  LDGDEPBAR ;  /* 0x00000000000079af */ /* 0x000e280000000000 */
[----:B----4-:R2:W4:Y:S01]  /*8d10*/  SHFL.IDX PT, R4, R6, RZ, 0x181f ;  /* 0x00181fff06047589 */ /* 0x01052200000e0000 */
[----:B------:R-:W-:Y:S04]  /*8d20*/  DEPBAR.LE SB0, 0x0 ;  /* 0x000080000000791a */ /* 0x000fe80000000000 */
[----:B------:R-:W-:Y:S06]  /*8d30*/  BAR.SYNC.DEFER_BLOCKING 0x0 ;  /* 0x0000000000007b1d */ /* 0x000fec0000010000 */
[----:B------:R-:W-:-:S05]  /*8d40*/  @!P0 BRA `(.L_x_1750) ;  /* 0x0000015000008947 */ /* 0x000fca0003800000 */
[----:B---3--:R-:W-:Y:S02]  /*8d50*/  ISETP.GE.AND P0, PT, R140, c[0x0][0x1d4], PT ;  /* 0x000075008c007a0c */ /* 0x008fe40003f06270 */
[----:B------:R-:W-:Y:S11]  /*8d60*/  ISETP.GE.AND P5, PT, R142, c[0x0][0x1d4], PT ;  /* 0x000075008e007a0c */ /* 0x000ff60003fa6270 */
[----:B------:R-:W3:Y:S01]  /*8d70*/  @!P0 LDS.128 R20, [R203+0x4080] ;  /* 0x00408000cb148984 */ /* 0x000ee20000000c00 */
[CC--:B------:R-:W-:Y:S04]  /*8d80*/  @!P0 LEA R10, P4, R140.reuse, R3.reuse, 0x1 ;  /* 0x000000038c0a8211 */ /* 0x0c0fe800078808ff */
[-C--:B----4-:R-:W-:Y:S02]  /*8d90*/  @!P0 LEA.HI.X R11, R140, R4.reuse, R141, 0x1, P4 ;  /* 0x000000048c0b8211 */ /* 0x090fe400020f0c8d */
[CC--:B------:R-:W-:Y:S04]  /*8da0*/  @!P5 LEA R14, P4, R206.reuse, R3.reuse, 0x1 ;  /* 0x00000003ce0ed211 */ /* 0x0c0fe800078808ff */
[-C--:B------:R-:W-:Y:S02]  /*8db0*/  @!P5 LEA.HI.X R15, R206, R4.reuse, R213, 0x1, P4 ;  /* 0x00000004ce0fd211 */ /* 0x080fe400020f0cd5 */
[C---:B------:R-:W-:Y:S11]  /*8dc0*/  ISETP.GE.AND P4, PT, R205.reuse, c[0x0][0x1d4], PT ;  /* 0x00007500cd007a0c */ /* 0x040ff60003f86270 */
[----:B------:R-:W-:Y:S02]  /*8dd0*/  @!UPT UIADD3 URZ, URZ, URZ, URZ ;  /* 0x0000003f3f3ff290 */ /* 0x000fe4000fffe03f */
[CC--:B--2---:R-:W-:Y:S04]  /*8de0*/  @!P4 LEA R12, P6, R205.reuse, R3.reuse, 0x1 ;  /* 0x00000003cd0cc211 */ /* 0x0c4fe800078c08ff */
[-C--:B------:R-:W-:Y:S01]  /*8df0*/  @!P4 LEA.HI.X R13, R205, R4.reuse, R215, 0x1, P6 ;  /* 0x00000004cd0dc211 */ /* 0x080fe200030f0cd7 */
[----:B---3--:R2:W-:Y:S01]  /*8e00*/  @!P0 ST.E.128 [R10.64], R20 ;  /* 0x000000140a008985 */ /* 0x0085e2000c101d06 */
        /* <DEDUP_REMOVED lines=9> */
.L_x_1750:
[----:B---3--:R-:W-:Y:S05]  /*8ea0*/  BSYNC B0 ;  /* 0x0000000000007941 */ /* 0x008fea0003800000 */
.L_x_1749:
[----:B----4-:R3:W4:Y:S01]  /*8eb0*/  SHFL.IDX PT, R4, R6, 0x1, 0x181f ;  /* 0x00381f0006047f89 */ /* 0x01072200000e0000 */
[----:B------:R-:W-:Y:S03]  /*8ec0*/  BSSY B0, `(.L_x_1751) ;  /* 0x0000018000007945 */ /* 0x000fe60003800000 */
[----:B------:R3:W1:Y:S01]  /*8ed0*/  SHFL.IDX PT, R3, R9, 0x1, 0x181f ;  /* 0x00381f0009037f89 */ /* 0x00066200000e0000 */
[----:B------:R-:W-:-:S05]  /*8ee0*/  @!P3 BRA `(.L_x_1752) ;  /* 0x000001500000b947 */ /* 0x000fca0003800000 */
[----:B------:R-:W-:Y:S02]  /*8ef0*/  ISETP.GE.AND P0, PT, R140, c[0x0][0x1d4], PT ;  /* 0x000075008c007a0c */ /* 0x000fe40003f06270 */
[----:B------:R-:W-:Y:S11]  /*8f00*/  ISETP.GE.AND P4, PT, R142, c[0x0][0x1d4], PT ;  /* 0x000075008e007a0c */ /* 0x000ff60003f86270 */
[----:B------:R-:W5:Y:S01]  /*8f10*/  @!P0 LDS.128 R20, [R203+0x5080] ;  /* 0x00508000cb148984 */ /* 0x000f620000000c00 */
[CC--:B-12---:R-:W-:Y:S04]  /*8f20*/  @!P0 LEA R10, P3, R140.reuse, R3.reuse, 0x1 ;  /* 0x000000038c0a8211 */ /* 0x0c6fe800078608ff */
[-C--:B----4-:R-:W-:Y:S02]  /*8f30*/  @!P0 LEA.HI.X R11, R140, R4.reuse, R141, 0x1, P3 ;  /* 0x000000048c0b8211 */ /* 0x090fe400018f0c8d */
[CC--:B------:R-:W-:Y:S04]  /*8f40*/  @!P4 LEA R14, P3, R206.reuse, R3.reuse, 0x1 ;  /* 0x00000003ce0ec211 */ /* 0x0c0fe800078608ff */
[-C--:B------:R-:W-:Y:S02]  /*8f50*/  @!P4 LEA.HI.X R15, R206, R4.reuse, R213, 0x1, P3 ;  /* 0x00000004ce0fc211 */ /* 0x080fe400018f0cd5 */
[C---:B------:R-:W-:Y:S11]  /*8f60*/  ISETP.GE.AND P3, PT, R205.reuse, c[0x0][0x1d4], PT ;  /* 0x00007500cd007a0c */ /* 0x040ff60003f66270 */
[----:B------:R-:W-:Y:S02]  /*8f70*/  @!UPT UIADD3 URZ, URZ, URZ, URZ ;  /* 0x0000003f3f3ff290 */ /* 0x000fe4000fffe03f */
[CC--:B------:R-:W-:Y:S04]  /*8f80*/  @!P3 LEA R12, P5, R205.reuse, R3.reuse, 0x1 ;  /* 0x00000003cd0cb211 */ /* 0x0c0fe800078a08ff */
[-C--:B------:R-:W-:Y:S01]  /*8f90*/  @!P3 LEA.HI.X R13, R205, R4.reuse, R215, 0x1, P5 ;  /* 0x00000004cd0db211 */ /* 0x080fe200028f0cd7 */
[----:B-----5:R1:W-:Y:S01]  /*8fa0*/  @!P0 ST.E.128 [R10.64], R20 ;  /* 0x000000140a008985 */ /* 0x0203e2000c101d06 */
[C---:B------:R-:W-:Y:S03]  /*8fb0*/  ISETP.GE.AND P0, PT, R204.reuse, c[0x0][0x1d4], PT ;  /* 0x00007500cc007a0c */ /* 0x040fe60003f06270 */
[----:B------:R-:W2:Y:S10]  /*8fc0*/  @!P4 LDS.128 R16, [R203+0x6880] ;  /* 0x00688000cb10c984 */ /* 0x000eb40000000c00 */
[C---:B-1----:R-:W-:Y:S04]  /*8fd0*/  @!P0 LEA R10, P5, R204.reuse, R3, 0x1 ;  /* 0x00000003cc0a8211 */ /* 0x042fe800078a08ff */
[----:B------:R-:W-:Y:S01]  /*8fe0*/  @!P0 LEA.HI.X R11, R204, R4, R214, 0x1, P5 ;  /* 0x00000004cc0b8211 */ /* 0x000fe200028f0cd6 */
[----:B--2---:R-:W-:Y:S04]  /*8ff0*/  @!P4 ST.E.128 [R14.64], R16 ;  /* 0x000000100e00c985 */ /* 0x004fe8000c101d06 */
[----:B------:R-:W1:Y:S04]  /*9000*/  @!P3 LDS.128 R16, [R203+0x8080] ;  /* 0x00808000cb10b984 */ /* 0x000e680000000c00 */
[----:B-1----:R-:W-:Y:S04]  /*9010*/  @!P3 ST.E.128 [R12.64], R16 ;  /* 0x000000100c00b985 */ /* 0x002fe8000c101d06 */
[----:B------:R-:W1:Y:S04]  /*9020*/  @!P0 LDS.128 R12, [R203+0x9880] ;  /* 0x00988000cb0c8984 */ /* 0x000e680000000c00 */
[----:B-1----:R1:W-:Y:S02]  /*9030*/  @!P0 ST.E.128 [R10.64], R12 ;  /* 0x0000000c0a008985 */ /* 0x0023e4000c101d06 */
.L_x_1752:
[----:B------:R-:W-:Y:S05]  /*9040*/  BSYNC B0 ;  /* 0x0000000000007941 */ /* 0x000fea0003800000 */
.L_x_1751:
[----:B------:R-:W-:Y:S01]  /*9050*/  ISETP.GT.AND P4, PT, R38, R110, PT ;  /* 0x0000006e2600720c */ /* 0x000fe20003f84270 */
[----:B------:R-:W-:Y:S01]  /*9060*/  @!UPT UIADD3 URZ, URZ, URZ, URZ ;  /* 0x0000003f3f3ff290 */ /* 0x000fe2000fffe03f */
[----:B------:R-:W-:Y:S11]  /*9070*/  BSSY B0, `(.L_x_1753) ;  /* 0x000002a000007945 */ /* 0x000ff60003800000 */
[----:B------:R-:W-:-:S05]  /*9080*/  @!P4 BRA `(.L_x_1754) ;  /* 0x000002800000c947 */ /* 0x000fca0003800000 */
[----:B-1----:R-:W-:Y:S01]  /*9090*/  IADD3 R3, R38, -0x1, RZ ;  /* 0xffffffff26037810 */ /* 0x002fe20007ffe0ff */
[----:B----4-:R-:W-:Y:S01]  /*90a0*/  IMAD.MOV.U32 R4, RZ, RZ, R102 ;  /* 0x000000ffff047224 */ /* 0x010fe200078e0066 */
[----:B--2---:R-:W-:Y:S01]  /*90b0*/  P2R R12, PR, RZ, 0x4 ;  /* 0x00000004ff0c7803 */ /* 0x004fe20000000000 */
[----:B------:R-:W-:Y:S01]  /*90c0*/  IMAD.MOV.U32 R5, RZ, RZ, R101 ;  /* 0x000000ffff057224 */ /* 0x000fe200078e0065 */
[----:B------:R-:W-:Y:S01]  /*90d0*/  SHF.R.S32.HI R10, RZ, 0x1f, R3 ;  /* 0x0000001fff0a7819 */ /* 0x000fe20000011403 */
[----:B---3--:R-:W-:Y:S01]  /*90e0*/  IMAD R6, R135, R3, RZ ;  /* 0x0000000387067224 */ /* 0x008fe200078e02ff */
[C---:B------:R-:W-:Y:S01]  /*90f0*/  LOP3.LUT P2, RZ, R212.reuse, 0x8, RZ, 0xc0, !PT ;  /* 0x00000008d4ff7812 */ /* 0x040fe2000784c0ff */
[-C--:B------:R-:W-:Y:S01]  /*9100*/  IMAD.WIDE.U32 R4, R3, R120.reuse, R4 ;  /* 0x0000007803047225 */ /* 0x080fe200078e0004 */
[----:B------:R-:W-:Y:S02]  /*9110*/  P2R R9, PR, RZ, 0x2 ;  /* 0x00000002ff097803 */ /* 0x000fe40000000000 */
[----:B------:R-:W-:Y:S01]  /*9120*/  LOP3.LUT P1, RZ, R212, 0x4, RZ, 0xc0, !PT ;  /* 0x00000004d4ff7812 */ /* 0x000fe2000782c0ff */
[----:B------:R-:W-:Y:S01]  /*9130*/  IMAD R3, R10, R120, R6 ;  /* 0x000000780a037224 */ /* 0x000fe200078e0206 */
[----:B------:R-:W-:Y:S02]  /*9140*/  IADD3 R6, -R143, 0x30, RZ ;  /* 0x000000308f067810 */ /* 0x000fe40007ffe1ff */
[----:B------:R-:W-:Y:S01]  /*9150*/  LOP3.LUT P6, RZ, R212, 0x1, RZ, 0xc0, !PT ;  /* 0x00000001d4ff7812 */ /* 0x000fe200078cc0ff */
[----:B------:R-:W-:Y:S01]  /*9160*/  IMAD.IADD R3, R5, 0x1, R3 ;  /* 0x0000000105037824 */ /* 0x000fe200078e0203 */
[----:B------:R-:W-:Y:S11]  /*9170*/  ISETP.GE.AND P3, PT, R6, 0x1, PT ;  /* 0x000000010600780c */ /* 0x000ff60003f66270 */
[----:B------:R-:W-:Y:S02]  /*9180*/  @!UPT UIADD3 URZ, URZ, URZ, URZ ;  /* 0x0000003f3f3ff290 */ /* 0x000fe4000fffe03f */
[C---:B------:R-:W-:Y:S04]  /*9190*/  @P3 LEA R10, P0, R4.reuse, c[0x0][0x220], 0x1 ;  /* 0x00008800040a3a11 */ /* 0x040fe800078008ff */
[----:B------:R-:W-:Y:S02]  /*91a0*/  @P3 LEA.HI.X R11, R4, c[0x0][0x224], R3, 0x1, P0 ;  /* 0x00008900040b3a11 */ /* 0x000fe400000f0c03 */
[----:B------:R-:W-:Y:S03]  /*91b0*/  ISETP.GE.AND P0, PT, R6, 0x21, PT ;  /* 0x000000210600780c */ /* 0x000fe60003f06270 */
[----:B------:R-:W-:Y:S01]  /*91c0*/  @!PT LDS RZ, [RZ] ;  /* 0x00000000fffff984 */ /* 0x000fe20000000800 */
[----:B------:R-:W-:Y:S01]  /*91d0*/  @!PT LDS RZ, [RZ] ;  /* 0x00000000fffff984 */ /* 0x000fe20000000800 */
[----:B------:R-:W-:Y:S01]  /*91e0*/  @!PT LDS RZ, [RZ] ;  /* 0x00000000fffff984 */ /* 0x000fe20000000800 */
[----:B------:R1:W-:Y:S01]  /*91f0*/  @P3 LDGSTS.E.BYPASS.LTC128B.128 [R203+0xa080], [R10.64], !P2 ;  /* 0x0a0800000acb3fae */ /* 0x0003e2000d101d46 */
[----:B------:R-:W-:Y:S03]  /*9200*/  ISETP.NE.AND P2, PT, R12, RZ, PT ;  /* 0x000000ff0c00720c */ /* 0x000fe60003f45270 */
[----:B------:R1:W-:Y:S06]  /*9210*/  @P3 LDGSTS.E.BYPASS.LTC128B.128 [R203+0xb880], [R10.64+0x80], !P1 ;  /* 0x0b8800800acb3fae */ /* 0x0003ec000c901d46 */
[----:B------:R-:W-:Y:S05]  /*9220*/  @P0 IADD3 R5, P5, R139, R4, RZ ;  /* 0x000000048b050210 */ /* 0x000fea0007fbe0ff */
[----:B------:R-:W-:Y:S01]  /*9230*/  @P0 IMAD.X R3, R3, 0x1, R136, P5 ;  /* 0x0000000103030824 */ /* 0x000fe200028e0688 */
[C---:B------:R-:W-:Y:S04]  /*9240*/  @P0 LEA R4, P5, R5.reuse, c[0x0][0x220], 0x1 ;  /* 0x0000880005040a11 */ /* 0x040fe800078a08ff */
[----:B------:R-:W-:Y:S02]  /*9250*/  @P0 LEA.HI.X R5, R5, c[0x0][0x224], R3, 0x1, P5 ;  /* 0x0000890005050a11 */ /* 0x000fe400028f0c03 */
[C---:B------:R-:W-:Y:S11]  /*9260*/  LOP3.LUT P5, RZ, R212.reuse, 0x2, RZ, 0xc0, !PT ;  /* 0x00000002d4ff7812 */ /* 0x040ff600078ac0ff */
[----:B------:R-:W-:Y:S02]  /*9270*/  @!UPT UIADD3 URZ, URZ, URZ, URZ ;  /* 0x0000003f3f3ff290 */ /* 0x000fe4000fffe03f */
[----:B------:R1:W-:Y:S04]  /*9280*/  @P3 LDGSTS.E.BYPASS.LTC128B.128 [R203+0xd080], [R10.64+0x100], !P5 ;  /* 0x0d0801000acb3fae */ /* 0x0003e8000e901d46 */
[----:B------:R1:W-:Y:S01]  /*9290*/  @P3 LDGSTS.E.BYPASS.LTC128B.128 [R203+0xe880], [R10.64+0x180], !P6 ;  /* 0x0e8801800acb3fae */ /* 0x0003e2000f101d46 */
[----:B------:R-:W-:Y:S11]  /*92a0*/  LOP3.LUT P3, RZ, R212, 0x8, RZ, 0xc0, !PT ;  /* 0x00000008d4ff7812 */ /* 0x000ff6000786c0ff */
[----:B------:R-:W-:Y:S02]  /*92b0*/  @!UPT UIADD3 URZ, URZ, URZ, URZ ;  /* 0x0000003f3f3ff290 */ /* 0x000fe4000fffe03f */
[----:B------:R1:W-:Y:S04]  /*92c0*/  @P0 LDGSTS.E.BYPASS.LTC128B.128 [R207+0xb080], [R4.64], !P3 ;  /* 0x0b08000004cf0fae */ /* 0x0003e8000d901d46 */
[----:B------:R1:W-:Y:S01]  /*92d0*/  @P0 LDGSTS.E.BYPASS.LTC128B.128 [R207+0xc880], [R4.64+0x80], !P1 ;  /* 0x0c88008004cf0fae */ /* 0x0003e2000c901d46 */
[----:B------:R-:W-:Y:S03]  /*92e0*/  ISETP.NE.AND P1, PT, R9, RZ, PT ;  /* 0x000000ff0900720c */ /* 0x000fe60003f25270 */
[----:B------:R1:W-:Y:S04]  /*92f0*/  @P0 LDGSTS.E.BYPASS.LTC128B.128 [R207+0xe080], [R4.64+0x100], !P5 ;  /* 0x0e08010004cf0fae */ /* 0x0003e8000e901d46 */
[----:B------:R1:W-:Y:S04]  /*9300*/  @P0 LDGSTS.E.BYPASS.LTC128B.128 [R207+0xf880], [R4.64+0x180], !P6 ;  /* 0x0f88018004cf0fae */ /* 0x0003e8000f101d46 */
.L_x_1754:
[----:B------:R-:W-:Y:S05]  /*9310*/  BSYNC B0 ;  /* 0x0000000000007941 */ /* 0x000fea0003800000 */
.L_x_1753:
[----:B------:R-:W0:Y:S01]  /*9320*/  LDGDEPBAR ;  /* 0x00000000000079af */ /* 0x000e220000000000 */
[----:B------:R-:W-:Y:S01]  /*9330*/  IADD3 R38, R38, -0x1, RZ ;  /* 0xffffffff26267810 */ /* 0x000fe20007ffe0ff */
[----:B------:R-:W-:-:S05]  /*9340*/  @P4 BRA `(.L_x_1755) ;  /* 0xffffa1d000004947 */ /* 0x000fca000383ffff */
[----:B------:R-:W-:Y:S01]  /*9350*/  WARPSYNC 0xffffffff ;  /* 0xffffffff00007948 */ /* 0x000fe20003800000 */
[----:B------:R-:W-:Y:S06]  /*9360*/  BAR.SYNC.DEFER_BLOCKING 0x0 ;  /* 0x0000000000007b1d */ /* 0x000fec0000010000 */
.L_x_1714:
[----:B------:R-:W-:Y:S01]  /*9370*/  ISETP.GE.AND P0, PT, R123, 0x1, PT ;  /* 0x000000017b00780c */ /* 0x000fe20003f06270 */
[----:B------:R-:W-:Y:S01]  /*9380*/  BSSY B0, `(.L_x_1756) ;  /* 0x000001f000007945 */ /* 0x000fe20003800000 */
[----:B------:R-:W-:-:S11]  /*9390*/  MOV R2, RZ ;  /* 0x000000ff00027202 */ /* 0x000fd60000000f00 */
[----:B------:R-:W-:Y:S05]  /*93a0*/  @!P0 BRA `(.L_x_1757) ;  /* 0x000001c000008947 */ /* 0x000fea0003800000 */
[----:B-1----:R-:W-:Y:S02]  /*93b0*/  IABS R3, R119 ;  /* 0x0000007700037213 */ /* 0x002fe40000000000 */
[----:B--23--:R-:W-:Y:S02]  /*93c0*/  IADD3 R6, R128, -0x1, R119 ;  /* 0xffffffff80067810 */ /* 0x00cfe40007ffe077 */
[----:B------:R-:W1:Y:S02]  /*93d0*/  I2F.RP R2, R3 ;  /* 0x0000000300027306 */ /* 0x000e640000209400 */
[----:B------:R-:W-:-:S06]  /*93e0*/  IABS R11, R6 ;  /* 0x00000006000b7213 */ /* 0x000fcc0000000000 */
[----:B-1----:R-:W1:Y:S02]  /*93f0*/  MUFU.RCP R2, R2 ;  /* 0x0000000200027308 */ /* 0x002e640000001000 */
[----:B-1----:R-:W-:-:S06]  /*9400*/  IADD3 R2, R2, 0xffffffe, RZ ;  /* 0x0ffffffe02027810 */ /* 0x002fcc0007ffe0ff */
[----:B------:R-:W1:Y:S02]  /*9410*/  F2I.FTZ.U32.TRUNC.NTZ R5, R2 ;  /* 0x0000000200057305 */ /* 0x000e64000021f000 */
[----:B-1----:R-:W-:-:S04]  /*9420*/  IMAD.MOV R2, RZ, RZ, -R5 ;  /* 0x000000ffff027224 */ /* 0x002fc800078e0a05 */
[----:B----4-:R-:W-:Y:S01]  /*9430*/  IMAD.MOV.U32 R4, RZ, RZ, R2 ;  /* 0x000000ffff047224 */ /* 0x010fe200078e0002 */
        /* <DEDUP_REMOVED lines=19> */
.L_x_1757:
[----:B------:R-:W-:Y:S05]  /*9570*/  BSYNC B0 ;  /* 0x0000000000007941 */ /* 0x000fea0003800000 */
.L_x_1756:
[----:B-12---:R-:W2:Y:S01]  /*9580*/  LDL R3, [R1+0x4c] ;  /* 0x00004c0001037983 */ /* 0x006ea20000100800 */
        /* <DEDUP_REMOVED lines=64> */
[----:B--2---:R-:W-:-:S04]  /*9990*/  IMAD R218, R3, R2, RZ ;  /* 0x0000000203da7224 */ /* 0x004fc800078e02ff */
[--C-:B------:R-:W-:Y:S01]  /*99a0*/  IMAD.IADD R3, R218, 0x1, R2.reuse ;  /* 0x00000001da037824 */ /* 0x100fe200078e0202 */
[----:B------:R-:W-:-:S04]  /*99b0*/  PRMT R2, RZ, 0x7610, R2 ;  /* 0x00007610ff027816 */ /* 0x000fc80000000002 */
[----:B------:R-:W-:Y:S02]  /*99c0*/  IMNMX R209, R128, R3, PT ;  /* 0x0000000380d17217 */ /* 0x000fe40003800200 */
[----:B------:R-:W-:Y:S02]  /*99d0*/  CS2R R128, SRZ ;  /* 0x0000000000807805 */ /* 0x000fe4000001ff00 */
[----:B------:R-:W-:-:S13]  /*99e0*/  ISETP.GT.AND P0, PT, R209, R218, PT ;  /* 0x000000dad100720c */ /* 0x000fda0003f04270 */
[----:B------:R-:W-:Y:S05]  /*99f0*/  @!P0 BRA `(.L_x_1758) ;  /* 0x0000db7000008947 */ /* 0x000fea0003800000 */
[----:B------:R-:W2:Y:S04]  /*9a00*/  LDL R5, [R1+0x8] ;  /* 0x0000080001057983 */ /* 0x000ea80000100800 */
[----:B----4-:R-:W4:Y:S04]  /*9a10*/  LDL R4, [R1+0xc] ;  /* 0x00000c0001047983 */ /* 0x010f280000100800 */
[----:B---3--:R-:W3:Y:S04]  /*9a20*/  LDL R6, [R1+0x18] ;  /* 0x0000180001067983 */ /* 0x008ee80000100800 */
[----:B------:R-:W3:Y:S04]  /*9a30*/  LDL R12, [R1+0x14] ;  /* 0x00001400010c7983 */ /* 0x000ee80000100800 */
[----:B------:R-:W3:Y:S04]  /*9a40*/  LDL R9, [R1+0x24] ;  /* 0x0000240001097983 */ /* 0x000ee80000100800 */
[----:B------:R-:W3:Y:S01]  /*9a50*/  LDL R11, [R1+0x20] ;  /* 0x00002000010b7983 */ /* 0x000ee20000100800 */
[----:B------:R-:W-:-:S04]  /*9a60*/  ISETP.NE.U32.AND P0, PT, RZ, c[0x0][0x340], PT ;  /* 0x0000d000ff007a0c */ /* 0x000fc80003f05070 */
[----:B------:R-:W-:-:S13]  /*9a70*/  ISETP.NE.AND.EX P2, PT, RZ, c[0x0][0x344], PT, P0 ;  /* 0x0000d100ff007a0c */ /* 0x000fda0003f45300 */
[----:B--2---:R-:W-:-:S04]  /*9a80*/  @P2 IADD3 R2, P0, R5, c[0x0][0x340], RZ ;  /* 0x0000d00005022a10 */ /* 0x004fc80007f1e0ff */
[----:B----4-:R-:W-:-:S05]  /*9a90*/  @P2 IADD3.X R3, R4, c[0x0][0x344], RZ, P0, !PT ;  /* 0x0000d10004032a10 */ /* 0x010fca00007fe4ff */
[----:B------:R1:W5:Y:S01]  /*9aa0*/  @P2 LDG.E R16, [R2.64] ;  /* 0x0000000602102981 */ /* 0x000362000c1e1900 */
[----:B------:R-:W-:-:S05]  /*9ab0*/  IMAD.MOV.U32 R5, RZ, RZ, c[0x0][0x2c4] ;  /* 0x0000b100ff057624 */ /* 0x000fca00078e00ff */
[----:B------:R-:W-:Y:S02]  /*9ac0*/  ISETP.NE.AND P1, PT, R5, 0x1, PT ;  /* 0x000000010500780c */ /* 0x000fe40003f25270 */
[----:B------:R-:W-:Y:S02]  /*9ad0*/  ISETP.NE.U32.AND P0, PT, RZ, c[0x0][0x348], PT ;  /* 0x0000d200ff007a0c */ /* 0x000fe40003f05070 */
[----:B---3--:R-:W-:Y:S01]  /*9ae0*/  LOP3.LUT R49, R6, 0xffff, RZ, 0xc0, !PT ;  /* 0x0000ffff06317812 */ /* 0x008fe200078ec0ff */
[----:B------:R-:W-:Y:S01]  /*9af0*/  IMAD R6, R12, 0x80, R0 ;  /* 0x000000800c067824 */ /* 0x000fe200078e0200 */
[----:B------:R-:W-:Y:S02]  /*9b00*/  ISETP.NE.AND.EX P0, PT, RZ, c[0x0][0x34c], PT, P0 ;  /* 0x0000d300ff007a0c */ /* 0x000fe40003f05300 */
[----:B-1----:R-:W-:-:S05]  /*9b10*/  SHF.R.S32.HI R2, RZ, 0x1f, R131 ;  /* 0x0000001fff027819 */ /* 0x002fca0000011483 */
[----:B------:R-:W-:-:S04]  /*9b20*/  IMAD R2, R2, c[0x0][0x178], RZ ;  /* 0x00005e0002027a24 */ /* 0x000fc800078e02ff */
[C---:B------:R-:W-:Y:S02]  /*9b30*/  IMAD R4, R131.reuse, c[0x0][0x17c], R2 ;  /* 0x00005f0083047a24 */ /* 0x040fe400078e0202 */
[----:B------:R-:W-:Y:S01]  /*9b40*/  IMAD.WIDE.U32 R2, R131, c[0x0][0x178], RZ ;  /* 0x00005e0083027a25 */ /* 0x000fe200078e00ff */
[----:B------:R-:W-:-:S03]  /*9b50*/  SEL R9, R9, RZ, !P0 ;  /* 0x000000ff09097207 */ /* 0x000fc60004000000 */
[----:B------:R-:W-:Y:S02]  /*9b60*/  IMAD.IADD R3, R3, 0x1, R4 ;  /* 0x0000000103037824 */ /* 0x000fe400078e0204 */
[----:B------:R-:W-:-:S04]  /*9b70*/  @P1 IMAD.HI.U32 R10, R6, c[0x0][0x2c8], RZ ;  /* 0x0000b200060a1a27 */ /* 0x000fc800078e00ff */
[----:B------:R-:W-:Y:S01]  /*9b80*/  IMAD.WIDE.U32 R4, R49, c[0x0][0x1b8], R2 ;  /* 0x00006e0031047a25 */ /* 0x000fe200078e0002 */
[----:B------:R-:W-:Y:S02]  /*9b90*/  MOV R2, R6 ;  /* 0x0000000600027202 */ /* 0x000fe40000000f00 */
[----:B------:R-:W-:Y:S01]  /*9ba0*/  SEL R3, R11, RZ, !P0 ;  /* 0x000000ff0b037207 */ /* 0x000fe20004000000 */
[----:B------:R-:W-:Y:S01]  /*9bb0*/  IMAD R5, R49, c[0x0][0x1bc], R5 ;  /* 0x00006f0031057a24 */ /* 0x000fe200078e0205 */
[----:B------:R-:W-:Y:S01]  /*9bc0*/  @P1 SHF.R.U32.HI R2, RZ, c[0x0][0x2cc], R10 ;  /* 0x0000b300ff021a19 */ /* 0x000fe2000001160a */
[----:B------:R-:W-:Y:S02]  /*9bd0*/  IMAD R9, R9, c[0x0][0x1c0], RZ ;  /* 0x0000700009097a24 */ /* 0x000fe400078e02ff */
[----:B------:R-:W-:Y:S01]  /*9be0*/  IMAD.WIDE.U32 R4, R3, c[0x0][0x1c0], R4 ;  /* 0x0000700003047a25 */ /* 0x000fe200078e0004 */
[----:B------:R-:W-:-:S03]  /*9bf0*/  SHF.R.S32.HI R10, RZ, 0x1f, R2 ;  /* 0x0000001fff0a7819 */ /* 0x000fc60000011402 */
[----:B------:R-:W-:Y:S02]  /*9c00*/  IMAD R9, R3, c[0x0][0x1c4], R9 ;  /* 0x0000710003097a24 */ /* 0x000fe400078e0209 */
[----:B------:R-:W-:Y:S02]  /*9c10*/  IMAD.MOV R3, RZ, RZ, -R2 ;  /* 0x000000ffff037224 */ /* 0x000fe400078e0a02 */
[----:B------:R-:W-:Y:S02]  /*9c20*/  IMAD.IADD R5, R5, 0x1, R9 ;  /* 0x0000000105057824 */ /* 0x000fe400078e0209 */
[----:B------:R-:W-:Y:S02]  /*9c30*/  IMAD R6, R3, c[0x0][0x2c4], R6 ;  /* 0x0000b10003067a24 */ /* 0x000fe400078e0206 */
[----:B------:R-:W-:-:S04]  /*9c40*/  IMAD R3, R10, c[0x0][0x1b0], RZ ;  /* 0x00006c000a037a24 */ /* 0x000fc800078e02ff */
[C---:B------:R-:W-:Y:S01]  /*9c50*/  IMAD R10, R2.reuse, c[0x0][0x1b4], R3 ;  /* 0x00006d00020a7a24 */ /* 0x040fe200078e0203 */
[----:B------:R-:W-:Y:S01]  /*9c60*/  SHF.R.S32.HI R9, RZ, 0x1f, R6 ;  /* 0x0000001fff097819 */ /* 0x000fe20000011406 */
[----:B------:R-:W-:Y:S01]  /*9c70*/  IMAD.WIDE.U32 R2, R2, c[0x0][0x1b0], R4 ;  /* 0x00006c0002027a25 */ /* 0x000fe200078e0004 */
[----:B------:R-:W-:-:S03]  /*9c80*/  ISETP.GE.AND P1, PT, R205, c[0x0][0x198], PT ;  /* 0x00006600cd007a0c */ /* 0x000fc60003f26270 */
[----:B------:R-:W-:Y:S01]  /*9c90*/  IMAD R4, R9, c[0x0][0x1a8], RZ ;  /* 0x00006a0009047a24 */ /* 0x000fe200078e02ff */
[----:B------:R-:W-:-:S03]  /*9ca0*/  IADD3 R3, R3, R10, RZ ;  /* 0x0000000a03037210 */ /* 0x000fc60007ffe0ff */
[C---:B------:R-:W-:Y:S02]  /*9cb0*/  IMAD R4, R6.reuse, c[0x0][0x1ac], R4 ;  /* 0x00006b0006047a24 */ /* 0x040fe400078e0204 */
[----:B------:R-:W-:Y:S01]  /*9cc0*/  IMAD.WIDE.U32 R2, R6, c[0x0][0x1a8], R2 ;  /* 0x00006a0006027a25 */ /* 0x000fe200078e0002 */
[----:B------:R-:W-:-:S03]  /*9cd0*/  LOP3.LUT R212, R212, 0xfffffffe, RZ, 0xc0, !PT ;  /* 0xfffffffed4d47812 */ /* 0x000fc600078ec0ff */
[----:B------:R-:W-:Y:S01]  /*9ce0*/  IMAD.IADD R3, R3, 0x1, R4 ;  /* 0x0000000103037824 */ /* 0x000fe200078e0204 */
[----:B------:R-:W-:Y:S01]  /*9cf0*/  LEA R9, P0, R2, c[0x0][0x160], 0x1 ;  /* 0x0000580002097a11 */ /* 0x000fe200078008ff */
[----:B------:R-:W-:Y:S01]  /*9d00*/  IMAD R6, R12, 0x80, R143 ;  /* 0x000000800c067824 */ /* 0x000fe200078e028f */
[----:B------:R-:W-:Y:S02]  /*9d10*/  ISETP.GE.AND P4, PT, R140, c[0x0][0x198], PT ;  /* 0x000066008c007a0c */ /* 0x000fe40003f86270 */
[----:B------:R-:W-:Y:S02]  /*9d20*/  ISETP.GE.AND P5, PT, R142, c[0x0][0x198], PT ;  /* 0x000066008e007a0c */ /* 0x000fe40003fa6270 */
[----:B------:R-:W-:Y:S02]  /*9d30*/  @P1 LOP3.LUT R212, R212, 0x1, RZ, 0xfc, !PT ;  /* 0x00000001d4d41812 */ /* 0x000fe400078efcff */
[----:B------:R-:W-:Y:S02]  /*9d40*/  ISETP.GE.AND P6, PT, R204, c[0x0][0x198], PT ;  /* 0x00006600cc007a0c */ /* 0x000fe40003fc6270 */
[----:B------:R-:W-:-:S02]  /*9d50*/  LEA.HI.X R5, R2, c[0x0][0x164], R3, 0x1, P0 ;  /* 0x0000590002057a11 */ /* 0x000fc400000f0c03 */
[----:B------:R-:W-:Y:S02]  /*9d60*/  IADD3 R97, R209, -0x1, RZ ;  /* 0xffffffffd1617810 */ /* 0x000fe40007ffe0ff */
[----:B------:R-:W-:Y:S01]  /*9d70*/  @!P2 MOV R16, R11 ;  /* 0x0000000b0010a202 */ /* 0x000fe20000000f00 */
[----:B------:R-:W-:Y:S05]  /*9d80*/  BRA.DIV ~URZ, `(.L_x_1759) ;  /* 0x00012ae27f007947 */ /* 0x000fea000b800000 */
[----:B------:R1:W2:Y:S02]  /*9d90*/  SHFL.IDX PT, R4, R5, RZ, 0x181f ;  /* 0x00181fff05047589 */ /* 0x0002a400000e0000 */
.L_x_1913:
[----:B------:R-:W-:Y:S05]  /*9da0*/  BRA.DIV ~URZ, `(.L_x_1760) ;  /* 0x00012b327f007947 */ /* 0x000fea000b800000 */
[----:B------:R3:W4:Y:S02]  /*9db0*/  SHFL.IDX PT, R2, R9, RZ, 0x181f ;  /* 0x00181fff09027589 */ /* 0x00072400000e0000 */
.L_x_1914:
[----:B------:R-:W-:Y:S01]  /*9dc0*/  IMAD R40, R134, c[0x0][0x2c4], RZ ;  /* 0x0000b10086287a24 */ /* 0x000fe200078e02ff */
[----:B------:R-:W-:Y:S01]  /*9dd0*/  LOP3.LUT R212, R212, 0xfffffffd, RZ, 0xc0, !PT ;  /* 0xfffffffdd4d47812 */ /* 0x000fe200078ec0ff */
[----:B------:R-:W-:Y:S03]  /*9de0*/  BSSY B0, `(.L_x_1761) ;  /* 0x0000014000007945 */ /* 0x000fe60003800000 */
[----:B------:R-:W-:-:S13]  /*9df0*/  ISETP.GE.AND P0, PT, R6, R40, PT ;  /* 0x000000280600720c */ /* 0x000fda0003f06270 */
[----:B------:R-:W-:Y:S01]  /*9e00*/  @P0 LOP3.LUT R212, R212, 0x2, RZ, 0xfc, !PT ;  /* 0x00000002d4d40812 */ /* 0x000fe200078efcff */
[----:B------:R-:W-:Y:S05]  /*9e10*/  @P0 BRA `(.L_x_1762) ;  /* 0x0000010000000947 */ /* 0x000fea0003800000 */
[----:B------:R-:W-:Y:S02]  /*9e20*/  LOP3.LUT P3, RZ, R212, 0x1, RZ, 0xc0, !PT ;  /* 0x00000001d4ff7812 */ /* 0x000fe4000786c0ff */
        /* <DEDUP_REMOVED lines=15> */
.L_x_1762:
[----:B------:R-:W-:Y:S05]  /*9f20*/  BSYNC B0 ;  /* 0x0000000000007941 */ /* 0x000fea0003800000 */
.L_x_1761:
[----:B------:R-:W-:Y:S05]  /*9f30*/  BRA.DIV ~URZ, `(.L_x_1763) ;  /* 0x00012a127f007947 */ /* 0x000fea000b800000 */
[----:B--2---:R2:W1:Y:S04]  /*9f40*/  SHFL.IDX PT, R4, R5, 0x1, 0x181f ;  /* 0x00381f0005047f89 */ /* 0x00446800000e0000 */
[----:B----4-:R2:W4:Y:S02]  /*9f50*/  SHFL.IDX PT, R2, R9, 0x1, 0x181f ;  /* 0x00381f0009027f89 */ /* 0x01052400000e0000 */
.L_x_1915:
[----:B------:R-:W-:Y:S01]  /*9f60*/  IADD3 R3, R6, 0x20, RZ ;  /* 0x0000002006037810 */ /* 0x000fe20007ffe0ff */
[----:B------:R-:W-:Y:S03]  /*9f70*/  BSSY B0, `(.L_x_1764) ;  /* 0x0000013000007945 */ /* 0x000fe60003800000 */
[----:B------:R-:W-:-:S13]  /*9f80*/  ISETP.GE.AND P0, PT, R3, R40, PT ;  /* 0x000000280300720c */ /* 0x000fda0003f06270 */
[----:B------:R-:W-:Y:S05]  /*9f90*/  @P0 BRA `(.L_x_1765) ;  /* 0x0000010000000947 */ /* 0x000fea0003800000 */
[----:B------:R-:W-:Y:S02]  /*9fa0*/  LOP3.LUT P3, RZ, R212, 0x1, RZ, 0xc0, !PT ;  /* 0x00000001d4ff7812 */ /* 0x000fe4000786c0ff */
        /* <DEDUP_REMOVED lines=15> */
.L_x_1765:
[----:B------:R-:W-:Y:S05]  /*a0a0*/  BSYNC B0 ;  /* 0x0000000000007941 */ /* 0x000fea0003800000 */
.L_x_1764:
[----:B------:R-:W-:Y:S05]  /*a0b0*/  BRA.DIV ~URZ, `(.L_x_1766) ;  /* 0x000129627f007947 */ /* 0x000fea000b800000 */
[----:B-1----:R1:W2:Y:S02]  /*a0c0*/  SHFL.IDX PT, R4, R5, 0x2, 0x181f ;  /* 0x00581f0005047f89 */ /* 0x0022a400000e0000 */
.L_x_1916:
[----:B------:R-:W-:Y:S05]  /*a0d0*/  BRA.DIV ~URZ, `(.L_x_1767) ;  /* 0x000129b27f007947 */ /* 0x000fea000b800000 */
[----:B----4-:R4:W1:Y:S02]  /*a0e0*/  SHFL.IDX PT, R2, R9, 0x2, 0x181f ;  /* 0x00581f0009027f89 */ /* 0x01086400000e0000 */
.L_x_1917:
[----:B------:R-:W-:Y:S01]  /*a0f0*/  IADD3 R3, R6, 0x40, RZ ;  /* 0x0000004006037810 */ /* 0x000fe20007ffe0ff */
[----:B------:R-:W-:Y:S03]  /*a100*/  BSSY B0, `(.L_x_1768) ;  /* 0x0000013000007945 */ /* 0x000fe60003800000 */
[----:B------:R-:W-:-:S13]  /*a110*/  ISETP.GE.AND P0, PT, R3, R40, PT ;  /* 0x000000280300720c */ /* 0x000fda0003f06270 */
[----:B------:R-:W-:Y:S05]  /*a120*/  @P0 BRA `(.L_x_1769) ;  /* 0x0000010000000947 */ /* 0x000fea0003800000 */
[----:B------:R-:W-:Y:S02]  /*a130*/  LOP3.LUT P3, RZ, R212, 0x1, RZ, 0xc0, !PT ;  /* 0x00000001d4ff7812 */ /* 0x000fe4000786c0ff */
        /* <DEDUP_REMOVED lines=15> */
.L_x_1769:
[----:B------:R-:W-:Y:S05]  /*a230*/  BSYNC B0 ;  /* 0x0000000000007941 */ /* 0x000fea0003800000 */
.L_x_1768:
[----:B------:R-:W-:Y:S05]  /*a240*/  BRA.DIV ~URZ, `(.L_x_1770) ;  /* 0x000128b27f007947 */ /* 0x000fea000b800000 */
[----:B--2---:R2:W3:Y:S04]  /*a250*/  SHFL.IDX PT, R4, R5, 0x3, 0x181f ;  /* 0x00781f0005047f89 */ /* 0x0044e800000e0000 */
[----:B-1----:R2:W1:Y:S02]  /*a260*/  SHFL.IDX PT, R2, R9, 0x3, 0x181f ;  /* 0x00781f0009027f89 */ /* 0x00246400000e0000 */
.L_x_1918:
[----:B--234-:R-:W2:Y:S01]  /*a270*/  LDL R9, [R1+0x4] ;  /* 0x0000040001097983 */ /* 0x01cea20000100800 */
[----:B------:R-:W-:Y:S01]  /*a280*/  IADD3 R3, R6, 0x60, RZ ;  /* 0x0000006006037810 */ /* 0x000fe20007ffe0ff */
[----:B------:R-:W-:Y:S01]  /*a290*/  IMAD.MOV.U32 R96, RZ, RZ, 0x30 ;  /* 0x00000030ff607424 */ /* 0x000fe200078e00ff */
[----:B-----5:R-:W-:Y:S01]  /*a2a0*/  SHF.R.S32.HI R5, RZ, 0x1f, R16 ;  /* 0x0000001fff057819 */ /* 0x020fe20000011410 */
[----:B------:R-:W-:Y:S01]  /*a2b0*/  IMAD.WIDE.U32 R238, R16, c[0x0][0x2b0], RZ ;  /* 0x0000ac0010ee7a25 */ /* 0x000fe200078e00ff */
[----:B------:R-:W-:-:S03]  /*a2c0*/  ISETP.GE.AND P0, PT, R3, R40, PT ;  /* 0x000000280300720c */ /* 0x000fc60003f06270 */
[----:B------:R-:W-:Y:S02]  /*a2d0*/  IMAD.MOV.U32 R3, RZ, RZ, c[0x0][0x2b8] ;  /* 0x0000ae00ff037624 */ /* 0x000fe400078e00ff */
[----:B------:R-:W-:Y:S02]  /*a2e0*/  IMAD R96, R209, R96, -0x30 ;  /* 0xffffffd0d1607424 */ /* 0x000fe400078e0260 */
[----:B------:R-:W-:Y:S01]  /*a2f0*/  IMAD R6, R5, c[0x0][0x2b0], RZ ;  /* 0x0000ac0005067a24 */ /* 0x000fe200078e02ff */
[----:B------:R-:W-:Y:S01]  /*a300*/  ISETP.NE.AND P3, PT, R3, 0x1, PT ;  /* 0x000000010300780c */ /* 0x000fe20003f65270 */
[----:B------:R-:W-:Y:S02]  /*a310*/  IMAD.IADD R3, R0, 0x1, R96 ;  /* 0x0000000100037824 */ /* 0x000fe400078e0260 */
[----:B------:R-:W-:Y:S02]  /*a320*/  IMAD.MOV.U32 R210, RZ, RZ, RZ ;  /* 0x000000ffffd27224 */ /* 0x000fe400078e00ff */
[----:B-1----:R-:W-:-:S02]  /*a330*/  @!P0 LEA R10, P1, R140, R2, 0x1 ;  /* 0x000000028c0a8211 */ /* 0x002fc400078208ff */
[C---:B------:R-:W-:Y:S02]  /*a340*/  @!P0 LEA R14, P2, R205.reuse, R2, 0x1 ;  /* 0x00000002cd0e8211 */ /* 0x040fe400078408ff */
[-C--:B------:R-:W-:Y:S02]  /*a350*/  @!P0 LEA.HI.X R11, R140, R4.reuse, R141, 0x1, P1 ;  /* 0x000000048c0b8211 */ /* 0x080fe400008f0c8d */
[----:B------:R-:W-:-:S03]  /*a360*/  @!P0 LEA.HI.X R15, R205, R4, R215, 0x1, P2 ;  /* 0x00000004cd0f8211 */ /* 0x000fc600010f0cd7 */
[----:B------:R-:W-:Y:S01]  /*a370*/  @!PT LDS RZ, [RZ] ;  /* 0x00000000fffff984 */ /* 0x000fe20000000800 */
[----:B------:R-:W-:Y:S01]  /*a380*/  @!PT LDS RZ, [RZ] ;  /* 0x00000000fffff984 */ /* 0x000fe20000000800 */
[----:B------:R-:W-:Y:S01]  /*a390*/  @!PT LDS RZ, [RZ] ;  /* 0x00000000fffff984 */ /* 0x000fe20000000800 */
[----:B------:R1:W-:Y:S01]  /*a3a0*/  @!P0 LDGSTS.E.BYPASS.LTC128B.128 [R207+0x13080], [R10.64], !P4 ;  /* 0x130800000acf8fae */ /* 0x0003e2000e101d46 */
[----:B------:R-:W-:Y:S02]  /*a3b0*/  LOP3.LUT P4, RZ, R212, 0x1, RZ, 0xc0, !PT ;  /* 0x00000001d4ff7812 */ /* 0x000fe4000788c0ff */
[----:B-1----:R-:W-:-:S04]  /*a3c0*/  @!P0 LEA R10, P1, R206, R2, 0x1 ;  /* 0x00000002ce0a8211 */ /* 0x002fc800078208ff */
[----:B------:R-:W-:Y:S02]  /*a3d0*/  @!P0 LEA.HI.X R11, R206, R4, R213, 0x1, P1 ;  /* 0x00000004ce0b8211 */ /* 0x000fe400008f0cd5 */
[----:B------:R-:W-:-:S03]  /*a3e0*/  ISETP.GE.AND P1, PT, R3, R123, PT ;  /* 0x0000007b0300720c */ /* 0x000fc60003f26270 */
[----:B------:R1:W-:Y:S01]  /*a3f0*/  @!P0 LDGSTS.E.BYPASS.LTC128B.128 [R207+0x17080], [R10.64], !P5 ;  /* 0x170800000acf8fae */ /* 0x0003e2000e901d46 */
[----:B------:R-:W-:-:S03]  /*a400*/  ISETP.GT.OR P1, PT, R0, 0x2f, P1 ;  /* 0x0000002f0000780c */ /* 0x000fc60000f24670 */
[----:B------:R3:W-:Y:S01]  /*a410*/  @!P0 LDGSTS.E.BYPASS.LTC128B.128 [R207+0x1b080], [R14.64], !P4 ;  /* 0x1b0800000ecf8fae */ /* 0x0007e2000e101d46 */
[----:B--2---:R-:W-:Y:S02]  /*a420*/  IMAD.IADD R5, R3, 0x1, R9 ;  /* 0x0000000103057824 */ /* 0x004fe400078e0209 */
[----:B------:R-:W-:Y:S02]  /*a430*/  IMAD R9, R16, c[0x0][0x2b4], R6 ;  /* 0x0000ad0010097a24 */ /* 0x000fe400078e0206 */
[----:B------:R-:W-:-:S04]  /*a440*/  @P3 IMAD.HI.U32 R6, R5, c[0x0][0x2bc], RZ ;  /* 0x0000af0005063a27 */ /* 0x000fc800078e00ff */
[----:B------:R-:W-:Y:S01]  /*a450*/  IMAD.MOV.U32 R3, RZ, RZ, R5 ;  /* 0x000000ffff037224 */ /* 0x000fe200078e0005 */
[----:B------:R-:W-:Y:S01]  /*a460*/  @P3 SHF.R.U32.HI R3, RZ, c[0x0][0x2c0], R6 ;  /* 0x0000b000ff033a19 */ /* 0x000fe20000011606 */
[----:B------:R-:W-:Y:S01]  /*a470*/  IMAD.IADD R17, R239, 0x1, R9 ;  /* 0x00000001ef117824 */ /* 0x000fe200078e0209 */
[C---:B------:R-:W-:Y:S02]  /*a480*/  @!P0 LEA R12, P3, R204.reuse, R2, 0x1 ;  /* 0x00000002cc0c8211 */ /* 0x040fe400078608ff */
[----:B------:R-:W-:Y:S02]  /*a490*/  @!P1 IADD3 R2, P2, R3, R238, RZ ;  /* 0x000000ee03029210 */ /* 0x000fe40007f5e0ff */
[----:B------:R-:W-:Y:S01]  /*a4a0*/  @!P0 LEA.HI.X R13, R204, R4, R214, 0x1, P3 ;  /* 0x00000004cc0d8211 */ /* 0x000fe200018f0cd6 */
[----:B------:R-:W-:Y:S01]  /*a4b0*/  IMAD.WIDE.U32 R236, R49, c[0x0][0x1e8], RZ ;  /* 0x00007a0031ec7a25 */ /* 0x000fe200078e00ff */
[----:B------:R-:W-:Y:S01]  /*a4c0*/  @!P1 LEA.HI.X.SX32 R4, R3, R17, 0x1, P2 ;  /* 0x0000001103049211 */ /* 0x000fe200010f0eff */
[----:B------:R-:W-:Y:S01]  /*a4d0*/  STL [R1], R17 ;  /* 0x0000001101007387 */ /* 0x000fe20000100800 */
[----:B-1----:R-:W-:-:S03]  /*a4e0*/  @!P1 LEA R10, P2, R2, c[0x0][0x2a0], 0x2 ;  /* 0x0000a800020a9a11 */ /* 0x002fc600078410ff */
[----:B------:R1:W-:Y:S01]  /*a4f0*/  @!P0 LDGSTS.E.BYPASS.LTC128B.128 [R207+0x1f080], [R12.64], !P6 ;  /* 0x1f0800000ccf8fae */ /* 0x0003e2000f101d46 */
[----:B------:R-:W-:-:S03]  /*a500*/  @!P1 LEA.HI.X R11, R2, c[0x0][0x2a4], R4, 0x2, P2 ;  /* 0x0000a900020b9a11 */ /* 0x000fc600010f1404 */
[----:B------:R-:W0:Y:S01]  /*a510*/  LDGDEPBAR ;  /* 0x00000000000079af */ /* 0x000e220000000000 */
[----:B------:R-:W-:Y:S03]  /*a520*/  WARPSYNC 0xffffffff ;  /* 0xffffffff00007948 */ /* 0x000fe60003800000 */
[----:B------:R-:W-:Y:S06]  /*a530*/  BAR.SYNC.DEFER_BLOCKING 0x0 ;  /* 0x0000000000007b1d */ /* 0x000fec0000010000 */
[----:B------:R-:W2:Y:S01]  /*a540*/  @!P1 LDG.E R210, [R10.64] ;  /* 0x000000060ad29981 */ /* 0x000ea2000c1e1900 */
[----:B------:R-:W-:Y:S01]  /*a550*/  IMAD.MOV R2, RZ, RZ, -R3 ;  /* 0x000000ffff027224 */ /* 0x000fe200078e0a03 */
[----:B------:R-:W-:Y:S01]  /*a560*/  ISETP.GE.AND P5, PT, R140, c[0x0][0x1d4], PT ;  /* 0x000075008c007a0c */ /* 0x000fe20003fa6270 */
[----:B------:R-:W-:Y:S01]  /*a570*/  IMAD R252, R49, c[0x0][0x1ec], R237 ;  /* 0x00007b0031fc7a24 */ /* 0x000fe200078e02ed */
[----:B------:R-:W-:Y:S01]  /*a580*/  ISETP.GE.AND P4, PT, R142, c[0x0][0x1d4], PT ;  /* 0x000075008e007a0c */ /* 0x000fe20003f86270 */
[----:B------:R-:W-:Y:S01]  /*a590*/  IMAD R211, R2, c[0x0][0x2b8], R5 ;  /* 0x0000ae0002d37a24 */ /* 0x000fe200078e0205 */
[----:B------:R-:W-:Y:S01]  /*a5a0*/  ISETP.GE.AND P3, PT, R205, c[0x0][0x1d4], PT ;  /* 0x00007500cd007a0c */ /* 0x000fe20003f66270 */
[----:B------:R-:W-:Y:S01]  /*a5b0*/  IMAD R123, R97, -0x30, R123 ;  /* 0xffffffd0617b7824 */ /* 0x000fe200078e027b */
[----:B------:R-:W-:Y:S01]  /*a5c0*/  ISETP.GE.AND P6, PT, R204, c[0x0][0x1d4], PT ;  /* 0x00007500cc007a0c */ /* 0x000fe20003fc6270 */
[----:B------:R-:W-:Y:S01]  /*a5d0*/  IMAD.WIDE.U32 R2, R211, c[0x0][0x1e0], RZ ;  /* 0x00007800d3027a25 */ /* 0x000fe200078e00ff */
[----:B------:R-:W-:Y:S01]  /*a5e0*/  SHF.R.S32.HI R50, RZ, 0x1f, R211 ;  /* 0x0000001fff327819 */ /* 0x000fe200000114d3 */
[----:B------:R-:W-:Y:S01]  /*a5f0*/  BSSY B0, `(.L_x_1771) ;  /* 0x0000030000007945 */ /* 0x000fe20003800000 */
[----:B------:R-:W-:-:S02]  /*a600*/  IMNMX R6, R123, 0x30, PT ;  /* 0x000000307b067817 */ /* 0x000fc40003800200 */
[----:B------:R-:W-:Y:S01]  /*a610*/  LOP3.LUT R212, R212, 0xfffffffb, RZ, 0xc0, !PT ;  /* 0xfffffffbd4d47812 */ /* 0x000fe200078ec0ff */
[----:B------:R-:W-:Y:S02]  /*a620*/  IMAD R4, R50, c[0x0][0x1e0], RZ ;  /* 0x0000780032047a24 */ /* 0x000fe400078e02ff */
[----:B------:R-:W-:Y:S02]  /*a630*/  IMAD.IADD R6, R6, 0x1, -R143 ;  /* 0x0000000106067824 */ /* 0x000fe400078e0a8f */
[----:B------:R-:W-:Y:S02]  /*a640*/  IMAD R4, R211, c[0x0][0x1e4], R4 ;  /* 0x00007900d3047a24 */ /* 0x000fe400078e0204 */
[----:B------:R-:W-:Y:S02]  /*a650*/  @P6 LOP3.LUT R212, R212, 0x4, RZ, 0xfc, !PT ;  /* 0x00000004d4d46812 */ /* 0x000fe400078efcff */
        /* <DEDUP_REMOVED lines=8> */
[----:B------:R-:W-:Y:S02]  /*a6e0*/  LEA.HI.X R16, R2, c[0x0][0x1cc], R3, 0x1, P0 ;  /* 0x0000730002107a11 */ /* 0x000fe400000f0c03 */
[----:B------:R-:W1:Y:S01]  /*a6f0*/  SHFL.IDX PT, R2, R9, RZ, 0x181f ;  /* 0x00181fff09027589 */ /* 0x000e6200000e0000 */
[----:B------:R-:W-:-:S03]  /*a700*/  ISETP.GE.AND P0, PT, R6, 0x1, PT ;  /* 0x000000010600780c */ /* 0x000fc60003f06270 */
[----:B------:R-:W2:Y:S10]  /*a710*/  SHFL.IDX PT, R3, R16, RZ, 0x181f ;  /* 0x00181fff10037589 */ /* 0x000eb400000e0000 */
[----:B-1----:R-:W-:-:S02]  /*a720*/  @P0 LEA R12, P1, R140, R2, 0x1 ;  /* 0x000000028c0c0211 */ /* 0x002fc400078208ff */
[-C--:B------:R-:W-:Y:S02]  /*a730*/  @P0 LEA R10, P2, R206, R2.reuse, 0x1 ;  /* 0x00000002ce0a0211 */ /* 0x080fe400078408ff */
[-C--:B--2---:R-:W-:Y:S02]  /*a740*/  @P0 LEA.HI.X R13, R140, R3.reuse, R141, 0x1, P1 ;  /* 0x000000038c0d0211 */ /* 0x084fe400008f0c8d */
[CC--:B------:R-:W-:Y:S02]  /*a750*/  @P0 LEA R4, P1, R205.reuse, R2.reuse, 0x1 ;  /* 0x00000002cd040211 */ /* 0x0c0fe400078208ff */
[-C--:B------:R-:W-:Y:S01]  /*a760*/  @P0 LEA.HI.X R11, R206, R3.reuse, R213, 0x1, P2 ;  /* 0x00000003ce0b0211 */ /* 0x080fe200010f0cd5 */
[----:B------:R-:W-:Y:S01]  /*a770*/  @!PT LDS RZ, [RZ] ;  /* 0x00000000fffff984 */ /* 0x000fe20000000800 */
[----:B------:R1:W-:Y:S01]  /*a780*/  @P0 LDGSTS.E.BYPASS.LTC128B.128 [R203+0xa080], [R12.64], !P5 ;  /* 0x0a0800000ccb0fae */ /* 0x0003e2000e901d46 */
[-C--:B------:R-:W-:Y:S02]  /*a790*/  @P0 LEA.HI.X R5, R205, R3.reuse, R215, 0x1, P1 ;  /* 0x00000003cd050211 */ /* 0x080fe400008f0cd7 */
[C---:B---3--:R-:W-:Y:S01]  /*a7a0*/  @P0 LEA R14, P1, R204.reuse, R2, 0x1 ;  /* 0x00000002cc0e0211 */ /* 0x048fe200078208ff */
[----:B------:R1:W-:Y:S03]  /*a7b0*/  @P0 LDGSTS.E.BYPASS.LTC128B.128 [R203+0xb880], [R10.64], !P4 ;  /* 0x0b8800000acb0fae */ /* 0x0003e6000e101d46 */
[----:B------:R-:W-:Y:S01]  /*a7c0*/  @P0 LEA.HI.X R15, R204, R3, R214, 0x1, P1 ;  /* 0x00000003cc0f0211 */ /* 0x000fe200008f0cd6 */
[----:B------:R1:W-:Y:S04]  /*a7d0*/  @P0 LDGSTS.E.BYPASS.LTC128B.128 [R203+0xd080], [R4.64], !P3 ;  /* 0x0d08000004cb0fae */ /* 0x0003e8000d901d46 */
[----:B------:R1:W-:Y:S01]  /*a7e0*/  @P0 LDGSTS.E.BYPASS.LTC128B.128 [R203+0xe880], [R14.64], !P6 ;  /* 0x0e8800000ecb0fae */ /* 0x0003e2000f101d46 */
[----:B------:R-:W-:-:S03]  /*a7f0*/  ISETP.GE.AND P0, PT, R6, 0x21, PT ;  /* 0x000000210600780c */ /* 0x000fc60003f06270 */
[----:B------:R1:W2:Y:S04]  /*a800*/  SHFL.IDX PT, R2, R9, 0x1, 0x181f ;  /* 0x00381f0009027f89 */ /* 0x0002a800000e0000 */
[----:B------:R1:W3:Y:S06]  /*a810*/  SHFL.IDX PT, R3, R16, 0x1, 0x181f ;  /* 0x00381f0010037f89 */ /* 0x0002ec00000e0000 */
[----:B------:R-:W-:Y:S05]  /*a820*/  @!P0 BRA `(.L_x_1772) ;  /* 0x000000c000008947 */ /* 0x000fea0003800000 */
[-C--:B-12---:R-:W-:Y:S02]  /*a830*/  LEA R12, P0, R140, R2.reuse, 0x1 ;  /* 0x000000028c0c7211 */ /* 0x086fe400078008ff */
[----:B------:R-:W-:-:S02]  /*a840*/  LEA R10, P2, R206, R2, 0x1 ;  /* 0x00000002ce0a7211 */ /* 0x000fc400078408ff */
[-C--:B---3--:R-:W-:Y:S02]  /*a850*/  LEA.HI.X R13, R140, R3.reuse, R141, 0x1, P0 ;  /* 0x000000038c0d7211 */ /* 0x088fe400000f0c8d */
[CC--:B------:R-:W-:Y:S02]  /*a860*/  LEA R4, P1, R205.reuse, R2.reuse, 0x1 ;  /* 0x00000002cd047211 */ /* 0x0c0fe400078208ff */
[----:B------:R-:W-:Y:S01]  /*a870*/  LEA R2, P0, R204, R2, 0x1 ;  /* 0x00000002cc027211 */ /* 0x000fe200078008ff */
[----:B------:R1:W-:Y:S01]  /*a880*/  LDGSTS.E.BYPASS.LTC128B.128 [R207+0xb080], [R12.64], !P5 ;  /* 0x0b0800000ccf7fae */ /* 0x0003e2000e901d46 */
[-C--:B------:R-:W-:Y:S02]  /*a890*/  LEA.HI.X R11, R206, R3.reuse, R213, 0x1, P2 ;  /* 0x00000003ce0b7211 */ /* 0x080fe400010f0cd5 */
[-C--:B------:R-:W-:Y:S02]  /*a8a0*/  LEA.HI.X R5, R205, R3.reuse, R215, 0x1, P1 ;  /* 0x00000003cd057211 */ /* 0x080fe400008f0cd7 */
[----:B------:R-:W-:Y:S01]  /*a8b0*/  LEA.HI.X R3, R204, R3, R214, 0x1, P0 ;  /* 0x00000003cc037211 */ /* 0x000fe200000f0cd6 */
[----:B------:R1:W-:Y:S04]  /*a8c0*/  LDGSTS.E.BYPASS.LTC128B.128 [R207+0xc880], [R10.64], !P4 ;  /* 0x0c8800000acf7fae */ /* 0x0003e8000e101d46 */
[----:B------:R1:W-:Y:S04]  /*a8d0*/  LDGSTS.E.BYPASS.LTC128B.128 [R207+0xe080], [R4.64], !P3 ;  /* 0x0e08000004cf7fae */ /* 0x0003e8000d901d46 */
[----:B------:R1:W-:Y:S02]  /*a8e0*/  LDGSTS.E.BYPASS.LTC128B.128 [R207+0xf880], [R2.64], !P6 ;  /* 0x0f88000002cf7fae */ /* 0x0003e4000f101d46 */
.L_x_1772:
[----:B------:R-:W-:Y:S05]  /*a8f0*/  BSYNC B0 ;  /* 0x0000000000007941 */ /* 0x000fea0003800000 */
.L_x_1771:
[----:B------:R-:W-:Y:S01]  /*a900*/  ISETP.LT.AND P0, PT, RZ, c[0x0][0x27c], PT ;  /* 0x00009f00ff007a0c */ /* 0x000fe20003f01270 */
[----:B------:R-:W0:-:S12]  /*a910*/  LDGDEPBAR ;  /* 0x00000000000079af */ /* 0x000e180000000000 */
[----:B------:R-:W-:Y:S05]  /*a920*/  @P0 BRA `(.L_x_1773) ;  /* 0x0000002000000947 */ /* 0x000fea0003800000 */
[----:B------:R-:W-:-:S04]  /*a930*/  DEPBAR.LE SB0, 0x1 ;  /* 0x000080400000791a */ /* 0x000fc80000000000 */
[----:B------:R-:W-:Y:S05]  /*a940*/  BRA `(.L_x_1774) ;  /* 0x0000682000007947 */ /* 0x000fea0003800000 */
.L_x_1773:
[----:B-12---:R-:W-:Y:S01]  /*a950*/  SHF.R.S32.HI R2, RZ, 0x1f, R122 ;  /* 0x0000001fff027819 */ /* 0x006fe2000001147a */
[----:B------:R-:W-:Y:S01]  /*a960*/  ULDC.U8 UR4, c[0x0][0x298] ;  /* 0x0000a60000047ab9 */ /* 0x000fe20000000000 */
[----:B------:R-:W-:Y:S01]  /*a970*/  IMAD.WIDE.U32 R4, R122, c[0x0][0x280], RZ ;  /* 0x0000a0007a047a25 */ /* 0x000fe200078e00ff */
[----:B------:R-:W-:Y:S01]  /*a980*/  ISETP.NE.AND P1, PT, RZ, UR4, PT ;  /* 0x00000004ff007c0c */ /* 0x000fe2000bf25270 */
[----:B------:R-:W-:Y:S02]  /*a990*/  BSSY B2, `(.L_x_1774) ;  /* 0x000067d000027945 */ /* 0x000fe40003800000 */
[----:B---3--:R-:W-:Y:S01]  /*a9a0*/  IMAD R3, R2, c[0x0][0x280], RZ ;  /* 0x0000a00002037a24 */ /* 0x008fe200078e02ff */
[----:B------:R-:W-:Y:S01]  /*a9b0*/  LEA R9, P0, R4, c[0x0][0x270], 0x1 ;  /* 0x00009c0004097a11 */ /* 0x000fe200078008ff */
[----:B------:R-:W-:Y:S02]  /*a9c0*/  IMAD R6, R2, c[0x0][0x290], RZ ;  /* 0x0000a40002067a24 */ /* 0x000fe400078e02ff */
[----:B------:R-:W-:-:S05]  /*a9d0*/  IMAD R3, R122, c[0x0][0x284], R3 ;  /* 0x0000a1007a037a24 */ /* 0x000fca00078e0203 */
[----:B------:R-:W-:Y:S01]  /*a9e0*/  IADD3 R10, R3, R5, RZ ;  /* 0x00000005030a7210 */ /* 0x000fe20007ffe0ff */
[----:B------:R-:W-:-:S03]  /*a9f0*/  IMAD.WIDE.U32 R2, R122, c[0x0][0x290], RZ ;  /* 0x0000a4007a027a25 */ /* 0x000fc600078e00ff */
[----:B------:R-:W-:Y:S01]  /*aa00*/  LEA.HI.X R4, R4, c[0x0][0x274], R10, 0x1, P0 ;  /* 0x00009d0004047a11 */ /* 0x000fe200000f0c0a */
[----:B------:R-:W-:Y:S01]  /*aa10*/  IMAD R5, R122, c[0x0][0x294], R6 ;  /* 0x0000a5007a057a24 */ /* 0x000fe200078e0206 */
[----:B------:R-:W-:-:S04]  /*aa20*/  LEA R6, P0, R2, c[0x0][0x288], 0x1 ;  /* 0x0000a20002067a11 */ /* 0x000fc800078008ff */
[----:B------:R-:W-:-:S04]  /*aa30*/  IADD3 R3, R5, R3, RZ ;  /* 0x0000000305037210 */ /* 0x000fc80007ffe0ff */
[----:B------:R-:W-:Y:S01]  /*aa40*/  LEA.HI.X R2, R2, c[0x0][0x28c], R3, 0x1, P0 ;  /* 0x0000a30002027a11 */ /* 0x000fe200000f0c03 */
[----:B------:R-:W-:Y:S05]  /*aa50*/  @!P1 BRA `(.L_x_1775) ;  /* 0x0000317000009947 */ /* 0x000fea0003800000 */
[----:B------:R-:W-:Y:S01]  /*aa60*/  LOP3.LUT P2, RZ, R212, 0x2, RZ, 0xc0, !PT ;  /* 0x00000002d4ff7812 */ /* 0x000fe2000784c0ff */
[----:B------:R1:W2:Y:S01]  /*aa70*/  SHFL.IDX PT, R5, R4, RZ, 0x181f ;  /* 0x00181fff04057589 */ /* 0x0002a200000e0000 */
[----:B------:R-:W-:Y:S01]  /*aa80*/  BSSY B0, `(.L_x_1776) ;  /* 0x0000035000007945 */ /* 0x000fe20003800000 */
[----:B------:R-:W-:Y:S01]  /*aa90*/  CS2R R24, SRZ ;  /* 0x0000000000187805 */ /* 0x000fe2000001ff00 */
[----:B------:R-:W-:Y:S01]  /*aaa0*/  CS2R R22, SRZ ;  /* 0x0000000000167805 */ /* 0x000fe2000001ff00 */
[----:B------:R1:W3:Y:S01]  /*aab0*/  SHFL.IDX PT, R3, R2, RZ, 0x181f ;  /* 0x00181fff02037589 */ /* 0x0002e200000e0000 */
[----:B------:R-:W-:Y:S01]  /*aac0*/  CS2R R20, SRZ ;  /* 0x0000000000147805 */ /* 0x000fe2000001ff00 */
[----:B------:R-:W-:Y:S01]  /*aad0*/  CS2R R18, SRZ ;  /* 0x0000000000127805 */ /* 0x000fe2000001ff00 */
[----:B------:R-:W-:Y:S01]  /*aae0*/  CS2R R16, SRZ ;  /* 0x0000000000107805 */ /* 0x000fe2000001ff00 */
[----:B------:R1:W4:Y:S01]  /*aaf0*/  SHFL.IDX PT, R4, R9, RZ, 0x181f ;  /* 0x00181fff09047589 */ /* 0x00032200000e0000 */
[----:B------:R-:W-:Y:S01]  /*ab00*/  CS2R R14, SRZ ;  /* 0x00000000000e7805 */ /* 0x000fe2000001ff00 */
[----:B------:R-:W-:Y:S01]  /*ab10*/  CS2R R12, SRZ ;  /* 0x00000000000c7805 */ /* 0x000fe2000001ff00 */
[----:B------:R-:W-:Y:S01]  /*ab20*/  CS2R R10, SRZ ;  /* 0x00000000000a7805 */ /* 0x000fe2000001ff00 */
[----:B------:R1:W1:Y:S01]  /*ab30*/  SHFL.IDX PT, R2, R6, RZ, 0x181f ;  /* 0x00181fff06027589 */ /* 0x00026200000e0000 */
[----:B------:R-:W-:Y:S05]  /*ab40*/  @P2 BRA `(.L_x_1777) ;  /* 0x0000028000002947 */ /* 0x000fea0003800000 */
[----:B----4-:R-:W4:Y:S04]  /*ab50*/  LDL R31, [R1+0x180] ;  /* 0x00018000011f7983 */ /* 0x010f280000100800 */
[----:B---3--:R-:W3:Y:S04]  /*ab60*/  LDL R27, [R1+0x17c] ;  /* 0x00017c00011b7983 */ /* 0x008ee80000100800 */
[----:B--2---:R-:W2:Y:S04]  /*ab70*/  LDL R26, [R1+0x184] ;  /* 0x00018400011a7983 */ /* 0x004ea80000100800 */
[----:B------:R-:W2:Y:S04]  /*ab80*/  LDL R30, [R1+0x178] ;  /* 0x00017800011e7983 */ /* 0x000ea80000100800 */
[----:B------:R-:W2:Y:S04]  /*ab90*/  LDL R29, [R1+0x188] ;  /* 0x00018800011d7983 */ /* 0x000ea80000100800 */
[----:B------:R-:W2:Y:S01]  /*aba0*/  LDL R28, [R1+0x174] ;  /* 0x00017400011c7983 */ /* 0x000ea20000100800 */
[----:B------:R-:W-:Y:S01]  /*abb0*/  ISETP.GE.AND P0, PT, R144, c[0x0][0x27c], PT ;  /* 0x00009f0090007a0c */ /* 0x000fe20003f06270 */
[----:B------:R-:W-:Y:S01]  /*abc0*/  CS2R R18, SRZ ;  /* 0x0000000000127805 */ /* 0x000fe2000001ff00 */
[----:B------:R-:W-:Y:S01]  /*abd0*/  ISETP.GE.AND P2, PT, R148, c[0x0][0x27c], PT ;  /* 0x00009f0094007a0c */ /* 0x000fe20003f46270 */
[----:B------:R-:W-:Y:S01]  /*abe0*/  CS2R R10, SRZ ;  /* 0x00000000000a7805 */ /* 0x000fe2000001ff00 */
[----:B------:R-:W-:-:S09]  /*abf0*/  ISETP.GE.AND P1, PT, R146, c[0x0][0x27c], PT ;  /* 0x00009f0092007a0c */ /* 0x000fd20003f26270 */
[----:B------:R-:W-:-:S04]  /*ac00*/  @!P0 IMAD.WIDE R14, R144, 0x2, R4 ;  /* 0x00000002900e8825 */ /* 0x000fc800078e0204 */
[----:B-1----:R-:W-:Y:S01]  /*ac10*/  @!P0 IMAD.WIDE R12, R144, 0x2, R2 ;  /* 0x00000002900c8825 */ /* 0x002fe200078e0202 */
[----:B------:R1:W5:Y:S04]  /*ac20*/  @!P0 LD.E.64 R18, [R14.64] ;  /* 0x000000060e128980 */ /* 0x000368000c101b00 */
[----:B------:R1:W5:Y:S01]  /*ac30*/  @!P0 LD.E.64 R10, [R12.64] ;  /* 0x000000060c0a8980 */ /* 0x000362000c101b00 */
[----:B------:R-:W-:Y:S01]  /*ac40*/  CS2R R20, SRZ ;  /* 0x0000000000147805 */ /* 0x000fe2000001ff00 */
[----:B------:R-:W-:Y:S01]  /*ac50*/  CS2R R22, SRZ ;  /* 0x0000000000167805 */ /* 0x000fe2000001ff00 */
[----:B-1----:R-:W-:Y:S01]  /*ac60*/  CS2R R12, SRZ ;  /* 0x00000000000c7805 */ /* 0x002fe2000001ff00 */
[----:B------:R-:W-:Y:S01]  /*ac70*/  CS2R R24, SRZ ;  /* 0x0000000000187805 */ /* 0x000fe2000001ff00 */
[----:B----4-:R-:W-:-:S02]  /*ac80*/  @!P2 IADD3 R16, P6, R4, R31, RZ ;  /* 0x0000001f0410a210 */ /* 0x010fc40007fde0ff */
[----:B------:R-:W-:-:S03]  /*ac90*/  @!P2 IADD3 R14, P0, R2, R31, RZ ;  /* 0x0000001f020ea210 */ /* 0x000fc60007f1e0ff */
[--C-:B---3--:R-:W-:Y:S02]  /*aca0*/  @!P2 IMAD.X R17, R5, 0x1, R27.reuse, P6 ;  /* 0x000000010511a824 */ /* 0x108fe400030e061b */
[----:B------:R-:W-:Y:S01]  /*acb0*/  @!P2 IMAD.X R15, R3, 0x1, R27, P0 ;  /* 0x00000001030fa824 */ /* 0x000fe200000e061b */
[----:B------:R-:W-:Y:S02]  /*acc0*/  ISETP.GE.AND P0, PT, R147, c[0x0][0x27c], PT ;  /* 0x00009f0093007a0c */ /* 0x000fe40003f06270 */
[----:B------:R1:W5:Y:S04]  /*acd0*/  @!P2 LD.E.64 R20, [R16.64] ;  /* 0x000000061014a980 */ /* 0x000368000c101b00 */
[----:B------:R2:W5:Y:S02]  /*ace0*/  @!P2 LD.E.64 R12, [R14.64] ;  /* 0x000000060e0ca980 */ /* 0x000564000c101b00 */
[----:B--2---:R-:W-:-:S05]  /*acf0*/  @!P1 IADD3 R14, P2, R4, R26, RZ ;  /* 0x0000001a040e9210 */ /* 0x004fca0007f5e0ff */
[----:B------:R-:W-:Y:S01]  /*ad00*/  @!P1 IMAD.X R15, R5, 0x1, R30, P2 ;  /* 0x00000001050f9824 */ /* 0x000fe200010e061e */
[----:B------:R-:W-:Y:S01]  /*ad10*/  @!P1 IADD3 R26, P2, R2, R26, RZ ;  /* 0x0000001a021a9210 */ /* 0x000fe20007f5e0ff */
[----:B-1----:R-:W-:-:S03]  /*ad20*/  CS2R R16, SRZ ;  /* 0x0000000000107805 */ /* 0x002fc6000001ff00 */
[----:B------:R1:W5:Y:S01]  /*ad30*/  @!P1 LD.E.64 R22, [R14.64] ;  /* 0x000000060e169980 */ /* 0x000362000c101b00 */
[----:B------:R-:W-:Y:S01]  /*ad40*/  @!P1 IMAD.X R27, R3, 0x1, R30, P2 ;  /* 0x00000001031b9824 */ /* 0x000fe200010e061e */
[----:B------:R-:W-:-:S05]  /*ad50*/  @!P0 IADD3 R4, P2, R4, R29, RZ ;  /* 0x0000001d04048210 */ /* 0x000fca0007f5e0ff */
[----:B------:R-:W-:Y:S01]  /*ad60*/  @!P0 IMAD.X R5, R5, 0x1, R28, P2 ;  /* 0x0000000105058824 */ /* 0x000fe200010e061c */
[----:B------:R-:W-:-:S04]  /*ad70*/  @!P0 IADD3 R2, P2, R2, R29, RZ ;  /* 0x0000001d02028210 */ /* 0x000fc80007f5e0ff */
[----:B------:R2:W5:Y:S01]  /*ad80*/  @!P0 LD.E.64 R24, [R4.64] ;  /* 0x0000000604188980 */ /* 0x000562000c101b00 */
[----:B------:R-:W-:-:S05]  /*ad90*/  @!P0 IMAD.X R3, R3, 0x1, R28, P2 ;  /* 0x0000000103038824 */ /* 0x000fca00010e061c */
[----:B------:R2:W5:Y:S01]  /*ada0*/  @!P0 LD.E.64 R16, [R2.64] ;  /* 0x0000000602108980 */ /* 0x000562000c101b00 */
[----:B-1----:R-:W-:-:S06]  /*adb0*/  CS2R R14, SRZ ;  /* 0x00000000000e7805 */ /* 0x002fcc000001ff00 */
[----:B------:R2:W5:Y:S02]  /*adc0*/  @!P1 LD.E.64 R14, [R26.64] ;  /* 0x000000061a0e9980 */ /* 0x000564000c101b00 */
.L_x_1777:
[----:B------:R-:W-:Y:S05]  /*add0*/  BSYNC B0 ;  /* 0x0000000000007941 */ /* 0x000fea0003800000 */
.L_x_1776:
[----:B----4-:R-:W4:Y:S01]  /*ade0*/  LDL R41, [R1+0x14] ;  /* 0x0000140001297983 */ /* 0x010f220000100800 */
[----:B-----5:R-:W-:Y:S01]  /*adf0*/  IMAD.MOV.U32 R38, RZ, RZ, R18 ;  /* 0x000000ffff267224 */ /* 0x020fe200078e0012 */
[----:B--23--:R-:W-:Y:S01]  /*ae00*/  SHF.R.U64 R3, R18, 0x10, R19 ;  /* 0x0000001012037819 */ /* 0x00cfe20000001213 */
[----:B------:R-:W-:Y:S01]  /*ae10*/  IMAD.MOV.U32 R33, RZ, RZ, R22 ;  /* 0x000000ffff217224 */ /* 0x000fe200078e0016 */
[--C-:B------:R-:W-:Y:S01]  /*ae20*/  SHF.R.U64 R31, R22, 0x10, R23.reuse ;  /* 0x00000010161f7819 */ /* 0x100fe20000001217 */
[----:B------:R-:W-:Y:S01]  /*ae30*/  IMAD.MOV.U32 R32, RZ, RZ, R23 ;  /* 0x000000ffff207224 */ /* 0x000fe200078e0017 */
[----:B------:R-:W-:Y:S01]  /*ae40*/  PRMT R38, R38, 0x5410, R3 ;  /* 0x0000541026267816 */ /* 0x000fe20000000003 */
[----:B------:R-:W-:Y:S01]  /*ae50*/  IMAD.MOV.U32 R28, RZ, RZ, R25 ;  /* 0x000000ffff1c7224 */ /* 0x000fe200078e0019 */
[----:B------:R-:W-:Y:S01]  /*ae60*/  PRMT R31, R33, 0x5410, R31 ;  /* 0x00005410211f7816 */ /* 0x000fe2000000001f */
[----:B------:R-:W-:Y:S01]  /*ae70*/  IMAD.MOV.U32 R39, RZ, RZ, R19 ;  /* 0x000000ffff277224 */ /* 0x000fe200078e0013 */
[----:B------:R-:W-:Y:S01]  /*ae80*/  SHF.R.U32.HI R26, RZ, 0x10, R23 ;  /* 0x00000010ff1a7819 */ /* 0x000fe20000011617 */
[----:B------:R-:W-:Y:S01]  /*ae90*/  IMAD.MOV.U32 R37, RZ, RZ, R20 ;  /* 0x000000ffff257224 */ /* 0x000fe200078e0014 */
[----:B------:R-:W-:Y:S01]  /*aea0*/  SHF.R.U64 R27, R24, 0x10, R25 ;  /* 0x00000010181b7819 */ /* 0x000fe20000001219 */
        /* <DEDUP_REMOVED lines=8> */
[----:B------:R-:W-:Y:S01]  /*af30*/  IMAD.MOV.U32 R21, RZ, RZ, R12 ;  /* 0x000000ffff157224 */ /* 0x000fe200078e000c */
[----:B------:R-:W-:Y:S01]  /*af40*/  SHF.R.U64 R23, R10, 0x10, R11 ;  /* 0x000000100a177819 */ /* 0x000fe2000000120b */
[--C-:B------:R-:W-:Y:S01]  /*af50*/  IMAD.MOV.U32 R20, RZ, RZ, R13.reuse ;  /* 0x000000ffff147224 */ /* 0x100fe200078e000d */
[----:B------:R-:W-:Y:S01]  /*af60*/  SHF.R.U64 R19, R12, 0x10, R13 ;  /* 0x000000100c137819 */ /* 0x000fe2000000120d */
[----:B------:R-:W-:Y:S01]  /*af70*/  IMAD.MOV.U32 R12, RZ, RZ, R15 ;  /* 0x000000ffff0c7224 */ /* 0x000fe200078e000f */
[----:B------:R-:W-:Y:S01]  /*af80*/  SHF.R.U32.HI R10, RZ, 0x10, R13 ;  /* 0x00000010ff0a7819 */ /* 0x000fe2000001160d */
[----:B------:R-:W-:Y:S01]  /*af90*/  IMAD.MOV.U32 R13, RZ, RZ, R14 ;  /* 0x000000ffff0d7224 */ /* 0x000fe200078e000e */
[----:B------:R-:W-:Y:S01]  /*afa0*/  SHF.R.U32.HI R18, RZ, 0x10, R11 ;  /* 0x00000010ff127819 */ /* 0x000fe2000001160b */
[----:B-1----:R-:W-:Y:S01]  /*afb0*/  IMAD.MOV.U32 R9, RZ, RZ, R16 ;  /* 0x000000ffff097224 */ /* 0x002fe200078e0010 */
        /* <DEDUP_REMOVED lines=20> */
[----:B------:R-:W-:Y:S01]  /*b100*/  PRMT R28, R6, 0x5410, R2 ;  /* 0x00005410061c7816 */ /* 0x000fe20000000002 */
[----:B------:R-:W-:Y:S01]  /*b110*/  BAR.SYNC.DEFER_BLOCKING 0x0 ;  /* 0x0000000000007b1d */ /* 0x000fe20000010000 */
[----:B----4-:R-:W-:-:S05]  /*b120*/  IMAD R3, R41, -0x80, R40 ;  /* 0xffffff8029037824 */ /* 0x010fca00078e0228 */
[----:B------:R-:W-:-:S04]  /*b130*/  IMNMX R33, R3, 0x80, PT ;  /* 0x0000008003217817 */ /* 0x000fc80003800200 */
[----:B------:R-:W-:-:S13]  /*b140*/  ISETP.GE.AND P0, PT, R143, R33, PT ;  /* 0x000000218f00720c */ /* 0x000fda0003f06270 */
[----:B------:R-:W-:Y:S05]  /*b150*/  @P0 BRA `(.L_x_1779) ;  /* 0x00000a6000000947 */ /* 0x000fea0003800000 */
[----:B------:R-:W-:Y:S01]  /*b160*/  ISETP.GE.AND P0, PT, R144, c[0x0][0x27c], PT ;  /* 0x00009f0090007a0c */ /* 0x000fe20003f06270 */
[----:B------:R-:W-:-:S12]  /*b170*/  BSSY B0, `(.L_x_1780) ;  /* 0x0000028000007945 */ /* 0x000fd80003800000 */
[----:B------:R-:W-:Y:S05]  /*b180*/  @P0 BRA `(.L_x_1781) ;  /* 0x0000026000000947 */ /* 0x000fea0003800000 */
[----:B------:R-:W1:Y:S01]  /*b190*/  LDS.128 R12, [R203+0x10080] ;  /* 0x01008000cb0c7984 */ /* 0x000e620000000c00 */
[C---:B------:R-:W-:Y:S01]  /*b1a0*/  SHF.L.U32 R4, R38.reuse, 0x10, RZ ;  /* 0x0000001026047819 */ /* 0x040fe200000006ff */
[C---:B------:R-:W-:Y:S01]  /*b1b0*/  IMAD.U32 R2, R23.reuse, 0x10000, RZ ;  /* 0x0001000017027824 */ /* 0x040fe200078e00ff */
[----:B------:R-:W-:Y:S02]  /*b1c0*/  LOP3.LUT R10, R23, 0xffff0000, RZ, 0xc0, !PT ;  /* 0xffff0000170a7812 */ /* 0x000fe400078ec0ff */
[----:B------:R-:W-:Y:S02]  /*b1d0*/  LOP3.LUT R3, R38, 0xffff0000, RZ, 0xc0, !PT ;  /* 0xffff000026037812 */ /* 0x000fe400078ec0ff */
[C---:B-1----:R-:W-:Y:S01]  /*b1e0*/  LOP3.LUT R6, R12.reuse, 0xffff0000, RZ, 0xc0, !PT ;  /* 0xffff00000c067812 */ /* 0x042fe200078ec0ff */
[----:B------:R-:W-:Y:S01]  /*b1f0*/  IMAD.U32 R11, R15, 0x10000, RZ ;  /* 0x000100000f0b7824 */ /* 0x000fe200078e00ff */
[C---:B------:R-:W-:Y:S02]  /*b200*/  LOP3.LUT R5, R13.reuse, 0xffff0000, RZ, 0xc0, !PT ;  /* 0xffff00000d057812 */ /* 0x040fe400078ec0ff */
[----:B------:R-:W-:Y:S01]  /*b210*/  SHF.L.U32 R9, R12, 0x10, RZ ;  /* 0x000000100c097819 */ /* 0x000fe200000006ff */
[C---:B------:R-:W-:Y:S01]  /*b220*/  FMUL.FTZ R18, R6.reuse, R2 ;  /* 0x0000000206127220 */ /* 0x040fe20000410000 */
[----:B------:R-:W-:Y:S01]  /*b230*/  SHF.L.U32 R16, R13, 0x10, RZ ;  /* 0x000000100d107819 */ /* 0x000fe200000006ff */
[-C--:B------:R-:W-:Y:S01]  /*b240*/  FMUL.FTZ R17, R6, R4.reuse ;  /* 0x0000000406117220 */ /* 0x080fe20000410000 */
[C---:B------:R-:W-:Y:S01]  /*b250*/  SHF.L.U32 R13, R14.reuse, 0x10, RZ ;  /* 0x000000100e0d7819 */ /* 0x040fe200000006ff */
[----:B------:R-:W-:Y:S01]  /*b260*/  FFMA.FTZ R19, R9, R4, -R18 ;  /* 0x0000000409137223 */ /* 0x000fe20000010812 */
[----:B------:R-:W-:Y:S01]  /*b270*/  LOP3.LUT R12, R14, 0xffff0000, RZ, 0xc0, !PT ;  /* 0xffff00000e0c7812 */ /* 0x000fe200078ec0ff */
[----:B------:R-:W-:Y:S01]  /*b280*/  FMUL.FTZ R14, R5, R10 ;  /* 0x0000000a050e7220 */ /* 0x000fe20000410000 */
[----:B------:R-:W-:Y:S01]  /*b290*/  LOP3.LUT R6, R15, 0xffff0000, RZ, 0xc0, !PT ;  /* 0xffff00000f067812 */ /* 0x000fe200078ec0ff */
[----:B------:R-:W-:Y:S01]  /*b2a0*/  FFMA.FTZ R18, R9, R2, R17 ;  /* 0x0000000209127223 */ /* 0x000fe20000010011 */
[----:B------:R-:W-:Y:S01]  /*b2b0*/  LOP3.LUT R2, R22, 0xffff0000, RZ, 0xc0, !PT ;  /* 0xffff000016027812 */ /* 0x000fe200078ec0ff */
[-C--:B------:R-:W-:Y:S01]  /*b2c0*/  FMUL.FTZ R9, R5, R3.reuse ;  /* 0x0000000305097220 */ /* 0x080fe20000410000 */
[----:B------:R-:W-:Y:S01]  /*b2d0*/  SHF.L.U32 R5, R34, 0x10, RZ ;  /* 0x0000001022057819 */ /* 0x000fe200000006ff */
[----:B------:R-:W-:Y:S01]  /*b2e0*/  FFMA.FTZ R17, R16, R3, -R14 ;  /* 0x0000000310117223 */ /* 0x000fe2000001080e */
[----:B------:R-:W-:Y:S01]  /*b2f0*/  SHF.L.U32 R3, R22, 0x10, RZ ;  /* 0x0000001016037819 */ /* 0x000fe200000006ff */
[----:B------:R-:W-:Y:S01]  /*b300*/  FFMA.FTZ R15, R16, R10, R9 ;  /* 0x0000000a100f7223 */ /* 0x000fe20000010009 */
[----:B------:R-:W-:Y:S01]  /*b310*/  LOP3.LUT R4, R34, 0xffff0000, RZ, 0xc0, !PT ;  /* 0xffff000022047812 */ /* 0x000fe200078ec0ff */
[----:B------:R-:W-:-:S02]  /*b320*/  FMUL.FTZ R9, R12, R5 ;  /* 0x000000050c097220 */ /* 0x000fc40000410000 */
[----:B------:R-:W-:Y:S01]  /*b330*/  FMUL.FTZ R14, R12, R3 ;  /* 0x000000030c0e7220 */ /* 0x000fe20000410000 */
[----:B------:R-:W-:Y:S01]  /*b340*/  F2FP.BF16.PACK_AB R12, R18, R19 ;  /* 0x00000013120c723e */ /* 0x000fe200000010ff */
[C---:B------:R-:W-:Y:S02]  /*b350*/  FMUL.FTZ R10, R6.reuse, R2 ;  /* 0x00000002060a7220 */ /* 0x040fe40000410000 */
[-C--:B------:R-:W-:Y:S02]  /*b360*/  FMUL.FTZ R6, R6, R4.reuse ;  /* 0x0000000406067220 */ /* 0x080fe40000410000 */
        /* <DEDUP_REMOVED lines=8> */
.L_x_1781:
[----:B------:R-:W-:Y:S05]  /*b3f0*/  BSYNC B0 ;  /* 0x0000000000007941 */ /* 0x000fea0003800000 */
.L_x_1780:
[----:B------:R-:W-:Y:S01]  /*b400*/  ISETP.GE.AND P0, PT, R148, c[0x0][0x27c], PT ;  /* 0x00009f0094007a0c */ /* 0x000fe20003f06270 */
[----:B------:R-:W-:-:S12]  /*b410*/  BSSY B0, `(.L_x_1782) ;  /* 0x0000028000007945 */ /* 0x000fd80003800000 */
[----:B------:R-:W-:Y:S05]  /*b420*/  @P0 BRA `(.L_x_1783) ;  /* 0x0000026000000947 */ /* 0x000fea0003800000 */
[----:B-1----:R-:W1:Y:S01]  /*b430*/  LDS.128 R12, [R203+0x14080] ;  /* 0x01408000cb0c7984 */ /* 0x002e620000000c00 */
[----:B------:R-:W-:Y:S01]  /*b440*/  SHF.L.U32 R4, R35, 0x10, RZ ;  /* 0x0000001023047819 */ /* 0x000fe200000006ff */
        /* <DEDUP_REMOVED lines=36> */
.L_x_1783:
[----:B------:R-:W-:Y:S05]  /*b690*/  BSYNC B0 ;  /* 0x0000000000007941 */ /* 0x000fea0003800000 */
.L_x_1782:
[----:B------:R-:W-:Y:S01]  /*b6a0*/  ISETP.GE.AND P0, PT, R146, c[0x0][0x27c], PT ;  /* 0x00009f0092007a0c */ /* 0x000fe20003f06270 */
[----:B------:R-:W-:-:S12]  /*b6b0*/  BSSY B0, `(.L_x_1784) ;  /* 0x0000028000007945 */ /* 0x000fd80003800000 */
[----:B------:R-:W-:Y:S05]  /*b6c0*/  @P0 BRA `(.L_x_1785) ;  /* 0x0000026000000947 */ /* 0x000fea0003800000 */
[----:B-1----:R-:W1:Y:S01]  /*b6d0*/  LDS.128 R12, [R203+0x18080] ;  /* 0x01808000cb0c7984 */ /* 0x002e620000000c00 */
        /* <DEDUP_REMOVED lines=37> */
.L_x_1785:
[----:B------:R-:W-:Y:S05]  /*b930*/  BSYNC B0 ;  /* 0x0000000000007941 */ /* 0x000fea0003800000 */
.L_x_1784:
[----:B------:R-:W-:-:S13]  /*b940*/  ISETP.GE.AND P0, PT, R147, c[0x0][0x27c], PT ;  /* 0x00009f0093007a0c */ /* 0x000fda0003f06270 */
        /* <DEDUP_REMOVED lines=39> */
.L_x_1779:
[----:B------:R-:W-:Y:S05]  /*bbc0*/  BSYNC B1 ;  /* 0x0000000000017941 */ /* 0x000fea0003800000 */
.L_x_1778:
        /* <DEDUP_REMOVED lines=16> */
[-C--:B------:R-:W-:Y:S01]  /*bcd0*/  FMUL.FTZ R18, R2, R6.reuse ;  /* 0x0000000602127220 */ /* 0x080fe20000410000 */
[----:B------:R-:W-:Y:S01]  /*bce0*/  SHF.L.U32 R16, R13, 0x10, RZ ;  /* 0x000000100d107819 */ /* 0x000fe200000006ff */
[----:B------:R-:W-:Y:S01]  /*bcf0*/  FMUL.FTZ R17, R4, R6 ;  /* 0x0000000604117220 */ /* 0x000fe20000410000 */
[----:B------:R-:W-:Y:S01]  /*bd00*/  SHF.L.U32 R13, R14, 0x10, RZ ;  /* 0x000000100e0d7819 */ /* 0x000fe200000006ff */
[----:B------:R-:W-:Y:S01]  /*bd10*/  FFMA.FTZ R19, R4, R9, -R18 ;  /* 0x0000000904137223 */ /* 0x000fe20000010812 */
[----:B------:R-:W-:Y:S01]  /*bd20*/  LOP3.LUT R12, R14, 0xffff0000, RZ, 0xc0, !PT ;  /* 0xffff00000e0c7812 */ /* 0x000fe200078ec0ff */
[----:B------:R-:W-:Y:S01]  /*bd30*/  FMUL.FTZ R14, R10, R5 ;  /* 0x000000050a0e7220 */ /* 0x000fe20000410000 */
        /* <DEDUP_REMOVED lines=10> */
[----:B------:R-:W-:Y:S01]  /*bde0*/  FMUL.FTZ R14, R3, R12 ;  /* 0x0000000c030e7220 */ /* 0x000fe20000410000 */
[----:B------:R-:W-:Y:S01]  /*bdf0*/  F2FP.BF16.PACK_AB R12, R18, R19 ;  /* 0x00000013120c723e */ /* 0x000fe200000010ff */
[-C--:B------:R-:W-:Y:S02]  /*be00*/  FMUL.FTZ R10, R2, R6.reuse ;  /* 0x00000006020a7220 */ /* 0x080fe40000410000 */
[C---:B------:R-:W-:Y:S02]  /*be10*/  FMUL.FTZ R6, R4.reuse, R6 ;  /* 0x0000000604067220 */ /* 0x040fe40000410000 */
[-C--:B------:R-:W-:Y:S02]  /*be20*/  FFMA.FTZ R14, R5, R13.reuse, -R14 ;  /* 0x0000000d050e7223 */ /* 0x080fe4000001080e */
[----:B------:R-:W-:Y:S01]  /*be30*/  FFMA.FTZ R5, R3, R13, R9 ;  /* 0x0000000d03057223 */ /* 0x000fe20000010009 */
[----:B------:R-:W-:Y:S01]  /*be40*/  F2FP.BF16.PACK_AB R13, R15, R17 ;  /* 0x000000110f0d723e */ /* 0x000fe200000010ff */
[----:B------:R-:W-:-:S02]  /*be50*/  FFMA.FTZ R3, R4, R11, -R10 ;  /* 0x0000000b04037223 */ /* 0x000fc4000001080a */
[----:B------:R-:W-:Y:S01]  /*be60*/  FFMA.FTZ R2, R2, R11, R6 ;  /* 0x0000000b02027223 */ /* 0x000fe20000010006 */
[----:B------:R-:W-:-:S04]  /*be70*/  F2FP.BF16.PACK_AB R14, R5, R14 ;  /* 0x0000000e050e723e */ /* 0x000fc800000010ff */
[----:B------:R-:W-:-:S05]  /*be80*/  F2FP.BF16.PACK_AB R15, R2, R3 ;  /* 0x00000003020f723e */ /* 0x000fca00000010ff */
[----:B------:R1:W-:Y:S02]  /*be90*/  STS.128 [R203+0x11080], R12 ;  /* 0x0110800ccb007388 */ /* 0x0003e40000000c00 */
.L_x_1789:
[----:B------:R-:W-:Y:S05]  /*bea0*/  BSYNC B0 ;  /* 0x0000000000007941 */ /* 0x000fea0003800000 */
.L_x_1788:
        /* <DEDUP_REMOVED lines=41> */
.L_x_1791:
[----:B------:R-:W-:Y:S05]  /*c140*/  BSYNC B0 ;  /* 0x0000000000007941 */ /* 0x000fea0003800000 */
.L_x_1790:
        /* <DEDUP_REMOVED lines=41> */
.L_x_1793:
[----:B------:R-:W-:Y:S05]  /*c3e0*/  BSYNC B0 ;  /* 0x0000000000007941 */ /* 0x000fea0003800000 */
.L_x_1792:
        /* <DEDUP_REMOVED lines=40> */
.L_x_1787:
[----:B------:R-:W-:Y:S05]  /*c670*/  BSYNC B1 ;  /* 0x0000000000017941 */ /* 0x000fea0003800000 */
.L_x_1786:
        /* <DEDUP_REMOVED lines=45> */
.L_x_1797:
[----:B------:R-:W-:Y:S05]  /*c950*/  BSYNC B0 ;  /* 0x0000000000007941 */ /* 0x000fea0003800000 */
.L_x_1796:
        /* <DEDUP_REMOVED lines=41> */
.L_x_1799:
[----:B------:R-:W-:Y:S05]  /*cbf0*/  BSYNC B0 ;  /* 0x0000000000007941 */ /* 0x000fea0003800000 */
.L_x_1798:
        /* <DEDUP_REMOVED lines=41> */
.L_x_1801:
[----:B------:R-:W-:Y:S05]  /*ce90*/  BSYNC B0 ;  /* 0x0000000000007941 */ /* 0x000fea0003800000 */
.L_x_1800:
        /* <DEDUP_REMOVED lines=40> */
.L_x_1795:
[----:B------:R-:W-:Y:S05]  /*d120*/  BSYNC B1 ;  /* 0x0000000000017941 */ /* 0x000fea0003800000 */
.L_x_1794:
[----:B------:R-:W-:-:S04]  /*d130*/  IADD3 R2, R143, 0x60, RZ ;  /* 0x000000608f027810 */ /* 0x000fc80007ffe0ff */
        /* <DEDUP_REMOVED lines=43> */
.L_x_1804:
[----:B------:R-:W-:Y:S05]  /*d3f0*/  BSYNC B0 ;  /* 0x0000000000007941 */ /* 0x000fea0003800000 */
.L_x_1803:
        /* <DEDUP_REMOVED lines=41> */
.L_x_1806:
[----:B------:R-:W-:Y:S05]  /*d690*/  BSYNC B0 ;  /* 0x0000000000007941 */ /* 0x000fea0003800000 */
.L_x_1805:
        /* <DEDUP_REMOVED lines=41> */
.L_x_1808:
[----:B------:R-:W-:Y:S05]  /*d930*/  BSYNC B0 ;  /* 0x0000000000007941 */ /* 0x000fea0003800000 */
.L_x_1807:
        /* <DEDUP_REMOVED lines=41> */
.L_x_1775:
        /* <DEDUP_REMOVED lines=15> */
[----:B------:R-:W-:Y:S02]  /*dcc0*/  ISETP.GE.AND P1, PT, R140, c[0x0][0x27c], PT ;  /* 0x00009f008c007a0c */ /* 0x000fe40003f26270 */
[----:B------:R-:W-:-:S11]  /*dcd0*/  ISETP.GE.AND P0, PT, R142, c[0x0][0x27c], PT ;  /* 0x00009f008e007a0c */ /* 0x000fd60003f06270 */
[C---:B-1----:R-:W-:Y:S01]  /*dce0*/  @!P1 IMAD.SHL.U32 R4, R140.reuse, 0x2, RZ ;  /* 0x000000028c049824 */ /* 0x042fe200078e00ff */
[----:B------:R-:W-:Y:S02]  /*dcf0*/  @!P1 SHF.L.U64.HI R5, R140, 0x1, R141 ;  /* 0x000000018c059819 */ /* 0x000fe4000001028d */
[----:B------:R-:W-:Y:S02]  /*dd00*/  @!P0 SHF.L.U64.HI R6, R206, 0x1, R213 ;  /* 0x00000001ce068819 */ /* 0x000fe400000102d5 */
[----:B--2---:R-:W-:-:S05]  /*dd10*/  @!P1 IADD3 R2, P2, R10, R4, RZ ;  /* 0x000000040a029210 */ /* 0x004fca0007f5e0ff */
[--C-:B---3--:R-:W-:Y:S01]  /*dd20*/  @!P1 IMAD.X R3, R11, 0x1, R5.reuse, P2 ;  /* 0x000000010b039824 */ /* 0x108fe200010e0605 */
[----:B------:R-:W-:Y:S01]  /*dd30*/  @!P1 IADD3 R28, P2, R9, R4, RZ ;  /* 0x00000004091c9210 */ /* 0x000fe20007f5e0ff */
[----:B------:R-:W-:Y:S01]  /*dd40*/  @!P0 IMAD.SHL.U32 R4, R206, 0x2, RZ ;  /* 0x00000002ce048824 */ /* 0x000fe200078e00ff */
[----:B------:R-:W-:Y:S01]  /*dd50*/  CS2R R18, SRZ ;  /* 0x0000000000127805 */ /* 0x000fe2000001ff00 */
[----:B------:R-:W-:Y:S01]  /*dd60*/  CS2R R16, SRZ ;  /* 0x0000000000107805 */ /* 0x000fe2000001ff00 */
[----:B------:R-:W-:Y:S01]  /*dd70*/  CS2R R14, SRZ ;  /* 0x00000000000e7805 */ /* 0x000fe2000001ff00 */
[----:B----4-:R-:W-:Y:S01]  /*dd80*/  @!P1 IMAD.X R29, R30, 0x1, R5, P2 ;  /* 0x000000011e1d9824 */ /* 0x010fe200010e0605 */
[-C--:B------:R-:W-:Y:S01]  /*dd90*/  @!P0 IADD3 R10, P2, R10, R4.reuse, RZ ;  /* 0x000000040a0a8210 */ /* 0x080fe20007f5e0ff */
[----:B------:R-:W-:Y:S01]  /*dda0*/  CS2R R12, SRZ ;  /* 0x00000000000c7805 */ /* 0x000fe2000001ff00 */
[----:B------:R1:W5:Y:S03]  /*ddb0*/  @!P1 LD.E.128 R24, [R2.64] ;  /* 0x0000000602189980 */ /* 0x000366000c101d00 */
[--C-:B------:R-:W-:Y:S01]  /*ddc0*/  @!P0 IMAD.X R11, R11, 0x1, R6.reuse, P2 ;  /* 0x000000010b0b8824 */ /* 0x100fe200010e0606 */
[----:B------:R-:W-:Y:S01]  /*ddd0*/  @!P0 IADD3 R4, P2, R9, R4, RZ ;  /* 0x0000000409048210 */ /* 0x000fe20007f5e0ff */
[----:B------:R1:W5:Y:S04]  /*dde0*/  @!P1 LD.E.128 R20, [R28.64] ;  /* 0x000000061c149980 */ /* 0x000368000c101d00 */
[----:B------:R-:W-:Y:S01]  /*ddf0*/  @!P0 IMAD.X R5, R30, 0x1, R6, P2 ;  /* 0x000000011e058824 */ /* 0x000fe200010e0606 */
[----:B------:R1:W5:Y:S04]  /*de00*/  @!P0 LD.E.128 R16, [R10.64] ;  /* 0x000000060a108980 */ /* 0x000368000c101d00 */
[----:B------:R1:W5:Y:S03]  /*de10*/  @!P0 LD.E.128 R12, [R4.64] ;  /* 0x00000006040c8980 */ /* 0x000366000c101d00 */
.L_x_1810:
[----:B------:R-:W-:Y:S05]  /*de20*/  BSYNC B0 ;  /* 0x0000000000007941 */ /* 0x000fea0003800000 */
.L_x_1809:
[----:B----4-:R-:W4:Y:S01]  /*de30*/  LDL R43, [R1+0x14] ;  /* 0x00001400012b7983 */ /* 0x010f220000100800 */
[----:B-----5:R-:W-:Y:S01]  /*de40*/  IMAD.MOV.U32 R41, RZ, RZ, R24 ;  /* 0x000000ffff297224 */ /* 0x020fe200078e0018 */
[--C-:B-1----:R-:W-:Y:S01]  /*de50*/  SHF.R.U64 R2, R24, 0x10, R25.reuse ;  /* 0x0000001018027819 */ /* 0x102fe20000001219 */
[--C-:B------:R-:W-:Y:S01]  /*de60*/  IMAD.MOV.U32 R42, RZ, RZ, R25.reuse ;  /* 0x000000ffff2a7224 */ /* 0x100fe200078e0019 */
[----:B------:R-:W-:Y:S01]  /*de70*/  SHF.R.U32.HI R36, RZ, 0x10, R25 ;  /* 0x00000010ff247819 */ /* 0x000fe20000011619 */
[--C-:B------:R-:W-:Y:S01]  /*de80*/  IMAD.MOV.U32 R38, RZ, RZ, R27.reuse ;  /* 0x000000ffff267224 */ /* 0x100fe200078e001b */
[----:B------:R-:W-:Y:S01]  /*de90*/  PRMT R41, R41, 0x5410, R2 ;  /* 0x0000541029297816 */ /* 0x000fe20000000002 */
[----:B------:R-:W-:Y:S01]  /*dea0*/  IMAD.MOV.U32 R35, RZ, RZ, R16 ;  /* 0x000000ffff237224 */ /* 0x000fe200078e0010 */
[--C-:B------:R-:W-:Y:S01]  /*deb0*/  SHF.R.U64 R37, R26, 0x10, R27.reuse ;  /* 0x000000101a257819 */ /* 0x100fe2000000121b */
[----:B------:R-:W-:Y:S01]  /*dec0*/  IMAD.MOV.U32 R39, RZ, RZ, R26 ;  /* 0x000000ffff277224 */ /* 0x000fe200078e001a */
[----:B------:R-:W-:Y:S01]  /*ded0*/  SHF.R.U32.HI R32, RZ, 0x10, R27 ;  /* 0x00000010ff207819 */ /* 0x000fe2000001161b */
[--C-:B------:R-:W-:Y:S01]  /*dee0*/  IMAD.MOV.U32 R34, RZ, RZ, R17.reuse ;  /* 0x000000ffff227224 */ /* 0x100fe200078e0011 */
[----:B------:R-:W-:Y:S01]  /*def0*/  SHF.R.U64 R33, R16, 0x10, R17 ;  /* 0x0000001010217819 */ /* 0x000fe20000001211 */
[--C-:B------:R-:W-:Y:S01]  /*df00*/  IMAD.MOV.U32 R30, RZ, RZ, R19.reuse ;  /* 0x000000ffff1e7224 */ /* 0x100fe200078e0013 */
[--C-:B------:R-:W-:Y:S01]  /*df10*/  SHF.R.U64 R29, R18, 0x10, R19.reuse ;  /* 0x00000010121d7819 */ /* 0x100fe20000001213 */
[----:B------:R-:W-:Y:S01]  /*df20*/  IMAD.MOV.U32 R27, RZ, RZ, R20 ;  /* 0x000000ffff1b7224 */ /* 0x000fe200078e0014 */
[----:B------:R-:W-:Y:S01]  /*df30*/  SHF.R.U32.HI R24, RZ, 0x10, R19 ;  /* 0x00000010ff187819 */ /* 0x000fe20000011613 */
[----:B------:R-:W-:Y:S01]  /*df40*/  IMAD.MOV.U32 R16, RZ, RZ, R12 ;  /* 0x000000ffff107224 */ /* 0x000fe200078e000c */
[----:B------:R-:W-:Y:S01]  /*df50*/  SHF.R.U64 R25, R20, 0x10, R21 ;  /* 0x0000001014197819 */ /* 0x000fe20000001215 */
[----:B------:R-:W-:Y:S01]  /*df60*/  IMAD.MOV.U32 R31, RZ, RZ, R18 ;  /* 0x000000ffff1f7224 */ /* 0x000fe200078e0012 */
[----:B---3--:R-:W-:Y:S01]  /*df70*/  SHF.R.U64 R11, R12, 0x10, R13 ;  /* 0x000000100c0b7819 */ /* 0x008fe2000000120d */
[----:B------:R-:W-:Y:S01]  /*df80*/  IMAD.MOV.U32 R26, RZ, RZ, R21 ;  /* 0x000000ffff1a7224 */ /* 0x000fe200078e0015 */
[----:B------:R-:W-:Y:S01]  /*df90*/  SHF.R.U32.HI R28, RZ, 0x10, R17 ;  /* 0x00000010ff1c7819 */ /* 0x000fe20000011611 */
[----:B------:R-:W-:Y:S01]  /*dfa0*/  IMAD.MOV.U32 R20, RZ, RZ, R22 ;  /* 0x000000ffff147224 */ /* 0x000fe200078e0016 */
[----:B------:R-:W-:Y:S01]  /*dfb0*/  SHF.R.U32.HI R17, RZ, 0x10, R21 ;  /* 0x00000010ff117819 */ /* 0x000fe20000011615 */
[--C-:B------:R-:W-:Y:S01]  /*dfc0*/  IMAD.MOV.U32 R19, RZ, RZ, R23.reuse ;  /* 0x000000ffff137224 */ /* 0x100fe200078e0017 */
[----:B------:R-:W-:Y:S01]  /*dfd0*/  SHF.R.U64 R18, R22, 0x10, R23 ;  /* 0x0000001016127819 */ /* 0x000fe20000001217 */
[----:B------:R-:W-:Y:S01]  /*dfe0*/  IMAD.MOV.U32 R12, RZ, RZ, R13 ;  /* 0x000000ffff0c7224 */ /* 0x000fe200078e000d */
[----:B--2---:R-:W-:Y:S01]  /*dff0*/  SHF.R.U32.HI R10, RZ, 0x10, R23 ;  /* 0x00000010ff0a7819 */ /* 0x004fe20000011617 */
[----:B------:R-:W-:Y:S01]  /*e000*/  IMAD.MOV.U32 R9, RZ, RZ, R14 ;  /* 0x000000ffff097224 */ /* 0x000fe200078e000e */
[----:B------:R-:W-:Y:S01]  /*e010*/  SHF.R.U32.HI R4, RZ, 0x10, R13 ;  /* 0x00000010ff047819 */ /* 0x000fe2000001160d */
[--C-:B------:R-:W-:Y:S01]  /*e020*/  IMAD.MOV.U32 R6, RZ, RZ, R15.reuse ;  /* 0x000000ffff067224 */ /* 0x100fe200078e000f */
[----:B------:R-:W-:Y:S01]  /*e030*/  SHF.R.U64 R5, R14, 0x10, R15 ;  /* 0x000000100e057819 */ /* 0x000fe2000000120f */
[----:B------:R-:W-:-:S04]  /*e040*/  DEPBAR.LE SB0, 0x1 ;  /* 0x000080400000791a */ /* 0x000fc80000000000 */
[----:B------:R-:W-:Y:S01]  /*e050*/  SHF.R.U32.HI R3, RZ, 0x10, R15 ;  /* 0x00000010ff037819 */ /* 0x000fe2000001160f */
[----:B------:R-:W-:Y:S01]  /*e060*/  BSSY B1, `(.L_x_1811) ;  /* 0x00000cc000017945 */ /* 0x000fe20003800000 */
        /* <DEDUP_REMOVED lines=10> */
[----:B------:R-:W-:Y:S01]  /*e110*/  PRMT R44, R6, 0x5410, R3 ;  /* 0x00005410062c7816 */ /* 0x000fe20000000003 */
[----:B------:R-:W-:Y:S01]  /*e120*/  BAR.SYNC.DEFER_BLOCKING 0x0 ;  /* 0x0000000000007b1d */ /* 0x000fe20000010000 */
[----:B----4-:R-:W-:Y:S01]  /*e130*/  IMAD R2, R43, -0x80, R40 ;  /* 0xffffff802b027824 */ /* 0x010fe200078e0228 */
[----:B------:R-:W-:-:S02]  /*e140*/  PRMT R40, R35, 0x5410, R33 ;  /* 0x0000541023287816 */ /* 0x000fc40000000021 */
[----:B------:R-:W-:Y:S02]  /*e150*/  PRMT R33, R20, 0x5410, R18 ;  /* 0x0000541014217816 */ /* 0x000fe40000000012 */
[----:B------:R-:W-:Y:S02]  /*e160*/  IMNMX R48, R2, 0x80, PT ;  /* 0x0000008002307817 */ /* 0x000fe40003800200 */
[----:B------:R-:W-:Y:S02]  /*e170*/  PRMT R35, R19, 0x5410, R10 ;  /* 0x0000541013237816 */ /* 0x000fe4000000000a */
[----:B------:R-:W-:Y:S02]  /*e180*/  ISETP.GE.AND P0, PT, R143, R48, PT ;  /* 0x000000308f00720c */ /* 0x000fe40003f06270 */
[----:B------:R-:W-:-:S11]  /*e190*/  PRMT R43, R12, 0x5410, R4 ;  /* 0x000054100c2b7816 */ /* 0x000fd60000000004 */
[----:B------:R-:W-:Y:S05]  /*e1a0*/  @P0 BRA `(.L_x_1812) ;  /* 0x00000b7000000947 */ /* 0x000fea0003800000 */
[----:B------:R-:W-:Y:S01]  /*e1b0*/  ISETP.GE.AND P0, PT, R140, c[0x0][0x27c], PT ;  /* 0x00009f008c007a0c */ /* 0x000fe20003f06270 */
[----:B------:R-:W-:Y:S01]  /*e1c0*/  BSSY B0, `(.L_x_1813) ;  /* 0x000005a000007945 */ /* 0x000fe20003800000 */
[----:B------:R-:W-:-:S11]  /*e1d0*/  SHF.R.U32.HI R53, RZ, 0x3, R222 ;  /* 0x00000003ff357819 */ /* 0x000fd600000116de */
[----:B------:R-:W-:Y:S05]  /*e1e0*/  @P0 BRA `(.L_x_1814) ;  /* 0x0000057000000947 */ /* 0x000fea0003800000 */
[----:B------:R-:W-:Y:S01]  /*e1f0*/  MOV R2, c[0x0][0x27c] ;  /* 0x00009f0000027a02 */ /* 0x000fe20000000f00 */
[----:B------:R-:W1:Y:S01]  /*e200*/  LDS.128 R16, [R203+0x10080] ;  /* 0x01008000cb107984 */ /* 0x000e620000000c00 */
[----:B------:R-:W-:Y:S02]  /*e210*/  LOP3.LUT R5, R32, 0xffff0000, RZ, 0xc0, !PT ;  /* 0xffff000020057812 */ /* 0x000fe400078ec0ff */
        /* <DEDUP_REMOVED lines=14> */
[C---:B------:R-:W-:Y:S01]  /*e300*/  IMAD.U32 R23, R19.reuse, 0x10000, RZ ;  /* 0x0001000013177824 */ /* 0x040fe200078e00ff */
[----:B------:R-:W-:Y:S01]  /*e310*/  LOP3.LUT R24, R19, 0xffff0000, RZ, 0xc0, !PT ;  /* 0xffff000013187812 */ /* 0x000fe200078ec0ff */
[C---:B------:R-:W-:Y:S01]  /*e320*/  IMAD.U32 R20, R17.reuse, 0x10000, RZ ;  /* 0x0001000011147824 */ /* 0x040fe200078e00ff */
[----:B------:R-:W-:Y:S02]  /*e330*/  LOP3.LUT R16, R16, 0xffff0000, RZ, 0xc0, !PT ;  /* 0xffff000010107812 */ /* 0x000fe400078ec0ff */
[----:B------:R-:W-:Y:S02]  /*e340*/  LOP3.LUT R25, R17, 0xffff0000, RZ, 0xc0, !PT ;  /* 0xffff000011197812 */ /* 0x000fe400078ec0ff */
[C---:B------:R-:W-:Y:S02]  /*e350*/  SHF.L.U32 R17, R18.reuse, 0x10, RZ ;  /* 0x0000001012117819 */ /* 0x040fe400000006ff */
[----:B------:R-:W-:-:S02]  /*e360*/  LOP3.LUT R18, R18, 0xffff0000, RZ, 0xc0, !PT ;  /* 0xffff000012127812 */ /* 0x000fc400078ec0ff */
[C---:B--2---:R-:W-:Y:S01]  /*e370*/  SHF.L.U32 R4, R12.reuse, 0x10, RZ ;  /* 0x000000100c047819 */ /* 0x044fe200000006ff */
[----:B------:R-:W-:Y:S01]  /*e380*/  IMAD.U32 R10, R13, 0x10000, RZ ;  /* 0x000100000d0a7824 */ /* 0x000fe200078e00ff */
[----:B------:R-:W-:Y:S02]  /*e390*/  LOP3.LUT R6, R12, 0xffff0000, RZ, 0xc0, !PT ;  /* 0xffff00000c067812 */ /* 0x000fe400078ec0ff */
[----:B------:R-:W-:Y:S01]  /*e3a0*/  SHF.L.U32 R11, R14, 0x10, RZ ;  /* 0x000000100e0b7819 */ /* 0x000fe200000006ff */
[-C--:B------:R-:W-:Y:S01]  /*e3b0*/  FMUL.FTZ R19, R4, R3.reuse ;  /* 0x0000000304137220 */ /* 0x080fe20000410000 */
[----:B------:R-:W-:Y:S01]  /*e3c0*/  LOP3.LUT R12, R14, 0xffff0000, RZ, 0xc0, !PT ;  /* 0xffff00000e0c7812 */ /* 0x000fe200078ec0ff */
[-C--:B------:R-:W-:Y:S01]  /*e3d0*/  FMUL.FTZ R14, R4, R2.reuse ;  /* 0x00000002040e7220 */ /* 0x080fe20000410000 */
[----:B------:R-:W-:Y:S01]  /*e3e0*/  LOP3.LUT R4, R41, 0xffff0000, RZ, 0xc0, !PT ;  /* 0xffff000029047812 */ /* 0x000fe200078ec0ff */
[C---:B------:R-:W-:Y:S01]  /*e3f0*/  FFMA.FTZ R31, R9.reuse, R2, -R19 ;  /* 0x00000002091f7223 */ /* 0x040fe20000010813 */
[----:B------:R-:W-:Y:S01]  /*e400*/  SHF.L.U32 R2, R34, 0x10, RZ ;  /* 0x0000001022027819 */ /* 0x000fe200000006ff */
[----:B------:R-:W-:Y:S01]  /*e410*/  FFMA.FTZ R30, R9, R3, R14 ;  /* 0x00000003091e7223 */ /* 0x000fe2000001000e */
[----:B------:R-:W-:Y:S01]  /*e420*/  LOP3.LUT R22, R13, 0xffff0000, RZ, 0xc0, !PT ;  /* 0xffff00000d167812 */ /* 0x000fe200078ec0ff */
[C---:B------:R-:W-:Y:S01]  /*e430*/  IMAD.U32 R13, R15.reuse, 0x10000, RZ ;  /* 0x000100000f0d7824 */ /* 0x040fe200078e00ff */
[----:B------:R-:W-:Y:S01]  /*e440*/  LOP3.LUT R21, R15, 0xffff0000, RZ, 0xc0, !PT ;  /* 0xffff00000f157812 */ /* 0x000fe200078ec0ff */
[----:B------:R-:W-:Y:S01]  /*e450*/  FMUL.FTZ R15, R6, R5 ;  /* 0x00000005060f7220 */ /* 0x000fe20000410000 */
[----:B------:R-:W-:Y:S01]  /*e460*/  SHF.L.U32 R9, R33, 0x10, RZ ;  /* 0x0000001021097819 */ /* 0x000fe200000006ff */
[----:B------:R-:W-:-:S02]  /*e470*/  IMAD.U32 R3, R36, 0x10000, RZ ;  /* 0x0001000024037824 */ /* 0x000fc400078e00ff */
[----:B------:R-:W-:Y:S02]  /*e480*/  FMUL.FTZ R14, R6, R4 ;  /* 0x00000004060e7220 */ /* 0x000fe40000410000 */
[----:B------:R-:W-:Y:S02]  /*e490*/  FMUL.FTZ R6, R10, R2 ;  /* 0x000000020a067220 */ /* 0x000fe40000410000 */
[----:B------:R-:W-:Y:S02]  /*e4a0*/  FFMA.FTZ R29, R16, R4, -R15 ;  /* 0x00000004101d7223 */ /* 0x000fe4000001080f */
[----:B------:R-:W-:Y:S02]  /*e4b0*/  FMUL.FTZ R4, R10, R3 ;  /* 0x000000030a047220 */ /* 0x000fe40000410000 */
[----:B------:R-:W-:Y:S02]  /*e4c0*/  FFMA.FTZ R28, R16, R5, R14 ;  /* 0x00000005101c7223 */ /* 0x000fe4000001000e */
[----:B------:R-:W-:Y:S01]  /*e4d0*/  FFMA.FTZ R27, R20, R3, -R6 ;  /* 0x00000003141b7223 */ /* 0x000fe20000010806 */
[----:B------:R-:W-:Y:S01]  /*e4e0*/  SHF.L.U32 R6, R35, 0x10, RZ ;  /* 0x0000001023067819 */ /* 0x000fe200000006ff */
[----:B------:R-:W-:-:S02]  /*e4f0*/  IMAD.U32 R3, R37, 0x10000, RZ ;  /* 0x0001000025037824 */ /* 0x000fc400078e00ff */
[----:B------:R-:W-:Y:S02]  /*e500*/  FMUL.FTZ R5, R11, R9 ;  /* 0x000000090b057220 */ /* 0x000fe40000410000 */
[----:B------:R-:W-:Y:S01]  /*e510*/  FFMA.FTZ R20, R20, R2, R4 ;  /* 0x0000000214147223 */ /* 0x000fe20000010004 */
[----:B------:R-:W-:Y:S01]  /*e520*/  LOP3.LUT R4, R37, 0xffff0000, RZ, 0xc0, !PT ;  /* 0xffff000025047812 */ /* 0x000fe200078ec0ff */
[-C--:B------:R-:W-:Y:S01]  /*e530*/  FMUL.FTZ R14, R11, R3.reuse ;  /* 0x000000030b0e7220 */ /* 0x080fe20000410000 */
[----:B------:R-:W-:Y:S01]  /*e540*/  LOP3.LUT R2, R33, 0xffff0000, RZ, 0xc0, !PT ;  /* 0xffff000021027812 */ /* 0x000fe200078ec0ff */
[----:B------:R-:W-:Y:S01]  /*e550*/  FFMA.FTZ R16, R17, R3, -R5 ;  /* 0x0000000311107223 */ /* 0x000fe20000010805 */
[----:B------:R-:W-:Y:S01]  /*e560*/  SHF.L.U32 R3, R38, 0x10, RZ ;  /* 0x0000001026037819 */ /* 0x000fe200000006ff */
[----:B------:R-:W-:Y:S02]  /*e570*/  FMUL.FTZ R5, R13, R6 ;  /* 0x000000060d057220 */ /* 0x000fe40000410000 */
[----:B------:R-:W-:-:S02]  /*e580*/  FMUL.FTZ R10, R12, R4 ;  /* 0x000000040c0a7220 */ /* 0x000fc40000410000 */
[-C--:B------:R-:W-:Y:S02]  /*e590*/  FMUL.FTZ R11, R12, R2.reuse ;  /* 0x000000020c0b7220 */ /* 0x080fe40000410000 */
[----:B------:R-:W-:Y:S02]  /*e5a0*/  FFMA.FTZ R17, R17, R9, R14 ;  /* 0x0000000911117223 */ /* 0x000fe4000001000e */
[-C--:B------:R-:W-:Y:S02]  /*e5b0*/  FMUL.FTZ R9, R13, R3.reuse ;  /* 0x000000030d097220 */ /* 0x080fe40000410000 */
[----:B------:R-:W-:Y:S01]  /*e5c0*/  FFMA.FTZ R19, R23, R3, -R5 ;  /* 0x0000000317137223 */ /* 0x000fe20000010805 */
[----:B------:R-:W-:Y:S01]  /*e5d0*/  LOP3.LUT R3, R34, 0xffff0000, RZ, 0xc0, !PT ;  /* 0xffff000022037812 */ /* 0x000fe200078ec0ff */
[----:B------:R-:W-:Y:S01]  /*e5e0*/  FFMA.FTZ R14, R18, R2, R10 ;  /* 0x00000002120e7223 */ /* 0x000fe2000001000a */
[----:B------:R-:W-:Y:S01]  /*e5f0*/  LOP3.LUT R5, R36, 0xffff0000, RZ, 0xc0, !PT ;  /* 0xffff000024057812 */ /* 0x000fe200078ec0ff */
[----:B------:R-:W-:Y:S01]  /*e600*/  FFMA.FTZ R12, R18, R4, -R11 ;  /* 0x00000004120c7223 */ /* 0x000fe2000001080b */
[----:B------:R-:W-:Y:S01]  /*e610*/  LOP3.LUT R2, R35, 0xffff0000, RZ, 0xc0, !PT ;  /* 0xffff000023027812 */ /* 0x000fe200078ec0ff */
[----:B------:R-:W-:Y:S01]  /*e620*/  FMUL.FTZ R11, R22, R3 ;  /* 0x00000003160b7220 */ /* 0x000fe20000410000 */
[----:B------:R-:W-:Y:S01]  /*e630*/  LOP3.LUT R4, R38, 0xffff0000, RZ, 0xc0, !PT ;  /* 0xffff000026047812 */ /* 0x000fe200078ec0ff */
[----:B------:R-:W-:Y:S01]  /*e640*/  FFMA.FTZ R15, R23, R6, R9 ;  /* 0x00000006170f7223 */ /* 0x000fe20000010009 */
[----:B------:R-:W-:Y:S01]  /*e650*/  F2FP.BF16.PACK_AB R18, R12, R16 ;  /* 0x000000100c12723e */ /* 0x000fe200000010ff */
[----:B------:R-:W-:Y:S01]  /*e660*/  FMUL.FTZ R10, R22, R5 ;  /* 0x00000005160a7220 */ /* 0x000fe20000410000 */
[----:B------:R-:W-:Y:S01]  /*e670*/  F2FP.BF16.PACK_AB R14, R14, R17 ;  /* 0x000000110e0e723e */ /* 0x000fe200000010ff */
[----:B------:R-:W-:Y:S01]  /*e680*/  FMUL.FTZ R9, R21, R2 ;  /* 0x0000000215097220 */ /* 0x000fe20000410000 */
[----:B------:R-:W-:Y:S01]  /*e690*/  F2FP.BF16.PACK_AB R16, R29, R31 ;  /* 0x0000001f1d10723e */ /* 0x000fe200000010ff */
[----:B------:R-:W-:Y:S01]  /*e6a0*/  FMUL.FTZ R6, R21, R4 ;  /* 0x0000000415067220 */ /* 0x000fe20000410000 */
[----:B------:R-:W-:Y:S01]  /*e6b0*/  F2FP.BF16.PACK_AB R12, R28, R30 ;  /* 0x0000001e1c0c723e */ /* 0x000fe200000010ff */
[----:B------:R-:W-:-:S02]  /*e6c0*/  FFMA.FTZ R11, R25, R5, -R11 ;  /* 0x00000005190b7223 */ /* 0x000fc4000001080b */
[----:B------:R-:W-:Y:S02]  /*e6d0*/  FFMA.FTZ R5, R25, R3, R10 ;  /* 0x0000000319057223 */ /* 0x000fe4000001000a */
[C---:B------:R-:W-:Y:S01]  /*e6e0*/  FFMA.FTZ R3, R24.reuse, R4, -R9 ;  /* 0x0000000418037223 */ /* 0x040fe20000010809 */
[----:B------:R-:W-:Y:S01]  /*e6f0*/  F2FP.BF16.PACK_AB R17, R11, R27 ;  /* 0x0000001b0b11723e */ /* 0x000fe200000010ff */
[----:B------:R-:W-:Y:S01]  /*e700*/  FFMA.FTZ R2, R24, R2, R6 ;  /* 0x0000000218027223 */ /* 0x000fe20000010006 */
[----:B------:R-:W-:Y:S02]  /*e710*/  F2FP.BF16.PACK_AB R13, R5, R20 ;  /* 0x00000014050d723e */ /* 0x000fe400000010ff */
[----:B------:R-:W-:Y:S02]  /*e720*/  F2FP.BF16.PACK_AB R19, R3, R19 ;  /* 0x000000130313723e */ /* 0x000fe400000010ff */
[----:B------:R-:W-:-:S03]  /*e730*/  F2FP.BF16.PACK_AB R15, R2, R15 ;  /* 0x0000000f020f723e */ /* 0x000fc600000010ff */
[----:B------:R1:W-:Y:S04]  /*e740*/  STS.128 [R203+0x10080], R16 ;  /* 0x01008010cb007388 */ /* 0x0003e80000000c00 */
[----:B------:R1:W-:Y:S02]  /*e750*/  STS.128 [R26+0x10080], R12 ;  /* 0x0100800c1a007388 */ /* 0x0003e40000000c00 */
.L_x_1814:
[----:B------:R-:W-:Y:S05]  /*e760*/  BSYNC B0 ;  /* 0x0000000000007941 */ /* 0x000fea0003800000 */
.L_x_1813:
[----:B------:R-:W-:-:S13]  /*e770*/  ISETP.GE.AND P0, PT, R142, c[0x0][0x27c], PT ;  /* 0x00009f008e007a0c */ /* 0x000fda0003f06270 */
[----:B------:R-:W-:Y:S05]  /*e780*/  @P0 BRA `(.L_x_1812) ;  /* 0x0000059000000947 */ /* 0x000fea0003800000 */
[----:B------:R-:W2:Y:S04]  /*e790*/  LDL R3, [R1+0xd0] ;  /* 0x0000d00001037983 */ /* 0x000ea80000100800 */
[----:B------:R-:W3:Y:S01]  /*e7a0*/  LDL R52, [R1+0xe8] ;  /* 0x0000e80001347983 */ /* 0x000ee20000100800 */
[----:B------:R-:W-:Y:S02]  /*e7b0*/  MOV R2, c[0x0][0x27c] ;  /* 0x00009f0000027a02 */ /* 0x000fe40000000f00 */
[----:B------:R-:W-:Y:S02]  /*e7c0*/  LOP3.LUT R5, R39, 0xffff0000, RZ, 0xc0, !PT ;  /* 0xffff000027057812 */ /* 0x000fe400078ec0ff */
        /* <DEDUP_REMOVED lines=30> */
[----:B------:R-:W-:Y:S01]  /*e9b0*/  FFMA.FTZ R31, R9, R2, -R19 ;  /* 0x00000002091f7223 */ /* 0x000fe20000010813 */
        /* <DEDUP_REMOVED lines=30> */
[C---:B------:R-:W-:Y:S01]  /*eba0*/  FFMA.FTZ R14, R18.reuse, R2, R10 ;  /* 0x00000002120e7223 */ /* 0x040fe2000001000a */
        /* <DEDUP_REMOVED lines=21> */
[----:B------:R1:W-:Y:S04]  /*ed00*/  STS.128 [R52], R16 ;  /* 0x0000001034007388 */ /* 0x0003e80000000c00 */
[----:B------:R1:W-:Y:S02]  /*ed10*/  STS.128 [R26+0x10080], R12 ;  /* 0x0100800c1a007388 */ /* 0x0003e40000000c00 */
.L_x_1812:
[----:B------:R-:W-:Y:S05]  /*ed20*/  BSYNC B1 ;  /* 0x0000000000017941 */ /* 0x000fea0003800000 */
.L_x_1811:
[----:B------:R-:W-:Y:S01]  /*ed30*/  IADD3 R2, R143, 0x20, RZ ;  /* 0x000000208f027810 */ /* 0x000fe20007ffe0ff */
[----:B------:R-:W-:Y:S03]  /*ed40*/  BSSY B1, `(.L_x_1815) ;  /* 0x00000bb000017945 */ /* 0x000fe60003800000 */
[----:B------:R-:W-:-:S13]  /*ed50*/  ISETP.GE.AND P0, PT, R2, R48, PT ;  /* 0x000000300200720c */ /* 0x000fda0003f06270 */
[----:B------:R-:W-:Y:S05]  /*ed60*/  @P0 BRA `(.L_x_1816) ;  /* 0x00000b8000000947 */ /* 0x000fea0003800000 */
[----:B------:R-:W-:Y:S01]  /*ed70*/  ISETP.GE.AND P0, PT, R140, c[0x0][0x27c], PT ;  /* 0x00009f008c007a0c */ /* 0x000fe20003f06270 */
[----:B------:R-:W-:Y:S01]  /*ed80*/  BSSY B0, `(.L_x_1817) ;  /* 0x000005b000007945 */ /* 0x000fe20003800000 */
[----:B------:R-:W-:-:S11]  /*ed90*/  SHF.R.U32.HI R53, RZ, 0x3, R219 ;  /* 0x00000003ff357819 */ /* 0x000fd600000116db */
[----:B------:R-:W-:Y:S05]  /*eda0*/  @P0 BRA `(.L_x_1818) ;  /* 0x0000058000000947 */ /* 0x000fea0003800000 */
[----:B-1----:R-:W2:Y:S01]  /*edb0*/  LDL R52, [R1+0x170] ;  /* 0x0001700001347983 */ /* 0x002ea20000100800 */
[----:B------:R-:W-:Y:S02]  /*edc0*/  MOV R2, c[0x0][0x27c] ;  /* 0x00009f0000027a02 */ /* 0x000fe40000000f00 */
        /* <DEDUP_REMOVED lines=13> */
[----:B------:R-:W1:Y:S02]  /*eea0*/  LDS.128 R12, [R26+0x10080] ;  /* 0x010080001a0c7984 */ /* 0x000e640000000c00 */
[C---:B-1----:R-:W-:Y:S01]  /*eeb0*/  SHF.L.U32 R4, R12.reuse, 0x10, RZ ;  /* 0x000000100c047819 */ /* 0x042fe200000006ff */
[C---:B------:R-:W-:Y:S01]  /*eec0*/  IMAD.U32 R10, R13.reuse, 0x10000, RZ ;  /* 0x000100000d0a7824 */ /* 0x040fe200078e00ff */
[----:B------:R-:W-:Y:S02]  /*eed0*/  LOP3.LUT R6, R12, 0xffff0000, RZ, 0xc0, !PT ;  /* 0xffff00000c067812 */ /* 0x000fe400078ec0ff */
[C---:B------:R-:W-:Y:S02]  /*eee0*/  SHF.L.U32 R11, R14.reuse, 0x10, RZ ;  /* 0x000000100e0b7819 */ /* 0x040fe400000006ff */
[----:B------:R-:W-:Y:S01]  /*eef0*/  LOP3.LUT R12, R14, 0xffff0000, RZ, 0xc0, !PT ;  /* 0xffff00000e0c7812 */ /* 0x000fe200078ec0ff */
[----:B------:R-:W-:Y:S01]  /*ef00*/  FMUL.FTZ R14, R2, R4 ;  /* 0x00000004020e7220 */ /* 0x000fe20000410000 */
[----:B------:R-:W-:Y:S01]  /*ef10*/  LOP3.LUT R22, R13, 0xffff0000, RZ, 0xc0, !PT ;  /* 0xffff00000d167812 */ /* 0x000fe200078ec0ff */
[C---:B------:R-:W-:Y:S01]  /*ef20*/  IMAD.U32 R13, R15.reuse, 0x10000, RZ ;  /* 0x000100000f0d7824 */ /* 0x040fe200078e00ff */
[----:B------:R-:W-:Y:S01]  /*ef30*/  LOP3.LUT R21, R15, 0xffff0000, RZ, 0xc0, !PT ;  /* 0xffff00000f157812 */ /* 0x000fe200078ec0ff */
[----:B------:R-:W-:Y:S01]  /*ef40*/  FMUL.FTZ R15, R5, R6 ;  /* 0x00000006050f7220 */ /* 0x000fe20000410000 */
[----:B--2---:R-:W1:Y:S02]  /*ef50*/  LDS.128 R16, [R52] ;  /* 0x0000000034107984 */ /* 0x004e640000000c00 */
[C---:B-1----:R-:W-:Y:S01]  /*ef60*/  SHF.L.U32 R9, R16.reuse, 0x10, RZ ;  /* 0x0000001010097819 */ /* 0x042fe200000006ff */
[C---:B------:R-:W-:Y:S01]  /*ef70*/  IMAD.U32 R23, R19.reuse, 0x10000, RZ ;  /* 0x0001000013177824 */ /* 0x040fe200078e00ff */
[----:B------:R-:W-:Y:S01]  /*ef80*/  LOP3.LUT R24, R19, 0xffff0000, RZ, 0xc0, !PT ;  /* 0xffff000013187812 */ /* 0x000fe200078ec0ff */
[----:B------:R-:W-:Y:S01]  /*ef90*/  FMUL.FTZ R19, R3, R4 ;  /* 0x0000000403137220 */ /* 0x000fe20000410000 */
[----:B------:R-:W-:Y:S01]  /*efa0*/  LOP3.LUT R4, R41, 0xffff0000, RZ, 0xc0, !PT ;  /* 0xffff000029047812 */ /* 0x000fe200078ec0ff */
[-C--:B------:R-:W-:Y:S01]  /*efb0*/  FFMA.FTZ R30, R3, R9.reuse, R14 ;  /* 0x00000009031e7223 */ /* 0x080fe2000001000e */
[----:B------:R-:W-:Y:S01]  /*efc0*/  LOP3.LUT R16, R16, 0xffff0000, RZ, 0xc0, !PT ;  /* 0xffff000010107812 */ /* 0x000fe200078ec0ff */
[----:B------:R-:W-:Y:S01]  /*efd0*/  FFMA.FTZ R31, R2, R9, -R19 ;  /* 0x00000009021f7223 */ /* 0x000fe20000010813 */
[----:B------:R-:W-:Y:S01]  /*efe0*/  SHF.L.U32 R2, R34, 0x10, RZ ;  /* 0x0000001022027819 */ /* 0x000fe200000006ff */
[----:B------:R-:W-:Y:S01]  /*eff0*/  IMAD.U32 R3, R36, 0x10000, RZ ;  /* 0x0001000024037824 */ /* 0x000fe200078e00ff */
[----:B------:R-:W-:Y:S01]  /*f000*/  SHF.L.U32 R9, R33, 0x10, RZ ;  /* 0x0000001021097819 */ /* 0x000fe200000006ff */
[----:B------:R-:W-:Y:S01]  /*f010*/  FMUL.FTZ R14, R4, R6 ;  /* 0x00000006040e7220 */ /* 0x000fe20000410000 */
[C---:B------:R-:W-:Y:S01]  /*f020*/  LOP3.LUT R25, R17.reuse, 0xffff0000, RZ, 0xc0, !PT ;  /* 0xffff000011197812 */ /* 0x040fe200078ec0ff */
[----:B------:R-:W-:Y:S01]  /*f030*/  IMAD.U32 R20, R17, 0x10000, RZ ;  /* 0x0001000011147824 */ /* 0x000fe200078e00ff */
[----:B------:R-:W-:Y:S01]  /*f040*/  SHF.L.U32 R17, R18, 0x10, RZ ;  /* 0x0000001012117819 */ /* 0x000fe200000006ff */
[----:B------:R-:W-:Y:S01]  /*f050*/  FMUL.FTZ R6, R2, R10 ;  /* 0x0000000a02067220 */ /* 0x000fe20000410000 */
[----:B------:R-:W-:Y:S01]  /*f060*/  LOP3.LUT R18, R18, 0xffff0000, RZ, 0xc0, !PT ;  /* 0xffff000012127812 */ /* 0x000fe200078ec0ff */
[----:B------:R-:W-:-:S02]  /*f070*/  FFMA.FTZ R29, R4, R16, -R15 ;  /* 0x00000010041d7223 */ /* 0x000fc4000001080f */
[----:B------:R-:W-:Y:S02]  /*f080*/  FMUL.FTZ R4, R3, R10 ;  /* 0x0000000a03047220 */ /* 0x000fe40000410000 */
[----:B------:R-:W-:Y:S02]  /*f090*/  FFMA.FTZ R28, R5, R16, R14 ;  /* 0x00000010051c7223 */ /* 0x000fe4000001000e */
[-C--:B------:R-:W-:Y:S01]  /*f0a0*/  FFMA.FTZ R27, R3, R20.reuse, -R6 ;  /* 0x00000014031b7223 */ /* 0x080fe20000010806 */
[----:B------:R-:W-:Y:S01]  /*f0b0*/  SHF.L.U32 R6, R35, 0x10, RZ ;  /* 0x0000001023067819 */ /* 0x000fe200000006ff */
[----:B------:R-:W-:Y:S02]  /*f0c0*/  IMAD.U32 R3, R37, 0x10000, RZ ;  /* 0x0001000025037824 */ /* 0x000fe400078e00ff */
[-C--:B------:R-:W-:Y:S02]  /*f0d0*/  FMUL.FTZ R5, R9, R11.reuse ;  /* 0x0000000b09057220 */ /* 0x080fe40000410000 */
[----:B------:R-:W-:Y:S01]  /*f0e0*/  FFMA.FTZ R20, R2, R20, R4 ;  /* 0x0000001402147223 */ /* 0x000fe20000010004 */
[----:B------:R-:W-:Y:S01]  /*f0f0*/  LOP3.LUT R4, R37, 0xffff0000, RZ, 0xc0, !PT ;  /* 0xffff000025047812 */ /* 0x000fe200078ec0ff */
[----:B------:R-:W-:Y:S01]  /*f100*/  FMUL.FTZ R14, R3, R11 ;  /* 0x0000000b030e7220 */ /* 0x000fe20000410000 */
[----:B------:R-:W-:Y:S01]  /*f110*/  LOP3.LUT R2, R33, 0xffff0000, RZ, 0xc0, !PT ;  /* 0xffff000021027812 */ /* 0x000fe200078ec0ff */
[----:B------:R-:W-:Y:S01]  /*f120*/  FFMA.FTZ R16, R3, R17, -R5 ;  /* 0x0000001103107223 */ /* 0x000fe20000010805 */
[----:B------:R-:W-:Y:S01]  /*f130*/  SHF.L.U32 R3, R38, 0x10, RZ ;  /* 0x0000001026037819 */ /* 0x000fe200000006ff */
[----:B------:R-:W-:-:S02]  /*f140*/  FMUL.FTZ R5, R6, R13 ;  /* 0x0000000d06057220 */ /* 0x000fc40000410000 */
[-C--:B------:R-:W-:Y:S02]  /*f150*/  FMUL.FTZ R10, R4, R12.reuse ;  /* 0x0000000c040a7220 */ /* 0x080fe40000410000 */
[----:B------:R-:W-:Y:S02]  /*f160*/  FMUL.FTZ R11, R2, R12 ;  /* 0x0000000c020b7220 */ /* 0x000fe40000410000 */
[----:B------:R-:W-:Y:S02]  /*f170*/  FFMA.FTZ R17, R9, R17, R14 ;  /* 0x0000001109117223 */ /* 0x000fe4000001000e */
[C---:B------:R-:W-:Y:S02]  /*f180*/  FMUL.FTZ R9, R3.reuse, R13 ;  /* 0x0000000d03097220 */ /* 0x040fe40000410000 */
[-C--:B------:R-:W-:Y:S01]  /*f190*/  FFMA.FTZ R19, R3, R23.reuse, -R5 ;  /* 0x0000001703137223 */ /* 0x080fe20000010805 */
[----:B------:R-:W-:Y:S01]  /*f1a0*/  LOP3.LUT R3, R34, 0xffff0000, RZ, 0xc0, !PT ;  /* 0xffff000022037812 */ /* 0x000fe200078ec0ff */
[-C--:B------:R-:W-:Y:S01]  /*f1b0*/  FFMA.FTZ R14, R2, R18.reuse, R10 ;  /* 0x00000012020e7223 */ /* 0x080fe2000001000a */
        /* <DEDUP_REMOVED lines=15> */
[-C--:B------:R-:W-:Y:S01]  /*f2b0*/  FFMA.FTZ R3, R4, R24.reuse, -R9 ;  /* 0x0000001804037223 */ /* 0x080fe20000010809 */
[----:B------:R-:W-:Y:S01]  /*f2c0*/  F2FP.BF16.PACK_AB R17, R11, R27 ;  /* 0x0000001b0b11723e */ /* 0x000fe200000010ff */
[----:B------:R-:W-:Y:S01]  /*f2d0*/  FFMA.FTZ R2, R2, R24, R6 ;  /* 0x0000001802027223 */ /* 0x000fe20000010006 */
[----:B------:R-:W-:Y:S02]  /*f2e0*/  F2FP.BF16.PACK_AB R13, R5, R20 ;  /* 0x00000014050d723e */ /* 0x000fe400000010ff */
[----:B------:R-:W-:Y:S02]  /*f2f0*/  F2FP.BF16.PACK_AB R19, R3, R19 ;  /* 0x000000130313723e */ /* 0x000fe400000010ff */
[----:B------:R-:W-:-:S03]  /*f300*/  F2FP.BF16.PACK_AB R15, R2, R15 ;  /* 0x0000000f020f723e */ /* 0x000fc600000010ff */
[----:B------:R1:W-:Y:S04]  /*f310*/  STS.128 [R52], R16 ;  /* 0x0000001034007388 */ /* 0x0003e80000000c00 */
[----:B------:R1:W-:Y:S02]  /*f320*/  STS.128 [R26+0x10080], R12 ;  /* 0x0100800c1a007388 */ /* 0x0003e40000000c00 */
.L_x_1818:
[----:B------:R-:W-:Y:S05]  /*f330*/  BSYNC B0 ;  /* 0x0000000000007941 */ /* 0x000fea0003800000 */
.L_x_1817:
[----:B------:R-:W-:-:S13]  /*f340*/  ISETP.GE.AND P0, PT, R142, c[0x0][0x27c], PT ;  /* 0x00009f008e007a0c */ /* 0x000fda0003f06270 */
[----:B------:R-:W-:Y:S05]  /*f350*/  @P0 BRA `(.L_x_1816) ;  /* 0x0000059000000947 */ /* 0x000fea0003800000 */
[----:B------:R-:W2:Y:S04]  /*f360*/  LDL R3, [R1+0xd0] ;  /* 0x0000d00001037983 */ /* 0x000ea80000100800 */
[----:B-1----:R-:W3:Y:S01]  /*f370*/  LDL R52, [R1+0xe4] ;  /* 0x0000e40001347983 */ /* 0x002ee20000100800 */
[----:B------:R-:W-:Y:S02]  /*f380*/  MOV R2, c[0x0][0x27c] ;  /* 0x00009f0000027a02 */ /* 0x000fe40000000f00 */
[----:B------:R-:W-:Y:S02]  /*f390*/  LOP3.LUT R5, R39, 0xffff0000, RZ, 0xc0, !PT ;  /* 0xffff000027057812 */ /* 0x000fe400078ec0ff */
[----:B--2---:R-:W-:-:S04]  /*f3a0*/  LEA.HI R2, R2, R3, RZ, 0x1d ;  /* 0x0000000302027211 */ /* 0x004fc800078fe8ff */
[----:B------:R-:W-:Y:S01]  /*f3b0*/  SHF.R.S32.HI R3, RZ, 0x1f, R2 ;  /* 0x0000001fff037819 */ /* 0x000fe20000011402 */
[----:B------:R-:W-:Y:S01]  /*f3c0*/  IMAD.SHL.U32 R4, R2, 0x8, RZ ;  /* 0x0000000802047824 */ /* 0x000fe200078e00ff */
[----:B---3--:R-:W1:Y:S02]  /*f3d0*/  LDS.128 R16, [R52] ;  /* 0x0000000034107984 */ /* 0x008e640000000c00 */
        /* <DEDUP_REMOVED lines=21> */
[C---:B------:R-:W-:Y:S01]  /*f530*/  SHF.L.U32 R11, R14.reuse, 0x10, RZ ;  /* 0x000000100e0b7819 */ /* 0x040fe200000006ff */
[-C--:B------:R-:W-:Y:S01]  /*f540*/  FMUL.FTZ R19, R3, R4.reuse ;  /* 0x0000000403137220 */ /* 0x080fe20000410000 */
[----:B------:R-:W-:Y:S01]  /*f550*/  LOP3.LUT R12, R14, 0xffff0000, RZ, 0xc0, !PT ;  /* 0xffff00000e0c7812 */ /* 0x000fe200078ec0ff */
[----:B------:R-:W-:Y:S01]  /*f560*/  FMUL.FTZ R14, R2, R4 ;  /* 0x00000004020e7220 */ /* 0x000fe20000410000 */
[----:B------:R-:W-:Y:S01]  /*f570*/  LOP3.LUT R4, R40, 0xffff0000, RZ, 0xc0, !PT ;  /* 0xffff000028047812 */ /* 0x000fe200078ec0ff */
[-C--:B------:R-:W-:Y:S01]  /*f580*/  FFMA.FTZ R31, R2, R9.reuse, -R19 ;  /* 0x00000009021f7223 */ /* 0x080fe20000010813 */
        /* <DEDUP_REMOVED lines=16> */
[-C--:B------:R-:W-:Y:S02]  /*f690*/  FMUL.FTZ R5, R9, R11.reuse ;  /* 0x0000000b09057220 */ /* 0x080fe40000410000 */
[----:B------:R-:W-:Y:S01]  /*f6a0*/  FFMA.FTZ R20, R2, R20, R4 ;  /* 0x0000001402147223 */ /* 0x000fe20000010004 */
[----:B------:R-:W-:Y:S01]  /*f6b0*/  LOP3.LUT R4, R45, 0xffff0000, RZ, 0xc0, !PT ;  /* 0xffff00002d047812 */ /* 0x000fe200078ec0ff */
[C---:B------:R-:W-:Y:S01]  /*f6c0*/  FMUL.FTZ R14, R3.reuse, R11 ;  /* 0x0000000b030e7220 */ /* 0x040fe20000410000 */
[----:B------:R-:W-:Y:S01]  /*f6d0*/  LOP3.LUT R2, R42, 0xffff0000, RZ, 0xc0, !PT ;  /* 0xffff00002a027812 */ /* 0x000fe200078ec0ff */
[----:B------:R-:W-:Y:S01]  /*f6e0*/  FFMA.FTZ R16, R3, R17, -R5 ;  /* 0x0000001103107223 */ /* 0x000fe20000010805 */
[----:B------:R-:W-:Y:S01]  /*f6f0*/  SHF.L.U32 R3, R46, 0x10, RZ ;  /* 0x000000102e037819 */ /* 0x000fe200000006ff */
[----:B------:R-:W-:Y:S02]  /*f700*/  FMUL.FTZ R5, R6, R13 ;  /* 0x0000000d06057220 */ /* 0x000fe40000410000 */
[----:B------:R-:W-:-:S02]  /*f710*/  FMUL.FTZ R10, R4, R12 ;  /* 0x0000000c040a7220 */ /* 0x000fc40000410000 */
[C---:B------:R-:W-:Y:S02]  /*f720*/  FMUL.FTZ R11, R2.reuse, R12 ;  /* 0x0000000c020b7220 */ /* 0x040fe40000410000 */
        /* <DEDUP_REMOVED lines=28> */
.L_x_1816:
[----:B------:R-:W-:Y:S05]  /*f8f0*/  BSYNC B1 ;  /* 0x0000000000017941 */ /* 0x000fea0003800000 */
.L_x_1815:
        /* <DEDUP_REMOVED lines=41> */
[----:B---3--:R-:W1:Y:S02]  /*fb90*/  LDS.128 R16, [R52] ;  /* 0x0000000034107984 */ /* 0x008e640000000c00 */
        /* <DEDUP_REMOVED lines=61> */
.L_x_1822:
[----:B------:R-:W-:Y:S05]  /*ff70*/  BSYNC B0 ;  /* 0x0000000000007941 */ /* 0x000fea0003800000 */
.L_x_1821:
[----:B------:R-:W-:-:S13]  /*ff80*/  ISETP.GE.AND P0, PT, R142, c[0x0][0x27c], PT ;  /* 0x00009f008e007a0c */ /* 0x000fda0003f06270 */
[----:B------:R-:W-:Y:S05]  /*ff90*/  @P0 BRA `(.L_x_1820) ;  /* 0x0000059000000947 */ /* 0x000fea0003800000 */
[----:B------:R-:W3:Y:S04]  /*ffa0*/  LDL R3, [R1+0xd0] ;  /* 0x0000d00001037983 */ /* 0x000ee80000100800 */
[----:B-1----:R-:W4:Y:S01]  /*ffb0*/  LDL R52, [R1+0xe0] ;  /* 0x0000e00001347983 */ /* 0x002f220000100800 */
[----:B------:R-:W-:Y:S02]  /*ffc0*/  MOV R2, c[0x0][0x27c] ;  /* 0x00009f0000027a02 */ /* 0x000fe40000000f00 */
[----:B------:R-:W-:Y:S02]  /*ffd0*/  LOP3.LUT R5, R39, 0xffff0000, RZ, 0xc0, !PT ;  /* 0xffff000027057812 */ /* 0x000fe400078ec0ff */
        /* <DEDUP_REMOVED lines=22> */
[C---:B---3--:R-:W-:Y:S01]  /*10140*/  SHF.L.U32 R4, R12.reuse, 0x10, RZ ;  /* 0x000000100c047819 */ /* 0x048fe200000006ff */
        /* <DEDUP_REMOVED lines=62> */
.L_x_1820:
[----:B------:R-:W-:Y:S05]  /*10530*/  BSYNC B1 ;  /* 0x0000000000017941 */ /* 0x000fea0003800000 */
.L_x_1819:
        /* <DEDUP_REMOVED lines=29> */
[----:B------:R-:W4:Y:S02]  /*10710*/  LDS.128 R12, [R26+0x10080] ;  /* 0x010080001a0c7984 */ /* 0x000f240000000c00 */
[C---:B----4-:R-:W-:Y:S01]  /*10720*/  SHF.L.U32 R4, R12.reuse, 0x10, RZ ;  /* 0x000000100c047819 */ /* 0x050fe200000006ff */
        /* <DEDUP_REMOVED lines=9> */
[----:B---3--:R-:W3:Y:S02]  /*107c0*/  LDS.128 R16, [R55] ;  /* 0x0000000037107984 */ /* 0x008ee40000000c00 */
[C---:B---3--:R-:W-:Y:S01]  /*107d0*/  SHF.L.U32 R9, R16.reuse, 0x10, RZ ;  /* 0x0000001010097819 */ /* 0x048fe200000006ff */
        /* <DEDUP_REMOVED lines=60> */
.L_x_1824:
[----:B------:R-:W-:Y:S05]  /*10ba0*/  BSYNC B0 ;  /* 0x0000000000007941 */ /* 0x000fea0003800000 */
.L_x_1823:
[----:B------:R-:W-:-:S13]  /*10bb0*/  ISETP.GE.AND P0, PT, R142, c[0x0][0x27c], PT ;  /* 0x00009f008e007a0c */ /* 0x000fda0003f06270 */
[----:B------:R-:W-:Y:S05]  /*10bc0*/  @P0 BRA `(.L_x_1802) ;  /* 0x0000059000000947 */ /* 0x000fea0003800000 */
[----:B------:R-:W4:Y:S04]  /*10bd0*/  LDL R3, [R1+0xd0] ;  /* 0x0000d00001037983 */ /* 0x000f280000100800 */
[----:B------:R-:W5:Y:S01]  /*10be0*/  LDL R32, [R1+0xdc] ;  /* 0x0000dc0001207983 */ /* 0x000f620000100800 */
[----:B------:R-:W-:Y:S02]  /*10bf0*/  MOV R2, c[0x0][0x27c] ;  /* 0x00009f0000027a02 */ /* 0x000fe40000000f00 */
[----:B------:R-:W-:Y:S02]  /*10c00*/  LOP3.LUT R5, R39, 0xffff0000, RZ, 0xc0, !PT ;  /* 0xffff000027057812 */ /* 0x000fe400078ec0ff */
[----:B----4-:R-:W-:-:S04]  /*10c10*/  LEA.HI R2, R2, R3, RZ, 0x1d ;  /* 0x0000000302027211 */ /* 0x010fc800078fe8ff */
[----:B------:R-:W-:Y:S01]  /*10c20*/  SHF.R.S32.HI R3, RZ, 0x1f, R2 ;  /* 0x0000001fff037819 */ /* 0x000fe20000011402 */
[----:B------:R-:W-:Y:S01]  /*10c30*/  IMAD.SHL.U32 R4, R2, 0x8, RZ ;  /* 0x0000000802047824 */ /* 0x000fe200078e00ff */
[----:B---3-5:R-:W3:Y:S02]  /*10c40*/  LDS.128 R16, [R32] ;  /* 0x0000000020107984 */ /* 0x028ee40000000c00 */
        /* <DEDUP_REMOVED lines=10> */
[C---:B---3--:R-:W-:Y:S01]  /*10cf0*/  SHF.L.U32 R9, R16.reuse, 0x10, RZ ;  /* 0x0000001010097819 */ /* 0x048fe200000006ff */
[C---:B------:R-:W-:Y:S01]  /*10d00*/  IMAD.U32 R23, R19.reuse, 0x10000, RZ ;  /* 0x0001000013177824 */ /* 0x040fe200078e00ff */
[----:B------:R-:W-:Y:S01]  /*10d10*/  LOP3.LUT R24, R19, 0xffff0000, RZ, 0xc0, !PT ;  /* 0xffff000013187812 */ /* 0x000fe200078ec0ff */
[C---:B------:R-:W-:Y:S01]  /*10d20*/  IMAD.U32 R20, R17.reuse, 0x10000, RZ ;  /* 0x0001000011147824 */ /* 0x040fe200078e00ff */
[----:B------:R-:W-:Y:S02]  /*10d30*/  LOP3.LUT R16, R16, 0xffff0000, RZ, 0xc0, !PT ;  /* 0xffff000010107812 */ /* 0x000fe400078ec0ff */
[----:B------:R-:W-:Y:S02]  /*10d40*/  LOP3.LUT R25, R17, 0xffff0000, RZ, 0xc0, !PT ;  /* 0xffff000011197812 */ /* 0x000fe400078ec0ff */
[C---:B------:R-:W-:Y:S02]  /*10d50*/  SHF.L.U32 R17, R18.reuse, 0x10, RZ ;  /* 0x0000001012117819 */ /* 0x040fe400000006ff */
[----:B------:R-:W-:-:S02]  /*10d60*/  LOP3.LUT R18, R18, 0xffff0000, RZ, 0xc0, !PT ;  /* 0xffff000012127812 */ /* 0x000fc400078ec0ff */
[C---:B----4-:R-:W-:Y:S01]  /*10d70*/  SHF.L.U32 R4, R12.reuse, 0x10, RZ ;  /* 0x000000100c047819 */ /* 0x050fe200000006ff */
        /* <DEDUP_REMOVED lines=62> */
.L_x_1802:
[----:B------:R-:W-:Y:S05]  /*11160*/  BSYNC B2 ;  /* 0x0000000000027941 */ /* 0x000fea0003800000 */
.L_x_1774:
[----:B-1----:R-:W-:Y:S01]  /*11170*/  IMAD R4, R50, c[0x0][0x208], RZ ;  /* 0x0000820032047a24 */ /* 0x002fe200078e02ff */
[----:B------:R-:W-:Y:S01]  /*11180*/  ISETP.GE.AND P1, PT, R140, c[0x0][0x1d4], PT ;  /* 0x000075008c007a0c */ /* 0x000fe20003f26270 */
[----:B--23--:R-:W-:Y:S01]  /*11190*/  IMAD.WIDE.U32 R2, R211, c[0x0][0x208], RZ ;  /* 0x00008200d3027a25 */ /* 0x00cfe200078e00ff */
[----:B------:R-:W-:-:S04]  /*111a0*/  DEPBAR.LE SB0, 0x0 ;  /* 0x000080000000791a */ /* 0x000fc80000000000 */
[----:B------:R-:W-:Y:S01]  /*111b0*/  IMAD R4, R211, c[0x0][0x20c], R4 ;  /* 0x00008300d3047a24 */ /* 0x000fe200078e0204 */
[----:B------:R-:W-:Y:S01]  /*111c0*/  BAR.SYNC.DEFER_BLOCKING 0x0 ;  /* 0x0000000000007b1d */ /* 0x000fe20000010000 */
[----:B------:R-:W-:Y:S01]  /*111d0*/  IMAD.WIDE.U32 R220, R49, c[0x0][0x210], RZ ;  /* 0x0000840031dc7a25 */ /* 0x000fe200078e00ff */
[----:B------:R-:W-:Y:S02]  /*111e0*/  IADD3 R5, R150, 0x20, RZ ;  /* 0x0000002096057810 */ /* 0x000fe40007ffe0ff */
[----:B------:R-:W-:Y:S01]  /*111f0*/  LOP3.LUT R212, R212, 0xfffffffe, RZ, 0xc0, !PT ;  /* 0xfffffffed4d47812 */ /* 0x000fe200078ec0ff */
[----:B------:R-:W-:Y:S01]  /*11200*/  IMAD.IADD R3, R3, 0x1, R4 ;  /* 0x0000000103037824 */ /* 0x000fe200078e0204 */
[----:B------:R-:W-:Y:S01]  /*11210*/  ISETP.GE.AND P6, PT, R142, c[0x0][0x1d4], PT ;  /* 0x000075008e007a0c */ /* 0x000fe20003fc6270 */
[----:B------:R-:W-:Y:S01]  /*11220*/  IMAD R4, R51, c[0x0][0x218], RZ ;  /* 0x0000860033047a24 */ /* 0x000fe200078e02ff */
[----:B------:R-:W-:Y:S01]  /*11230*/  @P1 LOP3.LUT R212, R212, 0x1, RZ, 0xfc, !PT ;  /* 0x00000001d4d41812 */ /* 0x000fe200078efcff */
[C---:B------:R-:W-:Y:S01]  /*11240*/  IMAD.WIDE.U32 R2, R210.reuse, c[0x0][0x218], R2 ;  /* 0x00008600d2027a25 */ /* 0x040fe200078e0002 */
[----:B------:R-:W-:Y:S01]  /*11250*/  ISETP.GE.AND P2, PT, R205, c[0x0][0x1d4], PT ;  /* 0x00007500cd007a0c */ /* 0x000fe20003f46270 */
[----:B------:R-:W1:Y:S01]  /*11260*/  S2R R14, SR_TID.X ;  /* 0x00000000000e7919 */ /* 0x000e620000002100 */
[----:B------:R-:W-:Y:S01]  /*11270*/  BSSY B0, `(.L_x_1825) ;  /* 0x0000041000007945 */ /* 0x000fe20003800000 */
[----:B------:R-:W-:Y:S01]  /*11280*/  IMAD R4, R210, c[0x0][0x21c], R4 ;  /* 0x00008700d2047a24 */ /* 0x000fe200078e0204 */
[----:B------:R-:W-:Y:S01]  /*11290*/  IADD3 R2, P0, R2, R220, RZ ;  /* 0x000000dc02027210 */ /* 0x000fe20007f1e0ff */
[----:B------:R-:W-:-:S05]  /*112a0*/  IMAD R223, R49, c[0x0][0x214], R221 ;  /* 0x0000850031df7a24 */ /* 0x000fca00078e02dd */
[----:B------:R-:W-:Y:S01]  /*112b0*/  IADD3.X R3, R223, R3, R4, P0, !PT ;  /* 0x00000003df037210 */ /* 0x000fe200007fe404 */
[----:B------:R-:W-:Y:S01]  /*112c0*/  IMAD.IADD R4, R123, 0x1, -R143 ;  /* 0x000000017b047824 */ /* 0x000fe200078e0a8f */
[C---:B------:R-:W-:Y:S01]  /*112d0*/  LEA R9, P0, R2.reuse, c[0x0][0x1f8], 0x1 ;  /* 0x00007e0002097a11 */ /* 0x040fe200078008ff */
[----:B------:R-:W-:Y:S03]  /*112e0*/  LDSM.16.M88.4 R20, [R199] ;  /* 0x00000000c714783b */ /* 0x000fe60000000200 */
[----:B------:R-:W-:Y:S02]  /*112f0*/  LEA.HI.X R6, R2, c[0x0][0x1fc], R3, 0x1, P0 ;  /* 0x00007f0002067a11 */ /* 0x000fe400000f0c03 */
[----:B------:R-:W2:Y:S01]  /*11300*/  SHFL.IDX PT, R2, R9, RZ, 0x181f ;  /* 0x00181fff09027589 */ /* 0x000ea200000e0000 */
[----:B------:R-:W-:Y:S02]  /*11310*/  LOP3.LUT P0, RZ, R149, 0x2, RZ, 0xc0, !PT ;  /* 0x0000000295ff7812 */ /* 0x000fe4000780c0ff */
[----:B------:R-:W-:Y:S01]  /*11320*/  ISETP.LT.OR P1, PT, R4, 0x1, P1 ;  /* 0x000000010400780c */ /* 0x000fe20000f21670 */
[----:B------:R-:W3:Y:S04]  /*11330*/  SHFL.IDX PT, R3, R6, RZ, 0x181f ;  /* 0x00181fff06037589 */ /* 0x000ee800000e0000 */
[----:B------:R4:W1:Y:S04]  /*11340*/  LDSM.16.M88.4 R24, [R150] ;  /* 0x000000009618783b */ /* 0x0008680000000200 */
[----:B------:R4:W1:Y:S02]  /*11350*/  LDSM.16.M88.4 R44, [R150+0x800] ;  /* 0x00080000962c783b */ /* 0x0008640000000200 */
[----:B------:R-:W-:-:S02]  /*11360*/  @P0 IADD3 R5, R150, -0x20, RZ ;  /* 0xffffffe096050810 */ /* 0x000fc40007ffe0ff */
[----:B------:R4:W1:Y:S04]  /*11370*/  LDSM.16.M88.4 R48, [R150+0x1000] ;  /* 0x001000009630783b */ /* 0x0008680000000200 */
[----:B------:R4:W1:Y:S01]  /*11380*/  LDSM.16.M88.4 R56, [R5] ;  /* 0x000000000538783b */ /* 0x0008620000000200 */
[----:B--2---:R-:W-:-:S03]  /*11390*/  LEA R12, P0, R140, R2, 0x1 ;  /* 0x000000028c0c7211 */ /* 0x004fc600078008ff */
[----:B------:R4:W2:Y:S01]  /*113a0*/  LDSM.16.M88.4 R60, [R5+0x800] ;  /* 0x00080000053c783b */ /* 0x0008a20000000200 */
[----:B---3--:R-:W-:-:S03]  /*113b0*/  LEA.HI.X R13, R140, R3, R141, 0x1, P0 ;  /* 0x000000038c0d7211 */ /* 0x008fc600000f0c8d */
[----:B------:R4:W3:Y:S01]  /*113c0*/  LDSM.16.M88.4 R72, [R5+0x1000] ;  /* 0x001000000548783b */ /* 0x0008e20000000200 */
[----:B------:R-:W-:-:S03]  /*113d0*/  LEA R10, P0, R206, R2, 0x1 ;  /* 0x00000002ce0a7211 */ /* 0x000fc600078008ff */
[----:B------:R4:W1:Y:S01]  /*113e0*/  LDSM.16.M88.4 R28, [R200] ;  /* 0x00000000c81c783b */ /* 0x0008620000000200 */
[----:B------:R-:W-:Y:S02]  /*113f0*/  LEA.HI.X R11, R206, R3, R213, 0x1, P0 ;  /* 0x00000003ce0b7211 */ /* 0x000fe400000f0cd5 */
[----:B------:R-:W-:Y:S01]  /*11400*/  ISETP.LT.OR P0, PT, R4, 0x1, P6 ;  /* 0x000000010400780c */ /* 0x000fe20003701670 */
[----:B------:R-:W-:Y:S01]  /*11410*/  @!PT LDS RZ, [RZ] ;  /* 0x00000000fffff984 */ /* 0x000fe20000000800 */
[----:B------:R-:W-:Y:S01]  /*11420*/  @!PT LDS RZ, [RZ] ;  /* 0x00000000fffff984 */ /* 0x000fe20000000800 */
[----:B------:R-:W-:Y:S01]  /*11430*/  @!PT LDS RZ, [RZ] ;  /* 0x00000000fffff984 */ /* 0x000fe20000000800 */
[----:B------:R4:W-:Y:S01]  /*11440*/  LDGSTS.E.BYPASS.LTC128B.128 [R203+0x4080], [R12.64], !P1 ;  /* 0x040800000ccb7fae */ /* 0x0009e2000c901d46 */
[----:B------:R-:W-:-:S11]  /*11450*/  ISETP.GE.AND P1, PT, R204, c[0x0][0x1d4], PT ;  /* 0x00007500cc007a0c */ /* 0x000fd60003f26270 */
[----:B------:R1:W-:Y:S02]  /*11460*/  LDGSTS.E.BYPASS.LTC128B.128 [R203+0x5880], [R10.64], !P0 ;  /* 0x058800000acb7fae */ /* 0x0003e4000c101d46 */
[----:B-1----:R-:W-:-:S04]  /*11470*/  LEA R10, P0, R205, R2, 0x1 ;  /* 0x00000002cd0a7211 */ /* 0x002fc800078008ff */
[----:B------:R-:W-:Y:S02]  /*11480*/  LEA.HI.X R11, R205, R3, R215, 0x1, P0 ;  /* 0x00000003cd0b7211 */ /* 0x000fe400000f0cd7 */
[----:B------:R-:W-:-:S04]  /*11490*/  LEA R2, P0, R204, R2, 0x1 ;  /* 0x00000002cc027211 */ /* 0x000fc800078008ff */
[----:B------:R-:W-:Y:S02]  /*114a0*/  LEA.HI.X R3, R204, R3, R214, 0x1, P0 ;  /* 0x00000003cc037211 */ /* 0x000fe400000f0cd6 */
[----:B------:R-:W-:-:S13]  /*114b0*/  ISETP.LT.OR P0, PT, R4, 0x1, P2 ;  /* 0x000000010400780c */ /* 0x000fda0001701670 */
[----:B------:R4:W-:Y:S01]  /*114c0*/  LDGSTS.E.BYPASS.LTC128B.128 [R203+0x7080], [R10.64], !P0 ;  /* 0x070800000acb7fae */ /* 0x0009e2000c101d46 */
[----:B------:R-:W-:-:S13]  /*114d0*/  ISETP.LT.OR P0, PT, R4, 0x1, P1 ;  /* 0x000000010400780c */ /* 0x000fda0000f01670 */
[----:B------:R4:W-:Y:S01]  /*114e0*/  LDGSTS.E.BYPASS.LTC128B.128 [R203+0x8880], [R2.64], !P0 ;  /* 0x0888000002cb7fae */ /* 0x0009e2000c101d46 */
[----:B------:R-:W-:-:S13]  /*114f0*/  ISETP.GT.AND P0, PT, R14, 0x7f, PT ;  /* 0x0000007f0e00780c */ /* 0x000fda0003f04270 */
[----:B------:R-:W-:Y:S05]  /*11500*/  @P0 BRA `(.L_x_1826) ;  /* 0x0000017000000947 */ /* 0x000fea0003800000 */
[----:B--23--:R-:W-:Y:S05]  /*11510*/  BRA.DIV ~URZ, `(.L_x_1827) ;  /* 0x0000b6b27f007947 */ /* 0x00cfea000b800000 */
[----:B----4-:R1:W2:Y:S04]  /*11520*/  SHFL.IDX PT, R5, R6, 0x1, 0x181f ;  /* 0x00381f0006057f89 */ /* 0x0102a800000e0000 */
[----:B------:R1:W3:Y:S02]  /*11530*/  SHFL.IDX PT, R2, R9, 0x1, 0x181f ;  /* 0x00381f0009027f89 */ /* 0x0002e400000e0000 */
.L_x_1919:
[-C--:B---3--:R-:W-:Y:S02]  /*11540*/  LEA R10, P0, R206, R2.reuse, 0x1 ;  /* 0x00000002ce0a7211 */ /* 0x088fe400078008ff */
[----:B------:R-:W-:Y:S02]  /*11550*/  ISETP.LT.OR P2, PT, R4, 0x21, P2 ;  /* 0x000000210400780c */ /* 0x000fe40001741670 */
[----:B--2---:R-:W-:Y:S02]  /*11560*/  LEA.HI.X R11, R206, R5, R213, 0x1, P0 ;  /* 0x00000005ce0b7211 */ /* 0x004fe400000f0cd5 */
[----:B------:R-:W-:-:S02]  /*11570*/  LEA R14, P0, R205, R2, 0x1 ;  /* 0x00000002cd0e7211 */ /* 0x000fc400078008ff */
[----:B------:R-:W-:Y:S02]  /*11580*/  ISETP.LT.OR P1, PT, R4, 0x21, P1 ;  /* 0x000000210400780c */ /* 0x000fe40000f21670 */
[----:B------:R-:W-:Y:S02]  /*11590*/  LEA.HI.X R15, R205, R5, R215, 0x1, P0 ;  /* 0x00000005cd0f7211 */ /* 0x000fe400000f0cd7 */
[----:B------:R-:W-:-:S04]  /*115a0*/  LEA R12, P0, R140, R2, 0x1 ;  /* 0x000000028c0c7211 */ /* 0x000fc800078008ff */
[----:B------:R-:W-:Y:S02]  /*115b0*/  LEA.HI.X R13, R140, R5, R141, 0x1, P0 ;  /* 0x000000058c0d7211 */ /* 0x000fe400000f0c8d */
[----:B------:R-:W-:-:S04]  /*115c0*/  LOP3.LUT P0, RZ, R212, 0x1, RZ, 0xc0, !PT ;  /* 0x00000001d4ff7812 */ /* 0x000fc8000780c0ff */
[----:B------:R-:W-:-:S13]  /*115d0*/  ISETP.LT.OR P0, PT, R4, 0x21, P0 ;  /* 0x000000210400780c */ /* 0x000fda0000701670 */
[----:B------:R-:W-:Y:S01]  /*115e0*/  @!PT LDS RZ, [RZ] ;  /* 0x00000000fffff984 */ /* 0x000fe20000000800 */
[----:B------:R-:W-:Y:S01]  /*115f0*/  @!PT LDS RZ, [RZ] ;  /* 0x00000000fffff984 */ /* 0x000fe20000000800 */
[----:B------:R-:W-:Y:S01]  /*11600*/  @!PT LDS RZ, [RZ] ;  /* 0x00000000fffff984 */ /* 0x000fe20000000800 */
[----:B------:R2:W-:Y:S01]  /*11610*/  LDGSTS.E.BYPASS.LTC128B.128 [R207+0x5080], [R12.64], !P0 ;  /* 0x050800000ccf7fae */ /* 0x0005e2000c101d46 */
[----:B------:R-:W-:-:S13]  /*11620*/  ISETP.LT.OR P0, PT, R4, 0x21, P6 ;  /* 0x000000210400780c */ /* 0x000fda0003701670 */
[----:B------:R2:W-:Y:S01]  /*11630*/  LDGSTS.E.BYPASS.LTC128B.128 [R207+0x6880], [R10.64], !P0 ;  /* 0x068800000acf7fae */ /* 0x0005e2000c101d46 */
[----:B------:R-:W-:-:S03]  /*11640*/  LEA R2, P0, R204, R2, 0x1 ;  /* 0x00000002cc027211 */ /* 0x000fc600078008ff */
[----:B------:R2:W-:Y:S01]  /*11650*/  LDGSTS.E.BYPASS.LTC128B.128 [R207+0x8080], [R14.64], !P2 ;  /* 0x080800000ecf7fae */ /* 0x0005e2000d101d46 */
[----:B------:R-:W-:-:S05]  /*11660*/  LEA.HI.X R3, R204, R5, R214, 0x1, P0 ;  /* 0x00000005cc037211 */ /* 0x000fca00000f0cd6 */
[----:B------:R2:W-:Y:S04]  /*11670*/  LDGSTS.E.BYPASS.LTC128B.128 [R207+0x9880], [R2.64], !P1 ;  /* 0x0988000002cf7fae */ /* 0x0005e8000c901d46 */
.L_x_1826:
[----:B--23--:R-:W-:Y:S05]  /*11680*/  BSYNC B0 ;  /* 0x0000000000007941 */ /* 0x00cfea0003800000 */
.L_x_1825:
[----:B------:R-:W-:Y:S01]  /*11690*/  R2P PR, R149, 0x6 ;  /* 0x0000000695007804 */ /* 0x000fe20000000000 */
[C---:B----4-:R-:W-:Y:S01]  /*116a0*/  HMMA.16816.F32.BF16 R12, R20.reuse, R24, RZ ;  /* 0x00000018140c723c */ /* 0x050fe200000418ff */
[----:B------:R-:W-:Y:S01]  /*116b0*/  MOV R2, 0x40 ;  /* 0x0000004000027802 */ /* 0x000fe20000000f00 */
[----:B------:R-:W-:Y:S01]  /*116c0*/  LDSM.16.M88.4 R16, [R202] ;  /* 0x00000000ca10783b */ /* 0x000fe20000000200 */
[----:B------:R-:W-:Y:S01]  /*116d0*/  IADD3 R11, R150, 0x20, RZ ;  /* 0x00000020960b7810 */ /* 0x000fe20007ffe0ff */
[----:B------:R-:W-:Y:S01]  /*116e0*/  BSSY B1, `(.L_x_1828) ;  /* 0x000011d000017945 */ /* 0x000fe20003800000 */
[----:B------:R-:W-:Y:S01]  /*116f0*/  SEL R2, R2, 0xffffffc0, !P2 ;  /* 0xffffffc002027807 */ /* 0x000fe20005000000 */
[----:B------:R-:W-:Y:S01]  /*11700*/  LDSM.16.M88.4 R80, [R150+0x1800] ;  /* 0x001800009650783b */ /* 0x000fe20000000200 */
[----:B------:R-:W-:Y:S01]  /*11710*/  ISETP.GT.AND P0, PT, R97, R218, PT ;  /* 0x000000da6100720c */ /* 0x000fe20003f04270 */
[----:B------:R-:W-:Y:S01]  /*11720*/  HMMA.16816.F32.BF16 R24, R20, R26, RZ ;  /* 0x0000001a1418723c */ /* 0x000fe200000418ff */
[C---:B------:R-:W-:Y:S01]  /*11730*/  IADD3 R3, R150.reuse, R2, RZ ;  /* 0x0000000296037210 */ /* 0x040fe20007ffe0ff */
[----:B------:R-:W-:Y:S02]  /*11740*/  LDSM.16.M88.4 R88, [R150+0x3000] ;  /* 0x003000009658783b */ /* 0x000fe40000000200 */
[----:B------:R-:W-:-:S02]  /*11750*/  @P1 IADD3 R11, R150, -0x20, RZ ;  /* 0xffffffe0960b1810 */ /* 0x000fc40007ffe0ff */
[----:B-----5:R-:W2:Y:S02]  /*11760*/  LDSM.16.M88.4 R52, [R3] ;  /* 0x000000000334783b */ /* 0x020ea40000000200 */
[----:B------:R-:W-:Y:S01]  /*11770*/  HMMA.16816.F32.BF16 R32, R20, R44, RZ ;  /* 0x0000002c1420723c */ /* 0x000fe200000418ff */
[----:B------:R-:W-:Y:S01]  /*11780*/  IADD3 R10, R2, R11, RZ ;  /* 0x0000000b020a7210 */ /* 0x000fe20007ffe0ff */
[----:B------:R-:W3:Y:S04]  /*11790*/  LDSM.16.M88.4 R64, [R3+0x800] ;  /* 0x000800000340783b */ /* 0x000ee80000000200 */
[----:B------:R-:W-:Y:S02]  /*117a0*/  LDSM.16.M88.4 R76, [R10] ;  /* 0x000000000a4c783b */ /* 0x000fe40000000200 */
[----:B------:R-:W-:Y:S02]  /*117b0*/  HMMA.16816.F32.BF16 R40, R28, R56, R12 ;  /* 0x000000381c28723c */ /* 0x000fe4000004180c */
[----:B------:R-:W4:Y:S04]  /*117c0*/  LDSM.16.M88.4 R12, [R201] ;  /* 0x00000000c90c783b */ /* 0x000f280000000200 */
[----:B------:R-:W-:Y:S02]  /*117d0*/  LDSM.16.M88.4 R68, [R10+0x800] ;  /* 0x000800000a44783b */ /* 0x000fe40000000200 */
[C---:B------:R-:W-:Y:S02]  /*117e0*/  HMMA.16816.F32.BF16 R44, R20.reuse, R46, RZ ;  /* 0x0000002e142c723c */ /* 0x040fe400000418ff */
[----:B------:R-:W-:Y:S04]  /*117f0*/  LDSM.16.M88.4 R84, [R11+0x1800] ;  /* 0x001800000b54783b */ /* 0x000fe80000000200 */
[----:B------:R-:W0:Y:S02]  /*11800*/  LDGDEPBAR ;  /* 0x00000000000079af */ /* 0x000e240000000000 */
[C---:B------:R-:W-:Y:S08]  /*11810*/  HMMA.16816.F32.BF16 R36, R20.reuse, R48, RZ ;  /* 0x000000301424723c */ /* 0x040ff000000418ff */
[----:B------:R-:W-:Y:S08]  /*11820*/  HMMA.16816.F32.BF16 R48, R20, R50, RZ ;  /* 0x000000321430723c */ /* 0x000ff000000418ff */
[C---:B------:R-:W-:Y:S01]  /*11830*/  HMMA.16816.F32.BF16 R20, R28.reuse, R58, R24 ;  /* 0x0000003a1c14723c */ /* 0x040fe20000041818 */
[----:B------:R-:W1:Y:S04]  /*11840*/  LDSM.16.M88.4 R56, [R3+0x1000] ;  /* 0x001000000338783b */ /* 0x000e680000000200 */
[----:B------:R-:W1:Y:S03]  /*11850*/  LDSM.16.M88.4 R24, [R199+0x4000] ;  /* 0x00400000c718783b */ /* 0x000e660000000200 */
[----:B------:R-:W-:Y:S08]  /*11860*/  HMMA.16816.F32.BF16 R32, R28, R60, R32 ;  /* 0x0000003c1c20723c */ /* 0x000ff00000041820 */
[----:B--2---:R-:W-:Y:S08]  /*11870*/  HMMA.16816.F32.BF16 R40, R16, R52, R40 ;  /* 0x000000341028723c */ /* 0x004ff00000041828 */
[C---:B------:R-:W-:Y:S01]  /*11880*/  HMMA.16816.F32.BF16 R44, R28.reuse, R62, R44 ;  /* 0x0000003e1c2c723c */ /* 0x040fe2000004182c */
[----:B------:R-:W2:Y:S07]  /*11890*/  LDSM.16.M88.4 R60, [R10+0x1000] ;  /* 0x001000000a3c783b */ /* 0x000eae0000000200 */
[C---:B------:R-:W-:Y:S08]  /*118a0*/  HMMA.16816.F32.BF16 R36, R28.reuse, R72, R36 ;  /* 0x000000481c24723c */ /* 0x040ff00000041824 */
[----:B------:R-:W-:Y:S01]  /*118b0*/  HMMA.16816.F32.BF16 R48, R28, R74, R48 ;  /* 0x0000004a1c30723c */ /* 0x000fe20000041830 */
[----:B------:R-:W2:Y:S07]  /*118c0*/  LDSM.16.M88.4 R72, [R150+0x2000] ;  /* 0x002000009648783b */ /* 0x000eae0000000200 */
[C---:B------:R-:W-:Y:S08]  /*118d0*/  HMMA.16816.F32.BF16 R20, R16.reuse, R54, R20 ;  /* 0x000000361014723c */ /* 0x040ff00000041814 */
[----:B---3--:R-:W-:Y:S01]  /*118e0*/  HMMA.16816.F32.BF16 R28, R16, R64, R32 ;  /* 0x00000040101c723c */ /* 0x008fe20000041820 */
[----:B------:R-:W3:Y:S07]  /*118f0*/  LDSM.16.M88.4 R32, [R200+0x4000] ;  /* 0x00400000c820783b */ /* 0x000eee0000000200 */
[----:B----4-:R-:W-:Y:S08]  /*11900*/  HMMA.16816.F32.BF16 R40, R12, R76, R40 ;  /* 0x0000004c0c28723c */ /* 0x010ff00000041828 */
[C---:B------:R-:W-:Y:S01]  /*11910*/  HMMA.16816.F32.BF16 R44, R16.reuse, R66, R44 ;  /* 0x00000042102c723c */ /* 0x040fe2000004182c */
[----:B------:R-:W-:Y:S07]  /*11920*/  LDSM.16.M88.4 R64, [R11+0x2000] ;  /* 0x002000000b40783b */ /* 0x000fee0000000200 */
[C---:B-1----:R-:W-:Y:S01]  /*11930*/  HMMA.16816.F32.BF16 R52, R16.reuse, R56, R36 ;  /* 0x000000381034723c */ /* 0x042fe20000041824 */
[----:B------:R-:W1:Y:S07]  /*11940*/  LDSM.16.M88.4 R36, [R150+0x2800] ;  /* 0x002800009624783b */ /* 0x000e6e0000000200 */
[----:B------:R-:W-:Y:S01]  /*11950*/  HMMA.16816.F32.BF16 R48, R16, R58, R48 ;  /* 0x0000003a1030723c */ /* 0x000fe20000041830 */
[----:B------:R-:W-:Y:S07]  /*11960*/  LDSM.16.M88.4 R56, [R11+0x2800] ;  /* 0x002800000b38783b */ /* 0x000fee0000000200 */
[C---:B------:R-:W-:Y:S01]  /*11970*/  HMMA.16816.F32.BF16 R16, R12.reuse, R78, R20 ;  /* 0x0000004e0c10723c */ /* 0x040fe20000041814 */
[----:B------:R-:W-:Y:S07]  /*11980*/  LDSM.16.M88.4 R76, [R3+0x1800] ;  /* 0x00180000034c783b */ /* 0x000fee0000000200 */
[----:B------:R-:W-:Y:S01]  /*11990*/  HMMA.16816.F32.BF16 R20, R12, R68, R28 ;  /* 0x000000440c14723c */ /* 0x000fe2000004181c */
[----:B------:R-:W4:Y:S07]  /*119a0*/  LDSM.16.M88.4 R28, [R202+0x4000] ;  /* 0x00400000ca1c783b */ /* 0x000f2e0000000200 */
[----:B------:R-:W-:Y:S08]  /*119b0*/  HMMA.16816.F32.BF16 R40, R24, R80, R40 ;  /* 0x000000501828723c */ /* 0x000ff00000041828 */
[C---:B------:R-:W-:Y:S01]  /*119c0*/  HMMA.16816.F32.BF16 R44, R12.reuse, R70, R44 ;  /* 0x000000460c2c723c */ /* 0x040fe2000004182c */
[----:B------:R-:W-:Y:S07]  /*119d0*/  LDSM.16.M88.4 R68, [R10+0x1800] ;  /* 0x001800000a44783b */ /* 0x000fee0000000200 */
[C---:B--2---:R-:W-:Y:S08]  /*119e0*/  HMMA.16816.F32.BF16 R52, R12.reuse, R60, R52 ;  /* 0x0000003c0c34723c */ /* 0x044ff00000041834 */
[----:B------:R-:W-:Y:S01]  /*119f0*/  HMMA.16816.F32.BF16 R48, R12, R62, R48 ;  /* 0x0000003e0c30723c */ /* 0x000fe20000041830 */
[----:B------:R-:W2:Y:S07]  /*11a00*/  LDSM.16.M88.4 R60, [R3+0x2000] ;  /* 0x00200000033c783b */ /* 0x000eae0000000200 */
[C---:B------:R-:W-:Y:S01]  /*11a10*/  HMMA.16816.F32.BF16 R12, R24.reuse, R82, R16 ;  /* 0x00000052180c723c */ /* 0x040fe20000041810 */
[----:B------:R-:W-:Y:S07]  /*11a20*/  LDSM.16.M88.4 R80, [R3+0x3000] ;  /* 0x003000000350783b */ /* 0x000fee0000000200 */
[----:B------:R-:W-:Y:S01]  /*11a30*/  HMMA.16816.F32.BF16 R16, R24, R72, R20 ;  /* 0x000000481810723c */ /* 0x000fe20000041814 */
[----:B------:R-:W2:Y:S07]  /*11a40*/  LDSM.16.M88.4 R20, [R201+0x4000] ;  /* 0x00400000c914783b */ /* 0x000eae0000000200 */
[----:B---3--:R-:W-:Y:S08]  /*11a50*/  HMMA.16816.F32.BF16 R40, R32, R84, R40 ;  /* 0x000000542028723c */ /* 0x008ff00000041828 */
[C---:B------:R-:W-:Y:S01]  /*11a60*/  HMMA.16816.F32.BF16 R44, R24.reuse, R74, R44 ;  /* 0x0000004a182c723c */ /* 0x040fe2000004182c */
[----:B------:R-:W-:Y:S07]  /*11a70*/  LDSM.16.M88.4 R72, [R150+0x3800] ;  /* 0x003800009648783b */ /* 0x000fee0000000200 */
[C---:B-1----:R-:W-:Y:S08]  /*11a80*/  HMMA.16816.F32.BF16 R52, R24.reuse, R36, R52 ;  /* 0x000000241834723c */ /* 0x042ff00000041834 */
[----:B------:R-:W-:Y:S01]  /*11a90*/  HMMA.16816.F32.BF16 R48, R24, R38, R48 ;  /* 0x000000261830723c */ /* 0x000fe20000041830 */
[----:B------:R-:W1:Y:S07]  /*11aa0*/  LDSM.16.M88.4 R36, [R3+0x2800] ;  /* 0x002800000324783b */ /* 0x000e6e0000000200 */
[C---:B------:R-:W-:Y:S01]  /*11ab0*/  HMMA.16816.F32.BF16 R12, R32.reuse, R86, R12 ;  /* 0x00000056200c723c */ /* 0x040fe2000004180c */
[----:B------:R-:W-:Y:S07]  /*11ac0*/  LDSM.16.M88.4 R84, [R11+0x3000] ;  /* 0x003000000b54783b */ /* 0x000fee0000000200 */
[----:B------:R-:W-:Y:S01]  /*11ad0*/  HMMA.16816.F32.BF16 R24, R32, R64, R16 ;  /* 0x000000402018723c */ /* 0x000fe20000041810 */
[----:B------:R-:W-:Y:S07]  /*11ae0*/  LDSM.16.M88.4 R16, [R199+0x8000] ;  /* 0x00800000c710783b */ /* 0x000fee0000000200 */
[----:B----4-:R-:W-:Y:S08]  /*11af0*/  HMMA.16816.F32.BF16 R40, R28, R76, R40 ;  /* 0x0000004c1c28723c */ /* 0x010ff00000041828 */
[C---:B------:R-:W-:Y:S01]  /*11b00*/  HMMA.16816.F32.BF16 R44, R32.reuse, R66, R44 ;  /* 0x00000042202c723c */ /* 0x040fe2000004182c */
[----:B------:R-:W3:Y:S07]  /*11b10*/  LDSM.16.M88.4 R64, [R10+0x2000] ;  /* 0x002000000a40783b */ /* 0x000eee0000000200 */
[C---:B------:R-:W-:Y:S08]  /*11b20*/  HMMA.16816.F32.BF16 R52, R32.reuse, R56, R52 ;  /* 0x000000382034723c */ /* 0x040ff00000041834 */
[----:B------:R-:W-:Y:S01]  /*11b30*/  HMMA.16816.F32.BF16 R48, R32, R58, R48 ;  /* 0x0000003a2030723c */ /* 0x000fe20000041830 */
[----:B------:R-:W4:Y:S07]  /*11b40*/  LDSM.16.M88.4 R56, [R10+0x2800] ;  /* 0x002800000a38783b */ /* 0x000f2e0000000200 */
[C---:B------:R-:W-:Y:S01]  /*11b50*/  HMMA.16816.F32.BF16 R32, R28.reuse, R78, R12 ;  /* 0x0000004e1c20723c */ /* 0x040fe2000004180c */
[----:B------:R-:W3:Y:S04]  /*11b60*/  LDSM.16.M88.4 R12, [R200+0x8000] ;  /* 0x00800000c80c783b */ /* 0x000ee80000000200 */
[----:B------:R-:W-:Y:S03]  /*11b70*/  LDSM.16.M88.4 R76, [R10+0x3000] ;  /* 0x003000000a4c783b */ /* 0x000fe60000000200 */
[----:B--2---:R-:W-:Y:S08]  /*11b80*/  HMMA.16816.F32.BF16 R24, R28, R60, R24 ;  /* 0x0000003c1c18723c */ /* 0x004ff00000041818 */
[----:B------:R-:W-:Y:S08]  /*11b90*/  HMMA.16816.F32.BF16 R40, R20, R68, R40 ;  /* 0x000000441428723c */ /* 0x000ff00000041828 */
[C---:B------:R-:W-:Y:S01]  /*11ba0*/  HMMA.16816.F32.BF16 R44, R28.reuse, R62, R44 ;  /* 0x0000003e1c2c723c */ /* 0x040fe2000004182c */
[----:B------:R-:W2:Y:S07]  /*11bb0*/  LDSM.16.M88.4 R60, [R150+0x4000] ;  /* 0x00400000963c783b */ /* 0x000eae0000000200 */
[C---:B-1----:R-:W-:Y:S08]  /*11bc0*/  HMMA.16816.F32.BF16 R52, R28.reuse, R36, R52 ;  /* 0x000000241c34723c */ /* 0x042ff00000041834 */
[----:B------:R-:W-:Y:S08]  /*11bd0*/  HMMA.16816.F32.BF16 R48, R28, R38, R48 ;  /* 0x000000261c30723c */ /* 0x000ff00000041830 */
[C---:B------:R-:W-:Y:S01]  /*11be0*/  HMMA.16816.F32.BF16 R36, R20.reuse, R70, R32 ;  /* 0x000000461424723c */ /* 0x040fe20000041820 */
[----:B------:R-:W1:Y:S04]  /*11bf0*/  LDSM.16.M88.4 R32, [R202+0x8000] ;  /* 0x00800000ca20783b */ /* 0x000e680000000200 */
[----:B------:R-:W-:Y:S03]  /*11c00*/  LDSM.16.M88.4 R68, [R11+0x4000] ;  /* 0x004000000b44783b */ /* 0x000fe60000000200 */
[----:B---3--:R-:W-:Y:S08]  /*11c10*/  HMMA.16816.F32.BF16 R28, R20, R64, R24 ;  /* 0x00000040141c723c */ /* 0x008ff00000041818 */
[----:B------:R-:W-:Y:S08]  /*11c20*/  HMMA.16816.F32.BF16 R24, R16, R88, R40 ;  /* 0x000000581018723c */ /* 0x000ff00000041828 */
[----:B------:R-:W-:Y:S01]  /*11c30*/  HMMA.16816.F32.BF16 R40, R20, R66, R44 ;  /* 0x000000421428723c */ /* 0x000fe2000004182c */
[----:B------:R-:W3:Y:S07]  /*11c40*/  LDSM.16.M88.4 R64, [R11+0x3800] ;  /* 0x003800000b40783b */ /* 0x000eee0000000200 */
[----:B------:R-:W-:Y:S01]  /*11c50*/  HMMA.16816.F32.BF16 R44, R16, R90, R36 ;  /* 0x0000005a102c723c */ /* 0x000fe20000041824 */
[----:B------:R-:W-:Y:S07]  /*11c60*/  LDSM.16.M88.4 R88, [R3+0x4000] ;  /* 0x004000000358783b */ /* 0x000fee0000000200 */
[C---:B----4-:R-:W-:Y:S08]  /*11c70*/  HMMA.16816.F32.BF16 R52, R20.reuse, R56, R52 ;  /* 0x000000381434723c */ /* 0x050ff00000041834 */
[----:B------:R-:W-:Y:S08]  /*11c80*/  HMMA.16816.F32.BF16 R48, R20, R58, R48 ;  /* 0x0000003a1430723c */ /* 0x000ff00000041830 */
[----:B------:R-:W-:Y:S08]  /*11c90*/  HMMA.16816.F32.BF16 R20, R12, R84, R24 ;  /* 0x000000540c14723c */ /* 0x000ff00000041818 */
[C---:B------:R-:W-:Y:S01]  /*11ca0*/  HMMA.16816.F32.BF16 R36, R16.reuse, R72, R28 ;  /* 0x000000481024723c */ /* 0x040fe2000004181c */
[----:B------:R-:W4:Y:S07]  /*11cb0*/  LDSM.16.M88.4 R28, [R201+0x8000] ;  /* 0x00800000c91c783b */ /* 0x000f2e0000000200 */
[----:B------:R-:W-:Y:S01]  /*11cc0*/  HMMA.16816.F32.BF16 R24, R16, R74, R40 ;  /* 0x0000004a1018723c */ /* 0x000fe20000041828 */
[----:B------:R-:W4:Y:S07]  /*11cd0*/  LDSM.16.M88.4 R40, [R3+0x3800] ;  /* 0x003800000328783b */ /* 0x000f2e0000000200 */
[----:B------:R-:W-:Y:S01]  /*11ce0*/  HMMA.16816.F32.BF16 R44, R12, R86, R44 ;  /* 0x000000560c2c723c */ /* 0x000fe2000004182c */
[----:B------:R-:W-:Y:S07]  /*11cf0*/  LDSM.16.M88.4 R84, [R3+0x4800] ;  /* 0x004800000354783b */ /* 0x000fee0000000200 */
[C---:B--2---:R-:W-:Y:S08]  /*11d00*/  HMMA.16816.F32.BF16 R52, R16.reuse, R60, R52 ;  /* 0x0000003c1034723c */ /* 0x044ff00000041834 */
[----:B------:R-:W-:Y:S08]  /*11d10*/  HMMA.16816.F32.BF16 R60, R16, R62, R48 ;  /* 0x0000003e103c723c */ /* 0x000ff00000041830 */
[----:B-1----:R-:W-:Y:S01]  /*11d20*/  HMMA.16816.F32.BF16 R16, R32, R80, R20 ;  /* 0x000000502010723c */ /* 0x002fe20000041814 */
[----:B------:R-:W-:Y:S07]  /*11d30*/  LDSM.16.M88.4 R20, [R200+0xc000] ;  /* 0x00c00000c814783b */ /* 0x000fee0000000200 */
[C---:B---3--:R-:W-:Y:S08]  /*11d40*/  HMMA.16816.F32.BF16 R48, R12.reuse, R64, R36 ;  /* 0x000000400c30723c */ /* 0x048ff00000041824 */
[----:B------:R-:W-:Y:S01]  /*11d50*/  HMMA.16816.F32.BF16 R36, R12, R66, R24 ;  /* 0x000000420c24723c */ /* 0x000fe20000041818 */
[----:B------:R-:W-:Y:S04]  /*11d60*/  LDSM.16.M88.4 R24, [R199+0xc000] ;  /* 0x00c00000c718783b */ /* 0x000fe80000000200 */
[----:B------:R-:W1:Y:S03]  /*11d70*/  LDSM.16.M88.4 R64, [R150+0x4800] ;  /* 0x004800009640783b */ /* 0x000e660000000200 */
[----:B------:R-:W-:Y:S01]  /*11d80*/  HMMA.16816.F32.BF16 R44, R32, R82, R44 ;  /* 0x00000052202c723c */ /* 0x000fe2000004182c */
[----:B------:R-:W-:Y:S07]  /*11d90*/  LDSM.16.M88.4 R80, [R11+0x4800] ;  /* 0x004800000b50783b */ /* 0x000fee0000000200 */
[----:B------:R-:W-:Y:S01]  /*11da0*/  HMMA.16816.F32.BF16 R56, R12, R68, R52 ;  /* 0x000000440c38723c */ /* 0x000fe20000041834 */
[----:B------:R-:W2:Y:S07]  /*11db0*/  LDSM.16.M88.4 R52, [R10+0x3800] ;  /* 0x003800000a34783b */ /* 0x000eae0000000200 */
[----:B----4-:R-:W-:Y:S08]  /*11dc0*/  HMMA.16816.F32.BF16 R16, R28, R76, R16 ;  /* 0x0000004c1c10723c */ /* 0x010ff00000041810 */
[C---:B------:R-:W-:Y:S08]  /*11dd0*/  HMMA.16816.F32.BF16 R48, R32.reuse, R40, R48 ;  /* 0x000000282030723c */ /* 0x040ff00000041830 */
[----:B------:R-:W-:Y:S08]  /*11de0*/  HMMA.16816.F32.BF16 R40, R32, R42, R36 ;  /* 0x0000002a2028723c */ /* 0x000ff00000041824 */
[----:B------:R-:W-:Y:S01]  /*11df0*/  HMMA.16816.F32.BF16 R36, R28, R78, R44 ;  /* 0x0000004e1c24723c */ /* 0x000fe2000004182c */
[----:B------:R-:W-:Y:S07]  /*11e00*/  LDSM.16.M88.4 R76, [R10+0x4800] ;  /* 0x004800000a4c783b */ /* 0x000fee0000000200 */
[----:B------:R-:W-:Y:S01]  /*11e10*/  HMMA.16816.F32.BF16 R72, R12, R70, R60 ;  /* 0x000000460c48723c */ /* 0x000fe2000004183c */
[----:B------:R-:W3:Y:S04]  /*11e20*/  LDSM.16.M88.4 R60, [R150+0x5000] ;  /* 0x00500000963c783b */ /* 0x000ee80000000200 */
[----:B------:R-:W-:Y:S03]  /*11e30*/  LDSM.16.M88.4 R68, [R11+0x5000] ;  /* 0x005000000b44783b */ /* 0x000fe60000000200 */
[----:B-1----:R-:W-:Y:S01]  /*11e40*/  HMMA.16816.F32.BF16 R12, R24, R64, R16 ;  /* 0x00000040180c723c */ /* 0x002fe20000041810 */
[----:B------:R-:W1:Y:S07]  /*11e50*/  LDSM.16.M88.4 R16, [R202+0xc000] ;  /* 0x00c00000ca10783b */ /* 0x000e6e0000000200 */
[----:B--2---:R-:W-:Y:S08]  /*11e60*/  HMMA.16816.F32.BF16 R44, R28, R52, R48 ;  /* 0x000000341c2c723c */ /* 0x004ff00000041830 */
[----:B------:R-:W-:Y:S01]  /*11e70*/  HMMA.16816.F32.BF16 R36, R24, R66, R36 ;  /* 0x000000421824723c */ /* 0x000fe20000041824 */
[----:B------:R-:W2:Y:S07]  /*11e80*/  LDSM.16.M88.4 R64, [R10+0x4000] ;  /* 0x004000000a40783b */ /* 0x000eae0000000200 */
[----:B------:R-:W-:Y:S08]  /*11e90*/  HMMA.16816.F32.BF16 R52, R28, R54, R40 ;  /* 0x000000361c34723c */ /* 0x000ff00000041828 */
[----:B------:R-:W-:Y:S01]  /*11ea0*/  HMMA.16816.F32.BF16 R40, R20, R80, R12 ;  /* 0x000000501428723c */ /* 0x000fe2000004180c */
[----:B------:R-:W4:Y:S07]  /*11eb0*/  LDSM.16.M88.4 R12, [R201+0xc000] ;  /* 0x00c00000c90c783b */ /* 0x000f2e0000000200 */
[----:B------:R-:W-:Y:S08]  /*11ec0*/  HMMA.16816.F32.BF16 R92, R32, R88, R56 ;  /* 0x00000058205c723c */ /* 0x000ff00000041838 */
[----:B---3--:R-:W-:Y:S08]  /*11ed0*/  HMMA.16816.F32.BF16 R44, R24, R60, R44 ;  /* 0x0000003c182c723c */ /* 0x008ff0000004182c */
[----:B------:R-:W-:Y:S01]  /*11ee0*/  HMMA.16816.F32.BF16 R36, R20, R82, R36 ;  /* 0x000000521424723c */ /* 0x000fe20000041824 */
[----:B------:R-:W3:Y:S07]  /*11ef0*/  LDSM.16.M88.4 R80, [R150+0x5800] ;  /* 0x005800009650783b */ /* 0x000eee0000000200 */
[----:B------:R-:W-:Y:S01]  /*11f00*/  HMMA.16816.F32.BF16 R56, R32, R90, R72 ;  /* 0x0000005a2038723c */ /* 0x000fe20000041848 */
[----:B------:R-:W3:Y:S07]  /*11f10*/  LDSM.16.M88.4 R72, [R3+0x5000] ;  /* 0x005000000348783b */ /* 0x000eee0000000200 */
[----:B-1----:R-:W-:Y:S08]  /*11f20*/  HMMA.16816.F32.BF16 R32, R16, R84, R40 ;  /* 0x000000541020723c */ /* 0x002ff00000041828 */
[----:B--2---:R-:W-:Y:S08]  /*11f30*/  HMMA.16816.F32.BF16 R40, R28, R64, R92 ;  /* 0x000000401c28723c */ /* 0x004ff0000004185c */
[----:B------:R-:W-:Y:S08]  /*11f40*/  HMMA.16816.F32.BF16 R52, R24, R62, R52 ;  /* 0x0000003e1834723c */ /* 0x000ff00000041834 */
[----:B------:R-:W-:Y:S08]  /*11f50*/  HMMA.16816.F32.BF16 R48, R20, R68, R44 ;  /* 0x000000441430723c */ /* 0x000ff0000004182c */
[----:B------:R-:W-:Y:S01]  /*11f60*/  HMMA.16816.F32.BF16 R44, R16, R86, R36 ;  /* 0x00000056102c723c */ /* 0x000fe20000041824 */
[----:B------:R-:W1:Y:S07]  /*11f70*/  LDSM.16.M88.4 R84, [R11+0x5800] ;  /* 0x005800000b54783b */ /* 0x000e6e0000000200 */
[----:B------:R-:W-:Y:S01]  /*11f80*/  HMMA.16816.F32.BF16 R28, R28, R66, R56 ;  /* 0x000000421c1c723c */ /* 0x000fe20000041838 */
[----:B------:R-:W2:Y:S07]  /*11f90*/  LDSM.16.M88.4 R56, [R10+0x5000] ;  /* 0x005000000a38783b */ /* 0x000eae0000000200 */
[----:B----4-:R-:W-:Y:S08]  /*11fa0*/  HMMA.16816.F32.BF16 R60, R12, R76, R32 ;  /* 0x0000004c0c3c723c */ /* 0x010ff00000041820 */
[----:B---3--:R-:W-:Y:S08]  /*11fb0*/  HMMA.16816.F32.BF16 R32, R24, R80, R40 ;  /* 0x000000501820723c */ /* 0x008ff00000041828 */
[----:B------:R-:W-:Y:S08]  /*11fc0*/  HMMA.16816.F32.BF16 R36, R20, R70, R52 ;  /* 0x000000461424723c */ /* 0x000ff00000041834 */
[----:B------:R-:W-:Y:S01]  /*11fd0*/  HMMA.16816.F32.BF16 R40, R16, R72, R48 ;  /* 0x000000481028723c */ /* 0x000fe20000041830 */
[----:B------:R-:W3:Y:S01]  /*11fe0*/  LDSM.16.M88.4 R48, [R3+0x5800] ;  /* 0x005800000330783b */ /* 0x000ee20000000200 */
[----:B------:R-:W-:-:S04]  /*11ff0*/  FMUL.FTZ R2, R60, c[0x0][0x320] ;  /* 0x0000c8003c027a20 */ /* 0x000fc80000410000 */
[----:B------:R4:W1:Y:S02]  /*12000*/  MUFU.TANH R64, R2 ;  /* 0x0000000200407308 */ /* 0x0008640000002400 */
[----:B------:R-:W-:Y:S08]  /*12010*/  HMMA.16816.F32.BF16 R44, R12, R78, R44 ;  /* 0x0000004e0c2c723c */ /* 0x000ff0000004182c */
[----:B------:R-:W-:Y:S01]  /*12020*/  HMMA.16816.F32.BF16 R24, R24, R82, R28 ;  /* 0x000000521818723c */ /* 0x000fe2000004181c */
[----:B----4-:R-:W-:-:S07]  /*12030*/  FMUL.FTZ R2, R61, c[0x0][0x320] ;  /* 0x0000c8003d027a20 */ /* 0x010fce0000410000 */
[----:B-1----:R-:W-:Y:S01]  /*12040*/  HMMA.16816.F32.BF16 R28, R20, R84, R32 ;  /* 0x00000054141c723c */ /* 0x002fe20000041820 */
[----:B------:R1:W4:Y:S07]  /*12050*/  MUFU.TANH R61, R2 ;  /* 0x00000002003d7308 */ /* 0x00032e0000002400 */
[----:B------:R-:W-:Y:S08]  /*12060*/  HMMA.16816.F32.BF16 R32, R16, R74, R36 ;  /* 0x0000004a1020723c */ /* 0x000ff00000041824 */
[----:B--2---:R-:W-:Y:S01]  /*12070*/  HMMA.16816.F32.BF16 R36, R12, R56, R40 ;  /* 0x000000380c24723c */ /* 0x004fe20000041828 */
[----:B------:R-:W2:Y:S01]  /*12080*/  LDSM.16.M88.4 R40, [R10+0x5800] ;  /* 0x005800000a28783b */ /* 0x000ea20000000200 */
[----:B-1----:R-:W-:Y:S01]  /*12090*/  FMUL.FTZ R2, R62, c[0x0][0x320] ;  /* 0x0000c8003e027a20 */ /* 0x002fe20000410000 */
[----:B------:R-:W-:-:S04]  /*120a0*/  DEPBAR.LE SB0, 0x0 ;  /* 0x000080000000791a */ /* 0x000fc80000000000 */
[----:B------:R1:W1:Y:S01]  /*120b0*/  MUFU.TANH R60, R2 ;  /* 0x00000002003c7308 */ /* 0x0002620000002400 */
[----:B------:R-:W-:Y:S08]  /*120c0*/  HMMA.16816.F32.BF16 R20, R20, R86, R24 ;  /* 0x000000561414723c */ /* 0x000ff00000041818 */
[----:B---3--:R-:W-:Y:S01]  /*120d0*/  HMMA.16816.F32.BF16 R24, R16, R48, R28 ;  /* 0x000000301018723c */ /* 0x008fe2000004181c */
[----:B-1----:R-:W-:-:S07]  /*120e0*/  FMUL.FTZ R2, R63, c[0x0][0x320] ;  /* 0x0000c8003f027a20 */ /* 0x002fce0000410000 */
[----:B------:R-:W-:Y:S01]  /*120f0*/  HMMA.16816.F32.BF16 R28, R12, R58, R32 ;  /* 0x0000003a0c1c723c */ /* 0x000fe20000041820 */
[----:B------:R1:W3:Y:S07]  /*12100*/  MUFU.TANH R55, R2 ;  /* 0x0000000200377308 */ /* 0x0002ee0000002400 */
[----:B------:R-:W-:Y:S08]  /*12110*/  HMMA.16816.F32.BF16 R16, R16, R50, R20 ;  /* 0x000000321010723c */ /* 0x000ff00000041814 */
[----:B--2---:R-:W-:Y:S01]  /*12120*/  HMMA.16816.F32.BF16 R20, R12, R40, R24 ;  /* 0x000000280c14723c */ /* 0x004fe20000041818 */
[----:B-1----:R-:W-:-:S04]  /*12130*/  FMUL.FTZ R2, R44, c[0x0][0x320] ;  /* 0x0000c8002c027a20 */ /* 0x002fc80000410000 */
[----:B------:R1:W2:Y:S11]  /*12140*/  MUFU.TANH R54, R2 ;  /* 0x0000000200367308 */ /* 0x0002b60000002400 */
        /* <DEDUP_REMOVED lines=42> */
[----:B------:R-:W3:Y:S01]  /*123f0*/  LDL R6, [R1] ;  /* 0x0000000001067983 */ /* 0x000ee20000100800 */
[----:B-1----:R-:W-:Y:S01]  /*12400*/  IMAD.MOV.U32 R2, RZ, RZ, 0x1 ;  /* 0x00000001ff027424 */ /* 0x002fe200078e00ff */
[----:B------:R-:W-:Y:S01]  /*12410*/  ISETP.GT.AND P0, PT, R0, 0x2f, PT ;  /* 0x0000002f0000780c */ /* 0x000fe20003f04270 */
[----:B------:R-:W-:-:S03]  /*12420*/  IMAD.MOV.U32 R210, RZ, RZ, RZ ;  /* 0x000000ffffd27224 */ /* 0x000fc600078e00ff */
[----:B------:R-:W-:Y:S02]  /*12430*/  ISETP.NE.AND P1, PT, R2, c[0x0][0x2b8], PT ;  /* 0x0000ae0002007a0c */ /* 0x000fe40003f25270 */
[----:B--2---:R-:W-:-:S04]  /*12440*/  IADD3 R3, R0, R96, R4 ;  /* 0x0000006000037210 */ /* 0x004fc80007ffe004 */
[----:B------:R-:W-:-:S07]  /*12450*/  IADD3 R3, R3, -0x30, RZ ;  /* 0xffffffd003037810 */ /* 0x000fce0007ffe0ff */
[----:B------:R-:W-:-:S04]  /*12460*/  @P1 IMAD.HI.U32 R4, R3, c[0x0][0x2bc], RZ ;  /* 0x0000af0003041a27 */ /* 0x000fc800078e00ff */
[----:B------:R-:W-:Y:S01]  /*12470*/  IMAD.MOV.U32 R2, RZ, RZ, R3 ;  /* 0x000000ffff027224 */ /* 0x000fe200078e0003 */
[----:B------:R-:W-:-:S04]  /*12480*/  @P1 SHF.R.U32.HI R2, RZ, c[0x0][0x2c0], R4 ;  /* 0x0000b000ff021a19 */ /* 0x000fc80000011604 */
[----:B------:R-:W-:-:S04]  /*12490*/  @!P0 IADD3 R5, P1, R2, R238, RZ ;  /* 0x000000ee02058210 */ /* 0x000fc80007f3e0ff */
[----:B---3--:R-:W-:Y:S02]  /*124a0*/  @!P0 LEA.HI.X.SX32 R6, R2, R6, 0x1, P1 ;  /* 0x0000000602068211 */ /* 0x008fe400008f0eff */
[----:B------:R-:W-:-:S04]  /*124b0*/  @!P0 LEA R4, P1, R5, c[0x0][0x2a0], 0x2 ;  /* 0x0000a80005048a11 */ /* 0x000fc800078210ff */
[----:B------:R-:W-:-:S05]  /*124c0*/  @!P0 LEA.HI.X R5, R5, c[0x0][0x2a4], R6, 0x2, P1 ;  /* 0x0000a90005058a11 */ /* 0x000fca00008f1406 */
[----:B------:R1:W2:Y:S01]  /*124d0*/  @!P0 LDG.E R210, [R4.64] ;  /* 0x0000000604d28981 */ /* 0x0002a2000c1e1900 */
[----:B------:R-:W-:Y:S01]  /*124e0*/  IMAD.MOV R2, RZ, RZ, -R2 ;  /* 0x000000ffff027224 */ /* 0x000fe200078e0a02 */
[----:B------:R-:W-:-:S03]  /*124f0*/  IADD3 R9, -R143, 0x30, RZ ;  /* 0x000000308f097810 */ /* 0x000fc60007ffe1ff */
[----:B------:R-:W-:Y:S01]  /*12500*/  IMAD R211, R2, c[0x0][0x2b8], R3 ;  /* 0x0000ae0002d37a24 */ /* 0x000fe200078e0203 */
[----:B------:R-:W-:-:S04]  /*12510*/  ISETP.GE.AND P0, PT, R9, 0x1, PT ;  /* 0x000000010900780c */ /* 0x000fc80003f06270 */
[----:B------:R-:W-:-:S05]  /*12520*/  SHF.R.S32.HI R2, RZ, 0x1f, R211 ;  /* 0x0000001fff027819 */ /* 0x000fca00000114d3 */
[----:B-1----:R-:W-:Y:S02]  /*12530*/  IMAD R4, R2, c[0x0][0x1e0], RZ ;  /* 0x0000780002047a24 */ /* 0x002fe400078e02ff */
[----:B------:R-:W-:-:S04]  /*12540*/  IMAD.WIDE.U32 R2, R211, c[0x0][0x1e0], RZ ;  /* 0x00007800d3027a25 */ /* 0x000fc800078e00ff */
        /* <DEDUP_REMOVED lines=12> */
.L_x_1920:
[----:B------:R-:W-:Y:S05]  /*12610*/  BRA.DIV ~URZ, `(.L_x_1831) ;  /* 0x0000a6f27f007947 */ /* 0x000fea000b800000 */
[----:B------:R3:W4:Y:S02]  /*12620*/  SHFL.IDX PT, R2, R6, RZ, 0x181f ;  /* 0x00181fff06027589 */ /* 0x00072400000e0000 */
.L_x_1921:
[----:B------:R-:W-:Y:S01]  /*12630*/  BSSY B0, `(.L_x_1832) ;  /* 0x0000012000007945 */ /* 0x000fe20003800000 */
[----:B------:R-:W-:Y:S05]  /*12640*/  @!P0 BRA `(.L_x_1833) ;  /* 0x0000010000008947 */ /* 0x000fea0003800000 */
[-C--:B----4-:R-:W-:Y:S02]  /*12650*/  LEA R16, P0, R140, R2.reuse, 0x1 ;  /* 0x000000028c107211 */ /* 0x090fe400078008ff */
[----:B------:R-:W-:Y:S02]  /*12660*/  LOP3.LUT P6, RZ, R212, 0x4, RZ, 0xc0, !PT ;  /* 0x00000004d4ff7812 */ /* 0x000fe400078cc0ff */
[-C--:B------:R-:W-:Y:S02]  /*12670*/  LEA R14, P2, R206, R2.reuse, 0x1 ;  /* 0x00000002ce0e7211 */ /* 0x080fe400078408ff */
[----:B------:R-:W-:Y:S02]  /*12680*/  LEA R12, P1, R205, R2, 0x1 ;  /* 0x00000002cd0c7211 */ /* 0x000fe400078208ff */
[----:B--2---:R-:W-:-:S02]  /*12690*/  LEA.HI.X R17, R140, R4, R141, 0x1, P0 ;  /* 0x000000048c117211 */ /* 0x004fc400000f0c8d */
[----:B------:R-:W-:Y:S02]  /*126a0*/  LEA R2, P0, R204, R2, 0x1 ;  /* 0x00000002cc027211 */ /* 0x000fe400078008ff */
        /* <DEDUP_REMOVED lines=10> */
.L_x_1833:
[----:B------:R-:W-:Y:S05]  /*12750*/  BSYNC B0 ;  /* 0x0000000000007941 */ /* 0x000fea0003800000 */
.L_x_1832:
[----:B------:R-:W-:Y:S01]  /*12760*/  ISETP.GE.AND P0, PT, R9, 0x21, PT ;  /* 0x000000210900780c */ /* 0x000fe20003f06270 */
[----:B------:R-:W-:Y:S06]  /*12770*/  BRA.DIV ~URZ, `(.L_x_1834) ;  /* 0x0000a6027f007947 */ /* 0x000fec000b800000 */
[----:B--2---:R2:W1:Y:S04]  /*12780*/  SHFL.IDX PT, R4, R5, 0x1, 0x181f ;  /* 0x00381f0005047f89 */ /* 0x00446800000e0000 */
[----:B----4-:R2:W4:Y:S02]  /*12790*/  SHFL.IDX PT, R2, R6, 0x1, 0x181f ;  /* 0x00381f0006027f89 */ /* 0x01052400000e0000 */
.L_x_1922:
[----:B------:R-:W-:Y:S05]  /*127a0*/  @!P0 BRA `(.L_x_1829) ;  /* 0x0000010000008947 */ /* 0x000fea0003800000 */
[----:B----4-:R-:W-:Y:S02]  /*127b0*/  LEA R16, P0, R140, R2, 0x1 ;  /* 0x000000028c107211 */ /* 0x010fe400078008ff */
[----:B------:R-:W-:-:S02]  /*127c0*/  LOP3.LUT P6, RZ, R212, 0x4, RZ, 0xc0, !PT ;  /* 0x00000004d4ff7812 */ /* 0x000fc400078cc0ff */
[-C--:B------:R-:W-:Y:S02]  /*127d0*/  LEA R14, P2, R206, R2.reuse, 0x1 ;  /* 0x00000002ce0e7211 */ /* 0x080fe400078408ff */
[C---:B------:R-:W-:Y:S02]  /*127e0*/  LEA R12, P1, R205.reuse, R2, 0x1 ;  /* 0x00000002cd0c7211 */ /* 0x040fe400078208ff */
[----:B-1----:R-:W-:Y:S02]  /*127f0*/  LEA.HI.X R17, R140, R4, R141, 0x1, P0 ;  /* 0x000000048c117211 */ /* 0x002fe400000f0c8d */
[----:B------:R-:W-:Y:S02]  /*12800*/  LEA R2, P0, R204, R2, 0x1 ;  /* 0x00000002cc027211 */ /* 0x000fe400078008ff */
[-C--:B------:R-:W-:Y:S01]  /*12810*/  LEA.HI.X R15, R206, R4.reuse, R213, 0x1, P2 ;  /* 0x00000004ce0f7211 */ /* 0x080fe200010f0cd5 */
[----:B------:R-:W-:Y:S01]  /*12820*/  @!PT LDS RZ, [RZ] ;  /* 0x00000000fffff984 */ /* 0x000fe20000000800 */
[----:B------:R-:W-:Y:S01]  /*12830*/  @!PT LDS RZ, [RZ] ;  /* 0x00000000fffff984 */ /* 0x000fe20000000800 */
[----:B------:R-:W-:Y:S01]  /*12840*/  @!PT LDS RZ, [RZ] ;  /* 0x00000000fffff984 */ /* 0x000fe20000000800 */
[----:B------:R1:W-:Y:S01]  /*12850*/  LDGSTS.E.BYPASS.LTC128B.128 [R207+0xb080], [R16.64], !P5 ;  /* 0x0b08000010cf7fae */ /* 0x0003e2000e901d46 */
[----:B------:R-:W-:-:S02]  /*12860*/  LEA.HI.X R13, R205, R4, R215, 0x1, P1 ;  /* 0x00000004cd0d7211 */ /* 0x000fc400008f0cd7 */
[----:B------:R-:W-:Y:S01]  /*12870*/  LEA.HI.X R3, R204, R4, R214, 0x1, P0 ;  /* 0x00000004cc037211 */ /* 0x000fe200000f0cd6 */
[----:B------:R1:W-:Y:S04]  /*12880*/  LDGSTS.E.BYPASS.LTC128B.128 [R207+0xc880], [R14.64], !P4 ;  /* 0x0c8800000ecf7fae */ /* 0x0003e8000e101d46 */
[----:B------:R1:W-:Y:S04]  /*12890*/  LDGSTS.E.BYPASS.LTC128B.128 [R207+0xe080], [R12.64], !P3 ;  /* 0x0e0800000ccf7fae */ /* 0x0003e8000d901d46 */
[----:B------:R1:W-:Y:S02]  /*128a0*/  LDGSTS.E.BYPASS.LTC128B.128 [R207+0xf880], [R2.64], !P6 ;  /* 0x0f88000002cf7fae */ /* 0x0003e4000f101d46 */
.L_x_1829:
[----:B--234-:R-:W-:Y:S05]  /*128b0*/  BSYNC B1 ;  /* 0x0000000000017941 */ /* 0x01cfea0003800000 */
.L_x_1828:
        /* <DEDUP_REMOVED lines=10> */
[----:B------:R-:W-:Y:S02]  /*12960*/  FSEL R18, R52, -INF , P6 ;  /* 0xff80000034127808 */ /* 0x000fe40003000000 */
[----:B------:R-:W-:Y:S02]  /*12970*/  FSEL R14, R54, -INF , P6 ;  /* 0xff800000360e7808 */ /* 0x000fe40003000000 */
[----:B------:R-:W-:Y:S02]  /*12980*/  ISETP.GT.AND P6, PT, R2, 0x9, PT ;  /* 0x000000090200780c */ /* 0x000fe40003fc4270 */
[----:B------:R-:W-:Y:S02]  /*12990*/  FMNMX.FTZ R3, R9, R12, !PT ;  /* 0x0000000c09037209 */ /* 0x000fe40007810000 */
        /* <DEDUP_REMOVED lines=15> */
[----:B------:R-:W-:Y:S02]  /*12a90*/  FSEL R31, R25, -INF , P0 ;  /* 0xff800000191f7808 */ /* 0x000fe40000000000 */
[----:B------:R-:W-:Y:S02]  /*12aa0*/  FSEL R27, R27, -INF , P0 ;  /* 0xff8000001b1b7808 */ /* 0x000fe40000000000 */
[----:B------:R-:W-:Y:S02]  /*12ab0*/  FMNMX.FTZ R4, R28, R4, !PT ;  /* 0x000000041c047209 */ /* 0x000fe40007810000 */
[----:B------:R-:W-:-:S02]  /*12ac0*/  ISETP.GT.AND P0, PT, R2, 0x19, PT ;  /* 0x000000190200780c */ /* 0x000fc40003f04270 */
[----:B------:R-:W-:Y:S02]  /*12ad0*/  FMNMX.FTZ R3, R26, R3, !PT ;  /* 0x000000031a037209 */ /* 0x000fe40007810000 */
[----:B------:R-:W-:Y:S02]  /*12ae0*/  FMNMX.FTZ R4, R29, R4, !PT ;  /* 0x000000041d047209 */ /* 0x000fe40007810000 */
[----:B------:R-:W-:Y:S02]  /*12af0*/  FSEL R30, R30, -INF , P0 ;  /* 0xff8000001e1e7808 */ /* 0x000fe40000000000 */
[----:B------:R-:W-:Y:S02]  /*12b00*/  FSEL R25, R37, -INF , P0 ;  /* 0xff80000025197808 */ /* 0x000fe40000000000 */
[C---:B------:R-:W-:Y:S02]  /*12b10*/  ISETP.GT.AND P6, PT, R2.reuse, 0x20, PT ;  /* 0x000000200200780c */ /* 0x040fe40003fc4270 */
[----:B------:R-:W-:-:S02]  /*12b20*/  ISETP.GT.AND P2, PT, R2, 0x21, PT ;  /* 0x000000210200780c */ /* 0x000fc40003f44270 */
[C---:B------:R-:W-:Y:S02]  /*12b30*/  ISETP.GT.AND P1, PT, R2.reuse, 0x28, PT ;  /* 0x000000280200780c */ /* 0x040fe40003f24270 */
[----:B------:R-:W-:Y:S02]  /*12b40*/  ISETP.GT.AND P0, PT, R2, 0x29, PT ;  /* 0x000000290200780c */ /* 0x000fe40003f04270 */
        /* <DEDUP_REMOVED lines=22> */
.L_x_1923:
[----:B-12---:R-:W-:Y:S01]  /*12cb0*/  FMNMX.FTZ R6, R6, R2, !PT ;  /* 0x0000000206067209 */ /* 0x006fe20007810000 */
[----:B------:R-:W-:Y:S05]  /*12cc0*/  BRA.DIV ~URZ, `(.L_x_1836) ;  /* 0x0000a1e27f007947 */ /* 0x000fea000b800000 */
[----:B------:R-:W1:Y:S04]  /*12cd0*/  SHFL.BFLY PT, R2, R5, 0x2, 0x1f ;  /* 0x0c401f0005027f89 */ /* 0x000e6800000e0000 */
[----:B------:R-:W2:Y:S01]  /*12ce0*/  SHFL.BFLY PT, R3, R6, 0x1, 0x1f ;  /* 0x0c201f0006037f89 */ /* 0x000ea200000e0000 */
[----:B-1----:R-:W-:-:S02]  /*12cf0*/  FMNMX.FTZ R5, R5, R2, !PT ;  /* 0x0000000205057209 */ /* 0x002fc40007810000 */
[----:B--2---:R-:W-:-:S03]  /*12d00*/  FMNMX.FTZ R6, R6, R3, !PT ;  /* 0x0000000306067209 */ /* 0x004fc60007810000 */
[----:B------:R1:W2:Y:S04]  /*12d10*/  SHFL.BFLY PT, R4, R5, 0x1, 0x1f ;  /* 0x0c201f0005047f89 */ /* 0x0002a800000e0000 */
.L_x_1924:
[C---:B------:R-:W-:Y:S01]  /*12d20*/  FMUL.FTZ R3, R6.reuse, c[0x0][0x2d0] ;  /* 0x0000b40006037a20 */ /* 0x040fe20000410000 */
[----:B------:R-:W-:Y:S01]  /*12d30*/  FSETP.NEU.FTZ.AND P0, PT, R6, -INF , PT ;  /* 0xff8000000600780b */ /* 0x000fe20003f1d000 */
[----:B------:R-:W-:Y:S01]  /*12d40*/  WARPSYNC 0xffffffff ;  /* 0xffffffff00007948 */ /* 0x000fe20003800000 */
[----:B-12---:R-:W-:Y:S01]  /*12d50*/  FMNMX.FTZ R5, R4, R5, !PT ;  /* 0x0000000504057209 */ /* 0x006fe20007810000 */
[----:B------:R-:W1:Y:S01]  /*12d60*/  LDSM.16.MT88.4 R20, [R151] ;  /* 0x000000009714783b */ /* 0x000e620000004200 */
[----:B------:R-:W-:Y:S02]  /*12d70*/  FSEL R3, R3, RZ, P0 ;  /* 0x000000ff03037208 */ /* 0x000fe40000000000 */
[----:B------:R-:W-:Y:S01]  /*12d80*/  FSETP.NEU.FTZ.AND P0, PT, R5, -INF , PT ;  /* 0xff8000000500780b */ /* 0x000fe20003f1d000 */
[----:B------:R-:W-:Y:S01]  /*12d90*/  LDSM.16.MT88.4 R48, [R198] ;  /* 0x00000000c630783b */ /* 0x000fe20000004200 */
[----:B------:R-:W-:Y:S01]  /*12da0*/  IADD3 R209, R209, -0x2, RZ ;  /* 0xfffffffed1d17810 */ /* 0x000fe20007ffe0ff */
[----:B------:R-:W-:-:S02]  /*12db0*/  FFMA.FTZ R2, R9, c[0x0][0x2d0], -R3 ;  /* 0x0000b40009027a23 */ /* 0x000fc40000010803 */
[--C-:B------:R-:W-:Y:S01]  /*12dc0*/  FFMA.FTZ R4, R14, c[0x0][0x2d0], -R3.reuse ;  /* 0x0000b4000e047a23 */ /* 0x100fe20000010803 */
[----:B------:R-:W-:Y:S01]  /*12dd0*/  LDSM.16.MT88.4 R44, [R151+0x800] ;  /* 0x00080000972c783b */ /* 0x000fe20000004200 */
[----:B------:R2:W-:Y:S03]  /*12de0*/  MUFU.EX2 R108, R2 ;  /* 0x00000002006c7308 */ /* 0x0005e60000000800 */
[----:B------:R-:W-:Y:S04]  /*12df0*/  LDSM.16.MT88.4 R40, [R196+0x800] ;  /* 0x00080000c428783b */ /* 0x000fe80000004200 */
[----:B------:R-:W-:Y:S01]  /*12e00*/  LDSM.16.MT88.4 R36, [R198+0x800] ;  /* 0x00080000c624783b */ /* 0x000fe20000004200 */
[----:B------:R3:W-:Y:S03]  /*12e10*/  MUFU.EX2 R120, R4 ;  /* 0x0000000400787308 */ /* 0x0007e60000000800 */
[----:B------:R-:W-:Y:S04]  /*12e20*/  LDSM.16.MT88.4 R60, [R197] ;  /* 0x00000000c53c783b */ /* 0x000fe80000004200 */
[----:B------:R-:W-:Y:S01]  /*12e30*/  LDSM.16.MT88.4 R68, [R151+0x1800] ;  /* 0x001800009744783b */ /* 0x000fe20000004200 */
[----:B--2---:R-:W-:-:S03]  /*12e40*/  FFMA.FTZ R2, R12, c[0x0][0x2d0], -R3 ;  /* 0x0000b4000c027a23 */ /* 0x004fc60000010803 */
[----:B------:R-:W-:Y:S01]  /*12e50*/  LDSM.16.MT88.4 R76, [R196+0x1800] ;  /* 0x00180000c44c783b */ /* 0x000fe20000004200 */
[----:B------:R2:W4:Y:S03]  /*12e60*/  MUFU.EX2 R9, R2 ;  /* 0x0000000200097308 */ /* 0x0005260000000800 */
[----:B------:R-:W-:Y:S01]  /*12e70*/  LDSM.16.MT88.4 R72, [R197+0x800] ;  /* 0x00080000c548783b */ /* 0x000fe20000004200 */
[----:B---3--:R-:W-:-:S03]  /*12e80*/  FFMA.FTZ R4, R15, c[0x0][0x2d0], -R3 ;  /* 0x0000b4000f047a23 */ /* 0x008fc60000010803 */
[----:B------:R-:W3:Y:S01]  /*12e90*/  LDSM.16.MT88.4 R12, [R196] ;  /* 0x00000000c40c783b */ /* 0x000ee20000004200 */
[----:B------:R5:W1:Y:S03]  /*12ea0*/  MUFU.EX2 R119, R4 ;  /* 0x0000000400777308 */ /* 0x000a660000000800 */
[----:B------:R-:W-:Y:S01]  /*12eb0*/  LDSM.16.MT88.4 R168, [R151+0x1000] ;  /* 0x0010000097a8783b */ /* 0x000fe20000004200 */
[----:B--2---:R-:W-:-:S05]  /*12ec0*/  FMUL.FTZ R2, R5, c[0x0][0x2d0] ;  /* 0x0000b40005027a20 */ /* 0x004fca0000410000 */
[----:B------:R-:W-:Y:S02]  /*12ed0*/  FSEL R2, R2, RZ, P0 ;  /* 0x000000ff02027208 */ /* 0x000fe40000000000 */
[----:B------:R-:W-:-:S03]  /*12ee0*/  ISETP.GE.AND P0, PT, R209, R218, PT ;  /* 0x000000dad100720c */ /* 0x000fc60003f06270 */
[----:B-----5:R-:W-:Y:S01]  /*12ef0*/  FFMA.FTZ R4, R16, c[0x0][0x2d0], -R2 ;  /* 0x0000b40010047a23 */ /* 0x020fe20000010802 */
[----:B----4-:R-:W-:-:S03]  /*12f00*/  F2FP.BF16.PACK_AB R16, R9, R108 ;  /* 0x0000006c0910723e */ /* 0x010fc600000010ff */
[----:B------:R2:W-:Y:S02]  /*12f10*/  MUFU.EX2 R118, R4 ;  /* 0x0000000400767308 */ /* 0x0005e40000000800 */
[----:B--2---:R-:W-:-:S06]  /*12f20*/  FFMA.FTZ R4, R17, c[0x0][0x2d0], -R2 ;  /* 0x0000b40011047a23 */ /* 0x004fcc0000010802 */
[----:B------:R2:W4:Y:S02]  /*12f30*/  MUFU.EX2 R117, R4 ;  /* 0x0000000400757308 */ /* 0x0005240000000800 */
[----:B--2---:R-:W-:Y:S01]  /*12f40*/  FFMA.FTZ R4, R18, c[0x0][0x2d0], -R2 ;  /* 0x0000b40012047a23 */ /* 0x004fe20000010802 */
[----:B-1----:R-:W-:Y:S02]  /*12f50*/  F2FP.BF16.PACK_AB R18, R119, R120 ;  /* 0x000000787712723e */ /* 0x002fe400000010ff */
[----:B----4-:R-:W-:-:S03]  /*12f60*/  F2FP.BF16.PACK_AB R17, R117, R118 ;  /* 0x000000767511723e */ /* 0x010fc600000010ff */
[----:B------:R1:W-:Y:S02]  /*12f70*/  MUFU.EX2 R116, R4 ;  /* 0x0000000400747308 */ /* 0x0003e40000000800 */
[----:B-1----:R-:W-:-:S06]  /*12f80*/  FFMA.FTZ R4, R19, c[0x0][0x2d0], -R2 ;  /* 0x0000b40013047a23 */ /* 0x002fcc0000010802 */
[----:B------:R1:W2:Y:S02]  /*12f90*/  MUFU.EX2 R125, R4 ;  /* 0x00000004007d7308 */ /* 0x0002a40000000800 */
[----:B-1----:R-:W-:Y:S01]  /*12fa0*/  FFMA.FTZ R4, R24, c[0x0][0x2d0], -R3 ;  /* 0x0000b40018047a23 */ /* 0x002fe20000010803 */
[----:B--2---:R-:W-:-:S05]  /*12fb0*/  F2FP.BF16.PACK_AB R19, R125, R116 ;  /* 0x000000747d13723e */ /* 0x004fca00000010ff */
[----:B------:R1:W-:Y:S02]  /*12fc0*/  MUFU.EX2 R124, R4 ;  /* 0x00000004007c7308 */ /* 0x0003e40000000800 */
[C---:B------:R-:W-:Y:S08]  /*12fd0*/  HMMA.16816.F32.BF16 R64, R16.reuse, R20, RZ ;  /* 0x000000141040723c */ /* 0x040ff000000418ff */
[----:B------:R-:W-:Y:S01]  /*12fe0*/  HMMA.16816.F32.BF16 R56, R16, R22, RZ ;  /* 0x000000161038723c */ /* 0x000fe200000418ff */
[----:B-1----:R-:W-:-:S04]  /*12ff0*/  FFMA.FTZ R4, R26, c[0x0][0x2d0], -R3 ;  /* 0x0000b4001a047a23 */ /* 0x002fc80000010803 */
[----:B------:R1:W2:Y:S03]  /*13000*/  MUFU.EX2 R137, R4 ;  /* 0x0000000400897308 */ /* 0x0002a60000000800 */
[C---:B---3--:R-:W-:Y:S08]  /*13010*/  HMMA.16816.F32.BF16 R52, R16.reuse, R12, RZ ;  /* 0x0000000c1034723c */ /* 0x048ff000000418ff */
[----:B------:R-:W-:Y:S01]  /*13020*/  HMMA.16816.F32.BF16 R32, R16, R14, RZ ;  /* 0x0000000e1020723c */ /* 0x000fe200000418ff */
[----:B-1----:R-:W-:Y:S01]  /*13030*/  FFMA.FTZ R4, R27, c[0x0][0x2d0], -R3 ;  /* 0x0000b4001b047a23 */ /* 0x002fe20000010803 */
[----:B--2---:R-:W-:-:S06]  /*13040*/  F2FP.BF16.PACK_AB R12, R137, R124 ;  /* 0x0000007c890c723e */ /* 0x004fcc00000010ff */
[----:B------:R-:W-:Y:S01]  /*13050*/  HMMA.16816.F32.BF16 R20, R16, R60, RZ ;  /* 0x0000003c1014723c */ /* 0x000fe200000418ff */
[----:B------:R1:W-:Y:S02]  /*13060*/  MUFU.EX2 R138, R4 ;  /* 0x00000004008a7308 */ /* 0x0003e40000000800 */
[----:B-1----:R-:W-:-:S05]  /*13070*/  FFMA.FTZ R4, R25, c[0x0][0x2d0], -R3 ;  /* 0x0000b40019047a23 */ /* 0x002fca0000010803 */
[----:B------:R-:W-:Y:S01]  /*13080*/  HMMA.16816.F32.BF16 R24, R16, R50, RZ ;  /* 0x000000321018723c */ /* 0x000fe200000418ff */
[----:B------:R1:W2:Y:S02]  /*13090*/  MUFU.EX2 R139, R4 ;  /* 0x00000004008b7308 */ /* 0x0002a40000000800 */
[----:B-1----:R-:W-:Y:S01]  /*130a0*/  FFMA.FTZ R4, R28, c[0x0][0x2d0], -R2 ;  /* 0x0000b4001c047a23 */ /* 0x002fe20000010802 */
[----:B--2---:R-:W-:-:S05]  /*130b0*/  F2FP.BF16.PACK_AB R14, R139, R138 ;  /* 0x0000008a8b0e723e */ /* 0x004fca00000010ff */
[----:B------:R1:W-:Y:S02]  /*130c0*/  MUFU.EX2 R126, R4 ;  /* 0x00000004007e7308 */ /* 0x0003e40000000800 */
[----:B-1----:R-:W-:-:S06]  /*130d0*/  FFMA.FTZ R4, R29, c[0x0][0x2d0], -R2 ;  /* 0x0000b4001d047a23 */ /* 0x002fcc0000010802 */
[----:B------:R1:W2:Y:S02]  /*130e0*/  MUFU.EX2 R127, R4 ;  /* 0x00000004007f7308 */ /* 0x0002a40000000800 */
[----:B-1----:R-:W-:Y:S01]  /*130f0*/  FFMA.FTZ R4, R31, c[0x0][0x2d0], -R2 ;  /* 0x0000b4001f047a23 */ /* 0x002fe20000010802 */
[----:B--2---:R-:W-:-:S05]  /*13100*/  F2FP.BF16.PACK_AB R13, R127, R126 ;  /* 0x0000007e7f0d723e */ /* 0x004fca00000010ff */
[----:B------:R1:W-:Y:S02]  /*13110*/  MUFU.EX2 R136, R4 ;  /* 0x0000000400887308 */ /* 0x0003e40000000800 */
[----:B-1----:R-:W-:Y:S02]  /*13120*/  FFMA.FTZ R4, R30, c[0x0][0x2d0], -R2 ;  /* 0x0000b4001e047a23 */ /* 0x002fe40000010802 */
[----:B------:R-:W-:Y:S01]  /*13130*/  HMMA.16816.F32.BF16 R28, R16, R48, RZ ;  /* 0x00000030101c723c */ /* 0x000fe200000418ff */
[----:B------:R-:W1:Y:S03]  /*13140*/  LDSM.16.MT88.4 R48, [R151+0x2000] ;  /* 0x002000009730783b */ /* 0x000e660000004200 */
[----:B------:R-:W2:Y:S02]  /*13150*/  MUFU.EX2 R160, R4 ;  /* 0x0000000400a07308 */ /* 0x000ea40000000800 */
[----:B--2---:R-:W-:Y:S01]  /*13160*/  F2FP.BF16.PACK_AB R15, R160, R136 ;  /* 0x00000088a00f723e */ /* 0x004fe200000010ff */
[----:B------:R-:W-:-:S02]  /*13170*/  FADD.FTZ R4, R108, R9 ;  /* 0x000000096c047221 */ /* 0x000fc40000010000 */
[----:B------:R-:W-:Y:S02]  /*13180*/  FADD.FTZ R9, R118, R117 ;  /* 0x0000007576097221 */ /* 0x000fe40000010000 */
[----:B------:R-:W-:Y:S02]  /*13190*/  FADD.FTZ R4, R120, R4 ;  /* 0x0000000478047221 */ /* 0x000fe40000010000 */
[----:B------:R-:W-:Y:S01]  /*131a0*/  HMMA.16816.F32.BF16 R172, R12, R44, R64 ;  /* 0x0000002c0cac723c */ /* 0x000fe20000041840 */
[----:B------:R-:W-:Y:S01]  /*131b0*/  LDSM.16.MT88.4 R64, [R151+0x3000] ;  /* 0x003000009740783b */ /* 0x000fe20000004200 */
[----:B------:R-:W-:Y:S02]  /*131c0*/  FADD.FTZ R4, R119, R4 ;  /* 0x0000000477047221 */ /* 0x000fe40000010000 */
[----:B------:R-:W-:Y:S02]  /*131d0*/  FADD.FTZ R9, R116, R9 ;  /* 0x0000000974097221 */ /* 0x000fe40000010000 */
[----:B------:R-:W-:-:S02]  /*131e0*/  FADD.FTZ R4, R124, R4 ;  /* 0x000000047c047221 */ /* 0x000fc40000010000 */
[C---:B------:R-:W-:Y:S01]  /*131f0*/  HMMA.16816.F32.BF16 R156, R12.reuse, R46, R56 ;  /* 0x0000002e0c9c723c */ /* 0x040fe20000041838 */
[----:B------:R-:W2:Y:S01]  /*13200*/  LDSM.16.MT88.4 R44, [R198+0x1800] ;  /* 0x00180000c62c783b */ /* 0x000ea20000004200 */
[----:B------:R-:W-:Y:S02]  /*13210*/  FADD.FTZ R9, R125, R9 ;  /* 0x000000097d097221 */ /* 0x000fe40000010000 */
[----:B------:R-:W-:Y:S01]  /*13220*/  FADD.FTZ R4, R137, R4 ;  /* 0x0000000489047221 */ /* 0x000fe20000010000 */
[----:B------:R-:W-:Y:S01]  /*13230*/  LDSM.16.MT88.4 R56, [R197+0x2000] ;  /* 0x00200000c538783b */ /* 0x000fe20000004200 */
[----:B------:R-:W-:Y:S02]  /*13240*/  FADD.FTZ R9, R126, R9 ;  /* 0x000000097e097221 */ /* 0x000fe40000010000 */
[C---:B------:R-:W-:Y:S01]  /*13250*/  HMMA.16816.F32.BF16 R164, R12.reuse, R40, R52 ;  /* 0x000000280ca4723c */ /* 0x040fe20000041834 */
[----:B------:R-:W-:Y:S07]  /*13260*/  LDSM.16.MT88.4 R52, [R197+0x1800] ;  /* 0x00180000c534783b */ /* 0x000fee0000004200 */
[C---:B------:R-:W-:Y:S01]  /*13270*/  HMMA.16816.F32.BF16 R152, R12.reuse, R42, R32 ;  /* 0x0000002a0c98723c */ /* 0x040fe20000041820 */
[----:B------:R-:W3:Y:S07]  /*13280*/  LDSM.16.MT88.4 R40, [R196+0x2000] ;  /* 0x00200000c428783b */ /* 0x000eee0000004200 */
[C---:B------:R-:W-:Y:S08]  /*13290*/  HMMA.16816.F32.BF16 R248, R12.reuse, R36, R28 ;  /* 0x000000240cf8723c */ /* 0x040ff0000004181c */
[----:B------:R-:W-:Y:S08]  /*132a0*/  HMMA.16816.F32.BF16 R240, R12, R38, R24 ;  /* 0x000000260cf0723c */ /* 0x000ff00000041818 */
[C---:B------:R-:W-:Y:S01]  /*132b0*/  HMMA.16816.F32.BF16 R36, R16.reuse, R62, RZ ;  /* 0x0000003e1024723c */ /* 0x040fe200000418ff */
[----:B------:R-:W4:Y:S07]  /*132c0*/  LDSM.16.MT88.4 R60, [R198+0x2000] ;  /* 0x00200000c63c783b */ /* 0x000f2e0000004200 */
[C---:B------:R-:W-:Y:S08]  /*132d0*/  HMMA.16816.F32.BF16 R32, R16.reuse, R68, RZ ;  /* 0x000000441020723c */ /* 0x040ff000000418ff */
[C---:B------:R-:W-:Y:S01]  /*132e0*/  HMMA.16816.F32.BF16 R28, R16.reuse, R70, RZ ;  /* 0x00000046101c723c */ /* 0x040fe200000418ff */
[----:B------:R-:W-:Y:S07]  /*132f0*/  LDSM.16.MT88.4 R68, [R151+0x3800] ;  /* 0x003800009744783b */ /* 0x000fee0000004200 */
[----:B------:R-:W-:Y:S08]  /*13300*/  HMMA.16816.F32.BF16 R24, R16, R76, RZ ;  /* 0x0000004c1018723c */ /* 0x000ff000000418ff */
[C---:B------:R-:W-:Y:S08]  /*13310*/  HMMA.16816.F32.BF16 R224, R12.reuse, R74, R36 ;  /* 0x0000004a0ce0723c */ /* 0x040ff00000041824 */
[----:B-1----:R-:W-:Y:S08]  /*13320*/  HMMA.16816.F32.BF16 R232, R12, R48, R32 ;  /* 0x000000300ce8723c */ /* 0x002ff00000041820 */
[C---:B--2---:R-:W-:Y:S08]  /*13330*/  HMMA.16816.F32.BF16 R36, R16.reuse, R44, RZ ;  /* 0x0000002c1024723c */ /* 0x044ff000000418ff */
[----:B------:R-:W-:Y:S01]  /*13340*/  HMMA.16816.F32.BF16 R32, R16, R46, RZ ;  /* 0x0000002e1020723c */ /* 0x000fe200000418ff */
[----:B------:R-:W1:Y:S07]  /*13350*/  LDSM.16.MT88.4 R44, [R196+0x3000] ;  /* 0x00300000c42c783b */ /* 0x000e6e0000004200 */
[C---:B------:R-:W-:Y:S08]  /*13360*/  HMMA.16816.F32.BF16 R244, R12.reuse, R72, R20 ;  /* 0x000000480cf4723c */ /* 0x040ff00000041814 */
[C---:B------:R-:W-:Y:S01]  /*13370*/  HMMA.16816.F32.BF16 R192, R12.reuse, R50, R28 ;  /* 0x000000320cc0723c */ /* 0x040fe2000004181c */
[----:B------:R-:W-:Y:S07]  /*13380*/  LDSM.16.MT88.4 R48, [R196+0x3800] ;  /* 0x00380000c430783b */ /* 0x000fee0000004200 */
[----:B---3--:R-:W-:Y:S08]  /*13390*/  HMMA.16816.F32.BF16 R228, R12, R40, R24 ;  /* 0x000000280ce4723c */ /* 0x008ff00000041818 */
[C---:B------:R-:W-:Y:S08]  /*133a0*/  HMMA.16816.F32.BF16 R20, R16.reuse, R78, RZ ;  /* 0x0000004e1014723c */ /* 0x040ff000000418ff */
[C---:B------:R-:W-:Y:S08]  /*133b0*/  HMMA.16816.F32.BF16 R28, R16.reuse, R52, RZ ;  /* 0x00000034101c723c */ /* 0x040ff000000418ff */
[----:B------:R-:W-:Y:S01]  /*133c0*/  HMMA.16816.F32.BF16 R24, R16, R54, RZ ;  /* 0x000000361018723c */ /* 0x000fe200000418ff */
[----:B------:R-:W2:Y:S07]  /*133d0*/  LDSM.16.MT88.4 R52, [R198+0x3000] ;  /* 0x00300000c634783b */ /* 0x000eae0000004200 */
[C---:B------:R-:W-:Y:S01]  /*133e0*/  HMMA.16816.F32.BF16 R188, R12.reuse, R42, R20 ;  /* 0x0000002a0cbc723c */ /* 0x040fe20000041814 */
[----:B------:R-:W3:Y:S07]  /*133f0*/  LDSM.16.MT88.4 R40, [R198+0x3800] ;  /* 0x00380000c628783b */ /* 0x000eee0000004200 */
[C---:B----4-:R-:W-:Y:S08]  /*13400*/  HMMA.16816.F32.BF16 R72, R12.reuse, R62, R32 ;  /* 0x0000003e0c48723c */ /* 0x050ff00000041820 */
[----:B------:R-:W-:Y:S08]  /*13410*/  HMMA.16816.F32.BF16 R180, R12, R56, R28 ;  /* 0x000000380cb4723c */ /* 0x000ff0000004181c */
[C---:B-1----:R-:W-:Y:S08]  /*13420*/  HMMA.16816.F32.BF16 R32, R16.reuse, R44, RZ ;  /* 0x0000002c1020723c */ /* 0x042ff000000418ff */
[C---:B------:R-:W-:Y:S01]  /*13430*/  HMMA.16816.F32.BF16 R28, R16.reuse, R46, RZ ;  /* 0x0000002e101c723c */ /* 0x040fe200000418ff */
[----:B------:R-:W1:Y:S07]  /*13440*/  LDSM.16.MT88.4 R44, [R197+0x3000] ;  /* 0x00300000c52c783b */ /* 0x000e6e0000004200 */
[----:B------:R-:W-:Y:S08]  /*13450*/  HMMA.16816.F32.BF16 R20, R16, R64, RZ ;  /* 0x000000401014723c */ /* 0x000ff000000418ff */
[----:B------:R-:W-:Y:S01]  /*13460*/  HMMA.16816.F32.BF16 R76, R12, R58, R24 ;  /* 0x0000003a0c4c723c */ /* 0x000fe20000041818 */
[----:B------:R-:W-:Y:S07]  /*13470*/  LDSM.16.MT88.4 R56, [R196+0x2800] ;  /* 0x00280000c438783b */ /* 0x000fee0000004200 */
[----:B--2---:R-:W-:Y:S08]  /*13480*/  HMMA.16816.F32.BF16 R24, R16, R52, RZ ;  /* 0x000000341018723c */ /* 0x004ff000000418ff */
[C---:B------:R-:W-:Y:S01]  /*13490*/  HMMA.16816.F32.BF16 R92, R12.reuse, R50, R28 ;  /* 0x000000320c5c723c */ /* 0x040fe2000004181c */
[----:B------:R-:W2:Y:S07]  /*134a0*/  LDSM.16.MT88.4 R28, [R197+0x3800] ;  /* 0x00380000c51c783b */ /* 0x000eae0000004200 */
[----:B------:R-:W-:Y:S08]  /*134b0*/  HMMA.16816.F32.BF16 R176, R12, R68, R20 ;  /* 0x000000440cb0723c */ /* 0x000ff00000041814 */
[----:B------:R-:W-:Y:S08]  /*134c0*/  HMMA.16816.F32.BF16 R20, R16, R54, RZ ;  /* 0x000000361014723c */ /* 0x000ff000000418ff */
[C---:B---3--:R-:W-:Y:S08]  /*134d0*/  HMMA.16816.F32.BF16 R132, R12.reuse, R40, R24 ;  /* 0x000000280c84723c */ /* 0x048ff00000041818 */
[----:B------:R-:W-:Y:S01]  /*134e0*/  HMMA.16816.F32.BF16 R96, R12, R48, R32 ;  /* 0x000000300c60723c */ /* 0x000fe20000041820 */
[----:B------:R-:W3:Y:S04]  /*134f0*/  LDSM.16.MT88.4 R32, [R151+0x4800] ;  /* 0x004800009720783b */ /* 0x000ee80000004200 */
[----:B------:R-:W-:Y:S03]  /*13500*/  LDSM.16.MT88.4 R48, [R151+0x2800] ;  /* 0x002800009730783b */ /* 0x000fe60000004200 */
[----:B-1----:R-:W-:Y:S08]  /*13510*/  HMMA.16816.F32.BF16 R24, R16, R44, RZ ;  /* 0x0000002c1018723c */ /* 0x002ff000000418ff */
[----:B------:R-:W-:Y:S01]  /*13520*/  HMMA.16816.F32.BF16 R104, R12, R42, R20 ;  /* 0x0000002a0c68723c */ /* 0x000fe20000041814 */
[----:B------:R-:W-:Y:S07]  /*13530*/  LDSM.16.MT88.4 R40, [R197+0x1000] ;  /* 0x00100000c528783b */ /* 0x000fee0000004200 */
[----:B------:R-:W-:Y:S08]  /*13540*/  HMMA.16816.F32.BF16 R20, R16, R46, RZ ;  /* 0x0000002e1014723c */ /* 0x000ff000000418ff */
[C---:B--2---:R-:W-:Y:S01]  /*13550*/  HMMA.16816.F32.BF16 R100, R12.reuse, R28, R24 ;  /* 0x0000001c0c64723c */ /* 0x044fe20000041818 */
[----:B------:R-:W1:Y:S07]  /*13560*/  LDSM.16.MT88.4 R24, [R151+0x5000] ;  /* 0x005000009718783b */ /* 0x000e6e0000004200 */
[C---:B------:R-:W-:Y:S08]  /*13570*/  HMMA.16816.F32.BF16 R184, R12.reuse, R60, R36 ;  /* 0x0000003c0cb8723c */ /* 0x040ff00000041824 */
[----:B------:R-:W-:Y:S01]  /*13580*/  HMMA.16816.F32.BF16 R112, R12, R30, R20 ;  /* 0x0000001e0c70723c */ /* 0x000fe20000041814 */
[----:B------:R-:W2:Y:S07]  /*13590*/  LDSM.16.MT88.4 R28, [R196+0x4800] ;  /* 0x00480000c41c783b */ /* 0x000eae0000004200 */
[C---:B---3--:R-:W-:Y:S07]  /*135a0*/  HMMA.16816.F32.BF16 R20, R16.reuse, R32, RZ ;  /* 0x000000201014723c */ /* 0x048fee00000418ff */
[--C-:B------:R-:W-:Y:S01]  /*135b0*/  FFMA.FTZ R33, R80, c[0x0][0x2d0], -R3.reuse ;  /* 0x0000b40050217a23 */ /* 0x100fe20000010803 */
[----:B------:R-:W-:Y:S01]  /*135c0*/  HMMA.16816.F32.BF16 R36, R16, R66, RZ ;  /* 0x000000421024723c */ /* 0x000fe200000418ff */
[----:B------:R-:W-:Y:S01]  /*135d0*/  FFMA.FTZ R32, R87, c[0x0][0x2d0], -R2 ;  /* 0x0000b40057207a23 */ /* 0x000fe20000010802 */
[----:B------:R-:W-:Y:S11]  /*135e0*/  LDSM.16.MT88.4 R64, [R198+0x2800] ;  /* 0x00280000c640783b */ /* 0x000ff60000004200 */
[----:B------:R-:W-:Y:S03]  /*135f0*/  @!UPT UIADD3 URZ, URZ, URZ, URZ ;  /* 0x0000003f3f3ff290 */ /* 0x000fe6000fffe03f */
[----:B-1----:R-:W-:Y:S08]  /*13600*/  HMMA.16816.F32.BF16 R108, R12, R24, R20 ;  /* 0x000000180c6c723c */ /* 0x002ff00000041814 */
[----:B------:R-:W-:Y:S07]  /*13610*/  HMMA.16816.F32.BF16 R20, R16, R34, RZ ;  /* 0x000000221014723c */ /* 0x000fee00000418ff */
[--C-:B------:R-:W-:Y:S01]  /*13620*/  FFMA.FTZ R35, R82, c[0x0][0x2d0], -R3.reuse ;  /* 0x0000b40052237a23 */ /* 0x100fe20000010803 */
[----:B------:R-:W-:Y:S01]  /*13630*/  HMMA.16816.F32.BF16 R88, R12, R70, R36 ;  /* 0x000000460c58723c */ /* 0x000fe20000041824 */
[----:B------:R-:W-:-:S06]  /*13640*/  FFMA.FTZ R34, R81, c[0x0][0x2d0], -R3 ;  /* 0x0000b40051227a23 */ /* 0x000fcc0000010803 */
[----:B------:R-:W-:Y:S02]  /*13650*/  FFMA.FTZ R36, R83, c[0x0][0x2d0], -R3 ;  /* 0x0000b40053247a23 */ /* 0x000fe40000010803 */
[----:B------:R-:W-:Y:S01]  /*13660*/  FADD.FTZ R3, R138, R4 ;  /* 0x000000048a037221 */ /* 0x000fe20000010000 */
[----:B------:R-:W-:Y:S01]  /*13670*/  LDSM.16.MT88.4 R80, [R151+0x4000] ;  /* 0x004000009750783b */ /* 0x000fe20000004200 */
[----:B------:R-:W-:Y:S02]  /*13680*/  FADD.FTZ R4, R127, R9 ;  /* 0x000000097f047221 */ /* 0x000fe40000010000 */
[--C-:B------:R-:W-:Y:S02]  /*13690*/  FFMA.FTZ R9, R86, c[0x0][0x2d0], -R2.reuse ;  /* 0x0000b40056097a23 */ /* 0x100fe40000010802 */
[--C-:B------:R-:W-:Y:S01]  /*136a0*/  FFMA.FTZ R38, R85, c[0x0][0x2d0], -R2.reuse ;  /* 0x0000b40055267a23 */ /* 0x100fe20000010802 */
[----:B------:R-:W-:Y:S01]  /*136b0*/  HMMA.16816.F32.BF16 R120, R12, R26, R20 ;  /* 0x0000001a0c78723c */ /* 0x000fe20000041814 */
[----:B------:R-:W1:Y:S01]  /*136c0*/  LDSM.16.MT88.4 R24, [R196+0x5000] ;  /* 0x00500000c418783b */ /* 0x000e620000004200 */
[----:B------:R-:W-:-:S02]  /*136d0*/  FFMA.FTZ R37, R84, c[0x0][0x2d0], -R2 ;  /* 0x0000b40054257a23 */ /* 0x000fc40000010802 */
[----:B------:R-:W-:Y:S02]  /*136e0*/  FADD.FTZ R2, R139, R3 ;  /* 0x000000038b027221 */ /* 0x000fe40000010000 */
[----:B------:R-:W-:Y:S02]  /*136f0*/  FADD.FTZ R3, R136, R4 ;  /* 0x0000000488037221 */ /* 0x000fe40000010000 */
[----:B--2---:R-:W-:Y:S01]  /*13700*/  HMMA.16816.F32.BF16 R20, R16, R28, RZ ;  /* 0x0000001c1014723c */ /* 0x004fe200000418ff */
[----:B------:R-:W-:Y:S01]  /*13710*/  MUFU.EX2 R4, R9 ;  /* 0x0000000900047308 */ /* 0x000fe20000000800 */
[----:B------:R-:W-:Y:S02]  /*13720*/  FADD.FTZ R3, R160, R3 ;  /* 0x00000003a0037221 */ /* 0x000fe40000010000 */
[----:B------:R-:W-:Y:S11]  /*13730*/  LDSM.16.MT88.4 R160, [R196+0x1000] ;  /* 0x00100000c4a0783b */ /* 0x000ff60000004200 */
[----:B------:R-:W-:Y:S09]  /*13740*/  @!UPT UIADD3 URZ, URZ, URZ, URZ ;  /* 0x0000003f3f3ff290 */ /* 0x000ff2000fffe03f */
        /* <DEDUP_REMOVED lines=9> */
[----:B------:R-:W-:Y:S01]  /*137e0*/  MUFU.EX2 R28, R33 ;  /* 0x00000021001c7308 */ /* 0x000fe20000000800 */
[----:B-1----:R-:W-:Y:S01]  /*137f0*/  FADD.FTZ R3, R29, R3 ;  /* 0x000000031d037221 */ /* 0x002fe20000010000 */
[----:B------:R-:W-:Y:S11]  /*13800*/  F2FP.BF16.PACK_AB R137, R4, R29 ;  /* 0x0000001d0489723e */ /* 0x000ff600000010ff */
[----:B------:R-:W-:Y:S02]  /*13810*/  @!UPT UIADD3 URZ, URZ, URZ, URZ ;  /* 0x0000003f3f3ff290 */ /* 0x000fe4000fffe03f */
[----:B--2---:R-:W-:Y:S01]  /*13820*/  HMMA.16816.F32.BF16 R124, R12, R24, R20 ;  /* 0x000000180c7c723c */ /* 0x004fe20000041814 */
[----:B------:R-:W1:Y:S07]  /*13830*/  MUFU.EX2 R25, R36 ;  /* 0x0000002400197308 */ /* 0x000e6e0000000800 */
[----:B------:R-:W-:Y:S01]  /*13840*/  HMMA.16816.F32.BF16 R20, R16, R30, RZ ;  /* 0x0000001e1014723c */ /* 0x000fe200000418ff */
[----:B------:R-:W2:Y:S08]  /*13850*/  MUFU.EX2 R24, R35 ;  /* 0x0000002300187308 */ /* 0x000eb00000000800 */
[----:B------:R-:W3:Y:S01]  /*13860*/  MUFU.EX2 R30, R34 ;  /* 0x00000022001e7308 */ /* 0x000ee20000000800 */
[----:B-1----:R-:W-:-:S04]  /*13870*/  FADD.FTZ R2, R25, R2 ;  /* 0x0000000219027221 */ /* 0x002fc80000010000 */
[C---:B--2---:R-:W-:Y:S01]  /*13880*/  FADD.FTZ R2, R24.reuse, R2 ;  /* 0x0000000218027221 */ /* 0x044fe20000010000 */
[----:B------:R-:W-:-:S03]  /*13890*/  F2FP.BF16.PACK_AB R136, R24, R25 ;  /* 0x000000191888723e */ /* 0x000fc600000010ff */
[----:B---3--:R-:W-:Y:S01]  /*138a0*/  FADD.FTZ R2, R30, R2 ;  /* 0x000000021e027221 */ /* 0x008fe20000010000 */
[----:B------:R-:W-:-:S05]  /*138b0*/  F2FP.BF16.PACK_AB R138, R28, R30 ;  /* 0x0000001e1c8a723e */ /* 0x000fca00000010ff */
[----:B------:R-:W-:Y:S01]  /*138c0*/  HMMA.16816.F32.BF16 R32, R12, R26, R20 ;  /* 0x0000001a0c20723c */ /* 0x000fe20000041814 */
[----:B------:R-:W1:Y:S01]  /*138d0*/  LDSM.16.MT88.4 R20, [R197+0x4800] ;  /* 0x00480000c514783b */ /* 0x000e620000004200 */
[----:B------:R-:W-:Y:S02]  /*138e0*/  FADD.FTZ R217, R28, R2 ;  /* 0x000000021cd97221 */ /* 0x000fe40000010000 */
[----:B------:R-:W-:Y:S02]  /*138f0*/  FADD.FTZ R2, R4, R3 ;  /* 0x0000000304027221 */ /* 0x000fe40000010000 */
[----:B------:R-:W2:Y:S08]  /*13900*/  MUFU.EX2 R4, R38 ;  /* 0x0000002600047308 */ /* 0x000eb00000000800 */
[----:B------:R-:W3:Y:S01]  /*13910*/  MUFU.EX2 R3, R37 ;  /* 0x0000002500037308 */ /* 0x000ee20000000800 */
[----:B--2---:R-:W-:Y:S01]  /*13920*/  FADD.FTZ R2, R4, R2 ;  /* 0x0000000204027221 */ /* 0x004fe20000010000 */
[----:B---3--:R-:W-:-:S03]  /*13930*/  F2FP.BF16.PACK_AB R139, R3, R4 ;  /* 0x00000004038b723e */ /* 0x008fc600000010ff */
[----:B------:R-:W-:-:S04]  /*13940*/  FADD.FTZ R216, R3, R2 ;  /* 0x0000000203d87221 */ /* 0x000fc80000010000 */
[C---:B------:R-:W-:Y:S08]  /*13950*/  HMMA.16816.F32.BF16 R60, R136.reuse, R64, R184 ;  /* 0x00000040883c723c */ /* 0x040ff000000418b8 */
[----:B------:R-:W-:Y:S01]  /*13960*/  HMMA.16816.F32.BF16 R64, R136, R66, R72 ;  /* 0x000000428840723c */ /* 0x000fe20000041848 */
[----:B------:R-:W2:Y:S07]  /*13970*/  LDSM.16.MT88.4 R72, [R197+0x2800] ;  /* 0x00280000c548783b */ /* 0x000eae0000004200 */
[C---:B-1----:R-:W-:Y:S08]  /*13980*/  HMMA.16816.F32.BF16 R24, R16.reuse, R20, RZ ;  /* 0x000000141018723c */ /* 0x042ff000000418ff */
[----:B------:R-:W-:Y:S01]  /*13990*/  HMMA.16816.F32.BF16 R16, R16, R22, RZ ;  /* 0x000000161010723c */ /* 0x000fe200000418ff */
[----:B------:R-:W1:Y:S07]  /*139a0*/  LDSM.16.MT88.4 R20, [R197+0x5000] ;  /* 0x00500000c514783b */ /* 0x000e6e0000004200 */
[C---:B------:R-:W-:Y:S08]  /*139b0*/  HMMA.16816.F32.BF16 R164, R136.reuse, R160, R164 ;  /* 0x000000a088a4723c */ /* 0x040ff000000418a4 */
[C---:B------:R-:W-:Y:S01]  /*139c0*/  HMMA.16816.F32.BF16 R160, R136.reuse, R162, R152 ;  /* 0x000000a288a0723c */ /* 0x040fe20000041898 */
[----:B------:R-:W3:Y:S07]  /*139d0*/  LDSM.16.MT88.4 R152, [R198+0x1000] ;  /* 0x00100000c698783b */ /* 0x000eee0000004200 */
[C---:B------:R-:W-:Y:S08]  /*139e0*/  HMMA.16816.F32.BF16 R172, R136.reuse, R168, R172 ;  /* 0x000000a888ac723c */ /* 0x040ff000000418ac */
[C---:B--2---:R-:W-:Y:S08]  /*139f0*/  HMMA.16816.F32.BF16 R68, R136.reuse, R72, R180 ;  /* 0x000000488844723c */ /* 0x044ff000000418b4 */
[C---:B------:R-:W-:Y:S08]  /*13a00*/  HMMA.16816.F32.BF16 R72, R136.reuse, R74, R76 ;  /* 0x0000004a8848723c */ /* 0x040ff0000004184c */
[C---:B------:R-:W-:Y:S08]  /*13a10*/  HMMA.16816.F32.BF16 R76, R136.reuse, R80, R176 ;  /* 0x00000050884c723c */ /* 0x040ff000000418b0 */
[----:B------:R-:W-:Y:S01]  /*13a20*/  HMMA.16816.F32.BF16 R80, R136, R82, R88 ;  /* 0x000000528850723c */ /* 0x000fe20000041858 */
[----:B------:R-:W2:Y:S07]  /*13a30*/  LDSM.16.MT88.4 R88, [R196+0x4000] ;  /* 0x00400000c458783b */ /* 0x000eae0000004200 */
[C---:B-1----:R-:W-:Y:S08]  /*13a40*/  HMMA.16816.F32.BF16 R24, R12.reuse, R20, R24 ;  /* 0x000000140c18723c */ /* 0x042ff00000041818 */
[----:B------:R-:W-:Y:S01]  /*13a50*/  HMMA.16816.F32.BF16 R16, R12, R22, R16 ;  /* 0x000000160c10723c */ /* 0x000fe20000041810 */
[----:B------:R-:W-:Y:S07]  /*13a60*/  LDSM.16.MT88.4 R12, [R197+0x5800] ;  /* 0x00580000c50c783b */ /* 0x000fee0000004200 */
[C---:B------:R-:W-:Y:S08]  /*13a70*/  HMMA.16816.F32.BF16 R168, R136.reuse, R170, R156 ;  /* 0x000000aa88a8723c */ /* 0x040ff0000004189c */
[C---:B---3--:R-:W-:Y:S08]  /*13a80*/  HMMA.16816.F32.BF16 R156, R136.reuse, R152, R248 ;  /* 0x00000098889c723c */ /* 0x048ff000000418f8 */
[C---:B------:R-:W-:Y:S08]  /*13a90*/  HMMA.16816.F32.BF16 R36, R136.reuse, R40, R244 ;  /* 0x000000288824723c */ /* 0x040ff000000418f4 */
[C---:B--2---:R-:W-:Y:S01]  /*13aa0*/  HMMA.16816.F32.BF16 R84, R136.reuse, R88, R96 ;  /* 0x000000588854723c */ /* 0x044fe20000041860 */
[----:B------:R-:W1:Y:S07]  /*13ab0*/  LDSM.16.MT88.4 R96, [R198+0x4000] ;  /* 0x00400000c660783b */ /* 0x000e6e0000004200 */
[C---:B------:R-:W-:Y:S08]  /*13ac0*/  HMMA.16816.F32.BF16 R88, R136.reuse, R90, R92 ;  /* 0x0000005a8858723c */ /* 0x040ff0000004185c */
[C---:B------:R-:W-:Y:S08]  /*13ad0*/  HMMA.16816.F32.BF16 R44, R136.reuse, R48, R232 ;  /* 0x00000030882c723c */ /* 0x040ff000000418e8 */
[C---:B------:R-:W-:Y:S08]  /*13ae0*/  HMMA.16816.F32.BF16 R52, R136.reuse, R56, R228 ;  /* 0x000000388834723c */ /* 0x040ff000000418e4 */
[C---:B------:R-:W-:Y:S08]  /*13af0*/  HMMA.16816.F32.BF16 R152, R136.reuse, R154, R240 ;  /* 0x0000009a8898723c */ /* 0x040ff000000418f0 */
[C---:B------:R-:W-:Y:S08]  /*13b00*/  HMMA.16816.F32.BF16 R40, R136.reuse, R42, R224 ;  /* 0x0000002a8828723c */ /* 0x040ff000000418e0 */
[C---:B-1----:R-:W-:Y:S08]  /*13b10*/  HMMA.16816.F32.BF16 R92, R136.reuse, R96, R132 ;  /* 0x00000060885c723c */ /* 0x042ff00000041884 */
[C---:B------:R-:W-:Y:S01]  /*13b20*/  HMMA.16816.F32.BF16 R96, R136.reuse, R98, R104 ;  /* 0x000000628860723c */ /* 0x040fe20000041868 */
[----:B------:R-:W1:Y:S07]  /*13b30*/  LDSM.16.MT88.4 R104, [R197+0x4000] ;  /* 0x00400000c568783b */ /* 0x000e6e0000004200 */
[C---:B------:R-:W-:Y:S08]  /*13b40*/  HMMA.16816.F32.BF16 R48, R136.reuse, R50, R192 ;  /* 0x000000328830723c */ /* 0x040ff000000418c0 */
[C---:B------:R-:W-:Y:S08]  /*13b50*/  HMMA.16816.F32.BF16 R56, R136.reuse, R58, R188 ;  /* 0x0000003a8838723c */ /* 0x040ff000000418bc */
[C---:B------:R-:W-:Y:S08]  /*13b60*/  HMMA.16816.F32.BF16 R132, R136.reuse, R12, R24 ;  /* 0x0000000c8884723c */ /* 0x040ff00000041818 */
        /* <DEDUP_REMOVED lines=10> */
[C---:B------:R-:W-:Y:S08]  /*13c10*/  HMMA.16816.F32.BF16 R128, R136.reuse, R130, R32 ;  /* 0x000000828880723c */ /* 0x040ff00000041820 */
[----:B------:R-:W-:Y:S01]  /*13c20*/  HMMA.16816.F32.BF16 R136, R136, R14, R16 ;  /* 0x0000000e8888723c */ /* 0x000fe20000041810 */
[----:B------:R-:W-:Y:S07]  /*13c30*/  @!UPT UIADD3 URZ, URZ, URZ, URZ ;  /* 0x0000003f3f3ff290 */ /* 0x000fee000fffe03f */
[----:B------:R-:W-:Y:S11]  /*13c40*/  @!P0 BRA `(.L_x_1837) ;  /* 0x00002f6000008947 */ /* 0x000ff60003800000 */
.L_x_1849:
[----:B------:R-:W-:Y:S04]  /*13c50*/  DEPBAR.LE SB0, 0x0 ;  /* 0x000080000000791a */ /* 0x000fe80000000000 */
[----:B------:R-:W-:Y:S01]  /*13c60*/  WARPSYNC 0xffffffff ;  /* 0xffffffff00007948 */ /* 0x000fe20003800000 */
[----:B------:R-:W-:Y:S01]  /*13c70*/  BAR.SYNC.DEFER_BLOCKING 0x0 ;  /* 0x0000000000007b1d */ /* 0x000fe20000010000 */
[----:B------:R-:W-:Y:S02]  /*13c80*/  SHF.R.S32.HI R2, RZ, 0x1f, R211 ;  /* 0x0000001fff027819 */ /* 0x000fe400000114d3 */
[----:B------:R-:W-:Y:S02]  /*13c90*/  LOP3.LUT P0, RZ, R149, 0x2, RZ, 0xc0, !PT ;  /* 0x0000000295ff7812 */ /* 0x000fe4000780c0ff */
[----:B------:R-:W-:Y:S01]  /*13ca0*/  SHF.R.S32.HI R9, RZ, 0x1f, R210 ;  /* 0x0000001fff097819 */ /* 0x000fe200000114d2 */
[----:B------:R-:W-:Y:S01]  /*13cb0*/  IMAD R4, R2, c[0x0][0x208], RZ ;  /* 0x0000820002047a24 */ /* 0x000fe200078e02ff */
[----:B------:R-:W-:Y:S01]  /*13cc0*/  ISETP.GE.AND P2, PT, R204, c[0x0][0x1d4], PT ;  /* 0x00007500cc007a0c */ /* 0x000fe20003f46270 */
[C---:B------:R-:W-:Y:S04]  /*13cd0*/  IMAD.WIDE.U32 R2, R211.reuse, c[0x0][0x208], RZ ;  /* 0x00008200d3027a25 */ /* 0x040fe800078e00ff */
[----:B------:R-:W-:Y:S04]  /*13ce0*/  IMAD R4, R211, c[0x0][0x20c], R4 ;  /* 0x00008300d3047a24 */ /* 0x000fe800078e0204 */
[----:B------:R-:W-:Y:S02]  /*13cf0*/  IMAD.IADD R3, R3, 0x1, R4 ;  /* 0x0000000103037824 */ /* 0x000fe400078e0204 */
[----:B------:R-:W-:Y:S02]  /*13d00*/  IMAD R4, R9, c[0x0][0x218], RZ ;  /* 0x0000860009047a24 */ /* 0x000fe400078e02ff */
[----:B------:R-:W-:Y:S01]  /*13d10*/  IMAD.WIDE.U32 R12, R210, c[0x0][0x218], R2 ;  /* 0x00008600d20c7a25 */ /* 0x000fe200078e0002 */
[C---:B------:R-:W-:Y:S02]  /*13d20*/  IADD3 R2, R150.reuse, 0x20, RZ ;  /* 0x0000002096027810 */ /* 0x040fe40007ffe0ff */
[----:B------:R-:W-:Y:S01]  /*13d30*/  @P0 IADD3 R2, R150, -0x20, RZ ;  /* 0xffffffe096020810 */ /* 0x000fe20007ffe0ff */
[----:B------:R1:W2:Y:S01]  /*13d40*/  LDSM.16.M88.4 R32, [R199] ;  /* 0x00000000c720783b */ /* 0x0002a20000000200 */
[----:B------:R-:W-:Y:S01]  /*13d50*/  IMAD R4, R210, c[0x0][0x21c], R4 ;  /* 0x00008700d2047a24 */ /* 0x000fe200078e0204 */
[----:B------:R-:W-:Y:S01]  /*13d60*/  IADD3 R3, P1, R220, R12, RZ ;  /* 0x0000000cdc037210 */ /* 0x000fe20007f3e0ff */
[----:B------:R-:W-:Y:S01]  /*13d70*/  IMAD.MOV.U32 R9, RZ, RZ, R6 ;  /* 0x000000ffff097224 */ /* 0x000fe200078e0006 */
[----:B------:R1:W3:Y:S02]  /*13d80*/  LDSM.16.M88.4 R184, [R2] ;  /* 0x0000000002b8783b */ /* 0x0002e40000000200 */
[----:B------:R-:W-:Y:S02]  /*13d90*/  IADD3.X R4, R223, R13, R4, P1, !PT ;  /* 0x0000000ddf047210 */ /* 0x000fe40000ffe404 */
[----:B------:R1:W4:Y:S01]  /*13da0*/  LDSM.16.M88.4 R188, [R2+0x800] ;  /* 0x0008000002bc783b */ /* 0x0003220000000200 */
[C---:B------:R-:W-:Y:S03]  /*13db0*/  LEA R20, P0, R3.reuse, c[0x0][0x1f8], 0x1 ;  /* 0x00007e0003147a11 */ /* 0x040fe600078008ff */
[----:B------:R1:W1:Y:S01]  /*13dc0*/  LDSM.16.M88.4 R192, [R2+0x1000] ;  /* 0x0010000002c0783b */ /* 0x0002620000000200 */
[----:B------:R-:W-:Y:S03]  /*13dd0*/  LEA.HI.X R4, R3, c[0x0][0x1fc], R4, 0x1, P0 ;  /* 0x00007f0003047a11 */ /* 0x000fe600000f0c04 */
[----:B------:R1:W1:Y:S04]  /*13de0*/  LDSM.16.M88.4 R16, [R150] ;  /* 0x000000009610783b */ /* 0x0002680000000200 */
[----:B------:R1:W1:Y:S04]  /*13df0*/  LDSM.16.M88.4 R24, [R150+0x800] ;  /* 0x000800009618783b */ /* 0x0002680000000200 */
[----:B------:R1:W1:Y:S04]  /*13e00*/  LDSM.16.M88.4 R176, [R150+0x1000] ;  /* 0x0010000096b0783b */ /* 0x0002680000000200 */
[----:B------:R1:W1:Y:S01]  /*13e10*/  LDSM.16.M88.4 R180, [R200] ;  /* 0x00000000c8b4783b */ /* 0x0002620000000200 */
[----:B------:R-:W-:-:S05]  /*13e20*/  BRA.DIV ~URZ, `(.L_x_1838) ;  /* 0x000091827f007947 */ /* 0x000fca000b800000 */
[----:B-1----:R1:W4:Y:S02]  /*13e30*/  SHFL.IDX PT, R2, R4, RZ, 0x181f ;  /* 0x00181fff04027589 */ /* 0x00232400000e0000 */
.L_x_1925:
[----:B------:R-:W5:Y:S01]  /*13e40*/  SHFL.IDX PT, R3, R20, RZ, 0x181f ;  /* 0x00181fff14037589 */ /* 0x000f6200000e0000 */
[----:B------:R-:W-:Y:S03]  /*13e50*/  BSSY B0, `(.L_x_1839) ;  /* 0x0000024000007945 */ /* 0x000fe60003800000 */
[----:B------:R-:W1:Y:S01]  /*13e60*/  S2R R21, SR_TID.X ;  /* 0x0000000000157919 */ /* 0x000e620000002100 */
[CC--:B-----5:R-:W-:Y:S04]  /*13e70*/  LEA R12, P0, R140.reuse, R3.reuse, 0x1 ;  /* 0x000000038c0c7211 */ /* 0x0e0fe800078008ff */
[-C--:B----4-:R-:W-:Y:S05]  /*13e80*/  LEA.HI.X R13, R140, R2.reuse, R141, 0x1, P0 ;  /* 0x000000028c0d7211 */ /* 0x090fea00000f0c8d */
[----:B------:R-:W-:Y:S01]  /*13e90*/  @!PT LDS RZ, [RZ] ;  /* 0x00000000fffff984 */ /* 0x000fe20000000800 */
[----:B------:R-:W-:Y:S01]  /*13ea0*/  @!PT LDS RZ, [RZ] ;  /* 0x00000000fffff984 */ /* 0x000fe20000000800 */
[----:B------:R4:W-:Y:S02]  /*13eb0*/  LDGSTS.E.BYPASS.LTC128B.128 [R203+0x4080], [R12.64], !P5 ;  /* 0x040800000ccb7fae */ /* 0x0009e4000e901d46 */
[CC--:B----4-:R-:W-:Y:S04]  /*13ec0*/  LEA R12, P0, R206.reuse, R3.reuse, 0x1 ;  /* 0x00000003ce0c7211 */ /* 0x0d0fe800078008ff */
[-C--:B------:R-:W-:Y:S02]  /*13ed0*/  LEA.HI.X R13, R206, R2.reuse, R213, 0x1, P0 ;  /* 0x00000002ce0d7211 */ /* 0x080fe400000f0cd5 */
[CC--:B------:R-:W-:Y:S03]  /*13ee0*/  LEA R14, P0, R205.reuse, R3.reuse, 0x1 ;  /* 0x00000003cd0e7211 */ /* 0x0c0fe600078008ff */
[----:B------:R4:W-:Y:S01]  /*13ef0*/  LDGSTS.E.BYPASS.LTC128B.128 [R203+0x5880], [R12.64], !P4 ;  /* 0x058800000ccb7fae */ /* 0x0009e2000e101d46 */
[-C--:B------:R-:W-:Y:S05]  /*13f00*/  LEA.HI.X R15, R205, R2.reuse, R215, 0x1, P0 ;  /* 0x00000002cd0f7211 */ /* 0x080fea00000f0cd7 */
[----:B------:R3:W-:Y:S01]  /*13f10*/  LDGSTS.E.BYPASS.LTC128B.128 [R203+0x7080], [R14.64], !P3 ;  /* 0x070800000ecb7fae */ /* 0x0007e2000d901d46 */
[C---:B----4-:R-:W-:Y:S04]  /*13f20*/  LEA R12, P0, R204.reuse, R3, 0x1 ;  /* 0x00000003cc0c7211 */ /* 0x050fe800078008ff */
[----:B------:R-:W-:Y:S02]  /*13f30*/  LEA.HI.X R13, R204, R2, R214, 0x1, P0 ;  /* 0x00000002cc0d7211 */ /* 0x000fe400000f0cd6 */
[----:B-1----:R-:W-:Y:S03]  /*13f40*/  ISETP.GT.AND P0, PT, R21, 0x7f, PT ;  /* 0x0000007f1500780c */ /* 0x002fe60003f04270 */
[----:B------:R3:W-:Y:S10]  /*13f50*/  LDGSTS.E.BYPASS.LTC128B.128 [R203+0x8880], [R12.64], !P2 ;  /* 0x088800000ccb7fae */ /* 0x0007f4000d101d46 */
[----:B------:R-:W-:-:S05]  /*13f60*/  @P0 BRA `(.L_x_1840) ;  /* 0x0000012000000947 */ /* 0x000fca0003800000 */
[----:B------:R-:W-:-:S05]  /*13f70*/  BRA.DIV ~URZ, `(.L_x_1841) ;  /* 0x000090a27f007947 */ /* 0x000fca000b800000 */
[----:B------:R-:W1:Y:S04]  /*13f80*/  SHFL.IDX PT, R4, R4, 0x1, 0x181f ;  /* 0x00381f0004047f89 */ /* 0x000e6800000e0000 */
[----:B------:R4:W3:Y:S02]  /*13f90*/  SHFL.IDX PT, R2, R20, 0x1, 0x181f ;  /* 0x00381f0014027f89 */ /* 0x0008e400000e0000 */
.L_x_1926:
[C---:B---3--:R-:W-:Y:S04]  /*13fa0*/  LEA R12, P0, R140.reuse, R2, 0x1 ;  /* 0x000000028c0c7211 */ /* 0x048fe800078008ff */
[----:B-1----:R-:W-:Y:S05]  /*13fb0*/  LEA.HI.X R13, R140, R4, R141, 0x1, P0 ;  /* 0x000000048c0d7211 */ /* 0x002fea00000f0c8d */
[----:B------:R-:W-:Y:S01]  /*13fc0*/  @!PT LDS RZ, [RZ] ;  /* 0x00000000fffff984 */ /* 0x000fe20000000800 */
[----:B------:R-:W-:Y:S01]  /*13fd0*/  @!PT LDS RZ, [RZ] ;  /* 0x00000000fffff984 */ /* 0x000fe20000000800 */
[----:B------:R-:W-:Y:S01]  /*13fe0*/  @!PT LDS RZ, [RZ] ;  /* 0x00000000fffff984 */ /* 0x000fe20000000800 */
[----:B------:R1:W-:Y:S02]  /*13ff0*/  LDGSTS.E.BYPASS.LTC128B.128 [R207+0x5080], [R12.64], !P5 ;  /* 0x050800000ccf7fae */ /* 0x0003e4000e901d46 */
[C---:B-1----:R-:W-:Y:S04]  /*14000*/  LEA R12, P0, R206.reuse, R2, 0x1 ;  /* 0x00000002ce0c7211 */ /* 0x042fe800078008ff */
[----:B------:R-:W-:Y:S05]  /*14010*/  LEA.HI.X R13, R206, R4, R213, 0x1, P0 ;  /* 0x00000004ce0d7211 */ /* 0x000fea00000f0cd5 */
[----:B------:R1:W-:Y:S02]  /*14020*/  LDGSTS.E.BYPASS.LTC128B.128 [R207+0x6880], [R12.64], !P4 ;  /* 0x068800000ccf7fae */ /* 0x0003e4000e101d46 */
[C---:B-1----:R-:W-:Y:S04]  /*14030*/  LEA R12, P0, R205.reuse, R2, 0x1 ;  /* 0x00000002cd0c7211 */ /* 0x042fe800078008ff */
[----:B------:R-:W-:Y:S02]  /*14040*/  LEA.HI.X R13, R205, R4, R215, 0x1, P0 ;  /* 0x00000004cd0d7211 */ /* 0x000fe400000f0cd7 */
[C---:B------:R-:W-:Y:S03]  /*14050*/  LEA R2, P0, R204.reuse, R2, 0x1 ;  /* 0x00000002cc027211 */ /* 0x040fe600078008ff */
[----:B------:R1:W-:Y:S01]  /*14060*/  LDGSTS.E.BYPASS.LTC128B.128 [R207+0x8080], [R12.64], !P3 ;  /* 0x080800000ccf7fae */ /* 0x0003e2000d901d46 */
[----:B------:R-:W-:Y:S05]  /*14070*/  LEA.HI.X R3, R204, R4, R214, 0x1, P0 ;  /* 0x00000004cc037211 */ /* 0x000fea00000f0cd6 */
[----:B------:R1:W-:Y:S04]  /*14080*/  LDGSTS.E.BYPASS.LTC128B.128 [R207+0x9880], [R2.64], !P2 ;  /* 0x0988000002cf7fae */ /* 0x0003e8000d101d46 */
.L_x_1840:
[----:B------:R-:W-:Y:S05]  /*14090*/  BSYNC B0 ;  /* 0x0000000000007941 */ /* 0x000fea0003800000 */
.L_x_1839:
[----:B------:R-:W0:Y:S01]  /*140a0*/  LDGDEPBAR ;  /* 0x00000000000079af */ /* 0x000e220000000000 */
[----:B------:R-:W-:Y:S01]  /*140b0*/  WARPSYNC 0xffffffff ;  /* 0xffffffff00007948 */ /* 0x000fe20003800000 */
[C---:B-123--:R-:W-:Y:S01]  /*140c0*/  HMMA.16816.F32.BF16 R12, R32.reuse, R16, RZ ;  /* 0x00000010200c723c */ /* 0x04efe200000418ff */
[----:B------:R-:W-:Y:S02]  /*140d0*/  BSSY B0, `(.L_x_1842) ;  /* 0x0000117000007945 */ /* 0x000fe40003800000 */
[----:B------:R-:W-:Y:S02]  /*140e0*/  LOP3.LUT P0, RZ, R149, 0x4, RZ, 0xc0, !PT ;  /* 0x0000000495ff7812 */ /* 0x000fe4000780c0ff */
[C---:B------:R-:W-:Y:S03]  /*140f0*/  IADD3 R2, R150.reuse, 0x40, RZ ;  /* 0x0000004096027810 */ /* 0x040fe60007ffe0ff */
[C---:B------:R-:W-:Y:S08]  /*14100*/  HMMA.16816.F32.BF16 R16, R32.reuse, R18, RZ ;  /* 0x000000122010723c */ /* 0x040ff000000418ff */
[C---:B----4-:R-:W-:Y:S01]  /*14110*/  HMMA.16816.F32.BF16 R20, R32.reuse, R24, RZ ;  /* 0x000000182014723c */ /* 0x050fe200000418ff */
[----:B------:R-:W-:Y:S02]  /*14120*/  @P0 IADD3 R2, R150, -0x40, RZ ;  /* 0xffffffc096020810 */ /* 0x000fe40007ffe0ff */
[----:B------:R-:W-:Y:S05]  /*14130*/  ISETP.GT.AND P0, PT, R209, R218, PT ;  /* 0x000000dad100720c */ /* 0x000fea0003f04270 */
        /* <DEDUP_REMOVED lines=16> */
[C---:B--2---:R-:W-:Y:S08]  /*14240*/  HMMA.16816.F32.BF16 R20, R176.reuse, R180, R20 ;  /* 0x000000b4b014723c */ /* 0x044ff00000041814 */
[C---:B------:R-:W-:Y:S01]  /*14250*/  HMMA.16816.F32.BF16 R24, R176.reuse, R182, R24 ;  /* 0x000000b6b018723c */ /* 0x040fe20000041818 */
[----:B------:R-:W1:Y:S07]  /*14260*/  LDSM.16.M88.4 R180, [R201] ;  /* 0x00000000c9b4783b */ /* 0x000e6e0000000200 */
[C---:B------:R-:W-:Y:S08]  /*14270*/  HMMA.16816.F32.BF16 R28, R176.reuse, R188, R28 ;  /* 0x000000bcb01c723c */ /* 0x040ff0000004181c */
[----:B------:R-:W-:Y:S01]  /*14280*/  HMMA.16816.F32.BF16 R32, R176, R190, R32 ;  /* 0x000000beb020723c */ /* 0x000fe20000041820 */
[----:B------:R-:W2:Y:S07]  /*14290*/  LDSM.16.M88.4 R176, [R10+0x800] ;  /* 0x000800000ab0783b */ /* 0x000eae0000000200 */
[----:B------:R-:W3:Y:S01]  /*142a0*/  LDSM.16.M88.4 R188, [R10+0x1000] ;  /* 0x001000000abc783b */ /* 0x000ee20000000200 */
[C---:B-1----:R-:W-:Y:S08]  /*142b0*/  HMMA.16816.F32.BF16 R12, R180.reuse, R184, R12 ;  /* 0x000000b8b40c723c */ /* 0x042ff0000004180c */
[C---:B------:R-:W-:Y:S01]  /*142c0*/  HMMA.16816.F32.BF16 R16, R180.reuse, R186, R16 ;  /* 0x000000bab410723c */ /* 0x040fe20000041810 */
[----:B------:R-:W-:Y:S07]  /*142d0*/  LDSM.16.M88.4 R184, [R150+0x1800] ;  /* 0x0018000096b8783b */ /* 0x000fee0000000200 */
[C---:B--2---:R-:W-:Y:S08]  /*142e0*/  HMMA.16816.F32.BF16 R20, R180.reuse, R176, R20 ;  /* 0x000000b0b414723c */ /* 0x044ff00000041814 */
[C---:B------:R-:W-:Y:S01]  /*142f0*/  HMMA.16816.F32.BF16 R24, R180.reuse, R178, R24 ;  /* 0x000000b2b418723c */ /* 0x040fe20000041818 */
[----:B------:R-:W1:Y:S07]  /*14300*/  LDSM.16.M88.4 R176, [R199+0x4000] ;  /* 0x00400000c7b0783b */ /* 0x000e6e0000000200 */
[C---:B---3--:R-:W-:Y:S08]  /*14310*/  HMMA.16816.F32.BF16 R28, R180.reuse, R188, R28 ;  /* 0x000000bcb41c723c */ /* 0x048ff0000004181c */
        /* <DEDUP_REMOVED lines=102> */
[----:B------:R-:W-:Y:S01]  /*14980*/  LDSM.16.M88.4 R188, [R201+0xc000] ;  /* 0x00c00000c9bc783b */ /* 0x000fe20000000200 */
        /* <DEDUP_REMOVED lines=33> */
[C---:B--2---:R-:W-:Y:S08]  /*14ba0*/  HMMA.16816.F32.BF16 R28, R188.reuse, R12, R28 ;  /* 0x0000000cbc1c723c */ /* 0x044ff0000004181c */
[----:B------:R-:W-:Y:S04]  /*14bb0*/  HMMA.16816.F32.BF16 R32, R188, R14, R32 ;  /* 0x0000000ebc20723c */ /* 0x000fe80000041820 */
[----:B-----5:R-:W-:Y:S04]  /*14bc0*/  FMUL.FTZ R2, R17, c[0x0][0x320] ;  /* 0x0000c80011027a20 */ /* 0x020fe80000410000 */
        /* <DEDUP_REMOVED lines=32> */
[----:B--234-:R-:W-:Y:S01]  /*14dd0*/  IMAD.MOV.U32 R2, RZ, RZ, 0x1 ;  /* 0x00000001ff027424 */ /* 0x01cfe200078e00ff */
[----:B------:R-:W-:Y:S01]  /*14de0*/  ISETP.GT.AND P0, PT, R0, 0x2f, PT ;  /* 0x0000002f0000780c */ /* 0x000fe20003f04270 */
[----:B------:R-:W-:Y:S01]  /*14df0*/  IMAD.MOV.U32 R210, RZ, RZ, RZ ;  /* 0x000000ffffd27224 */ /* 0x000fe200078e00ff */
[----:B------:R-:W2:Y:S02]  /*14e00*/  LDL R224, [R1+0x4] ;  /* 0x0000040001e07983 */ /* 0x000ea40000100800 */
[----:B------:R-:W-:Y:S02]  /*14e10*/  ISETP.NE.AND P1, PT, R2, c[0x0][0x2b8], PT ;  /* 0x0000ae0002007a0c */ /* 0x000fe40003f25270 */
[----:B------:R-:W3:Y:S01]  /*14e20*/  LDL R208, [R1] ;  /* 0x0000000001d07983 */ /* 0x000ee20000100800 */
[----:B--2---:R-:W-:Y:S05]  /*14e30*/  IMAD R3, R209, 0x30, R224 ;  /* 0x00000030d1037824 */ /* 0x004fea00078e02e0 */
[----:B------:R-:W-:Y:S05]  /*14e40*/  IADD3 R3, R3, -0x30, R0 ;  /* 0xffffffd003037810 */ /* 0x000fea0007ffe000 */
[----:B------:R-:W-:Y:S04]  /*14e50*/  @P1 IMAD.HI.U32 R4, R3, c[0x0][0x2bc], RZ ;  /* 0x0000af0003041a27 */ /* 0x000fe800078e00ff */
[--C-:B------:R-:W-:Y:S01]  /*14e60*/  IMAD.MOV.U32 R2, RZ, RZ, R3.reuse ;  /* 0x000000ffff027224 */ /* 0x100fe200078e0003 */
[----:B------:R-:W-:Y:S04]  /*14e70*/  @P1 SHF.R.U32.HI R2, RZ, c[0x0][0x2c0], R4 ;  /* 0x0000b000ff021a19 */ /* 0x000fe80000011604 */
[----:B------:R-:W-:Y:S01]  /*14e80*/  @!P0 IADD3 R4, P1, R2, R238, RZ ;  /* 0x000000ee02048210 */ /* 0x000fe20007f3e0ff */
[----:B------:R-:W-:Y:S04]  /*14e90*/  IMAD.MOV R12, RZ, RZ, -R2 ;  /* 0x000000ffff0c7224 */ /* 0x000fe800078e0a02 */
[----:B------:R-:W-:Y:S01]  /*14ea0*/  IMAD R211, R12, c[0x0][0x2b8], R3 ;  /* 0x0000ae000cd37a24 */ /* 0x000fe200078e0203 */
[----:B---3--:R-:W-:Y:S02]  /*14eb0*/  @!P0 LEA.HI.X.SX32 R3, R2, R208, 0x1, P1 ;  /* 0x000000d002038211 */ /* 0x008fe400008f0eff */
[C---:B------:R-:W-:Y:S02]  /*14ec0*/  @!P0 LEA R2, P1, R4.reuse, c[0x0][0x2a0], 0x2 ;  /* 0x0000a80004028a11 */ /* 0x040fe400078210ff */
[----:B------:R-:W-:Y:S02]  /*14ed0*/  IADD3 R12, -R143, 0x30, RZ ;  /* 0x000000308f0c7810 */ /* 0x000fe40007ffe1ff */
[----:B------:R-:W-:Y:S05]  /*14ee0*/  @!P0 LEA.HI.X R3, R4, c[0x0][0x2a4], R3, 0x2, P1 ;  /* 0x0000a90004038a11 */ /* 0x000fea00008f1403 */
[----:B------:R2:W3:Y:S02]  /*14ef0*/  @!P0 LDG.E R210, [R2.64] ;  /* 0x0000000602d28981 */ /* 0x0004e4000c1e1900 */
[----:B--2---:R-:W-:Y:S05]  /*14f00*/  SHF.R.S32.HI R2, RZ, 0x1f, R211 ;  /* 0x0000001fff027819 */ /* 0x004fea00000114d3 */
[----:B------:R-:W-:Y:S02]  /*14f10*/  IMAD R4, R2, c[0x0][0x1e0], RZ ;  /* 0x0000780002047a24 */ /* 0x000fe400078e02ff */
[C---:B------:R-:W-:Y:S04]  /*14f20*/  IMAD.WIDE.U32 R2, R211.reuse, c[0x0][0x1e0], RZ ;  /* 0x00007800d3027a25 */ /* 0x040fe800078e00ff */
[----:B------:R-:W-:Y:S04]  /*14f30*/  IMAD R4, R211, c[0x0][0x1e4], R4 ;  /* 0x00007900d3047a24 */ /* 0x000fe800078e0204 */
[----:B------:R-:W-:Y:S01]  /*14f40*/  IMAD.IADD R3, R3, 0x1, R4 ;  /* 0x0000000103037824 */ /* 0x000fe200078e0204 */
[----:B---3--:R-:W-:Y:S03]  /*14f50*/  SHF.R.S32.HI R4, RZ, 0x1f, R210 ;  /* 0x0000001fff047819 */ /* 0x008fe600000114d2 */
[----:B------:R-:W-:Y:S04]  /*14f60*/  IMAD.WIDE.U32 R2, R210, c[0x0][0x1f0], R2 ;  /* 0x00007c00d2027a25 */ /* 0x000fe800078e0002 */
[----:B------:R-:W-:Y:S01]  /*14f70*/  IMAD R4, R4, c[0x0][0x1f0], RZ ;  /* 0x00007c0004047a24 */ /* 0x000fe200078e02ff */
[----:B------:R-:W-:Y:S03]  /*14f80*/  IADD3 R2, P0, R236, R2, RZ ;  /* 0x00000002ec027210 */ /* 0x000fe60007f1e0ff */
[----:B------:R-:W-:Y:S05]  /*14f90*/  IMAD R4, R210, c[0x0][0x1f4], R4 ;  /* 0x00007d00d2047a24 */ /* 0x000fea00078e0204 */
[----:B------:R-:W-:Y:S02]  /*14fa0*/  IADD3.X R3, R252, R3, R4, P0, !PT ;  /* 0x00000003fc037210 */ /* 0x000fe400007fe404 */
[C---:B------:R-:W-:Y:S04]  /*14fb0*/  LEA R16, P0, R2.reuse, c[0x0][0x1c8], 0x1 ;  /* 0x0000720002107a11 */ /* 0x040fe800078008ff */
[----:B------:R-:W-:Y:S02]  /*14fc0*/  LEA.HI.X R13, R2, c[0x0][0x1cc], R3, 0x1, P0 ;  /* 0x00007300020d7a11 */ /* 0x000fe400000f0c03 */
[----:B------:R-:W-:Y:S01]  /*14fd0*/  ISETP.GE.AND P0, PT, R12, 0x1, PT ;  /* 0x000000010c00780c */ /* 0x000fe20003f06270 */
[----:B------:R-:W-:-:S10]  /*14fe0*/  BRA.DIV ~URZ, `(.L_x_1844) ;  /* 0x000081027f007947 */ /* 0x000fd4000b800000 */
[----:B------:R2:W3:Y:S02]  /*14ff0*/  SHFL.IDX PT, R4, R13, RZ, 0x181f ;  /* 0x00181fff0d047589 */ /* 0x0004e400000e0000 */
.L_x_1927:
[----:B------:R-:W-:-:S05]  /*15000*/  BRA.DIV ~URZ, `(.L_x_1845) ;  /* 0x000081527f007947 */ /* 0x000fca000b800000 */
[----:B------:R4:W2:Y:S02]  /*15010*/  SHFL.IDX PT, R2, R16, RZ, 0x181f ;  /* 0x00181fff10027589 */ /* 0x0008a400000e0000 */
.L_x_1928:
[C---:B--2---:R-:W-:Y:S04]  /*15020*/  @P0 LEA R14, P1, R140.reuse, R2, 0x1 ;  /* 0x000000028c0e0211 */ /* 0x044fe800078208ff */
[----:B---3--:R-:W-:Y:S05]  /*15030*/  @P0 LEA.HI.X R15, R140, R4, R141, 0x1, P1 ;  /* 0x000000048c0f0211 */ /* 0x008fea00008f0c8d */
[----:B------:R-:W-:Y:S01]  /*15040*/  @!PT LDS RZ, [RZ] ;  /* 0x00000000fffff984 */ /* 0x000fe20000000800 */
[----:B------:R-:W-:Y:S01]  /*15050*/  @!PT LDS RZ, [RZ] ;  /* 0x00000000fffff984 */ /* 0x000fe20000000800 */
[----:B------:R-:W-:Y:S01]  /*15060*/  @!PT LDS RZ, [RZ] ;  /* 0x00000000fffff984 */ /* 0x000fe20000000800 */
[----:B------:R2:W-:Y:S02]  /*15070*/  @P0 LDGSTS.E.BYPASS.LTC128B.128 [R203+0xa080], [R14.64], !P5 ;  /* 0x0a0800000ecb0fae */ /* 0x0005e4000e901d46 */
[C---:B--2---:R-:W-:Y:S04]  /*15080*/  @P0 LEA R14, P1, R206.reuse, R2, 0x1 ;  /* 0x00000002ce0e0211 */ /* 0x044fe800078208ff */
[----:B------:R-:W-:Y:S05]  /*15090*/  @P0 LEA.HI.X R15, R206, R4, R213, 0x1, P1 ;  /* 0x00000004ce0f0211 */ /* 0x000fea00008f0cd5 */
[----:B------:R2:W-:Y:S02]  /*150a0*/  @P0 LDGSTS.E.BYPASS.LTC128B.128 [R203+0xb880], [R14.64], !P4 ;  /* 0x0b8800000ecb0fae */ /* 0x0005e4000e101d46 */
[C---:B--2---:R-:W-:Y:S04]  /*150b0*/  @P0 LEA R14, P1, R205.reuse, R2, 0x1 ;  /* 0x00000002cd0e0211 */ /* 0x044fe800078208ff */
[----:B------:R-:W-:Y:S02]  /*150c0*/  @P0 LEA.HI.X R15, R205, R4, R215, 0x1, P1 ;  /* 0x00000004cd0f0211 */ /* 0x000fe400008f0cd7 */
[C---:B------:R-:W-:Y:S03]  /*150d0*/  @P0 LEA R2, P1, R204.reuse, R2, 0x1 ;  /* 0x00000002cc020211 */ /* 0x040fe600078208ff */
[----:B------:R2:W-:Y:S01]  /*150e0*/  @P0 LDGSTS.E.BYPASS.LTC128B.128 [R203+0xd080], [R14.64], !P3 ;  /* 0x0d0800000ecb0fae */ /* 0x0005e2000d901d46 */
[----:B------:R-:W-:Y:S05]  /*150f0*/  @P0 LEA.HI.X R3, R204, R4, R214, 0x1, P1 ;  /* 0x00000004cc030211 */ /* 0x000fea00008f0cd6 */
[----:B------:R2:W-:Y:S01]  /*15100*/  @P0 LDGSTS.E.BYPASS.LTC128B.128 [R203+0xe880], [R2.64], !P2 ;  /* 0x0e88000002cb0fae */ /* 0x0005e2000d101d46 */
[----:B------:R-:W-:Y:S01]  /*15110*/  ISETP.GE.AND P0, PT, R12, 0x21, PT ;  /* 0x000000210c00780c */ /* 0x000fe20003f06270 */
[----:B------:R-:W-:-:S06]  /*15120*/  BRA.DIV ~URZ, `(.L_x_1846) ;  /* 0x000080a27f007947 */ /* 0x000fcc000b800000 */
[----:B------:R3:W2:Y:S04]  /*15130*/  SHFL.IDX PT, R4, R13, 0x1, 0x181f ;  /* 0x00381f000d047f89 */ /* 0x0006a800000e0000 */
[----:B--2---:R3:W2:Y:S02]  /*15140*/  SHFL.IDX PT, R2, R16, 0x1, 0x181f ;  /* 0x00381f0010027f89 */ /* 0x0046a400000e0000 */
.L_x_1929:
        /* <DEDUP_REMOVED lines=14> */
[----:B------:R2:W-:Y:S04]  /*15230*/  @P0 LDGSTS.E.BYPASS.LTC128B.128 [R207+0xf880], [R2.64], !P2 ;  /* 0x0f88000002cf0fae */ /* 0x0005e8000d101d46 */
.L_x_1843:
[----:B---34-:R-:W-:Y:S05]  /*15240*/  BSYNC B0 ;  /* 0x0000000000007941 */ /* 0x018fea0003800000 */
.L_x_1842:
[----:B--2---:R-:W-:Y:S01]  /*15250*/  FMNMX.FTZ R3, R187, R6, !PT ;  /* 0x00000006bb037209 */ /* 0x004fe20007810000 */
[----:B------:R-:W0:Y:S01]  /*15260*/  LDGDEPBAR ;  /* 0x00000000000079af */ /* 0x000e220000000000 */
[----:B------:R-:W-:Y:S02]  /*15270*/  FMNMX.FTZ R2, R192, R5, !PT ;  /* 0x00000005c0027209 */ /* 0x000fe40007810000 */
        /* <DEDUP_REMOVED lines=24> */
.L_x_1930:
[----:B-12---:R-:W-:Y:S01]  /*15400*/  FMNMX.FTZ R4, R4, R2, !PT ;  /* 0x0000000204047209 */ /* 0x006fe20007810000 */
[----:B------:R-:W-:-:S05]  /*15410*/  BRA.DIV ~URZ, `(.L_x_1848) ;  /* 0x00007ed27f007947 */ /* 0x000fca000b800000 */
[----:B------:R-:W1:Y:S02]  /*15420*/  SHFL.BFLY PT, R2, R4, 0x1, 0x1f ;  /* 0x0c201f0004027f89 */ /* 0x000e6400000e0000 */
[----:B-1----:R-:W-:Y:S02]  /*15430*/  FMNMX.FTZ R6, R4, R2, !PT ;  /* 0x0000000204067209 */ /* 0x002fe40007810000 */
[----:B------:R-:W1:Y:S02]  /*15440*/  SHFL.BFLY PT, R2, R12, 0x2, 0x1f ;  /* 0x0c401f000c027f89 */ /* 0x000e6400000e0000 */
[----:B-1----:R-:W-:Y:S05]  /*15450*/  FMNMX.FTZ R4, R12, R2, !PT ;  /* 0x000000020c047209 */ /* 0x002fea0007810000 */
[----:B------:R1:W2:Y:S02]  /*15460*/  SHFL.BFLY PT, R2, R4, 0x1, 0x1f ;  /* 0x0c201f0004027f89 */ /* 0x0002a400000e0000 */
.L_x_1931:
[----:B-12---:R-:W-:Y:S01]  /*15470*/  FMNMX.FTZ R4, R2, R4, !PT ;  /* 0x0000000402047209 */ /* 0x006fe20007810000 */
[C---:B------:R-:W-:Y:S01]  /*15480*/  FADD.FTZ R2, -R6.reuse, R9 ;  /* 0x0000000906027221 */ /* 0x040fe20000010100 */
[----:B------:R-:W-:Y:S01]  /*15490*/  WARPSYNC 0xffffffff ;  /* 0xffffffff00007948 */ /* 0x000fe20003800000 */
[----:B------:R-:W-:Y:S01]  /*154a0*/  FMUL.FTZ R9, R6, c[0x0][0x2d0] ;  /* 0x0000b40006097a20 */ /* 0x000fe20000410000 */
[----:B------:R-:W-:Y:S01]  /*154b0*/  ISETP.GT.AND P0, PT, R209, R218, PT ;  /* 0x000000dad100720c */ /* 0x000fe20003f04270 */
        /* <DEDUP_REMOVED lines=15> */
[----:B------:R-:W2:Y:S10]  /*155b0*/  MUFU.EX2 R14, R14 ;  /* 0x0000000e000e7308 */ /* 0x000eb40000000800 */
[----:B------:R3:W-:Y:S10]  /*155c0*/  MUFU.EX2 R17, R13 ;  /* 0x0000000d00117308 */ /* 0x0007f40000000800 */
[----:B------:R-:W4:Y:S10]  /*155d0*/  MUFU.EX2 R16, R12 ;  /* 0x0000000c00107308 */ /* 0x000f340000000800 */
[----:B------:R-:W-:Y:S01]  /*155e0*/  MUFU.EX2 R9, R9 ;  /* 0x0000000900097308 */ /* 0x000fe20000000800 */
[C---:B-1----:R-:W-:Y:S01]  /*155f0*/  FFMA.FTZ R2, R3.reuse, R217, R15 ;  /* 0x000000d903027223 */ /* 0x042fe2000001000f */
[C---:B--2---:R-:W-:Y:S01]  /*15600*/  F2FP.BF16.PACK_AB R176, R14.reuse, R15 ;  /* 0x0000000f0eb0723e */ /* 0x044fe200000010ff */
[----:B------:R-:W-:Y:S02]  /*15610*/  FMUL.FTZ R32, R3, R152 ;  /* 0x0000009803207220 */ /* 0x000fe40000410000 */
[----:B---3--:R-:W-:Y:S02]  /*15620*/  FADD.FTZ R13, R14, R2 ;  /* 0x000000020e0d7221 */ /* 0x008fe40000010000 */
[C---:B------:R-:W-:Y:S02]  /*15630*/  FADD.FTZ R2, -R4.reuse, R5 ;  /* 0x0000000504027221 */ /* 0x040fe40000010100 */
[----:B------:R-:W-:Y:S02]  /*15640*/  FMUL.FTZ R5, R4, c[0x0][0x2d0] ;  /* 0x0000b40004057a20 */ /* 0x000fe40000410000 */
[----:B------:R-:W-:Y:S02]  /*15650*/  FMUL.FTZ R2, R2, c[0x0][0x2d0] ;  /* 0x0000b40002027a20 */ /* 0x000fe40000410000 */
[--C-:B------:R-:W-:Y:S01]  /*15660*/  FFMA.FTZ R182, R177, c[0x0][0x2d0], -R5.reuse ;  /* 0x0000b400b1b67a23 */ /* 0x100fe20000010805 */
[----:B----4-:R-:W-:Y:S01]  /*15670*/  F2FP.BF16.PACK_AB R178, R16, R17 ;  /* 0x0000001110b2723e */ /* 0x010fe200000010ff */
[--C-:B------:R-:W-:Y:S02]  /*15680*/  FFMA.FTZ R12, R192, c[0x0][0x2d0], -R5.reuse ;  /* 0x0000b400c00c7a23 */ /* 0x100fe40000010805 */
[----:B------:R-:W1:Y:S01]  /*15690*/  MUFU.EX2 R2, R2 ;  /* 0x0000000200027308 */ /* 0x000e620000000800 */
[----:B------:R-:W-:Y:S02]  /*156a0*/  FMUL.FTZ R33, R3, R153 ;  /* 0x0000009903217220 */ /* 0x000fe40000410000 */
[--C-:B------:R-:W-:Y:S02]  /*156b0*/  FFMA.FTZ R14, R193, c[0x0][0x2d0], -R5.reuse ;  /* 0x0000b400c10e7a23 */ /* 0x100fe40000010805 */
[--C-:B------:R-:W-:Y:S02]  /*156c0*/  FFMA.FTZ R179, R185, c[0x0][0x2d0], -R5.reuse ;  /* 0x0000b400b9b37a23 */ /* 0x100fe40000010805 */
[----:B------:R-:W-:Y:S02]  /*156d0*/  FFMA.FTZ R183, R183, c[0x0][0x2d0], -R5 ;  /* 0x0000b400b7b77a23 */ /* 0x000fe40000010805 */
[----:B------:R-:W-:Y:S01]  /*156e0*/  FMUL.FTZ R21, R3, R165 ;  /* 0x000000a503157220 */ /* 0x000fe20000410000 */
[----:B------:R2:W3:Y:S01]  /*156f0*/  MUFU.EX2 R177, R12 ;  /* 0x0000000c00b17308 */ /* 0x0004e20000000800 */
[----:B------:R-:W-:Y:S02]  /*15700*/  FADD.FTZ R13, R17, R13 ;  /* 0x0000000d110d7221 */ /* 0x000fe40000010000 */
[----:B------:R-:W-:Y:S02]  /*15710*/  FFMA.FTZ R181, R181, c[0x0][0x2d0], -R5 ;  /* 0x0000b400b5b57a23 */ /* 0x000fe40000010805 */
[----:B------:R-:W-:Y:S02]  /*15720*/  FADD.FTZ R185, R16, R13 ;  /* 0x0000000d10b97221 */ /* 0x000fe40000010000 */
[----:B------:R-:W-:Y:S02]  /*15730*/  FMUL.FTZ R13, R3, R173 ;  /* 0x000000ad030d7220 */ /* 0x000fe40000410000 */
[--C-:B------:R-:W-:Y:S01]  /*15740*/  FFMA.FTZ R180, R180, c[0x0][0x2d0], -R5.reuse ;  /* 0x0000b400b4b47a23 */ /* 0x100fe20000010805 */
[----:B------:R-:W-:Y:S01]  /*15750*/  MUFU.EX2 R165, R179 ;  /* 0x000000b300a57308 */ /* 0x000fe20000000800 */
[--C-:B------:R-:W-:Y:S02]  /*15760*/  FFMA.FTZ R184, R26, c[0x0][0x2d0], -R5.reuse ;  /* 0x0000b4001ab87a23 */ /* 0x100fe40000010805 */
[--C-:B------:R-:W-:Y:S02]  /*15770*/  FFMA.FTZ R191, R24, c[0x0][0x2d0], -R5.reuse ;  /* 0x0000b40018bf7a23 */ /* 0x100fe40000010805 */
[C---:B-1----:R-:W-:Y:S02]  /*15780*/  FMUL.FTZ R34, R2.reuse, R154 ;  /* 0x0000009a02227220 */ /* 0x042fe40000410000 */
[C---:B------:R-:W-:Y:S02]  /*15790*/  FMUL.FTZ R35, R2.reuse, R155 ;  /* 0x0000009b02237220 */ /* 0x040fe40000410000 */
[----:B------:R-:W1:Y:S01]  /*157a0*/  LDSM.16.MT88.4 R152, [R151] ;  /* 0x000000009798783b */ /* 0x000e620000004200 */
[----:B------:R-:W4:Y:S01]  /*157b0*/  MUFU.EX2 R193, R183 ;  /* 0x000000b700c17308 */ /* 0x000f220000000800 */
[----:B------:R-:W-:Y:S02]  /*157c0*/  FMUL.FTZ R15, R2, R175 ;  /* 0x000000af020f7220 */ /* 0x000fe40000410000 */
[--C-:B------:R-:W-:Y:S02]  /*157d0*/  FFMA.FTZ R190, R23, c[0x0][0x2d0], -R5.reuse ;  /* 0x0000b40017be7a23 */ /* 0x100fe40000010805 */
[C---:B--2---:R-:W-:Y:S02]  /*157e0*/  FMUL.FTZ R12, R3.reuse, R172 ;  /* 0x000000ac030c7220 */ /* 0x044fe40000410000 */
[--C-:B------:R-:W-:Y:S02]  /*157f0*/  FFMA.FTZ R192, R22, c[0x0][0x2d0], -R5.reuse ;  /* 0x0000b40016c07a23 */ /* 0x100fe40000010805 */
[----:B------:R-:W-:Y:S01]  /*15800*/  FFMA.FTZ R5, R20, c[0x0][0x2d0], -R5 ;  /* 0x0000b40014057a23 */ /* 0x000fe20000010805 */
[----:B------:R-:W2:Y:S01]  /*15810*/  MUFU.EX2 R172, R14 ;  /* 0x0000000e00ac7308 */ /* 0x000ea20000000800 */
[C---:B------:R-:W-:Y:S02]  /*15820*/  FMUL.FTZ R20, R3.reuse, R164 ;  /* 0x000000a403147220 */ /* 0x040fe40000410000 */
[C---:B---3--:R-:W-:Y:S02]  /*15830*/  FFMA.FTZ R164, R2.reuse, R216, R177 ;  /* 0x000000d802a47223 */ /* 0x048fe400000100b1 */
[C---:B------:R-:W-:Y:S02]  /*15840*/  FMUL.FTZ R16, R3.reuse, R168 ;  /* 0x000000a803107220 */ /* 0x040fe40000410000 */
[----:B------:R-:W-:Y:S02]  /*15850*/  FMUL.FTZ R17, R3, R169 ;  /* 0x000000a903117220 */ /* 0x000fe40000410000 */
[C---:B------:R-:W-:Y:S01]  /*15860*/  FMUL.FTZ R18, R2.reuse, R170 ;  /* 0x000000aa02127220 */ /* 0x040fe20000410000 */
[----:B------:R-:W-:Y:S01]  /*15870*/  MUFU.EX2 R183, R184 ;  /* 0x000000b800b77308 */ /* 0x000fe20000000800 */
[C---:B------:R-:W-:Y:S02]  /*15880*/  FMUL.FTZ R19, R2.reuse, R171 ;  /* 0x000000ab02137220 */ /* 0x040fe40000410000 */
[C---:B------:R-:W-:Y:S01]  /*15890*/  FMUL.FTZ R22, R2.reuse, R166 ;  /* 0x000000a602167220 */ /* 0x040fe20000410000 */
[----:B----4-:R-:W-:Y:S01]  /*158a0*/  F2FP.BF16.PACK_AB R179, R193, R165 ;  /* 0x000000a5c1b3723e */ /* 0x010fe200000010ff */
[C---:B------:R-:W-:Y:S01]  /*158b0*/  FMUL.FTZ R23, R2.reuse, R167 ;  /* 0x000000a702177220 */ /* 0x040fe20000410000 */
[----:B------:R-:W-:Y:S01]  /*158c0*/  LDSM.16.MT88.4 R168, [R151+0x1000] ;  /* 0x0010000097a8783b */ /* 0x000fe20000004200 */
[C---:B------:R-:W-:Y:S02]  /*158d0*/  FMUL.FTZ R27, R2.reuse, R163 ;  /* 0x000000a3021b7220 */ /* 0x040fe40000410000 */
[C---:B------:R-:W-:Y:S01]  /*158e0*/  FMUL.FTZ R24, R3.reuse, R160 ;  /* 0x000000a003187220 */ /* 0x040fe20000410000 */
[----:B------:R-:W-:Y:S01]  /*158f0*/  MUFU.EX2 R5, R5 ;  /* 0x0000000500057308 */ /* 0x000fe20000000800 */
[C---:B------:R-:W-:Y:S02]  /*15900*/  FMUL.FTZ R25, R3.reuse, R161 ;  /* 0x000000a103197220 */ /* 0x040fe40000410000 */
[----:B------:R-:W-:Y:S01]  /*15910*/  FMUL.FTZ R26, R2, R162 ;  /* 0x000000a2021a7220 */ /* 0x000fe20000410000 */
[----:B--2---:R-:W-:Y:S01]  /*15920*/  F2FP.BF16.PACK_AB R177, R172, R177 ;  /* 0x000000b1acb1723e */ /* 0x004fe200000010ff */
[C---:B------:R-:W-:Y:S02]  /*15930*/  FMUL.FTZ R14, R2.reuse, R174 ;  /* 0x000000ae020e7220 */ /* 0x040fe40000410000 */
[C---:B------:R-:W-:Y:S02]  /*15940*/  FMUL.FTZ R28, R3.reuse, R156 ;  /* 0x0000009c031c7220 */ /* 0x040fe40000410000 */
[C---:B------:R-:W-:Y:S01]  /*15950*/  FMUL.FTZ R29, R3.reuse, R157 ;  /* 0x0000009d031d7220 */ /* 0x040fe20000410000 */
[----:B------:R-:W2:Y:S01]  /*15960*/  MUFU.EX2 R160, R189 ;  /* 0x000000bd00a07308 */ /* 0x000ea20000000800 */
[C---:B------:R-:W-:Y:S01]  /*15970*/  FMUL.FTZ R30, R2.reuse, R158 ;  /* 0x0000009e021e7220 */ /* 0x040fe20000410000 */
[C---:B-1----:R-:W-:Y:S05]  /*15980*/  HMMA.16816.F32.BF16 R12, R176.reuse, R152, R12 ;  /* 0x00000098b00c723c */ /* 0x042fea000004180c */
[C---:B------:R-:W-:Y:S02]  /*15990*/  FMUL.FTZ R31, R2.reuse, R159 ;  /* 0x0000009f021f7220 */ /* 0x040fe40000410000 */
[----:B------:R-:W-:Y:S01]  /*159a0*/  LDSM.16.MT88.4 R156, [R151+0x800] ;  /* 0x00080000979c783b */ /* 0x000fe20000004200 */
[C---:B------:R-:W-:Y:S01]  /*159b0*/  HMMA.16816.F32.BF16 R16, R176.reuse, R154, R16 ;  /* 0x0000009ab010723c */ /* 0x040fe20000041810 */
[----:B------:R-:W-:Y:S03]  /*159c0*/  MUFU.EX2 R162, R187 ;  /* 0x000000bb00a27308 */ /* 0x000fe60000000800 */
[C---:B------:R-:W-:Y:S02]  /*159d0*/  FMUL.FTZ R36, R3.reuse, R36 ;  /* 0x0000002403247220 */ /* 0x040fe40000410000 */
[C---:B------:R-:W-:Y:S01]  /*159e0*/  FMUL.FTZ R37, R3.reuse, R37 ;  /* 0x0000002503257220 */ /* 0x040fe20000410000 */
[----:B------:R-:W1:Y:S01]  /*159f0*/  LDSM.16.MT88.4 R152, [R196] ;  /* 0x00000000c498783b */ /* 0x000e620000004200 */
[C---:B------:R-:W-:Y:S03]  /*15a00*/  FMUL.FTZ R38, R2.reuse, R38 ;  /* 0x0000002602267220 */ /* 0x040fe60000410000 */
        /* <DEDUP_REMOVED lines=21> */
[C---:B------:R-:W-:Y:S01]  /*15b60*/  FMUL.FTZ R56, R3.reuse, R56 ;  /* 0x0000003803387220 */ /* 0x040fe20000410000 */
[C---:B-1----:R-:W-:Y:S03]  /*15b70*/  HMMA.16816.F32.BF16 R20, R176.reuse, R152, R20 ;  /* 0x00000098b014723c */ /* 0x042fe60000041814 */
[C---:B------:R-:W-:Y:S01]  /*15b80*/  FMUL.FTZ R57, R3.reuse, R57 ;  /* 0x0000003903397220 */ /* 0x040fe20000410000 */
[----:B------:R-:W-:Y:S01]  /*15b90*/  MUFU.EX2 R180, R192 ;  /* 0x000000c000b47308 */ /* 0x000fe20000000800 */
[C---:B------:R-:W-:Y:S02]  /*15ba0*/  FMUL.FTZ R58, R2.reuse, R58 ;  /* 0x0000003a023a7220 */ /* 0x040fe40000410000 */
[C---:B------:R-:W-:Y:S01]  /*15bb0*/  FMUL.FTZ R59, R2.reuse, R59 ;  /* 0x0000003b023b7220 */ /* 0x040fe20000410000 */
[C---:B------:R-:W-:Y:S01]  /*15bc0*/  HMMA.16816.F32.BF16 R24, R176.reuse, R154, R24 ;  /* 0x0000009ab018723c */ /* 0x040fe20000041818 */
[----:B------:R-:W1:Y:S03]  /*15bd0*/  LDSM.16.MT88.4 R152, [R198] ;  /* 0x00000000c698783b */ /* 0x000e660000004200 */
[C---:B------:R-:W-:Y:S02]  /*15be0*/  FMUL.FTZ R60, R3.reuse, R60 ;  /* 0x0000003c033c7220 */ /* 0x040fe40000410000 */
[C---:B------:R-:W-:Y:S02]  /*15bf0*/  FMUL.FTZ R61, R3.reuse, R61 ;  /* 0x0000003d033d7220 */ /* 0x040fe40000410000 */
[C---:B------:R-:W-:Y:S04]  /*15c00*/  FMUL.FTZ R62, R2.reuse, R62 ;  /* 0x0000003e023e7220 */ /* 0x040fe80000410000 */
        /* <DEDUP_REMOVED lines=82> */
[----:B--2---:R-:W-:Y:S02]  /*16130*/  FADD.FTZ R2, R160, R185 ;  /* 0x000000b9a0027221 */ /* 0x004fe40000010000 */
[C---:B------:R-:W-:Y:S02]  /*16140*/  FMUL.FTZ R132, R3.reuse, R132 ;  /* 0x0000008403847220 */ /* 0x040fe40000410000 */
[C---:B------:R-:W-:Y:S02]  /*16150*/  FMUL.FTZ R133, R3.reuse, R133 ;  /* 0x0000008503857220 */ /* 0x040fe40000410000 */
[C---:B------:R-:W-:Y:S02]  /*16160*/  FMUL.FTZ R136, R3.reuse, R136 ;  /* 0x0000008803887220 */ /* 0x040fe40000410000 */
[----:B------:R-:W-:Y:S01]  /*16170*/  FMUL.FTZ R137, R3, R137 ;  /* 0x0000008903897220 */ /* 0x000fe20000410000 */
[C---:B-1----:R-:W-:Y:S01]  /*16180*/  HMMA.16816.F32.BF16 R52, R176.reuse, R152, R52 ;  /* 0x00000098b034723c */ /* 0x042fe20000041834 */
[----:B------:R-:W1:Y:S07]  /*16190*/  MUFU.EX2 R3, R188 ;  /* 0x000000bc00037308 */ /* 0x000e6e0000000800 */
[C---:B------:R-:W-:Y:S01]  /*161a0*/  HMMA.16816.F32.BF16 R56, R176.reuse, R154, R56 ;  /* 0x0000009ab038723c */ /* 0x040fe20000041838 */
[----:B------:R-:W2:Y:S02]  /*161b0*/  LDSM.16.MT88.4 R152, [R198+0x1800] ;  /* 0x00180000c698783b */ /* 0x000ea40000004200 */
[----:B------:R-:W3:Y:S10]  /*161c0*/  MUFU.EX2 R188, R181 ;  /* 0x000000b500bc7308 */ /* 0x000ef40000000800 */
[----:B------:R-:W4:Y:S01]  /*161d0*/  MUFU.EX2 R181, R191 ;  /* 0x000000bf00b57308 */ /* 0x000f220000000800 */
        /* <DEDUP_REMOVED lines=33> */
[----:B------:R-:W-:Y:S03]  /*163f0*/  MUFU.EX2 R3, R195 ;  /* 0x000000c300037308 */ /* 0x000fe60000000800 */
[----:B---3--:R-:W-:Y:S03]  /*16400*/  F2FP.BF16.PACK_AB R153, R187, R188 ;  /* 0x000000bcbb99723e */ /* 0x008fe600000010ff */
[----:B------:R-:W-:Y:S02]  /*16410*/  F2FP.BF16.PACK_AB R154, R161, R162 ;  /* 0x000000a2a19a723e */ /* 0x000fe400000010ff */
[----:B------:R-:W1:Y:S03]  /*16420*/  LDSM.16.MT88.4 R160, [R196+0x800] ;  /* 0x00080000c4a0783b */ /* 0x000e660000004200 */
[----:B------:R-:W-:Y:S02]  /*16430*/  F2FP.BF16.PACK_AB R155, R183, R186 ;  /* 0x000000bab79b723e */ /* 0x000fe400000010ff */
[----:B----4-:R-:W-:Y:S02]  /*16440*/  F2FP.BF16.PACK_AB R177, R182, R181 ;  /* 0x000000b5b6b1723e */ /* 0x010fe400000010ff */
[----:B------:R-:W-:Y:S03]  /*16450*/  F2FP.BF16.PACK_AB R179, R5, R180 ;  /* 0x000000b405b3723e */ /* 0x000fe600000010ff */
        /* <DEDUP_REMOVED lines=43> */
[----:B------:R-:W2:Y:S07]  /*16710*/  MUFU.EX2 R156, R208 ;  /* 0x000000d0009c7308 */ /* 0x000eae0000000800 */
[C---:B------:R-:W-:Y:S03]  /*16720*/  HMMA.16816.F32.BF16 R128, R152.reuse, R158, R128 ;  /* 0x0000009e9880723c */ /* 0x040fe60000041880 */
[----:B------:R-:W3:Y:S01]  /*16730*/  MUFU.EX2 R157, R194 ;  /* 0x000000c2009d7308 */ /* 0x000ee20000000800 */
[C---:B--2---:R-:W-:Y:S01]  /*16740*/  F2FP.BF16.PACK_AB R176, R3.reuse, R156 ;  /* 0x0000009c03b0723e */ /* 0x044fe200000010ff */
[----:B------:R-:W-:Y:S03]  /*16750*/  FADD.FTZ R2, R156, R2 ;  /* 0x000000029c027221 */ /* 0x000fe60000010000 */
[C---:B-1----:R-:W-:Y:S04]  /*16760*/  HMMA.16816.F32.BF16 R132, R152.reuse, R160, R132 ;  /* 0x000000a09884723c */ /* 0x042fe80000041884 */
[----:B------:R-:W-:Y:S01]  /*16770*/  FADD.FTZ R2, R3, R2 ;  /* 0x0000000203027221 */ /* 0x000fe20000010000 */
[----:B---3--:R-:W-:Y:S01]  /*16780*/  F2FP.BF16.PACK_AB R178, R9, R157 ;  /* 0x0000009d09b2723e */ /* 0x008fe200000010ff */
[----:B------:R-:W-:Y:S02]  /*16790*/  FADD.FTZ R3, R172, R164 ;  /* 0x000000a4ac037221 */ /* 0x000fe40000010000 */
[----:B------:R-:W-:Y:S01]  /*167a0*/  HMMA.16816.F32.BF16 R136, R152, R162, R136 ;  /* 0x000000a29888723c */ /* 0x000fe20000041888 */
[----:B------:R-:W1:Y:S03]  /*167b0*/  LDSM.16.MT88.4 R160, [R196+0x1000] ;  /* 0x00100000c4a0783b */ /* 0x000e660000004200 */
[----:B------:R-:W-:Y:S04]  /*167c0*/  FADD.FTZ R2, R157, R2 ;  /* 0x000000029d027221 */ /* 0x000fe80000010000 */
[C---:B------:R-:W-:Y:S01]  /*167d0*/  HMMA.16816.F32.BF16 R172, R176.reuse, R168, R12 ;  /* 0x000000a8b0ac723c */ /* 0x040fe2000004180c */
[----:B------:R-:W2:Y:S04]  /*167e0*/  LDSM.16.MT88.4 R152, [R198+0x1000] ;  /* 0x00100000c698783b */ /* 0x000ea80000004200 */
[----:B------:R-:W-:Y:S02]  /*167f0*/  FADD.FTZ R217, R9, R2 ;  /* 0x0000000209d97221 */ /* 0x000fe40000010000 */
[----:B------:R-:W-:Y:S01]  /*16800*/  FADD.FTZ R2, R165, R3 ;  /* 0x00000003a5027221 */ /* 0x000fe20000010000 */
[C---:B------:R-:W-:Y:S01]  /*16810*/  HMMA.16816.F32.BF16 R168, R176.reuse, R170, R16 ;  /* 0x000000aab0a8723c */ /* 0x040fe20000041810 */
[----:B------:R-:W3:Y:S03]  /*16820*/  LDSM.16.MT88.4 R12, [R197+0x1000] ;  /* 0x00100000c50c783b */ /* 0x000ee60000004200 */
[----:B------:R-:W-:Y:S04]  /*16830*/  FADD.FTZ R2, R193, R2 ;  /* 0x00000002c1027221 */ /* 0x000fe80000010000 */
[----:B------:R-:W-:Y:S01]  /*16840*/  FADD.FTZ R2, R188, R2 ;  /* 0x00000002bc027221 */ /* 0x000fe20000010000 */
[----:B------:R-:W4:Y:S03]  /*16850*/  LDSM.16.MT88.4 R16, [R151+0x2800] ;  /* 0x002800009710783b */ /* 0x000f260000004200 */
[----:B------:R-:W-:Y:S04]  /*16860*/  FADD.FTZ R2, R187, R2 ;  /* 0x00000002bb027221 */ /* 0x000fe80000010000 */
[----:B------:R-:W-:Y:S04]  /*16870*/  FADD.FTZ R2, R186, R2 ;  /* 0x00000002ba027221 */ /* 0x000fe80000010000 */
[----:B------:R-:W-:Y:S04]  /*16880*/  FADD.FTZ R2, R183, R2 ;  /* 0x00000002b7027221 */ /* 0x000fe80000010000 */
[----:B------:R-:W-:Y:S01]  /*16890*/  FADD.FTZ R2, R181, R2 ;  /* 0x00000002b5027221 */ /* 0x000fe20000010000 */
[C---:B-1----:R-:W-:Y:S01]  /*168a0*/  HMMA.16816.F32.BF16 R164, R176.reuse, R160, R20 ;  /* 0x000000a0b0a4723c */ /* 0x042fe20000041814 */
[----:B------:R-:W1:Y:S02]  /*168b0*/  LDSM.16.MT88.4 R20, [R196+0x2800] ;  /* 0x00280000c414783b */ /* 0x000e640000004200 */
[----:B------:R-:W-:Y:S04]  /*168c0*/  FADD.FTZ R2, R182, R2 ;  /* 0x00000002b6027221 */ /* 0x000fe80000010000 */
[----:B------:R-:W-:Y:S01]  /*168d0*/  FADD.FTZ R3, R180, R2 ;  /* 0x00000002b4037221 */ /* 0x000fe20000010000 */
[C---:B------:R-:W-:Y:S04]  /*168e0*/  HMMA.16816.F32.BF16 R160, R176.reuse, R162, R24 ;  /* 0x000000a2b0a0723c */ /* 0x040fe80000041818 */
[----:B------:R-:W-:Y:S01]  /*168f0*/  IADD3 R2, R209, -0x1, RZ ;  /* 0xffffffffd1027810 */ /* 0x000fe20007ffe0ff */
[----:B------:R-:W-:Y:S01]  /*16900*/  FADD.FTZ R216, R5, R3 ;  /* 0x0000000305d87221 */ /* 0x000fe20000010000 */
[----:B------:R-:W-:Y:S02]  /*16910*/  MOV R5, R4 ;  /* 0x0000000400057202 */ /* 0x000fe40000000f00 */
[C---:B--2---:R-:W-:Y:S04]  /*16920*/  HMMA.16816.F32.BF16 R156, R176.reuse, R152, R28 ;  /* 0x00000098b09c723c */ /* 0x044fe8000004181c */
[----:B------:R-:W-:Y:S04]  /*16930*/  MOV R209, R2 ;  /* 0x0000000200d17202 */ /* 0x000fe80000000f00 */
        /* <DEDUP_REMOVED lines=39> */
.L_x_1837:
[----:B------:R-:W-:Y:S05]  /*16bb0*/  BRA.DIV ~URZ, `(.L_x_1850) ;  /* 0x000068127f007947 */ /* 0x000fea000b800000 */
[----:B------:R-:W1:Y:S02]  /*16bc0*/  SHFL.BFLY PT, R2, R217, 0x2, 0x1f ;  /* 0x0c401f00d9027f89 */ /* 0x000e6400000e0000 */
[----:B-1----:R-:W-:-:S05]  /*16bd0*/  FADD.FTZ R2, R2, R217 ;  /* 0x000000d902027221 */ /* 0x002fca0000010000 */
[----:B------:R-:W1:Y:S02]  /*16be0*/  SHFL.BFLY PT, R3, R2, 0x1, 0x1f ;  /* 0x0c201f0002037f89 */ /* 0x000e6400000e0000 */
[----:B-1----:R-:W-:Y:S02]  /*16bf0*/  FADD.FTZ R9, R2, R3 ;  /* 0x0000000302097221 */ /* 0x002fe40000010000 */
[----:B------:R-:W1:Y:S02]  /*16c00*/  SHFL.BFLY PT, R2, R216, 0x2, 0x1f ;  /* 0x0c401f00d8027f89 */ /* 0x000e6400000e0000 */
[----:B-1----:R-:W-:-:S05]  /*16c10*/  FADD.FTZ R4, R2, R216 ;  /* 0x000000d802047221 */ /* 0x002fca0000010000 */
[----:B------:R1:W2:Y:S02]  /*16c20*/  SHFL.BFLY PT, R2, R4, 0x1, 0x1f ;  /* 0x0c201f0004027f89 */ /* 0x0002a400000e0000 */
.L_x_1932:
[----:B------:R-:W-:Y:S01]  /*16c30*/  FSETP.NE.FTZ.AND P0, PT, R9, RZ, PT ;  /* 0x000000ff0900720b */ /* 0x000fe20003f15000 */
[----:B-12---:R-:W-:Y:S01]  /*16c40*/  FADD.FTZ R4, R2, R4 ;  /* 0x0000000402047221 */ /* 0x006fe20000010000 */
[----:B------:R-:W-:Y:S02]  /*16c50*/  MOV R3, RZ ;  /* 0x000000ff00037202 */ /* 0x000fe40000000f00 */
[----:B------:R-:W-:Y:S02]  /*16c60*/  MOV R21, 0xff800000 ;  /* 0xff80000000157802 */ /* 0x000fe40000000f00 */
[----:B------:R-:W-:-:S07]  /*16c70*/  MOV R20, 0xff800000 ;  /* 0xff80000000147802 */ /* 0x000fce0000000f00 */
[----:B------:R-:W1:Y:S01]  /*16c80*/  @P0 MUFU.LG2 R2, R9 ;  /* 0x0000000900020308 */ /* 0x000e620000000c00 */
[----:B------:R-:W-:-:S07]  /*16c90*/  @P0 MOV R10, 0x3f317218 ;  /* 0x3f317218000a0802 */ /* 0x000fce0000000f00 */
[----:B------:R1:W2:Y:S02]  /*16ca0*/  @P0 MUFU.RCP R3, R9 ;  /* 0x0000000900030308 */ /* 0x0002a40000001000 */
[----:B-1----:R-:W-:Y:S02]  /*16cb0*/  @P0 FMUL.FTZ R9, R2, 0.69314718246459960938 ;  /* 0x3f31721802090820 */ /* 0x002fe40000410000 */
[----:B------:R-:W-:Y:S02]  /*16cc0*/  @P0 FMUL.FTZ R2, R10, c[0x0][0x2d0] ;  /* 0x0000b4000a020a20 */ /* 0x000fe40000410000 */
[C---:B--2---:R-:W-:Y:S02]  /*16cd0*/  FMUL.FTZ R34, R3.reuse, R152 ;  /* 0x0000009803227220 */ /* 0x044fe40000410000 */
        /* <DEDUP_REMOVED lines=9> */
[----:B------:R-:W1:Y:S01]  /*16d70*/  @P0 MUFU.RCP R2, R4 ;  /* 0x0000000400020308 */ /* 0x000e620000001000 */
[----:B------:R-:W-:Y:S01]  /*16d80*/  @P0 MOV R6, 0x3f317218 ;  /* 0x3f31721800060802 */ /* 0x000fe20000000f00 */
[----:B------:R-:W-:-:S02]  /*16d90*/  FMUL.FTZ R33, R3, R157 ;  /* 0x0000009d03217220 */ /* 0x000fc40000410000 */
[C---:B------:R-:W-:Y:S02]  /*16da0*/  FMUL.FTZ R112, R3.reuse, R116 ;  /* 0x0000007403707220 */ /* 0x040fe40000410000 */
[C---:B------:R-:W-:Y:S02]  /*16db0*/  FMUL.FTZ R113, R3.reuse, R117 ;  /* 0x0000007503717220 */ /* 0x040fe40000410000 */
[----:B------:R-:W2:Y:S01]  /*16dc0*/  @P0 MUFU.LG2 R4, R4 ;  /* 0x0000000400040308 */ /* 0x000ea20000000c00 */
[C---:B------:R-:W-:Y:S02]  /*16dd0*/  FMUL.FTZ R22, R3.reuse, R136 ;  /* 0x0000008803167220 */ /* 0x040fe40000410000 */
[C---:B------:R-:W-:Y:S02]  /*16de0*/  FMUL.FTZ R23, R3.reuse, R137 ;  /* 0x0000008903177220 */ /* 0x040fe40000410000 */
[C---:B------:R-:W-:Y:S02]  /*16df0*/  FMUL.FTZ R116, R3.reuse, R120 ;  /* 0x0000007803747220 */ /* 0x040fe40000410000 */
[----:B------:R-:W-:-:S02]  /*16e00*/  FMUL.FTZ R117, R3, R121 ;  /* 0x0000007903757220 */ /* 0x000fc40000410000 */
[C---:B------:R-:W-:Y:S02]  /*16e10*/  FMUL.FTZ R156, R3.reuse, R128 ;  /* 0x00000080039c7220 */ /* 0x040fe40000410000 */
[C---:B------:R-:W-:Y:S02]  /*16e20*/  FMUL.FTZ R157, R3.reuse, R129 ;  /* 0x00000081039d7220 */ /* 0x040fe40000410000 */
[C---:B-1----:R-:W-:Y:S02]  /*16e30*/  FMUL.FTZ R136, R2.reuse, R154 ;  /* 0x0000009a02887220 */ /* 0x042fe40000410000 */
[----:B------:R-:W-:Y:S02]  /*16e40*/  FMUL.FTZ R137, R2, R155 ;  /* 0x0000009b02897220 */ /* 0x000fe40000410000 */
        /* <DEDUP_REMOVED lines=14> */
[----:B--2---:R-:W-:Y:S02]  /*16f30*/  @P0 FMUL.FTZ R4, R4, 0.69314718246459960938 ;  /* 0x3f31721804040820 */ /* 0x004fe40000410000 */
        /* <DEDUP_REMOVED lines=99> */
.L_x_1758:
[----:B------:R1:W5:Y:S04]  /*17570*/  LDL R5, [R1+0x10] ;  /* 0x0000100001057983 */ /* 0x0003680000100800 */
[----:B------:R-:W2:Y:S01]  /*17580*/  S2R R3, SR_TID.X ;  /* 0x0000000000037919 */ /* 0x000ea20000002100 */
[----:B------:R-:W-:Y:S01]  /*17590*/  BSSY B0, `(.L_x_1851) ;  /* 0x0000011000007945 */ /* 0x000fe20003800000 */
[----:B--2---:R-:W-:-:S13]  /*175a0*/  LOP3.LUT P0, RZ, R3, 0xff, RZ, 0xc0, !PT ;  /* 0x000000ff03ff7812 */ /* 0x004fda000780c0ff */
[----:B------:R-:W-:Y:S05]  /*175b0*/  @P0 BRA `(.L_x_1852) ;  /* 0x000000e000000947 */ /* 0x000fea0003800000 */
[----:B-1----:R-:W1:Y:S01]  /*175c0*/  S2R R3, SR_LANEID ;  /* 0x0000000000037919 */ /* 0x002e620000000000 */
[----:B------:R-:W-:Y:S01]  /*175d0*/  VOTEU.ANY UR4, UPT, PT ;  /* 0x0000000000047886 */ /* 0x000fe200038e0100 */
[----:B------:R-:W-:Y:S01]  /*175e0*/  IMAD.MOV.U32 R10, RZ, RZ, c[0x0][0x560] ;  /* 0x00015800ff0a7624 */ /* 0x000fe200078e00ff */
[----:B----4-:R-:W1:Y:S01]  /*175f0*/  FLO.U32 R4, UR4 ;  /* 0x0000000400047d00 */ /* 0x010e6200080e0000 */
[----:B------:R-:W-:Y:S01]  /*17600*/  IMAD.MOV.U32 R11, RZ, RZ, c[0x0][0x564] ;  /* 0x00015900ff0b7624 */ /* 0x000fe200078e00ff */
[----:B-1----:R-:W-:-:S06]  /*17610*/  ISETP.EQ.U32.AND P0, PT, R4, R3, PT ;  /* 0x000000030400720c */ /* 0x002fcc0003f02070 */
[----:B------:R-:W1:Y:S07]  /*17620*/  POPC R3, UR4 ;  /* 0x0000000400037d09 */ /* 0x000e6e0008000000 */
[----:B-1----:R-:W2:Y:S04]  /*17630*/  @P0 ATOMG.E.ADD.STRONG.GPU PT, R3, [R10.64], R3 ;  /* 0x000000030a0309a8 */ /* 0x002ea800081ee1c6 */
[----:B--2---:R1:W2:Y:S04]  /*17640*/  SHFL.IDX PT, R4, R3, R4, 0x1f ;  /* 0x00001f0403047589 */ /* 0x0042a800000e0000 */
[----:B-1----:R-:W1:Y:S02]  /*17650*/  S2R R3, SR_LTMASK ;  /* 0x0000000000037919 */ /* 0x002e640000003900 */
[----:B-1----:R-:W-:-:S06]  /*17660*/  LOP3.LUT R3, R3, UR4, RZ, 0xc0, !PT ;  /* 0x0000000403037c12 */ /* 0x002fcc000f8ec0ff */
[----:B------:R-:W2:Y:S02]  /*17670*/  POPC R3, R3 ;  /* 0x0000000300037309 */ /* 0x000ea40000000000 */
[----:B--2--5:R-:W-:-:S05]  /*17680*/  IADD3 R5, R4, c[0x0][0xc], R3 ;  /* 0x0000030004057a10 */ /* 0x024fca0007ffe003 */
[----:B------:R1:W-:Y:S02]  /*17690*/  STL [R1+0x10], R5 ;  /* 0x0000100501007387 */ /* 0x0003e40000100800 */
.L_x_1852:
[----:B-1----:R-:W-:Y:S05]  /*176a0*/  BSYNC B0 ;  /* 0x0000000000007941 */ /* 0x002fea0003800000 */
.L_x_1851:
[----:B------:R-:W-:Y:S01]  /*176b0*/  PRMT R2, R2, 0x9910, RZ ;  /* 0x0000991002027816 */ /* 0x000fe200000000ff */
[----:B------:R-:W-:Y:S01]  /*176c0*/  BSSY B1, `(.L_x_1853) ;  /* 0x0000414000017945 */ /* 0x000fe20003800000 */
[----:B-----5:R-:W-:Y:S02]  /*176d0*/  IMAD.MOV.U32 R114, RZ, RZ, R5 ;  /* 0x000000ffff727224 */ /* 0x020fe400078e0005 */
[----:B------:R-:W-:-:S13]  /*176e0*/  ISETP.NE.AND P0, PT, R2, RZ, PT ;  /* 0x000000ff0200720c */ /* 0x000fda0003f05270 */
[----:B------:R-:W-:Y:S05]  /*176f0*/  @!P0 BRA `(.L_x_1854) ;  /* 0x000033b000008947 */ /* 0x000fea0003800000 */
[----:B----4-:R-:W2:Y:S04]  /*17700*/  LDL R4, [R1+0x28] ;  /* 0x0000280001047983 */ /* 0x010ea80000100800 */
[----:B------:R-:W4:Y:S04]  /*17710*/  LDL R14, [R1+0x2c] ;  /* 0x00002c00010e7983 */ /* 0x000f280000100800 */
[----:B---3--:R-:W3:Y:S04]  /*17720*/  LDL R13, [R1+0x34] ;  /* 0x00003400010d7983 */ /* 0x008ee80000100800 */
        /* <DEDUP_REMOVED lines=9> */
[----:B--2---:R1:W-:Y:S04]  /*177c0*/  STS [R4+0x80], R3 ;  /* 0x0000800304007388 */ /* 0x0043e80000000800 */
[----:B------:R2:W-:Y:S01]  /*177d0*/  STS [R4+0x480], R2 ;  /* 0x0004800204007388 */ /* 0x0005e20000000800 */
[----:B-1----:R-:W-:Y:S02]  /*177e0*/  F2FP.BF16.PACK_AB R3, R27, R26 ;  /* 0x0000001a1b03723e */ /* 0x002fe400000010ff */
[----:B--2---:R-:W-:-:S03]  /*177f0*/  F2FP.BF16.PACK_AB R2, R165, R164 ;  /* 0x000000a4a502723e */ /* 0x004fc600000010ff */
[----:B----4-:R1:W-:Y:S04]  /*17800*/  STS [R14], R3 ;  /* 0x000000030e007388 */ /* 0x0103e80000000800 */
[----:B------:R2:W-:Y:S01]  /*17810*/  STS [R14+0x400], R2 ;  /* 0x000400020e007388 */ /* 0x0005e20000000800 */
[----:B-1----:R-:W-:Y:S02]  /*17820*/  F2FP.BF16.PACK_AB R3, R29, R28 ;  /* 0x0000001c1d03723e */ /* 0x002fe400000010ff */
[----:B--2---:R-:W-:-:S03]  /*17830*/  F2FP.BF16.PACK_AB R2, R133, R132 ;  /* 0x000000848502723e */ /* 0x004fc600000010ff */
[----:B---3--:R1:W-:Y:S04]  /*17840*/  STS [R13+0x80], R3 ;  /* 0x000080030d007388 */ /* 0x0083e80000000800 */
        /* <DEDUP_REMOVED lines=89> */
[----:B-1----:R-:W2:Y:S04]  /*17de0*/  LDL.LU R4, [R1+0x8] ;  /* 0x0000080001047983 */ /* 0x002ea80000300800 */
[----:B------:R-:W2:Y:S01]  /*17df0*/  LDL.LU R10, [R1+0xc] ;  /* 0x00000c00010a7983 */ /* 0x000ea20000300800 */
[----:B------:R-:W-:-:S02]  /*17e00*/  F2FP.BF16.PACK_AB R3, R109, R108 ;  /* 0x0000006c6d03723e */ /* 0x000fc400000010ff */
[----:B------:R-:W-:-:S03]  /*17e10*/  F2FP.BF16.PACK_AB R2, R95, R94 ;  /* 0x0000005e5f02723e */ /* 0x000fc600000010ff */
[----:B------:R1:W-:Y:S04]  /*17e20*/  STS [R14+0xc000], R3 ;  /* 0x00c000030e007388 */ /* 0x0003e80000000800 */
[----:B------:R4:W-:Y:S01]  /*17e30*/  STS [R14+0xc400], R2 ;  /* 0x00c400020e007388 */ /* 0x0009e20000000800 */
[----:B-1----:R-:W-:Y:S02]  /*17e40*/  F2FP.BF16.PACK_AB R3, R113, R112 ;  /* 0x000000707103723e */ /* 0x002fe400000010ff */
[----:B----4-:R-:W-:-:S03]  /*17e50*/  F2FP.BF16.PACK_AB R2, R99, R98 ;  /* 0x000000626302723e */ /* 0x010fc600000010ff */
        /* <DEDUP_REMOVED lines=10> */
[----:B------:R-:W-:Y:S02]  /*17f00*/  ISETP.NE.U32.AND P0, PT, RZ, c[0x0][0x508], PT ;  /* 0x00014200ff007a0c */ /* 0x000fe40003f05070 */
[----:B------:R-:W-:Y:S01]  /*17f10*/  ISETP.NE.U32.AND P2, PT, RZ, c[0x0][0x500], PT ;  /* 0x00014000ff007a0c */ /* 0x000fe20003f45070 */
[----:B------:R-:W3:Y:S01]  /*17f20*/  LDL.LU R6, [R1+0x48] ;  /* 0x0000480001067983 */ /* 0x000ee20000300800 */
[----:B------:R-:W-:Y:S02]  /*17f30*/  ISETP.NE.AND.EX P1, PT, RZ, c[0x0][0x50c], PT, P0 ;  /* 0x00014300ff007a0c */ /* 0x000fe40003f25300 */
[----:B-1----:R-:W-:-:S02]  /*17f40*/  F2FP.BF16.PACK_AB R3, R157, R156 ;  /* 0x0000009c9d03723e */ /* 0x002fc400000010ff */
        /* <DEDUP_REMOVED lines=9> */
[----:B------:R-:W-:Y:S01]  /*17fe0*/  STS [R5+0xc000], R3 ;  /* 0x00c0000305007388 */ /* 0x000fe20000000800 */
[----:B------:R-:W-:-:S03]  /*17ff0*/  IMAD.MOV.U32 R9, RZ, RZ, c[0x0][0x388] ;  /* 0x0000e200ff097624 */ /* 0x000fc600078e00ff */
        /* <DEDUP_REMOVED lines=8> */
[----:B-1----:R-:W-:-:S06]  /*18080*/  IMAD.MOV.U32 R3, RZ, RZ, RZ ;  /* 0x000000ffff037224 */ /* 0x002fcc00078e00ff */
[----:B------:R1:W5:Y:S01]  /*18090*/  @P2 LDG.E R3, [R4.64] ;  /* 0x0000000604032981 */ /* 0x000362000c1e1900 */
[----:B---3--:R-:W-:-:S04]  /*180a0*/  ISETP.NE.AND P0, PT, R6, RZ, PT ;  /* 0x000000ff0600720c */ /* 0x008fc80003f05270 */
[----:B------:R-:W-:Y:S01]  /*180b0*/  SEL R2, R6, c[0x0][0x3d4], P0 ;  /* 0x0000f50006027a07 */ /* 0x000fe20000000000 */
[----:B------:R-:W-:Y:S05]  /*180c0*/  @P1 BRA `(.L_x_1855) ;  /* 0x0000004000001947 */ /* 0x000fea0003800000 */
[----:B-1----:R-:W-:Y:S05]  /*180d0*/  @!P2 BRA `(.L_x_1855) ;  /* 0x000000300000a947 */ /* 0x002fea0003800000 */
[----:B-----5:R1:W2:Y:S04]  /*180e0*/  LDG.E R9, [R4.64] ;  /* 0x0000000604097981 */ /* 0x0202a8000c1e1900 */
[----:B-1----:R-:W2:Y:S02]  /*180f0*/  LDG.E R4, [R4.64+0x4] ;  /* 0x0000040604047981 */ /* 0x002ea4000c1e1900 */
[----:B--2---:R-:W-:Y:S02]  /*18100*/  IADD3 R9, -R9, R4, RZ ;  /* 0x0000000409097210 */ /* 0x004fe40007ffe1ff */
.L_x_1855:
        /* <DEDUP_REMOVED lines=18> */
[----:B------:R-:W-:Y:S01]  /*18230*/  IMAD.WIDE.U32 R12, R14, R5, RZ ;  /* 0x000000050e0c7225 */ /* 0x000fe200078e00ff */
[----:B-----5:R-:W-:-:S03]  /*18240*/  SHF.R.S32.HI R14, RZ, 0x1f, R3 ;  /* 0x0000001fff0e7819 */ /* 0x020fc60000011403 */
[C---:B------:R-:W-:Y:S02]  /*18250*/  IMAD R6, R10.reuse, R6, R4 ;  /* 0x000000060a067224 */ /* 0x040fe400078e0204 */
[----:B------:R-:W-:-:S04]  /*18260*/  IMAD.WIDE.U32 R10, R10, R2, RZ ;  /* 0x000000020a0a7225 */ /* 0x000fc800078e00ff */
[----:B------:R-:W-:Y:S01]  /*18270*/  IMAD R4, R15, R5, RZ ;  /* 0x000000050f047224 */ /* 0x000fe200078e02ff */
[----:B------:R-:W-:Y:S01]  /*18280*/  IADD3 R16, P1, P0, R10, R12, R3 ;  /* 0x0000000c0a107210 */ /* 0x000fe2000783e003 */
[----:B------:R-:W-:Y:S01]  /*18290*/  IMAD.IADD R6, R11, 0x1, R6 ;  /* 0x000000010b067824 */ /* 0x000fe200078e0206 */
[----:B------:R-:W-:Y:S01]  /*182a0*/  SEL R10, R119, RZ, P2 ;  /* 0x000000ff770a7207 */ /* 0x000fe20001000000 */
[----:B------:R-:W-:Y:S02]  /*182b0*/  IMAD.IADD R12, R13, 0x1, R4 ;  /* 0x000000010d0c7824 */ /* 0x000fe400078e0204 */
[----:B------:R-:W-:Y:S02]  /*182c0*/  IMAD.MOV.U32 R4, RZ, RZ, c[0x0][0x4e8] ;  /* 0x00013a00ff047624 */ /* 0x000fe400078e00ff */
[----:B------:R-:W-:Y:S01]  /*182d0*/  IMAD R13, R19, R10, RZ ;  /* 0x0000000a130d7224 */ /* 0x000fe200078e02ff */
[----:B------:R-:W-:Y:S01]  /*182e0*/  IADD3.X R15, R6, R12, R14, P1, P0 ;  /* 0x0000000c060f7210 */ /* 0x000fe20000fe040e */
[----:B------:R-:W-:Y:S01]  /*182f0*/  IMAD.WIDE.U32 R10, R18, R10, RZ ;  /* 0x0000000a120a7225 */ /* 0x000fe200078e00ff */
[----:B------:R-:W-:Y:S01]  /*18300*/  ISETP.NE.AND P3, PT, R4, 0x1, PT ;  /* 0x000000010400780c */ /* 0x000fe20003f65270 */
[----:B------:R-:W2:Y:S02]  /*18310*/  LDL R18, [R1+0x194] ;  /* 0x0001940001127983 */ /* 0x000ea40000100800 */
[----:B------:R-:W-:-:S04]  /*18320*/  IMAD R6, R115, 0x80, R118 ;  /* 0x0000008073067824 */ /* 0x000fc800078e0276 */
[----:B------:R-:W-:-:S06]  /*18330*/  IMAD.MOV.U32 R4, RZ, RZ, R6 ;  /* 0x000000ffff047224 */ /* 0x000fcc00078e0006 */
[----:B------:R-:W-:-:S05]  /*18340*/  @P3 IMAD.HI.U32 R12, R6, c[0x0][0x4ec], RZ ;  /* 0x00013b00060c3a27 */ /* 0x000fca00078e00ff */
[----:B------:R-:W-:Y:S01]  /*18350*/  @P3 SHF.R.U32.HI R4, RZ, c[0x0][0x4f0], R12 ;  /* 0x00013c00ff043a19 */ /* 0x000fe2000001160c */
[----:B------:R-:W-:-:S03]  /*18360*/  IMAD.IADD R13, R11, 0x1, R13 ;  /* 0x000000010b0d7824 */ /* 0x000fc600078e020d */
[----:B------:R-:W-:Y:S02]  /*18370*/  IADD3 R10, P1, P0, R4, R16, R10 ;  /* 0x00000010040a7210 */ /* 0x000fe4000783e00a */
[----:B------:R-:W-:-:S04]  /*18380*/  SHF.R.S32.HI R11, RZ, 0x1f, R4 ;  /* 0x0000001fff0b7819 */ /* 0x000fc80000011404 */
[----:B------:R-:W-:Y:S02]  /*18390*/  IADD3.X R11, R11, R15, R13, P1, P0 ;  /* 0x0000000f0b0b7210 */ /* 0x000fe40000fe040d */
[----:B------:R-:W1:Y:S01]  /*183a0*/  LDC.64 R12, c[0x0][R17+0x160] ;  /* 0x00005800110c7b82 */ /* 0x000e620000000a00 */
[----:B------:R-:W3:Y:S01]  /*183b0*/  S2R R119, SR_TID.X ;  /* 0x0000000000777919 */ /* 0x000ee20000002100 */
[----:B------:R-:W-:-:S04]  /*183c0*/  IMAD.MOV R4, RZ, RZ, -R4 ;  /* 0x000000ffff047224 */ /* 0x000fc800078e0a04 */
[----:B------:R-:W-:-:S05]  /*183d0*/  IMAD R4, R4, c[0x0][0x4e8], R6 ;  /* 0x00013a0004047a24 */ /* 0x000fca00078e0206 */
[----:B------:R-:W-:Y:S02]  /*183e0*/  SHF.R.S32.HI R15, RZ, 0x1f, R4 ;  /* 0x0000001fff0f7819 */ /* 0x000fe40000011404 */
[----:B---3--:R-:W-:-:S04]  /*183f0*/  SHF.R.S32.HI R118, RZ, 0x1f, R119 ;  /* 0x0000001fff767819 */ /* 0x008fc80000011477 */
[----:B------:R-:W-:Y:S01]  /*18400*/  LEA.HI R118, R118, R119, RZ, 0x5 ;  /* 0x0000007776767211 */ /* 0x000fe200078f28ff */
        /* <DEDUP_REMOVED lines=8> */
[----:B------:R-:W-:Y:S02]  /*18490*/  LEA R4, P0, R10, R12, 0x2 ;  /* 0x0000000c0a047211 */ /* 0x000fe400078010ff */
[----:B------:R-:W-:Y:S02]  /*184a0*/  LOP3.LUT R118, R118, 0xffffffe0, RZ, 0xc0, !PT ;  /* 0xffffffe076767812 */ /* 0x000fe400078ec0ff */
[----:B------:R-:W-:Y:S01]  /*184b0*/  LEA.HI.X R11, R10, R13, R11, 0x2, P0 ;  /* 0x0000000d0a0b7211 */ /* 0x000fe200000f140b */
[----:B------:R-:W-:Y:S02]  /*184c0*/  SHFL.IDX PT, R12, R4, RZ, 0x1c1f ;  /* 0x001c1fff040c7589 */ /* 0x000fe400000e0000 */
[----:B------:R-:W-:-:S02]  /*184d0*/  IMAD.IADD R118, R119, 0x1, -R118 ;  /* 0x0000000177767824 */ /* 0x000fc400078e0a76 */
[----:B------:R-:W1:Y:S04]  /*184e0*/  SHFL.IDX PT, R13, R11, RZ, 0x1c1f ;  /* 0x001c1fff0b0d7589 */ /* 0x000e6800000e0000 */
[----:B------:R3:W-:Y:S04]  /*184f0*/  SHFL.IDX PT, R10, R4, 0x1, 0x1c1f ;  /* 0x003c1f00040a7f89 */ /* 0x0007e800000e0000 */
[----:B------:R-:W4:Y:S01]  /*18500*/  SHFL.IDX PT, R11, R11, 0x1, 0x1c1f ;  /* 0x003c1f000b0b7f89 */ /* 0x000f2200000e0000 */
[----:B------:R-:W-:Y:S01]  /*18510*/  LOP3.LUT P0, RZ, R118, 0x3, RZ, 0xc0, !PT ;  /* 0x0000000376ff7812 */ /* 0x000fe2000780c0ff */
[----:B---3--:R-:W-:-:S02]  /*18520*/  IMAD R4, R9, c[0x0][0x4e8], RZ ;  /* 0x00013a0009047a24 */ /* 0x008fc400078e02ff */
[----:B--2---:R-:W-:-:S05]  /*18530*/  IMAD R9, R115, 0x80, R18 ;  /* 0x0000008073097824 */ /* 0x004fca00078e0212 */
[C---:B------:R-:W-:Y:S02]  /*18540*/  IADD3 R15, R9.reuse, 0x8, RZ ;  /* 0x00000008090f7810 */ /* 0x040fe40007ffe0ff */
[-C--:B------:R-:W-:Y:S02]  /*18550*/  ISETP.GE.OR P1, PT, R9, R4.reuse, P0 ;  /* 0x000000040900720c */ /* 0x080fe40000726670 */
[----:B------:R-:W-:-:S11]  /*18560*/  ISETP.GE.OR P0, PT, R15, R4, P0 ;  /* 0x000000040f00720c */ /* 0x000fd60000706670 */
[----:B-1----:R1:W-:Y:S01]  /*18570*/  @!P1 ST.E [R12.64], R21 ;  /* 0x000000150c009985 */ /* 0x0023e2000c101906 */
[----:B------:R-:W-:-:S03]  /*18580*/  ISETP.GE.AND P1, PT, R15, R4, PT ;  /* 0x000000040f00720c */ /* 0x000fc60003f26270 */
[----:B----4-:R1:W-:Y:S01]  /*18590*/  @!P0 ST.E [R10.64], R20 ;  /* 0x000000140a008985 */ /* 0x0103e2000c101906 */
[----:B------:R-:W-:Y:S02]  /*185a0*/  ISETP.GE.AND P0, PT, R9, R4, PT ;  /* 0x000000040900720c */ /* 0x000fe40003f06270 */
[----:B------:R-:W-:Y:S01]  /*185b0*/  P2R R9, PR, RZ, 0x2 ;  /* 0x00000002ff097803 */ /* 0x000fe20000000000 */
[----:B------:R-:W-:Y:S05]  /*185c0*/  @P2 BRA `(.L_x_1856) ;  /* 0x000008f000002947 */ /* 0x000fea0003800000 */
[----:B------:R-:W-:Y:S01]  /*185d0*/  IMAD R14, R14, c[0x0][0x3a0], RZ ;  /* 0x0000e8000e0e7a24 */ /* 0x000fe200078e02ff */
[----:B------:R-:W-:Y:S01]  /*185e0*/  LEA R6, R115, R0, 0x7 ;  /* 0x0000000073067211 */ /* 0x000fe200078e38ff */
[C---:B-1----:R-:W-:Y:S01]  /*185f0*/  IMAD.WIDE.U32 R10, R3.reuse, c[0x0][0x3a0], RZ ;  /* 0x0000e800030a7a25 */ /* 0x042fe200078e00ff */
[----:B------:R-:W-:Y:S01]  /*18600*/  SHF.R.S32.HI R9, RZ, 0x1f, R2 ;  /* 0x0000001fff097819 */ /* 0x000fe20000011402 */
[----:B------:R1:W2:Y:S02]  /*18610*/  LDS.128 R32, [R203+0x80] ;  /* 0x00008000cb207984 */ /* 0x0002a40000000c00 */
[----:B------:R-:W-:-:S02]  /*18620*/  IMAD R3, R3, c[0x0][0x3a4], R14 ;  /* 0x0000e90003037a24 */ /* 0x000fc400078e020e */
[----:B------:R-:W-:Y:S01]  /*18630*/  @P3 IMAD.HI.U32 R12, R6, c[0x0][0x4ec], RZ ;  /* 0x00013b00060c3a27 */ /* 0x000fe200078e00ff */
[----:B------:R1:W3:Y:S02]  /*18640*/  LDS.128 R48, [R203+0x1080] ;  /* 0x00108000cb307984 */ /* 0x0002e40000000c00 */
[----:B------:R-:W-:Y:S01]  /*18650*/  IADD3 R11, R11, R3, RZ ;  /* 0x000000030b0b7210 */ /* 0x000fe20007ffe0ff */
[----:B------:R-:W-:Y:S01]  /*18660*/  IMAD R9, R9, c[0x0][0x3f0], RZ ;  /* 0x0000fc0009097a24 */ /* 0x000fe200078e02ff */
        /* <DEDUP_REMOVED lines=11> */
[----:B------:R-:W-:-:S03]  /*18720*/  IADD3 R2, -R3, RZ, RZ ;  /* 0x000000ff03027210 */ /* 0x000fc60007ffe1ff */
        /* <DEDUP_REMOVED lines=9> */
[----:B------:R1:W1:Y:S02]  /*187c0*/  LDS.128 R40, [R203+0x9080] ;  /* 0x00908000cb287984 */ /* 0x0002640000000c00 */
[----:B------:R-:W-:Y:S01]  /*187d0*/  IADD3 R3, R3, R9, RZ ;  /* 0x0000000903037210 */ /* 0x000fe20007ffe0ff */
[----:B------:R-:W-:Y:S01]  /*187e0*/  IMAD R6, R6, c[0x0][0x3d8], RZ ;  /* 0x0000f60006067a24 */ /* 0x000fe200078e02ff */
[----:B------:R1:W1:Y:S03]  /*187f0*/  LDS.128 R56, [R203+0xa080] ;  /* 0x00a08000cb387984 */ /* 0x0002660000000c00 */
[C---:B------:R-:W-:Y:S01]  /*18800*/  IMAD.WIDE.U32 R2, R5.reuse, c[0x0][0x3d8], R2 ;  /* 0x0000f60005027a25 */ /* 0x040fe200078e0002 */
[----:B------:R1:W1:Y:S03]  /*18810*/  LDS.128 R72, [R203+0xb080] ;  /* 0x00b08000cb487984 */ /* 0x0002660000000c00 */
[----:B------:R-:W-:Y:S01]  /*18820*/  IMAD R5, R5, c[0x0][0x3dc], R6 ;  /* 0x0000f70005057a24 */ /* 0x000fe200078e0206 */
[----:B------:R1:W1:Y:S01]  /*18830*/  LDS.128 R20, [R203+0xc080] ;  /* 0x00c08000cb147984 */ /* 0x0002620000000c00 */
[----:B------:R-:W-:-:S02]  /*18840*/  LEA R16, P0, R2, c[0x0][0x380], 0x1 ;  /* 0x0000e00002107a11 */ /* 0x000fc400078008ff */
[----:B------:R-:W-:Y:S01]  /*18850*/  LEA R6, R115, R143, 0x7 ;  /* 0x0000008f73067211 */ /* 0x000fe200078e38ff */
[----:B------:R1:W1:Y:S01]  /*18860*/  LDS.128 R36, [R203+0xd080] ;  /* 0x00d08000cb247984 */ /* 0x0002620000000c00 */
[----:B------:R-:W-:-:S03]  /*18870*/  IADD3 R3, R3, R5, RZ ;  /* 0x0000000503037210 */ /* 0x000fc60007ffe0ff */
[----:B------:R1:W1:Y:S01]  /*18880*/  LDS.128 R52, [R203+0xe080] ;  /* 0x00e08000cb347984 */ /* 0x0002620000000c00 */
[----:B------:R-:W-:-:S03]  /*18890*/  LEA.HI.X R9, R2, c[0x0][0x384], R3, 0x1, P0 ;  /* 0x0000e10002097a11 */ /* 0x000fc600000f0c03 */
[----:B------:R1:W1:Y:S01]  /*188a0*/  LDS.128 R68, [R203+0xf080] ;  /* 0x00f08000cb447984 */ /* 0x0002620000000c00 */
[----:B------:R-:W-:Y:S05]  /*188b0*/  BRA.DIV ~URZ, `(.L_x_1857) ;  /* 0x00004c427f007947 */ /* 0x000fea000b800000 */
[----:B--234-:R2:W3:Y:S02]  /*188c0*/  SHFL.IDX PT, R5, R9, RZ, 0x181f ;  /* 0x00181fff09057589 */ /* 0x01c4e400000e0000 */
.L_x_1933:
[----:B------:R-:W-:Y:S05]  /*188d0*/  BRA.DIV ~URZ, `(.L_x_1858) ;  /* 0x00004c927f007947 */ /* 0x000fea000b800000 */
[----:B------:R4:W2:Y:S02]  /*188e0*/  SHFL.IDX PT, R2, R16, RZ, 0x181f ;  /* 0x00181fff10027589 */ /* 0x0008a400000e0000 */
.L_x_1934:
        /* <DEDUP_REMOVED lines=9> */
[CC--:B------:R-:W-:Y:S02]  /*18980*/  @!P1 LEA R10, P5, R205.reuse, R2.reuse, 0x1 ;  /* 0x00000002cd0a9211 */ /* 0x0c0fe400078a08ff */
[-C--:B---3--:R-:W-:Y:S02]  /*18990*/  @!P3 LEA.HI.X R15, R140, R5.reuse, R141, 0x1, P4 ;  /* 0x000000058c0fb211 */ /* 0x088fe400020f0c8d */
        /* <DEDUP_REMOVED lines=8> */
.L_x_1860:
[----:B------:R-:W-:Y:S05]  /*18a20*/  BSYNC B0 ;  /* 0x0000000000007941 */ /* 0x000fea0003800000 */
.L_x_1859:
[----:B------:R-:W-:Y:S05]  /*18a30*/  BRA.DIV ~URZ, `(.L_x_1861) ;  /* 0x00004ba27f007947 */ /* 0x000fea000b800000 */
[----:B---3--:R3:W4:Y:S04]  /*18a40*/  SHFL.IDX PT, R5, R9, 0x1, 0x181f ;  /* 0x00381f0009057f89 */ /* 0x00872800000e0000 */
[----:B--2---:R3:W2:Y:S02]  /*18a50*/  SHFL.IDX PT, R2, R16, 0x1, 0x181f ;  /* 0x00381f0010027f89 */ /* 0x0046a400000e0000 */
.L_x_1935:
        /* <DEDUP_REMOVED lines=11> */
[-C--:B----4-:R-:W-:Y:S02]  /*18b10*/  @!P3 LEA.HI.X R15, R140, R5.reuse, R141, 0x1, P4 ;  /* 0x000000058c0fb211 */ /* 0x090fe400020f0c8d */
        /* <DEDUP_REMOVED lines=8> */
.L_x_1863:
[----:B------:R-:W-:Y:S05]  /*18ba0*/  BSYNC B0 ;  /* 0x0000000000007941 */ /* 0x000fea0003800000 */
.L_x_1862:
[----:B------:R-:W-:Y:S05]  /*18bb0*/  BRA.DIV ~URZ, `(.L_x_1864) ;  /* 0x00004af27f007947 */ /* 0x000fea000b800000 */
[----:B----4-:R4:W3:Y:S02]  /*18bc0*/  SHFL.IDX PT, R5, R9, 0x2, 0x181f ;  /* 0x00581f0009057f89 */ /* 0x0108e400000e0000 */
.L_x_1936:
[----:B------:R-:W-:Y:S05]  /*18bd0*/  BRA.DIV ~URZ, `(.L_x_1865) ;  /* 0x00004b427f007947 */ /* 0x000fea000b800000 */
[----:B--2---:R2:W4:Y:S02]  /*18be0*/  SHFL.IDX PT, R2, R16, 0x2, 0x181f ;  /* 0x00581f0010027f89 */ /* 0x00452400000e0000 */
.L_x_1937:
        /* <DEDUP_REMOVED lines=20> */
.L_x_1867:
[----:B------:R-:W-:Y:S05]  /*18d30*/  BSYNC B0 ;  /* 0x0000000000007941 */ /* 0x000fea0003800000 */
.L_x_1866:
[----:B------:R-:W-:Y:S05]  /*18d40*/  BRA.DIV ~URZ, `(.L_x_1868) ;  /* 0x00004a427f007947 */ /* 0x000fea000b800000 */
[----:B---3--:R3:W2:Y:S04]  /*18d50*/  SHFL.IDX PT, R5, R9, 0x3, 0x181f ;  /* 0x00781f0009057f89 */ /* 0x0086a800000e0000 */
[----:B----4-:R3:W4:Y:S02]  /*18d60*/  SHFL.IDX PT, R2, R16, 0x3, 0x181f ;  /* 0x00781f0010027f89 */ /* 0x01072400000e0000 */
.L_x_1938:
        /* <DEDUP_REMOVED lines=17> */
[----:B------:R-:W-:-:S04]  /*18e80*/  LEA R2, P0, R204, R2, 0x1 ;  /* 0x00000002cc027211 */ /* 0x000fc800078008ff */
[----:B------:R-:W-:-:S05]  /*18e90*/  LEA.HI.X R3, R204, R5, R214, 0x1, P0 ;  /* 0x00000005cc037211 */ /* 0x000fca00000f0cd6 */
[----:B------:R2:W-:Y:S01]  /*18ea0*/  ST.E.128 [R2.64], R68 ;  /* 0x0000004402007985 */ /* 0x0005e2000c101d06 */
[----:B------:R-:W-:Y:S05]  /*18eb0*/  BRA `(.L_x_1869) ;  /* 0x0000294000007947 */ /* 0x000fea0003800000 */
.L_x_1856:
[----:B-1----:R-:W2:Y:S01]  /*18ec0*/  LDL.LU R12, [R1+0x4c] ;  /* 0x00004c00010c7983 */ /* 0x002ea20000300800 */
[----:B------:R-:W-:Y:S02]  /*18ed0*/  IMAD R14, R14, c[0x0][0x408], RZ ;  /* 0x000102000e0e7a24 */ /* 0x000fe400078e02ff */
[----:B------:R-:W-:-:S04]  /*18ee0*/  IMAD.WIDE.U32 R10, R3, c[0x0][0x408], RZ ;  /* 0x00010200030a7a25 */ /* 0x000fc800078e00ff */
        /* <DEDUP_REMOVED lines=8> */
[----:B------:R-:W-:-:S05]  /*18f70*/  IMAD R2, R2, c[0x0][0x444], R3 ;  /* 0x0001110002027a24 */ /* 0x000fca00078e0203 */
[----:B------:R-:W-:Y:S02]  /*18f80*/  IADD3 R3, R5, R2, RZ ;  /* 0x0000000205037210 */ /* 0x000fe40007ffe0ff */
[----:B------:R-:W-:-:S05]  /*18f90*/  MOV R2, R4 ;  /* 0x0000000400027202 */ /* 0x000fca0000000f00 */
[----:B--2---:R-:W-:-:S04]  /*18fa0*/  IMAD.WIDE.U32 R2, R12, c[0x0][0x448], R2 ;  /* 0x000112000c027a25 */ /* 0x004fc800078e0002 */
[----:B------:R-:W-:Y:S01]  /*18fb0*/  IMAD R5, R12, c[0x0][0x44c], R3 ;  /* 0x000113000c057a24 */ /* 0x000fe200078e0203 */
[----:B------:R-:W-:Y:S01]  /*18fc0*/  MOV R4, R2 ;  /* 0x0000000200047202 */ /* 0x000fe20000000f00 */
[----:B------:R-:W-:Y:S01]  /*18fd0*/  @P3 IMAD.HI.U32 R3, R6, c[0x0][0x4ec], RZ ;  /* 0x00013b0006033a27 */ /* 0x000fe200078e00ff */
[----:B------:R-:W-:-:S04]  /*18fe0*/  MOV R2, R6 ;  /* 0x0000000600027202 */ /* 0x000fc80000000f00 */
[----:B------:R-:W-:-:S04]  /*18ff0*/  @P3 SHF.R.U32.HI R2, RZ, c[0x0][0x4f0], R3 ;  /* 0x00013c00ff023a19 */ /* 0x000fc80000011603 */
[C---:B------:R-:W-:Y:S01]  /*19000*/  IADD3 R3, -R2.reuse, RZ, RZ ;  /* 0x000000ff02037210 */ /* 0x040fe20007ffe1ff */
[----:B------:R-:W-:-:S04]  /*19010*/  IMAD.WIDE.U32 R4, R2, c[0x0][0x430], R4 ;  /* 0x00010c0002047a25 */ /* 0x000fc800078e0004 */
[----:B------:R-:W-:Y:S01]  /*19020*/  IMAD R6, R3, c[0x0][0x4e8], R6 ;  /* 0x00013a0003067a24 */ /* 0x000fe200078e0206 */
[----:B------:R-:W-:-:S05]  /*19030*/  SHF.R.S32.HI R3, RZ, 0x1f, R2 ;  /* 0x0000001fff037819 */ /* 0x000fca0000011402 */
[----:B------:R-:W-:-:S04]  /*19040*/  IMAD R3, R3, c[0x0][0x430], RZ ;  /* 0x00010c0003037a24 */ /* 0x000fc800078e02ff */
[----:B------:R-:W-:-:S05]  /*19050*/  IMAD R2, R2, c[0x0][0x434], R3 ;  /* 0x00010d0002027a24 */ /* 0x000fca00078e0203 */
[----:B------:R-:W-:Y:S02]  /*19060*/  IADD3 R3, R5, R2, RZ ;  /* 0x0000000205037210 */ /* 0x000fe40007ffe0ff */
[----:B------:R-:W-:Y:S02]  /*19070*/  MOV R2, R4 ;  /* 0x0000000400027202 */ /* 0x000fe40000000f00 */
        /* <DEDUP_REMOVED lines=9> */
.L_x_1939:
[----:B------:R-:W-:Y:S05]  /*19110*/  BRA.DIV ~URZ, `(.L_x_1871) ;  /* 0x000047b27f007947 */ /* 0x000fea000b800000 */
[----:B------:R3:W4:Y:S02]  /*19120*/  SHFL.IDX PT, R2, R5, RZ, 0x1c1f ;  /* 0x001c1fff05027589 */ /* 0x00072400000e0000 */
.L_x_1940:
[----:B------:R-:W-:Y:S01]  /*19130*/  BSSY B0, `(.L_x_1872) ;  /* 0x00000c1000007945 */ /* 0x000fe20003800000 */
[----:B------:R-:W-:Y:S05]  /*19140*/  @P0 BRA `(.L_x_1873) ;  /* 0x00000bf000000947 */ /* 0x000fea0003800000 */
[----:B------:R-:W5:Y:S04]  /*19150*/  LDL R10, [R1+0x58] ;  /* 0x00005800010a7983 */ /* 0x000f680000100800 */
[----:B---3--:R-:W3:Y:S04]  /*19160*/  LDL R14, [R1+0xcc] ;  /* 0x0000cc00010e7983 */ /* 0x008ee80000100800 */
[----:B----4-:R-:W4:Y:S04]  /*19170*/  LDL R20, [R1+0x164] ;  /* 0x0001640001147983 */ /* 0x010f280000100800 */
[----:B--2---:R-:W2:Y:S04]  /*19180*/  LDL R17, [R1+0xc8] ;  /* 0x0000c80001117983 */ /* 0x004ea80000100800 */
[----:B------:R-:W2:Y:S04]  /*19190*/  LDL R21, [R1+0xc4] ;  /* 0x0000c40001157983 */ /* 0x000ea80000100800 */
        /* <DEDUP_REMOVED lines=8> */
[----:B-----5:R-:W-:-:S13]  /*19220*/  ISETP.GE.AND P0, PT, R10, c[0x0][0x3c8], PT ;  /* 0x0000f2000a007a0c */ /* 0x020fda0003f06270 */
[----:B------:R-:W-:-:S04]  /*19230*/  @!P0 IMAD.MOV.U32 R3, RZ, RZ, R4 ;  /* 0x000000ffff038224 */ /* 0x000fc800078e0004 */
[----:B------:R-:W-:Y:S01]  /*19240*/  @!P0 IMAD.WIDE R10, R10, 0x4, R2 ;  /* 0x000000040a0a8825 */ /* 0x000fe200078e0202 */
[----:B--2---:R-:W-:Y:S01]  /*19250*/  ISETP.GE.AND P2, PT, R21, c[0x0][0x3c8], PT ;  /* 0x0000f20015007a0c */ /* 0x004fe20003f46270 */
[----:B------:R-:W2:Y:S04]  /*19260*/  LDL R3, [R1+0xb0] ;  /* 0x0000b00001037983 */ /* 0x000ea80000100800 */
[----:B------:R5:W-:Y:S01]  /*19270*/  @!P0 ST.E.64 [R10.64], R24 ;  /* 0x000000180a008985 */ /* 0x000be2000c101b06 */
[----:B---3--:R-:W-:-:S13]  /*19280*/  ISETP.GE.AND P0, PT, R14, c[0x0][0x3c8], PT ;  /* 0x0000f2000e007a0c */ /* 0x008fda0003f06270 */
[C---:B-----5:R-:W-:Y:S01]  /*19290*/  @!P0 LEA R10, P1, R14.reuse, R2, 0x2 ;  /* 0x000000020e0a8211 */ /* 0x060fe200078210ff */
[----:B------:R-:W3:Y:S03]  /*192a0*/  LDL R25, [R1+0x14c] ;  /* 0x00014c0001197983 */ /* 0x000ee60000100800 */
[----:B----4-:R-:W-:Y:S01]  /*192b0*/  @!P0 LEA.HI.X R11, R14, R4, R20, 0x2, P1 ;  /* 0x000000040e0b8211 */ /* 0x010fe200008f1414 */
[----:B------:R-:W4:Y:S04]  /*192c0*/  LDL R24, [R1+0xa0] ;  /* 0x0000a00001187983 */ /* 0x000f280000100800 */
[----:B------:R-:W5:Y:S04]  /*192d0*/  LDL R14, [R1+0x150] ;  /* 0x00015000010e7983 */ /* 0x000f680000100800 */
[----:B------:R1:W-:Y:S01]  /*192e0*/  @!P0 ST.E.64 [R10.64], R26 ;  /* 0x0000001a0a008985 */ /* 0x0003e2000c101b06 */
[----:B------:R-:W-:-:S03]  /*192f0*/  ISETP.GE.AND P0, PT, R17, c[0x0][0x3c8], PT ;  /* 0x0000f20011007a0c */ /* 0x000fc60003f06270 */
[----:B------:R-:W2:Y:S10]  /*19300*/  LDL R20, [R1+0xb8] ;  /* 0x0000b80001147983 */ /* 0x000eb40000100800 */
[C---:B-1----:R-:W-:Y:S01]  /*19310*/  @!P0 LEA R10, P1, R17.reuse, R2, 0x2 ;  /* 0x00000002110a8211 */ /* 0x042fe200078210ff */
[----:B------:R-:W3:Y:S03]  /*19320*/  LDL R26, [R1+0x98] ;  /* 0x00009800011a7983 */ /* 0x000ee60000100800 */
[----:B------:R-:W-:Y:S01]  /*19330*/  @!P0 LEA.HI.X R11, R17, R4, R118, 0x2, P1 ;  /* 0x00000004110b8211 */ /* 0x000fe200008f1476 */
[----:B------:R-:W3:Y:S01]  /*19340*/  LDL R27, [R1+0x128] ;  /* 0x00012800011b7983 */ /* 0x000ee20000100800 */
[----:B------:R-:W-:-:S03]  /*19350*/  ISETP.GE.AND P1, PT, R12, c[0x0][0x3c8], PT ;  /* 0x0000f2000c007a0c */ /* 0x000fc60003f26270 */
[----:B------:R-:W4:Y:S04]  /*19360*/  LDL R17, [R1+0xb4] ;  /* 0x0000b40001117983 */ /* 0x000f280000100800 */
[----:B------:R1:W-:Y:S02]  /*19370*/  @!P0 ST.E.64 [R10.64], R28 ;  /* 0x0000001c0a008985 */ /* 0x0003e4000c101b06 */
[C---:B-1----:R-:W-:Y:S02]  /*19380*/  @!P2 LEA R10, P0, R21.reuse, R2, 0x2 ;  /* 0x00000002150aa211 */ /* 0x042fe400078010ff */
[----:B------:R-:W4:Y:S02]  /*19390*/  LDL R29, [R1+0xa8] ;  /* 0x0000a800011d7983 */ /* 0x000f240000100800 */
[----:B------:R-:W-:-:S02]  /*193a0*/  @!P2 LEA.HI.X R11, R21, R4, R115, 0x2, P0 ;  /* 0x00000004150ba211 */ /* 0x000fc400000f1473 */
[----:B------:R-:W4:Y:S04]  /*193b0*/  LDL R28, [R1+0x130] ;  /* 0x00013000011c7983 */ /* 0x000f280000100800 */
[----:B------:R-:W4:Y:S04]  /*193c0*/  LDL R21, [R1+0x148] ;  /* 0x0001480001157983 */ /* 0x000f280000100800 */
[----:B------:R1:W-:Y:S02]  /*193d0*/  @!P2 ST.E.64 [R10.64], R30 ;  /* 0x0000001e0a00a985 */ /* 0x0003e4000c101b06 */
[----:B-1----:R-:W-:-:S02]  /*193e0*/  @!P1 LEA R10, P0, R12, R2, 0x2 ;  /* 0x000000020c0a9211 */ /* 0x002fc400078010ff */
[----:B------:R-:W4:Y:S02]  /*193f0*/  LDL R30, [R1+0x138] ;  /* 0x00013800011e7983 */ /* 0x000f240000100800 */
[----:B------:R-:W-:Y:S02]  /*19400*/  @!P1 LEA.HI.X R11, R12, R4, R19, 0x2, P0 ;  /* 0x000000040c0b9211 */ /* 0x000fe400000f1413 */
[----:B------:R-:W4:Y:S04]  /*19410*/  LDL R31, [R1+0x78] ;  /* 0x00007800011f7983 */ /* 0x000f280000100800 */
[----:B------:R-:W4:Y:S01]  /*19420*/  LDL R19, [R1+0x144] ;  /* 0x0001440001137983 */ /* 0x000f220000100800 */
[----:B------:R-:W-:-:S03]  /*19430*/  ISETP.GE.AND P2, PT, R15, c[0x0][0x3c8], PT ;  /* 0x0000f2000f007a0c */ /* 0x000fc60003f46270 */
[----:B------:R1:W-:Y:S01]  /*19440*/  @!P1 ST.E.64 [R10.64], R32 ;  /* 0x000000200a009985 */ /* 0x0003e2000c101b06 */
[----:B------:R-:W-:-:S03]  /*19450*/  ISETP.GE.AND P1, PT, R13, c[0x0][0x3c8], PT ;  /* 0x0000f2000d007a0c */ /* 0x000fc60003f26270 */
[----:B------:R-:W4:Y:S06]  /*19460*/  LDL R12, [R1+0xac] ;  /* 0x0000ac00010c7983 */ /* 0x000f2c0000100800 */
[C---:B-1----:R-:W-:Y:S01]  /*19470*/  @!P2 LEA R10, P0, R15.reuse, R2, 0x2 ;  /* 0x000000020f0aa211 */ /* 0x042fe200078010ff */
[----:B------:R-:W4:Y:S03]  /*19480*/  LDL R33, [R1+0x80] ;  /* 0x0000800001217983 */ /* 0x000f260000100800 */
[----:B------:R-:W-:Y:S01]  /*19490*/  @!P2 LEA.HI.X R11, R15, R4, R16, 0x2, P0 ;  /* 0x000000040f0ba211 */ /* 0x000fe200000f1410 */
[----:B------:R-:W4:Y:S04]  /*194a0*/  LDL R32, [R1+0x108] ;  /* 0x0001080001207983 */ /* 0x000f280000100800 */
[----:B------:R-:W4:Y:S04]  /*194b0*/  LDL R15, [R1+0x140] ;  /* 0x00014000010f7983 */ /* 0x000f280000100800 */
[----:B------:R1:W-:Y:S01]  /*194c0*/  @!P2 ST.E.64 [R10.64], R34 ;  /* 0x000000220a00a985 */ /* 0x0003e2000c101b06 */
[----:B------:R-:W-:-:S03]  /*194d0*/  ISETP.GE.AND P2, PT, R18, c[0x0][0x3c8], PT ;  /* 0x0000f20012007a0c */ /* 0x000fc60003f46270 */
[----:B------:R-:W4:Y:S01]  /*194e0*/  LDL R16, [R1+0xa4] ;  /* 0x0000a40001107983 */ /* 0x000f220000100800 */
[----:B-1----:R-:W-:-:S03]  /*194f0*/  @!P1 LEA R10, P0, R13, R2, 0x2 ;  /* 0x000000020d0a9211 */ /* 0x002fc600078010ff */
[----:B------:R-:W4:Y:S01]  /*19500*/  LDL R34, [R1+0x110] ;  /* 0x0001100001227983 */ /* 0x000f220000100800 */
[----:B-----5:R-:W-:-:S03]  /*19510*/  @!P1 LEA.HI.X R11, R13, R4, R14, 0x2, P0 ;  /* 0x000000040d0b9211 */ /* 0x020fc600000f140e */
[----:B------:R-:W5:Y:S04]  /*19520*/  LDL R13, [R1+0x13c] ;  /* 0x00013c00010d7983 */ /* 0x000f680000100800 */
[----:B------:R1:W-:Y:S01]  /*19530*/  @!P1 ST.E.64 [R10.64], R36 ;  /* 0x000000240a009985 */ /* 0x0003e2000c101b06 */
[----:B--2---:R-:W-:-:S03]  /*19540*/  ISETP.GE.AND P1, PT, R20, c[0x0][0x3c8], PT ;  /* 0x0000f20014007a0c */ /* 0x004fc60003f26270 */
[----:B------:R-:W2:Y:S01]  /*19550*/  LDL R14, [R1+0x9c] ;  /* 0x00009c00010e7983 */ /* 0x000ea20000100800 */
[----:B-1----:R-:W-:-:S04]  /*19560*/  @!P2 LEA R10, P0, R18, R2, 0x2 ;  /* 0x00000002120aa211 */ /* 0x002fc800078010ff */
[----:B---3--:R-:W-:Y:S02]  /*19570*/  @!P2 LEA.HI.X R11, R18, R4, R25, 0x2, P0 ;  /* 0x00000004120ba211 */ /* 0x008fe400000f1419 */
[----:B------:R-:W3:Y:S04]  /*19580*/  LDL R18, [R1+0x134] ;  /* 0x0001340001127983 */ /* 0x000ee80000100800 */
[----:B------:R1:W-:Y:S01]  /*19590*/  @!P2 ST.E.64 [R10.64], R40 ;  /* 0x000000280a00a985 */ /* 0x0003e2000c101b06 */
[----:B----4-:R-:W-:-:S03]  /*195a0*/  ISETP.GE.AND P2, PT, R17, c[0x0][0x3c8], PT ;  /* 0x0000f20011007a0c */ /* 0x010fc60003f46270 */
[----:B------:R-:W4:Y:S01]  /*195b0*/  LDL R25, [R1+0x124] ;  /* 0x0001240001197983 */ /* 0x000f220000100800 */
[----:B-1----:R-:W-:-:S04]  /*195c0*/  @!P1 LEA R10, P0, R20, R2, 0x2 ;  /* 0x00000002140a9211 */ /* 0x002fc800078010ff */
[----:B------:R-:W-:Y:S02]  /*195d0*/  @!P1 LEA.HI.X R11, R20, R4, R21, 0x2, P0 ;  /* 0x00000004140b9211 */ /* 0x000fe400000f1415 */
[----:B------:R-:W4:Y:S04]  /*195e0*/  LDL R21, [R1+0x94] ;  /* 0x0000940001157983 */ /* 0x000f280000100800 */
[----:B------:R1:W-:Y:S01]  /*195f0*/  @!P1 ST.E.64 [R10.64], R44 ;  /* 0x0000002c0a009985 */ /* 0x0003e2000c101b06 */
[----:B------:R-:W-:Y:S02]  /*19600*/  ISETP.GE.AND P3, PT, R29, c[0x0][0x3c8], PT ;  /* 0x0000f2001d007a0c */ /* 0x000fe40003f66270 */
[----:B------:R-:W-:Y:S01]  /*19610*/  ISETP.GE.AND P4, PT, R24, c[0x0][0x3c8], PT ;  /* 0x0000f20018007a0c */ /* 0x000fe20003f86270 */
[----:B------:R-:W4:Y:S01]  /*19620*/  LDL R20, [R1+0x88] ;  /* 0x0000880001147983 */ /* 0x000f220000100800 */
[----:B-1----:R-:W-:-:S04]  /*19630*/  @!P2 LEA R10, P0, R17, R2, 0x2 ;  /* 0x00000002110aa211 */ /* 0x002fc800078010ff */
[----:B------:R-:W-:Y:S02]  /*19640*/  @!P2 LEA.HI.X R11, R17, R4, R19, 0x2, P0 ;  /* 0x00000004110ba211 */ /* 0x000fe400000f1413 */
[----:B------:R-:W4:Y:S01]  /*19650*/  LDL R19, [R1+0x12c] ;  /* 0x00012c0001137983 */ /* 0x000f220000100800 */
[----:B------:R-:W-:-:S03]  /*19660*/  ISETP.GE.AND P1, PT, R3, c[0x0][0x3c8], PT ;  /* 0x0000f20003007a0c */ /* 0x000fc60003f26270 */
[----:B------:R1:W-:Y:S01]  /*19670*/  @!P2 ST.E.64 [R10.64], R48 ;  /* 0x000000300a00a985 */ /* 0x0003e2000c101b06 */
[----:B------:R-:W-:-:S03]  /*19680*/  ISETP.GE.AND P2, PT, R12, c[0x0][0x3c8], PT ;  /* 0x0000f2000c007a0c */ /* 0x000fc60003f46270 */
[----:B------:R-:W4:Y:S06]  /*19690*/  LDL R17, [R1+0x84] ;  /* 0x0000840001117983 */ /* 0x000f2c0000100800 */
[----:B-1----:R-:W-:-:S04]  /*196a0*/  @!P1 LEA R10, P0, R3, R2, 0x2 ;  /* 0x00000002030a9211 */ /* 0x002fc800078010ff */
[----:B------:R-:W-:Y:S02]  /*196b0*/  @!P1 LEA.HI.X R11, R3, R4, R15, 0x2, P0 ;  /* 0x00000004030b9211 */ /* 0x000fe400000f140f */
[----:B------:R-:W4:Y:S04]  /*196c0*/  LDL R15, [R1+0x90] ;  /* 0x00009000010f7983 */ /* 0x000f280000100800 */
[----:B------:R1:W-:Y:S01]  /*196d0*/  @!P1 ST.E.64 [R10.64], R52 ;  /* 0x000000340a009985 */ /* 0x0003e2000c101b06 */
[----:B------:R-:W-:-:S03]  /*196e0*/  ISETP.GE.AND P1, PT, R16, c[0x0][0x3c8], PT ;  /* 0x0000f20010007a0c */ /* 0x000fc60003f26270 */
[----:B------:R-:W4:Y:S01]  /*196f0*/  LDL R3, [R1+0x8c] ;  /* 0x00008c0001037983 */ /* 0x000f220000100800 */
[----:B-1----:R-:W-:-:S04]  /*19700*/  @!P2 LEA R10, P0, R12, R2, 0x2 ;  /* 0x000000020c0aa211 */ /* 0x002fc800078010ff */
[----:B-----5:R-:W-:-:S05]  /*19710*/  @!P2 LEA.HI.X R11, R12, R4, R13, 0x2, P0 ;  /* 0x000000040c0ba211 */ /* 0x020fca00000f140d */
[----:B------:R1:W-:Y:S01]  /*19720*/  @!P2 ST.E.64 [R10.64], R56 ;  /* 0x000000380a00a985 */ /* 0x0003e2000c101b06 */
[C---:B------:R-:W-:Y:S02]  /*19730*/  @!P3 LEA R12, P5, R29.reuse, R2, 0x2 ;  /* 0x000000021d0cb211 */ /* 0x040fe400078a10ff */
[----:B--2---:R-:W-:Y:S02]  /*19740*/  ISETP.GE.AND P2, PT, R14, c[0x0][0x3c8], PT ;  /* 0x0000f2000e007a0c */ /* 0x004fe40003f46270 */
[----:B------:R-:W-:Y:S02]  /*19750*/  @!P3 LEA.HI.X R13, R29, R4, R30, 0x2, P5 ;  /* 0x000000041d0db211 */ /* 0x000fe400028f141e */
[----:B------:R-:W2:Y:S01]  /*19760*/  LDL R29, [R1+0x74] ;  /* 0x00007400011d7983 */ /* 0x000ea20000100800 */
[----:B-1----:R-:W-:-:S03]  /*19770*/  @!P1 LEA R10, P0, R16, R2, 0x2 ;  /* 0x00000002100a9211 */ /* 0x002fc600078010ff */
[----:B------:R-:W5:Y:S01]  /*19780*/  LDL R30, [R1+0x104] ;  /* 0x00010400011e7983 */ /* 0x000f620000100800 */
[----:B---3--:R-:W-:-:S03]  /*19790*/  @!P1 LEA.HI.X R11, R16, R4, R18, 0x2, P0 ;  /* 0x00000004100b9211 */ /* 0x008fc600000f1412 */
[----:B------:R-:W3:Y:S04]  /*197a0*/  LDL R18, [R1+0x120] ;  /* 0x0001200001127983 */ /* 0x000ee80000100800 */
[----:B------:R-:W2:Y:S04]  /*197b0*/  LDL R16, [R1+0x11c] ;  /* 0x00011c0001107983 */ /* 0x000ea80000100800 */
[----:B------:R1:W-:Y:S04]  /*197c0*/  @!P3 ST.E.64 [R12.64], R60 ;  /* 0x0000003c0c00b985 */ /* 0x0003e8000c101b06 */
[----:B------:R1:W-:Y:S02]  /*197d0*/  @!P1 ST.E.64 [R10.64], R64 ;  /* 0x000000400a009985 */ /* 0x0003e4000c101b06 */
[----:B-1----:R-:W-:-:S02]  /*197e0*/  @!P4 LEA R12, P5, R24, R2, 0x2 ;  /* 0x00000002180cc211 */ /* 0x002fc400078a10ff */
[----:B------:R-:W-:Y:S02]  /*197f0*/  @!P2 LEA R10, P0, R14, R2, 0x2 ;  /* 0x000000020e0aa211 */ /* 0x000fe400078010ff */
[-C--:B------:R-:W-:Y:S02]  /*19800*/  @!P4 LEA.HI.X R13, R24, R4.reuse, R28, 0x2, P5 ;  /* 0x00000004180dc211 */ /* 0x080fe400028f141c */
[----:B------:R-:W5:Y:S01]  /*19810*/  LDL R24, [R1+0x118] ;  /* 0x0001180001187983 */ /* 0x000f620000100800 */
[----:B----4-:R-:W-:-:S03]  /*19820*/  @!P2 LEA.HI.X R11, R14, R4, R19, 0x2, P0 ;  /* 0x000000040e0ba211 */ /* 0x010fc600000f1413 */
[----:B------:R-:W4:Y:S04]  /*19830*/  LDL R28, [R1+0x100] ;  /* 0x00010000011c7983 */ /* 0x000f280000100800 */
[----:B------:R-:W4:Y:S01]  /*19840*/  LDL R19, [R1+0x114] ;  /* 0x0001140001137983 */ /* 0x000f220000100800 */
[----:B------:R-:W-:-:S03]  /*19850*/  ISETP.GE.AND P3, PT, R26, c[0x0][0x3c8], PT ;  /* 0x0000f2001a007a0c */ /* 0x000fc60003f66270 */
[----:B------:R1:W-:Y:S01]  /*19860*/  @!P4 ST.E.64 [R12.64], R68 ;  /* 0x000000440c00c985 */ /* 0x0003e2000c101b06 */
[----:B------:R-:W-:-:S03]  /*19870*/  ISETP.GE.AND P1, PT, R21, c[0x0][0x3c8], PT ;  /* 0x0000f20015007a0c */ /* 0x000fc60003f26270 */
[----:B------:R-:W4:Y:S04]  /*19880*/  LDL R14, [R1+0x7c] ;  /* 0x00007c00010e7983 */ /* 0x000f280000100800 */
[----:B------:R1:W-:Y:S02]  /*19890*/  @!P2 ST.E.64 [R10.64], R72 ;  /* 0x000000480a00a985 */ /* 0x0003e4000c101b06 */
[C---:B-1----:R-:W-:Y:S02]  /*198a0*/  @!P3 LEA R12, P5, R26.reuse, R2, 0x2 ;  /* 0x000000021a0cb211 */ /* 0x042fe400078a10ff */
[----:B------:R-:W-:Y:S02]  /*198b0*/  ISETP.GE.AND P4, PT, R15, c[0x0][0x3c8], PT ;  /* 0x0000f2000f007a0c */ /* 0x000fe40003f86270 */
[----:B------:R-:W-:-:S02]  /*198c0*/  @!P3 LEA.HI.X R13, R26, R4, R27, 0x2, P5 ;  /* 0x000000041a0db211 */ /* 0x000fc400028f141b */
[----:B------:R-:W-:Y:S01]  /*198d0*/  @!P1 LEA R10, P0, R21, R2, 0x2 ;  /* 0x00000002150a9211 */ /* 0x000fe200078010ff */
[----:B------:R-:W4:Y:S01]  /*198e0*/  LDL R27, [R1+0x70] ;  /* 0x00007000011b7983 */ /* 0x000f220000100800 */
[----:B------:R-:W-:-:S03]  /*198f0*/  ISETP.GE.AND P2, PT, R3, c[0x0][0x3c8], PT ;  /* 0x0000f20003007a0c */ /* 0x000fc60003f46270 */
[----:B------:R1:W-:Y:S01]  /*19900*/  @!P3 ST.E.64 [R12.64], R76 ;  /* 0x0000004c0c00b985 */ /* 0x0003e2000c101b06 */
[----:B------:R-:W-:-:S03]  /*19910*/  @!P1 LEA.HI.X R11, R21, R4, R25, 0x2, P0 ;  /* 0x00000004150b9211 */ /* 0x000fc600000f1419 */
[----:B------:R-:W4:Y:S04]  /*19920*/  LDL R25, [R1+0x6c] ;  /* 0x00006c0001197983 */ /* 0x000f280000100800 */
[----:B------:R1:W-:Y:S01]  /*19930*/  @!P1 ST.E.64 [R10.64], R80 ;  /* 0x000000500a009985 */ /* 0x0003e2000c101b06 */
[----:B------:R-:W-:-:S03]  /*19940*/  ISETP.GE.AND P3, PT, R20, c[0x0][0x3c8], PT ;  /* 0x0000f20014007a0c */ /* 0x000fc60003f66270 */
[----:B------:R-:W4:Y:S01]  /*19950*/  LDL R26, [R1+0xfc] ;  /* 0x0000fc00011a7983 */ /* 0x000f220000100800 */
[----:B-1----:R-:W-:-:S03]  /*19960*/  @!P4 LEA R12, P5, R15, R2, 0x2 ;  /* 0x000000020f0cc211 */ /* 0x002fc600078a10ff */
[----:B------:R-:W4:Y:S01]  /*19970*/  LDL R21, [R1+0x68] ;  /* 0x0000680001157983 */ /* 0x000f220000100800 */
[----:B------:R-:W-:Y:S02]  /*19980*/  @!P2 LEA R10, P0, R3, R2, 0x2 ;  /* 0x00000002030aa211 */ /* 0x000fe400078010ff */
[----:B------:R-:W-:Y:S02]  /*19990*/  ISETP.GE.AND P1, PT, R17, c[0x0][0x3c8], PT ;  /* 0x0000f20011007a0c */ /* 0x000fe40003f26270 */
[-C--:B---3--:R-:W-:Y:S02]  /*199a0*/  @!P4 LEA.HI.X R13, R15, R4.reuse, R18, 0x2, P5 ;  /* 0x000000040f0dc211 */ /* 0x088fe400028f1412 */
[----:B------:R-:W3:Y:S01]  /*199b0*/  LDL R15, [R1+0x10c] ;  /* 0x00010c00010f7983 */ /* 0x000ee20000100800 */
[----:B--2---:R-:W-:-:S03]  /*199c0*/  @!P2 LEA.HI.X R11, R3, R4, R16, 0x2, P0 ;  /* 0x00000004030ba211 */ /* 0x004fc600000f1410 */
[----:B------:R-:W2:Y:S04]  /*199d0*/  LDL R3, [R1+0x64] ;  /* 0x0000640001037983 */ /* 0x000ea80000100800 */
[----:B------:R-:W2:Y:S04]  /*199e0*/  LDL R18, [R1+0x60] ;  /* 0x0000600001127983 */ /* 0x000ea80000100800 */
[----:B------:R-:W2:Y:S04]  /*199f0*/  LDL R16, [R1+0x5c] ;  /* 0x00005c0001107983 */ /* 0x000ea80000100800 */
[----:B------:R1:W-:Y:S04]  /*19a00*/  @!P4 ST.E.64 [R12.64], R84 ;  /* 0x000000540c00c985 */ /* 0x0003e8000c101b06 */
[----:B------:R5:W-:Y:S01]  /*19a10*/  @!P2 ST.E.64 [R10.64], R88 ;  /* 0x000000580a00a985 */ /* 0x000be2000c101b06 */
[----:B-1----:R-:W-:-:S02]  /*19a20*/  @!P3 LEA R12, P5, R20, R2, 0x2 ;  /* 0x00000002140cb211 */ /* 0x002fc400078a10ff */
[C---:B-----5:R-:W-:Y:S02]  /*19a30*/  @!P1 LEA R10, P0, R17.reuse, R2, 0x2 ;  /* 0x00000002110a9211 */ /* 0x060fe400078010ff */
[-C--:B------:R-:W-:Y:S02]  /*19a40*/  @!P3 LEA.HI.X R13, R20, R4.reuse, R24, 0x2, P5 ;  /* 0x00000004140db211 */ /* 0x080fe400028f1418 */
[----:B------:R-:W5:Y:S04]  /*19a50*/  LDL R20, [R1+0xf4] ;  /* 0x0000f40001147983 */ /* 0x000f680000100800 */
[----:B------:R-:W5:Y:S01]  /*19a60*/  LDL R24, [R1+0xf8] ;  /* 0x0000f80001187983 */ /* 0x000f620000100800 */
[----:B----4-:R-:W-:-:S03]  /*19a70*/  @!P1 LEA.HI.X R11, R17, R4, R19, 0x2, P0 ;  /* 0x00000004110b9211 */ /* 0x010fc600000f1413 */
[----:B------:R-:W4:Y:S04]  /*19a80*/  LDL R19, [R1+0xf0] ;  /* 0x0000f00001137983 */ /* 0x000f280000100800 */
[----:B------:R-:W4:Y:S01]  /*19a90*/  LDL R17, [R1+0xec] ;  /* 0x0000ec0001117983 */ /* 0x000f220000100800 */
[----:B------:R-:W-:Y:S02]  /*19aa0*/  ISETP.GE.AND P4, PT, R33, c[0x0][0x3c8], PT ;  /* 0x0000f20021007a0c */ /* 0x000fe40003f86270 */
[----:B------:R-:W-:Y:S01]  /*19ab0*/  ISETP.GE.AND P2, PT, R14, c[0x0][0x3c8], PT ;  /* 0x0000f2000e007a0c */ /* 0x000fe20003f46270 */
[----:B------:R1:W-:Y:S01]  /*19ac0*/  @!P3 ST.E.64 [R12.64], R92 ;  /* 0x0000005c0c00b985 */ /* 0x0003e2000c101b06 */
[----:B------:R-:W-:-:S03]  /*19ad0*/  ISETP.GE.AND P3, PT, R31, c[0x0][0x3c8], PT ;  /* 0x0000f2001f007a0c */ /* 0x000fc60003f66270 */
[----:B------:R1:W-:Y:S01]  /*19ae0*/  @!P1 ST.E.64 [R10.64], R96 ;  /* 0x000000600a009985 */ /* 0x0003e2000c101b06 */
[----:B------:R-:W-:-:S05]  /*19af0*/  ISETP.GE.AND P1, PT, R29, c[0x0][0x3c8], PT ;  /* 0x0000f2001d007a0c */ /* 0x000fca0003f26270 */
[CC--:B-1----:R-:W-:Y:S02]  /*19b00*/  @!P4 LEA R12, P5, R33.reuse, R2.reuse, 0x2 ;  /* 0x00000002210cc211 */ /* 0x0c2fe400078a10ff */
[----:B------:R-:W-:Y:S02]  /*19b10*/  @!P2 LEA R10, P0, R14, R2, 0x2 ;  /* 0x000000020e0aa211 */ /* 0x000fe400078010ff */
[----:B------:R-:W-:Y:S02]  /*19b20*/  @!P4 LEA.HI.X R13, R33, R4, R34, 0x2, P5 ;  /* 0x00000004210dc211 */ /* 0x000fe400028f1422 */
[----:B------:R-:W-:-:S03]  /*19b30*/  ISETP.GE.AND P6, PT, R27, c[0x0][0x3c8], PT ;  /* 0x0000f2001b007a0c */ /* 0x000fc60003fc6270 */
[----:B------:R1:W-:Y:S01]  /*19b40*/  @!P4 ST.E.64 [R12.64], R100 ;  /* 0x000000640c00c985 */ /* 0x0003e2000c101b06 */
[----:B------:R-:W-:Y:S02]  /*19b50*/  ISETP.GE.AND P5, PT, R25, c[0x0][0x3c8], PT ;  /* 0x0000f20019007a0c */ /* 0x000fe40003fa6270 */
[----:B------:R-:W-:Y:S02]  /*19b60*/  ISETP.GE.AND P4, PT, R21, c[0x0][0x3c8], PT ;  /* 0x0000f20015007a0c */ /* 0x000fe40003f86270 */
[----:B---3--:R-:W-:Y:S02]  /*19b70*/  @!P2 LEA.HI.X R11, R14, R4, R15, 0x2, P0 ;  /* 0x000000040e0ba211 */ /* 0x008fe400000f140f */
[----:B------:R-:W-:-:S03]  /*19b80*/  @!P3 LEA R14, P0, R31, R2, 0x2 ;  /* 0x000000021f0eb211 */ /* 0x000fc600078010ff */
[----:B------:R3:W-:Y:S01]  /*19b90*/  @!P2 ST.E.64 [R10.64], R104 ;  /* 0x000000680a00a985 */ /* 0x0007e2000c101b06 */
[----:B------:R-:W-:Y:S02]  /*19ba0*/  @!P3 LEA.HI.X R15, R31, R4, R32, 0x2, P0 ;  /* 0x000000041f0fb211 */ /* 0x000fe400000f1420 */
[----:B-1----:R-:W-:-:S03]  /*19bb0*/  @!P6 LEA R12, P0, R27, R2, 0x2 ;  /* 0x000000021b0ce211 */ /* 0x002fc600078010ff */
[----:B------:R1:W-:Y:S01]  /*19bc0*/  @!P3 ST.E.64 [R14.64], R152 ;  /* 0x000000980e00b985 */ /* 0x0003e2000c101b06 */
[----:B------:R-:W-:Y:S02]  /*19bd0*/  @!P6 LEA.HI.X R13, R27, R4, R28, 0x2, P0 ;  /* 0x000000041b0de211 */ /* 0x000fe400000f141c */
[----:B--2---:R-:W-:Y:S02]  /*19be0*/  ISETP.GE.AND P0, PT, R16, c[0x0][0x3c8], PT ;  /* 0x0000f20010007a0c */ /* 0x004fe40003f06270 */
[----:B---3--:R-:W-:-:S04]  /*19bf0*/  @!P1 LEA R10, P2, R29, R2, 0x2 ;  /* 0x000000021d0a9211 */ /* 0x008fc800078410ff */
[----:B------:R-:W-:Y:S02]  /*19c00*/  @!P1 LEA.HI.X R11, R29, R4, R30, 0x2, P2 ;  /* 0x000000041d0b9211 */ /* 0x000fe400010f141e */
[----:B------:R-:W-:-:S03]  /*19c10*/  ISETP.GE.AND P2, PT, R3, c[0x0][0x3c8], PT ;  /* 0x0000f20003007a0c */ /* 0x000fc60003f46270 */
[----:B------:R2:W-:Y:S01]  /*19c20*/  @!P1 ST.E.64 [R10.64], R108 ;  /* 0x0000006c0a009985 */ /* 0x0005e2000c101b06 */
[----:B------:R-:W-:-:S03]  /*19c30*/  ISETP.GE.AND P1, PT, R18, c[0x0][0x3c8], PT ;  /* 0x0000f20012007a0c */ /* 0x000fc60003f26270 */
[----:B------:R3:W-:Y:S01]  /*19c40*/  @!P6 ST.E.64 [R12.64], R112 ;  /* 0x000000700c00e985 */ /* 0x0007e2000c101b06 */
[----:B-1----:R-:W-:-:S04]  /*19c50*/  @!P4 LEA R14, P6, R21, R2, 0x2 ;  /* 0x00000002150ec211 */ /* 0x002fc800078c10ff */
[----:B-----5:R-:W-:Y:S02]  /*19c60*/  @!P4 LEA.HI.X R15, R21, R4, R24, 0x2, P6 ;  /* 0x00000004150fc211 */ /* 0x020fe400030f1418 */
[----:B--2---:R-:W-:-:S04]  /*19c70*/  @!P5 LEA R10, P3, R25, R2, 0x2 ;  /* 0x00000002190ad211 */ /* 0x004fc800078610ff */
[----:B------:R-:W-:Y:S02]  /*19c80*/  @!P5 LEA.HI.X R11, R25, R4, R26, 0x2, P3 ;  /* 0x00000004190bd211 */ /* 0x000fe400018f141a */
[----:B---3--:R-:W-:-:S03]  /*19c90*/  @!P2 LEA R12, P3, R3, R2, 0x2 ;  /* 0x00000002030ca211 */ /* 0x008fc600078610ff */
[----:B------:R1:W-:Y:S01]  /*19ca0*/  @!P5 ST.E.64 [R10.64], R116 ;  /* 0x000000740a00d985 */ /* 0x0003e2000c101b06 */
[----:B------:R-:W-:-:S03]  /*19cb0*/  @!P2 LEA.HI.X R13, R3, R4, R20, 0x2, P3 ;  /* 0x00000004030da211 */ /* 0x000fc600018f1414 */
[----:B------:R2:W-:Y:S04]  /*19cc0*/  @!P4 ST.E.64 [R14.64], R160 ;  /* 0x000000a00e00c985 */ /* 0x0005e8000c101b06 */
[----:B------:R2:W-:Y:S01]  /*19cd0*/  @!P2 ST.E.64 [R12.64], R156 ;  /* 0x0000009c0c00a985 */ /* 0x0005e2000c101b06 */
[-C--:B-1----:R-:W-:Y:S02]  /*19ce0*/  @!P1 LEA R10, P5, R18, R2.reuse, 0x2 ;  /* 0x00000002120a9211 */ /* 0x082fe400078a10ff */
[----:B------:R-:W-:Y:S02]  /*19cf0*/  @!P0 LEA R2, P3, R16, R2, 0x2 ;  /* 0x0000000210028211 */ /* 0x000fe400078610ff */
[-C--:B----4-:R-:W-:Y:S02]  /*19d00*/  @!P1 LEA.HI.X R11, R18, R4.reuse, R19, 0x2, P5 ;  /* 0x00000004120b9211 */ /* 0x090fe400028f1413 */
[----:B------:R-:W-:-:S03]  /*19d10*/  @!P0 LEA.HI.X R3, R16, R4, R17, 0x2, P3 ;  /* 0x0000000410038211 */ /* 0x000fc600018f1411 */
[----:B------:R2:W-:Y:S04]  /*19d20*/  @!P1 ST.E.64 [R10.64], R120 ;  /* 0x000000780a009985 */ /* 0x0005e8000c101b06 */
[----:B------:R2:W-:Y:S02]  /*19d30*/  @!P0 ST.E.64 [R2.64], R22 ;  /* 0x0000001602008985 */ /* 0x0005e4000c101b06 */
.L_x_1873:
[----:B------:R-:W-:Y:S05]  /*19d40*/  BSYNC B0 ;  /* 0x0000000000007941 */ /* 0x000fea0003800000 */
.L_x_1872:
[----:B------:R-:W-:Y:S05]  /*19d50*/  BRA.DIV ~URZ, `(.L_x_1874) ;  /* 0x00003be27f007947 */ /* 0x000fea000b800000 */
[----:B--2---:R2:W1:Y:S04]  /*19d60*/  SHFL.IDX PT, R4, R6, 0x1, 0x1c1f ;  /* 0x003c1f0006047f89 */ /* 0x00446800000e0000 */
[----:B----4-:R2:W4:Y:S02]  /*19d70*/  SHFL.IDX PT, R2, R5, 0x1, 0x1c1f ;  /* 0x003c1f0005027f89 */ /* 0x01052400000e0000 */
.L_x_1941:
[----:B------:R-:W-:-:S13]  /*19d80*/  ISETP.NE.AND P0, PT, R9, RZ, PT ;  /* 0x000000ff0900720c */ /* 0x000fda0003f05270 */
[----:B------:R-:W-:Y:S05]  /*19d90*/  @P0 BRA `(.L_x_1869) ;  /* 0x00001a6000000947 */ /* 0x000fea0003800000 */
[----:B------:R-:W5:Y:S04]  /*19da0*/  LDL R10, [R1+0x58] ;  /* 0x00005800010a7983 */ /* 0x000f680000100800 */
[----:B-12---:R-:W2:Y:S04]  /*19db0*/  LDL R6, [R1+0xcc] ;  /* 0x0000cc0001067983 */ /* 0x006ea80000100800 */
        /* <DEDUP_REMOVED lines=20> */
[----:B------:R-:W-:Y:S01]  /*19f00*/  @!P3 IMAD.MOV.U32 R3, RZ, RZ, R4 ;  /* 0x000000ffff03b224 */ /* 0x000fe200078e0004 */
[----:B----4-:R-:W-:-:S03]  /*19f10*/  ISETP.GE.AND P1, PT, R26, c[0x0][0x3c8], PT ;  /* 0x0000f2001a007a0c */ /* 0x010fc60003f26270 */
[----:B------:R-:W-:Y:S02]  /*19f20*/  @!P3 IMAD.WIDE R10, R10, 0x4, R2 ;  /* 0x000000040a0ab825 */ /* 0x000fe400078e0202 */
[----:B------:R-:W2:Y:S04]  /*19f30*/  LDL R3, [R1+0x14c] ;  /* 0x00014c0001037983 */ /* 0x000ea80000100800 */
[----:B------:R1:W-:Y:S01]  /*19f40*/  @!P3 ST.E.64 [R10.64], R124 ;  /* 0x0000007c0a00b985 */ /* 0x0003e2000c101b06 */
[----:B------:R-:W-:-:S04]  /*19f50*/  @!P2 LEA R14, P3, R6, R2, 0x2 ;  /* 0x00000002060ea211 */ /* 0x000fc800078610ff */
[----:B------:R-:W-:Y:S02]  /*19f60*/  @!P2 LEA.HI.X R15, R6, R4, R22, 0x2, P3 ;  /* 0x00000004060fa211 */ /* 0x000fe400018f1416 */
[C---:B------:R-:W-:Y:S01]  /*19f70*/  @!P1 LEA R12, P4, R26.reuse, R2, 0x2 ;  /* 0x000000021a0c9211 */ /* 0x040fe200078810ff */
[----:B------:R-:W3:Y:S03]  /*19f80*/  LDL R22, [R1+0xac] ;  /* 0x0000ac0001167983 */ /* 0x000ee60000100800 */
[----:B------:R-:W-:Y:S01]  /*19f90*/  @!P1 LEA.HI.X R13, R26, R4, R28, 0x2, P4 ;  /* 0x000000041a0d9211 */ /* 0x000fe200020f141c */
[----:B------:R-:W4:Y:S01]  /*19fa0*/  LDL R6, [R1+0xb0] ;  /* 0x0000b00001067983 */ /* 0x000f220000100800 */
[----:B------:R-:W-:Y:S02]  /*19fb0*/  ISETP.GE.AND P4, PT, R21, c[0x0][0x3c8], PT ;  /* 0x0000f20015007a0c */ /* 0x000fe40003f86270 */
[C---:B-1----:R-:W-:Y:S01]  /*19fc0*/  @!P0 LEA R10, P3, R23.reuse, R2, 0x2 ;  /* 0x00000002170a8211 */ /* 0x042fe200078610ff */
[----:B------:R1:W-:Y:S03]  /*19fd0*/  @!P2 ST.E.64 [R14.64], R164 ;  /* 0x000000a40e00a985 */ /* 0x0003e6000c101b06 */
[----:B------:R-:W-:Y:S01]  /*19fe0*/  @!P0 LEA.HI.X R11, R23, R4, R25, 0x2, P3 ;  /* 0x00000004170b8211 */ /* 0x000fe200018f1419 */
[----:B------:R-:W5:Y:S04]  /*19ff0*/  LDL R26, [R1+0xa4] ;  /* 0x0000a400011a7983 */ /* 0x000f680000100800 */
[----:B------:R-:W5:Y:S01]  /*1a000*/  LDL R25, [R1+0x148] ;  /* 0x0001480001197983 */ /* 0x000f620000100800 */
[----:B------:R-:W-:-:S03]  /*1a010*/  ISETP.GE.AND P3, PT, R24, c[0x0][0x3c8], PT ;  /* 0x0000f20018007a0c */ /* 0x000fc60003f66270 */
[----:B------:R-:W5:Y:S01]  /*1a020*/  LDL R23, [R1+0x144] ;  /* 0x0001440001177983 */ /* 0x000f620000100800 */
[----:B------:R-:W-:-:S03]  /*1a030*/  ISETP.GE.AND P6, PT, R17, c[0x0][0x3c8], PT ;  /* 0x0000f20011007a0c */ /* 0x000fc60003fc6270 */
[----:B------:R1:W-:Y:S04]  /*1a040*/  @!P1 ST.E.64 [R12.64], R132 ;  /* 0x000000840c009985 */ /* 0x0003e8000c101b06 */
[----:B------:R1:W-:Y:S01]  /*1a050*/  @!P0 ST.E.64 [R10.64], R128 ;  /* 0x000000800a008985 */ /* 0x0003e2000c101b06 */
[----:B------:R-:W-:-:S03]  /*1a060*/  ISETP.GE.AND P5, PT, R19, c[0x0][0x3c8], PT ;  /* 0x0000f20013007a0c */ /* 0x000fc60003fa6270 */
[----:B------:R-:W5:Y:S01]  /*1a070*/  LDL R28, [R1+0x7c] ;  /* 0x00007c00011c7983 */ /* 0x000f620000100800 */
[----:B-1----:R-:W-:-:S04]  /*1a080*/  @!P4 LEA R14, P0, R21, R2, 0x2 ;  /* 0x00000002150ec211 */ /* 0x002fc800078010ff */
[----:B------:R-:W-:Y:S02]  /*1a090*/  @!P4 LEA.HI.X R15, R21, R4, R5, 0x2, P0 ;  /* 0x00000004150fc211 */ /* 0x000fe400000f1405 */
[C---:B------:R-:W-:Y:S01]  /*1a0a0*/  ISETP.GE.AND P0, PT, R24.reuse, c[0x0][0x3c8], PT ;  /* 0x0000f20018007a0c */ /* 0x040fe20003f06270 */
[----:B------:R-:W5:Y:S01]  /*1a0b0*/  LDL R5, [R1+0xa0] ;  /* 0x0000a00001057983 */ /* 0x000f620000100800 */
[-C--:B------:R-:W-:Y:S02]  /*1a0c0*/  @!P3 LEA R12, P1, R24, R2.reuse, 0x2 ;  /* 0x00000002180cb211 */ /* 0x080fe400078210ff */
        /* <DEDUP_REMOVED lines=9> */
[----:B------:R-:W-:-:S03]  /*1a160*/  ISETP.GE.AND P3, PT, R16, c[0x0][0x3c8], PT ;  /* 0x0000f20010007a0c */ /* 0x000fc60003f66270 */
[----:B------:R-:W5:Y:S06]  /*1a170*/  LDL R27, [R1+0x134] ;  /* 0x00013400011b7983 */ /* 0x000f6c0000100800 */
[----:B------:R-:W-:Y:S04]  /*1a180*/  @!P1 ST.E.64 [R14.64], R158 ;  /* 0x0000009e0e009985 */ /* 0x000fe8000c101b06 */
[----:B------:R1:W-:Y:S04]  /*1a190*/  @!P0 ST.E.64 [R12.64], R136 ;  /* 0x000000880c008985 */ /* 0x0003e8000c101b06 */
[----:B------:R2:W-:Y:S01]  /*1a1a0*/  @!P6 ST.E.64 [R10.64], R38 ;  /* 0x000000260a00e985 */ /* 0x0005e2000c101b06 */
[----:B-1----:R-:W-:-:S02]  /*1a1b0*/  @!P4 LEA R12, P6, R20, R2, 0x2 ;  /* 0x00000002140cc211 */ /* 0x002fc400078c10ff */
[----:B------:R-:W-:-:S04]  /*1a1c0*/  @!P5 LEA R14, P0, R19, R2, 0x2 ;  /* 0x00000002130ed211 */ /* 0x000fc800078010ff */
[----:B--2---:R-:W-:-:S07]  /*1a1d0*/  @!P5 LEA.HI.X R15, R19, R4, R3, 0x2, P0 ;  /* 0x00000004130fd211 */ /* 0x004fce00000f1403 */
[----:B------:R-:W-:Y:S01]  /*1a1e0*/  P2R R3, PR, RZ, 0x40 ;  /* 0x00000040ff037803 */ /* 0x000fe20000000000 */
[----:B------:R-:W2:Y:S03]  /*1a1f0*/  LDL R19, [R1+0x98] ;  /* 0x0000980001137983 */ /* 0x000ea60000100800 */
[----:B------:R-:W-:Y:S02]  /*1a200*/  ISETP.NE.AND P0, PT, R3, RZ, PT ;  /* 0x000000ff0300720c */ /* 0x000fe40003f05270 */
[----:B------:R-:W-:Y:S02]  /*1a210*/  @!P3 LEA R10, P6, R16, R2, 0x2 ;  /* 0x00000002100ab211 */ /* 0x000fe400078c10ff */
[----:B---3--:R-:W-:Y:S01]  /*1a220*/  ISETP.GE.AND P1, PT, R22, c[0x0][0x3c8], PT ;  /* 0x0000f20016007a0c */ /* 0x008fe20003f26270 */
[----:B------:R1:W-:Y:S01]  /*1a230*/  @!P5 ST.E.64 [R14.64], R162 ;  /* 0x000000a20e00d985 */ /* 0x0003e2000c101b06 */
[----:B----4-:R-:W-:-:S02]  /*1a240*/  ISETP.GE.AND P2, PT, R6, c[0x0][0x3c8], PT ;  /* 0x0000f20006007a0c */ /* 0x010fc40003f46270 */
[-C--:B-----5:R-:W-:Y:S02]  /*1a250*/  @!P4 LEA.HI.X R13, R20, R4.reuse, R25, 0x2, P0 ;  /* 0x00000004140dc211 */ /* 0x0a0fe400000f1419 */
[----:B------:R-:W3:Y:S01]  /*1a260*/  LDL R25, [R1+0x130] ;  /* 0x0001300001197983 */ /* 0x000ee20000100800 */
[----:B------:R-:W-:-:S03]  /*1a270*/  @!P3 LEA.HI.X R11, R16, R4, R23, 0x2, P6 ;  /* 0x00000004100bb211 */ /* 0x000fc600030f1417 */
[----:B------:R-:W4:Y:S04]  /*1a280*/  LDL R23, [R1+0x12c] ;  /* 0x00012c0001177983 */ /* 0x000f280000100800 */
[----:B------:R5:W-:Y:S04]  /*1a290*/  @!P4 ST.E.64 [R12.64], R154 ;  /* 0x0000009a0c00c985 */ /* 0x000be8000c101b06 */
[----:B------:R5:W-:Y:S01]  /*1a2a0*/  @!P3 ST.E.64 [R10.64], R42 ;  /* 0x0000002a0a00b985 */ /* 0x000be2000c101b06 */
[----:B-1----:R-:W-:-:S03]  /*1a2b0*/  @!P2 LEA R14, P3, R6, R2, 0x2 ;  /* 0x00000002060ea211 */ /* 0x002fc600078610ff */
[----:B------:R-:W4:Y:S01]  /*1a2c0*/  LDL R20, [R1+0x94] ;  /* 0x0000940001147983 */ /* 0x000f220000100800 */
[----:B------:R-:W-:-:S03]  /*1a2d0*/  ISETP.GE.AND P0, PT, R9, c[0x0][0x3c8], PT ;  /* 0x0000f20009007a0c */ /* 0x000fc60003f06270 */
[----:B------:R-:W4:Y:S01]  /*1a2e0*/  LDL R16, [R1+0x90] ;  /* 0x0000900001107983 */ /* 0x000f220000100800 */
[----:B-----5:R-:W-:Y:S02]  /*1a2f0*/  @!P1 LEA R12, P6, R22, R2, 0x2 ;  /* 0x00000002160c9211 */ /* 0x020fe400078c10ff */
[----:B------:R-:W-:Y:S02]  /*1a300*/  @!P2 LEA.HI.X R15, R6, R4, R17, 0x2, P3 ;  /* 0x00000004060fa211 */ /* 0x000fe400018f1411 */
[----:B------:R-:W5:Y:S09]  /*1a310*/  LDL R17, [R1+0x88] ;  /* 0x0000880001117983 */ /* 0x000f720000100800 */
[----:B------:R-:W-:Y:S01]  /*1a320*/  P2R R3, PR, RZ, 0x40 ;  /* 0x00000040ff037803 */ /* 0x000fe20000000000 */
[----:B------:R-:W5:Y:S03]  /*1a330*/  LDL R6, [R1+0x8c] ;  /* 0x00008c0001067983 */ /* 0x000f660000100800 */
[----:B------:R-:W-:-:S04]  /*1a340*/  ISETP.NE.AND P3, PT, R3, RZ, PT ;  /* 0x000000ff0300720c */ /* 0x000fc80003f65270 */
[----:B------:R-:W-:Y:S02]  /*1a350*/  @!P1 LEA.HI.X R13, R22, R4, R24, 0x2, P3 ;  /* 0x00000004160d9211 */ /* 0x000fe400018f1418 */
[----:B------:R-:W5:Y:S01]  /*1a360*/  LDL R24, [R1+0x128] ;  /* 0x0001280001187983 */ /* 0x000f620000100800 */
[----:B------:R-:W-:Y:S02]  /*1a370*/  ISETP.GE.AND P3, PT, R21, c[0x0][0x3c8], PT ;  /* 0x0000f20015007a0c */ /* 0x000fe40003f66270 */
[C---:B------:R-:W-:Y:S01]  /*1a380*/  @!P0 LEA R10, P6, R9.reuse, R2, 0x2 ;  /* 0x00000002090a8211 */ /* 0x040fe200078c10ff */
[----:B------:R-:W-:Y:S03]  /*1a390*/  @!P2 ST.E.64 [R14.64], R166 ;  /* 0x000000a60e00a985 */ /* 0x000fe6000c101b06 */
[----:B------:R-:W-:Y:S01]  /*1a3a0*/  @!P0 LEA.HI.X R11, R9, R4, R18, 0x2, P6 ;  /* 0x00000004090b8211 */ /* 0x000fe200030f1412 */
[----:B------:R-:W-:Y:S01]  /*1a3b0*/  @!P1 ST.E.64 [R12.64], R54 ;  /* 0x000000360c009985 */ /* 0x000fe2000c101b06 */
[----:B------:R-:W-:-:S03]  /*1a3c0*/  ISETP.GE.AND P4, PT, R5, c[0x0][0x3c8], PT ;  /* 0x0000f20005007a0c */ /* 0x000fc60003f86270 */
[----:B------:R1:W-:Y:S04]  /*1a3d0*/  @!P0 ST.E.64 [R10.64], R46 ;  /* 0x0000002e0a008985 */ /* 0x0003e8000c101b06 */
[----:B------:R-:W5:Y:S04]  /*1a3e0*/  LDL R22, [R1+0x124] ;  /* 0x0001240001167983 */ /* 0x000f680000100800 */
[----:B------:R-:W5:Y:S01]  /*1a3f0*/  LDL R18, [R1+0x120] ;  /* 0x0001200001127983 */ /* 0x000f620000100800 */
[----:B------:R-:W-:-:S03]  /*1a400*/  ISETP.GE.AND P5, PT, R26, c[0x0][0x3c8], PT ;  /* 0x0000f2001a007a0c */ /* 0x000fc60003fa6270 */
[----:B------:R-:W5:Y:S01]  /*1a410*/  LDL R9, [R1+0x84] ;  /* 0x0000840001097983 */ /* 0x000f620000100800 */
[-C--:B-1----:R-:W-:Y:S02]  /*1a420*/  @!P3 LEA R10, P1, R21, R2.reuse, 0x2 ;  /* 0x00000002150ab211 */ /* 0x082fe400078210ff */
[----:B------:R-:W-:-:S11]  /*1a430*/  @!P4 LEA R12, P6, R5, R2, 0x2 ;  /* 0x00000002050cc211 */ /* 0x000fd600078c10ff */
[----:B------:R-:W-:Y:S02]  /*1a440*/  P2R R3, PR, RZ, 0x2 ;  /* 0x00000002ff037803 */ /* 0x000fe40000000000 */
[----:B------:R-:W-:-:S04]  /*1a450*/  @!P5 LEA R14, P0, R26, R2, 0x2 ;  /* 0x000000021a0ed211 */ /* 0x000fc800078010ff */
[----:B------:R-:W-:Y:S02]  /*1a460*/  @!P5 LEA.HI.X R15, R26, R4, R27, 0x2, P0 ;  /* 0x000000041a0fd211 */ /* 0x000fe400000f141b */
[----:B------:R-:W5:Y:S04]  /*1a470*/  LDL R26, [R1+0x78] ;  /* 0x00007800011a7983 */ /* 0x000f680000100800 */
[----:B------:R1:W-:Y:S04]  /*1a480*/  @!P5 ST.E.64 [R14.64], R168 ;  /* 0x000000a80e00d985 */ /* 0x0003e8000c101b06 */
[----:B------:R-:W5:Y:S01]  /*1a490*/  LDL R27, [R1+0x108] ;  /* 0x00010800011b7983 */ /* 0x000f620000100800 */
[----:B--2---:R-:W-:-:S02]  /*1a4a0*/  ISETP.GE.AND P2, PT, R19, c[0x0][0x3c8], PT ;  /* 0x0000f20013007a0c */ /* 0x004fc40003f46270 */
[-C--:B---3--:R-:W-:Y:S02]  /*1a4b0*/  @!P4 LEA.HI.X R13, R5, R4.reuse, R25, 0x2, P6 ;  /* 0x00000004050dc211 */ /* 0x088fe400030f1419 */
[----:B------:R-:W-:Y:S01]  /*1a4c0*/  ISETP.NE.AND P6, PT, R3, RZ, PT ;  /* 0x000000ff0300720c */ /* 0x000fe20003fc5270 */
[----:B------:R-:W2:Y:S03]  /*1a4d0*/  LDL R5, [R1+0x80] ;  /* 0x0000800001057983 */ /* 0x000ea60000100800 */
[----:B----4-:R-:W-:Y:S01]  /*1a4e0*/  @!P3 LEA.HI.X R11, R21, R4, R23, 0x2, P6 ;  /* 0x00000004150bb211 */ /* 0x010fe200030f1417 */
[----:B------:R-:W3:Y:S04]  /*1a4f0*/  LDL R25, [R1+0x104] ;  /* 0x0001040001197983 */ /* 0x000ee80000100800 */
[----:B------:R-:W4:Y:S04]  /*1a500*/  LDL R23, [R1+0x11c] ;  /* 0x00011c0001177983 */ /* 0x000f280000100800 */
[----:B------:R-:W2:Y:S04]  /*1a510*/  LDL R21, [R1+0x118] ;  /* 0x0001180001157983 */ /* 0x000ea80000100800 */
[----:B------:R5:W-:Y:S04]  /*1a520*/  @!P4 ST.E.64 [R12.64], R62 ;  /* 0x0000003e0c00c985 */ /* 0x000be8000c101b06 */
[----:B------:R5:W-:Y:S01]  /*1a530*/  @!P3 ST.E.64 [R10.64], R50 ;  /* 0x000000320a00b985 */ /* 0x000be2000c101b06 */
[----:B-1----:R-:W-:-:S04]  /*1a540*/  @!P2 LEA R14, P3, R19, R2, 0x2 ;  /* 0x00000002130ea211 */ /* 0x002fc800078610ff */
[----:B-----5:R-:W-:Y:S02]  /*1a550*/  @!P2 LEA.HI.X R15, R19, R4, R24, 0x2, P3 ;  /* 0x00000004130fa211 */ /* 0x020fe400018f1418 */
[----:B------:R-:W5:Y:S01]  /*1a560*/  LDL R19, [R1+0x114] ;  /* 0x0001140001137983 */ /* 0x000f620000100800 */
[----:B------:R-:W-:Y:S02]  /*1a570*/  ISETP.GE.AND P1, PT, R20, c[0x0][0x3c8], PT ;  /* 0x0000f20014007a0c */ /* 0x000fe40003f26270 */
[----:B------:R-:W-:Y:S01]  /*1a580*/  ISETP.GE.AND P0, PT, R16, c[0x0][0x3c8], PT ;  /* 0x0000f20010007a0c */ /* 0x000fe20003f06270 */
[----:B------:R-:W3:Y:S10]  /*1a590*/  LDL R24, [R1+0x74] ;  /* 0x0000740001187983 */ /* 0x000ef40000100800 */
[----:B------:R-:W-:-:S02]  /*1a5a0*/  @!P1 LEA R12, P6, R20, R2, 0x2 ;  /* 0x00000002140c9211 */ /* 0x000fc400078c10ff */
[----:B------:R-:W-:-:S11]  /*1a5b0*/  ISETP.GE.AND P4, PT, R17, c[0x0][0x3c8], PT ;  /* 0x0000f20011007a0c */ /* 0x000fd60003f86270 */
        /* <DEDUP_REMOVED lines=8> */
[----:B------:R-:W3:Y:S04]  /*1a640*/  LDL R16, [R1+0x70] ;  /* 0x0000700001107983 */ /* 0x000ee80000100800 */
[----:B------:R-:W3:Y:S04]  /*1a650*/  LDL R22, [R1+0x6c] ;  /* 0x00006c0001167983 */ /* 0x000ee80000100800 */
[----:B------:R1:W-:Y:S01]  /*1a660*/  @!P0 ST.E.64 [R10.64], R58 ;  /* 0x0000003a0a008985 */ /* 0x0003e2000c101b06 */
[----:B------:R-:W-:-:S03]  /*1a670*/  ISETP.GE.AND P3, PT, R9, c[0x0][0x3c8], PT ;  /* 0x0000f20009007a0c */ /* 0x000fc60003f66270 */
[----:B------:R-:W3:Y:S04]  /*1a680*/  LDL R20, [R1+0x68] ;  /* 0x0000680001147983 */ /* 0x000ee80000100800 */
[----:B------:R-:W3:Y:S01]  /*1a690*/  LDL R18, [R1+0x64] ;  /* 0x0000640001127983 */ /* 0x000ee20000100800 */
[-C--:B-1----:R-:W-:Y:S02]  /*1a6a0*/  @!P4 LEA R12, P6, R17, R2.reuse, 0x2 ;  /* 0x00000002110cc211 */ /* 0x082fe400078c10ff */
[----:B------:R-:W-:-:S11]  /*1a6b0*/  @!P5 LEA R14, P0, R6, R2, 0x2 ;  /* 0x00000002060ed211 */ /* 0x000fd600078010ff */
[----:B------:R-:W-:Y:S02]  /*1a6c0*/  P2R R3, PR, RZ, 0x40 ;  /* 0x00000040ff037803 */ /* 0x000fe40000000000 */
[----:B------:R-:W-:Y:S02]  /*1a6d0*/  @!P3 LEA R10, P6, R9, R2, 0x2 ;  /* 0x00000002090ab211 */ /* 0x000fe400078c10ff */
[-C--:B----4-:R-:W-:Y:S02]  /*1a6e0*/  @!P5 LEA.HI.X R15, R6, R4.reuse, R23, 0x2, P0 ;  /* 0x00000004060fd211 */ /* 0x090fe400000f1417 */
[----:B------:R-:W-:Y:S01]  /*1a6f0*/  ISETP.NE.AND P0, PT, R3, RZ, PT ;  /* 0x000000ff0300720c */ /* 0x000fe20003f05270 */
[----:B------:R-:W4:Y:S03]  /*1a700*/  LDL R6, [R1+0x60] ;  /* 0x0000600001067983 */ /* 0x000f260000100800 */
[----:B--2---:R-:W-:Y:S01]  /*1a710*/  @!P4 LEA.HI.X R13, R17, R4, R21, 0x2, P0 ;  /* 0x00000004110dc211 */ /* 0x004fe200000f1415 */
[----:B------:R-:W2:Y:S04]  /*1a720*/  LDL R23, [R1+0xfc] ;  /* 0x0000fc0001177983 */ /* 0x000ea80000100800 */
[----:B------:R-:W2:Y:S01]  /*1a730*/  LDL R17, [R1+0x100] ;  /* 0x0001000001117983 */ /* 0x000ea20000100800 */
[----:B------:R-:W-:-:S03]  /*1a740*/  ISETP.GE.AND P2, PT, R5, c[0x0][0x3c8], PT ;  /* 0x0000f20005007a0c */ /* 0x000fc60003f46270 */
[----:B------:R-:W4:Y:S04]  /*1a750*/  LDL R21, [R1+0xf8] ;  /* 0x0000f80001157983 */ /* 0x000f280000100800 */
[----:B------:R1:W-:Y:S04]  /*1a760*/  @!P5 ST.E.64 [R14.64], R172 ;  /* 0x000000ac0e00d985 */ /* 0x0003e8000c101b06 */
[----:B------:R1:W-:Y:S01]  /*1a770*/  @!P4 ST.E.64 [R12.64], R82 ;  /* 0x000000520c00c985 */ /* 0x0003e2000c101b06 */
[----:B-----5:R-:W-:-:S03]  /*1a780*/  @!P3 LEA.HI.X R11, R9, R4, R19, 0x2, P6 ;  /* 0x00000004090bb211 */ /* 0x020fc600030f1413 */
[----:B------:R-:W5:Y:S04]  /*1a790*/  LDL R19, [R1+0xf4] ;  /* 0x0000f40001137983 */ /* 0x000f680000100800 */
[----:B------:R-:W5:Y:S04]  /*1a7a0*/  LDL R9, [R1+0xf0] ;  /* 0x0000f00001097983 */ /* 0x000f680000100800 */
[----:B------:R3:W-:Y:S01]  /*1a7b0*/  @!P3 ST.E.64 [R10.64], R66 ;  /* 0x000000420a00b985 */ /* 0x0007e2000c101b06 */
[----:B-1----:R-:W-:-:S04]  /*1a7c0*/  @!P2 LEA R14, P3, R5, R2, 0x2 ;  /* 0x00000002050ea211 */ /* 0x002fc800078610ff */
[----:B------:R-:W-:Y:S02]  /*1a7d0*/  @!P2 LEA.HI.X R15, R5, R4, R30, 0x2, P3 ;  /* 0x00000004050fa211 */ /* 0x000fe400018f141e */
[----:B------:R-:W5:Y:S01]  /*1a7e0*/  LDL R5, [R1+0x5c] ;  /* 0x00005c0001057983 */ /* 0x000f620000100800 */
[----:B------:R-:W-:Y:S02]  /*1a7f0*/  ISETP.GE.AND P1, PT, R28, c[0x0][0x3c8], PT ;  /* 0x0000f2001c007a0c */ /* 0x000fe40003f26270 */
[----:B------:R-:W-:-:S11]  /*1a800*/  ISETP.GE.AND P0, PT, R26, c[0x0][0x3c8], PT ;  /* 0x0000f2001a007a0c */ /* 0x000fd60003f06270 */
[-C--:B------:R-:W-:Y:S02]  /*1a810*/  @!P1 LEA R12, P4, R28, R2.reuse, 0x2 ;  /* 0x000000021c0c9211 */ /* 0x080fe400078810ff */
[----:B---3--:R-:W-:Y:S02]  /*1a820*/  ISETP.GE.AND P5, PT, R24, c[0x0][0x3c8], PT ;  /* 0x0000f20018007a0c */ /* 0x008fe40003fa6270 */
        /* <DEDUP_REMOVED lines=14> */
[----:B---3--:R-:W-:-:S03]  /*1a910*/  @!P4 LEA R10, P6, R16, R2, 0x2 ;  /* 0x00000002100ac211 */ /* 0x008fc600078c10ff */
[----:B------:R1:W-:Y:S01]  /*1a920*/  @!P5 ST.E.64 [R12.64], R94 ;  /* 0x0000005e0c00d985 */ /* 0x0003e2000c101b06 */
[----:B--2---:R-:W-:Y:S02]  /*1a930*/  @!P4 LEA.HI.X R11, R16, R4, R17, 0x2, P6 ;  /* 0x00000004100bc211 */ /* 0x004fe400030f1411 */
[-C--:B------:R-:W-:Y:S02]  /*1a940*/  @!P3 LEA R16, P5, R22, R2.reuse, 0x2 ;  /* 0x000000021610b211 */ /* 0x080fe400078a10ff */
[----:B----4-:R-:W-:Y:S01]  /*1a950*/  ISETP.GE.AND P0, PT, R6, c[0x0][0x3c8], PT ;  /* 0x0000f20006007a0c */ /* 0x010fe20003f06270 */
[----:B------:R2:W-:Y:S01]  /*1a960*/  @!P4 ST.E.64 [R10.64], R98 ;  /* 0x000000620a00c985 */ /* 0x0005e2000c101b06 */
[----:B------:R-:W-:-:S09]  /*1a970*/  @!P2 LEA R14, P6, R20, R2, 0x2 ;  /* 0x00000002140ea211 */ /* 0x000fd200078c10ff */
[----:B------:R-:W-:-:S04]  /*1a980*/  P2R R3, PR, RZ, 0x20 ;  /* 0x00000020ff037803 */ /* 0x000fc80000000000 */
[----:B------:R-:W-:Y:S02]  /*1a990*/  ISETP.NE.AND P4, PT, R3, RZ, PT ;  /* 0x000000ff0300720c */ /* 0x000fe40003f85270 */
[----:B-1----:R-:W-:Y:S02]  /*1a9a0*/  @!P1 LEA R12, P5, R18, R2, 0x2 ;  /* 0x00000002120c9211 */ /* 0x002fe400078a10ff */
[-C--:B------:R-:W-:Y:S02]  /*1a9b0*/  @!P3 LEA.HI.X R17, R22, R4.reuse, R23, 0x2, P4 ;  /* 0x000000041611b211 */ /* 0x080fe400020f1417 */
[----:B------:R-:W-:-:S03]  /*1a9c0*/  @!P2 LEA.HI.X R15, R20, R4, R21, 0x2, P6 ;  /* 0x00000004140fa211 */ /* 0x000fc600030f1415 */
[----:B------:R1:W-:Y:S01]  /*1a9d0*/  @!P3 ST.E.64 [R16.64], R110 ;  /* 0x0000006e1000b985 */ /* 0x0003e2000c101b06 */
[----:B--2---:R-:W-:-:S03]  /*1a9e0*/  @!P0 LEA R10, P4, R6, R2, 0x2 ;  /* 0x00000002060a8211 */ /* 0x004fc600078810ff */
[----:B------:R1:W-:Y:S01]  /*1a9f0*/  @!P2 ST.E.64 [R14.64], R106 ;  /* 0x0000006a0e00a985 */ /* 0x0003e2000c101b06 */
[-C--:B-----5:R-:W-:Y:S02]  /*1aa00*/  @!P1 LEA.HI.X R13, R18, R4.reuse, R19, 0x2, P5 ;  /* 0x00000004120d9211 */ /* 0x0a0fe400028f1413 */
[----:B------:R-:W-:-:S03]  /*1aa10*/  @!P0 LEA.HI.X R11, R6, R4, R9, 0x2, P4 ;  /* 0x00000004060b8211 */ /* 0x000fc600020f1409 */
[----:B------:R1:W-:Y:S04]  /*1aa20*/  @!P1 ST.E.64 [R12.64], R102 ;  /* 0x000000660c009985 */ /* 0x0003e8000c101b06 */
[----:B------:R1:W-:Y:S01]  /*1aa30*/  @!P0 ST.E.64 [R10.64], R86 ;  /* 0x000000560a008985 */ /* 0x0003e2000c101b06 */
[----:B------:R-:W-:-:S13]  /*1aa40*/  ISETP.GE.AND P0, PT, R5, c[0x0][0x3c8], PT ;  /* 0x0000f20005007a0c */ /* 0x000fda0003f06270 */
[----:B------:R-:W-:Y:S05]  /*1aa50*/  @P0 BRA `(.L_x_1869) ;  /* 0x00000da000000947 */ /* 0x000fea0003800000 */
[----:B------:R-:W2:Y:S01]  /*1aa60*/  LDL R6, [R1+0xec] ;  /* 0x0000ec0001067983 */ /* 0x000ea20000100800 */
[----:B------:R-:W-:-:S04]  /*1aa70*/  LEA R2, P0, R5, R2, 0x2 ;  /* 0x0000000205027211 */ /* 0x000fc800078010ff */
[----:B--2---:R-:W-:-:S05]  /*1aa80*/  LEA.HI.X R3, R5, R4, R6, 0x2, P0 ;  /* 0x0000000405037211 */ /* 0x004fca00000f1406 */
[----:B------:R2:W-:Y:S01]  /*1aa90*/  ST.E.64 [R2.64], R78 ;  /* 0x0000004e02007985 */ /* 0x0005e2000c101b06 */
[----:B------:R-:W-:Y:S05]  /*1aaa0*/  BRA `(.L_x_1869) ;  /* 0x00000d5000007947 */ /* 0x000fea0003800000 */
.L_x_1854:
[----:B------:R-:W2:Y:S04]  /*1aab0*/  LDL.LU R2, [R1+0x8] ;  /* 0x0000080001027983 */ /* 0x000ea80000300800 */
[----:B---3--:R-:W3:Y:S01]  /*1aac0*/  LDL.LU R6, [R1+0xc] ;  /* 0x00000c0001067983 */ /* 0x008ee20000300800 */
[----:B------:R-:W-:Y:S02]  /*1aad0*/  ISETP.NE.U32.AND P0, PT, RZ, c[0x0][0x508], PT ;  /* 0x00014200ff007a0c */ /* 0x000fe40003f05070 */
[----:B------:R-:W-:Y:S01]  /*1aae0*/  ISETP.NE.U32.AND P3, PT, RZ, c[0x0][0x500], PT ;  /* 0x00014000ff007a0c */ /* 0x000fe20003f65070 */
[----:B----4-:R-:W4:Y:S01]  /*1aaf0*/  LDL.LU R3, [R1+0x48] ;  /* 0x0000480001037983 */ /* 0x010f220000300800 */
[----:B------:R-:W-:Y:S01]  /*1ab00*/  ISETP.NE.AND.EX P2, PT, RZ, c[0x0][0x50c], PT, P0 ;  /* 0x00014300ff007a0c */ /* 0x000fe20003f45300 */
[----:B------:R-:W-:Y:S01]  /*1ab10*/  IMAD.MOV.U32 R21, RZ, RZ, c[0x0][0x388] ;  /* 0x0000e200ff157624 */ /* 0x000fe200078e00ff */
[----:B------:R-:W-:-:S02]  /*1ab20*/  ISETP.NE.AND.EX P3, PT, RZ, c[0x0][0x504], PT, P3 ;  /* 0x00014100ff007a0c */ /* 0x000fc40003f65330 */
[----:B--2---:R-:W-:-:S09]  /*1ab30*/  IADD3 R4, P1, R2, c[0x0][0x500], RZ ;  /* 0x0001400002047a10 */ /* 0x004fd20007f3e0ff */
[----:B------:R-:W-:Y:S01]  /*1ab40*/  @P2 IADD3 R10, P0, R2, c[0x0][0x508], RZ ;  /* 0x00014200020a2a10 */ /* 0x000fe20007f1e0ff */
[----:B------:R-:W-:Y:S01]  /*1ab50*/  IMAD.MOV.U32 R2, RZ, RZ, RZ ;  /* 0x000000ffff027224 */ /* 0x000fe200078e00ff */
        /* <DEDUP_REMOVED lines=11> */
.L_x_1875:
[----:B------:R-:W2:Y:S04]  /*1ac10*/  LDL.LU R6, [R1+0x18] ;  /* 0x0000180001067983 */ /* 0x000ea80000300800 */
[----:B-1----:R-:W3:Y:S04]  /*1ac20*/  LDL.LU R4, [R1+0x20] ;  /* 0x0000200001047983 */ /* 0x002ee80000300800 */
        /* <DEDUP_REMOVED lines=24> */
[C---:B------:R-:W-:Y:S01]  /*1adb0*/  IMAD.WIDE.U32 R4, R12.reuse, R9, RZ ;  /* 0x000000090c047225 */ /* 0x040fe200078e00ff */
        /* <DEDUP_REMOVED lines=33> */
.L_x_1877:
[----:B------:R-:W-:Y:S05]  /*1afd0*/  BSYNC B0 ;  /* 0x0000000000007941 */ /* 0x000fea0003800000 */
.L_x_1876:
[----:B------:R-:W-:-:S13]  /*1afe0*/  ISETP.GT.AND P0, PT, R20, 0x1, PT ;  /* 0x000000011400780c */ /* 0x000fda0003f04270 */
[----:B------:R-:W-:Y:S05]  /*1aff0*/  @P0 BRA `(.L_x_1869) ;  /* 0x0000080000000947 */ /* 0x000fea0003800000 */
[----:B------:R-:W2:Y:S01]  /*1b000*/  LDL.LU R12, [R1+0x14] ;  /* 0x00001400010c7983 */ /* 0x000ea20000300800 */
[----:B------:R-:W-:Y:S01]  /*1b010*/  MOV R4, c[0x0][0x4e8] ;  /* 0x00013a0000047a02 */ /* 0x000fe20000000f00 */
[----:B-1----:R-:W-:Y:S02]  /*1b020*/  IMAD R3, R19, c[0x0][0x3a0], RZ ;  /* 0x0000e80013037a24 */ /* 0x002fe400078e02ff */
[----:B------:R-:W-:Y:S01]  /*1b030*/  IMAD R10, R24, c[0x0][0x3f0], RZ ;  /* 0x0000fc00180a7a24 */ /* 0x000fe200078e02ff */
[----:B------:R-:W-:Y:S01]  /*1b040*/  ISETP.NE.AND P0, PT, R4, 0x1, PT ;  /* 0x000000010400780c */ /* 0x000fe20003f05270 */
[----:B------:R-:W-:-:S04]  /*1b050*/  IMAD.WIDE.U32 R4, R2, c[0x0][0x3a0], RZ ;  /* 0x0000e80002047a25 */ /* 0x000fc800078e00ff */
[----:B------:R-:W-:-:S05]  /*1b060*/  IMAD R2, R2, c[0x0][0x3a4], R3 ;  /* 0x0000e90002027a24 */ /* 0x000fca00078e0203 */
[----:B------:R-:W-:-:S05]  /*1b070*/  IADD3 R5, R5, R2, RZ ;  /* 0x0000000205057210 */ /* 0x000fca0007ffe0ff */
[----:B------:R-:W-:-:S04]  /*1b080*/  IMAD.WIDE.U32 R4, R6, c[0x0][0x3e8], R4 ;  /* 0x0000fa0006047a25 */ /* 0x000fc800078e0004 */
[----:B------:R-:W-:-:S04]  /*1b090*/  IMAD R5, R6, c[0x0][0x3ec], R5 ;  /* 0x0000fb0006057a24 */ /* 0x000fc800078e0205 */
[----:B------:R-:W-:Y:S01]  /*1b0a0*/  IMAD.WIDE.U32 R4, R9, c[0x0][0x3f0], R4 ;  /* 0x0000fc0009047a25 */ /* 0x000fe200078e0004 */
[----:B--2---:R-:W-:-:S04]  /*1b0b0*/  LEA R3, R12, R0, 0x7 ;  /* 0x000000000c037211 */ /* 0x004fc800078e38ff */
[----:B------:R-:W-:Y:S01]  /*1b0c0*/  MOV R2, R3 ;  /* 0x0000000300027202 */ /* 0x000fe20000000f00 */
[----:B------:R-:W-:-:S05]  /*1b0d0*/  @P0 IMAD.HI.U32 R11, R3, c[0x0][0x4ec], RZ ;  /* 0x00013b00030b0a27 */ /* 0x000fca00078e00ff */
[----:B------:R-:W-:Y:S01]  /*1b0e0*/  @P0 SHF.R.U32.HI R2, RZ, c[0x0][0x4f0], R11 ;  /* 0x00013c00ff020a19 */ /* 0x000fe2000001160b */
[----:B------:R-:W-:-:S03]  /*1b0f0*/  IMAD R11, R9, c[0x0][0x3f4], R10 ;  /* 0x0000fd00090b7a24 */ /* 0x000fc600078e020a */
        /* <DEDUP_REMOVED lines=9> */
[----:B------:R-:W-:Y:S01]  /*1b190*/  IMAD R4, R4, c[0x0][0x3d8], RZ ;  /* 0x0000f60004047a24 */ /* 0x000fe200078e02ff */
[----:B------:R-:W-:-:S03]  /*1b1a0*/  LEA R9, R12, R143, 0x7 ;  /* 0x0000008f0c097211 */ /* 0x000fc600078e38ff */
[----:B------:R-:W-:-:S04]  /*1b1b0*/  IMAD.WIDE.U32 R2, R6, c[0x0][0x3d8], R2 ;  /* 0x0000f60006027a25 */ /* 0x000fc800078e0002 */
[----:B------:R-:W-:Y:S01]  /*1b1c0*/  IMAD R6, R6, c[0x0][0x3dc], R4 ;  /* 0x0000f70006067a24 */ /* 0x000fe200078e0204 */
[----:B------:R-:W-:-:S04]  /*1b1d0*/  LEA R16, P0, R2, c[0x0][0x380], 0x1 ;  /* 0x0000e00002107a11 */ /* 0x000fc800078008ff */
[----:B------:R-:W-:-:S04]  /*1b1e0*/  IADD3 R5, R3, R6, RZ ;  /* 0x0000000603057210 */ /* 0x000fc80007ffe0ff */
[----:B------:R-:W-:Y:S01]  /*1b1f0*/  LEA.HI.X R5, R2, c[0x0][0x384], R5, 0x1, P0 ;  /* 0x0000e10002057a11 */ /* 0x000fe200000f0c05 */
[----:B------:R-:W-:Y:S05]  /*1b200*/  BRA.DIV ~URZ, `(.L_x_1878) ;  /* 0x000028027f007947 */ /* 0x000fea000b800000 */
[----:B------:R1:W2:Y:S02]  /*1b210*/  SHFL.IDX PT, R4, R5, RZ, 0x181f ;  /* 0x00181fff05047589 */ /* 0x0002a400000e0000 */
.L_x_1942:
[----:B------:R-:W-:Y:S05]  /*1b220*/  BRA.DIV ~URZ, `(.L_x_1879) ;  /* 0x000028527f007947 */ /* 0x000fea000b800000 */
[----:B------:R3:W4:Y:S02]  /*1b230*/  SHFL.IDX PT, R2, R16, RZ, 0x181f ;  /* 0x00181fff10027589 */ /* 0x00072400000e0000 */
.L_x_1943:
        /* <DEDUP_REMOVED lines=20> */
.L_x_1881:
[----:B------:R-:W-:Y:S05]  /*1b380*/  BSYNC B0 ;  /* 0x0000000000007941 */ /* 0x000fea0003800000 */
.L_x_1880:
[----:B------:R-:W-:Y:S05]  /*1b390*/  BRA.DIV ~URZ, `(.L_x_1882) ;  /* 0x000027527f007947 */ /* 0x000fea000b800000 */
[----:B--2---:R2:W1:Y:S04]  /*1b3a0*/  SHFL.IDX PT, R4, R5, 0x1, 0x181f ;  /* 0x00381f0005047f89 */ /* 0x00446800000e0000 */
[----:B----4-:R2:W4:Y:S02]  /*1b3b0*/  SHFL.IDX PT, R2, R16, 0x1, 0x181f ;  /* 0x00381f0010027f89 */ /* 0x01052400000e0000 */
.L_x_1944:
        /* <DEDUP_REMOVED lines=20> */
.L_x_1884:
[----:B------:R-:W-:Y:S05]  /*1b500*/  BSYNC B0 ;  /* 0x0000000000007941 */ /* 0x000fea0003800000 */
.L_x_1883:
[----:B------:R-:W-:Y:S05]  /*1b510*/  BRA.DIV ~URZ, `(.L_x_1885) ;  /* 0x000026a27f007947 */ /* 0x000fea000b800000 */
[----:B-1----:R1:W2:Y:S02]  /*1b520*/  SHFL.IDX PT, R4, R5, 0x2, 0x181f ;  /* 0x00581f0005047f89 */ /* 0x0022a400000e0000 */
.L_x_1945:
[----:B------:R-:W-:Y:S05]  /*1b530*/  BRA.DIV ~URZ, `(.L_x_1886) ;  /* 0x000026f27f007947 */ /* 0x000fea000b800000 */
[----:B----4-:R4:W1:Y:S02]  /*1b540*/  SHFL.IDX PT, R2, R16, 0x2, 0x181f ;  /* 0x00581f0010027f89 */ /* 0x01086400000e0000 */
.L_x_1946:
        /* <DEDUP_REMOVED lines=20> */
.L_x_1888:
[----:B------:R-:W-:Y:S05]  /*1b690*/  BSYNC B0 ;  /* 0x0000000000007941 */ /* 0x000fea0003800000 */
.L_x_1887:
[----:B------:R-:W-:Y:S05]  /*1b6a0*/  BRA.DIV ~URZ, `(.L_x_1889) ;  /* 0x000025f27f007947 */ /* 0x000fea000b800000 */
[----:B--2---:R2:W3:Y:S04]  /*1b6b0*/  SHFL.IDX PT, R4, R5, 0x3, 0x181f ;  /* 0x00781f0005047f89 */ /* 0x0044e800000e0000 */
[----:B-1----:R2:W1:Y:S02]  /*1b6c0*/  SHFL.IDX PT, R2, R16, 0x3, 0x181f ;  /* 0x00781f0010027f89 */ /* 0x00246400000e0000 */
.L_x_1947:
        /* <DEDUP_REMOVED lines=19> */
.L_x_1869:
[----:B------:R-:W-:Y:S05]  /*1b800*/  BSYNC B1 ;  /* 0x0000000000017941 */ /* 0x000fea0003800000 */
.L_x_1853:
[----:B-12-4-:R-:W2:Y:S02]  /*1b810*/  LDL R2, [R1+0x18c] ;  /* 0x00018c0001027983 */ /* 0x016ea40000100800 */
[----:B--2---:R-:W-:-:S13]  /*1b820*/  ISETP.NE.AND P0, PT, R2, RZ, PT ;  /* 0x000000ff0200720c */ /* 0x004fda0003f05270 */
[----:B------:R-:W-:Y:S01]  /*1b830*/  @P0 WARPSYNC 0xffffffff ;  /* 0xffffffff00000948 */ /* 0x000fe20003800000 */
[----:B------:R-:W-:Y:S06]  /*1b840*/  @P0 BAR.SYNC.DEFER_BLOCKING 0x5, 0x100 ;  /* 0x0144000000000b1d */ /* 0x000fec0000010000 */
[----:B------:R-:W1:Y:S04]  /*1b850*/  @P0 LDS.128 R12, [0x20080] ;  /* 0x02008000ff0c0984 */ /* 0x000e680000000c00 */
[----:B-1----:R1:W-:Y:S04]  /*1b860*/  @P0 STL.64 [R1+0x10], R12 ;  /* 0x0000100c01000387 */ /* 0x0023e80000100a00 */
[----:B------:R1:W-:Y:S04]  /*1b870*/  @P0 STL.64 [R1+0x18], R14 ;  /* 0x0000180e01000387 */ /* 0x0003e80000100a00 */
[----:B------:R-:W-:Y:S06]  /*1b880*/  @P0 BAR.ARV 0x4, 0x100 ;  /* 0x0104000000000b1d */ /* 0x000fec0000002000 */
[----:B------:R-:W-:Y:S05]  /*1b890*/  @P0 BRA `(.L_x_1890) ;  /* 0x00000bb000000947 */ /* 0x000fea0003800000 */
[----:B------:R-:W2:Y:S01]  /*1b8a0*/  S2R R2, SR_TID.X ;  /* 0x0000000000027919 */ /* 0x000ea20000002100 */
[----:B------:R-:W-:Y:S01]  /*1b8b0*/  IMAD.MOV.U32 R10, RZ, RZ, RZ ;  /* 0x000000ffff0a7224 */ /* 0x000fe200078e00ff */
[----:B--2---:R-:W-:-:S04]  /*1b8c0*/  LOP3.LUT R18, R2, 0x1f, RZ, 0xc0, !PT ;  /* 0x0000001f02127812 */ /* 0x004fc800078ec0ff */
[----:B------:R-:W-:Y:S01]  /*1b8d0*/  ISETP.NE.AND P6, PT, R18, 0x1f, PT ;  /* 0x0000001f1200780c */ /* 0x000fe20003fc5270 */
[----:B------:R-:W-:Y:S10]  /*1b8e0*/  BRA.DIV ~URZ, `(.L_x_1891) ;  /* 0x000024827f007947 */ /* 0x000ff4000b800000 */
[----:B------:R2:W4:Y:S02]  /*1b8f0*/  SHFL.IDX PT, R11, R114, RZ, 0x1f ;  /* 0x00001fff720b7589 */ /* 0x00052400000e0000 */
.L_x_1948:
[----:B------:R-:W-:Y:S05]  /*1b900*/  BRA.DIV ~URZ, `(.L_x_1892) ;  /* 0x000024d27f007947 */ /* 0x000fea000b800000 */
[----:B------:R1:W2:Y:S02]  /*1b910*/  SHFL.IDX PT, R6, R114, 0x1, 0x1f ;  /* 0x00201f0072067f89 */ /* 0x0002a400000e0000 */
.L_x_1949:
[----:B------:R-:W5:Y:S01]  /*1b920*/  LDL R2, [R1+0x1c] ;  /* 0x00001c0001027983 */ /* 0x000f620000100800 */
[----:B---3--:R-:W-:Y:S02]  /*1b930*/  IMAD.MOV.U32 R9, RZ, RZ, RZ ;  /* 0x000000ffff097224 */ /* 0x008fe400078e00ff */
[----:B-----5:R-:W-:-:S05]  /*1b940*/  IMAD.IADD R2, R2, 0x1, R18 ;  /* 0x0000000102027824 */ /* 0x020fca00078e0212 */
[----:B------:R-:W-:-:S13]  /*1b950*/  ISETP.GE.OR P0, PT, R2, c[0x0][0x53c], !P6 ;  /* 0x00014f0002007a0c */ /* 0x000fda0007706670 */
[----:B------:R-:W-:Y:S01]  /*1b960*/  @!P0 IMAD.MOV.U32 R4, RZ, RZ, 0x4 ;  /* 0x00000004ff048424 */ /* 0x000fe200078e00ff */
[----:B------:R-:W-:-:S03]  /*1b970*/  @!P0 MOV R3, 0x4 ;  /* 0x0000000400038802 */ /* 0x000fc60000000f00 */
[----:B------:R-:W-:-:S04]  /*1b980*/  @!P0 IMAD.WIDE R4, R2, R4, c[0x0][0x580] ;  /* 0x0001600002048625 */ /* 0x000fc800078e0204 */
[----:B------:R-:W-:Y:S01]  /*1b990*/  @!P0 IMAD.WIDE R2, R2, R3, c[0x0][0x578] ;  /* 0x00015e0002028625 */ /* 0x000fe200078e0203 */
[----:B------:R-:W3:Y:S04]  /*1b9a0*/  @!P0 LDG.E R9, [R4.64] ;  /* 0x0000000604098981 */ /* 0x000ee8000c1e1900 */
[----:B------:R-:W3:Y:S01]  /*1b9b0*/  @!P0 LDG.E R10, [R2.64] ;  /* 0x00000006020a8981 */ /* 0x000ee2000c1e1900 */
[C---:B------:R-:W-:Y:S02]  /*1b9c0*/  ISETP.GE.U32.AND P4, PT, R18.reuse, 0x10, PT ;  /* 0x000000101200780c */ /* 0x040fe40003f86070 */
[C---:B------:R-:W-:Y:S02]  /*1b9d0*/  ISETP.GE.U32.AND P3, PT, R18.reuse, 0x8, PT ;  /* 0x000000081200780c */ /* 0x040fe40003f66070 */
[----:B------:R-:W-:-:S02]  /*1b9e0*/  ISETP.GE.U32.AND P2, PT, R18, 0x4, PT ;  /* 0x000000041200780c */ /* 0x000fc40003f46070 */
[C---:B------:R-:W-:Y:S02]  /*1b9f0*/  ISETP.GE.U32.AND P1, PT, R18.reuse, 0x2, PT ;  /* 0x000000021200780c */ /* 0x040fe40003f26070 */
[----:B------:R-:W-:Y:S02]  /*1ba00*/  ISETP.NE.AND P5, PT, R18, RZ, PT ;  /* 0x000000ff1200720c */ /* 0x000fe40003fa5270 */
[----:B------:R-:W-:Y:S01]  /*1ba10*/  MOV R17, RZ ;  /* 0x000000ff00117202 */ /* 0x000fe20000000f00 */
[----:B---3--:R-:W-:Y:S01]  /*1ba20*/  IMAD R4, R10, R9, RZ ;  /* 0x000000090a047224 */ /* 0x008fe200078e02ff */
[----:B------:R-:W-:Y:S07]  /*1ba30*/  BRA.DIV ~URZ, `(.L_x_1893) ;  /* 0x000024127f007947 */ /* 0x000fee000b800000 */
[----:B------:R3:W1:Y:S02]  /*1ba40*/  SHFL.UP PT, R5, R4, 0x1, RZ ;  /* 0x0420000004057989 */ /* 0x00066400000e00ff */
.L_x_1950:
[----:B-1----:R-:W-:-:S04]  /*1ba50*/  SEL R5, R5, RZ, P5 ;  /* 0x000000ff05057207 */ /* 0x002fc80002800000 */
[----:B---3--:R-:W-:Y:S01]  /*1ba60*/  IADD3 R4, R4, R5, RZ ;  /* 0x0000000504047210 */ /* 0x008fe20007ffe0ff */
        /* <DEDUP_REMOVED lines=14> */
.L_x_1951:
[----:B---3--:R-:W-:Y:S01]  /*1bb50*/  IMAD R2, R2, c[0x0][0x538], RZ ;  /* 0x00014e0002027a24 */ /* 0x008fe200078e02ff */
[----:B------:R-:W-:Y:S04]  /*1bb60*/  BSSY B1, `(.L_x_1895) ;  /* 0x0000085000017945 */ /* 0x000fe80003800000 */
[----:B--2---:R-:W-:-:S04]  /*1bb70*/  IADD3 R6, R2, R6, RZ ;  /* 0x0000000602067210 */ /* 0x004fc80007ffe0ff */
[----:B----4-:R-:W-:-:S13]  /*1bb80*/  ISETP.GT.AND P0, PT, R6, R11, PT ;  /* 0x0000000b0600720c */ /* 0x010fda0003f04270 */
[----:B------:R-:W-:Y:S05]  /*1bb90*/  @P0 BRA `(.L_x_1896) ;  /* 0x0000026000000947 */ /* 0x000fea0003800000 */
.L_x_1900:
[----:B------:R-:W2:Y:S02]  /*1bba0*/  LDL.LU R2, [R1+0x1c] ;  /* 0x00001c0001027983 */ /* 0x000ea40000300800 */
[----:B--2---:R-:W-:-:S04]  /*1bbb0*/  IADD3 R2, R2, 0x1f, RZ ;  /* 0x0000001f02027810 */ /* 0x004fc80007ffe0ff */
[----:B------:R-:W-:-:S13]  /*1bbc0*/  ISETP.GE.AND P0, PT, R2, c[0x0][0x53c], PT ;  /* 0x00014f0002007a0c */ /* 0x000fda0003f06270 */
[----:B------:R-:W-:Y:S05]  /*1bbd0*/  @P0 BRA `(.L_x_1897) ;  /* 0x0000078000000947 */ /* 0x000fea0003800000 */
[----:B------:R2:W-:Y:S01]  /*1bbe0*/  STL [R1+0x1c], R2 ;  /* 0x00001c0201007387 */ /* 0x0005e20000100800 */
[----:B------:R-:W-:Y:S02]  /*1bbf0*/  MOV R9, RZ ;  /* 0x000000ff00097202 */ /* 0x000fe40000000f00 */
[----:B------:R-:W-:Y:S02]  /*1bc00*/  MOV R10, RZ ;  /* 0x000000ff000a7202 */ /* 0x000fe40000000f00 */
[----:B--2---:R-:W-:-:S04]  /*1bc10*/  IADD3 R2, R2, R18, RZ ;  /* 0x0000001202027210 */ /* 0x004fc80007ffe0ff */
[----:B------:R-:W-:-:S13]  /*1bc20*/  ISETP.GE.OR P0, PT, R2, c[0x0][0x53c], !P6 ;  /* 0x00014f0002007a0c */ /* 0x000fda0007706670 */
[----:B-1----:R-:W-:Y:S02]  /*1bc30*/  @!P0 MOV R4, 0x4 ;  /* 0x0000000400048802 */ /* 0x002fe40000000f00 */
        /* <DEDUP_REMOVED lines=8> */
.L_x_1952:
        /* <DEDUP_REMOVED lines=16> */
.L_x_1953:
[----:B--2---:R-:W-:-:S05]  /*1bdc0*/  IMAD R2, R2, c[0x0][0x538], RZ ;  /* 0x00014e0002027a24 */ /* 0x004fca00078e02ff */
[----:B------:R-:W-:-:S04]  /*1bdd0*/  IADD3 R6, R2, R6, RZ ;  /* 0x0000000602067210 */ /* 0x000fc80007ffe0ff */
[----:B------:R-:W-:-:S13]  /*1bde0*/  ISETP.GT.AND P0, PT, R6, R11, PT ;  /* 0x0000000b0600720c */ /* 0x000fda0003f04270 */
[----:B-1----:R-:W-:Y:S05]  /*1bdf0*/  @!P0 BRA `(.L_x_1900) ;  /* 0xfffffda000008947 */ /* 0x002fea000383ffff */
.L_x_1896:
[----:B------:R-:W-:-:S05]  /*1be00*/  IADD3 R16, -R2, R6, RZ ;  /* 0x0000000602107210 */ /* 0x000fca0007ffe1ff */
[----:B------:R-:W-:-:S05]  /*1be10*/  IMAD R2, R4, c[0x0][0x538], R16 ;  /* 0x00014e0004027a24 */ /* 0x000fca00078e0210 */
[----:B------:R-:W-:Y:S01]  /*1be20*/  ISETP.GT.AND P0, PT, R2, R11, PT ;  /* 0x0000000b0200720c */ /* 0x000fe20003f04270 */
[----:B------:R-:W-:-:S12]  /*1be30*/  BRA.DIV ~URZ, `(.L_x_1901) ;  /* 0x000024a27f007947 */ /* 0x000fd8000b800000 */
[----:B------:R-:W-:-:S04]  /*1be40*/  VOTE.ANY R12, PT, !P0 ;  /* 0x00000000000c7806 */ /* 0x000fc800040e0100 */
.L_x_1954:
[----:B------:R2:W3:Y:S01]  /*1be50*/  POPC R14, R12 ;  /* 0x0000000c000e7309 */ /* 0x0004e20000000000 */
[----:B------:R-:W-:Y:S05]  /*1be60*/  BRA.DIV ~URZ, `(.L_x_1902) ;  /* 0x000024b27f007947 */ /* 0x000fea000b800000 */
[----:B---3--:R3:W4:Y:S04]  /*1be70*/  SHFL.IDX PT, R6, R9, R14, 0x1f ;  /* 0x00001f0e09067589 */ /* 0x00872800000e0000 */
[----:B------:R3:W1:Y:S02]  /*1be80*/  SHFL.IDX PT, R5, R10, R14, 0x1f ;  /* 0x00001f0e0a057589 */ /* 0x00066400000e0000 */
.L_x_1955:
[----:B------:R-:W-:Y:S01]  /*1be90*/  ISETP.NE.AND P0, PT, R12, RZ, PT ;  /* 0x000000ff0c00720c */ /* 0x000fe20003f05270 */
[----:B------:R-:W-:-:S12]  /*1bea0*/  BSSY B0, `(.L_x_1903) ;  /* 0x0000005000007945 */ /* 0x000fd80003800000 */
[----:B------:R-:W-:Y:S05]  /*1beb0*/  @!P0 BRA `(.L_x_1904) ;  /* 0x0000003000008947 */ /* 0x000fea0003800000 */
[----:B------:R-:W-:Y:S01]  /*1bec0*/  IADD3 R2, R14, -0x1, RZ ;  /* 0xffffffff0e027810 */ /* 0x000fe20007ffe0ff */
[----:B------:R-:W-:Y:S05]  /*1bed0*/  BRA.DIV ~URZ, `(.L_x_1905) ;  /* 0x000025127f007947 */ /* 0x000fea000b800000 */
[----:B------:R2:W3:Y:S02]  /*1bee0*/  SHFL.IDX PT, R17, R4, R2, 0x1f ;  /* 0x00001f0204117589 */ /* 0x0004e400000e0000 */
.L_x_1904:
[----:B------:R-:W-:Y:S05]  /*1bef0*/  BSYNC B0 ;  /* 0x0000000000007941 */ /* 0x000fea0003800000 */
.L_x_1903:
[----:B---3--:R-:W-:Y:S01]  /*1bf00*/  IMAD R9, R17, c[0x0][0x538], R16 ;  /* 0x00014e0011097a24 */ /* 0x008fe200078e0210 */
[----:B----4-:R-:W-:Y:S02]  /*1bf10*/  IABS R3, R6 ;  /* 0x0000000600037213 */ /* 0x010fe40000000000 */
[----:B-12---:R-:W-:Y:S01]  /*1bf20*/  IABS R4, R5 ;  /* 0x0000000500047213 */ /* 0x006fe20000000000 */
[----:B------:R-:W-:Y:S01]  /*1bf30*/  IMAD.IADD R15, R11, 0x1, -R9 ;  /* 0x000000010b0f7824 */ /* 0x000fe200078e0a09 */
[----:B------:R1:W-:Y:S01]  /*1bf40*/  STL [R1+0x10], R9 ;  /* 0x0000100901007387 */ /* 0x0003e20000100800 */
[----:B------:R-:W2:Y:S03]  /*1bf50*/  I2F.RP R12, R3 ;  /* 0x00000003000c7306 */ /* 0x000ea60000209400 */
[----:B------:R-:W3:Y:S05]  /*1bf60*/  LDL.LU R17, [R1+0x1c] ;  /* 0x00001c0001117983 */ /* 0x000eea0000300800 */
[----:B--2---:R-:W2:Y:S02]  /*1bf70*/  MUFU.RCP R12, R12 ;  /* 0x0000000c000c7308 */ /* 0x004ea40000001000 */
[----:B--2---:R-:W-:-:S06]  /*1bf80*/  IADD3 R12, R12, 0xffffffe, RZ ;  /* 0x0ffffffe0c0c7810 */ /* 0x004fcc0007ffe0ff */
[----:B------:R-:W2:Y:S01]  /*1bf90*/  F2I.FTZ.U32.TRUNC.NTZ R13, R12 ;  /* 0x0000000c000d7305 */ /* 0x000ea2000021f000 */
[----:B-1----:R-:W-:-:S07]  /*1bfa0*/  MOV R9, R4 ;  /* 0x0000000400097202 */ /* 0x002fce0000000f00 */
[----:B------:R-:W1:Y:S01]  /*1bfb0*/  I2F.RP R16, R9 ;  /* 0x0000000900107306 */ /* 0x000e620000209400 */
[----:B--2---:R-:W-:-:S04]  /*1bfc0*/  IMAD.MOV R2, RZ, RZ, -R13 ;  /* 0x000000ffff027224 */ /* 0x004fc800078e0a0d */
[----:B------:R-:W-:Y:S01]  /*1bfd0*/  IMAD.MOV.U32 R10, RZ, RZ, R2 ;  /* 0x000000ffff0a7224 */ /* 0x000fe200078e0002 */
[----:B------:R-:W-:Y:S01]  /*1bfe0*/  IABS R2, R6 ;  /* 0x0000000600027213 */ /* 0x000fe20000000000 */
[----:B------:R-:W-:Y:S02]  /*1bff0*/  IMAD.MOV.U32 R12, RZ, RZ, RZ ;  /* 0x000000ffff0c7224 */ /* 0x000fe400078e00ff */
[----:B------:R-:W-:Y:S01]  /*1c000*/  IMAD R4, R10, R3, RZ ;  /* 0x000000030a047224 */ /* 0x000fe200078e02ff */
[----:B------:R-:W-:Y:S01]  /*1c010*/  IABS R10, R15 ;  /* 0x0000000f000a7213 */ /* 0x000fe20000000000 */
[----:B------:R-:W-:Y:S02]  /*1c020*/  IMAD.MOV R2, RZ, RZ, -R2 ;  /* 0x000000ffff027224 */ /* 0x000fe400078e0a02 */
[----:B------:R-:W-:-:S04]  /*1c030*/  IMAD.HI.U32 R11, R13, R4, R12 ;  /* 0x000000040d0b7227 */ /* 0x000fc800078e000c */
[----:B------:R-:W-:Y:S01]  /*1c040*/  IMAD.MOV.U32 R4, RZ, RZ, R10 ;  /* 0x000000ffff047224 */ /* 0x000fe200078e000a */
[----:B------:R-:W-:-:S03]  /*1c050*/  MOV R10, R2 ;  /* 0x00000002000a7202 */ /* 0x000fc60000000f00 */
[----:B------:R-:W-:-:S04]  /*1c060*/  IMAD.HI.U32 R2, R11, R4, RZ ;  /* 0x000000040b027227 */ /* 0x000fc800078e00ff */
[----:B------:R-:W-:Y:S02]  /*1c070*/  IMAD R4, R2, R10, R4 ;  /* 0x0000000a02047224 */ /* 0x000fe400078e0204 */
[----:B-1----:R-:W1:Y:S03]  /*1c080*/  MUFU.RCP R10, R16 ;  /* 0x00000010000a7308 */ /* 0x002e660000001000 */
[----:B------:R-:W-:Y:S02]  /*1c090*/  ISETP.GT.U32.AND P0, PT, R3, R4, PT ;  /* 0x000000040300720c */ /* 0x000fe40003f04070 */
[----:B-1----:R-:W-:-:S11]  /*1c0a0*/  IADD3 R10, R10, 0xffffffe, RZ ;  /* 0x0ffffffe0a0a7810 */ /* 0x002fd60007ffe0ff */
[----:B------:R-:W-:Y:S01]  /*1c0b0*/  @!P0 IMAD.IADD R4, R4, 0x1, -R3 ;  /* 0x0000000104048824 */ /* 0x000fe200078e0a03 */
[----:B------:R-:W1:Y:S04]  /*1c0c0*/  F2I.FTZ.U32.TRUNC.NTZ R11, R10 ;  /* 0x0000000a000b7305 */ /* 0x000e68000021f000 */
[----:B------:R-:W-:Y:S02]  /*1c0d0*/  ISETP.GE.U32.AND P2, PT, R4, R3, PT ;  /* 0x000000030400720c */ /* 0x000fe40003f46070 */
[----:B------:R-:W-:Y:S02]  /*1c0e0*/  LOP3.LUT R3, R15, R6, RZ, 0x3c, !PT ;  /* 0x000000060f037212 */ /* 0x000fe400078e3cff */
[----:B------:R-:W-:Y:S02]  /*1c0f0*/  @!P0 IADD3 R2, R2, 0x1, RZ ;  /* 0x0000000102028810 */ /* 0x000fe40007ffe0ff */
[----:B------:R-:W-:-:S02]  /*1c100*/  ISETP.GE.AND P1, PT, R3, RZ, PT ;  /* 0x000000ff0300720c */ /* 0x000fc40003f26270 */
[----:B------:R-:W-:-:S05]  /*1c110*/  ISETP.NE.AND P0, PT, R6, RZ, PT ;  /* 0x000000ff0600720c */ /* 0x000fca0003f05270 */
[----:B------:R-:W-:Y:S01]  /*1c120*/  @P2 IADD3 R2, R2, 0x1, RZ ;  /* 0x0000000102022810 */ /* 0x000fe20007ffe0ff */
[----:B-1----:R-:W-:-:S05]  /*1c130*/  IMAD.MOV R3, RZ, RZ, -R11 ;  /* 0x000000ffff037224 */ /* 0x002fca00078e0a0b */
[----:B------:R-:W-:Y:S01]  /*1c140*/  MOV R4, R3 ;  /* 0x0000000300047202 */ /* 0x000fe20000000f00 */
[----:B------:R-:W-:Y:S01]  /*1c150*/  @!P1 IMAD.MOV R2, RZ, RZ, -R2 ;  /* 0x000000ffff029224 */ /* 0x000fe200078e0a02 */
[----:B------:R-:W-:Y:S02]  /*1c160*/  @!P0 LOP3.LUT R2, RZ, R6, RZ, 0x33, !PT ;  /* 0x00000006ff028212 */ /* 0x000fe400078e33ff */
[----:B------:R-:W-:Y:S01]  /*1c170*/  IABS R3, R5 ;  /* 0x0000000500037213 */ /* 0x000fe20000000000 */
[----:B------:R-:W-:Y:S01]  /*1c180*/  IMAD R4, R4, R9, RZ ;  /* 0x0000000904047224 */ /* 0x000fe200078e02ff */
[----:B------:R-:W-:Y:S01]  /*1c190*/  IABS R13, R2 ;  /* 0x00000002000d7213 */ /* 0x000fe20000000000 */
[----:B------:R-:W-:Y:S02]  /*1c1a0*/  IMAD.MOV.U32 R10, RZ, RZ, RZ ;  /* 0x000000ffff0a7224 */ /* 0x000fe400078e00ff */
[----:B------:R-:W-:Y:S02]  /*1c1b0*/  IMAD.MOV R12, RZ, RZ, -R3 ;  /* 0x000000ffff0c7224 */ /* 0x000fe400078e0a03 */
[----:B------:R-:W-:-:S04]  /*1c1c0*/  IMAD.HI.U32 R3, R11, R4, R10 ;  /* 0x000000040b037227 */ /* 0x000fc800078e000a */
[----:B------:R-:W-:Y:S01]  /*1c1d0*/  IMAD.MOV.U32 R4, RZ, RZ, R13 ;  /* 0x000000ffff047224 */ /* 0x000fe200078e000d */
[----:B------:R-:W-:-:S03]  /*1c1e0*/  MOV R10, R12 ;  /* 0x0000000c000a7202 */ /* 0x000fc60000000f00 */
        /* <DEDUP_REMOVED lines=23> */
.L_x_1897:
[----:B------:R-:W-:Y:S01]  /*1c360*/  MOV R2, c[0x0][0x53c] ;  /* 0x00014f0000027a02 */ /* 0x000fe20000000f00 */
[----:B------:R2:W-:Y:S04]  /*1c370*/  STL [R1+0x10], R11 ;  /* 0x0000100b01007387 */ /* 0x0005e80000100800 */
[----:B------:R2:W-:Y:S04]  /*1c380*/  STL [R1+0x14], RZ ;  /* 0x000014ff01007387 */ /* 0x0005e80000100800 */
[----:B------:R2:W-:Y:S04]  /*1c390*/  STL [R1+0x18], RZ ;  /* 0x000018ff01007387 */ /* 0x0005e80000100800 */
[----:B------:R2:W-:Y:S02]  /*1c3a0*/  STL [R1+0x1c], R2 ;  /* 0x00001c0201007387 */ /* 0x0005e40000100800 */
.L_x_1906:
[----:B------:R-:W-:Y:S05]  /*1c3b0*/  BSYNC B1 ;  /* 0x0000000000017941 */ /* 0x000fea0003800000 */
.L_x_1895:
[----:B------:R-:W3:Y:S04]  /*1c3c0*/  LDL R12, [R1+0x10] ;  /* 0x00001000010c7983 */ /* 0x000ee80000100800 */
        /* <DEDUP_REMOVED lines=8> */
.L_x_1890:
[----:B-12---:R-:W2:Y:S02]  /*1c450*/  LDL R2, [R1+0x1c] ;  /* 0x00001c0001027983 */ /* 0x006ea40000100800 */
[----:B--2---:R-:W-:-:S13]  /*1c460*/  ISETP.GE.AND P0, PT, R2, c[0x0][0x53c], PT ;  /* 0x00014f0002007a0c */ /* 0x004fda0003f06270 */
[----:B---3--:R-:W-:Y:S01]  /*1c470*/  @P0 CALL.REL.NOINC `(.L_x_1907) ;  /* 0x0000001000000944 */ /* 0x008fe20003c00000 */
[----:B------:R-:W-:Y:S05]  /*1c480*/  BRA `(.L_x_1908) ;  /* 0xfffe5cd000007947 */ /* 0x000fea000383ffff */
.L_x_1907:
[----:B------:R-:W-:Y:S05]  /*1c490*/  EXIT ;  /* 0x000000000000794d */ /* 0x000fea0003800000 */
.L_x_1700:
[----:B------:R-:W-:Y:S01]  /*1c4a0*/  IMAD.MOV.U32 R2, RZ, RZ, R4 ;  /* 0x000000ffff027224 */ /* 0x000fe200078e0004 */
[----:B------:R-:W-:Y:S02]  /*1c4b0*/  MOV R5, 0x1 ;  /* 0x0000000100057802 */ /* 0x000fe40000000f00 */
[----:B------:R-:W-:Y:S02]  /*1c4c0*/  MOV R3, 0x1c4e0 ;  /* 0x0001c4e000037802 */ /* 0x000fe40000000f00 */
[----:B------:R-:W-:Y:S05]  /*1c4d0*/  CALL.REL.NOINC `($__internal_33_$__cuda_sm70_shflsync_up_p) ;  /* 0x0000203000007944 */ /* 0x000fea0003c00000 */
[----:B------:R-:W-:Y:S01]  /*1c4e0*/  MOV R0, R5 ;  /* 0x0000000500007202 */ /* 0x000fe20000000f00 */
[----:B------:R-:W-:Y:S05]  /*1c4f0*/  BRA `(.L_x_1909) ;  /* 0xfffe3f7000007947 */ /* 0x000fea000383ffff */
.L_x_1701:
[----:B------:R-:W-:Y:S01]  /*1c500*/  IMAD.MOV.U32 R2, RZ, RZ, R4 ;  /* 0x000000ffff027224 */ /* 0x000fe200078e0004 */
[----:B------:R-:W-:Y:S02]  /*1c510*/  MOV R5, 0x2 ;  /* 0x0000000200057802 */ /* 0x000fe40000000f00 */
[----:B------:R-:W-:Y:S02]  /*1c520*/  MOV R3, 0x1c540 ;  /* 0x0001c54000037802 */ /* 0x000fe40000000f00 */
[----:B------:R-:W-:Y:S05]  /*1c530*/  CALL.REL.NOINC `($__internal_33_$__cuda_sm70_shflsync_up_p) ;  /* 0x00001fd000007944 */ /* 0x000fea0003c00000 */
[----:B------:R-:W-:Y:S02]  /*1c540*/  SEL R5, R5, RZ, P4 ;  /* 0x000000ff05057207 */ /* 0x000fe40002000000 */
[----:B------:R-:W-:-:S03]  /*1c550*/  MOV R3, 0x1c5a0 ;  /* 0x0001c5a000037802 */ /* 0x000fc60000000f00 */
[----:B------:R-:W-:Y:S01]  /*1c560*/  IMAD.IADD R0, R4, 0x1, R5 ;  /* 0x0000000104007824 */ /* 0x000fe200078e0205 */
[----:B------:R-:W-:-:S03]  /*1c570*/  MOV R5, 0x4 ;  /* 0x0000000400057802 */ /* 0x000fc60000000f00 */
[----:B------:R-:W-:Y:S02]  /*1c580*/  IMAD.MOV.U32 R2, RZ, RZ, R0 ;  /* 0x000000ffff027224 */ /* 0x000fe400078e0000 */
        /* <DEDUP_REMOVED lines=13> */
[----:B------:R-:W-:Y:S01]  /*1c660*/  SEL R4, R5, RZ, P1 ;  /* 0x000000ff05047207 */ /* 0x000fe20000800000 */
[----:B------:R-:W-:Y:S01]  /*1c670*/  IMAD.MOV.U32 R15, RZ, RZ, 0x1f ;  /* 0x0000001fff0f7424 */ /* 0x000fe200078e00ff */
[----:B------:R-:W-:Y:S02]  /*1c680*/  MOV R3, 0x1f ;  /* 0x0000001f00037802 */ /* 0x000fe40000000f00 */
[----:B------:R-:W-:Y:S01]  /*1c690*/  MOV R2, 0x1c6d0 ;  /* 0x0001c6d000027802 */ /* 0x000fe20000000f00 */
[----:B------:R-:W-:-:S04]  /*1c6a0*/  IMAD.IADD R4, R0, 0x1, R4 ;  /* 0x0000000100047824 */ /* 0x000fc800078e0204 */
[----:B------:R-:W-:Y:S02]  /*1c6b0*/  IMAD.MOV.U32 R208, RZ, RZ, R4 ;  /* 0x000000ffffd07224 */ /* 0x000fe400078e0004 */
[----:B------:R-:W-:Y:S05]  /*1c6c0*/  CALL.REL.NOINC `($__internal_32_$__cuda_sm70_shflsync_idx_p) ;  /* 0x00001df000007944 */ /* 0x000fea0003c00000 */
[----:B------:R-:W-:Y:S01]  /*1c6d0*/  MOV R0, R15 ;  /* 0x0000000f00007202 */ /* 0x000fe20000000f00 */
[----:B------:R-:W-:Y:S05]  /*1c6e0*/  BRA `(.L_x_1910) ;  /* 0xfffe3e8000007947 */ /* 0x000fea000383ffff */
.L_x_1703:
[----:B------:R-:W-:Y:S02]  /*1c6f0*/  SEL R2, RZ, 0x1, P0 ;  /* 0x00000001ff027807 */ /* 0x000fe40000000000 */
[----:B------:R-:W-:Y:S02]  /*1c700*/  MOV R3, 0x1c720 ;  /* 0x0001c72000037802 */ /* 0x000fe40000000f00 */
[----:B------:R-:W-:Y:S05]  /*1c710*/  CALL.REL.NOINC `($__internal_34_$__cuda_sm70_votesync_ballot) ;  /* 0x00001e6000007944 */ /* 0x000fea0003c00000 */
[----:B------:R-:W-:Y:S05]  /*1c720*/  BRA `(.L_x_1911) ;  /* 0xfffe3ed000007947 */ /* 0x000fea000383ffff */
.L_x_1704:
[----:B------:R-:W-:Y:S01]  /*1c730*/  IMAD.MOV.U32 R208, RZ, RZ, R8 ;  /* 0x000000ffffd07224 */ /* 0x000fe200078e0008 */
[----:B--2---:R-:W-:Y:S01]  /*1c740*/  MOV R15, R14 ;  /* 0x0000000e000f7202 */ /* 0x004fe20000000f00 */
[----:B------:R-:W-:Y:S01]  /*1c750*/  IMAD.MOV.U32 R3, RZ, RZ, 0x1f ;  /* 0x0000001fff037424 */ /* 0x000fe200078e00ff */
[----:B------:R-:W-:Y:S02]  /*1c760*/  MOV R2, 0x1c780 ;  /* 0x0001c78000027802 */ /* 0x000fe40000000f00 */
[----:B-1----:R-:W-:Y:S05]  /*1c770*/  CALL.REL.NOINC `($__internal_32_$__cuda_sm70_shflsync_idx_p) ;  /* 0x00001d4000007944 */ /* 0x002fea0003c00000 */
[----:B------:R-:W-:Y:S01]  /*1c780*/  IMAD.MOV.U32 R11, RZ, RZ, R15 ;  /* 0x000000ffff0b7224 */ /* 0x000fe200078e000f */
[----:B------:R-:W-:Y:S01]  /*1c790*/  MOV R208, R7 ;  /* 0x0000000700d07202 */ /* 0x000fe20000000f00 */
[----:B------:R-:W-:Y:S01]  /*1c7a0*/  IMAD.MOV.U32 R6, RZ, RZ, RZ ;  /* 0x000000ffff067224 */ /* 0x000fe200078e00ff */
[----:B------:R-:W-:Y:S01]  /*1c7b0*/  MOV R15, R14 ;  /* 0x0000000e000f7202 */ /* 0x000fe20000000f00 */
[----:B------:R-:W-:Y:S01]  /*1c7c0*/  IMAD.MOV.U32 R3, RZ, RZ, 0x1f ;  /* 0x0000001fff037424 */ /* 0x000fe200078e00ff */
[----:B------:R-:W-:-:S02]  /*1c7d0*/  MOV R2, 0x1c7f0 ;  /* 0x0001c7f000027802 */ /* 0x000fc40000000f00 */
[----:B------:R-:W-:Y:S05]  /*1c7e0*/  CALL.REL.NOINC `($__internal_32_$__cuda_sm70_shflsync_idx_p) ;  /* 0x00001cd000007944 */ /* 0x000fea0003c00000 */
[----:B------:R-:W-:Y:S01]  /*1c7f0*/  MOV R10, R15 ;  /* 0x0000000f000a7202 */ /* 0x000fe20000000f00 */
[----:B------:R-:W-:Y:S05]  /*1c800*/  BRA `(.L_x_1912) ;  /* 0xfffe3e4000007947 */ /* 0x000fea000383ffff */
.L_x_1707:
[----:B------:R-:W-:Y:S01]  /*1c810*/  IMAD.MOV.U32 R208, RZ, RZ, R4 ;  /* 0x000000ffffd07224 */ /* 0x000fe200078e0004 */
[----:B------:R-:W-:-:S02]  /*1c820*/  MOV R3, 0x1f ;  /* 0x0000001f00037802 */ /* 0x000fc40000000f00 */
[----:B------:R-:W-:Y:S02]  /*1c830*/  MOV R2, 0x1c850 ;  /* 0x0001c85000027802 */ /* 0x000fe40000000f00 */
[----:B-1234-:R-:W-:Y:S05]  /*1c840*/  CALL.REL.NOINC `($__internal_32_$__cuda_sm70_shflsync_idx_p) ;  /* 0x00001c7000007944 */ /* 0x01efea0003c00000 */
[----:B------:R-:W-:Y:S01]  /*1c850*/  MOV R6, R15 ;  /* 0x0000000f00067202 */ /* 0x000fe20000000f00 */
[----:B------:R-:W-:Y:S05]  /*1c860*/  BRA `(.L_x_1706) ;  /* 0xfffe3e4000007947 */ /* 0x000fea000383ffff */
.L_x_1759:
[----:B------:R-:W-:Y:S01]  /*1c870*/  IMAD.MOV.U32 R208, RZ, RZ, R5 ;  /* 0x000000ffffd07224 */ /* 0x000fe200078e0005 */
[----:B------:R-:W-:Y:S01]  /*1c880*/  MOV R15, RZ ;  /* 0x000000ff000f7202 */ /* 0x000fe20000000f00 */
[----:B------:R-:W-:Y:S01]  /*1c890*/  IMAD.MOV.U32 R3, RZ, RZ, 0x181f ;  /* 0x0000181fff037424 */ /* 0x000fe200078e00ff */
[----:B------:R-:W-:Y:S02]  /*1c8a0*/  MOV R2, 0x1c8c0 ;  /* 0x0001c8c000027802 */ /* 0x000fe40000000f00 */
[----:B-----5:R-:W-:Y:S05]  /*1c8b0*/  CALL.REL.NOINC `($__internal_32_$__cuda_sm70_shflsync_idx_p) ;  /* 0x00001c0000007944 */ /* 0x020fea0003c00000 */
[----:B------:R-:W-:Y:S01]  /*1c8c0*/  MOV R4, R15 ;  /* 0x0000000f00047202 */ /* 0x000fe20000000f00 */
[----:B------:R-:W-:Y:S05]  /*1c8d0*/  BRA `(.L_x_1913) ;  /* 0xfffed4c000007947 */ /* 0x000fea000383ffff */
.L_x_1760:
[----:B------:R-:W-:Y:S01]  /*1c8e0*/  IMAD.MOV.U32 R208, RZ, RZ, R9 ;  /* 0x000000ffffd07224 */ /* 0x000fe200078e0009 */
[----:B------:R-:W-:Y:S01]  /*1c8f0*/  MOV R15, RZ ;  /* 0x000000ff000f7202 */ /* 0x000fe20000000f00 */
[----:B------:R-:W-:Y:S01]  /*1c900*/  IMAD.MOV.U32 R3, RZ, RZ, 0x181f ;  /* 0x0000181fff037424 */ /* 0x000fe200078e00ff */
[----:B------:R-:W-:Y:S02]  /*1c910*/  MOV R2, 0x1c930 ;  /* 0x0001c93000027802 */ /* 0x000fe40000000f00 */
[----:B-12--5:R-:W-:Y:S05]  /*1c920*/  CALL.REL.NOINC `($__internal_32_$__cuda_sm70_shflsync_idx_p) ;  /* 0x00001b9000007944 */ /* 0x026fea0003c00000 */
[----:B------:R-:W-:Y:S01]  /*1c930*/  MOV R2, R15 ;  /* 0x0000000f00027202 */ /* 0x000fe20000000f00 */
[----:B------:R-:W-:Y:S05]  /*1c940*/  BRA `(.L_x_1914) ;  /* 0xfffed47000007947 */ /* 0x000fea000383ffff */
.L_x_1763:
[----:B------:R-:W-:Y:S01]  /*1c950*/  IMAD.MOV.U32 R208, RZ, RZ, R5 ;  /* 0x000000ffffd07224 */ /* 0x000fe200078e0005 */
[----:B--2---:R-:W-:Y:S01]  /*1c960*/  MOV R15, 0x1 ;  /* 0x00000001000f7802 */ /* 0x004fe20000000f00 */
[----:B------:R-:W-:Y:S01]  /*1c970*/  IMAD.MOV.U32 R3, RZ, RZ, 0x181f ;  /* 0x0000181fff037424 */ /* 0x000fe200078e00ff */
[----:B----4-:R-:W-:-:S02]  /*1c980*/  MOV R2, 0x1c9a0 ;  /* 0x0001c9a000027802 */ /* 0x010fc40000000f00 */
[----:B-1-3-5:R-:W-:Y:S05]  /*1c990*/  CALL.REL.NOINC `($__internal_32_$__cuda_sm70_shflsync_idx_p) ;  /* 0x00001b2000007944 */ /* 0x02afea0003c00000 */
[----:B------:R-:W-:Y:S01]  /*1c9a0*/  IMAD.MOV.U32 R4, RZ, RZ, R15 ;  /* 0x000000ffff047224 */ /* 0x000fe200078e000f */
[----:B------:R-:W-:Y:S01]  /*1c9b0*/  MOV R15, 0x1 ;  /* 0x00000001000f7802 */ /* 0x000fe20000000f00 */
[----:B------:R-:W-:Y:S01]  /*1c9c0*/  IMAD.MOV.U32 R208, RZ, RZ, R9 ;  /* 0x000000ffffd07224 */ /* 0x000fe200078e0009 */
[----:B------:R-:W-:-:S02]  /*1c9d0*/  MOV R3, 0x181f ;  /* 0x0000181f00037802 */ /* 0x000fc40000000f00 */
[----:B------:R-:W-:Y:S02]  /*1c9e0*/  MOV R2, 0x1ca00 ;  /* 0x0001ca0000027802 */ /* 0x000fe40000000f00 */
[----:B------:R-:W-:Y:S05]  /*1c9f0*/  CALL.REL.NOINC `($__internal_32_$__cuda_sm70_shflsync_idx_p) ;  /* 0x00001ac000007944 */ /* 0x000fea0003c00000 */
[----:B------:R-:W-:Y:S01]  /*1ca00*/  MOV R2, R15 ;  /* 0x0000000f00027202 */ /* 0x000fe20000000f00 */
[----:B------:R-:W-:Y:S05]  /*1ca10*/  BRA `(.L_x_1915) ;  /* 0xfffed54000007947 */ /* 0x000fea000383ffff */
.L_x_1766:
[----:B------:R-:W-:Y:S01]  /*1ca20*/  IMAD.MOV.U32 R208, RZ, RZ, R5 ;  /* 0x000000ffffd07224 */ /* 0x000fe200078e0005 */
[----:B-1----:R-:W-:Y:S01]  /*1ca30*/  MOV R15, 0x2 ;  /* 0x00000002000f7802 */ /* 0x002fe20000000f00 */
[----:B------:R-:W-:Y:S01]  /*1ca40*/  IMAD.MOV.U32 R3, RZ, RZ, 0x181f ;  /* 0x0000181fff037424 */ /* 0x000fe200078e00ff */
[----:B----4-:R-:W-:Y:S02]  /*1ca50*/  MOV R2, 0x1ca70 ;  /* 0x0001ca7000027802 */ /* 0x010fe40000000f00 */
[----:B--23-5:R-:W-:Y:S05]  /*1ca60*/  CALL.REL.NOINC `($__internal_32_$__cuda_sm70_shflsync_idx_p) ;  /* 0x00001a5000007944 */ /* 0x02cfea0003c00000 */
[----:B------:R-:W-:Y:S01]  /*1ca70*/  MOV R4, R15 ;  /* 0x0000000f00047202 */ /* 0x000fe20000000f00 */
[----:B------:R-:W-:Y:S05]  /*1ca80*/  BRA `(.L_x_1916) ;  /* 0xfffed64000007947 */ /* 0x000fea000383ffff */
.L_x_1767:
[----:B------:R-:W-:Y:S01]  /*1ca90*/  IMAD.MOV.U32 R208, RZ, RZ, R9 ;  /* 0x000000ffffd07224 */ /* 0x000fe200078e0009 */
[----:B------:R-:W-:Y:S01]  /*1caa0*/  MOV R15, 0x2 ;  /* 0x00000002000f7802 */ /* 0x000fe20000000f00 */
[----:B------:R-:W-:Y:S01]  /*1cab0*/  IMAD.MOV.U32 R3, RZ, RZ, 0x181f ;  /* 0x0000181fff037424 */ /* 0x000fe200078e00ff */
[----:B----4-:R-:W-:Y:S02]  /*1cac0*/  MOV R2, 0x1cae0 ;  /* 0x0001cae000027802 */ /* 0x010fe40000000f00 */
[----:B-123-5:R-:W-:Y:S05]  /*1cad0*/  CALL.REL.NOINC `($__internal_32_$__cuda_sm70_shflsync_idx_p) ;  /* 0x000019e000007944 */ /* 0x02efea0003c00000 */
[----:B------:R-:W-:Y:S01]  /*1cae0*/  MOV R2, R15 ;  /* 0x0000000f00027202 */ /* 0x000fe20000000f00 */
[----:B------:R-:W-:Y:S05]  /*1caf0*/  BRA `(.L_x_1917) ;  /* 0xfffed5f000007947 */ /* 0x000fea000383ffff */
.L_x_1770:
[----:B------:R-:W-:Y:S01]  /*1cb00*/  IMAD.MOV.U32 R208, RZ, RZ, R5 ;  /* 0x000000ffffd07224 */ /* 0x000fe200078e0005 */
[----:B-1----:R-:W-:Y:S01]  /*1cb10*/  MOV R15, 0x3 ;  /* 0x00000003000f7802 */ /* 0x002fe20000000f00 */
[----:B------:R-:W-:Y:S01]  /*1cb20*/  IMAD.MOV.U32 R3, RZ, RZ, 0x181f ;  /* 0x0000181fff037424 */ /* 0x000fe200078e00ff */
[----:B------:R-:W-:-:S02]  /*1cb30*/  MOV R2, 0x1cb50 ;  /* 0x0001cb5000027802 */ /* 0x000fc40000000f00 */
[----:B--2345:R-:W-:Y:S05]  /*1cb40*/  CALL.REL.NOINC `($__internal_32_$__cuda_sm70_shflsync_idx_p) ;  /* 0x0000197000007944 */ /* 0x03cfea0003c00000 */
        /* <DEDUP_REMOVED lines=8> */
.L_x_1827:
[----:B------:R-:W-:Y:S01]  /*1cbd0*/  IMAD.MOV.U32 R208, RZ, RZ, R6 ;  /* 0x000000ffffd07224 */ /* 0x000fe200078e0006 */
[----:B------:R-:W-:Y:S01]  /*1cbe0*/  MOV R15, 0x1 ;  /* 0x00000001000f7802 */ /* 0x000fe20000000f00 */
[----:B----4-:R-:W-:Y:S01]  /*1cbf0*/  IMAD.MOV.U32 R3, RZ, RZ, 0x181f ;  /* 0x0000181fff037424 */ /* 0x010fe200078e00ff */
[----:B------:R-:W-:Y:S02]  /*1cc00*/  MOV R2, 0x1cc20 ;  /* 0x0001cc2000027802 */ /* 0x000fe40000000f00 */
[----:B-----5:R-:W-:Y:S05]  /*1cc10*/  CALL.REL.NOINC `($__internal_32_$__cuda_sm70_shflsync_idx_p) ;  /* 0x000018a000007944 */ /* 0x020fea0003c00000 */
[----:B------:R-:W-:Y:S01]  /*1cc20*/  IMAD.MOV.U32 R5, RZ, RZ, R15 ;  /* 0x000000ffff057224 */ /* 0x000fe200078e000f */
[----:B------:R-:W-:Y:S01]  /*1cc30*/  MOV R15, 0x1 ;  /* 0x00000001000f7802 */ /* 0x000fe20000000f00 */
[----:B------:R-:W-:Y:S01]  /*1cc40*/  IMAD.MOV.U32 R208, RZ, RZ, R9 ;  /* 0x000000ffffd07224 */ /* 0x000fe200078e0009 */
[----:B------:R-:W-:Y:S02]  /*1cc50*/  MOV R3, 0x181f ;  /* 0x0000181f00037802 */ /* 0x000fe40000000f00 */
[----:B------:R-:W-:Y:S02]  /*1cc60*/  MOV R2, 0x1cc80 ;  /* 0x0001cc8000027802 */ /* 0x000fe40000000f00 */
[----:B------:R-:W-:Y:S05]  /*1cc70*/  CALL.REL.NOINC `($__internal_32_$__cuda_sm70_shflsync_idx_p) ;  /* 0x0000184000007944 */ /* 0x000fea0003c00000 */
[----:B------:R-:W-:Y:S01]  /*1cc80*/  MOV R2, R15 ;  /* 0x0000000f00027202 */ /* 0x000fe20000000f00 */
[----:B------:R-:W-:Y:S05]  /*1cc90*/  BRA `(.L_x_1919) ;  /* 0xffff48a000007947 */ /* 0x000fea000383ffff */
.L_x_1830:
[----:B------:R-:W-:Y:S01]  /*1cca0*/  IMAD.MOV.U32 R208, RZ, RZ, R5 ;  /* 0x000000ffffd07224 */ /* 0x000fe200078e0005 */
[----:B------:R-:W-:Y:S01]  /*1ccb0*/  MOV R15, RZ ;  /* 0x000000ff000f7202 */ /* 0x000fe20000000f00 */
[----:B------:R-:W-:Y:S01]  /*1ccc0*/  IMAD.MOV.U32 R3, RZ, RZ, 0x181f ;  /* 0x0000181fff037424 */ /* 0x000fe200078e00ff */
[----:B------:R-:W-:-:S02]  /*1ccd0*/  MOV R2, 0x1ccf0 ;  /* 0x0001ccf000027802 */ /* 0x000fc40000000f00 */
[----:B------:R-:W-:Y:S05]  /*1cce0*/  CALL.REL.NOINC `($__internal_32_$__cuda_sm70_shflsync_idx_p) ;  /* 0x000017d000007944 */ /* 0x000fea0003c00000 */
[----:B------:R-:W-:Y:S01]  /*1ccf0*/  MOV R4, R15 ;  /* 0x0000000f00047202 */ /* 0x000fe20000000f00 */
[----:B------:R-:W-:Y:S05]  /*1cd00*/  BRA `(.L_x_1920) ;  /* 0xffff590000007947 */ /* 0x000fea000383ffff */
.L_x_1831:
[----:B------:R-:W-:Y:S01]  /*1cd10*/  IMAD.MOV.U32 R208, RZ, RZ, R6 ;  /* 0x000000ffffd07224 */ /* 0x000fe200078e0006 */
[----:B------:R-:W-:Y:S01]  /*1cd20*/  MOV R15, RZ ;  /* 0x000000ff000f7202 */ /* 0x000fe20000000f00 */
[----:B------:R-:W-:Y:S01]  /*1cd30*/  IMAD.MOV.U32 R3, RZ, RZ, 0x181f ;  /* 0x0000181fff037424 */ /* 0x000fe200078e00ff */
[----:B------:R-:W-:-:S02]  /*1cd40*/  MOV R2, 0x1cd60 ;  /* 0x0001cd6000027802 */ /* 0x000fc40000000f00 */
[----:B-12---:R-:W-:Y:S05]  /*1cd50*/  CALL.REL.NOINC `($__internal_32_$__cuda_sm70_shflsync_idx_p) ;  /* 0x0000176000007944 */ /* 0x006fea0003c00000 */
[----:B------:R-:W-:Y:S01]  /*1cd60*/  MOV R2, R15 ;  /* 0x0000000f00027202 */ /* 0x000fe20000000f00 */
[----:B------:R-:W-:Y:S05]  /*1cd70*/  BRA `(.L_x_1921) ;  /* 0xffff58b000007947 */ /* 0x000fea000383ffff */
.L_x_1834:
[----:B------:R-:W-:Y:S01]  /*1cd80*/  IMAD.MOV.U32 R208, RZ, RZ, R5 ;  /* 0x000000ffffd07224 */ /* 0x000fe200078e0005 */
[----:B--2---:R-:W-:Y:S01]  /*1cd90*/  MOV R15, 0x1 ;  /* 0x00000001000f7802 */ /* 0x004fe20000000f00 */
[----:B------:R-:W-:Y:S01]  /*1cda0*/  IMAD.MOV.U32 R3, RZ, RZ, 0x181f ;  /* 0x0000181fff037424 */ /* 0x000fe200078e00ff */
[----:B----4-:R-:W-:-:S03]  /*1cdb0*/  MOV R2, 0x1cdd0 ;  /* 0x0001cdd000027802 */ /* 0x010fc60000000f00 */
[----:B-1-3--:R-:W-:Y:S05]  /*1cdc0*/  CALL.REL.NOINC `($__internal_32_$__cuda_sm70_shflsync_idx_p) ;  /* 0x000016f000007944 */ /* 0x00afea0003c00000 */
        /* <DEDUP_REMOVED lines=8> */
.L_x_1835:
[----:B------:R-:W-:Y:S01]  /*1ce50*/  IMAD.MOV.U32 R4, RZ, RZ, R6 ;  /* 0x000000ffff047224 */ /* 0x000fe200078e0006 */
[----:B------:R-:W-:Y:S02]  /*1ce60*/  MOV R3, 0x2 ;  /* 0x0000000200037802 */ /* 0x000fe40000000f00 */
[----:B------:R-:W-:Y:S02]  /*1ce70*/  MOV R2, 0x1ce90 ;  /* 0x0001ce9000027802 */ /* 0x000fe40000000f00 */
[----:B------:R-:W-:Y:S05]  /*1ce80*/  CALL.REL.NOINC `($__internal_31_$__cuda_sm70_shflsync_bfly_p) ;  /* 0x000015d000007944 */ /* 0x000fea0003c00000 */
[----:B------:R-:W-:Y:S01]  /*1ce90*/  MOV R2, R13 ;  /* 0x0000000d00027202 */ /* 0x000fe20000000f00 */
[----:B------:R-:W-:Y:S05]  /*1cea0*/  BRA `(.L_x_1923) ;  /* 0xffff5e0000007947 */ /* 0x000fea000383ffff */
.L_x_1836:
[----:B------:R-:W-:Y:S01]  /*1ceb0*/  IMAD.MOV.U32 R4, RZ, RZ, R6 ;  /* 0x000000ffff047224 */ /* 0x000fe200078e0006 */
[----:B------:R-:W-:Y:S02]  /*1cec0*/  MOV R3, 0x1 ;  /* 0x0000000100037802 */ /* 0x000fe40000000f00 */
[----:B------:R-:W-:Y:S02]  /*1ced0*/  MOV R2, 0x1cef0 ;  /* 0x0001cef000027802 */ /* 0x000fe40000000f00 */
[----:B------:R-:W-:Y:S05]  /*1cee0*/  CALL.REL.NOINC `($__internal_31_$__cuda_sm70_shflsync_bfly_p) ;  /* 0x0000157000007944 */ /* 0x000fea0003c00000 */
[----:B------:R-:W-:Y:S01]  /*1cef0*/  FMNMX.FTZ R6, R6, R13, !PT ;  /* 0x0000000d06067209 */ /* 0x000fe20007810000 */
[----:B------:R-:W-:Y:S01]  /*1cf00*/  IMAD.MOV.U32 R4, RZ, RZ, R5 ;  /* 0x000000ffff047224 */ /* 0x000fe200078e0005 */
[----:B------:R-:W-:Y:S01]  /*1cf10*/  MOV R2, 0x1cf40 ;  /* 0x0001cf4000027802 */ /* 0x000fe20000000f00 */
[----:B------:R-:W-:-:S02]  /*1cf20*/  IMAD.MOV.U32 R3, RZ, RZ, 0x2 ;  /* 0x00000002ff037424 */ /* 0x000fc400078e00ff */
[----:B------:R-:W-:Y:S05]  /*1cf30*/  CALL.REL.NOINC `($__internal_31_$__cuda_sm70_shflsync_bfly_p) ;  /* 0x0000152000007944 */ /* 0x000fea0003c00000 */
[----:B------:R-:W-:Y:S01]  /*1cf40*/  FMNMX.FTZ R5, R5, R13, !PT ;  /* 0x0000000d05057209 */ /* 0x000fe20007810000 */
[----:B------:R-:W-:Y:S01]  /*1cf50*/  IMAD.MOV.U32 R3, RZ, RZ, 0x1 ;  /* 0x00000001ff037424 */ /* 0x000fe200078e00ff */
[----:B------:R-:W-:-:S03]  /*1cf60*/  MOV R2, 0x1cf90 ;  /* 0x0001cf9000027802 */ /* 0x000fc60000000f00 */
[----:B------:R-:W-:Y:S02]  /*1cf70*/  IMAD.MOV.U32 R4, RZ, RZ, R5 ;  /* 0x000000ffff047224 */ /* 0x000fe400078e0005 */
[----:B------:R-:W-:Y:S05]  /*1cf80*/  CALL.REL.NOINC `($__internal_31_$__cuda_sm70_shflsync_bfly_p) ;  /* 0x000014d000007944 */ /* 0x000fea0003c00000 */
[----:B------:R-:W-:Y:S01]  /*1cf90*/  MOV R4, R13 ;  /* 0x0000000d00047202 */ /* 0x000fe20000000f00 */
[----:B------:R-:W-:Y:S05]  /*1cfa0*/  BRA `(.L_x_1924) ;  /* 0xffff5d7000007947 */ /* 0x000fea000383ffff */
.L_x_1838:
[----:B------:R-:W-:Y:S01]  /*1cfb0*/  MOV R15, RZ ;  /* 0x000000ff000f7202 */ /* 0x000fe20000000f00 */
[----:B------:R-:W-:Y:S01]  /*1cfc0*/  IMAD.MOV.U32 R208, RZ, RZ, R4 ;  /* 0x000000ffffd07224 */ /* 0x000fe200078e0004 */
[----:B-1----:R-:W-:Y:S01]  /*1cfd0*/  MOV R2, 0x1d000 ;  /* 0x0001d00000027802 */ /* 0x002fe20000000f00 */
[----:B------:R-:W-:Y:S02]  /*1cfe0*/  IMAD.MOV.U32 R3, RZ, RZ, 0x181f ;  /* 0x0000181fff037424 */ /* 0x000fe400078e00ff */
[----:B--234-:R-:W-:Y:S05]  /*1cff0*/  CALL.REL.NOINC `($__internal_32_$__cuda_sm70_shflsync_idx_p) ;  /* 0x000014c000007944 */ /* 0x01cfea0003c00000 */
[----:B------:R-:W-:Y:S01]  /*1d000*/  MOV R2, R15 ;  /* 0x0000000f00027202 */ /* 0x000fe20000000f00 */
[----:B------:R-:W-:-:S05]  /*1d010*/  BRA `(.L_x_1925) ;  /* 0xffff6e2000007947 */ /* 0x000fca000383ffff */
.L_x_1841:
[----:B---3--:R-:W-:Y:S01]  /*1d020*/  MOV R15, 0x1 ;  /* 0x00000001000f7802 */ /* 0x008fe20000000f00 */
[----:B------:R-:W-:Y:S01]  /*1d030*/  IMAD.MOV.U32 R208, RZ, RZ, R4 ;  /* 0x000000ffffd07224 */ /* 0x000fe200078e0004 */
[----:B------:R-:W-:Y:S01]  /*1d040*/  MOV R2, 0x1d070 ;  /* 0x0001d07000027802 */ /* 0x000fe20000000f00 */
[----:B------:R-:W-:Y:S02]  /*1d050*/  IMAD.MOV.U32 R3, RZ, RZ, 0x181f ;  /* 0x0000181fff037424 */ /* 0x000fe400078e00ff */
[----:B--2---:R-:W-:Y:S05]  /*1d060*/  CALL.REL.NOINC `($__internal_32_$__cuda_sm70_shflsync_idx_p) ;  /* 0x0000145000007944 */ /* 0x004fea0003c00000 */
[----:B------:R-:W-:Y:S01]  /*1d070*/  MOV R3, 0x181f ;  /* 0x0000181f00037802 */ /* 0x000fe20000000f00 */
[----:B------:R-:W-:Y:S01]  /*1d080*/  IMAD.MOV.U32 R4, RZ, RZ, R15 ;  /* 0x000000ffff047224 */ /* 0x000fe200078e000f */
[----:B------:R-:W-:Y:S01]  /*1d090*/  MOV R15, 0x1 ;  /* 0x00000001000f7802 */ /* 0x000fe20000000f00 */
[----:B------:R-:W-:Y:S01]  /*1d0a0*/  IMAD.MOV.U32 R208, RZ, RZ, R20 ;  /* 0x000000ffffd07224 */ /* 0x000fe200078e0014 */
[----:B------:R-:W-:Y:S02]  /*1d0b0*/  MOV R2, 0x1d0d0 ;  /* 0x0001d0d000027802 */ /* 0x000fe40000000f00 */
[----:B------:R-:W-:Y:S05]  /*1d0c0*/  CALL.REL.NOINC `($__internal_32_$__cuda_sm70_shflsync_idx_p) ;  /* 0x000013f000007944 */ /* 0x000fea0003c00000 */
[----:B------:R-:W-:Y:S01]  /*1d0d0*/  MOV R2, R15 ;  /* 0x0000000f00027202 */ /* 0x000fe20000000f00 */
[----:B------:R-:W-:-:S05]  /*1d0e0*/  BRA `(.L_x_1926) ;  /* 0xffff6eb000007947 */ /* 0x000fca000383ffff */
.L_x_1844:
[----:B------:R-:W-:Y:S01]  /*1d0f0*/  MOV R15, RZ ;  /* 0x000000ff000f7202 */ /* 0x000fe20000000f00 */
[----:B------:R-:W-:Y:S01]  /*1d100*/  IMAD.MOV.U32 R208, RZ, RZ, R13 ;  /* 0x000000ffffd07224 */ /* 0x000fe200078e000d */
[----:B------:R-:W-:Y:S01]  /*1d110*/  MOV R2, 0x1d140 ;  /* 0x0001d14000027802 */ /* 0x000fe20000000f00 */
[----:B------:R-:W-:Y:S02]  /*1d120*/  IMAD.MOV.U32 R3, RZ, RZ, 0x181f ;  /* 0x0000181fff037424 */ /* 0x000fe400078e00ff */
[----:B-1----:R-:W-:Y:S05]  /*1d130*/  CALL.REL.NOINC `($__internal_32_$__cuda_sm70_shflsync_idx_p) ;  /* 0x0000138000007944 */ /* 0x002fea0003c00000 */
[----:B------:R-:W-:Y:S01]  /*1d140*/  MOV R4, R15 ;  /* 0x0000000f00047202 */ /* 0x000fe20000000f00 */
[----:B------:R-:W-:-:S05]  /*1d150*/  BRA `(.L_x_1927) ;  /* 0xffff7ea000007947 */ /* 0x000fca000383ffff */
.L_x_1845:
[----:B------:R-:W-:Y:S01]  /*1d160*/  MOV R15, RZ ;  /* 0x000000ff000f7202 */ /* 0x000fe20000000f00 */
[----:B------:R-:W-:Y:S01]  /*1d170*/  IMAD.MOV.U32 R208, RZ, RZ, R16 ;  /* 0x000000ffffd07224 */ /* 0x000fe200078e0010 */
[----:B------:R-:W-:Y:S01]  /*1d180*/  MOV R2, 0x1d1b0 ;  /* 0x0001d1b000027802 */ /* 0x000fe20000000f00 */
[----:B------:R-:W-:Y:S02]  /*1d190*/  IMAD.MOV.U32 R3, RZ, RZ, 0x181f ;  /* 0x0000181fff037424 */ /* 0x000fe400078e00ff */
[----:B-123--:R-:W-:Y:S05]  /*1d1a0*/  CALL.REL.NOINC `($__internal_32_$__cuda_sm70_shflsync_idx_p) ;  /* 0x0000131000007944 */ /* 0x00efea0003c00000 */
[----:B------:R-:W-:Y:S01]  /*1d1b0*/  MOV R2, R15 ;  /* 0x0000000f00027202 */ /* 0x000fe20000000f00 */
[----:B------:R-:W-:-:S05]  /*1d1c0*/  BRA `(.L_x_1928) ;  /* 0xffff7e5000007947 */ /* 0x000fca000383ffff */
.L_x_1846:
[----:B--2---:R-:W-:Y:S01]  /*1d1d0*/  MOV R15, 0x1 ;  /* 0x00000001000f7802 */ /* 0x004fe20000000f00 */
[----:B------:R-:W-:Y:S01]  /*1d1e0*/  IMAD.MOV.U32 R208, RZ, RZ, R13 ;  /* 0x000000ffffd07224 */ /* 0x000fe200078e000d */
[----:B------:R-:W-:Y:S01]  /*1d1f0*/  MOV R2, 0x1d220 ;  /* 0x0001d22000027802 */ /* 0x000fe20000000f00 */
[----:B------:R-:W-:Y:S03]  /*1d200*/  IMAD.MOV.U32 R3, RZ, RZ, 0x181f ;  /* 0x0000181fff037424 */ /* 0x000fe600078e00ff */
[----:B-1--4-:R-:W-:Y:S05]  /*1d210*/  CALL.REL.NOINC `($__internal_32_$__cuda_sm70_shflsync_idx_p) ;  /* 0x000012a000007944 */ /* 0x012fea0003c00000 */
        /* <DEDUP_REMOVED lines=8> */
.L_x_1847:
[----:B------:R-:W-:Y:S02]  /*1d2a0*/  MOV R3, 0x2 ;  /* 0x0000000200037802 */ /* 0x000fe40000000f00 */
[----:B------:R-:W-:Y:S02]  /*1d2b0*/  MOV R2, 0x1d2d0 ;  /* 0x0001d2d000027802 */ /* 0x000fe40000000f00 */
[----:B------:R-:W-:Y:S05]  /*1d2c0*/  CALL.REL.NOINC `($__internal_31_$__cuda_sm70_shflsync_bfly_p) ;  /* 0x0000119000007944 */ /* 0x000fea0003c00000 */
[----:B------:R-:W-:Y:S01]  /*1d2d0*/  MOV R2, R13 ;  /* 0x0000000d00027202 */ /* 0x000fe20000000f00 */
[----:B------:R-:W-:-:S05]  /*1d2e0*/  BRA `(.L_x_1930) ;  /* 0xffff811000007947 */ /* 0x000fca000383ffff */
.L_x_1848:
[----:B------:R-:W-:Y:S02]  /*1d2f0*/  MOV R3, 0x1 ;  /* 0x0000000100037802 */ /* 0x000fe40000000f00 */
[----:B------:R-:W-:Y:S02]  /*1d300*/  MOV R2, 0x1d320 ;  /* 0x0001d32000027802 */ /* 0x000fe40000000f00 */
[----:B------:R-:W-:Y:S05]  /*1d310*/  CALL.REL.NOINC `($__internal_31_$__cuda_sm70_shflsync_bfly_p) ;  /* 0x0000114000007944 */ /* 0x000fea0003c00000 */
[----:B------:R-:W-:Y:S01]  /*1d320*/  IMAD.MOV.U32 R3, RZ, RZ, 0x2 ;  /* 0x00000002ff037424 */ /* 0x000fe200078e00ff */
[----:B------:R-:W-:Y:S01]  /*1d330*/  FMNMX.FTZ R6, R4, R13, !PT ;  /* 0x0000000d04067209 */ /* 0x000fe20007810000 */
[----:B------:R-:W-:Y:S01]  /*1d340*/  IMAD.MOV.U32 R4, RZ, RZ, R12 ;  /* 0x000000ffff047224 */ /* 0x000fe200078e000c */
[----:B------:R-:W-:Y:S02]  /*1d350*/  MOV R2, 0x1d370 ;  /* 0x0001d37000027802 */ /* 0x000fe40000000f00 */
[----:B------:R-:W-:Y:S05]  /*1d360*/  CALL.REL.NOINC `($__internal_31_$__cuda_sm70_shflsync_bfly_p) ;  /* 0x000010f000007944 */ /* 0x000fea0003c00000 */
[----:B------:R-:W-:Y:S01]  /*1d370*/  FMNMX.FTZ R4, R12, R13, !PT ;  /* 0x0000000d0c047209 */ /* 0x000fe20007810000 */
[----:B------:R-:W-:Y:S01]  /*1d380*/  IMAD.MOV.U32 R3, RZ, RZ, 0x1 ;  /* 0x00000001ff037424 */ /* 0x000fe200078e00ff */
[----:B------:R-:W-:Y:S02]  /*1d390*/  MOV R2, 0x1d3b0 ;  /* 0x0001d3b000027802 */ /* 0x000fe40000000f00 */
[----:B------:R-:W-:Y:S05]  /*1d3a0*/  CALL.REL.NOINC `($__internal_31_$__cuda_sm70_shflsync_bfly_p) ;  /* 0x000010b000007944 */ /* 0x000fea0003c00000 */
[----:B------:R-:W-:Y:S01]  /*1d3b0*/  MOV R2, R13 ;  /* 0x0000000d00027202 */ /* 0x000fe20000000f00 */
[----:B------:R-:W-:-:S05]  /*1d3c0*/  BRA `(.L_x_1931) ;  /* 0xffff80a000007947 */ /* 0x000fca000383ffff */
.L_x_1850:
[----:B------:R-:W-:Y:S01]  /*1d3d0*/  IMAD.MOV.U32 R4, RZ, RZ, R217 ;  /* 0x000000ffff047224 */ /* 0x000fe200078e00d9 */
[----:B------:R-:W-:-:S02]  /*1d3e0*/  MOV R3, 0x2 ;  /* 0x0000000200037802 */ /* 0x000fc40000000f00 */
[----:B------:R-:W-:Y:S02]  /*1d3f0*/  MOV R2, 0x1d410 ;  /* 0x0001d41000027802 */ /* 0x000fe40000000f00 */
[----:B------:R-:W-:Y:S05]  /*1d400*/  CALL.REL.NOINC `($__internal_31_$__cuda_sm70_shflsync_bfly_p) ;  /* 0x0000105000007944 */ /* 0x000fea0003c00000 */
[----:B------:R-:W-:Y:S01]  /*1d410*/  FADD.FTZ R4, R217, R13 ;  /* 0x0000000dd9047221 */ /* 0x000fe20000010000 */
[----:B------:R-:W-:Y:S02]  /*1d420*/  MOV R3, 0x1 ;  /* 0x0000000100037802 */ /* 0x000fe40000000f00 */
[----:B------:R-:W-:Y:S02]  /*1d430*/  MOV R2, 0x1d450 ;  /* 0x0001d45000027802 */ /* 0x000fe40000000f00 */
[----:B------:R-:W-:Y:S05]  /*1d440*/  CALL.REL.NOINC `($__internal_31_$__cuda_sm70_shflsync_bfly_p) ;  /* 0x0000101000007944 */ /* 0x000fea0003c00000 */
[----:B------:R-:W-:Y:S01]  /*1d450*/  FADD.FTZ R9, R4, R13 ;  /* 0x0000000d04097221 */ /* 0x000fe20000010000 */
[----:B------:R-:W-:Y:S02]  /*1d460*/  MOV R4, R216 ;  /* 0x000000d800047202 */ /* 0x000fe40000000f00 */
[----:B------:R-:W-:Y:S02]  /*1d470*/  MOV R3, 0x2 ;  /* 0x0000000200037802 */ /* 0x000fe40000000f00 */
[----:B------:R-:W-:Y:S02]  /*1d480*/  MOV R2, 0x1d4a0 ;  /* 0x0001d4a000027802 */ /* 0x000fe40000000f00 */
[----:B------:R-:W-:Y:S05]  /*1d490*/  CALL.REL.NOINC `($__internal_31_$__cuda_sm70_shflsync_bfly_p) ;  /* 0x00000fc000007944 */ /* 0x000fea0003c00000 */
[----:B------:R-:W-:Y:S01]  /*1d4a0*/  FADD.FTZ R4, R216, R13 ;  /* 0x0000000dd8047221 */ /* 0x000fe20000010000 */
[----:B------:R-:W-:Y:S02]  /*1d4b0*/  MOV R3, 0x1 ;  /* 0x0000000100037802 */ /* 0x000fe40000000f00 */
[----:B------:R-:W-:-:S02]  /*1d4c0*/  MOV R2, 0x1d4e0 ;  /* 0x0001d4e000027802 */ /* 0x000fc40000000f00 */
[----:B------:R-:W-:Y:S05]  /*1d4d0*/  CALL.REL.NOINC `($__internal_31_$__cuda_sm70_shflsync_bfly_p) ;  /* 0x00000f8000007944 */ /* 0x000fea0003c00000 */
[----:B------:R-:W-:Y:S01]  /*1d4e0*/  MOV R2, R13 ;  /* 0x0000000d00027202 */ /* 0x000fe20000000f00 */
[----:B------:R-:W-:Y:S05]  /*1d4f0*/  BRA `(.L_x_1932) ;  /* 0xffff973000007947 */ /* 0x000fea000383ffff */
.L_x_1857:
[----:B--234-:R-:W-:Y:S01]  /*1d500*/  IMAD.MOV.U32 R208, RZ, RZ, R9 ;  /* 0x000000ffffd07224 */ /* 0x01cfe200078e0009 */
[----:B------:R-:W-:Y:S01]  /*1d510*/  MOV R15, RZ ;  /* 0x000000ff000f7202 */ /* 0x000fe20000000f00 */
[----:B------:R-:W-:Y:S01]  /*1d520*/  IMAD.MOV.U32 R3, RZ, RZ, 0x181f ;  /* 0x0000181fff037424 */ /* 0x000fe200078e00ff */
[----:B------:R-:W-:-:S02]  /*1d530*/  MOV R2, 0x1d550 ;  /* 0x0001d55000027802 */ /* 0x000fc40000000f00 */
[----:B-1----:R-:W-:Y:S05]  /*1d540*/  CALL.REL.NOINC `($__internal_32_$__cuda_sm70_shflsync_idx_p) ;  /* 0x00000f7000007944 */ /* 0x002fea0003c00000 */
[----:B------:R-:W-:Y:S01]  /*1d550*/  MOV R5, R15 ;  /* 0x0000000f00057202 */ /* 0x000fe20000000f00 */
[----:B------:R-:W-:Y:S05]  /*1d560*/  BRA `(.L_x_1933) ;  /* 0xffffb36000007947 */ /* 0x000fea000383ffff */
.L_x_1858:
[----:B------:R-:W-:Y:S01]  /*1d570*/  IMAD.MOV.U32 R208, RZ, RZ, R16 ;  /* 0x000000ffffd07224 */ /* 0x000fe200078e0010 */
[----:B------:R-:W-:Y:S01]  /*1d580*/  MOV R15, RZ ;  /* 0x000000ff000f7202 */ /* 0x000fe20000000f00 */
[----:B------:R-:W-:Y:S01]  /*1d590*/  IMAD.MOV.U32 R3, RZ, RZ, 0x181f ;  /* 0x0000181fff037424 */ /* 0x000fe200078e00ff */
[----:B------:R-:W-:-:S02]  /*1d5a0*/  MOV R2, 0x1d5c0 ;  /* 0x0001d5c000027802 */ /* 0x000fc40000000f00 */
[----:B-123--:R-:W-:Y:S05]  /*1d5b0*/  CALL.REL.NOINC `($__internal_32_$__cuda_sm70_shflsync_idx_p) ;  /* 0x00000f0000007944 */ /* 0x00efea0003c00000 */
[----:B------:R-:W-:Y:S01]  /*1d5c0*/  MOV R2, R15 ;  /* 0x0000000f00027202 */ /* 0x000fe20000000f00 */
[----:B------:R-:W-:Y:S05]  /*1d5d0*/  BRA `(.L_x_1934) ;  /* 0xffffb31000007947 */ /* 0x000fea000383ffff */
.L_x_1861:
[----:B------:R-:W-:Y:S01]  /*1d5e0*/  IMAD.MOV.U32 R208, RZ, RZ, R9 ;  /* 0x000000ffffd07224 */ /* 0x000fe200078e0009 */
[----:B--2---:R-:W-:Y:S01]  /*1d5f0*/  MOV R15, 0x1 ;  /* 0x00000001000f7802 */ /* 0x004fe20000000f00 */
[----:B------:R-:W-:Y:S01]  /*1d600*/  IMAD.MOV.U32 R3, RZ, RZ, 0x181f ;  /* 0x0000181fff037424 */ /* 0x000fe200078e00ff */
[----:B------:R-:W-:-:S02]  /*1d610*/  MOV R2, 0x1d630 ;  /* 0x0001d63000027802 */ /* 0x000fc40000000f00 */
[----:B-1-34-:R-:W-:Y:S05]  /*1d620*/  CALL.REL.NOINC `($__internal_32_$__cuda_sm70_shflsync_idx_p) ;  /* 0x00000e9000007944 */ /* 0x01afea0003c00000 */
        /* <DEDUP_REMOVED lines=8> */
.L_x_1864:
[----:B------:R-:W-:Y:S01]  /*1d6b0*/  IMAD.MOV.U32 R208, RZ, RZ, R9 ;  /* 0x000000ffffd07224 */ /* 0x000fe200078e0009 */
[----:B--2---:R-:W-:Y:S01]  /*1d6c0*/  MOV R15, 0x2 ;  /* 0x00000002000f7802 */ /* 0x004fe20000000f00 */
[----:B------:R-:W-:Y:S01]  /*1d6d0*/  IMAD.MOV.U32 R3, RZ, RZ, 0x181f ;  /* 0x0000181fff037424 */ /* 0x000fe200078e00ff */
[----:B------:R-:W-:Y:S02]  /*1d6e0*/  MOV R2, 0x1d700 ;  /* 0x0001d70000027802 */ /* 0x000fe40000000f00 */
[----:B-1-34-:R-:W-:Y:S05]  /*1d6f0*/  CALL.REL.NOINC `($__internal_32_$__cuda_sm70_shflsync_idx_p) ;  /* 0x00000dc000007944 */ /* 0x01afea0003c00000 */
[----:B------:R-:W-:Y:S01]  /*1d700*/  MOV R5, R15 ;  /* 0x0000000f00057202 */ /* 0x000fe20000000f00 */
[----:B------:R-:W-:Y:S05]  /*1d710*/  BRA `(.L_x_1936) ;  /* 0xffffb4b000007947 */ /* 0x000fea000383ffff */
.L_x_1865:
[----:B------:R-:W-:Y:S01]  /*1d720*/  IMAD.MOV.U32 R208, RZ, RZ, R16 ;  /* 0x000000ffffd07224 */ /* 0x000fe200078e0010 */
[----:B--2---:R-:W-:Y:S01]  /*1d730*/  MOV R15, 0x2 ;  /* 0x00000002000f7802 */ /* 0x004fe20000000f00 */
[----:B------:R-:W-:Y:S01]  /*1d740*/  IMAD.MOV.U32 R3, RZ, RZ, 0x181f ;  /* 0x0000181fff037424 */ /* 0x000fe200078e00ff */
[----:B------:R-:W-:Y:S02]  /*1d750*/  MOV R2, 0x1d770 ;  /* 0x0001d77000027802 */ /* 0x000fe40000000f00 */
[----:B-1-34-:R-:W-:Y:S05]  /*1d760*/  CALL.REL.NOINC `($__internal_32_$__cuda_sm70_shflsync_idx_p) ;  /* 0x00000d5000007944 */ /* 0x01afea0003c00000 */
[----:B------:R-:W-:Y:S01]  /*1d770*/  MOV R2, R15 ;  /* 0x0000000f00027202 */ /* 0x000fe20000000f00 */
[----:B------:R-:W-:Y:S05]  /*1d780*/  BRA `(.L_x_1937) ;  /* 0xffffb46000007947 */ /* 0x000fea000383ffff */
.L_x_1868:
[----:B------:R-:W-:Y:S01]  /*1d790*/  IMAD.MOV.U32 R208, RZ, RZ, R9 ;  /* 0x000000ffffd07224 */ /* 0x000fe200078e0009 */
[----:B---3--:R-:W-:Y:S01]  /*1d7a0*/  MOV R15, 0x3 ;  /* 0x00000003000f7802 */ /* 0x008fe20000000f00 */
[----:B------:R-:W-:Y:S01]  /*1d7b0*/  IMAD.MOV.U32 R3, RZ, RZ, 0x181f ;  /* 0x0000181fff037424 */ /* 0x000fe200078e00ff */
[----:B----4-:R-:W-:-:S02]  /*1d7c0*/  MOV R2, 0x1d7e0 ;  /* 0x0001d7e000027802 */ /* 0x010fc40000000f00 */
[----:B-12---:R-:W-:Y:S05]  /*1d7d0*/  CALL.REL.NOINC `($__internal_32_$__cuda_sm70_shflsync_idx_p) ;  /* 0x00000ce000007944 */ /* 0x006fea0003c00000 */
        /* <DEDUP_REMOVED lines=8> */
.L_x_1870:
[----:B------:R-:W-:Y:S01]  /*1d860*/  IMAD.MOV.U32 R208, RZ, RZ, R6 ;  /* 0x000000ffffd07224 */ /* 0x000fe200078e0006 */
[----:B------:R-:W-:Y:S01]  /*1d870*/  MOV R15, RZ ;  /* 0x000000ff000f7202 */ /* 0x000fe20000000f00 */
[----:B------:R-:W-:Y:S01]  /*1d880*/  IMAD.MOV.U32 R3, RZ, RZ, 0x1c1f ;  /* 0x00001c1fff037424 */ /* 0x000fe200078e00ff */
[----:B------:R-:W-:Y:S02]  /*1d890*/  MOV R2, 0x1d8b0 ;  /* 0x0001d8b000027802 */ /* 0x000fe40000000f00 */
[----:B------:R-:W-:Y:S05]  /*1d8a0*/  CALL.REL.NOINC `($__internal_32_$__cuda_sm70_shflsync_idx_p) ;  /* 0x00000c1000007944 */ /* 0x000fea0003c00000 */
[----:B------:R-:W-:Y:S01]  /*1d8b0*/  MOV R4, R15 ;  /* 0x0000000f00047202 */ /* 0x000fe20000000f00 */
[----:B------:R-:W-:Y:S05]  /*1d8c0*/  BRA `(.L_x_1939) ;  /* 0xffffb84000007947 */ /* 0x000fea000383ffff */
.L_x_1871:
[----:B------:R-:W-:Y:S01]  /*1d8d0*/  IMAD.MOV.U32 R208, RZ, RZ, R5 ;  /* 0x000000ffffd07224 */ /* 0x000fe200078e0005 */
[----:B------:R-:W-:Y:S01]  /*1d8e0*/  MOV R15, RZ ;  /* 0x000000ff000f7202 */ /* 0x000fe20000000f00 */
[----:B------:R-:W-:Y:S01]  /*1d8f0*/  IMAD.MOV.U32 R3, RZ, RZ, 0x1c1f ;  /* 0x00001c1fff037424 */ /* 0x000fe200078e00ff */
[----:B------:R-:W-:Y:S02]  /*1d900*/  MOV R2, 0x1d920 ;  /* 0x0001d92000027802 */ /* 0x000fe40000000f00 */
[----:B-12---:R-:W-:Y:S05]  /*1d910*/  CALL.REL.NOINC `($__internal_32_$__cuda_sm70_shflsync_idx_p) ;  /* 0x00000ba000007944 */ /* 0x006fea0003c00000 */
[----:B------:R-:W-:Y:S01]  /*1d920*/  MOV R2, R15 ;  /* 0x0000000f00027202 */ /* 0x000fe20000000f00 */
[----:B------:R-:W-:Y:S05]  /*1d930*/  BRA `(.L_x_1940) ;  /* 0xffffb7f000007947 */ /* 0x000fea000383ffff */
.L_x_1874:
[----:B------:R-:W-:Y:S01]  /*1d940*/  IMAD.MOV.U32 R208, RZ, RZ, R6 ;  /* 0x000000ffffd07224 */ /* 0x000fe200078e0006 */
[----:B--2---:R-:W-:Y:S01]  /*1d950*/  MOV R15, 0x1 ;  /* 0x00000001000f7802 */ /* 0x004fe20000000f00 */
[----:B------:R-:W-:Y:S01]  /*1d960*/  IMAD.MOV.U32 R3, RZ, RZ, 0x1c1f ;  /* 0x00001c1fff037424 */ /* 0x000fe200078e00ff */
[----:B----4-:R-:W-:-:S02]  /*1d970*/  MOV R2, 0x1d990 ;  /* 0x0001d99000027802 */ /* 0x010fc40000000f00 */
        /* <DEDUP_REMOVED lines=9> */
.L_x_1878:
[----:B------:R-:W-:Y:S01]  /*1da10*/  IMAD.MOV.U32 R208, RZ, RZ, R5 ;  /* 0x000000ffffd07224 */ /* 0x000fe200078e0005 */
[----:B------:R-:W-:Y:S01]  /*1da20*/  MOV R15, RZ ;  /* 0x000000ff000f7202 */ /* 0x000fe20000000f00 */
[----:B------:R-:W-:Y:S01]  /*1da30*/  IMAD.MOV.U32 R3, RZ, RZ, 0x181f ;  /* 0x0000181fff037424 */ /* 0x000fe200078e00ff */
[----:B------:R-:W-:Y:S02]  /*1da40*/  MOV R2, 0x1da60 ;  /* 0x0001da6000027802 */ /* 0x000fe40000000f00 */
[----:B------:R-:W-:Y:S05]  /*1da50*/  CALL.REL.NOINC `($__internal_32_$__cuda_sm70_shflsync_idx_p) ;  /* 0x00000a6000007944 */ /* 0x000fea0003c00000 */
[----:B------:R-:W-:Y:S01]  /*1da60*/  MOV R4, R15 ;  /* 0x0000000f00047202 */ /* 0x000fe20000000f00 */
[----:B------:R-:W-:Y:S05]  /*1da70*/  BRA `(.L_x_1942) ;  /* 0xffffd7a000007947 */ /* 0x000fea000383ffff */
.L_x_1879:
[----:B------:R-:W-:Y:S01]  /*1da80*/  IMAD.MOV.U32 R208, RZ, RZ, R16 ;  /* 0x000000ffffd07224 */ /* 0x000fe200078e0010 */
[----:B------:R-:W-:Y:S01]  /*1da90*/  MOV R15, RZ ;  /* 0x000000ff000f7202 */ /* 0x000fe20000000f00 */
[----:B------:R-:W-:Y:S01]  /*1daa0*/  IMAD.MOV.U32 R3, RZ, RZ, 0x181f ;  /* 0x0000181fff037424 */ /* 0x000fe200078e00ff */
[----:B------:R-:W-:Y:S02]  /*1dab0*/  MOV R2, 0x1dad0 ;  /* 0x0001dad000027802 */ /* 0x000fe40000000f00 */
[----:B-12---:R-:W-:Y:S05]  /*1dac0*/  CALL.REL.NOINC `($__internal_32_$__cuda_sm70_shflsync_idx_p) ;  /* 0x000009f000007944 */ /* 0x006fea0003c00000 */
[----:B------:R-:W-:Y:S01]  /*1dad0*/  MOV R2, R15 ;  /* 0x0000000f00027202 */ /* 0x000fe20000000f00 */
[----:B------:R-:W-:Y:S05]  /*1dae0*/  BRA `(.L_x_1943) ;  /* 0xffffd75000007947 */ /* 0x000fea000383ffff */
.L_x_1882:
        /* <DEDUP_REMOVED lines=13> */
.L_x_1885:
[----:B------:R-:W-:Y:S01]  /*1dbc0*/  IMAD.MOV.U32 R208, RZ, RZ, R5 ;  /* 0x000000ffffd07224 */ /* 0x000fe200078e0005 */
[----:B-1----:R-:W-:Y:S01]  /*1dbd0*/  MOV R15, 0x2 ;  /* 0x00000002000f7802 */ /* 0x002fe20000000f00 */
[----:B------:R-:W-:Y:S01]  /*1dbe0*/  IMAD.MOV.U32 R3, RZ, RZ, 0x181f ;  /* 0x0000181fff037424 */ /* 0x000fe200078e00ff */
[----:B----4-:R-:W-:Y:S02]  /*1dbf0*/  MOV R2, 0x1dc10 ;  /* 0x0001dc1000027802 */ /* 0x010fe40000000f00 */
[----:B--23--:R-:W-:Y:S05]  /*1dc00*/  CALL.REL.NOINC `($__internal_32_$__cuda_sm70_shflsync_idx_p) ;  /* 0x000008b000007944 */ /* 0x00cfea0003c00000 */
[----:B------:R-:W-:Y:S01]  /*1dc10*/  MOV R4, R15 ;  /* 0x0000000f00047202 */ /* 0x000fe20000000f00 */
[----:B------:R-:W-:Y:S05]  /*1dc20*/  BRA `(.L_x_1945) ;  /* 0xffffd90000007947 */ /* 0x000fea000383ffff */
.L_x_1886:
[----:B------:R-:W-:Y:S01]  /*1dc30*/  IMAD.MOV.U32 R208, RZ, RZ, R16 ;  /* 0x000000ffffd07224 */ /* 0x000fe200078e0010 */
[----:B------:R-:W-:Y:S01]  /*1dc40*/  MOV R15, 0x2 ;  /* 0x00000002000f7802 */ /* 0x000fe20000000f00 */
[----:B------:R-:W-:Y:S01]  /*1dc50*/  IMAD.MOV.U32 R3, RZ, RZ, 0x181f ;  /* 0x0000181fff037424 */ /* 0x000fe200078e00ff */
[----:B----4-:R-:W-:Y:S02]  /*1dc60*/  MOV R2, 0x1dc80 ;  /* 0x0001dc8000027802 */ /* 0x010fe40000000f00 */
[----:B-123--:R-:W-:Y:S05]  /*1dc70*/  CALL.REL.NOINC `($__internal_32_$__cuda_sm70_shflsync_idx_p) ;  /* 0x0000084000007944 */ /* 0x00efea0003c00000 */
[----:B------:R-:W-:Y:S01]  /*1dc80*/  MOV R2, R15 ;  /* 0x0000000f00027202 */ /* 0x000fe20000000f00 */
[----:B------:R-:W-:Y:S05]  /*1dc90*/  BRA `(.L_x_1946) ;  /* 0xffffd8b000007947 */ /* 0x000fea000383ffff */
.L_x_1889:
[----:B------:R-:W-:Y:S01]  /*1dca0*/  IMAD.MOV.U32 R208, RZ, RZ, R5 ;  /* 0x000000ffffd07224 */ /* 0x000fe200078e0005 */
[----:B-1----:R-:W-:Y:S01]  /*1dcb0*/  MOV R15, 0x3 ;  /* 0x00000003000f7802 */ /* 0x002fe20000000f00 */
[----:B------:R-:W-:Y:S01]  /*1dcc0*/  IMAD.MOV.U32 R3, RZ, RZ, 0x181f ;  /* 0x0000181fff037424 */ /* 0x000fe200078e00ff */
[----:B------:R-:W-:-:S02]  /*1dcd0*/  MOV R2, 0x1dcf0 ;  /* 0x0001dcf000027802 */ /* 0x000fc40000000f00 */
[----:B--234-:R-:W-:Y:S05]  /*1dce0*/  CALL.REL.NOINC `($__internal_32_$__cuda_sm70_shflsync_idx_p) ;  /* 0x000007d000007944 */ /* 0x01cfea0003c00000 */
        /* <DEDUP_REMOVED lines=8> */
.L_x_1891:
[----:B------:R-:W-:Y:S01]  /*1dd70*/  IMAD.MOV.U32 R208, RZ, RZ, R114 ;  /* 0x000000ffffd07224 */ /* 0x000fe200078e0072 */
[----:B-1----:R-:W-:Y:S01]  /*1dd80*/  MOV R15, RZ ;  /* 0x000000ff000f7202 */ /* 0x002fe20000000f00 */
[----:B------:R-:W-:Y:S01]  /*1dd90*/  IMAD.MOV.U32 R3, RZ, RZ, 0x1f ;  /* 0x0000001fff037424 */ /* 0x000fe200078e00ff */
[----:B------:R-:W-:Y:S02]  /*1dda0*/  MOV R2, 0x1ddc0 ;  /* 0x0001ddc000027802 */ /* 0x000fe40000000f00 */
[----:B---3--:R-:W-:Y:S05]  /*1ddb0*/  CALL.REL.NOINC `($__internal_32_$__cuda_sm70_shflsync_idx_p) ;  /* 0x0000070000007944 */ /* 0x008fea0003c00000 */
[----:B------:R-:W-:Y:S01]  /*1ddc0*/  MOV R11, R15 ;  /* 0x0000000f000b7202 */ /* 0x000fe20000000f00 */
[----:B------:R-:W-:Y:S05]  /*1ddd0*/  BRA `(.L_x_1948) ;  /* 0xffffdb2000007947 */ /* 0x000fea000383ffff */
.L_x_1892:
[----:B------:R-:W-:Y:S01]  /*1dde0*/  IMAD.MOV.U32 R208, RZ, RZ, R114 ;  /* 0x000000ffffd07224 */ /* 0x000fe200078e0072 */
[----:B-1----:R-:W-:Y:S01]  /*1ddf0*/  MOV R15, 0x1 ;  /* 0x00000001000f7802 */ /* 0x002fe20000000f00 */
[----:B------:R-:W-:Y:S01]  /*1de00*/  IMAD.MOV.U32 R3, RZ, RZ, 0x1f ;  /* 0x0000001fff037424 */ /* 0x000fe200078e00ff */
[----:B------:R-:W-:Y:S02]  /*1de10*/  MOV R2, 0x1de30 ;  /* 0x0001de3000027802 */ /* 0x000fe40000000f00 */
[----:B--234-:R-:W-:Y:S05]  /*1de20*/  CALL.REL.NOINC `($__internal_32_$__cuda_sm70_shflsync_idx_p) ;  /* 0x0000069000007944 */ /* 0x01cfea0003c00000 */
[----:B------:R-:W-:Y:S01]  /*1de30*/  MOV R6, R15 ;  /* 0x0000000f00067202 */ /* 0x000fe20000000f00 */
[----:B------:R-:W-:Y:S05]  /*1de40*/  BRA `(.L_x_1949) ;  /* 0xffffdad000007947 */ /* 0x000fea000383ffff */
.L_x_1893:
[----:B------:R-:W-:Y:S01]  /*1de50*/  IMAD.MOV.U32 R2, RZ, RZ, R4 ;  /* 0x000000ffff027224 */ /* 0x000fe200078e0004 */
[----:B------:R-:W-:-:S02]  /*1de60*/  MOV R5, 0x1 ;  /* 0x0000000100057802 */ /* 0x000fc40000000f00 */
[----:B------:R-:W-:Y:S02]  /*1de70*/  MOV R3, 0x1de90 ;  /* 0x0001de9000037802 */ /* 0x000fe40000000f00 */
[----:B-12-4-:R-:W-:Y:S05]  /*1de80*/  CALL.REL.NOINC `($__internal_33_$__cuda_sm70_shflsync_up_p) ;  /* 0x0000068000007944 */ /* 0x016fea0003c00000 */
[----:B------:R-:W-:Y:S05]  /*1de90*/  BRA `(.L_x_1950) ;  /* 0xffffdbb000007947 */ /* 0x000fea000383ffff */
.L_x_1894:
[----:B------:R-:W-:Y:S01]  /*1dea0*/  IMAD.MOV.U32 R2, RZ, RZ, R4 ;  /* 0x000000ffff027224 */ /* 0x000fe200078e0004 */
[----:B------:R-:W-:Y:S02]  /*1deb0*/  MOV R5, 0x2 ;  /* 0x0000000200057802 */ /* 0x000fe40000000f00 */
[----:B------:R-:W-:Y:S02]  /*1dec0*/  MOV R3, 0x1dee0 ;  /* 0x0001dee000037802 */ /* 0x000fe40000000f00 */
[----:B--2-4-:R-:W-:Y:S05]  /*1ded0*/  CALL.REL.NOINC `($__internal_33_$__cuda_sm70_shflsync_up_p) ;  /* 0x0000063000007944 */ /* 0x014fea0003c00000 */
        /* <DEDUP_REMOVED lines=27> */
.L_x_1898:
[----:B------:R-:W-:Y:S01]  /*1e090*/  IMAD.MOV.U32 R2, RZ, RZ, R4 ;  /* 0x000000ffff027224 */ /* 0x000fe200078e0004 */
[----:B------:R-:W-:Y:S02]  /*1e0a0*/  MOV R5, 0x1 ;  /* 0x0000000100057802 */ /* 0x000fe40000000f00 */
[----:B------:R-:W-:Y:S02]  /*1e0b0*/  MOV R3, 0x1e0d0 ;  /* 0x0001e0d000037802 */ /* 0x000fe40000000f00 */
[----:B------:R-:W-:Y:S05]  /*1e0c0*/  CALL.REL.NOINC `($__internal_33_$__cuda_sm70_shflsync_up_p) ;  /* 0x0000044000007944 */ /* 0x000fea0003c00000 */
[----:B------:R-:W-:Y:S01]  /*1e0d0*/  MOV R2, R5 ;  /* 0x0000000500027202 */ /* 0x000fe20000000f00 */
[----:B------:R-:W-:Y:S05]  /*1e0e0*/  BRA `(.L_x_1952) ;  /* 0xffffdbd000007947 */ /* 0x000fea000383ffff */
.L_x_1899:
        /* <DEDUP_REMOVED lines=31> */
.L_x_1901:
[----:B------:R-:W-:Y:S02]  /*1e2e0*/  SEL R2, RZ, 0x1, P0 ;  /* 0x00000001ff027807 */ /* 0x000fe40000000000 */
[----:B------:R-:W-:Y:S02]  /*1e2f0*/  MOV R3, 0x1e310 ;  /* 0x0001e31000037802 */ /* 0x000fe40000000f00 */
[----:B-1----:R-:W-:Y:S05]  /*1e300*/  CALL.REL.NOINC `($__internal_34_$__cuda_sm70_votesync_ballot) ;  /* 0x0000027000007944 */ /* 0x002fea0003c00000 */
[----:B------:R-:W-:Y:S05]  /*1e310*/  BRA `(.L_x_1954) ;  /* 0xffffdb3000007947 */ /* 0x000fea000383ffff */
.L_x_1902:
[----:B------:R-:W-:Y:S01]  /*1e320*/  IMAD.MOV.U32 R208, RZ, RZ, R9 ;  /* 0x000000ffffd07224 */ /* 0x000fe200078e0009 */
[----:B---3--:R-:W-:Y:S01]  /*1e330*/  MOV R15, R14 ;  /* 0x0000000e000f7202 */ /* 0x008fe20000000f00 */
[----:B------:R-:W-:Y:S01]  /*1e340*/  IMAD.MOV.U32 R3, RZ, RZ, 0x1f ;  /* 0x0000001fff037424 */ /* 0x000fe200078e00ff */
[----:B------:R-:W-:Y:S02]  /*1e350*/  MOV R2, 0x1e370 ;  /* 0x0001e37000027802 */ /* 0x000fe40000000f00 */
[----:B-12---:R-:W-:Y:S05]  /*1e360*/  CALL.REL.NOINC `($__internal_32_$__cuda_sm70_shflsync_idx_p) ;  /* 0x0000015000007944 */ /* 0x006fea0003c00000 */
[----:B------:R-:W-:Y:S01]  /*1e370*/  IMAD.MOV.U32 R6, RZ, RZ, R15 ;  /* 0x000000ffff067224 */ /* 0x000fe200078e000f */
[----:B------:R-:W-:Y:S01]  /*1e380*/  MOV R15, R14 ;  /* 0x0000000e000f7202 */ /* 0x000fe20000000f00 */
[----:B------:R-:W-:Y:S01]  /*1e390*/  IMAD.MOV.U32 R208, RZ, RZ, R10 ;  /* 0x000000ffffd07224 */ /* 0x000fe200078e000a */
[----:B------:R-:W-:Y:S02]  /*1e3a0*/  MOV R3, 0x1f ;  /* 0x0000001f00037802 */ /* 0x000fe40000000f00 */
[----:B------:R-:W-:-:S02]  /*1e3b0*/  MOV R2, 0x1e3d0 ;  /* 0x0001e3d000027802 */ /* 0x000fc40000000f00 */
[----:B------:R-:W-:Y:S05]  /*1e3c0*/  CALL.REL.NOINC `($__internal_32_$__cuda_sm70_shflsync_idx_p) ;  /* 0x000000f000007944 */ /* 0x000fea0003c00000 */
[----:B------:R-:W-:Y:S01]  /*1e3d0*/  MOV R5, R15 ;  /* 0x0000000f00057202 */ /* 0x000fe20000000f00 */
[----:B------:R-:W-:Y:S05]  /*1e3e0*/  BRA `(.L_x_1955) ;  /* 0xffffdaa000007947 */ /* 0x000fea000383ffff */
.L_x_1905:
[----:B------:R-:W-:Y:S01]  /*1e3f0*/  MOV R15, R2 ;  /* 0x00000002000f7202 */ /* 0x000fe20000000f00 */
[----:B------:R-:W-:Y:S01]  /*1e400*/  IMAD.MOV.U32 R208, RZ, RZ, R4 ;  /* 0x000000ffffd07224 */ /* 0x000fe200078e0004 */
[----:B------:R-:W-:Y:S01]  /*1e410*/  MOV R2, 0x1e440 ;  /* 0x0001e44000027802 */ /* 0x000fe20000000f00 */
[----:B------:R-:W-:-:S02]  /*1e420*/  IMAD.MOV.U32 R3, RZ, RZ, 0x1f ;  /* 0x0000001fff037424 */ /* 0x000fc400078e00ff */
[----:B-1234-:R-:W-:Y:S05]  /*1e430*/  CALL.REL.NOINC `($__internal_32_$__cuda_sm70_shflsync_idx_p) ;  /* 0x0000008000007944 */ /* 0x01efea0003c00000 */
[----:B------:R-:W-:Y:S01]  /*1e440*/  MOV R17, R15 ;  /* 0x0000000f00117202 */ /* 0x000fe20000000f00 */
[----:B------:R-:W-:Y:S05]  /*1e450*/  BRA `(.L_x_1904) ;  /* 0xffffda9000007947 */ /* 0x000fea000383ffff */
        .weak           $__internal_31_$__cuda_sm70_shflsync_bfly_p
        .type           $__internal_31_$__cuda_sm70_shflsync_bfly_p,@function
        .size           $__internal_31_$__cuda_sm70_shflsync_bfly_p,($__internal_32_$__cuda_sm70_shflsync_idx_p - $__internal_31_$__cuda_sm70_shflsync_bfly_p)
$__internal_31_$__cuda_sm70_shflsync_bfly_p:
[----:B------:R-:W-:Y:S02]  /*1e460*/  MOV R13, 0x1f ;  /* 0x0000001f000d7802 */ /* 0x000fe40000000f00 */
[----:B------:R-:W-:-:S04]  /*1e470*/  MOV R32, 0xffffffff ;  /* 0xffffffff00207802 */ /* 0x000fc80000000f00 */
[----:B------:R-:W-:Y:S04]  /*1e480*/  WARPSYNC R32 ;  /* 0x0000002000007348 */ /* 0x000fe80003800000 */
[----:B------:R1:W2:Y:S02]  /*1e490*/  SHFL.BFLY PT, R13, R4, R3, R13 ;  /* 0x0c000003040d7389 */ /* 0x0002a400000e000d */
[----:B-1----:R-:W-:-:S04]  /*1e4a0*/  MOV R3, 0x0 ;  /* 0x0000000000037802 */ /* 0x002fc80000000f00 */
[----:B--2---:R-:W-:Y:S05]  /*1e4b0*/  RET.REL.NODEC R2 `(_ZN7cutlass13device_kernelIN5flash19enable_sm80_to_sm89INS1_16FlashAttnFwdSm80INS1_25CollectiveMainloopFwdSm80ILi8ELi1ELb0EN4cute5tupleIJNS5_1CILi128EEENS7_ILi48EEENS7_ILi256EEEEEELi256ENS_10bfloat16_tEfNS_4arch4Sm80ELb0ELb0ELb1ELb1ELb1ELb1ELb1ELb1EEENS1_21CollectiveEpilogueFwdINS6_IJS8_SA_S9_EEENS6_IJNS7_ILi1EEESI_SI_EEESC_SE_Li256ELb1ELb1ELb1ELb0EEENS1_36VarlenDynamicPersistentTileSchedulerILi128ELi48ELi256ELi256ELb1ELb1ELb0ELb0ELb1ELb1EEEEEEEEEvNT_6ParamsE) ;  /* 0xfffe1b4002007950 */ /* 0x004fea0003c3ffff */
        .weak           $__internal_32_$__cuda_sm70_shflsync_idx_p
        .type           $__internal_32_$__cuda_sm70_shflsync_idx_p,@function
        .size           $__internal_32_$__cuda_sm70_shflsync_idx_p,($__internal_33_$__cuda_sm70_shflsync_up_p - $__internal_32_$__cuda_sm70_shflsync_idx_p)
$__internal_32_$__cuda_sm70_shflsync_idx_p:
[----:B------:R-:W-:-:S04]  /*1e4c0*/  MOV R224, 0xffffffff ;  /* 0xffffffff00e07802 */ /* 0x000fc80000000f00 */
[----:B------:R-:W-:Y:S04]  /*1e4d0*/  WARPSYNC R224 ;  /* 0x000000e000007348 */ /* 0x000fe80003800000 */
[----:B------:R1:W2:Y:S02]  /*1e4e0*/  SHFL.IDX PT, R15, R208, R15, R3 ;  /* 0x0000000fd00f7389 */ /* 0x0002a400000e0003 */
[----:B-1----:R-:W-:-:S04]  /*1e4f0*/  MOV R3, 0x0 ;  /* 0x0000000000037802 */ /* 0x002fc80000000f00 */
[----:B--2---:R-:W-:Y:S05]  /*1e500*/  RET.REL.NODEC R2 `(_ZN7cutlass13device_kernelIN5flash19enable_sm80_to_sm89INS1_16FlashAttnFwdSm80INS1_25CollectiveMainloopFwdSm80ILi8ELi1ELb0EN4cute5tupleIJNS5_1CILi128EEENS7_ILi48EEENS7_ILi256EEEEEELi256ENS_10bfloat16_tEfNS_4arch4Sm80ELb0ELb0ELb1ELb1ELb1ELb1ELb1ELb1EEENS1_21CollectiveEpilogueFwdINS6_IJS8_SA_S9_EEENS6_IJNS7_ILi1EEESI_SI_EEESC_SE_Li256ELb1ELb1ELb1ELb0EEENS1_36VarlenDynamicPersistentTileSchedulerILi128ELi48ELi256ELi256ELb1ELb1ELb0ELb0ELb1ELb1EEEEEEEEEvNT_6ParamsE) ;  /* 0xfffe1af002007950 */ /* 0x004fea0003c3ffff */
        .weak           $__internal_33_$__cuda_sm70_shflsync_up_p
        .type           $__internal_33_$__cuda_sm70_shflsync_up_p,@function
        .size           $__internal_33_$__cuda_sm70_shflsync_up_p,($__internal_34_$__cuda_sm70_votesync_ballot - $__internal_33_$__cuda_sm70_shflsync_up_p)
$__internal_33_$__cuda_sm70_shflsync_up_p:
[----:B------:R-:W-:Y:S02]  /*1e510*/  IMAD.MOV.U32 R13, RZ, RZ, -0x1 ;  /* 0xffffffffff0d7424 */ /* 0x000fe400078e00ff */
[----:B------:R-:W-:Y:S02]  /*1e520*/  IMAD.MOV.U32 R12, RZ, RZ, RZ ;  /* 0x000000ffff0c7224 */ /* 0x000fe400078e00ff */
[----:B------:R-:W-:Y:S04]  /*1e530*/  WARPSYNC R13 ;  /* 0x0000000d00007348 */ /* 0x000fe80003800000 */
[----:B------:R1:W2:Y:S02]  /*1e540*/  SHFL.UP PT, R5, R2, R5, R12 ;  /* 0x0400000502057389 */ /* 0x0002a400000e000c */
[----:B-1----:R-:W-:-:S02]  /*1e550*/  MOV R2, R3 ;  /* 0x0000000300027202 */ /* 0x002fc40000000f00 */
[----:B------:R-:W-:-:S04]  /*1e560*/  MOV R3, 0x0 ;  /* 0x0000000000037802 */ /* 0x000fc80000000f00 */
[----:B--2---:R-:W-:Y:S05]  /*1e570*/  RET.REL.NODEC R2 `(_ZN7cutlass13device_kernelIN5flash19enable_sm80_to_sm89INS1_16FlashAttnFwdSm80INS1_25CollectiveMainloopFwdSm80ILi8ELi1ELb0EN4cute5tupleIJNS5_1CILi128EEENS7_ILi48EEENS7_ILi256EEEEEELi256ENS_10bfloat16_tEfNS_4arch4Sm80ELb0ELb0ELb1ELb1ELb1ELb1ELb1ELb1EEENS1_21CollectiveEpilogueFwdINS6_IJS8_SA_S9_EEENS6_IJNS7_ILi1EEESI_SI_EEESC_SE_Li256ELb1ELb1ELb1ELb0EEENS1_36VarlenDynamicPersistentTileSchedulerILi128ELi48ELi256ELi256ELb1ELb1ELb0ELb0ELb1ELb1EEEEEEEEEvNT_6ParamsE) ;  /* 0xfffe1a8002007950 */ /* 0x004fea0003c3ffff */
        .weak           $__internal_34_$__cuda_sm70_votesync_ballot
        .type           $__internal_34_$__cuda_sm70_votesync_ballot,@function
        .size           $__internal_34_$__cuda_sm70_votesync_ballot,(.L_x_3270 - $__internal_34_$__cuda_sm70_votesync_ballot)
$__internal_34_$__cuda_sm70_votesync_ballot:
[----:B------:R-:W-:Y:S01]  /*1e580*/  ISETP.NE.U32.AND P0, PT, R2, 0x1, PT ;  /* 0x000000010200780c */ /* 0x000fe20003f05070 */
[----:B------:R-:W-:-:S04]  /*1e590*/  IMAD.MOV.U32 R5, RZ, RZ, -0x1 ;  /* 0xffffffffff057424 */ /* 0x000fc800078e00ff */
[----:B------:R-:W-:Y:S08]  /*1e5a0*/  WARPSYNC R5 ;  /* 0x0000000500007348 */ /* 0x000ff00003800000 */
[----:B------:R-:W-:-:S04]  /*1e5b0*/  VOTE.ANY R2, PT, !P0 ;  /* 0x0000000000027806 */ /* 0x000fc800040e0100 */
[----:B------:R-:W-:Y:S01]  /*1e5c0*/  LOP3.LUT R12, R2, R5, RZ, 0xc0, !PT ;  /* 0x00000005020c7212 */ /* 0x000fe200078ec0ff */
[----:B------:R-:W-:Y:S02]  /*1e5d0*/  IMAD.MOV.U32 R2, RZ, RZ, R3 ;  /* 0x000000ffff027224 */ /* 0x000fe400078e0003 */
[----:B------:R-:W-:-:S04]  /*1e5e0*/  IMAD.MOV.U32 R3, RZ, RZ, 0x0 ;  /* 0x00000000ff037424 */ /* 0x000fc800078e00ff */
[----:B------:R-:W-:Y:S05]  /*1e5f0*/  RET.REL.NODEC R2 `(_ZN7cutlass13device_kernelIN5flash19enable_sm80_to_sm89INS1_16FlashAttnFwdSm80INS1_25CollectiveMainloopFwdSm80ILi8ELi1ELb0EN4cute5tupleIJNS5_1CILi128EEENS7_ILi48EEENS7_ILi256EEEEEELi256ENS_10bfloat16_tEfNS_4arch4Sm80ELb0ELb0ELb1ELb1ELb1ELb1ELb1ELb1EEENS1_21CollectiveEpilogueFwdINS6_IJS8_SA_S9_EEENS6_IJNS7_ILi1EEESI_SI_EEESC_SE_Li256ELb1ELb1ELb1ELb0EEENS1_36VarlenDynamicPersistentTileSchedulerILi128ELi48ELi256ELi256ELb1ELb1ELb0ELb0ELb1ELb1EEEEEEEEEvNT_6ParamsE) ;  /* 0xfffe1a0002007950 */ /* 0x000fea0003c3ffff */
.L_x_1956:
        /* <DEDUP_REMOVED lines=16> */
.L_x_3270:


//--------------------- .text._ZN7cutlass13device_kernelIN5flash19enable_sm80_to_sm89INS1_16FlashAttnFwdSm80INS1_25CollectiveMainloopFwdSm80ILi8ELi1ELb0EN4cute5tupleIJNS5_1CILi128EEENS7_ILi64EEENS7_ILi256EEEEEELi256ENS_10bfloat16_tEfNS_4arch4Sm80ELb0ELb1ELb1ELb0ELb1ELb0ELb1ELb1EEENS1_21CollectiveEpilogueFwdINS6_IJS8_SA_S9_EEENS6_IJNS7_ILi1EEESI_SI_EEESC_SE_Li256ELb0ELb1ELb1ELb0EEENS1_19SingleTileSchedulerILb0ELb1ELb1ELi128EEEEEEEEEvNT_6ParamsE --------------------------
	.section	.text._ZN7cutlass13device_kernelIN5flash19enable_sm80_to_sm89INS1_16FlashAttnFwdSm80INS1_25CollectiveMainloopFwdSm80ILi8ELi1ELb0EN4cute5tupleIJNS5_1CILi128EEENS7_ILi64EEENS7_ILi256EEEEEELi256ENS_10bfloat16_tEfNS_4arch4Sm80ELb0ELb1ELb1ELb0ELb1ELb0ELb1ELb1EEENS1_21CollectiveEpilogueFwdINS6_IJS8_SA_S9_EEENS6_IJNS7_ILi1EEESI_SI_EEESC_SE_Li256ELb0ELb1ELb1ELb0EEENS1_19SingleTileSchedulerILb0ELb1ELb1ELi128EEEEEEEEEvNT_6ParamsE,"ax",@progbits
	.sectioninfo	@"SHI_REGISTERS=255"
	.align	128
.text._ZN7cutlass13device_kernelIN5flash19enable_sm80_to_sm89INS1_16FlashAttnFwdSm80INS1_25CollectiveMainloopFwdSm80ILi8ELi1ELb0EN4cute5tupleIJNS5_1CILi128EEENS7_ILi64EEENS7_ILi256EEEEEELi256ENS_10bfloat16_tEfNS_4arch4Sm80ELb0ELb1ELb1ELb0ELb1ELb0ELb1ELb1EEENS1_21CollectiveEpilogueFwdINS6_IJS8_SA_S9_EEENS6_IJNS7_ILi1EEESI_SI_EEESC_SE_Li256ELb0ELb1ELb1ELb0EEENS1_19SingleTileSchedulerILb0ELb1ELb1ELi128EEEEEEEEEvNT_6ParamsE:
        .type           _ZN7cutlass13device_kernelIN5flash19enable_sm80_to_sm89INS1_16FlashAttnFwdSm80INS1_25CollectiveMainloopFwdSm80ILi8ELi1ELb0EN4cute5tupleIJNS5_1CILi128EEENS7_ILi64EEENS7_ILi256EEEEEELi256ENS_10bfloat16_tEfNS_4arch4Sm80ELb0ELb1ELb1ELb0ELb1ELb0ELb1ELb1EEENS1_21CollectiveEpilogueFwdINS6_IJS8_SA_S9_EEENS6_IJNS7_ILi1EEESI_SI_EEESC_SE_Li256ELb0ELb1ELb1ELb0EEENS1_19SingleTileSchedulerILb0ELb1ELb1ELi128EEEEEEEEEvNT_6ParamsE,@function
        .size           _ZN7cutlass13device_kernelIN5flash19enable_sm80_to_sm89INS1_16FlashAttnFwdSm80INS1_25CollectiveMainloopFwdSm80ILi8ELi1ELb0EN4cute5tupleIJNS5_1CILi128EEENS7_ILi64EEENS7_ILi256EEEEEELi256ENS_10bfloat16_tEfNS_4arch4Sm80ELb0ELb1ELb1ELb0ELb1ELb0ELb1ELb1EEENS1_21CollectiveEpilogueFwdINS6_IJS8_SA_S9_EEENS6_IJNS7_ILi1EEESI_SI_EEESC_SE_Li256ELb0ELb1ELb1ELb0EEENS1_19SingleTileSchedulerILb0ELb1ELb1ELi128EEEEEEEEEvNT_6ParamsE,(.L_x_3275 - _ZN7cutlass13device_kernelIN5flash19enable_sm80_to_sm89INS1_16FlashAttnFwdSm80INS1_25CollectiveMainloopFwdSm80ILi8ELi1ELb0EN4cute5tupleIJNS5_1CILi128EEENS7_ILi64EEENS7_ILi256EEEEEELi256ENS_10bfloat16_tEfNS_4arch4Sm80ELb0ELb1ELb1ELb0ELb1ELb0ELb1ELb1EEENS1_21CollectiveEpilogueFwdINS6_IJS8_SA_S9_EEENS6_IJNS7_ILi1EEESI_SI_EEESC_SE_Li256ELb0ELb1ELb1ELb0EEENS1_19SingleTileSchedulerILb0ELb1ELb1ELi128EEEEEEEEEvNT_6ParamsE)
        .other          _ZN7cutlass13device_kernelIN5flash19enable_sm80_to_sm89INS1_16FlashAttnFwdSm80INS1_25CollectiveMainloopFwdSm80ILi8ELi1ELb0EN4cute5tupleIJNS5_1CILi128EEENS7_ILi64EEENS7_ILi256EEEEEELi256ENS_10bfloat16_tEfNS_4arch4Sm80ELb0ELb1ELb1ELb0ELb1ELb0ELb1ELb1EEENS1_21CollectiveEpilogueFwdINS6_IJS8_SA_S9_EEENS6_IJNS7_ILi1EEESI_SI_EEESC_SE_Li256ELb0ELb1ELb1ELb0EEENS1_19SingleTileSchedulerILb0ELb1ELb1ELi128EEEEEEEEEvNT_6ParamsE,@"STO_CUDA_ENTRY STV_DEFAULT"
_ZN7cutlass13device_kernelIN5flash19enable_sm80_to_sm89INS1_16FlashAttnFwdSm80INS1_25CollectiveMainloopFwdSm80ILi8ELi1ELb0EN4cute5tupleIJNS5_1CILi128EEENS7_ILi64EEENS7_ILi256EEEEEELi256ENS_10bfloat16_tEfNS_4arch4Sm80ELb0ELb1ELb1ELb0ELb1ELb0ELb1ELb1EEENS1_21CollectiveEpilogueFwdINS6_IJS8_SA_S9_EEENS6_IJNS7_ILi1EEESI_SI_EEESC_SE_Li256ELb0ELb1ELb1ELb0EEENS1_19SingleTileSchedulerILb0ELb1ELb1ELi128EEEEEEEEEvNT_6ParamsE:
        /* <DEDUP_REMOVED lines=18> */
.L_x_1957:
[----:B------:R-:W-:Y:S02]  /*0120*/  ULDC.64 UR4, c[0x0][0x550] ;  /* 0x0001540000047ab9 */ /* 0x000fe40000000a00 */
[----:B------:R-:W-:Y:S02]  /*0130*/  UISETP.NE.AND UP0, UPT, UR4, 0x1, UPT ;  /* 0x000000010400788c */ /* 0x000fe4000bf05270 */
[----:B------:R-:W-:-:S02]  /*0140*/  UIMAD.WIDE.U32 UR8, UR7, UR5, URZ ;  /* 0x00000005070872a5 */ /* 0x000fc4000f8e003f */
[----:B------:R-:W-:Y:S02]  /*0150*/  ULDC UR4, c[0x0][0x558] ;  /* 0x0001560000047ab9 */ /* 0x000fe40000000800 */
[----:B------:R-:W-:-:S05]  /*0160*/  UMOV UR13, UR7 ;  /* 0x00000007000d7c82 */ /* 0x000fca0008000000 */
[----:B------:R-:W-:-:S03]  /*0170*/  @UP0 USHF.R.U32.HI UR13, URZ, UR4, UR9 ;  /* 0x000000043f0d0299 */ /* 0x000fc60008011609 */
.L_x_1958:
        /* <DEDUP_REMOVED lines=16> */
[----:B------:R-:W1:Y:S01]  /*0280*/  S2UR UR25, SR_CTAID.X ;  /* 0x00000000001979c3 */ /* 0x000e620000002500 */
[----:B------:R-:W-:Y:S02]  /*0290*/  ULDC UR4, c[0x0][0x2c4] ;  /* 0x0000b10000047ab9 */ /* 0x000fe40000000800 */
[----:B------:R-:W-:Y:S02]  /*02a0*/  UISETP.NE.AND UP1, UPT, UR4, 0x1, UPT ;  /* 0x000000010400788c */ /* 0x000fe4000bf25270 */
[----:B------:R-:W-:Y:S02]  /*02b0*/  UMOV UR12, URZ ;  /* 0x0000003f000c7c82 */ /* 0x000fe40008000000 */
[----:B------:R-:W-:Y:S02]  /*02c0*/  ULDC.64 UR4, c[0x0][0x2c8] ;  /* 0x0000b20000047ab9 */ /* 0x000fe40000000a00 */
[----:B-1----:R-:W-:-:S05]  /*02d0*/  USHF.L.U32 UR24, UR25, 0x7, URZ ;  /* 0x0000000719187899 */ /* 0x002fca000800063f */
[----:B------:R-:W-:Y:S02]  /*02e0*/  @UP1 UIADD3 UR10, UR24, 0x7f, URZ ;  /* 0x0000007f180a1890 */ /* 0x000fe4000fffe03f */
[----:B------:R-:W-:Y:S02]  /*02f0*/  UIADD3 UR8, UR24, 0x7f, URZ ;  /* 0x0000007f18087890 */ /* 0x000fe4000fffe03f */
[----:B------:R-:W-:-:S03]  /*0300*/  UIMAD.WIDE.U32 UR10, UR10, UR4, URZ ;  /* 0x000000040a0a72a5 */ /* 0x000fc6000f8e003f */
[----:B------:R-:W-:-:S04]  /*0310*/  ULDC UR4, c[0x0][0x2ac] ;  /* 0x0000ab0000047ab9 */ /* 0x000fc80000000800 */
[----:B------:R-:W-:Y:S02]  /*0320*/  @UP1 UMOV UR9, UR11 ;  /* 0x0000000b00091c82 */ /* 0x000fe40008000000 */
[----:B------:R-:W-:Y:S02]  /*0330*/  ULDC UR10, c[0x0][0x1d0] ;  /* 0x00007400000a7ab9 */ /* 0x000fe40000000800 */
[----:B------:R-:W-:Y:S02]  /*0340*/  @UP1 USHF.R.U32.HI UR8, URZ, UR5, UR9 ;  /* 0x000000053f081299 */ /* 0x000fe40008011609 */
[----:B------:R-:W-:Y:S02]  /*0350*/  UIMAD UR10, UR4, UR10, URZ ;  /* 0x0000000a040a72a4 */ /* 0x000fe4000f8e023f */
[----:B------:R-:W-:Y:S02]  /*0360*/  UMOV UR9, 0x1 ;  /* 0x0000000100097882 */ /* 0x000fe40000000000 */
[----:B------:R-:W-:-:S02]  /*0370*/  ULDC.64 UR4, c[0x0][0x328] ;  /* 0x0000ca0000047ab9 */ /* 0x000fc40000000a00 */
[----:B------:R-:W-:Y:S02]  /*0380*/  UISETP.LE.AND UP0, UPT, UR9, UR5, UPT ;  /* 0x000000050900728c */ /* 0x000fe4000bf03270 */
[----:B------:R-:W-:Y:S02]  /*0390*/  ULDC UR11, c[0x0][0x168] ;  /* 0x00005a00000b7ab9 */ /* 0x000fe40000000800 */
[----:B------:R-:W-:-:S04]  /*03a0*/  UIADD3 UR11, UR10, -UR11, UR9 ;  /* 0x8000000b0a0b7290 */ /* 0x000fc8000fffe009 */
[----:B------:R-:W-:-:S04]  /*03b0*/  UIADD3 UR5, UR11, UR8, URZ ;  /* 0x000000080b057290 */ /* 0x000fc8000fffe03f */
        /* <DEDUP_REMOVED lines=16> */
.L_x_1960:
[----:B------:R-:W-:Y:S02]  /*04c0*/  ULDC UR4, c[0x0][0x32c] ;  /* 0x0000cb0000047ab9 */ /* 0x000fe40000000800 */
[----:B------:R-:W-:-:S03]  /*04d0*/  UISETP.NE.AND UP2, UPT, UR9, UR4, UPT ;  /* 0x000000040900728c */ /* 0x000fc6000bf45270 */
[----:B------:R-:W-:Y:S02]  /*04e0*/  ULDC.64 UR4, c[0x0][0x330] ;  /* 0x0000cc0000047ab9 */ /* 0x000fe40000000a00 */
[----:B------:R-:W-:-:S07]  /*04f0*/  UIMAD.WIDE.U32 UR14, UR11, UR4, URZ ;  /* 0x000000040b0e72a5 */ /* 0x000fce000f8e003f */
[----:B------:R-:W-:Y:S02]  /*0500*/  @UP2 UMOV UR9, UR15 ;  /* 0x0000000f00092c82 */ /* 0x000fe40008000000 */
[----:B------:R-:W-:Y:S02]  /*0510*/  @UP2 USHF.R.U32.HI UR11, URZ, UR5, UR9 ;  /* 0x000000053f0b2299 */ /* 0x000fe40008011609 */
.L_x_1961:
[----:B------:R-:W-:Y:S02]  /*0520*/  ULDC UR4, c[0x0][0x32c] ;  /* 0x0000cb0000047ab9 */ /* 0x000fe40000000800 */
[----:B------:R-:W-:-:S04]  /*0530*/  UIMAD UR4, UR11, UR4, UR4 ;  /* 0x000000040b0472a4 */ /* 0x000fc8000f8e0204 */
[----:B------:R-:W-:-:S04]  /*0540*/  UISETP.LT.AND UP2, UPT, UR8, UR4, UPT ;  /* 0x000000040800728c */ /* 0x000fc8000bf41270 */
[----:B------:R-:W-:Y:S02]  /*0550*/  USEL UR8, UR8, UR4, UP2 ;  /* 0x0000000408087287 */ /* 0x000fe40009000000 */
.L_x_1959:
[----:B------:R-:W-:Y:S01]  /*0560*/  UIADD3 UR9, UR10, 0x3f, URZ ;  /* 0x0000003f0a097890 */ /* 0x000fe2000fffe03f */
[----:B------:R-:W-:Y:S01]  /*0570*/  PLOP3.LUT P0, PT, PT, PT, UP0, 0x40, 0x0 ;  /* 0x000000000000781c */ /* 0x000fe20003f0e808 */
[----:B------:R-:W-:Y:S02]  /*0580*/  UIADD3 UR11, UR8, 0x3f, URZ ;  /* 0x0000003f080b7890 */ /* 0x000fe4000fffe03f */
[----:B------:R-:W-:Y:S02]  /*0590*/  ULDC.64 UR4, c[0x0][0x2c8] ;  /* 0x0000b20000047ab9 */ /* 0x000fe40000000a00 */
[----:B------:R-:W-:Y:S02]  /*05a0*/  UIMAD.WIDE.U32 UR16, UR24, UR4, URZ ;  /* 0x00000004181072a5 */ /* 0x000fe4000f8e003f */
[----:B------:R-:W-:Y:S02]  /*05b0*/  USHF.R.S32.HI UR14, URZ, 0x1f, UR9 ;  /* 0x0000001f3f0e7899 */ /* 0x000fe40008011409 */
[----:B------:R-:W-:-:S02]  /*05c0*/  USHF.R.S32.HI UR8, URZ, 0x1f, UR11 ;  /* 0x0000001f3f087899 */ /* 0x000fc4000801140b */
[----:B------:R-:W-:Y:S02]  /*05d0*/  UMOV UR4, UR24 ;  /* 0x0000001800047c82 */ /* 0x000fe40008000000 */
[----:B------:R-:W-:Y:S02]  /*05e0*/  @UP1 USHF.R.U32.HI UR4, URZ, UR5, UR17 ;  /* 0x000000053f041299 */ /* 0x000fe40008011611 */
[----:B------:R-:W-:Y:S02]  /*05f0*/  ULEA.HI UR5, UR14, UR9, URZ, 0x6 ;  /* 0x000000090e057291 */ /* 0x000fe4000f8f303f */
[----:B------:R-:W-:Y:S02]  /*0600*/  ULEA.HI UR20, UR8, UR11, URZ, 0x6 ;  /* 0x0000000b08147291 */ /* 0x000fe4000f8f303f */
[----:B------:R-:W-:Y:S02]  /*0610*/  ULDC UR21, c[0x0][0x168] ;  /* 0x00005a0000157ab9 */ /* 0x000fe40000000800 */
[----:B------:R-:W-:-:S02]  /*0620*/  USHF.R.S32.HI UR5, URZ, 0x6, UR5 ;  /* 0x000000063f057899 */ /* 0x000fc40008011405 */
[----:B------:R-:W-:Y:S02]  /*0630*/  USHF.R.S32.HI UR20, URZ, 0x6, UR20 ;  /* 0x000000063f147899 */ /* 0x000fe40008011414 */
[----:B------:R-:W-:Y:S02]  /*0640*/  UIADD3 UR21, UR10, -UR21, URZ ;  /* 0x800000150a157290 */ /* 0x000fe4000fffe03f */
[----:B------:R-:W-:Y:S02]  /*0650*/  UISETP.LT.AND UP2, UPT, UR5, UR20, UPT ;  /* 0x000000140500728c */ /* 0x000fe4000bf41270 */
[----:B------:R-:W-:Y:S02]  /*0660*/  UIADD3 UR4, UR21, UR4, URZ ;  /* 0x0000000415047290 */ /* 0x000fe4000fffe03f */
[----:B------:R-:W-:Y:S02]  /*0670*/  ULDC UR8, c[0x0][0x324] ;  /* 0x0000c90000087ab9 */ /* 0x000fe40000000800 */
[----:B------:R-:W-:-:S02]  /*0680*/  USEL UR20, UR5, UR20, UP2 ;  /* 0x0000001405147287 */ /* 0x000fc40009000000 */
[----:B------:R-:W-:Y:S01]  /*0690*/  UIADD3 UR8, UR4, -UR8, URZ ;  /* 0x8000000804087290 */ /* 0x000fe2000fffe03f */
        /* <DEDUP_REMOVED lines=9> */
[----:B------:R-:W-:-:S07]  /*0730*/  UIMAD.WIDE.U32 UR14, UR9, UR4, URZ ;  /* 0x00000004090e72a5 */ /* 0x000fce000f8e003f */
[----:B------:R-:W-:Y:S02]  /*0740*/  @UP2 UMOV UR11, UR15 ;  /* 0x0000000f000b2c82 */ /* 0x000fe40008000000 */
[----:B------:R-:W-:-:S04]  /*0750*/  @UP2 USHF.R.U32.HI UR9, URZ, UR5, UR11 ;  /* 0x000000053f092299 */ /* 0x000fc8000801160b */
[----:B------:R-:W-:Y:S01]  /*0760*/  ULOP3.LUT UR9, URZ, UR9, URZ, 0x33, !UPT ;  /* 0x000000093f097292 */ /* 0x000fe2000f8e333f */
[----:B------:R-:W-:Y:S05]  /*0770*/  BRA `(.L_x_1964) ;  /* 0x0000006000007947 */ /* 0x000fea0003800000 */
.L_x_1963:
[----:B------:R-:W-:Y:S02]  /*0780*/  ULDC UR4, c[0x0][0x32c] ;  /* 0x0000cb0000047ab9 */ /* 0x000fe40000000800 */
[----:B------:R-:W-:-:S03]  /*0790*/  UISETP.NE.AND UP2, UPT, UR4, 0x1, UPT ;  /* 0x000000010400788c */ /* 0x000fc6000bf45270 */
[----:B------:R-:W-:Y:S02]  /*07a0*/  ULDC.64 UR4, c[0x0][0x330] ;  /* 0x0000cc0000047ab9 */ /* 0x000fe40000000a00 */
[----:B------:R-:W-:-:S07]  /*07b0*/  UIMAD.WIDE.U32 UR14, UR9, UR4, URZ ;  /* 0x00000004090e72a5 */ /* 0x000fce000f8e003f */
[----:B------:R-:W-:Y:S02]  /*07c0*/  @UP2 UMOV UR11, UR15 ;  /* 0x0000000f000b2c82 */ /* 0x000fe40008000000 */
[----:B------:R-:W-:Y:S02]  /*07d0*/  @UP2 USHF.R.U32.HI UR9, URZ, UR5, UR11 ;  /* 0x000000053f092299 */ /* 0x000fe4000801160b */
.L_x_1964:
[----:B------:R-:W-:Y:S02]  /*07e0*/  ULDC UR4, c[0x0][0x32c] ;  /* 0x0000cb0000047ab9 */ /* 0x000fe40000000800 */
[----:B------:R-:W-:-:S04]  /*07f0*/  UIMAD UR4, UR9, UR4, URZ ;  /* 0x00000004090472a4 */ /* 0x000fc8000f8e023f */
[----:B------:R-:W-:-:S04]  /*0800*/  UISETP.LT.AND UP2, UPT, UR8, UR4, UPT ;  /* 0x000000040800728c */ /* 0x000fc8000bf41270 */
[----:B------:R-:W-:-:S04]  /*0810*/  USEL UR8, UR8, UR4, !UP2 ;  /* 0x0000000408087287 */ /* 0x000fc8000d000000 */
.L_x_1962:
[----:B------:R-:W-:Y:S02]  /*0820*/  USHF.R.S32.HI UR4, URZ, 0x1f, UR8 ;  /* 0x0000001f3f047899 */ /* 0x000fe40008011408 */
[----:B------:R-:W-:Y:S02]  /*0830*/  ULDC UR5, c[0x0][0x338] ;  /* 0x0000ce0000057ab9 */ /* 0x000fe40000000800 */
[----:B------:R-:W-:-:S04]  /*0840*/  ULEA.HI UR4, UR4, UR8, URZ, 0x6 ;  /* 0x0000000804047291 */ /* 0x000fc8000f8f303f */
[----:B------:R-:W-:Y:S02]  /*0850*/  USHF.R.S32.HI UR9, URZ, 0x6, UR4 ;  /* 0x000000063f097899 */ /* 0x000fe40008011404 */
[----:B------:R-:W-:Y:S02]  /*0860*/  USHF.R.U32.HI UR4, URZ, 0x10, UR7 ;  /* 0x000000103f047899 */ /* 0x000fe40008011607 */
[----:B------:R-:W-:Y:S02]  /*0870*/  UISETP.LT.AND UP2, UPT, URZ, UR9, UPT ;  /* 0x000000093f00728c */ /* 0x000fe4000bf41270 */
[----:B------:R-:W-:Y:S02]  /*0880*/  UISETP.NE.AND UP3, UPT, UR4, URZ, UPT ;  /* 0x0000003f0400728c */ /* 0x000fe4000bf65270 */
[----:B------:R-:W-:Y:S02]  /*0890*/  USEL UR9, URZ, UR9, !UP2 ;  /* 0x000000093f097287 */ /* 0x000fe4000d000000 */
[----:B------:R-:W-:-:S02]  /*08a0*/  USEL UR5, UR4, UR5, UP3 ;  /* 0x0000000504057287 */ /* 0x000fc40009800000 */
[----:B------:R-:W-:Y:S02]  /*08b0*/  UISETP.GT.AND UP2, UPT, UR20, UR9, UPT ;  /* 0x000000091400728c */ /* 0x000fe4000bf44270 */
[----:B------:R-:W-:-:S04]  /*08c0*/  UMOV UR4, URZ ;  /* 0x0000003f00047c82 */ /* 0x000fc80008000000 */
[----:B------:R-:W-:-:S13]  /*08d0*/  PLOP3.LUT P0, PT, PT, PT, UP2, 0x80, 0x0 ;  /* 0x000000000000781c */ /* 0x000fda0003f0f028 */
[----:B------:R-:W-:Y:S05]  /*08e0*/  @!P0 BRA `(.L_x_1965) ;  /* 0x0000021000008947 */ /* 0x000fea0003800000 */
[----:B------:R-:W-:Y:S01]  /*08f0*/  IMAD.U32 R0, RZ, RZ, UR5 ;  /* 0x00000005ff007e24 */ /* 0x000fe2000f8e00ff */
[----:B------:R-:W-:Y:S02]  /*0900*/  UIADD3 UR15, UR5, -0x1, UR20 ;  /* 0xffffffff050f7890 */ /* 0x000fe4000fffe014 */
[----:B------:R-:W-:Y:S02]  /*0910*/  UMOV UR16, URZ ;  /* 0x0000003f00107c82 */ /* 0x000fe40008000000 */
[-C--:B-1----:R-:W-:Y:S01]  /*0920*/  IABS R2, R0.reuse ;  /* 0x0000000000027213 */ /* 0x082fe20000000000 */
[----:B------:R-:W-:Y:S01]  /*0930*/  UIADD3 UR15, -UR9, UR15, URZ ;  /* 0x0000000f090f7290 */ /* 0x000fe2000fffe13f */
[----:B------:R-:W-:Y:S02]  /*0940*/  IABS R0, R0 ;  /* 0x0000000000007213 */ /* 0x000fe40000000000 */
[----:B------:R1:W3:Y:S03]  /*0950*/  R2UR UR14, R2 ;  /* 0x00000000020e73c2 */ /* 0x0002e600000e0000 */
[----:B------:R-:W-:Y:S01]  /*0960*/  IMAD.U32 R4, RZ, RZ, UR15 ;  /* 0x0000000fff047e24 */ /* 0x000fe2000f8e00ff */
[----:B------:R-:W-:Y:S01]  /*0970*/  ULOP3.LUT UR15, UR15, UR5, URZ, 0x3c, !UPT ;  /* 0x000000050f0f7292 */ /* 0x000fe2000f8e3c3f */
[----:B------:R-:W-:-:S04]  /*0980*/  IMAD.MOV R0, RZ, RZ, -R0 ;  /* 0x000000ffff007224 */ /* 0x000fc800078e0a00 */
[----:B------:R-:W4:Y:S01]  /*0990*/  R2UR UR8, R0 ;  /* 0x00000000000873c2 */ /* 0x000f2200000e0000 */
[----:B-1----:R-:W-:Y:S01]  /*09a0*/  IABS R2, R4 ;  /* 0x0000000400027213 */ /* 0x002fe20000000000 */
[----:B---3--:R-:W1:Y:S06]  /*09b0*/  I2F.RP R5, UR14 ;  /* 0x0000000e00057d06 */ /* 0x008e6c0008209400 */
[----:B------:R-:W3:Y:S02]  /*09c0*/  R2UR UR11, R2 ;  /* 0x00000000020b73c2 */ /* 0x000ee400000e0000 */
[----:B-1----:R-:W1:Y:S02]  /*09d0*/  MUFU.RCP R3, R5 ;  /* 0x0000000500037308 */ /* 0x002e640000001000 */
[----:B-1----:R-:W-:-:S06]  /*09e0*/  IADD3 R3, R3, 0xffffffe, RZ ;  /* 0x0ffffffe03037810 */ /* 0x002fcc0007ffe0ff */
[----:B------:R-:W1:Y:S02]  /*09f0*/  F2I.FTZ.U32.TRUNC.NTZ R3, R3 ;  /* 0x0000000300037305 */ /* 0x000e64000021f000 */
[----:B-1----:R-:W1:Y:S02]  /*0a00*/  R2UR UR17, R3 ;  /* 0x00000000031173c2 */ /* 0x002e6400000e0000 */
[----:B-1----:R-:W-:-:S04]  /*0a10*/  UIADD3 UR4, URZ, -UR17, URZ ;  /* 0x800000113f047290 */ /* 0x002fc8000fffe03f */
[----:B------:R-:W-:-:S04]  /*0a20*/  UIMAD UR4, UR4, UR14, URZ ;  /* 0x0000000e040472a4 */ /* 0x000fc8000f8e023f */
        /* <DEDUP_REMOVED lines=13> */
.L_x_1965:
        /* <DEDUP_REMOVED lines=33> */
[----:B-1----:R-:W-:Y:S01]  /*0d10*/  CS2R R2, SRZ ;  /* 0x0000000000027805 */ /* 0x002fe2000001ff00 */
        /* <DEDUP_REMOVED lines=51> */
[----:B------:R-:W-:Y:S01]  /*1050*/  USHF.R.S32.HI UR7, URZ, 0x1f, UR13 ;  /* 0x0000001f3f077899 */ /* 0x000fe2000801140d */
[----:B------:R-:W-:Y:S01]  /*1060*/  PLOP3.LUT P1, PT, PT, PT, UP1, 0x80, 0x0 ;  /* 0x000000000000781c */ /* 0x000fe20003f2f018 */
[----:B------:R-:W-:Y:S01]  /*1070*/  ULDC.64 UR4, c[0x0][0x1b8] ;  /* 0x00006e0000047ab9 */ /* 0x000fe20000000a00 */
[----:B------:R1:W3:Y:S01]  /*1080*/  @P2 LDG.E R4, [R4.64] ;  /* 0x0000001204042981 */ /* 0x0002e2000c1e1900 */
[-C--:B------:R-:W-:Y:S01]  /*1090*/  LEA.HI R12, R84, R83.reuse, RZ, 0x3 ;  /* 0x00000053540c7211 */ /* 0x080fe200078f18ff */
[----:B------:R-:W-:Y:S01]  /*10a0*/  UIMAD UR7, UR7, UR4, URZ ;  /* 0x00000004070772a4 */ /* 0x000fe2000f8e023f */
[----:B------:R-:W-:Y:S01]  /*10b0*/  PLOP3.LUT P0, PT, PT, PT, UP1, 0x80, 0x0 ;  /* 0x000000000000781c */ /* 0x000fe20003f0f018 */
[----:B------:R-:W-:Y:S01]  /*10c0*/  UIMAD.WIDE.U32 UR14, UR13, UR4, URZ ;  /* 0x000000040d0e72a5 */ /* 0x000fe2000f8e003f */
[----:B------:R-:W-:Y:S01]  /*10d0*/  LOP3.LUT R0, R12, 0xfffffff8, RZ, 0xc0, !PT ;  /* 0xfffffff80c007812 */ /* 0x000fe200078ec0ff */
[----:B------:R-:W-:Y:S01]  /*10e0*/  UIMAD UR7, UR13, UR5, UR7 ;  /* 0x000000050d0772a4 */ /* 0x000fe2000f8e0207 */
[----:B------:R-:W-:Y:S01]  /*10f0*/  SHF.R.S32.HI R12, RZ, 0x3, R12 ;  /* 0x00000003ff0c7819 */ /* 0x000fe2000001140c */
[----:B------:R-:W-:Y:S01]  /*1100*/  USHF.R.S32.HI UR8, URZ, 0x1f, UR6 ;  /* 0x0000001f3f087899 */ /* 0x000fe20008011406 */
[----:B------:R-:W-:Y:S01]  /*1110*/  LEA.HI R16, R84, R83, RZ, 0x6 ;  /* 0x0000005354107211 */ /* 0x000fe200078f30ff */
[----:B------:R-:W-:Y:S01]  /*1120*/  IMAD.IADD R15, R83, 0x1, -R0 ;  /* 0x00000001530f7824 */ /* 0x000fe200078e0a00 */
[----:B------:R-:W-:Y:S01]  /*1130*/  ULDC.64 UR4, c[0x0][0x1c0] ;  /* 0x0000700000047ab9 */ /* 0x000fe20000000a00 */
[----:B------:R-:W-:Y:S01]  /*1140*/  BSSY B0, `(.L_x_1967) ;  /* 0x0000054000007945 */ /* 0x000fe20003800000 */
[----:B------:R-:W-:Y:S01]  /*1150*/  UIADD3 UR15, UR15, UR7, URZ ;  /* 0x000000070f0f7290 */ /* 0x000fe2000fffe03f */
[C---:B------:R-:W-:Y:S01]  /*1160*/  IMAD R239, R15.reuse, 0x20, R12 ;  /* 0x000000200fef7824 */ /* 0x040fe200078e020c */
[----:B------:R-:W-:Y:S01]  /*1170*/  UIMAD UR8, UR8, UR4, URZ ;  /* 0x00000004080872a4 */ /* 0x000fe2000f8e023f */
[----:B------:R-:W-:Y:S01]  /*1180*/  IMAD.SHL.U32 R207, R15, 0x8, RZ ;  /* 0x000000080fcf7824 */ /* 0x000fe200078e00ff */
[----:B------:R-:W-:Y:S01]  /*1190*/  UIMAD.WIDE.U32 UR14, UR6, UR4, UR14 ;  /* 0x00000004060e72a5 */ /* 0x000fe2000f8e000e */
[----:B------:R-:W-:Y:S01]  /*11a0*/  IMAD.SHL.U32 R16, R16, 0x8, RZ ;  /* 0x0000000810107824 */ /* 0x000fe200078e00ff */
[----:B------:R-:W-:Y:S01]  /*11b0*/  IADD3 R0, R239, UR24, RZ ;  /* 0x00000018ef007c10 */ /* 0x000fe2000fffe0ff */
[----:B------:R-:W-:Y:S01]  /*11c0*/  UIMAD UR5, UR6, UR5, UR8 ;  /* 0x00000005060572a4 */ /* 0x000fe2000f8e0208 */
[C---:B------:R-:W-:Y:S01]  /*11d0*/  IADD3 R14, R207.reuse, 0x40, RZ ;  /* 0x00000040cf0e7810 */ /* 0x040fe20007ffe0ff */
[----:B------:R-:W-:Y:S01]  /*11e0*/  ULDC UR4, c[0x0][0x168] ;  /* 0x00005a0000047ab9 */ /* 0x000fe20000000800 */
[----:B------:R-:W-:Y:S01]  /*11f0*/  IMAD.U32 R7, RZ, RZ, UR15 ;  /* 0x0000000fff077e24 */ /* 0x000fe2000f8e00ff */
[----:B------:R-:W-:Y:S01]  /*1200*/  UIADD3 UR5, UR15, UR5, URZ ;  /* 0x000000050f057290 */ /* 0x000fe2000fffe03f */
[----:B------:R-:W-:Y:S01]  /*1210*/  @P1 IMAD.HI.U32 R2, R0, c[0x0][0x2c8], RZ ;  /* 0x0000b20000021a27 */ /* 0x000fe200078e00ff */
[----:B------:R-:W-:-:S02]  /*1220*/  IADD3 R13, R207, 0x80, RZ ;  /* 0x00000080cf0d7810 */ /* 0x000fc40007ffe0ff */
[----:B------:R-:W-:Y:S01]  /*1230*/  ISETP.GE.AND P3, PT, R207, c[0x0][0x198], PT ;  /* 0x00006600cf007a0c */ /* 0x000fe20003f66270 */
[----:B-1----:R-:W-:Y:S01]  /*1240*/  IMAD.MOV.U32 R5, RZ, RZ, R0 ;  /* 0x000000ffff057224 */ /* 0x002fe200078e0000 */
[----:B------:R-:W-:Y:S01]  /*1250*/  @P0 SHF.R.U32.HI R5, RZ, c[0x0][0x2cc], R2 ;  /* 0x0000b300ff050a19 */ /* 0x000fe20000011602 */
[----:B------:R-:W-:Y:S01]  /*1260*/  IMAD.U32 R6, RZ, RZ, UR14 ;  /* 0x0000000eff067e24 */ /* 0x000fe2000f8e00ff */
[----:B------:R-:W-:Y:S01]  /*1270*/  ISETP.GE.AND P4, PT, R14, c[0x0][0x198], PT ;  /* 0x000066000e007a0c */ /* 0x000fe20003f86270 */
[----:B------:R-:W-:Y:S01]  /*1280*/  IMAD.U32 R7, RZ, RZ, UR5 ;  /* 0x00000005ff077e24 */ /* 0x000fe2000f8e00ff */
[--C-:B------:R-:W-:Y:S01]  /*1290*/  SHF.R.S32.HI R2, RZ, 0x1f, R5.reuse ;  /* 0x0000001fff027819 */ /* 0x100fe20000011405 */
[----:B------:R-:W-:Y:S01]  /*12a0*/  IMAD.MOV R3, RZ, RZ, -R5 ;  /* 0x000000ffff037224 */ /* 0x000fe200078e0a05 */
[----:B------:R-:W-:Y:S01]  /*12b0*/  ULDC UR5, c[0x0][0x2c4] ;  /* 0x0000b10000057ab9 */ /* 0x000fe20000000800 */
[----:B------:R-:W-:Y:S01]  /*12c0*/  IMAD.WIDE.U32 R6, R5, c[0x0][0x1b0], R6 ;  /* 0x00006c0005067a25 */ /* 0x000fe200078e0006 */
[----:B------:R-:W-:Y:S01]  /*12d0*/  UIMAD UR4, UR5, UR4, URZ ;  /* 0x00000004050472a4 */ /* 0x000fe2000f8e023f */
[----:B------:R-:W-:-:S02]  /*12e0*/  ISETP.GE.AND P6, PT, R13, c[0x0][0x198], PT ;  /* 0x000066000d007a0c */ /* 0x000fc40003fc6270 */
[----:B------:R-:W-:Y:S02]  /*12f0*/  IMAD R3, R3, c[0x0][0x2c4], R0 ;  /* 0x0000b10003037a24 */ /* 0x000fe400078e0200 */
[----:B------:R-:W-:-:S03]  /*1300*/  IMAD R2, R2, c[0x0][0x1b0], RZ ;  /* 0x00006c0002027a24 */ /* 0x000fc600078e02ff */
[----:B------:R-:W-:Y:S01]  /*1310*/  SHF.R.S32.HI R0, RZ, 0x1f, R3 ;  /* 0x0000001fff007819 */ /* 0x000fe20000011403 */
[----:B------:R-:W-:-:S04]  /*1320*/  IMAD R5, R5, c[0x0][0x1b4], R2 ;  /* 0x00006d0005057a24 */ /* 0x000fc800078e0202 */
[----:B------:R-:W-:Y:S02]  /*1330*/  IMAD R0, R0, c[0x0][0x1a8], RZ ;  /* 0x00006a0000007a24 */ /* 0x000fe400078e02ff */
[----:B------:R-:W-:Y:S02]  /*1340*/  IMAD.IADD R7, R7, 0x1, R5 ;  /* 0x0000000107077824 */ /* 0x000fe400078e0205 */
[C---:B------:R-:W-:Y:S02]  /*1350*/  IMAD R5, R3.reuse, c[0x0][0x1ac], R0 ;  /* 0x00006b0003057a24 */ /* 0x040fe400078e0200 */
[----:B------:R-:W-:Y:S01]  /*1360*/  IMAD.WIDE.U32 R2, R3, c[0x0][0x1a8], R6 ;  /* 0x00006a0003027a25 */ /* 0x000fe200078e0006 */
[----:B------:R-:W-:-:S03]  /*1370*/  LEA.HI R7, R84, R83, RZ, 0x4 ;  /* 0x0000005354077211 */ /* 0x000fc600078f20ff */
[----:B------:R-:W-:Y:S01]  /*1380*/  IMAD.IADD R5, R3, 0x1, R5 ;  /* 0x0000000103057824 */ /* 0x000fe200078e0205 */
[----:B------:R-:W-:Y:S02]  /*1390*/  LOP3.LUT R0, R7, 0xfffffff0, RZ, 0xc0, !PT ;  /* 0xfffffff007007812 */ /* 0x000fe400078ec0ff */
[----:B------:R-:W-:-:S03]  /*13a0*/  LEA R8, P0, R2, c[0x0][0x160], 0x1 ;  /* 0x0000580002087a11 */ /* 0x000fc600078008ff */
[----:B------:R-:W-:Y:S01]  /*13b0*/  IMAD.IADD R3, R83, 0x1, -R0 ;  /* 0x0000000153037824 */ /* 0x000fe200078e0a00 */
[----:B------:R-:W-:Y:S01]  /*13c0*/  LEA.HI.X R5, R2, c[0x0][0x164], R5, 0x1, P0 ;  /* 0x0000590002057a11 */ /* 0x000fe200000f0c05 */
[----:B------:R-:W-:Y:S01]  /*13d0*/  IMAD.SHL.U32 R2, R12, 0x40, RZ ;  /* 0x000000400c027824 */ /* 0x000fe200078e00ff */
[----:B------:R1:W4:Y:S02]  /*13e0*/  SHFL.IDX PT, R18, R8, RZ, 0x181f ;  /* 0x00181fff08127589 */ /* 0x00032400000e0000 */
[----:B------:R-:W-:Y:S02]  /*13f0*/  SHF.R.S32.HI R6, RZ, 0x1f, R3 ;  /* 0x0000001fff067819 */ /* 0x000fe40000011403 */
[----:B------:R-:W-:Y:S01]  /*1400*/  LOP3.LUT R2, R2, 0x1c0, RZ, 0xc0, !PT ;  /* 0x000001c002027812 */ /* 0x000fe200078ec0ff */
[----:B------:R1:W2:Y:S01]  /*1410*/  SHFL.IDX PT, R19, R5, RZ, 0x181f ;  /* 0x00181fff05137589 */ /* 0x0002a200000e0000 */
[----:B------:R-:W-:Y:S02]  /*1420*/  LEA.HI R6, R6, R3, RZ, 0x3 ;  /* 0x0000000306067211 */ /* 0x000fe400078f18ff */
[----:B------:R-:W-:-:S02]  /*1430*/  SHF.R.U32.HI R0, RZ, 0x3, R2 ;  /* 0x00000003ff007819 */ /* 0x000fc40000011602 */
[----:B------:R-:W-:Y:S01]  /*1440*/  LOP3.LUT R235, R2, 0x38, R207, 0xf8, !PT ;  /* 0x0000003802eb7812 */ /* 0x000fe200078ef8cf */
[----:B------:R-:W-:Y:S01]  /*1450*/  IMAD.MOV.U32 R2, RZ, RZ, 0x10 ;  /* 0x00000010ff027424 */ /* 0x000fe200078e00ff */
[----:B------:R-:W-:Y:S02]  /*1460*/  LOP3.LUT R10, R6, 0xfffffff8, RZ, 0xc0, !PT ;  /* 0xfffffff8060a7812 */ /* 0x000fe400078ec0ff */
[----:B------:R-:W-:Y:S02]  /*1470*/  LOP3.LUT R235, R235, R0, RZ, 0x3c, !PT ;  /* 0x00000000ebeb7212 */ /* 0x000fe400078e3cff */
[----:B------:R-:W-:Y:S01]  /*1480*/  IADD3 R0, R207, 0xc0, RZ ;  /* 0x000000c0cf007810 */ /* 0x000fe20007ffe0ff */
[----:B------:R-:W-:Y:S01]  /*1490*/  IMAD.IADD R10, R3, 0x1, -R10 ;  /* 0x00000001030a7824 */ /* 0x000fe200078e0a0a */
[----:B------:R-:W-:Y:S01]  /*14a0*/  LOP3.LUT R235, R235, 0xfffffe00, R16, 0xf8, !PT ;  /* 0xfffffe00ebeb7812 */ /* 0x000fe200078ef810 */
[----:B------:R-:W-:Y:S01]  /*14b0*/  IMAD.MOV.U32 R3, RZ, RZ, 0x20 ;  /* 0x00000020ff037424 */ /* 0x000fe200078e00ff */
[----:B------:R-:W-:Y:S01]  /*14c0*/  ISETP.GE.AND P5, PT, R0, c[0x0][0x198], PT ;  /* 0x0000660000007a0c */ /* 0x000fe20003fa6270 */
[----:B---3--:R3:W5:Y:S02]  /*14d0*/  @P2 R2UR UR7, R4 ;  /* 0x00000000040723c2 */ /* 0x00876400000e0000 */
[----:B-----5:R-:W-:Y:S01]  /*14e0*/  @!UP2 UMOV UR7, UR6 ;  /* 0x000000060007ac82 */ /* 0x020fe20008000000 */
[----:B---3--:R-:W-:-:S04]  /*14f0*/  IADD3 R4, R12, UR24, RZ ;  /* 0x000000180c047c10 */ /* 0x008fc8000fffe0ff */
[----:B------:R-:W-:-:S04]  /*1500*/  ISETP.GE.AND P0, PT, R4, UR4, PT ;  /* 0x0000000404007c0c */ /* 0x000fc8000bf06270 */
[----:B------:R-:W-:-:S05]  /*1510*/  R2P PR, R10, 0x6 ;  /* 0x000000060a007804 */ /* 0x000fca0000000000 */
[----:B------:R-:W-:Y:S02]  /*1520*/  SEL R2, R2, 0xfffffff0, !P1 ;  /* 0xfffffff002027807 */ /* 0x000fe40004800000 */
[----:B------:R-:W-:Y:S02]  /*1530*/  SEL R3, R3, 0xffffffe0, !P2 ;  /* 0xffffffe003037807 */ /* 0x000fe40005000000 */
[----:B------:R-:W-:Y:S05]  /*1540*/  @P0 BRA `(.L_x_1968) ;  /* 0x0000013000000947 */ /* 0x000fea0003800000 */
[----:B-12-4-:R-:W-:Y:S01]  /*1550*/  SHF.R.S32.HI R11, RZ, 0x1f, R14 ;  /* 0x0000001fff0b7819 */ /* 0x016fe2000001140e */
[----:B------:R-:W-:Y:S01]  /*1560*/  IMAD.SHL.U32 R17, R235, 0x2, RZ ;  /* 0x00000002eb117824 */ /* 0x000fe200078e00ff */
[----:B------:R-:W-:Y:S02]  /*1570*/  SHF.R.S32.HI R20, RZ, 0x1f, R13 ;  /* 0x0000001fff147819 */ /* 0x000fe4000001140d */
[----:B------:R-:W-:Y:S02]  /*1580*/  SHF.R.S32.HI R9, RZ, 0x1f, R0 ;  /* 0x0000001fff097819 */ /* 0x000fe40000011400 */
[----:B------:R-:W-:-:S02]  /*1590*/  LEA.HI R16, R11, R14, RZ, 0x3 ;  /* 0x0000000e0b107211 */ /* 0x000fc400078f18ff */
[----:B------:R-:W-:Y:S01]  /*15a0*/  LEA.HI R11, R20, R13, RZ, 0x3 ;  /* 0x0000000d140b7211 */ /* 0x000fe200078f18ff */
[--C-:B------:R-:W-:Y:S01]  /*15b0*/  IMAD.WIDE R20, R207, 0x2, R18.reuse ;  /* 0x00000002cf147825 */ /* 0x100fe200078e0212 */
[----:B------:R-:W-:Y:S02]  /*15c0*/  LEA.HI R9, R9, R0, RZ, 0x3 ;  /* 0x0000000009097211 */ /* 0x000fe400078f18ff */
[----:B------:R-:W-:Y:S02]  /*15d0*/  LOP3.LUT R16, R16, 0xfffffff8, RZ, 0xc0, !PT ;  /* 0xfffffff810107812 */ /* 0x000fe400078ec0ff */
[----:B------:R-:W-:Y:S01]  /*15e0*/  LOP3.LUT R11, R11, 0xfffffff8, RZ, 0xc0, !PT ;  /* 0xfffffff80b0b7812 */ /* 0x000fe200078ec0ff */
[----:B------:R-:W-:Y:S01]  /*15f0*/  @!PT LDS RZ, [RZ] ;  /* 0x00000000fffff984 */ /* 0x000fe20000000800 */
[----:B------:R1:W-:Y:S01]  /*1600*/  LDGSTS.E.BYPASS.LTC128B.128 [R17+0x10100], [R20.64], !P3 ;  /* 0x1010000014117fae */ /* 0x0003e2000d901d52 */
[----:B------:R-:W-:Y:S01]  /*1610*/  LOP3.LUT R9, R9, 0xfffffff8, RZ, 0xc0, !PT ;  /* 0xfffffff809097812 */ /* 0x000fe200078ec0ff */
[----:B------:R-:W-:-:S04]  /*1620*/  IMAD.WIDE R22, R16, 0x2, R18 ;  /* 0x0000000210167825 */ /* 0x000fc800078e0212 */
[--C-:B------:R-:W-:Y:S01]  /*1630*/  IMAD.WIDE R24, R11, 0x2, R18.reuse ;  /* 0x000000020b187825 */ /* 0x100fe200078e0212 */
[----:B------:R1:W-:Y:S03]  /*1640*/  LDGSTS.E.BYPASS.LTC128B.128 [R17+0x14100], [R22.64], !P4 ;  /* 0x1410000016117fae */ /* 0x0003e6000e101d52 */
[----:B------:R-:W-:Y:S01]  /*1650*/  IMAD.WIDE R18, R9, 0x2, R18 ;  /* 0x0000000209127825 */ /* 0x000fe200078e0212 */
[----:B------:R1:W-:Y:S04]  /*1660*/  LDGSTS.E.BYPASS.LTC128B.128 [R17+0x18100], [R24.64], !P6 ;  /* 0x1810000018117fae */ /* 0x0003e8000f101d52 */
[----:B------:R1:W-:Y:S02]  /*1670*/  LDGSTS.E.BYPASS.LTC128B.128 [R17+0x1c100], [R18.64], !P5 ;  /* 0x1c10000012117fae */ /* 0x0003e4000e901d52 */
.L_x_1968:
[----:B-12-4-:R-:W-:Y:S05]  /*1680*/  BSYNC B0 ;  /* 0x0000000000007941 */ /* 0x016fea0003800000 */
.L_x_1967:
        /* <DEDUP_REMOVED lines=8> */
[----:B------:R-:W-:Y:S02]  /*1710*/  SHF.R.S32.HI R20, RZ, 0x1f, R13 ;  /* 0x0000001fff147819 */ /* 0x000fe4000001140d */
[----:B------:R-:W-:Y:S02]  /*1720*/  SHF.R.S32.HI R9, RZ, 0x1f, R0 ;  /* 0x0000001fff097819 */ /* 0x000fe40000011400 */
[----:B------:R-:W-:Y:S02]  /*1730*/  LEA.HI R16, R11, R14, RZ, 0x3 ;  /* 0x0000000e0b107211 */ /* 0x000fe400078f18ff */
[----:B------:R-:W-:Y:S01]  /*1740*/  LEA.HI R11, R20, R13, RZ, 0x3 ;  /* 0x0000000d140b7211 */ /* 0x000fe200078f18ff */
[----:B--23--:R-:W-:Y:S01]  /*1750*/  IMAD.WIDE R20, R207, 0x2, R18 ;  /* 0x00000002cf147825 */ /* 0x00cfe200078e0212 */
[----:B------:R-:W-:-:S02]  /*1760*/  LEA.HI R9, R9, R0, RZ, 0x3 ;  /* 0x0000000009097211 */ /* 0x000fc400078f18ff */
        /* <DEDUP_REMOVED lines=11> */
.L_x_1970:
[----:B------:R-:W-:Y:S05]  /*1820*/  BSYNC B0 ;  /* 0x0000000000007941 */ /* 0x000fea0003800000 */
.L_x_1969:
        /* <DEDUP_REMOVED lines=8> */
[----:B------:R-:W-:Y:S02]  /*18b0*/  SHF.R.S32.HI R20, RZ, 0x1f, R13 ;  /* 0x0000001fff147819 */ /* 0x000fe4000001140d */
[----:B------:R-:W-:Y:S02]  /*18c0*/  SHF.R.S32.HI R9, RZ, 0x1f, R0 ;  /* 0x0000001fff097819 */ /* 0x000fe40000011400 */
[----:B------:R-:W-:Y:S02]  /*18d0*/  LEA.HI R16, R11, R14, RZ, 0x3 ;  /* 0x0000000e0b107211 */ /* 0x000fe400078f18ff */
[----:B------:R-:W-:Y:S01]  /*18e0*/  LEA.HI R11, R20, R13, RZ, 0x3 ;  /* 0x0000000d140b7211 */ /* 0x000fe200078f18ff */
[----:B---34-:R-:W-:Y:S01]  /*18f0*/  IMAD.WIDE R20, R207, 0x2, R18 ;  /* 0x00000002cf147825 */ /* 0x018fe200078e0212 */
        /* <DEDUP_REMOVED lines=12> */
.L_x_1972:
[----:B------:R-:W-:Y:S05]  /*19c0*/  BSYNC B0 ;  /* 0x0000000000007941 */ /* 0x000fea0003800000 */
.L_x_1971:
[----:B---3--:R3:W-:Y:S01]  /*19d0*/  SHFL.IDX PT, R18, R8, 0x3, 0x181f ;  /* 0x00781f0008127f89 */ /* 0x0087e200000e0000 */
[----:B------:R-:W-:Y:S01]  /*19e0*/  IADD3 R4, R4, 0x60, RZ ;  /* 0x0000006004047810 */ /* 0x000fe20007ffe0ff */
[----:B------:R-:W-:Y:S01]  /*19f0*/  UIADD3 UR26, UR20, -0x1, URZ ;  /* 0xffffffff141a7890 */ /* 0x000fe2000fffe03f */
[----:B------:R-:W-:Y:S01]  /*1a00*/  IMAD.MOV.U32 R236, RZ, RZ, c[0x0][0x2b8] ;  /* 0x0000ae00ffec7624 */ /* 0x000fe200078e00ff */
[----:B----4-:R4:W5:Y:S01]  /*1a10*/  SHFL.IDX PT, R19, R5, 0x3, 0x181f ;  /* 0x00781f0005137f89 */ /* 0x01096200000e0000 */
[----:B------:R-:W-:Y:S01]  /*1a20*/  ISETP.GE.AND P0, PT, R4, UR4, PT ;  /* 0x0000000404007c0c */ /* 0x000fe2000bf06270 */
[----:B------:R-:W-:Y:S01]  /*1a30*/  USHF.L.U32 UR11, UR26, 0x6, URZ ;  /* 0x000000061a0b7899 */ /* 0x000fe2000800063f */
[----:B------:R-:W-:Y:S01]  /*1a40*/  IMAD.SHL.U32 R235, R235, 0x2, RZ ;  /* 0x00000002ebeb7824 */ /* 0x000fe200078e00ff */
[----:B------:R-:W-:Y:S01]  /*1a50*/  ISETP.NE.AND P2, PT, R236, 0x1, PT ;  /* 0x00000001ec00780c */ /* 0x000fe20003f45270 */
[----:B------:R-:W-:Y:S01]  /*1a60*/  USHF.R.S32.HI UR6, URZ, 0x1f, UR7 ;  /* 0x0000001f3f067899 */ /* 0x000fe20008011407 */
[----:B------:R-:W-:Y:S01]  /*1a70*/  IMAD.MOV.U32 R237, RZ, RZ, RZ ;  /* 0x000000ffffed7224 */ /* 0x000fe200078e00ff */
[----:B------:R-:W-:Y:S01]  /*1a80*/  ULDC.64 UR4, c[0x0][0x2b0] ;  /* 0x0000ac0000047ab9 */ /* 0x000fe20000000a00 */
[----:B------:R-:W-:Y:S01]  /*1a90*/  IADD3 R9, R239, UR11, RZ ;  /* 0x0000000bef097c10 */ /* 0x000fe2000fffe0ff */
[----:B------:R-:W-:-:S02]  /*1aa0*/  UIMAD UR6, UR6, UR4, URZ ;  /* 0x00000004060672a4 */ /* 0x000fc4000f8e023f */
[----:B------:R-:W-:Y:S01]  /*1ab0*/  UIMAD.WIDE.U32 UR16, UR7, UR4, URZ ;  /* 0x00000004071072a5 */ /* 0x000fe2000f8e003f */
[C---:B------:R-:W-:Y:S01]  /*1ac0*/  ISETP.GE.AND P1, PT, R9.reuse, UR10, PT ;  /* 0x0000000a09007c0c */ /* 0x040fe2000bf26270 */
[----:B------:R-:W-:Y:S01]  /*1ad0*/  UIMAD UR5, UR7, UR5, UR6 ;  /* 0x00000005070572a4 */ /* 0x000fe2000f8e0206 */
[----:B------:R-:W-:Y:S02]  /*1ae0*/  IADD3 R238, R9, UR12, RZ ;  /* 0x0000000c09ee7c10 */ /* 0x000fe4000fffe0ff */
[----:B------:R-:W-:Y:S01]  /*1af0*/  ISETP.GT.OR P1, PT, R239, 0x3f, P1 ;  /* 0x0000003fef00780c */ /* 0x000fe20000f24670 */
[----:B------:R-:W-:Y:S01]  /*1b00*/  UIADD3 UR8, UR17, UR5, URZ ;  /* 0x0000000511087290 */ /* 0x000fe2000fffe03f */
[----:B-123--:R-:W-:Y:S01]  /*1b10*/  SHF.R.S32.HI R8, RZ, 0x1f, R13 ;  /* 0x0000001fff087819 */ /* 0x00efe2000001140d */
[----:B------:R-:W-:Y:S01]  /*1b20*/  @P2 IMAD.HI.U32 R11, R238, c[0x0][0x2bc], RZ ;  /* 0x0000af00ee0b2a27 */ /* 0x000fe200078e00ff */
[----:B----4-:R-:W-:-:S03]  /*1b30*/  SHF.R.S32.HI R5, RZ, 0x1f, R14 ;  /* 0x0000001fff057819 */ /* 0x010fc6000001140e */
[----:B-----5:R-:W-:Y:S01]  /*1b40*/  @!P0 IMAD.WIDE R24, R207, 0x2, R18 ;  /* 0x00000002cf188825 */ /* 0x020fe200078e0212 */
[----:B------:R-:W-:Y:S01]  /*1b50*/  LEA.HI R205, R8, R13, RZ, 0x3 ;  /* 0x0000000d08cd7211 */ /* 0x000fe200078f18ff */
[----:B------:R-:W-:Y:S01]  /*1b60*/  USHF.R.S32.HI UR6, URZ, 0x1f, UR13 ;  /* 0x0000001f3f067899 */ /* 0x000fe2000801140d */
[----:B------:R-:W-:Y:S01]  /*1b70*/  LEA.HI R206, R5, R14, RZ, 0x3 ;  /* 0x0000000e05ce7211 */ /* 0x000fe200078f18ff */
[----:B------:R-:W-:Y:S01]  /*1b80*/  IMAD.MOV.U32 R4, RZ, RZ, R238 ;  /* 0x000000ffff047224 */ /* 0x000fe200078e00ee */
[----:B------:R-:W-:Y:S01]  /*1b90*/  SHF.R.S32.HI R5, RZ, 0x1f, R0 ;  /* 0x0000001fff057819 */ /* 0x000fe20000011400 */
[----:B------:R-:W-:Y:S01]  /*1ba0*/  @!PT LDS RZ, [RZ] ;  /* 0x00000000fffff984 */ /* 0x000fe20000000800 */
[----:B------:R1:W-:Y:S01]  /*1bb0*/  @!P0 LDGSTS.E.BYPASS.LTC128B.128 [R235+0x13100], [R24.64], !P3 ;  /* 0x1310000018eb8fae */ /* 0x0003e2000d901d52 */
[----:B------:R-:W-:Y:S01]  /*1bc0*/  LOP3.LUT R206, R206, 0xfffffff8, RZ, 0xc0, !PT ;  /* 0xfffffff8cece7812 */ /* 0x000fe200078ec0ff */
[----:B------:R-:W-:Y:S01]  /*1bd0*/  ULDC.64 UR4, c[0x0][0x1e8] ;  /* 0x00007a0000047ab9 */ /* 0x000fe20000000a00 */
[----:B------:R-:W-:Y:S02]  /*1be0*/  LEA.HI R204, R5, R0, RZ, 0x3 ;  /* 0x0000000005cc7211 */ /* 0x000fe400078f18ff */
[----:B------:R-:W-:Y:S01]  /*1bf0*/  LOP3.LUT R205, R205, 0xfffffff8, RZ, 0xc0, !PT ;  /* 0xfffffff8cdcd7812 */ /* 0x000fe200078ec0ff */
[----:B------:R-:W-:Y:S01]  /*1c00*/  @!P0 IMAD.WIDE R22, R206, 0x2, R18 ;  /* 0x00000002ce168825 */ /* 0x000fe200078e0212 */
[----:B------:R-:W-:-:S02]  /*1c10*/  LOP3.LUT R204, R204, 0xfffffff8, RZ, 0xc0, !PT ;  /* 0xfffffff8cccc7812 */ /* 0x000fc400078ec0ff */
[----:B------:R-:W-:Y:S01]  /*1c20*/  @P2 SHF.R.U32.HI R4, RZ, c[0x0][0x2c0], R11 ;  /* 0x0000b000ff042a19 */ /* 0x000fe2000001160b */
[--C-:B------:R-:W-:Y:S01]  /*1c30*/  @!P0 IMAD.WIDE R20, R205, 0x2, R18.reuse ;  /* 0x00000002cd148825 */ /* 0x100fe200078e0212 */
[----:B------:R2:W-:Y:S02]  /*1c40*/  @!P0 LDGSTS.E.BYPASS.LTC128B.128 [R235+0x17100], [R22.64], !P4 ;  /* 0x1710000016eb8fae */ /* 0x0005e4000e101d52 */
[----:B------:R-:W-:Y:S01]  /*1c50*/  @!P1 IADD3 R16, P2, R4, UR16, RZ ;  /* 0x0000001004109c10 */ /* 0x000fe2000ff5e0ff */
[----:B------:R-:W-:Y:S01]  /*1c60*/  @!P0 IMAD.WIDE R18, R204, 0x2, R18 ;  /* 0x00000002cc128825 */ /* 0x000fe200078e0212 */
[----:B------:R3:W-:Y:S02]  /*1c70*/  @!P0 LDGSTS.E.BYPASS.LTC128B.128 [R235+0x1b100], [R20.64], !P6 ;  /* 0x1b10000014eb8fae */ /* 0x0007e4000f101d52 */
[----:B------:R-:W-:Y:S02]  /*1c80*/  @!P1 LEA.HI.X.SX32 R5, R4, UR8, 0x1, P2 ;  /* 0x0000000804059c11 */ /* 0x000fe400090f0eff */
[----:B------:R4:W-:Y:S01]  /*1c90*/  @!P0 LDGSTS.E.BYPASS.LTC128B.128 [R235+0x1f100], [R18.64], !P5 ;  /* 0x1f10000012eb8fae */ /* 0x0009e2000e901d52 */
[----:B------:R-:W-:-:S03]  /*1ca0*/  @!P1 LEA R8, P2, R16, c[0x0][0x2a0], 0x2 ;  /* 0x0000a80010089a11 */ /* 0x000fc600078410ff */
[----:B------:R-:W0:Y:S01]  /*1cb0*/  LDGDEPBAR ;  /* 0x00000000000079af */ /* 0x000e220000000000 */
[----:B------:R-:W-:-:S03]  /*1cc0*/  @!P1 LEA.HI.X R9, R16, c[0x0][0x2a4], R5, 0x2, P2 ;  /* 0x0000a90010099a11 */ /* 0x000fc600010f1405 */
[----:B------:R-:W-:Y:S06]  /*1cd0*/  BAR.SYNC.DEFER_BLOCKING 0x0 ;  /* 0x0000000000007b1d */ /* 0x000fec0000010000 */
[----:B------:R-:W5:Y:S01]  /*1ce0*/  @!P1 LDG.E R237, [R8.64] ;  /* 0x0000001208ed9981 */ /* 0x000f62000c1e1900 */
[----:B------:R-:W-:Y:S01]  /*1cf0*/  IMAD.MOV R5, RZ, RZ, -R4 ;  /* 0x000000ffff057224 */ /* 0x000fe200078e0a04 */
[----:B------:R-:W-:Y:S01]  /*1d00*/  UIMAD.WIDE.U32 UR14, UR13, UR4, URZ ;  /* 0x000000040d0e72a5 */ /* 0x000fe2000f8e003f */
[----:B--2---:R-:W-:Y:S01]  /*1d10*/  SHF.R.S32.HI R22, RZ, 0x4, R7 ;  /* 0x00000004ff167819 */ /* 0x004fe20000011407 */
[----:B------:R-:W-:Y:S01]  /*1d20*/  UIMAD UR4, UR6, UR4, URZ ;  /* 0x00000004060472a4 */ /* 0x000fe2000f8e023f */
[----:B------:R-:W-:Y:S01]  /*1d30*/  IMAD R238, R5, c[0x0][0x2b8], R238 ;  /* 0x0000ae0005ee7a24 */ /* 0x000fe200078e02ee */
[----:B------:R-:W-:Y:S01]  /*1d40*/  ISETP.GE.AND P3, PT, R207, c[0x0][0x1d4], PT ;  /* 0x00007500cf007a0c */ /* 0x000fe20003f66270 */
[----:B------:R-:W-:Y:S01]  /*1d50*/  IMAD.U32 R80, RZ, RZ, UR11 ;  /* 0x0000000bff507e24 */ /* 0x000fe2000f8e00ff */
[----:B------:R-:W-:Y:S01]  /*1d60*/  UIMAD UR4, UR13, UR5, UR4 ;  /* 0x000000050d0472a4 */ /* 0x000fe2000f8e0204 */
[C---:B---3--:R-:W-:Y:S01]  /*1d70*/  IMAD.WIDE.U32 R20, R238.reuse, c[0x0][0x1e0], RZ ;  /* 0x00007800ee147a25 */ /* 0x048fe200078e00ff */
[----:B------:R-:W-:Y:S01]  /*1d80*/  SHF.R.S32.HI R5, RZ, 0x1f, R238 ;  /* 0x0000001fff057819 */ /* 0x000fe200000114ee */
[----:B------:R-:W-:Y:S01]  /*1d90*/  UISETP.GT.AND UP2, UPT, UR26, UR9, UPT ;  /* 0x000000091a00728c */ /* 0x000fe2000bf44270 */
[----:B------:R-:W-:Y:S01]  /*1da0*/  LEA.HI R7, R7, R22, RZ, 0x1 ;  /* 0x0000001607077211 */ /* 0x000fe200078f08ff */
[----:B------:R-:W-:Y:S01]  /*1db0*/  UIADD3 UR7, UR15, UR4, URZ ;  /* 0x000000040f077290 */ /* 0x000fe2000fffe03f */
[----:B----4-:R-:W-:Y:S01]  /*1dc0*/  IMAD.WIDE.U32 R18, R238, c[0x0][0x208], RZ ;  /* 0x00008200ee127a25 */ /* 0x010fe200078e00ff */
[----:B------:R-:W-:Y:S01]  /*1dd0*/  ISETP.GE.AND P5, PT, R14, c[0x0][0x1d4], PT ;  /* 0x000075000e007a0c */ /* 0x000fe20003fa6270 */
[----:B------:R-:W-:Y:S01]  /*1de0*/  ULDC.64 UR4, c[0x0][0x210] ;  /* 0x0000840000047ab9 */ /* 0x000fe20000000a00 */
[----:B------:R-:W-:Y:S01]  /*1df0*/  LOP3.LUT R7, R7, 0xfffffffe, RZ, 0xc0, !PT ;  /* 0xfffffffe07077812 */ /* 0x000fe200078ec0ff */
[C---:B------:R-:W-:Y:S01]  /*1e00*/  IMAD R11, R5.reuse, c[0x0][0x1e0], RZ ;  /* 0x00007800050b7a24 */ /* 0x040fe200078e02ff */
[----:B------:R-:W-:Y:S01]  /*1e10*/  UIMAD UR6, UR6, UR4, URZ ;  /* 0x00000004060672a4 */ /* 0x000fe2000f8e023f */
[----:B------:R-:W-:Y:S01]  /*1e20*/  IMAD R5, R5, c[0x0][0x208], RZ ;  /* 0x0000820005057a24 */ /* 0x000fe200078e02ff */
[----:B------:R-:W-:Y:S01]  /*1e30*/  UIMAD.WIDE.U32 UR22, UR13, UR4, URZ ;  /* 0x000000040d1672a5 */ /* 0x000fe2000f8e003f */
[C---:B------:R-:W-:Y:S01]  /*1e40*/  IMAD R11, R238.reuse, c[0x0][0x1e4], R11 ;  /* 0x00007900ee0b7a24 */ /* 0x040fe200078e020b */
[----:B------:R-:W-:Y:S01]  /*1e50*/  UIMAD UR6, UR13, UR5, UR6 ;  /* 0x000000050d0672a4 */ /* 0x000fe2000f8e0206 */
[----:B------:R-:W-:Y:S01]  /*1e60*/  IMAD R16, R238, c[0x0][0x20c], R5 ;  /* 0x00008300ee107a24 */ /* 0x000fe200078e0205 */
[----:B------:R-:W-:Y:S01]  /*1e70*/  ISETP.GE.AND P4, PT, R13, c[0x0][0x1d4], PT ;  /* 0x000075000d007a0c */ /* 0x000fe20003f86270 */
[----:B------:R-:W-:Y:S01]  /*1e80*/  IMAD.IADD R21, R21, 0x1, R11 ;  /* 0x0000000115157824 */ /* 0x000fe200078e020b */
[----:B------:R-:W-:Y:S01]  /*1e90*/  UIADD3 UR6, UR23, UR6, URZ ;  /* 0x0000000617067290 */ /* 0x000fe2000fffe03f */
[----:B------:R-:W-:Y:S01]  /*1ea0*/  IMAD.IADD R17, R19, 0x1, R16 ;  /* 0x0000000113117824 */ /* 0x000fe200078e0210 */
[----:B------:R-:W-:Y:S01]  /*1eb0*/  ISETP.GE.AND P6, PT, R0, c[0x0][0x1d4], PT ;  /* 0x0000750000007a0c */ /* 0x000fe20003fc6270 */
[----:B------:R-:W-:Y:S01]  /*1ec0*/  IMAD.IADD R7, R22, 0x1, -R7 ;  /* 0x0000000116077824 */ /* 0x000fe200078e0a07 */
[----:B------:R-:W-:Y:S01]  /*1ed0*/  LEA.HI R86, R84, R83, RZ, 0x5 ;  /* 0x0000005354567211 */ /* 0x000fe200078f28ff */
[----:B------:R-:W-:Y:S01]  /*1ee0*/  IMAD.MOV.U32 R16, RZ, RZ, R18 ;  /* 0x000000ffff107224 */ /* 0x000fe200078e0012 */
[----:B------:R-:W-:Y:S01]  /*1ef0*/  ISETP.GE.AND P2, PT, R207, c[0x0][0x1d4], PT ;  /* 0x00007500cf007a0c */ /* 0x000fe20003f46270 */
[----:B------:R-:W-:Y:S01]  /*1f00*/  IMAD.SHL.U32 R5, R15, 0x40, RZ ;  /* 0x000000400f057824 */ /* 0x000fe200078e00ff */
[----:B------:R-:W-:Y:S01]  /*1f10*/  SHF.R.S32.HI R85, RZ, 0x5, R86 ;  /* 0x00000005ff557819 */ /* 0x000fe20000011456 */
[----:B------:R-:W-:Y:S01]  /*1f20*/  IMAD.SHL.U32 R10, R10, 0x40, RZ ;  /* 0x000000400a0a7824 */ /* 0x000fe200078e00ff */
[----:B------:R-:W-:Y:S01]  /*1f30*/  SHF.R.S32.HI R166, RZ, 0x1f, R207 ;  /* 0x0000001fffa67819 */ /* 0x000fe200000114cf */
[----:B------:R-:W-:Y:S01]  /*1f40*/  IMAD.SHL.U32 R81, R7, 0x8, RZ ;  /* 0x0000000807517824 */ /* 0x000fe200078e00ff */
[----:B------:R-:W-:Y:S01]  /*1f50*/  LOP3.LUT R5, R5, 0x1c0, RZ, 0xc0, !PT ;  /* 0x000001c005057812 */ /* 0x000fe200078ec0ff */
[----:B------:R-:W-:Y:S01]  /*1f60*/  IMAD.SHL.U32 R82, R6, 0x40, RZ ;  /* 0x0000004006527824 */ /* 0x000fe200078e00ff */
[----:B------:R-:W-:-:S02]  /*1f70*/  LOP3.LUT R10, R10, 0x1c0, RZ, 0xc0, !PT ;  /* 0x000001c00a0a7812 */ /* 0x000fc400078ec0ff */
[----:B------:R-:W-:Y:S02]  /*1f80*/  SEL R248, RZ, 0x10, P6 ;  /* 0x00000010fff87807 */ /* 0x000fe40003000000 */
[----:B------:R-:W-:Y:S02]  /*1f90*/  LOP3.LUT R81, R10, 0x8, R81, 0xf8, !PT ;  /* 0x000000080a517812 */ /* 0x000fe400078ef851 */
[----:B------:R-:W-:Y:S02]  /*1fa0*/  SHF.R.U32.HI R10, RZ, 0x3, R10 ;  /* 0x00000003ff0a7819 */ /* 0x000fe4000001160a */
[----:B------:R-:W-:Y:S02]  /*1fb0*/  LOP3.LUT R82, R82, 0xfffffe00, RZ, 0xc0, !PT ;  /* 0xfffffe0052527812 */ /* 0x000fe400078ec0ff */
[----:B------:R-:W-:Y:S02]  /*1fc0*/  LOP3.LUT R81, R81, R10, RZ, 0x3c, !PT ;  /* 0x0000000a51517212 */ /* 0x000fe400078e3cff */
[----:B------:R-:W-:Y:S01]  /*1fd0*/  IADD3 R242, R235, 0x100, RZ ;  /* 0x00000100ebf27810 */ /* 0x000fe20007ffe0ff */
[----:B------:R-:W-:Y:S01]  /*1fe0*/  IMAD R234, R85, 0x400, R82 ;  /* 0x0000040055ea7824 */ /* 0x000fe200078e0252 */
[----:B------:R-:W-:-:S02]  /*1ff0*/  SHF.R.S32.HI R247, RZ, 0x1f, R206 ;  /* 0x0000001ffff77819 */ /* 0x000fc400000114ce */
[----:B------:R-:W-:Y:S01]  /*2000*/  SHF.R.S32.HI R246, RZ, 0x1f, R205 ;  /* 0x0000001ffff67819 */ /* 0x000fe200000114cd */
[----:B------:R-:W-:Y:S01]  /*2010*/  IMAD.IADD R234, R81, 0x1, R234 ;  /* 0x0000000151ea7824 */ /* 0x000fe200078e02ea */
[----:B------:R-:W-:-:S03]  /*2020*/  SHF.R.S32.HI R245, RZ, 0x1f, R204 ;  /* 0x0000001ffff57819 */ /* 0x000fc600000114cc */
[----:B------:R-:W-:-:S04]  /*2030*/  IMAD.SHL.U32 R234, R234, 0x2, RZ ;  /* 0x00000002eaea7824 */ /* 0x000fc800078e00ff */
[--C-:B------:R-:W-:Y:S02]  /*2040*/  IMAD R230, R2, 0x2, R234.reuse ;  /* 0x0000000202e67824 */ /* 0x100fe400078e02ea */
[C---:B------:R-:W-:Y:S02]  /*2050*/  IMAD R229, R3.reuse, 0x2, R234 ;  /* 0x0000000203e57824 */ /* 0x040fe400078e02ea */
[----:B------:R-:W-:Y:S01]  /*2060*/  IMAD R227, R3, 0x2, R230 ;  /* 0x0000000203e37824 */ /* 0x000fe200078e02e6 */
[----:B-----5:R-:W-:Y:S01]  /*2070*/  SHF.R.S32.HI R8, RZ, 0x1f, R237 ;  /* 0x0000001fff087819 */ /* 0x020fe200000114ed */
[----:B------:R-:W-:-:S04]  /*2080*/  IMAD.WIDE.U32 R20, R237, c[0x0][0x1f0], R20 ;  /* 0x00007c00ed147a25 */ /* 0x000fc800078e0014 */
[----:B------:R-:W-:Y:S01]  /*2090*/  IMAD R4, R8, c[0x0][0x1f0], RZ ;  /* 0x00007c0008047a24 */ /* 0x000fe200078e02ff */
[----:B------:R-:W-:Y:S01]  /*20a0*/  IADD3 R9, P0, R20, UR14, RZ ;  /* 0x0000000e14097c10 */ /* 0x000fe2000ff1e0ff */
[----:B------:R-:W-:Y:S02]  /*20b0*/  IMAD R8, R8, c[0x0][0x218], RZ ;  /* 0x0000860008087a24 */ /* 0x000fe400078e02ff */
[C---:B------:R-:W-:Y:S02]  /*20c0*/  IMAD R4, R237.reuse, c[0x0][0x1f4], R4 ;  /* 0x00007d00ed047a24 */ /* 0x040fe400078e0204 */
[----:B------:R-:W-:-:S03]  /*20d0*/  IMAD.WIDE.U32 R16, R237, c[0x0][0x218], R16 ;  /* 0x00008600ed107a25 */ /* 0x000fc600078e0010 */
[----:B------:R-:W-:Y:S01]  /*20e0*/  IADD3.X R4, R21, UR7, R4, P0, !PT ;  /* 0x0000000715047c10 */ /* 0x000fe200087fe404 */
[----:B------:R-:W-:Y:S01]  /*20f0*/  IMAD R11, R237, c[0x0][0x21c], R8 ;  /* 0x00008700ed0b7a24 */ /* 0x000fe200078e0208 */
[----:B------:R-:W-:-:S04]  /*2100*/  LEA R22, P0, R9, c[0x0][0x1c8], 0x1 ;  /* 0x0000720009167a11 */ /* 0x000fc800078008ff */
[----:B------:R-:W-:Y:S01]  /*2110*/  LEA.HI.X R9, R9, c[0x0][0x1cc], R4, 0x1, P0 ;  /* 0x0000730009097a11 */ /* 0x000fe200000f0c04 */
[----:B------:R-:W-:Y:S01]  /*2120*/  IMAD.SHL.U32 R4, R12, 0x8, RZ ;  /* 0x000000080c047824 */ /* 0x000fe200078e00ff */
[----:B------:R-:W-:Y:S01]  /*2130*/  IADD3 R8, P0, R16, UR22, RZ ;  /* 0x0000001610087c10 */ /* 0x000fe2000ff1e0ff */
[----:B------:R-:W-:Y:S01]  /*2140*/  SHFL.IDX PT, R18, R22, RZ, 0x181f ;  /* 0x00181fff16127589 */ /* 0x000fe200000e0000 */
[----:B------:R-:W-:Y:S02]  /*2150*/  IADD3 R12, -R12, UR10, -R80 ;  /* 0x0000000a0c0c7c10 */ /* 0x000fe4000fffe950 */
[----:B------:R-:W-:Y:S01]  /*2160*/  IADD3.X R11, R17, UR6, R11, P0, !PT ;  /* 0x00000006110b7c10 */ /* 0x000fe200087fe40b */
[----:B------:R-:W2:Y:S01]  /*2170*/  SHFL.IDX PT, R19, R9, RZ, 0x181f ;  /* 0x00181fff09137589 */ /* 0x000ea200000e0000 */
[----:B------:R-:W-:Y:S02]  /*2180*/  LOP3.LUT R4, R5, 0x8, R4, 0xf8, !PT ;  /* 0x0000000805047812 */ /* 0x000fe400078ef804 */
[----:B------:R-:W-:Y:S01]  /*2190*/  LEA R17, P0, R8, c[0x0][0x1f8], 0x1 ;  /* 0x00007e0008117a11 */ /* 0x000fe200078008ff */
[----:B------:R-:W-:Y:S01]  /*21a0*/  SHFL.IDX PT, R9, R9, 0x1, 0x181f ;  /* 0x00381f0009097f89 */ /* 0x000fe200000e0000 */
[----:B------:R-:W-:-:S02]  /*21b0*/  SHF.R.U32.HI R5, RZ, 0x3, R5 ;  /* 0x00000003ff057819 */ /* 0x000fc40000011605 */
[----:B------:R-:W-:Y:S01]  /*21c0*/  LEA.HI.X R11, R8, c[0x0][0x1fc], R11, 0x1, P0 ;  /* 0x00007f00080b7a11 */ /* 0x000fe200000f0c0b */
[----:B------:R-:W-:Y:S01]  /*21d0*/  SHFL.IDX PT, R56, R17, RZ, 0x181f ;  /* 0x00181fff11387589 */ /* 0x000fe200000e0000 */
[----:B------:R-:W-:Y:S02]  /*21e0*/  LOP3.LUT R4, R4, R5, RZ, 0x3c, !PT ;  /* 0x0000000504047212 */ /* 0x000fe400078e3cff */
[----:B------:R-:W-:Y:S01]  /*21f0*/  ISETP.GE.AND P1, PT, R12, 0x1, PT ;  /* 0x000000010c00780c */ /* 0x000fe20003f26270 */
[----:B------:R-:W-:Y:S01]  /*2200*/  SHFL.IDX PT, R5, R11, RZ, 0x181f ;  /* 0x00181fff0b057589 */ /* 0x000fe200000e0000 */
[----:B------:R-:W-:Y:S01]  /*2210*/  LOP3.LUT P0, RZ, R15, 0x2, RZ, 0xc0, !PT ;  /* 0x000000020fff7812 */ /* 0x000fe2000780c0ff */
[----:B------:R-:W-:Y:S02]  /*2220*/  IMAD R233, R7, 0x200, R4 ;  /* 0x0000020007e97824 */ /* 0x000fe400078e0204 */
[----:B------:R3:W-:Y:S01]  /*2230*/  SHFL.IDX PT, R68, R17, 0x1, 0x181f ;  /* 0x00381f0011447f89 */ /* 0x0007e200000e0000 */
[----:B------:R-:W-:-:S03]  /*2240*/  IMAD.WIDE R6, R204, 0x2, RZ ;  /* 0x00000002cc067825 */ /* 0x000fc600078e02ff */
[----:B------:R4:W5:Y:S01]  /*2250*/  SHFL.IDX PT, R8, R22, 0x1, 0x181f ;  /* 0x00381f0016087f89 */ /* 0x00096200000e0000 */
[----:B------:R-:W-:-:S03]  /*2260*/  IMAD.SHL.U32 R233, R233, 0x2, RZ ;  /* 0x00000002e9e97824 */ /* 0x000fc600078e00ff */
[----:B------:R5:W5:Y:S01]  /*2270*/  SHFL.IDX PT, R4, R11, 0x1, 0x181f ;  /* 0x00381f000b047f89 */ /* 0x000b6200000e0000 */
[--C-:B--2---:R-:W-:Y:S01]  /*2280*/  @P1 IMAD.WIDE R26, R207, 0x2, R18.reuse ;  /* 0x00000002cf1a1825 */ /* 0x104fe200078e0212 */
[C---:B------:R-:W-:Y:S02]  /*2290*/  IADD3 R16, R233.reuse, 0x8100, RZ ;  /* 0x00008100e9107810 */ /* 0x040fe40007ffe0ff */
[----:B------:R-:W-:Y:S01]  /*22a0*/  IADD3 R232, R233, 0x8120, RZ ;  /* 0x00008120e9e87810 */ /* 0x000fe20007ffe0ff */
[--C-:B------:R-:W-:Y:S01]  /*22b0*/  @P1 IMAD.WIDE R20, R206, 0x2, R18.reuse ;  /* 0x00000002ce141825 */ /* 0x100fe200078e0212 */
[----:B------:R-:W-:Y:S01]  /*22c0*/  @P0 IADD3 R232, R16, -0x20, RZ ;  /* 0xffffffe010e80810 */ /* 0x000fe20007ffe0ff */
[----:B------:R2:W-:Y:S01]  /*22d0*/  @P1 LDGSTS.E.BYPASS.LTC128B.128 [R235+0x8100], [R26.64], !P3 ;  /* 0x081000001aeb1fae */ /* 0x0005e2000d901d52 */
[----:B------:R-:W-:Y:S01]  /*22e0*/  ISETP.GT.AND P0, PT, R12, 0x20, PT ;  /* 0x000000200c00780c */ /* 0x000fe20003f04270 */
[----:B-1----:R-:W-:Y:S01]  /*22f0*/  @P1 IMAD.WIDE R24, R205, 0x2, R18 ;  /* 0x00000002cd181825 */ /* 0x002fe200078e0212 */
[C---:B------:R-:W-:Y:S01]  /*2300*/  IADD3 R223, R232.reuse, 0x800, RZ ;  /* 0x00000800e8df7810 */ /* 0x040fe20007ffe0ff */
[----:B------:R1:W-:Y:S01]  /*2310*/  @P1 LDGSTS.E.BYPASS.LTC128B.128 [R235+0xa100], [R20.64], !P5 ;  /* 0x0a10000014eb1fae */ /* 0x0003e2000e901d52 */
[----:B------:R-:W-:-:S02]  /*2320*/  IADD3 R222, R232, 0x1000, RZ ;  /* 0x00001000e8de7810 */ /* 0x000fc40007ffe0ff */
[C---:B------:R-:W-:Y:S01]  /*2330*/  IADD3 R221, R232.reuse, 0x1800, RZ ;  /* 0x00001800e8dd7810 */ /* 0x040fe20007ffe0ff */
[----:B---3--:R-:W-:Y:S01]  /*2340*/  IMAD.WIDE R16, R207, 0x2, RZ ;  /* 0x00000002cf107825 */ /* 0x008fe200078e02ff */
[----:B------:R3:W-:Y:S01]  /*2350*/  @P1 LDGSTS.E.BYPASS.LTC128B.128 [R235+0xc100], [R24.64], !P4 ;  /* 0x0c10000018eb1fae */ /* 0x0007e2000e101d52 */
[----:B------:R-:W-:Y:S02]  /*2360*/  IADD3 R219, R232, 0x2000, RZ ;  /* 0x00002000e8db7810 */ /* 0x000fe40007ffe0ff */
[----:B----4-:R-:W-:Y:S01]  /*2370*/  @P1 IMAD.WIDE R22, R204, 0x2, R18 ;  /* 0x00000002cc161825 */ /* 0x010fe200078e0212 */
[C---:B------:R-:W-:Y:S02]  /*2380*/  IADD3 R218, R232.reuse, 0x2800, RZ ;  /* 0x00002800e8da7810 */ /* 0x040fe40007ffe0ff */
[----:B------:R-:W-:Y:S01]  /*2390*/  IADD3 R217, R232, 0x3000, RZ ;  /* 0x00003000e8d97810 */ /* 0x000fe20007ffe0ff */
[----:B-----5:R-:W-:Y:S01]  /*23a0*/  @P0 IMAD.WIDE R18, R206, 0x2, R8 ;  /* 0x00000002ce120825 */ /* 0x020fe200078e0208 */
[----:B------:R4:W-:Y:S01]  /*23b0*/  @P1 LDGSTS.E.BYPASS.LTC128B.128 [R235+0xe100], [R22.64], !P6 ;  /* 0x0e10000016eb1fae */ /* 0x0009e2000f101d52 */
[----:B------:R-:W-:-:S02]  /*23c0*/  IADD3 R28, P1, R56, R16, RZ ;  /* 0x00000010381c7210 */ /* 0x000fc40007f3e0ff */
[----:B------:R-:W-:Y:S01]  /*23d0*/  IMAD.WIDE R10, R206, 0x2, RZ ;  /* 0x00000002ce0a7825 */ /* 0x000fe200078e02ff */
[C---:B------:R-:W-:Y:S02]  /*23e0*/  IADD3 R216, R232.reuse, 0x3800, RZ ;  /* 0x00003800e8d87810 */ /* 0x040fe40007ffe0ff */
[----:B------:R-:W-:Y:S01]  /*23f0*/  IADD3 R215, R232, 0x4000, RZ ;  /* 0x00004000e8d77810 */ /* 0x000fe20007ffe0ff */
[----:B------:R-:W-:Y:S01]  /*2400*/  IMAD.X R29, R5, 0x1, R17, P1 ;  /* 0x00000001051d7824 */ /* 0x000fe200008e0611 */
[----:B------:R-:W-:Y:S02]  /*2410*/  IADD3 R34, P1, R16, R68, RZ ;  /* 0x0000004410227210 */ /* 0x000fe40007f3e0ff */
[C---:B------:R-:W-:Y:S02]  /*2420*/  IADD3 R214, R232.reuse, 0x4800, RZ ;  /* 0x00004800e8d67810 */ /* 0x040fe40007ffe0ff */
[C---:B------:R-:W-:Y:S01]  /*2430*/  IADD3 R213, R232.reuse, 0x5000, RZ ;  /* 0x00005000e8d57810 */ /* 0x040fe20007ffe0ff */
[----:B------:R-:W-:Y:S01]  /*2440*/  IMAD.X R35, R17, 0x1, R4, P1 ;  /* 0x0000000111237824 */ /* 0x000fe200008e0604 */
[C---:B------:R-:W-:Y:S01]  /*2450*/  IADD3 R212, R232.reuse, 0x5800, RZ ;  /* 0x00005800e8d47810 */ /* 0x040fe20007ffe0ff */
[----:B-1----:R-:W-:Y:S01]  /*2460*/  @P0 IMAD.WIDE R20, R207, 0x2, R8 ;  /* 0x00000002cf140825 */ /* 0x002fe200078e0208 */
[----:B------:R-:W-:-:S02]  /*2470*/  IADD3 R211, R232, 0x6000, RZ ;  /* 0x00006000e8d37810 */ /* 0x000fc40007ffe0ff */
[C---:B------:R-:W-:Y:S01]  /*2480*/  IADD3 R210, R232.reuse, 0x6800, RZ ;  /* 0x00006800e8d27810 */ /* 0x040fe20007ffe0ff */
[C-C-:B---3--:R-:W-:Y:S01]  /*2490*/  @P0 IMAD.WIDE R24, R205.reuse, 0x2, R8.reuse ;  /* 0x00000002cd180825 */ /* 0x148fe200078e0208 */
[----:B------:R1:W-:Y:S01]  /*24a0*/  @P0 LDGSTS.E.BYPASS.LTC128B.128 [R235+0x9100], [R20.64], !P3 ;  /* 0x0910000014eb0fae */ /* 0x0003e2000d901d52 */
[----:B------:R-:W-:Y:S02]  /*24b0*/  IADD3 R209, R232, 0x7000, RZ ;  /* 0x00007000e8d17810 */ /* 0x000fe40007ffe0ff */
[----:B------:R-:W-:Y:S01]  /*24c0*/  @P0 IMAD.WIDE R16, R204, 0x2, R8 ;  /* 0x00000002cc100825 */ /* 0x000fe200078e0208 */
[----:B------:R3:W-:Y:S01]  /*24d0*/  @P0 LDGSTS.E.BYPASS.LTC128B.128 [R235+0xb100], [R18.64], !P5 ;  /* 0x0b10000012eb0fae */ /* 0x0007e2000e901d52 */
[----:B------:R-:W-:Y:S02]  /*24e0*/  IADD3 R208, R232, 0x7800, RZ ;  /* 0x00007800e8d07810 */ /* 0x000fe40007ffe0ff */
[----:B------:R-:W-:Y:S01]  /*24f0*/  IMAD.WIDE R8, R205, 0x2, RZ ;  /* 0x00000002cd087825 */ /* 0x000fe200078e02ff */
[----:B------:R2:W-:Y:S01]  /*2500*/  @P0 LDGSTS.E.BYPASS.LTC128B.128 [R235+0xd100], [R24.64], !P4 ;  /* 0x0d10000018eb0fae */ /* 0x0005e2000e101d52 */
[----:B----4-:R-:W-:-:S03]  /*2510*/  IADD3 R22, P1, R56, R10, RZ ;  /* 0x0000000a38167210 */ /* 0x010fc60007f3e0ff */
[----:B------:R3:W-:Y:S01]  /*2520*/  @P0 LDGSTS.E.BYPASS.LTC128B.128 [R235+0xf100], [R16.64], !P6 ;  /* 0x0f10000010eb0fae */ /* 0x0007e2000f101d52 */
[-C--:B------:R-:W-:Y:S01]  /*2530*/  IADD3 R32, P0, R10, R68.reuse, RZ ;  /* 0x000000440a207210 */ /* 0x080fe20007f1e0ff */
[----:B------:R-:W-:Y:S02]  /*2540*/  IMAD.X R23, R5, 0x1, R11, P1 ;  /* 0x0000000105177824 */ /* 0x000fe400008e060b */
[----:B------:R-:W0:Y:S02]  /*2550*/  LDGDEPBAR ;  /* 0x00000000000079af */ /* 0x000e240000000000 */
[----:B------:R-:W-:Y:S01]  /*2560*/  IMAD.X R33, R11, 0x1, R4, P0 ;  /* 0x000000010b217824 */ /* 0x000fe200000e0604 */
[----:B------:R-:W-:-:S05]  /*2570*/  IADD3 R70, P0, R8, R68, RZ ;  /* 0x0000004408467210 */ /* 0x000fca0007f1e0ff */
[----:B------:R-:W-:Y:S01]  /*2580*/  IMAD.X R71, R9, 0x1, R4, P0 ;  /* 0x0000000109477824 */ /* 0x000fe200000e0604 */
[----:B------:R-:W-:Y:S02]  /*2590*/  IADD3 R68, P0, R6, R68, RZ ;  /* 0x0000004406447210 */ /* 0x000fe40007f1e0ff */
[----:B-1----:R-:W-:-:S03]  /*25a0*/  IADD3 R20, P1, R56, R8, RZ ;  /* 0x0000000838147210 */ /* 0x002fc60007f3e0ff */
[----:B------:R-:W-:Y:S01]  /*25b0*/  IMAD.X R69, R7, 0x1, R4, P0 ;  /* 0x0000000107457824 */ /* 0x000fe200000e0604 */
[----:B------:R-:W-:Y:S01]  /*25c0*/  ISETP.LT.OR P0, PT, R12, 0x1, P2 ;  /* 0x000000010c00780c */ /* 0x000fe20001701670 */
[----:B------:R-:W-:Y:S01]  /*25d0*/  IMAD.X R21, R5, 0x1, R9, P1 ;  /* 0x0000000105157824 */ /* 0x000fe200008e0609 */
[----:B------:R-:W-:Y:S02]  /*25e0*/  IADD3 R56, P1, R56, R6, RZ ;  /* 0x0000000638387210 */ /* 0x000fe40007f3e0ff */
[----:B------:R-:W-:-:S03]  /*25f0*/  ISETP.GE.AND P2, PT, R13, c[0x0][0x1d4], PT ;  /* 0x000075000d007a0c */ /* 0x000fc60003f46270 */
[----:B------:R-:W-:Y:S01]  /*2600*/  IMAD.X R57, R5, 0x1, R7, P1 ;  /* 0x0000000105397824 */ /* 0x000fe200008e0607 */
[----:B------:R-:W-:Y:S01]  /*2610*/  ISETP.GE.AND P1, PT, R14, c[0x0][0x1d4], PT ;  /* 0x000075000e007a0c */ /* 0x000fe20003f26270 */
[----:B------:R-:W-:-:S04]  /*2620*/  DEPBAR.LE SB0, 0x1 ;  /* 0x000080400000791a */ /* 0x000fc80000000000 */
[----:B------:R-:W-:-:S04]  /*2630*/  DEPBAR.LE SB0, 0x0 ;  /* 0x000080000000791a */ /* 0x000fc80000000000 */
[----:B------:R-:W-:Y:S06]  /*2640*/  BAR.SYNC.DEFER_BLOCKING 0x0 ;  /* 0x0000000000007b1d */ /* 0x000fec0000010000 */
[----:B------:R-:W-:Y:S04]  /*2650*/  LDSM.16.M88.4 R52, [R234+0x10100] ;  /* 0x01010000ea34783b */ /* 0x000fe80000000200 */
[----:B------:R-:W-:Y:S04]  /*2660*/  LDSM.16.M88.4 R36, [R230+0x10100] ;  /* 0x01010000e624783b */ /* 0x000fe80000000200 */
[----:B--2---:R-:W-:Y:S04]  /*2670*/  LDSM.16.M88.4 R24, [R233+0x8100] ;  /* 0x00810000e918783b */ /* 0x004fe80000000200 */
[----:B---3--:R-:W-:Y:S04]  /*2680*/  LDSM.16.M88.4 R16, [R233+0x8900] ;  /* 0x00890000e910783b */ /* 0x008fe80000000200 */
[----:B------:R-:W1:Y:S04]  /*2690*/  LDSM.16.M88.4 R60, [R233+0x9100] ;  /* 0x00910000e93c783b */ /* 0x000e680000000200 */
[----:B------:R-:W-:Y:S04]  /*26a0*/  LDSM.16.M88.4 R4, [R233+0x9900] ;  /* 0x00990000e904783b */ /* 0x000fe80000000200 */
[----:B------:R-:W-:Y:S04]  /*26b0*/  LDSM.16.M88.4 R44, [R232] ;  /* 0x00000000e82c783b */ /* 0x000fe80000000200 */
[----:B------:R-:W-:Y:S04]  /*26c0*/  LDSM.16.M88.4 R8, [R232+0x800] ;  /* 0x00080000e808783b */ /* 0x000fe80000000200 */
[----:B------:R-:W2:Y:S04]  /*26d0*/  LDSM.16.M88.4 R48, [R232+0x1000] ;  /* 0x00100000e830783b */ /* 0x000ea80000000200 */
[----:B------:R-:W3:Y:S04]  /*26e0*/  LDSM.16.M88.4 R40, [R232+0x1800] ;  /* 0x00180000e828783b */ /* 0x000ee80000000200 */
[----:B------:R-:W-:Y:S01]  /*26f0*/  @!PT LDS RZ, [RZ] ;  /* 0x00000000fffff984 */ /* 0x000fe20000000800 */
[----:B------:R-:W-:Y:S01]  /*2700*/  @!PT LDS RZ, [RZ] ;  /* 0x00000000fffff984 */ /* 0x000fe20000000800 */
[----:B------:R-:W-:Y:S01]  /*2710*/  @!PT LDS RZ, [RZ] ;  /* 0x00000000fffff984 */ /* 0x000fe20000000800 */
[----:B------:R4:W-:Y:S01]  /*2720*/  LDGSTS.E.BYPASS.LTC128B.128 [R235+0x100], [R28.64], !P0 ;  /* 0x001000001ceb7fae */ /* 0x0009e2000c101d52 */
[----:B------:R-:W-:-:S13]  /*2730*/  ISETP.LT.OR P0, PT, R12, 0x1, P1 ;  /* 0x000000010c00780c */ /* 0x000fda0000f01670 */
[----:B------:R5:W-:Y:S01]  /*2740*/  LDGSTS.E.BYPASS.LTC128B.128 [R235+0x2100], [R22.64], !P0 ;  /* 0x0210000016eb7fae */ /* 0x000be2000c101d52 */
[----:B------:R-:W-:Y:S01]  /*2750*/  ISETP.LT.OR P0, PT, R12, 0x1, P2 ;  /* 0x000000010c00780c */ /* 0x000fe20001701670 */
[----:B-1----:R-:W-:Y:S01]  /*2760*/  HMMA.16816.F32.BF16 R64, R52, R60, RZ ;  /* 0x0000003c3440723c */ /* 0x002fe200000418ff */
[----:B------:R-:W-:Y:S01]  /*2770*/  ISETP.GE.AND P2, PT, R0, c[0x0][0x1d4], PT ;  /* 0x0000750000007a0c */ /* 0x000fe20003f46270 */
[----:B------:R-:W-:-:S06]  /*2780*/  IMAD.MOV.U32 R0, RZ, RZ, 0x40 ;  /* 0x00000040ff007424 */ /* 0x000fcc00078e00ff */
[----:B------:R-:W-:Y:S04]  /*2790*/  HMMA.16816.F32.BF16 R60, R52, R62, RZ ;  /* 0x0000003e343c723c */ /* 0x000fe800000418ff */
[----:B------:R5:W-:Y:S01]  /*27a0*/  LDGSTS.E.BYPASS.LTC128B.128 [R235+0x4100], [R20.64], !P0 ;  /* 0x0410000014eb7fae */ /* 0x000be2000c101d52 */
[----:B------:R-:W-:-:S03]  /*27b0*/  ISETP.LT.OR P0, PT, R12, 0x1, P2 ;  /* 0x000000010c00780c */ /* 0x000fc60001701670 */
[C---:B----4-:R-:W-:Y:S08]  /*27c0*/  HMMA.16816.F32.BF16 R28, R52.reuse, R24, RZ ;  /* 0x00000018341c723c */ /* 0x050ff000000418ff */
[----:B------:R-:W-:Y:S02]  /*27d0*/  HMMA.16816.F32.BF16 R24, R52, R26, RZ ;  /* 0x0000001a3418723c */ /* 0x000fe400000418ff */
[----:B------:R1:W-:Y:S01]  /*27e0*/  LDGSTS.E.BYPASS.LTC128B.128 [R235+0x6100], [R56.64], !P0 ;  /* 0x0610000038eb7fae */ /* 0x0003e2000c101d52 */
[----:B------:R-:W-:-:S04]  /*27f0*/  ISETP.GE.AND P0, PT, R207, c[0x0][0x1d4], PT ;  /* 0x00007500cf007a0c */ /* 0x000fc80003f06270 */
[C---:B------:R-:W-:Y:S01]  /*2800*/  ISETP.LT.OR P0, PT, R12.reuse, 0x21, P0 ;  /* 0x000000210c00780c */ /* 0x040fe20000701670 */
[----:B--2---:R-:W-:Y:S08]  /*2810*/  HMMA.16816.F32.BF16 R64, R36, R48, R64 ;  /* 0x000000302440723c */ /* 0x004ff00000041840 */
[----:B-----5:R-:W-:Y:S04]  /*2820*/  HMMA.16816.F32.BF16 R20, R52, R16, RZ ;  /* 0x000000103414723c */ /* 0x020fe800000418ff */
[----:B------:R2:W-:Y:S01]  /*2830*/  LDGSTS.E.BYPASS.LTC128B.128 [R235+0x1100], [R34.64], !P0 ;  /* 0x0110000022eb7fae */ /* 0x0005e2000c101d52 */
[----:B------:R-:W-:-:S02]  /*2840*/  ISETP.LT.OR P0, PT, R12, 0x21, P1 ;  /* 0x000000210c00780c */ /* 0x000fc40000f01670 */
[----:B------:R-:W-:Y:S01]  /*2850*/  ISETP.GE.AND P1, PT, R13, c[0x0][0x1d4], PT ;  /* 0x000075000d007a0c */ /* 0x000fe20003f26270 */
[----:B------:R-:W-:Y:S03]  /*2860*/  HMMA.16816.F32.BF16 R16, R52, R18, RZ ;  /* 0x000000123410723c */ /* 0x000fe600000418ff */
[----:B------:R-:W-:-:S05]  /*2870*/  ISETP.LT.OR P1, PT, R12, 0x21, P1 ;  /* 0x000000210c00780c */ /* 0x000fca0000f21670 */
[----:B-1----:R-:W-:Y:S02]  /*2880*/  HMMA.16816.F32.BF16 R56, R52, R4, RZ ;  /* 0x000000043438723c */ /* 0x002fe400000418ff */
[----:B------:R2:W-:Y:S01]  /*2890*/  LDGSTS.E.BYPASS.LTC128B.128 [R235+0x3100], [R32.64], !P0 ;  /* 0x0310000020eb7fae */ /* 0x0005e2000c101d52 */
[----:B------:R-:W-:-:S04]  /*28a0*/  LOP3.LUT P0, RZ, R15, 0x4, RZ, 0xc0, !PT ;  /* 0x000000040fff7812 */ /* 0x000fc8000780c0ff */
[----:B------:R-:W-:Y:S01]  /*28b0*/  SEL R0, R0, 0xffffffc0, !P0 ;  /* 0xffffffc000007807 */ /* 0x000fe20004000000 */
[----:B------:R1:W-:Y:S01]  /*28c0*/  LDGSTS.E.BYPASS.LTC128B.128 [R235+0x5100], [R70.64], !P1 ;  /* 0x0510000046eb7fae */ /* 0x0003e2000c901d52 */
[----:B------:R-:W-:Y:S01]  /*28d0*/  ISETP.LT.OR P0, PT, R12, 0x21, P2 ;  /* 0x000000210c00780c */ /* 0x000fe20001701670 */
[----:B------:R-:W-:Y:S01]  /*28e0*/  HMMA.16816.F32.BF16 R52, R52, R6, RZ ;  /* 0x000000063434723c */ /* 0x000fe200000418ff */
[----:B------:R-:W-:Y:S01]  /*28f0*/  ISETP.GT.AND P2, PT, R239, 0x3f, PT ;  /* 0x0000003fef00780c */ /* 0x000fe20003f44270 */
[----:B------:R-:W-:Y:S02]  /*2900*/  IMAD.IADD R228, R233, 0x1, R0 ;  /* 0x00000001e9e47824 */ /* 0x000fe400078e0200 */
[----:B------:R-:W-:-:S04]  /*2910*/  IMAD.IADD R220, R0, 0x1, R232 ;  /* 0x0000000100dc7824 */ /* 0x000fc800078e02e8 */
[----:B------:R-:W-:Y:S04]  /*2920*/  HMMA.16816.F32.BF16 R28, R36, R44, R28 ;  /* 0x0000002c241c723c */ /* 0x000fe8000004181c */
[----:B------:R1:W-:Y:S01]  /*2930*/  LDGSTS.E.BYPASS.LTC128B.128 [R235+0x7100], [R68.64], !P0 ;  /* 0x0710000044eb7fae */ /* 0x0003e2000c101d52 */
[----:B------:R-:W-:-:S03]  /*2940*/  PLOP3.LUT P0, PT, PT, PT, UP2, 0x40, 0x0 ;  /* 0x000000000000781c */ /* 0x000fc60003f0e828 */
[----:B------:R-:W-:Y:S01]  /*2950*/  LDSM.16.M88.4 R4, [R229+0x10100] ;  /* 0x01010000e504783b */ /* 0x000fe20000000200 */
[C---:B------:R-:W-:Y:S03]  /*2960*/  HMMA.16816.F32.BF16 R24, R36.reuse, R46, R24 ;  /* 0x0000002e2418723c */ /* 0x040fe60000041818 */
[----:B------:R-:W4:Y:S04]  /*2970*/  LDSM.16.M88.4 R12, [R228+0x8100] ;  /* 0x00810000e40c783b */ /* 0x000f280000000200 */
[----:B--2---:R-:W2:Y:S01]  /*2980*/  LDSM.16.M88.4 R32, [R228+0x8900] ;  /* 0x00890000e420783b */ /* 0x004ea20000000200 */
[C---:B------:R-:W-:Y:S03]  /*2990*/  HMMA.16816.F32.BF16 R20, R36.reuse, R8, R20 ;  /* 0x000000082414723c */ /* 0x040fe60000041814 */
[----:B------:R-:W5:Y:S04]  /*29a0*/  LDSM.16.M88.4 R44, [R228+0x9100] ;  /* 0x00910000e42c783b */ /* 0x000f680000000200 */
[----:B------:R-:W-:Y:S01]  /*29b0*/  LDSM.16.M88.4 R72, [R220+0x3000] ;  /* 0x00300000dc48783b */ /* 0x000fe20000000200 */
[C---:B------:R-:W-:Y:S03]  /*29c0*/  HMMA.16816.F32.BF16 R16, R36.reuse, R10, R16 ;  /* 0x0000000a2410723c */ /* 0x040fe60000041810 */
[----:B------:R-:W2:Y:S04]  /*29d0*/  LDSM.16.M88.4 R8, [R228+0x9900] ;  /* 0x00990000e408783b */ /* 0x000ea80000000200 */
[----:B-1----:R-:W-:Y:S01]  /*29e0*/  LDSM.16.M88.4 R68, [R220+0x3800] ;  /* 0x00380000dc44783b */ /* 0x002fe20000000200 */
[C---:B---3--:R-:W-:Y:S03]  /*29f0*/  HMMA.16816.F32.BF16 R56, R36.reuse, R40, R56 ;  /* 0x000000282438723c */ /* 0x048fe60000041838 */
[----:B------:R-:W-:Y:S04]  /*2a00*/  LDSM.16.M88.4 R76, [R230+0x18100] ;  /* 0x01810000e64c783b */ /* 0x000fe80000000200 */
[----:B------:R-:W0:Y:S01]  /*2a10*/  LDGDEPBAR ;  /* 0x00000000000079af */ /* 0x000e220000000000 */
[C---:B------:R-:W-:Y:S03]  /*2a20*/  HMMA.16816.F32.BF16 R52, R36.reuse, R42, R52 ;  /* 0x0000002a2434723c */ /* 0x040fe60000041834 */
[----:B------:R-:W-:Y:S05]  /*2a30*/  LDSM.16.M88.4 R40, [R227+0x10100] ;  /* 0x01010000e328783b */ /* 0x000fea0000000200 */
[----:B------:R-:W-:Y:S01]  /*2a40*/  HMMA.16816.F32.BF16 R60, R36, R50, R60 ;  /* 0x00000032243c723c */ /* 0x000fe2000004183c */
[----:B------:R-:W-:Y:S04]  /*2a50*/  LDSM.16.M88.4 R36, [R220+0x800] ;  /* 0x00080000dc24783b */ /* 0x000fe80000000200 */
[----:B------:R-:W-:Y:S03]  /*2a60*/  LDSM.16.M88.4 R48, [R227+0x14100] ;  /* 0x01410000e330783b */ /* 0x000fe60000000200 */
[C---:B----4-:R-:W-:Y:S08]  /*2a70*/  HMMA.16816.F32.BF16 R28, R4.reuse, R12, R28 ;  /* 0x0000000c041c723c */ /* 0x050ff0000004181c */
[C---:B------:R-:W-:Y:S01]  /*2a80*/  HMMA.16816.F32.BF16 R24, R4.reuse, R14, R24 ;  /* 0x0000000e0418723c */ /* 0x040fe20000041818 */
[----:B------:R-:W1:Y:S07]  /*2a90*/  LDSM.16.M88.4 R12, [R220] ;  /* 0x00000000dc0c783b */ /* 0x000e6e0000000200 */
[C---:B--2---:R-:W-:Y:S08]  /*2aa0*/  HMMA.16816.F32.BF16 R20, R4.reuse, R32, R20 ;  /* 0x000000200414723c */ /* 0x044ff00000041814 */
[C---:B------:R-:W-:Y:S01]  /*2ab0*/  HMMA.16816.F32.BF16 R16, R4.reuse, R34, R16 ;  /* 0x000000220410723c */ /* 0x040fe20000041810 */
[----:B------:R-:W2:Y:S07]  /*2ac0*/  LDSM.16.M88.4 R32, [R220+0x1000] ;  /* 0x00100000dc20783b */ /* 0x000eae0000000200 */
[C---:B-----5:R-:W-:Y:S08]  /*2ad0*/  HMMA.16816.F32.BF16 R64, R4.reuse, R44, R64 ;  /* 0x0000002c0440723c */ /* 0x060ff00000041840 */
[C---:B------:R-:W-:Y:S01]  /*2ae0*/  HMMA.16816.F32.BF16 R60, R4.reuse, R46, R60 ;  /* 0x0000002e043c723c */ /* 0x040fe2000004183c */
[----:B------:R-:W3:Y:S07]  /*2af0*/  LDSM.16.M88.4 R44, [R220+0x1800] ;  /* 0x00180000dc2c783b */ /* 0x000eee0000000200 */
[C---:B------:R-:W-:Y:S08]  /*2b00*/  HMMA.16816.F32.BF16 R56, R4.reuse, R8, R56 ;  /* 0x000000080438723c */ /* 0x040ff00000041838 */
[----:B------:R-:W-:Y:S01]  /*2b10*/  HMMA.16816.F32.BF16 R52, R4, R10, R52 ;  /* 0x0000000a0434723c */ /* 0x000fe20000041834 */
[----:B------:R-:W-:Y:S04]  /*2b20*/  LDSM.16.M88.4 R4, [R234+0x14100] ;  /* 0x01410000ea04783b */ /* 0x000fe80000000200 */
[----:B------:R-:W4:Y:S03]  /*2b30*/  LDSM.16.M88.4 R8, [R233+0xa100] ;  /* 0x00a10000e908783b */ /* 0x000f260000000200 */
        /* <DEDUP_REMOVED lines=9> */
[C---:B---3--:R-:W-:Y:S08]  /*2bd0*/  HMMA.16816.F32.BF16 R56, R40.reuse, R44, R56 ;  /* 0x0000002c2838723c */ /* 0x048ff00000041838 */
[----:B------:R-:W-:Y:S01]  /*2be0*/  HMMA.16816.F32.BF16 R52, R40, R46, R52 ;  /* 0x0000002e2834723c */ /* 0x000fe20000041834 */
[----:B------:R-:W-:Y:S04]  /*2bf0*/  LDSM.16.M88.4 R40, [R232+0x2000] ;  /* 0x00200000e828783b */ /* 0x000fe80000000200 */
[----:B------:R-:W-:Y:S03]  /*2c00*/  LDSM.16.M88.4 R44, [R232+0x3800] ;  /* 0x00380000e82c783b */ /* 0x000fe60000000200 */
[C---:B----4-:R-:W-:Y:S08]  /*2c10*/  HMMA.16816.F32.BF16 R28, R4.reuse, R8, R28 ;  /* 0x00000008041c723c */ /* 0x050ff0000004181c */
[C---:B------:R-:W-:Y:S01]  /*2c20*/  HMMA.16816.F32.BF16 R24, R4.reuse, R10, R24 ;  /* 0x0000000a0418723c */ /* 0x040fe20000041818 */
[----:B------:R-:W3:Y:S07]  /*2c30*/  LDSM.16.M88.4 R8, [R230+0x14100] ;  /* 0x01410000e608783b */ /* 0x000eee0000000200 */
[C---:B-1----:R-:W-:Y:S08]  /*2c40*/  HMMA.16816.F32.BF16 R20, R4.reuse, R12, R20 ;  /* 0x0000000c0414723c */ /* 0x042ff00000041814 */
[C---:B------:R-:W-:Y:S01]  /*2c50*/  HMMA.16816.F32.BF16 R16, R4.reuse, R14, R16 ;  /* 0x0000000e0410723c */ /* 0x040fe20000041810 */
[----:B------:R-:W1:Y:S07]  /*2c60*/  LDSM.16.M88.4 R12, [R232+0x2800] ;  /* 0x00280000e80c783b */ /* 0x000e6e0000000200 */
[C---:B-----5:R-:W-:Y:S08]  /*2c70*/  HMMA.16816.F32.BF16 R64, R4.reuse, R36, R64 ;  /* 0x000000240440723c */ /* 0x060ff00000041840 */
[C---:B------:R-:W-:Y:S01]  /*2c80*/  HMMA.16816.F32.BF16 R60, R4.reuse, R38, R60 ;  /* 0x00000026043c723c */ /* 0x040fe2000004183c */
[----:B------:R-:W4:Y:S07]  /*2c90*/  LDSM.16.M88.4 R36, [R232+0x3000] ;  /* 0x00300000e824783b */ /* 0x000f2e0000000200 */
[C---:B--2---:R-:W-:Y:S08]  /*2ca0*/  HMMA.16816.F32.BF16 R56, R4.reuse, R32, R56 ;  /* 0x000000200438723c */ /* 0x044ff00000041838 */
[----:B------:R-:W-:Y:S01]  /*2cb0*/  HMMA.16816.F32.BF16 R52, R4, R34, R52 ;  /* 0x000000220434723c */ /* 0x000fe20000041834 */
[----:B------:R-:W-:Y:S04]  /*2cc0*/  LDSM.16.M88.4 R32, [R229+0x14100] ;  /* 0x01410000e520783b */ /* 0x000fe80000000200 */
[----:B------:R-:W2:Y:S03]  /*2cd0*/  LDSM.16.M88.4 R4, [R228+0xa100] ;  /* 0x00a10000e404783b */ /* 0x000ea60000000200 */
[C---:B---3--:R-:W-:Y:S08]  /*2ce0*/  HMMA.16816.F32.BF16 R28, R8.reuse, R40, R28 ;  /* 0x00000028081c723c */ /* 0x048ff0000004181c */
[C---:B------:R-:W-:Y:S01]  /*2cf0*/  HMMA.16816.F32.BF16 R24, R8.reuse, R42, R24 ;  /* 0x0000002a0818723c */ /* 0x040fe20000041818 */
[----:B------:R-:W3:Y:S07]  /*2d00*/  LDSM.16.M88.4 R40, [R228+0xa900] ;  /* 0x00a90000e428783b */ /* 0x000eee0000000200 */
[C---:B-1----:R-:W-:Y:S08]  /*2d10*/  HMMA.16816.F32.BF16 R20, R8.reuse, R12, R20 ;  /* 0x0000000c0814723c */ /* 0x042ff00000041814 */
[C---:B------:R-:W-:Y:S01]  /*2d20*/  HMMA.16816.F32.BF16 R16, R8.reuse, R14, R16 ;  /* 0x0000000e0810723c */ /* 0x040fe20000041810 */
[----:B------:R-:W1:Y:S07]  /*2d30*/  LDSM.16.M88.4 R12, [R228+0xb100] ;  /* 0x00b10000e40c783b */ /* 0x000e6e0000000200 */
[C---:B----4-:R-:W-:Y:S08]  /*2d40*/  HMMA.16816.F32.BF16 R64, R8.reuse, R36, R64 ;  /* 0x000000240840723c */ /* 0x050ff00000041840 */
[C---:B------:R-:W-:Y:S01]  /*2d50*/  HMMA.16816.F32.BF16 R60, R8.reuse, R38, R60 ;  /* 0x00000026083c723c */ /* 0x040fe2000004183c */
[----:B------:R-:W4:Y:S07]  /*2d60*/  LDSM.16.M88.4 R36, [R228+0xb900] ;  /* 0x00b90000e424783b */ /* 0x000f2e0000000200 */
[C---:B------:R-:W-:Y:S08]  /*2d70*/  HMMA.16816.F32.BF16 R56, R8.reuse, R44, R56 ;  /* 0x0000002c0838723c */ /* 0x040ff00000041838 */
[----:B------:R-:W-:Y:S01]  /*2d80*/  HMMA.16816.F32.BF16 R52, R8, R46, R52 ;  /* 0x0000002e0834723c */ /* 0x000fe20000041834 */
[----:B------:R-:W5:Y:S04]  /*2d90*/  LDSM.16.M88.4 R8, [R220+0x2000] ;  /* 0x00200000dc08783b */ /* 0x000f680000000200 */
[----:B------:R-:W-:Y:S03]  /*2da0*/  LDSM.16.M88.4 R44, [R233+0xc100] ;  /* 0x00c10000e92c783b */ /* 0x000fe60000000200 */
[C---:B--2---:R-:W-:Y:S08]  /*2db0*/  HMMA.16816.F32.BF16 R28, R32.reuse, R4, R28 ;  /* 0x00000004201c723c */ /* 0x044ff0000004181c */
        /* <DEDUP_REMOVED lines=8> */
[C---:B----4-:R-:W-:Y:S08]  /*2e40*/  HMMA.16816.F32.BF16 R56, R32.reuse, R36, R56 ;  /* 0x000000242038723c */ /* 0x050ff00000041838 */
[----:B------:R-:W-:Y:S01]  /*2e50*/  HMMA.16816.F32.BF16 R52, R32, R38, R52 ;  /* 0x000000262034723c */ /* 0x000fe20000041834 */
[----:B------:R-:W3:Y:S04]  /*2e60*/  LDSM.16.M88.4 R36, [R233+0xd100] ;  /* 0x00d10000e924783b */ /* 0x000ee80000000200 */
[----:B------:R-:W4:Y:S03]  /*2e70*/  LDSM.16.M88.4 R32, [R233+0xd900] ;  /* 0x00d90000e920783b */ /* 0x000f260000000200 */
[C---:B-----5:R-:W-:Y:S08]  /*2e80*/  HMMA.16816.F32.BF16 R28, R48.reuse, R8, R28 ;  /* 0x00000008301c723c */ /* 0x060ff0000004181c */
[C---:B------:R-:W-:Y:S01]  /*2e90*/  HMMA.16816.F32.BF16 R24, R48.reuse, R10, R24 ;  /* 0x0000000a3018723c */ /* 0x040fe20000041818 */
[----:B------:R-:W5:Y:S07]  /*2ea0*/  LDSM.16.M88.4 R8, [R232+0x4000] ;  /* 0x00400000e808783b */ /* 0x000f6e0000000200 */
[C---:B--2---:R-:W-:Y:S08]  /*2eb0*/  HMMA.16816.F32.BF16 R20, R48.reuse, R4, R20 ;  /* 0x000000043014723c */ /* 0x044ff00000041814 */
[C---:B------:R-:W-:Y:S01]  /*2ec0*/  HMMA.16816.F32.BF16 R16, R48.reuse, R6, R16 ;  /* 0x000000063010723c */ /* 0x040fe20000041810 */
[----:B------:R-:W2:Y:S07]  /*2ed0*/  LDSM.16.M88.4 R4, [R232+0x4800] ;  /* 0x00480000e804783b */ /* 0x000eae0000000200 */
[C---:B------:R-:W-:Y:S08]  /*2ee0*/  HMMA.16816.F32.BF16 R64, R48.reuse, R72, R64 ;  /* 0x000000483040723c */ /* 0x040ff00000041840 */
[C---:B------:R-:W-:Y:S01]  /*2ef0*/  HMMA.16816.F32.BF16 R60, R48.reuse, R74, R60 ;  /* 0x0000004a303c723c */ /* 0x040fe2000004183c */
[----:B------:R-:W2:Y:S07]  /*2f00*/  LDSM.16.M88.4 R72, [R232+0x5000] ;  /* 0x00500000e848783b */ /* 0x000eae0000000200 */
[C---:B------:R-:W-:Y:S08]  /*2f10*/  HMMA.16816.F32.BF16 R56, R48.reuse, R68, R56 ;  /* 0x000000443038723c */ /* 0x040ff00000041838 */
[----:B------:R-:W-:Y:S01]  /*2f20*/  HMMA.16816.F32.BF16 R52, R48, R70, R52 ;  /* 0x000000463034723c */ /* 0x000fe20000041834 */
[----:B------:R-:W2:Y:S04]  /*2f30*/  LDSM.16.M88.4 R68, [R232+0x5800] ;  /* 0x00580000e844783b */ /* 0x000ea80000000200 */
[----:B------:R-:W-:Y:S03]  /*2f40*/  LDSM.16.M88.4 R48, [R229+0x18100] ;  /* 0x01810000e530783b */ /* 0x000fe60000000200 */
[C---:B-1----:R-:W-:Y:S08]  /*2f50*/  HMMA.16816.F32.BF16 R28, R12.reuse, R44, R28 ;  /* 0x0000002c0c1c723c */ /* 0x042ff0000004181c */
[C---:B------:R-:W-:Y:S01]  /*2f60*/  HMMA.16816.F32.BF16 R24, R12.reuse, R46, R24 ;  /* 0x0000002e0c18723c */ /* 0x040fe20000041818 */
[----:B------:R-:W1:Y:S07]  /*2f70*/  LDSM.16.M88.4 R44, [R228+0xc100] ;  /* 0x00c10000e42c783b */ /* 0x000e6e0000000200 */
[C---:B------:R-:W-:Y:S08]  /*2f80*/  HMMA.16816.F32.BF16 R20, R12.reuse, R40, R20 ;  /* 0x000000280c14723c */ /* 0x040ff00000041814 */
[C---:B------:R-:W-:Y:S01]  /*2f90*/  HMMA.16816.F32.BF16 R16, R12.reuse, R42, R16 ;  /* 0x0000002a0c10723c */ /* 0x040fe20000041810 */
[----:B------:R-:W1:Y:S07]  /*2fa0*/  LDSM.16.M88.4 R40, [R228+0xc900] ;  /* 0x00c90000e428783b */ /* 0x000e6e0000000200 */
[C---:B---3--:R-:W-:Y:S08]  /*2fb0*/  HMMA.16816.F32.BF16 R64, R12.reuse, R36, R64 ;  /* 0x000000240c40723c */ /* 0x048ff00000041840 */
[C---:B------:R-:W-:Y:S01]  /*2fc0*/  HMMA.16816.F32.BF16 R60, R12.reuse, R38, R60 ;  /* 0x000000260c3c723c */ /* 0x040fe2000004183c */
[----:B------:R-:W3:Y:S07]  /*2fd0*/  LDSM.16.M88.4 R36, [R228+0xd100] ;  /* 0x00d10000e424783b */ /* 0x000eee0000000200 */
[C---:B----4-:R-:W-:Y:S08]  /*2fe0*/  HMMA.16816.F32.BF16 R56, R12.reuse, R32, R56 ;  /* 0x000000200c38723c */ /* 0x050ff00000041838 */
[----:B------:R-:W-:Y:S01]  /*2ff0*/  HMMA.16816.F32.BF16 R52, R12, R34, R52 ;  /* 0x000000220c34723c */ /* 0x000fe20000041834 */
[----:B------:R-:W4:Y:S04]  /*3000*/  LDSM.16.M88.4 R32, [R228+0xd900] ;  /* 0x00d90000e420783b */ /* 0x000f280000000200 */
[----:B------:R-:W-:Y:S03]  /*3010*/  LDSM.16.M88.4 R12, [R227+0x18100] ;  /* 0x01810000e30c783b */ /* 0x000fe60000000200 */
[C---:B-----5:R-:W-:Y:S08]  /*3020*/  HMMA.16816.F32.BF16 R28, R76.reuse, R8, R28 ;  /* 0x000000084c1c723c */ /* 0x060ff0000004181c */
[C---:B------:R-:W-:Y:S01]  /*3030*/  HMMA.16816.F32.BF16 R24, R76.reuse, R10, R24 ;  /* 0x0000000a4c18723c */ /* 0x040fe20000041818 */
[----:B------:R-:W5:Y:S07]  /*3040*/  LDSM.16.M88.4 R8, [R220+0x4000] ;  /* 0x00400000dc08783b */ /* 0x000f6e0000000200 */
[C---:B--2---:R-:W-:Y:S08]  /*3050*/  HMMA.16816.F32.BF16 R20, R76.reuse, R4, R20 ;  /* 0x000000044c14723c */ /* 0x044ff00000041814 */
[C---:B------:R-:W-:Y:S01]  /*3060*/  HMMA.16816.F32.BF16 R16, R76.reuse, R6, R16 ;  /* 0x000000064c10723c */ /* 0x040fe20000041810 */
[----:B------:R-:W2:Y:S07]  /*3070*/  LDSM.16.M88.4 R4, [R220+0x4800] ;  /* 0x00480000dc04783b */ /* 0x000eae0000000200 */
[C---:B------:R-:W-:Y:S08]  /*3080*/  HMMA.16816.F32.BF16 R64, R76.reuse, R72, R64 ;  /* 0x000000484c40723c */ /* 0x040ff00000041840 */
[C---:B------:R-:W-:Y:S08]  /*3090*/  HMMA.16816.F32.BF16 R60, R76.reuse, R74, R60 ;  /* 0x0000004a4c3c723c */ /* 0x040ff0000004183c */
[C---:B------:R-:W-:Y:S08]  /*30a0*/  HMMA.16816.F32.BF16 R56, R76.reuse, R68, R56 ;  /* 0x000000444c38723c */ /* 0x040ff00000041838 */
[----:B------:R-:W-:Y:S08]  /*30b0*/  HMMA.16816.F32.BF16 R52, R76, R70, R52 ;  /* 0x000000464c34723c */ /* 0x000ff00000041834 */
        /* <DEDUP_REMOVED lines=8> */
[----:B------:R-:W-:Y:S07]  /*3140*/  LDSM.16.M88.4 R36, [R233+0xe900] ;  /* 0x00e90000e924783b */ /* 0x000fee0000000200 */
[C---:B----4-:R-:W-:Y:S08]  /*3150*/  HMMA.16816.F32.BF16 R56, R48.reuse, R32, R56 ;  /* 0x000000203038723c */ /* 0x050ff00000041838 */
[----:B------:R-:W-:Y:S01]  /*3160*/  HMMA.16816.F32.BF16 R52, R48, R34, R52 ;  /* 0x000000223034723c */ /* 0x000fe20000041834 */
[----:B------:R-:W-:Y:S04]  /*3170*/  LDSM.16.M88.4 R32, [R234+0x1c100] ;  /* 0x01c10000ea20783b */ /* 0x000fe80000000200 */
[----:B------:R-:W-:Y:S03]  /*3180*/  LDSM.16.M88.4 R48, [R233+0xf900] ;  /* 0x00f90000e930783b */ /* 0x000fe60000000200 */
[C---:B-----5:R-:W-:Y:S08]  /*3190*/  HMMA.16816.F32.BF16 R28, R12.reuse, R8, R28 ;  /* 0x000000080c1c723c */ /* 0x060ff0000004181c */
[C---:B------:R-:W-:Y:S01]  /*31a0*/  HMMA.16816.F32.BF16 R24, R12.reuse, R10, R24 ;  /* 0x0000000a0c18723c */ /* 0x040fe20000041818 */
[----:B------:R-:W3:Y:S07]  /*31b0*/  LDSM.16.M88.4 R8, [R233+0xe100] ;  /* 0x00e10000e908783b */ /* 0x000eee0000000200 */
[C---:B--2---:R-:W-:Y:S08]  /*31c0*/  HMMA.16816.F32.BF16 R20, R12.reuse, R4, R20 ;  /* 0x000000040c14723c */ /* 0x044ff00000041814 */
[C---:B------:R-:W-:Y:S01]  /*31d0*/  HMMA.16816.F32.BF16 R16, R12.reuse, R6, R16 ;  /* 0x000000060c10723c */ /* 0x040fe20000041810 */
[----:B------:R-:W2:Y:S07]  /*31e0*/  LDSM.16.M88.4 R4, [R233+0xf100] ;  /* 0x00f10000e904783b */ /* 0x000eae0000000200 */
[C---:B-1----:R-:W-:Y:S08]  /*31f0*/  HMMA.16816.F32.BF16 R64, R12.reuse, R44, R64 ;  /* 0x0000002c0c40723c */ /* 0x042ff00000041840 */
[C---:B------:R-:W-:Y:S01]  /*3200*/  HMMA.16816.F32.BF16 R60, R12.reuse, R46, R60 ;  /* 0x0000002e0c3c723c */ /* 0x040fe2000004183c */
[----:B------:R-:W-:Y:S07]  /*3210*/  LDSM.16.M88.4 R44, [R232+0x6000] ;  /* 0x00600000e82c783b */ /* 0x000fee0000000200 */
[C---:B------:R-:W-:Y:S01]  /*3220*/  HMMA.16816.F32.BF16 R68, R12.reuse, R40, R56 ;  /* 0x000000280c44723c */ /* 0x040fe20000041838 */
[----:B------:R-:W1:Y:S07]  /*3230*/  LDSM.16.M88.4 R56, [R230+0x1c100] ;  /* 0x01c10000e638783b */ /* 0x000e6e0000000200 */
[----:B------:R-:W-:Y:S01]  /*3240*/  HMMA.16816.F32.BF16 R72, R12, R42, R52 ;  /* 0x0000002a0c48723c */ /* 0x000fe20000041834 */
[----:B------:R-:W4:Y:S04]  /*3250*/  LDSM.16.M88.4 R52, [R232+0x6800] ;  /* 0x00680000e834783b */ /* 0x000f280000000200 */
[----:B------:R-:W5:Y:S03]  /*3260*/  LDSM.16.M88.4 R12, [R232+0x7800] ;  /* 0x00780000e80c783b */ /* 0x000f660000000200 */
[C---:B---3--:R-:W-:Y:S01]  /*3270*/  HMMA.16816.F32.BF16 R28, R32.reuse, R8, R28 ;  /* 0x00000008201c723c */ /* 0x048fe2000004181c */
[----:B------:R-:W-:Y:S07]  /*3280*/  LDSM.16.M88.4 R40, [R232+0x7000] ;  /* 0x00700000e828783b */ /* 0x000fee0000000200 */
[C---:B------:R-:W-:Y:S01]  /*3290*/  HMMA.16816.F32.BF16 R24, R32.reuse, R10, R24 ;  /* 0x0000000a2018723c */ /* 0x040fe20000041818 */
[----:B------:R-:W-:Y:S07]  /*32a0*/  LDSM.16.M88.4 R8, [R228+0xe900] ;  /* 0x00e90000e408783b */ /* 0x000fee0000000200 */
[C---:B------:R-:W-:Y:S08]  /*32b0*/  HMMA.16816.F32.BF16 R20, R32.reuse, R36, R20 ;  /* 0x000000242014723c */ /* 0x040ff00000041814 */
[C---:B------:R-:W-:Y:S01]  /*32c0*/  HMMA.16816.F32.BF16 R16, R32.reuse, R38, R16 ;  /* 0x000000262010723c */ /* 0x040fe20000041810 */
[----:B------:R-:W-:Y:S07]  /*32d0*/  LDSM.16.M88.4 R36, [R229+0x1c100] ;  /* 0x01c10000e524783b */ /* 0x000fee0000000200 */
[C---:B--2---:R-:W-:Y:S08]  /*32e0*/  HMMA.16816.F32.BF16 R64, R32.reuse, R4, R64 ;  /* 0x000000042040723c */ /* 0x044ff00000041840 */
[C---:B------:R-:W-:Y:S01]  /*32f0*/  HMMA.16816.F32.BF16 R60, R32.reuse, R6, R60 ;  /* 0x00000006203c723c */ /* 0x040fe2000004183c */
[----:B------:R-:W-:Y:S07]  /*3300*/  LDSM.16.M88.4 R4, [R228+0xf100] ;  /* 0x00f10000e404783b */ /* 0x000fee0000000200 */
[C---:B------:R-:W-:Y:S08]  /*3310*/  HMMA.16816.F32.BF16 R68, R32.reuse, R48, R68 ;  /* 0x000000302044723c */ /* 0x040ff00000041844 */
[----:B------:R-:W-:Y:S01]  /*3320*/  HMMA.16816.F32.BF16 R72, R32, R50, R72 ;  /* 0x000000322048723c */ /* 0x000fe20000041848 */
[----:B------:R-:W2:Y:S04]  /*3330*/  LDSM.16.M88.4 R32, [R228+0xe100] ;  /* 0x00e10000e420783b */ /* 0x000ea80000000200 */
[----:B------:R-:W-:Y:S03]  /*3340*/  LDSM.16.M88.4 R48, [R228+0xf900] ;  /* 0x00f90000e430783b */ /* 0x000fe60000000200 */
[C---:B-1----:R-:W-:Y:S08]  /*3350*/  HMMA.16816.F32.BF16 R28, R56.reuse, R44, R28 ;  /* 0x0000002c381c723c */ /* 0x042ff0000004181c */
[C---:B----4-:R-:W-:Y:S08]  /*3360*/  HMMA.16816.F32.BF16 R20, R56.reuse, R52, R20 ;  /* 0x000000343814723c */ /* 0x050ff00000041814 */
[C---:B------:R-:W-:Y:S01]  /*3370*/  HMMA.16816.F32.BF16 R16, R56.reuse, R54, R16 ;  /* 0x000000363810723c */ /* 0x040fe20000041810 */
[----:B------:R-:W-:Y:S07]  /*3380*/  LDSM.16.M88.4 R52, [R220+0x6000] ;  /* 0x00600000dc34783b */ /* 0x000fee0000000200 */
[C---:B-----5:R-:W-:Y:S01]  /*3390*/  HMMA.16816.F32.BF16 R76, R56.reuse, R12, R68 ;  /* 0x0000000c384c723c */ /* 0x060fe20000041844 */
[----:B------:R-:W1:Y:S07]  /*33a0*/  LDSM.16.M88.4 R68, [R227+0x1c100] ;  /* 0x01c10000e344783b */ /* 0x000e6e0000000200 */
[----:B------:R-:W-:Y:S01]  /*33b0*/  HMMA.16816.F32.BF16 R24, R56, R46, R24 ;  /* 0x0000002e3818723c */ /* 0x000fe20000041818 */
[----:B------:R-:W3:Y:S07]  /*33c0*/  LDSM.16.M88.4 R44, [R220+0x6800] ;  /* 0x00680000dc2c783b */ /* 0x000eee0000000200 */
[----:B--2---:R-:W-:Y:S08]  /*33d0*/  HMMA.16816.F32.BF16 R28, R36, R32, R28 ;  /* 0x00000020241c723c */ /* 0x004ff0000004181c */
[C---:B------:R-:W-:Y:S08]  /*33e0*/  HMMA.16816.F32.BF16 R64, R56.reuse, R40, R64 ;  /* 0x000000283840723c */ /* 0x040ff00000041840 */
[C---:B------:R-:W-:Y:S01]  /*33f0*/  HMMA.16816.F32.BF16 R60, R56.reuse, R42, R60 ;  /* 0x0000002a383c723c */ /* 0x040fe2000004183c */
[----:B------:R-:W2:Y:S07]  /*3400*/  LDSM.16.M88.4 R40, [R220+0x7000] ;  /* 0x00700000dc28783b */ /* 0x000eae0000000200 */
[----:B------:R-:W-:Y:S01]  /*3410*/  HMMA.16816.F32.BF16 R72, R56, R14, R72 ;  /* 0x0000000e3848723c */ /* 0x000fe20000041848 */
[----:B------:R-:W4:Y:S01]  /*3420*/  LDSM.16.M88.4 R12, [R220+0x7800] ;  /* 0x00780000dc0c783b */ /* 0x000f220000000200 */
[----:B------:R-:W-:-:S06]  /*3430*/  DEPBAR.LE SB0, 0x0 ;  /* 0x000080000000791a */ /* 0x000fcc0000000000 */
[----:B-1----:R-:W-:Y:S08]  /*3440*/  HMMA.16816.F32.BF16 R28, R68, R52, R28 ;  /* 0x00000034441c723c */ /* 0x002ff0000004181c */
[C---:B------:R-:W-:Y:S08]  /*3450*/  HMMA.16816.F32.BF16 R24, R36.reuse, R34, R24 ;  /* 0x000000222418723c */ /* 0x040ff00000041818 */
[C---:B------:R-:W-:Y:S08]  /*3460*/  HMMA.16816.F32.BF16 R20, R36.reuse, R8, R20 ;  /* 0x000000082414723c */ /* 0x040ff00000041814 */
[----:B------:R-:W-:Y:S01]  /*3470*/  HMMA.16816.F32.BF16 R16, R36, R10, R16 ;  /* 0x0000000a2410723c */ /* 0x000fe20000041810 */
[----:B------:R-:W-:-:S06]  /*3480*/  FMUL.FTZ R0, R30, c[0x0][0x320] ;  /* 0x0000c8001e007a20 */ /* 0x000fcc0000410000 */
[----:B------:R-:W1:Y:S01]  /*3490*/  MUFU.TANH R0, R0 ;  /* 0x0000000000007308 */ /* 0x000e620000002400 */
[C---:B------:R-:W-:Y:S07]  /*34a0*/  HMMA.16816.F32.BF16 R64, R36.reuse, R4, R64 ;  /* 0x000000042440723c */ /* 0x040fee0000041840 */
[----:B------:R-:W-:Y:S01]  /*34b0*/  FMUL.FTZ R4, R28, c[0x0][0x320] ;  /* 0x0000c8001c047a20 */ /* 0x000fe20000410000 */
[----:B------:R-:W-:Y:S01]  /*34c0*/  HMMA.16816.F32.BF16 R60, R36, R6, R60 ;  /* 0x00000006243c723c */ /* 0x000fe2000004183c */
[----:B------:R-:W-:-:S04]  /*34d0*/  FMUL.FTZ R5, R29, c[0x0][0x320] ;  /* 0x0000c8001d057a20 */ /* 0x000fc80000410000 */
[----:B------:R-:W1:Y:S03]  /*34e0*/  MUFU.TANH R4, R4 ;  /* 0x0000000400047308 */ /* 0x000e660000002400 */
[C---:B------:R-:W-:Y:S05]  /*34f0*/  HMMA.16816.F32.BF16 R76, R36.reuse, R48, R76 ;  /* 0x00000030244c723c */ /* 0x040fea000004184c */
[----:B------:R-:W1:Y:S03]  /*3500*/  MUFU.TANH R5, R5 ;  /* 0x0000000500057308 */ /* 0x000e660000002400 */
[----:B------:R-:W-:Y:S08]  /*3510*/  HMMA.16816.F32.BF16 R72, R36, R50, R72 ;  /* 0x000000322448723c */ /* 0x000ff00000041848 */
[C---:B------:R-:W-:Y:S08]  /*3520*/  HMMA.16816.F32.BF16 R24, R68.reuse, R54, R24 ;  /* 0x000000364418723c */ /* 0x040ff00000041818 */
[C---:B---3--:R-:W-:Y:S08]  /*3530*/  HMMA.16816.F32.BF16 R20, R68.reuse, R44, R20 ;  /* 0x0000002c4414723c */ /* 0x048ff00000041814 */
[C---:B------:R-:W-:Y:S08]  /*3540*/  HMMA.16816.F32.BF16 R16, R68.reuse, R46, R16 ;  /* 0x0000002e4410723c */ /* 0x040ff00000041810 */
[C---:B--2---:R-:W-:Y:S08]  /*3550*/  HMMA.16816.F32.BF16 R64, R68.reuse, R40, R64 ;  /* 0x000000284440723c */ /* 0x044ff00000041840 */
[C---:B------:R-:W-:Y:S08]  /*3560*/  HMMA.16816.F32.BF16 R60, R68.reuse, R42, R60 ;  /* 0x0000002a443c723c */ /* 0x040ff0000004183c */
[C---:B----4-:R-:W-:Y:S08]  /*3570*/  HMMA.16816.F32.BF16 R76, R68.reuse, R12, R76 ;  /* 0x0000000c444c723c */ /* 0x050ff0000004184c */
[----:B------:R-:W-:Y:S01]  /*3580*/  HMMA.16816.F32.BF16 R72, R68, R14, R72 ;  /* 0x0000000e4448723c */ /* 0x000fe20000041848 */
[----:B------:R-:W-:Y:S06]  /*3590*/  BAR.SYNC.DEFER_BLOCKING 0x0 ;  /* 0x0000000000007b1d */ /* 0x000fec0000010000 */
[----:B------:R-:W-:Y:S05]  /*35a0*/  @P0 BRA `(.L_x_1973) ;  /* 0x000004e000000947 */ /* 0x000fea0003800000 */
[----:B-1----:R-:W-:Y:S01]  /*35b0*/  ISETP.NE.AND P1, PT, R236, 0x1, PT ;  /* 0x00000001ec00780c */ /* 0x002fe20003f25270 */
[----:B------:R-:W-:Y:S01]  /*35c0*/  IMAD.MOV.U32 R237, RZ, RZ, RZ ;  /* 0x000000ffffed7224 */ /* 0x000fe200078e00ff */
[----:B------:R-:W-:-:S04]  /*35d0*/  IADD3 R238, R239, UR12, R80 ;  /* 0x0000000cefee7c10 */ /* 0x000fc8000fffe050 */
[----:B------:R-:W-:-:S05]  /*35e0*/  IADD3 R238, R238, -0x40, RZ ;  /* 0xffffffc0eeee7810 */ /* 0x000fca0007ffe0ff */
[----:B------:R-:W-:Y:S02]  /*35f0*/  IMAD.MOV.U32 R6, RZ, RZ, R238 ;  /* 0x000000ffff067224 */ /* 0x000fe400078e00ee */
[----:B------:R-:W-:-:S05]  /*3600*/  @P1 IMAD.HI.U32 R7, R238, c[0x0][0x2bc], RZ ;  /* 0x0000af00ee071a27 */ /* 0x000fca00078e00ff */
[----:B------:R-:W-:-:S04]  /*3610*/  @P1 SHF.R.U32.HI R6, RZ, c[0x0][0x2c0], R7 ;  /* 0x0000b000ff061a19 */ /* 0x000fc80000011607 */
[----:B------:R-:W-:-:S04]  /*3620*/  @!P2 IADD3 R10, P0, R6, UR16, RZ ;  /* 0x00000010060aac10 */ /* 0x000fc8000ff1e0ff */
[----:B------:R-:W-:Y:S02]  /*3630*/  @!P2 LEA.HI.X.SX32 R7, R6, UR8, 0x1, P0 ;  /* 0x000000080607ac11 */ /* 0x000fe400080f0eff */
[----:B------:R-:W-:-:S04]  /*3640*/  @!P2 LEA R8, P0, R10, c[0x0][0x2a0], 0x2 ;  /* 0x0000a8000a08aa11 */ /* 0x000fc800078010ff */
[----:B------:R-:W-:-:S05]  /*3650*/  @!P2 LEA.HI.X R9, R10, c[0x0][0x2a4], R7, 0x2, P0 ;  /* 0x0000a9000a09aa11 */ /* 0x000fca00000f1407 */
[----:B------:R-:W2:Y:S01]  /*3660*/  @!P2 LDG.E R237, [R8.64] ;  /* 0x0000001208eda981 */ /* 0x000ea2000c1e1900 */
[----:B------:R-:W-:Y:S01]  /*3670*/  IMAD.MOV R7, RZ, RZ, -R6 ;  /* 0x000000ffff077224 */ /* 0x000fe200078e0a06 */
[----:B------:R-:W-:Y:S01]  /*3680*/  SEL R14, RZ, 0x10, P3 ;  /* 0x00000010ff0e7807 */ /* 0x000fe20001800000 */
[C---:B------:R-:W-:Y:S01]  /*3690*/  IMAD.SHL.U32 R15, R207.reuse, 0x2, RZ ;  /* 0x00000002cf0f7824 */ /* 0x040fe200078e00ff */
[----:B------:R-:W-:Y:S01]  /*36a0*/  SHF.L.U64.HI R28, R207, 0x1, R166 ;  /* 0x00000001cf1c7819 */ /* 0x000fe200000102a6 */
[----:B------:R-:W-:Y:S01]  /*36b0*/  IMAD R238, R7, c[0x0][0x2b8], R238 ;  /* 0x0000ae0007ee7a24 */ /* 0x000fe200078e02ee */
[----:B------:R-:W-:Y:S01]  /*36c0*/  IADD3 R40, -R14, 0x10, RZ ;  /* 0x000000100e287810 */ /* 0x000fe20007ffe1ff */
[C---:B------:R-:W-:Y:S01]  /*36d0*/  IMAD.SHL.U32 R12, R206.reuse, 0x2, RZ ;  /* 0x00000002ce0c7824 */ /* 0x040fe200078e00ff */
[----:B------:R-:W-:Y:S01]  /*36e0*/  SHF.L.U64.HI R13, R206, 0x1, R247 ;  /* 0x00000001ce0d7819 */ /* 0x000fe200000102f7 */
[----:B------:R-:W-:Y:S01]  /*36f0*/  IMAD.WIDE.U32 R10, R238, c[0x0][0x1e0], RZ ;  /* 0x00007800ee0a7a25 */ /* 0x000fe200078e00ff */
[----:B------:R-:W-:-:S02]  /*3700*/  SHF.R.S32.HI R7, RZ, 0x1f, R238 ;  /* 0x0000001fff077819 */ /* 0x000fc400000114ee */
[----:B------:R-:W-:Y:S02]  /*3710*/  LOP3.LUT R40, R40, 0xf, RZ, 0xc0, !PT ;  /* 0x0000000f28287812 */ /* 0x000fe400078ec0ff */
[----:B------:R-:W-:Y:S01]  /*3720*/  IADD3 R33, -R248, 0x10, RZ ;  /* 0x00000010f8217810 */ /* 0x000fe20007ffe1ff */
[----:B------:R-:W-:-:S03]  /*3730*/  IMAD R7, R7, c[0x0][0x1e0], RZ ;  /* 0x0000780007077a24 */ /* 0x000fc600078e02ff */
[----:B------:R-:W-:Y:S01]  /*3740*/  LOP3.LUT R33, R33, 0xf, RZ, 0xc0, !PT ;  /* 0x0000000f21217812 */ /* 0x000fe200078ec0ff */
[----:B------:R-:W-:-:S04]  /*3750*/  IMAD R7, R238, c[0x0][0x1e4], R7 ;  /* 0x00007900ee077a24 */ /* 0x000fc800078e0207 */
[----:B------:R-:W-:Y:S01]  /*3760*/  IMAD.IADD R11, R11, 0x1, R7 ;  /* 0x000000010b0b7824 */ /* 0x000fe200078e0207 */
[----:B------:R-:W-:Y:S02]  /*3770*/  SHF.L.U64.HI R7, R204, 0x1, R245 ;  /* 0x00000001cc077819 */ /* 0x000fe400000102f5 */
[----:B--2---:R-:W-:Y:S01]  /*3780*/  SHF.R.S32.HI R6, RZ, 0x1f, R237 ;  /* 0x0000001fff067819 */ /* 0x004fe200000114ed */
[----:B------:R-:W-:Y:S01]  /*3790*/  IMAD.WIDE.U32 R8, R237, c[0x0][0x1f0], R10 ;  /* 0x00007c00ed087a25 */ /* 0x000fe200078e000a */
[----:B------:R-:W-:Y:S02]  /*37a0*/  SEL R11, RZ, 0x10, P5 ;  /* 0x00000010ff0b7807 */ /* 0x000fe40002800000 */
[----:B------:R-:W-:Y:S01]  /*37b0*/  SHF.L.U64.HI R10, R205, 0x1, R246 ;  /* 0x00000001cd0a7819 */ /* 0x000fe200000102f6 */
[----:B------:R-:W-:Y:S01]  /*37c0*/  IMAD R6, R6, c[0x0][0x1f0], RZ ;  /* 0x00007c0006067a24 */ /* 0x000fe200078e02ff */
[----:B------:R-:W-:Y:S02]  /*37d0*/  IADD3 R29, P0, R8, UR14, RZ ;  /* 0x0000000e081d7c10 */ /* 0x000fe4000ff1e0ff */
[----:B------:R-:W-:Y:S01]  /*37e0*/  IADD3 R39, -R11, 0x10, RZ ;  /* 0x000000100b277810 */ /* 0x000fe20007ffe1ff */
[----:B------:R-:W-:Y:S01]  /*37f0*/  IMAD R6, R237, c[0x0][0x1f4], R6 ;  /* 0x00007d00ed067a24 */ /* 0x000fe200078e0206 */
[----:B------:R-:W-:-:S02]  /*3800*/  SEL R8, RZ, 0x10, P4 ;  /* 0x00000010ff087807 */ /* 0x000fc40002000000 */
[----:B------:R-:W-:Y:S02]  /*3810*/  LOP3.LUT R39, R39, 0xf, RZ, 0xc0, !PT ;  /* 0x0000000f27277812 */ /* 0x000fe400078ec0ff */
[----:B------:R-:W-:Y:S01]  /*3820*/  IADD3.X R6, R9, UR7, R6, P0, !PT ;  /* 0x0000000709067c10 */ /* 0x000fe200087fe406 */
[----:B------:R-:W-:Y:S01]  /*3830*/  IMAD.SHL.U32 R9, R205, 0x2, RZ ;  /* 0x00000002cd097824 */ /* 0x000fe200078e00ff */
[C---:B------:R-:W-:Y:S02]  /*3840*/  LEA R30, P0, R29.reuse, c[0x0][0x1c8], 0x1 ;  /* 0x000072001d1e7a11 */ /* 0x040fe400078008ff */
[----:B------:R-:W-:Y:S02]  /*3850*/  IADD3 R36, -R8, 0x10, RZ ;  /* 0x0000001008247810 */ /* 0x000fe40007ffe1ff */
[----:B------:R-:W-:Y:S01]  /*3860*/  LEA.HI.X R29, R29, c[0x0][0x1cc], R6, 0x1, P0 ;  /* 0x000073001d1d7a11 */ /* 0x000fe200000f0c06 */
[----:B------:R-:W1:Y:S01]  /*3870*/  SHFL.IDX PT, R32, R30, 0x1, 0x181f ;  /* 0x00381f001e207f89 */ /* 0x000e6200000e0000 */
[----:B------:R-:W-:Y:S01]  /*3880*/  LOP3.LUT R36, R36, 0xf, RZ, 0xc0, !PT ;  /* 0x0000000f24247812 */ /* 0x000fe200078ec0ff */
[----:B------:R-:W-:-:S02]  /*3890*/  IMAD.SHL.U32 R6, R204, 0x2, RZ ;  /* 0x00000002cc067824 */ /* 0x000fc400078e00ff */
[----:B------:R-:W2:Y:S04]  /*38a0*/  SHFL.IDX PT, R34, R29, 0x1, 0x181f ;  /* 0x00381f001d227f89 */ /* 0x000ea800000e0000 */
[----:B------:R-:W3:Y:S04]  /*38b0*/  SHFL.IDX PT, R30, R30, RZ, 0x181f ;  /* 0x00181fff1e1e7589 */ /* 0x000ee800000e0000 */
[----:B------:R-:W4:Y:S01]  /*38c0*/  SHFL.IDX PT, R29, R29, RZ, 0x181f ;  /* 0x00181fff1d1d7589 */ /* 0x000f2200000e0000 */
[----:B-1----:R-:W-:-:S04]  /*38d0*/  IADD3 R40, P1, P0, R40, R32, R15 ;  /* 0x0000002028287210 */ /* 0x002fc8000783e00f */
[----:B--2---:R-:W-:Y:S02]  /*38e0*/  IADD3.X R41, RZ, R34, R28, P1, P0 ;  /* 0x00000022ff297210 */ /* 0x004fe40000fe041c */
[----:B------:R-:W-:-:S04]  /*38f0*/  IADD3 R38, P1, P0, R39, R32, R12 ;  /* 0x0000002027267210 */ /* 0x000fc8000783e00c */
[----:B------:R-:W-:Y:S02]  /*3900*/  IADD3.X R39, RZ, R34, R13, P1, P0 ;  /* 0x00000022ff277210 */ /* 0x000fe40000fe040d */
[----:B------:R-:W-:-:S04]  /*3910*/  IADD3 R36, P1, P0, R36, R32, R9 ;  /* 0x0000002024247210 */ /* 0x000fc8000783e009 */
[----:B------:R-:W-:Y:S02]  /*3920*/  IADD3.X R37, RZ, R34, R10, P1, P0 ;  /* 0x00000022ff257210 */ /* 0x000fe40000fe040a */
[----:B------:R-:W-:-:S04]  /*3930*/  IADD3 R32, P1, P0, R33, R32, R6 ;  /* 0x0000002021207210 */ /* 0x000fc8000783e006 */
[----:B------:R-:W-:Y:S02]  /*3940*/  IADD3.X R33, RZ, R34, R7, P1, P0 ;  /* 0x00000022ff217210 */ /* 0x000fe40000fe0407 */
[----:B---3--:R-:W-:-:S05]  /*3950*/  IADD3 R34, P0, R30, R15, RZ ;  /* 0x0000000f1e227210 */ /* 0x008fca0007f1e0ff */
[----:B----4-:R-:W-:Y:S01]  /*3960*/  IMAD.X R35, R29, 0x1, R28, P0 ;  /* 0x000000011d237824 */ /* 0x010fe200000e061c */
        /* <DEDUP_REMOVED lines=18> */
.L_x_1973:
[----:B-1----:R-:W-:Y:S01]  /*3a90*/  FMUL.FTZ R9, R16, c[0x0][0x320] ;  /* 0x0000c80010097a20 */ /* 0x002fe20000410000 */
[----:B------:R-:W-:Y:S01]  /*3aa0*/  LOP3.LUT R86, R86, 0xffffffe0, RZ, 0xc0, !PT ;  /* 0xffffffe056567812 */ /* 0x000fe200078ec0ff */
[----:B------:R-:W-:Y:S01]  /*3ab0*/  UIADD3 UR4, UR10, 0x1, -UR11 ;  /* 0x000000010a047890 */ /* 0x000fe2000fffe80b */
[----:B------:R-:W-:Y:S01]  /*3ac0*/  SHF.R.S32.HI R12, RZ, 0x1f, R85 ;  /* 0x0000001fff0c7819 */ /* 0x000fe20000011455 */
[----:B------:R-:W-:Y:S01]  /*3ad0*/  FMUL.FTZ R10, R20, c[0x0][0x320] ;  /* 0x0000c800140a7a20 */ /* 0x000fe20000410000 */
[----:B------:R-:W-:Y:S01]  /*3ae0*/  LEA.HI R16, R84, R83, RZ, 0x2 ;  /* 0x0000005354107211 */ /* 0x000fe200078f10ff */
[----:B------:R-:W-:Y:S01]  /*3af0*/  IMAD.IADD R7, R83, 0x1, -R86 ;  /* 0x0000000153077824 */ /* 0x000fe200078e0a56 */
[-C--:B------:R-:W-:Y:S01]  /*3b00*/  LEA.HI R12, R12, R85.reuse, RZ, 0x3 ;  /* 0x000000550c0c7211 */ /* 0x080fe200078f18ff */
[----:B------:R-:W-:Y:S01]  /*3b10*/  FMUL.FTZ R6, R21, c[0x0][0x320] ;  /* 0x0000c80015067a20 */ /* 0x000fe20000410000 */
[----:B------:R-:W-:Y:S01]  /*3b20*/  LOP3.LUT R16, R16, 0xfffffffc, RZ, 0xc0, !PT ;  /* 0xfffffffc10107812 */ /* 0x000fe200078ec0ff */
[----:B------:R-:W-:Y:S01]  /*3b30*/  FMUL.FTZ R8, R17, c[0x0][0x320] ;  /* 0x0000c80011087a20 */ /* 0x000fe20000410000 */
[----:B------:R-:W-:Y:S01]  /*3b40*/  LOP3.LUT R12, R12, 0xffffff8, RZ, 0xc0, !PT ;  /* 0x0ffffff80c0c7812 */ /* 0x000fe200078ec0ff */
[----:B------:R-:W-:Y:S01]  /*3b50*/  FMUL.FTZ R34, R72, c[0x0][0x320] ;  /* 0x0000c80048227a20 */ /* 0x000fe20000410000 */
[----:B------:R-:W-:Y:S01]  /*3b60*/  SHF.R.S32.HI R14, RZ, 0x1f, R7 ;  /* 0x0000001fff0e7819 */ /* 0x000fe20000011407 */
[----:B------:R-:W-:Y:S01]  /*3b70*/  IMAD.IADD R83, R83, 0x1, -R16 ;  /* 0x0000000153537824 */ /* 0x000fe200078e0a10 */
[----:B------:R-:W-:Y:S01]  /*3b80*/  IADD3 R85, -R12, R85, RZ ;  /* 0x000000550c557210 */ /* 0x000fe20007ffe1ff */
[----:B------:R-:W-:Y:S01]  /*3b90*/  FMUL.FTZ R32, R73, c[0x0][0x320] ;  /* 0x0000c80049207a20 */ /* 0x000fe20000410000 */
[----:B------:R-:W-:Y:S01]  /*3ba0*/  LEA.HI R12, R14, R7, RZ, 0x2 ;  /* 0x000000070e0c7211 */ /* 0x000fe200078f10ff */
[----:B------:R-:W-:Y:S01]  /*3bb0*/  FMUL.FTZ R64, R64, c[0x0][0x320] ;  /* 0x0000c80040407a20 */ /* 0x000fe20000410000 */
[----:B------:R-:W-:Y:S01]  /*3bc0*/  LEA.HI R14, R83, R83, RZ, 0x1 ;  /* 0x00000053530e7211 */ /* 0x000fe200078f08ff */
[----:B------:R-:W-:Y:S01]  /*3bd0*/  FMUL.FTZ R65, R65, c[0x0][0x320] ;  /* 0x0000c80041417a20 */ /* 0x000fe20000410000 */
[----:B------:R-:W-:Y:S01]  /*3be0*/  LEA.HI.SX32 R16, R12, UR24, 0x1e ;  /* 0x000000180c107c11 */ /* 0x000fe2000f8ff2ff */
[----:B------:R-:W-:Y:S01]  /*3bf0*/  FMUL.FTZ R60, R60, c[0x0][0x320] ;  /* 0x0000c8003c3c7a20 */ /* 0x000fe20000410000 */
[----:B------:R-:W-:Y:S01]  /*3c00*/  LOP3.LUT R14, R14, 0x1ffffffe, RZ, 0xc0, !PT ;  /* 0x1ffffffe0e0e7812 */ /* 0x000fe200078ec0ff */
[----:B------:R-:W-:Y:S01]  /*3c10*/  FMUL.FTZ R61, R61, c[0x0][0x320] ;  /* 0x0000c8003d3d7a20 */ /* 0x000fe20000410000 */
[----:B------:R-:W-:Y:S01]  /*3c20*/  PLOP3.LUT P0, PT, PT, PT, UP1, 0x80, 0x0 ;  /* 0x000000000000781c */ /* 0x000fe20003f0f018 */
[----:B------:R-:W-:Y:S01]  /*3c30*/  IMAD R16, R85, 0x10, R16 ;  /* 0x0000001055107824 */ /* 0x000fe200078e0210 */
[----:B------:R-:W-:Y:S01]  /*3c40*/  LOP3.LUT R12, R12, 0x7ffffffc, RZ, 0xc0, !PT ;  /* 0x7ffffffc0c0c7812 */ /* 0x000fe200078ec0ff */
[----:B------:R-:W-:Y:S01]  /*3c50*/  IMAD.IADD R83, R83, 0x1, -R14 ;  /* 0x0000000153537824 */ /* 0x000fe200078e0a0e */
[----:B------:R-:W-:Y:S01]  /*3c60*/  ULDC UR26, c[0x0][0x2ac] ;  /* 0x0000ab00001a7ab9 */ /* 0x000fe20000000800 */
[----:B------:R-:W-:Y:S01]  /*3c70*/  FMUL.FTZ R14, R24, c[0x0][0x320] ;  /* 0x0000c800180e7a20 */ /* 0x000fe20000410000 */
[----:B------:R-:W1:Y:S01]  /*3c80*/  MUFU.TANH R10, R10 ;  /* 0x0000000a000a7308 */ /* 0x000e620000002400 */
[----:B------:R-:W-:Y:S01]  /*3c90*/  IMAD.IADD R241, R7, 0x1, -R12 ;  /* 0x0000000107f17824 */ /* 0x000fe200078e0a0c */
[----:B------:R-:W-:Y:S01]  /*3ca0*/  LEA R240, R83, R16, 0x3 ;  /* 0x0000001053f07211 */ /* 0x000fe200078e18ff */
[----:B------:R-:W-:Y:S01]  /*3cb0*/  FMUL.FTZ R76, R76, c[0x0][0x320] ;  /* 0x0000c8004c4c7a20 */ /* 0x000fe20000410000 */
[----:B------:R-:W-:Y:S01]  /*3cc0*/  MOV R12, UR4 ;  /* 0x00000004000c7c02 */ /* 0x000fe20008000f00 */
[----:B------:R-:W-:Y:S01]  /*3cd0*/  IMAD.SHL.U32 R241, R241, 0x2, RZ ;  /* 0x00000002f1f17824 */ /* 0x000fe200078e00ff */
[----:B------:R-:W-:Y:S01]  /*3ce0*/  ULDC UR4, c[0x0][0x1d0] ;  /* 0x0000740000047ab9 */ /* 0x000fe20000000800 */
[----:B------:R-:W-:Y:S01]  /*3cf0*/  @P0 IMAD.HI.U32 R13, R240, c[0x0][0x2c8], RZ ;  /* 0x0000b200f00d0a27 */ /* 0x000fe200078e00ff */
[----:B------:R-:W-:Y:S01]  /*3d00*/  PLOP3.LUT P0, PT, PT, PT, UP1, 0x80, 0x0 ;  /* 0x000000000000781c */ /* 0x000fe20003f0f018 */
[----:B------:R-:W2:Y:S01]  /*3d10*/  MUFU.TANH R6, R6 ;  /* 0x0000000600067308 */ /* 0x000ea20000002400 */
[----:B------:R-:W-:Y:S01]  /*3d20*/  IADD3 R15, R12, -c[0x0][0x168], -R241 ;  /* 0x80005a000c0f7a10 */ /* 0x000fe20007ffe8f1 */
[----:B------:R-:W-:Y:S01]  /*3d30*/  IMAD.MOV.U32 R11, RZ, RZ, R240 ;  /* 0x000000ffff0b7224 */ /* 0x000fe200078e00f0 */
[----:B------:R-:W-:Y:S01]  /*3d40*/  ULDC UR5, c[0x0][0x324] ;  /* 0x0000c90000057ab9 */ /* 0x000fe20000000800 */
[----:B------:R-:W-:Y:S01]  /*3d50*/  FMUL.FTZ R77, R77, c[0x0][0x320] ;  /* 0x0000c8004d4d7a20 */ /* 0x000fe20000410000 */
[----:B------:R-:W-:Y:S01]  /*3d60*/  UIMAD UR4, UR26, UR4, -UR11 ;  /* 0x000000041a0472a4 */ /* 0x000fe2000f8e0a0b */
[----:B------:R-:W-:Y:S01]  /*3d70*/  FMUL.FTZ R25, R25, c[0x0][0x320] ;  /* 0x0000c80019197a20 */ /* 0x000fe20000410000 */
[----:B------:R-:W-:Y:S01]  /*3d80*/  ULOP3.LUT UR11, URZ, UR5, URZ, 0x33, !UPT ;  /* 0x000000053f0b7292 */ /* 0x000fe2000f8e333f */
[----:B------:R-:W3:Y:S01]  /*3d90*/  MUFU.TANH R9, R9 ;  /* 0x0000000900097308 */ /* 0x000ee20000002400 */
[----:B------:R-:W-:Y:S01]  /*3da0*/  IADD3 R17, R15, c[0x0][0x328], RZ ;  /* 0x0000ca000f117a10 */ /* 0x000fe20007ffe0ff */
[----:B------:R-:W0:Y:S01]  /*3db0*/  LDGDEPBAR ;  /* 0x00000000000079af */ /* 0x000e220000000000 */
[----:B------:R-:W-:Y:S01]  /*3dc0*/  IMAD.IADD R231, R82, 0x1, R81 ;  /* 0x0000000152e77824 */ /* 0x000fe200078e0251 */
[----:B------:R-:W-:-:S02]  /*3dd0*/  @P0 SHF.R.U32.HI R11, RZ, c[0x0][0x2cc], R13 ;  /* 0x0000b300ff0b0a19 */ /* 0x000fc4000001160d */
[----:B------:R-:W-:Y:S02]  /*3de0*/  PLOP3.LUT P0, PT, PT, PT, UP0, 0x40, 0x0 ;  /* 0x000000000000781c */ /* 0x000fe40003f0e808 */
[----:B------:R-:W4:Y:S01]  /*3df0*/  MUFU.TANH R8, R8 ;  /* 0x0000000800087308 */ /* 0x000f220000002400 */
[----:B------:R-:W5:Y:S01]  /*3e00*/  SHFL.IDX PT, R16, R11, RZ, 0x1c1f ;  /* 0x001c1fff0b107589 */ /* 0x000f6200000e0000 */
[----:B------:R-:W-:Y:S02]  /*3e10*/  IADD3 R13, -R241, UR4, RZ ;  /* 0x00000004f10d7c10 */ /* 0x000fe4000fffe1ff */
[----:B------:R-:W-:-:S04]  /*3e20*/  IADD3 R15, R15, UR11, RZ ;  /* 0x0000000b0f0f7c10 */ /* 0x000fc8000fffe0ff */
[----:B------:R1:W1:Y:S08]  /*3e30*/  MUFU.TANH R190, R64 ;  /* 0x0000004000be7308 */ /* 0x0002700000002400 */
[----:B------:R1:W1:Y:S08]  /*3e40*/  MUFU.TANH R182, R65 ;  /* 0x0000004100b67308 */ /* 0x0002700000002400 */
[----:B------:R1:W1:Y:S01]  /*3e50*/  MUFU.TANH R188, R60 ;  /* 0x0000003c00bc7308 */ /* 0x0002620000002400 */
[----:B-----5:R-:W-:-:S02]  /*3e60*/  IADD3 R24, R17, R16, RZ ;  /* 0x0000001011187210 */ /* 0x020fc40007ffe0ff */
[----:B------:R-:W-:Y:S02]  /*3e70*/  IADD3 R20, R15, R16, RZ ;  /* 0x000000100f147210 */ /* 0x000fe40007ffe0ff */
[----:B------:R-:W-:-:S03]  /*3e80*/  IMNMX R21, R24, R13, PT ;  /* 0x0000000d18157217 */ /* 0x000fc60003800200 */
[----:B------:R1:W1:Y:S08]  /*3e90*/  MUFU.TANH R184, R61 ;  /* 0x0000003d00b87308 */ /* 0x0002700000002400 */
[----:B------:R1:W1:Y:S08]  /*3ea0*/  MUFU.TANH R194, R76 ;  /* 0x0000004c00c27308 */ /* 0x0002700000002400 */
[----:B------:R1:W1:Y:S08]  /*3eb0*/  MUFU.TANH R192, R77 ;  /* 0x0000004d00c07308 */ /* 0x0002700000002400 */
[----:B------:R-:W1:Y:S08]  /*3ec0*/  MUFU.TANH R34, R34 ;  /* 0x0000002200227308 */ /* 0x000e700000002400 */
[----:B------:R-:W1:Y:S08]  /*3ed0*/  MUFU.TANH R32, R32 ;  /* 0x0000002000207308 */ /* 0x000e700000002400 */
[----:B------:R-:W1:Y:S08]  /*3ee0*/  MUFU.TANH R14, R14 ;  /* 0x0000000e000e7308 */ /* 0x000e700000002400 */
[----:B------:R1:W1:Y:S01]  /*3ef0*/  MUFU.TANH R12, R25 ;  /* 0x00000019000c7308 */ /* 0x0002620000002400 */
[----:B------:R-:W-:Y:S05]  /*3f00*/  @P0 BRA `(.L_x_1974) ;  /* 0x0000016000000947 */ /* 0x000fea0003800000 */
[----:B--234-:R-:W-:Y:S01]  /*3f10*/  IMAD.U32 R7, RZ, RZ, UR10 ;  /* 0x0000000aff077e24 */ /* 0x01cfe2000f8e00ff */
[----:B------:R-:W-:Y:S04]  /*3f20*/  BSSY B0, `(.L_x_1975) ;  /* 0x000000f000007945 */ /* 0x000fe80003800000 */
[----:B-1----:R-:W-:-:S04]  /*3f30*/  IADD3 R25, R7, -c[0x0][0x168], R16 ;  /* 0x80005a0007197a10 */ /* 0x002fc80007ffe010 */
        /* <DEDUP_REMOVED lines=9> */
.L_x_1976:
[----:B------:R-:W-:-:S04]  /*3fd0*/  MOV R7, c[0x0][0x32c] ;  /* 0x0000cb0000077a02 */ /* 0x000fc80000000f00 */
[----:B------:R-:W-:-:S13]  /*3fe0*/  ISETP.NE.AND P0, PT, R7, 0x1, PT ;  /* 0x000000010700780c */ /* 0x000fda0003f05270 */
[----:B------:R-:W-:-:S05]  /*3ff0*/  @P0 IMAD.HI.U32 R7, R25, c[0x0][0x330], RZ ;  /* 0x0000cc0019070a27 */ /* 0x000fca00078e00ff */
[----:B------:R-:W-:Y:S02]  /*4000*/  @P0 SHF.R.U32.HI R25, RZ, c[0x0][0x334], R7 ;  /* 0x0000cd00ff190a19 */ /* 0x000fe40000011607 */
.L_x_1977:
[----:B------:R-:W-:Y:S05]  /*4010*/  BSYNC B0 ;  /* 0x0000000000007941 */ /* 0x000fea0003800000 */
.L_x_1975:
[----:B------:R-:W-:-:S04]  /*4020*/  IMAD R16, R25, c[0x0][0x32c], -R80 ;  /* 0x0000cb0019107a24 */ /* 0x000fc800078e0a50 */
[----:B------:R-:W-:-:S05]  /*4030*/  IMAD.IADD R7, R16, 0x1, -R241 ;  /* 0x0000000110077824 */ /* 0x000fca00078e0af1 */
[----:B------:R-:W-:Y:S02]  /*4040*/  IADD3 R16, R7, c[0x0][0x32c], RZ ;  /* 0x0000cb0007107a10 */ /* 0x000fe40007ffe0ff */
[----:B------:R-:W-:Y:S02]  /*4050*/  IMNMX R20, R20, R7, !PT ;  /* 0x0000000714147217 */ /* 0x000fe40007800200 */
[----:B------:R-:W-:Y:S02]  /*4060*/  IMNMX R21, R21, R16, PT ;  /* 0x0000001015157217 */ /* 0x000fe40003800200 */
.L_x_1974:
[----:B--234-:R-:W-:Y:S01]  /*4070*/  ISETP.LT.AND P1, PT, RZ, UR20, PT ;  /* 0x00000014ff007c0c */ /* 0x01cfe2000bf21270 */
[----:B------:R-:W2:Y:S01]  /*4080*/  SHFL.IDX PT, R24, R11, 0x1, 0x1c1f ;  /* 0x003c1f000b187f89 */ /* 0x000ea200000e0000 */
[----:B------:R-:W-:Y:S02]  /*4090*/  FMUL.FTZ R33, R78, c[0x0][0x320] ;  /* 0x0000c8004e217a20 */ /* 0x000fe40000410000 */
[----:B------:R-:W-:Y:S01]  /*40a0*/  ISETP.GT.AND P0, PT, R20, RZ, P1 ;  /* 0x000000ff1400720c */ /* 0x000fe20000f04270 */
[----:B------:R-:W-:Y:S02]  /*40b0*/  FMUL.FTZ R18, R18, c[0x0][0x320] ;  /* 0x0000c80012127a20 */ /* 0x000fe40000410000 */
[----:B-1----:R-:W-:Y:S01]  /*40c0*/  FMUL.FTZ R25, R27, c[0x0][0x320] ;  /* 0x0000c8001b197a20 */ /* 0x002fe20000410000 */
[----:B------:R-:W-:Y:S01]  /*40d0*/  ISETP.LT.OR P0, PT, R21, 0x1, P0 ;  /* 0x000000011500780c */ /* 0x000fe20000701670 */
[----:B------:R-:W-:Y:S01]  /*40e0*/  FMUL.FTZ R26, R26, c[0x0][0x320] ;  /* 0x0000c8001a1a7a20 */ /* 0x000fe20000410000 */
[----:B------:R-:W1:Y:S01]  /*40f0*/  MUFU.TANH R33, R33 ;  /* 0x0000002100217308 */ /* 0x000e620000002400 */
[----:B------:R-:W-:Y:S01]  /*4100*/  FMUL.FTZ R63, R63, c[0x0][0x320] ;  /* 0x0000c8003f3f7a20 */ /* 0x000fe20000410000 */
[----:B------:R-:W-:Y:S01]  /*4110*/  FSEL R7, R4, -INF , !P0 ;  /* 0xff80000004077808 */ /* 0x000fe20004000000 */
[----:B------:R-:W-:Y:S01]  /*4120*/  FMUL.FTZ R79, R79, c[0x0][0x320] ;  /* 0x0000c8004f4f7a20 */ /* 0x000fe20000410000 */
[----:B------:R-:W-:Y:S01]  /*4130*/  ISETP.GT.AND P0, PT, R20, 0x1, P1 ;  /* 0x000000011400780c */ /* 0x000fe20000f04270 */
[----:B------:R-:W-:-:S02]  /*4140*/  FMUL.FTZ R67, R67, c[0x0][0x320] ;  /* 0x0000c80043437a20 */ /* 0x000fc40000410000 */
[----:B------:R-:W-:Y:S01]  /*4150*/  FMUL.FTZ R74, R74, c[0x0][0x320] ;  /* 0x0000c8004a4a7a20 */ /* 0x000fe20000410000 */
[----:B------:R-:W-:Y:S01]  /*4160*/  ISETP.LT.OR P0, PT, R21, 0x2, P0 ;  /* 0x000000021500780c */ /* 0x000fe20000701670 */
[----:B------:R-:W-:Y:S01]  /*4170*/  FMUL.FTZ R75, R75, c[0x0][0x320] ;  /* 0x0000c8004b4b7a20 */ /* 0x000fe20000410000 */
[----:B------:R3:W4:Y:S01]  /*4180*/  MUFU.TANH R191, R63 ;  /* 0x0000003f00bf7308 */ /* 0x0007220000002400 */
[----:B------:R-:W-:Y:S01]  /*4190*/  FMUL.FTZ R19, R19, c[0x0][0x320] ;  /* 0x0000c80013137a20 */ /* 0x000fe20000410000 */
[----:B------:R-:W-:Y:S01]  /*41a0*/  FSEL R16, R5, -INF , !P0 ;  /* 0xff80000005107808 */ /* 0x000fe20004000000 */
[----:B------:R-:W-:Y:S01]  /*41b0*/  FMUL.FTZ R5, R31, c[0x0][0x320] ;  /* 0x0000c8001f057a20 */ /* 0x000fe20000410000 */
[----:B------:R-:W-:Y:S01]  /*41c0*/  ISETP.GT.AND P0, PT, R20, 0x8, P1 ;  /* 0x000000081400780c */ /* 0x000fe20000f04270 */
[----:B------:R-:W-:Y:S02]  /*41d0*/  FMUL.FTZ R62, R62, c[0x0][0x320] ;  /* 0x0000c8003e3e7a20 */ /* 0x000fe40000410000 */
[----:B------:R-:W-:Y:S01]  /*41e0*/  FMUL.FTZ R66, R66, c[0x0][0x320] ;  /* 0x0000c80042427a20 */ /* 0x000fe20000410000 */
[----:B------:R-:W-:Y:S01]  /*41f0*/  ISETP.LT.OR P0, PT, R21, 0x9, P0 ;  /* 0x000000091500780c */ /* 0x000fe20000701670 */
[----:B------:R3:W1:Y:S03]  /*4200*/  MUFU.TANH R189, R79 ;  /* 0x0000004f00bd7308 */ /* 0x0006660000002400 */
[----:B------:R-:W-:-:S02]  /*4210*/  FSEL R14, R14, -INF , !P0 ;  /* 0xff8000000e0e7808 */ /* 0x000fc40004000000 */
[----:B------:R-:W-:-:S03]  /*4220*/  ISETP.GT.AND P0, PT, R20, 0x9, P1 ;  /* 0x000000091400780c */ /* 0x000fc60000f04270 */
[----:B------:R3:W1:Y:S01]  /*4230*/  MUFU.TANH R195, R67 ;  /* 0x0000004300c37308 */ /* 0x0006620000002400 */
[----:B------:R-:W-:-:S04]  /*4240*/  ISETP.LT.OR P0, PT, R21, 0xa, P0 ;  /* 0x0000000a1500780c */ /* 0x000fc80000701670 */
[----:B------:R-:W-:Y:S02]  /*4250*/  FSEL R12, R12, -INF , !P0 ;  /* 0xff8000000c0c7808 */ /* 0x000fe40004000000 */
[----:B------:R-:W-:Y:S01]  /*4260*/  ISETP.GT.AND P0, PT, R20, 0x10, P1 ;  /* 0x000000101400780c */ /* 0x000fe20000f04270 */
[----:B------:R-:W1:Y:S03]  /*4270*/  MUFU.TANH R18, R18 ;  /* 0x0000001200127308 */ /* 0x000e660000002400 */
[----:B------:R-:W-:-:S04]  /*4280*/  ISETP.LT.OR P0, PT, R21, 0x11, P0 ;  /* 0x000000111500780c */ /* 0x000fc80000701670 */
[----:B------:R-:W-:Y:S01]  /*4290*/  FSEL R10, R10, -INF , !P0 ;  /* 0xff8000000a0a7808 */ /* 0x000fe20004000000 */
[----:B------:R3:W1:Y:S01]  /*42a0*/  MUFU.TANH R185, R74 ;  /* 0x0000004a00b97308 */ /* 0x0006620000002400 */
[----:B------:R-:W-:-:S04]  /*42b0*/  ISETP.GT.AND P0, PT, R20, 0x11, P1 ;  /* 0x000000111400780c */ /* 0x000fc80000f04270 */
[----:B------:R-:W-:-:S03]  /*42c0*/  ISETP.LT.OR P0, PT, R21, 0x12, P0 ;  /* 0x000000121500780c */ /* 0x000fc60000701670 */
[----:B------:R3:W1:Y:S01]  /*42d0*/  MUFU.TANH R183, R75 ;  /* 0x0000004b00b77308 */ /* 0x0006620000002400 */
[----:B------:R-:W-:Y:S02]  /*42e0*/  FSEL R6, R6, -INF , !P0 ;  /* 0xff80000006067808 */ /* 0x000fe40004000000 */
[----:B------:R-:W-:-:S04]  /*42f0*/  ISETP.GT.AND P0, PT, R20, 0x18, P1 ;  /* 0x000000181400780c */ /* 0x000fc80000f04270 */
[----:B------:R-:W-:Y:S01]  /*4300*/  ISETP.LT.OR P0, PT, R21, 0x19, P0 ;  /* 0x000000191500780c */ /* 0x000fe20000701670 */
[----:B------:R-:W1:Y:S03]  /*4310*/  MUFU.TANH R5, R5 ;  /* 0x0000000500057308 */ /* 0x000e660000002400 */
[----:B------:R-:W-:Y:S01]  /*4320*/  FSEL R4, R9, -INF , !P0 ;  /* 0xff80000009047808 */ /* 0x000fe20004000000 */
[----:B------:R-:W-:Y:S01]  /*4330*/  FMUL.FTZ R9, R23, c[0x0][0x320] ;  /* 0x0000c80017097a20 */ /* 0x000fe20000410000 */
        /* <DEDUP_REMOVED lines=11> */
[----:B------:R-:W1:Y:S01]  /*43f0*/  MUFU.TANH R25, R25 ;  /* 0x0000001900197308 */ /* 0x000e620000002400 */
[----:B------:R-:W-:Y:S02]  /*4400*/  FSEL R182, R182, -INF , !P0 ;  /* 0xff800000b6b67808 */ /* 0x000fe40004000000 */
[----:B------:R-:W-:-:S04]  /*4410*/  ISETP.GT.AND P0, PT, R20, 0x28, P1 ;  /* 0x000000281400780c */ /* 0x000fc80000f04270 */
[----:B------:R-:W-:Y:S01]  /*4420*/  ISETP.LT.OR P0, PT, R21, 0x29, P0 ;  /* 0x000000291500780c */ /* 0x000fe20000701670 */
[----:B------:R-:W1:Y:S03]  /*4430*/  MUFU.TANH R26, R26 ;  /* 0x0000001a001a7308 */ /* 0x000e660000002400 */
[----:B------:R-:W-:Y:S02]  /*4440*/  FSEL R188, R188, -INF , !P0 ;  /* 0xff800000bcbc7808 */ /* 0x000fe40004000000 */
[----:B------:R-:W-:-:S03]  /*4450*/  ISETP.GT.AND P0, PT, R20, 0x29, P1 ;  /* 0x000000291400780c */ /* 0x000fc60000f04270 */
[----:B------:R3:W1:Y:S01]  /*4460*/  MUFU.TANH R187, R66 ;  /* 0x0000004200bb7308 */ /* 0x0006620000002400 */
[----:B------:R-:W-:-:S04]  /*4470*/  ISETP.LT.OR P0, PT, R21, 0x2a, P0 ;  /* 0x0000002a1500780c */ /* 0x000fc80000701670 */
[----:B------:R-:W-:Y:S02]  /*4480*/  FSEL R184, R184, -INF , !P0 ;  /* 0xff800000b8b87808 */ /* 0x000fe40004000000 */
[----:B------:R-:W-:-:S04]  /*4490*/  ISETP.GT.AND P0, PT, R20, 0x30, P1 ;  /* 0x000000301400780c */ /* 0x000fc80000f04270 */
        /* <DEDUP_REMOVED lines=8> */
[----:B------:R-:W-:Y:S01]  /*4520*/  ISETP.GT.AND P0, PT, R20, 0x39, P1 ;  /* 0x000000391400780c */ /* 0x000fe20000f04270 */
[----:B------:R-:W-:Y:S02]  /*4530*/  FMUL.FTZ R20, R22, c[0x0][0x320] ;  /* 0x0000c80016147a20 */ /* 0x000fe40000410000 */
[----:B--2---:R-:W-:Y:S01]  /*4540*/  IMAD.IADD R22, R17, 0x1, R24 ;  /* 0x0000000111167824 */ /* 0x004fe200078e0218 */
[----:B------:R-:W-:-:S03]  /*4550*/  ISETP.LT.OR P0, PT, R21, 0x3a, P0 ;  /* 0x0000003a1500780c */ /* 0x000fc60000701670 */
[----:B------:R-:W2:Y:S01]  /*4560*/  MUFU.TANH R20, R20 ;  /* 0x0000001400147308 */ /* 0x000ea20000002400 */
[----:B------:R-:W-:Y:S02]  /*4570*/  FSEL R32, R32, -INF , !P0 ;  /* 0xff80000020207808 */ /* 0x000fe40004000000 */
[----:B------:R-:W-:Y:S02]  /*4580*/  PLOP3.LUT P0, PT, PT, PT, UP0, 0x40, 0x0 ;  /* 0x000000000000781c */ /* 0x000fe40003f0e808 */
[----:B------:R-:W-:Y:S01]  /*4590*/  IMNMX R21, R22, R13, PT ;  /* 0x0000000d16157217 */ /* 0x000fe20003800200 */
[----:B------:R-:W-:-:S10]  /*45a0*/  IMAD.IADD R22, R15, 0x1, R24 ;  /* 0x000000010f167824 */ /* 0x000fd400078e0218 */
[----:B------:R-:W-:Y:S05]  /*45b0*/  @P0 BRA `(.L_x_1978) ;  /* 0x0000016000000947 */ /* 0x000fea0003800000 */
[----:B-1234-:R-:W-:Y:S01]  /*45c0*/  IMAD.U32 R11, RZ, RZ, UR10 ;  /* 0x0000000aff0b7e24 */ /* 0x01efe2000f8e00ff */
        /* <DEDUP_REMOVED lines=11> */
.L_x_1980:
[----:B------:R-:W-:-:S04]  /*4680*/  MOV R11, c[0x0][0x32c] ;  /* 0x0000cb00000b7a02 */ /* 0x000fc80000000f00 */
[----:B------:R-:W-:-:S13]  /*4690*/  ISETP.NE.AND P0, PT, R11, 0x1, PT ;  /* 0x000000010b00780c */ /* 0x000fda0003f05270 */
[----:B------:R-:W-:-:S05]  /*46a0*/  @P0 IMAD.HI.U32 R11, R13, c[0x0][0x330], RZ ;  /* 0x0000cc000d0b0a27 */ /* 0x000fca00078e00ff */
[----:B------:R-:W-:Y:S02]  /*46b0*/  @P0 SHF.R.U32.HI R13, RZ, c[0x0][0x334], R11 ;  /* 0x0000cd00ff0d0a19 */ /* 0x000fe4000001160b */
.L_x_1981:
[----:B------:R-:W-:Y:S05]  /*46c0*/  BSYNC B0 ;  /* 0x0000000000007941 */ /* 0x000fea0003800000 */
.L_x_1979:
[----:B------:R-:W-:-:S04]  /*46d0*/  IMAD R80, R13, c[0x0][0x32c], -R80 ;  /* 0x0000cb000d507a24 */ /* 0x000fc800078e0a50 */
[----:B------:R-:W-:-:S05]  /*46e0*/  IMAD.IADD R11, R80, 0x1, -R241 ;  /* 0x00000001500b7824 */ /* 0x000fca00078e0af1 */
[----:B------:R-:W-:Y:S02]  /*46f0*/  IADD3 R24, R11, c[0x0][0x32c], RZ ;  /* 0x0000cb000b187a10 */ /* 0x000fe40007ffe0ff */
[----:B------:R-:W-:Y:S02]  /*4700*/  IMNMX R22, R22, R11, !PT ;  /* 0x0000000b16167217 */ /* 0x000fe40007800200 */
[----:B------:R-:W-:Y:S02]  /*4710*/  IMNMX R21, R21, R24, PT ;  /* 0x0000001815157217 */ /* 0x000fe40003800200 */
.L_x_1978:
[----:B-1234-:R-:W-:Y:S01]  /*4720*/  ISETP.GT.AND P0, PT, R22, 0x1, P1 ;  /* 0x000000011600780c */ /* 0x01efe20000f04270 */
[----:B------:R-:W-:Y:S01]  /*4730*/  IMAD.SHL.U32 R231, R231, 0x2, RZ ;  /* 0x00000002e7e77824 */ /* 0x000fe200078e00ff */
[----:B------:R-:W-:Y:S02]  /*4740*/  @UP1 USHF.L.U32 UR25, UR25, 0x7, URZ ;  /* 0x0000000719191899 */ /* 0x000fe4000800063f */
[----:B------:R-:W-:Y:S01]  /*4750*/  ISETP.LT.OR P0, PT, R21, 0x2, P0 ;  /* 0x000000021500780c */ /* 0x000fe20000701670 */
[--C-:B------:R-:W-:Y:S01]  /*4760*/  IMAD R226, R2, 0x2, R231.reuse ;  /* 0x0000000202e27824 */ /* 0x100fe200078e02e7 */
[----:B------:R-:W-:Y:S01]  /*4770*/  LDSM.16.MT88.4 R156, [R231+0x100] ;  /* 0x00010000e79c783b */ /* 0x000fe20000004200 */
[----:B------:R-:W-:Y:S01]  /*4780*/  IMAD R225, R3, 0x2, R231 ;  /* 0x0000000203e17824 */ /* 0x000fe200078e02e7 */
[----:B------:R-:W-:Y:S01]  /*4790*/  FSEL R19, R5, -INF , !P0 ;  /* 0xff80000005137808 */ /* 0x000fe20004000000 */
[----:B------:R-:W-:Y:S01]  /*47a0*/  IMAD R224, R3, 0x2, R226 ;  /* 0x0000000203e07824 */ /* 0x000fe200078e02e2 */
[----:B------:R-:W-:Y:S01]  /*47b0*/  ISETP.GT.AND P0, PT, R22, 0x8, P1 ;  /* 0x000000081600780c */ /* 0x000fe20000f04270 */
[----:B------:R-:W-:Y:S01]  /*47c0*/  LDSM.16.MT88.4 R148, [R226+0x100] ;  /* 0x00010000e294783b */ /* 0x000fe20000004200 */
[----:B------:R-:W-:-:S02]  /*47d0*/  ULDC.64 UR4, c[0x0][0x2c8] ;  /* 0x0000b20000047ab9 */ /* 0x000fc40000000a00 */
[C---:B------:R-:W-:Y:S01]  /*47e0*/  ISETP.LT.OR P0, PT, R21.reuse, 0x9, P0 ;  /* 0x000000091500780c */ /* 0x040fe20000701670 */
[----:B------:R-:W-:Y:S01]  /*47f0*/  LDSM.16.MT88.4 R140, [R225+0x100] ;  /* 0x00010000e18c783b */ /* 0x000fe20000004200 */
[----:B------:R-:W-:Y:S02]  /*4800*/  UIMAD.WIDE.U32 UR26, UR25, UR4, URZ ;  /* 0x00000004191a72a5 */ /* 0x000fe4000f8e003f */
[----:B------:R-:W-:Y:S01]  /*4810*/  FSEL R17, R26, -INF , !P0 ;  /* 0xff8000001a117808 */ /* 0x000fe20004000000 */
[----:B------:R-:W-:Y:S01]  /*4820*/  LDSM.16.MT88.4 R132, [R224+0x100] ;  /* 0x00010000e084783b */ /* 0x000fe20000004200 */
[----:B------:R-:W-:Y:S01]  /*4830*/  ISETP.GT.AND P0, PT, R22, 0x9, P1 ;  /* 0x000000091600780c */ /* 0x000fe20000f04270 */
[----:B------:R-:W-:Y:S02]  /*4840*/  UIADD3 UR20, UR20, -0x2, URZ ;  /* 0xfffffffe14147890 */ /* 0x000fe4000fffe03f */
[----:B------:R-:W-:Y:S01]  /*4850*/  LDSM.16.MT88.4 R40, [R231+0x2100] ;  /* 0x00210000e728783b */ /* 0x000fe20000004200 */
[----:B------:R-:W-:Y:S01]  /*4860*/  ISETP.LT.OR P0, PT, R21, 0xa, P0 ;  /* 0x0000000a1500780c */ /* 0x000fe20000701670 */
[----:B------:R-:W-:-:S02]  /*4870*/  @UP1 UMOV UR25, UR27 ;  /* 0x0000001b00191c82 */ /* 0x000fc40008000000 */
[----:B------:R-:W-:Y:S01]  /*4880*/  LDSM.16.MT88.4 R48, [R226+0x2100] ;  /* 0x00210000e230783b */ /* 0x000fe20000004200 */
[----:B------:R-:W-:Y:S01]  /*4890*/  FSEL R5, R25, -INF , !P0 ;  /* 0xff80000019057808 */ /* 0x000fe20004000000 */
[----:B------:R-:W-:Y:S01]  /*48a0*/  @UP1 USHF.R.U32.HI UR24, URZ, UR5, UR25 ;  /* 0x000000053f181299 */ /* 0x000fe20008011619 */
[----:B------:R-:W-:Y:S01]  /*48b0*/  ISETP.GT.AND P0, PT, R22, 0x10, P1 ;  /* 0x000000101600780c */ /* 0x000fe20000f04270 */
[----:B------:R-:W-:Y:S02]  /*48c0*/  LDSM.16.MT88.4 R56, [R225+0x2100] ;  /* 0x00210000e138783b */ /* 0x000fe40000004200 */
[----:B------:R-:W-:Y:S01]  /*48d0*/  UIADD3 UR4, UR21, UR24, URZ ;  /* 0x0000001815047290 */ /* 0x000fe2000fffe03f */
[----:B------:R-:W-:Y:S01]  /*48e0*/  ISETP.LT.OR P0, PT, R21, 0x11, P0 ;  /* 0x000000111500780c */ /* 0x000fe20000701670 */
[----:B------:R-:W-:Y:S01]  /*48f0*/  LDSM.16.MT88.4 R64, [R224+0x2100] ;  /* 0x00210000e040783b */ /* 0x000fe20000004200 */
[----:B------:R-:W-:Y:S02]  /*4900*/  ULDC UR21, c[0x0][0x328] ;  /* 0x0000ca0000157ab9 */ /* 0x000fe40000000800 */
[----:B------:R-:W-:Y:S01]  /*4910*/  FSEL R15, R20, -INF , !P0 ;  /* 0xff800000140f7808 */ /* 0x000fe20004000000 */
[----:B------:R-:W-:Y:S01]  /*4920*/  LDSM.16.MT88.4 R72, [R231+0x4100] ;  /* 0x00410000e748783b */ /* 0x000fe20000004200 */
[----:B------:R-:W-:Y:S01]  /*4930*/  ISETP.GT.AND P0, PT, R22, 0x11, P1 ;  /* 0x000000111600780c */ /* 0x000fe20000f04270 */
[----:B------:R-:W-:-:S02]  /*4940*/  UIADD3 UR21, UR4, UR21, URZ ;  /* 0x0000001504157290 */ /* 0x000fc4000fffe03f */
[----:B------:R-:W-:Y:S01]  /*4950*/  LDSM.16.MT88.4 R80, [R226+0x4100] ;  /* 0x00410000e250783b */ /* 0x000fe20000004200 */
[----:B------:R-:W-:-:S03]  /*4960*/  ISETP.LT.OR P0, PT, R21, 0x12, P0 ;  /* 0x000000121500780c */ /* 0x000fc60000701670 */
[----:B------:R-:W-:Y:S01]  /*4970*/  LDSM.16.MT88.4 R88, [R225+0x4100] ;  /* 0x00410000e158783b */ /* 0x000fe20000004200 */
[----:B------:R-:W-:Y:S02]  /*4980*/  FSEL R11, R9, -INF , !P0 ;  /* 0xff800000090b7808 */ /* 0x000fe40004000000 */
[----:B------:R-:W-:Y:S01]  /*4990*/  ISETP.GT.AND P0, PT, R22, 0x18, P1 ;  /* 0x000000181600780c */ /* 0x000fe20000f04270 */
[----:B------:R-:W-:Y:S03]  /*49a0*/  LDSM.16.MT88.4 R96, [R224+0x4100] ;  /* 0x00410000e060783b */ /* 0x000fe60000004200 */
[----:B------:R-:W-:Y:S01]  /*49b0*/  ISETP.LT.OR P0, PT, R21, 0x19, P0 ;  /* 0x000000191500780c */ /* 0x000fe20000701670 */
[----:B------:R-:W-:Y:S03]  /*49c0*/  LDSM.16.MT88.4 R104, [R231+0x6100] ;  /* 0x00610000e768783b */ /* 0x000fe60000004200 */
[----:B------:R-:W-:Y:S01]  /*49d0*/  FSEL R9, R18, -INF , !P0 ;  /* 0xff80000012097808 */ /* 0x000fe20004000000 */
[----:B------:R-:W-:Y:S01]  /*49e0*/  LDSM.16.MT88.4 R112, [R226+0x6100] ;  /* 0x00610000e270783b */ /* 0x000fe20000004200 */
[----:B------:R-:W-:-:S03]  /*49f0*/  ISETP.GT.AND P0, PT, R22, 0x19, P1 ;  /* 0x000000191600780c */ /* 0x000fc60000f04270 */
[----:B------:R-:W-:Y:S01]  /*4a00*/  LDSM.16.MT88.4 R120, [R225+0x6100] ;  /* 0x00610000e178783b */ /* 0x000fe20000004200 */
[----:B------:R-:W-:-:S03]  /*4a10*/  ISETP.LT.OR P0, PT, R21, 0x1a, P0 ;  /* 0x0000001a1500780c */ /* 0x000fc60000701670 */
[----:B------:R-:W-:Y:S01]  /*4a20*/  LDSM.16.MT88.4 R28, [R231+0x900] ;  /* 0x00090000e71c783b */ /* 0x000fe20000004200 */
[----:B------:R-:W-:Y:S02]  /*4a30*/  FSEL R13, R23, -INF , !P0 ;  /* 0xff800000170d7808 */ /* 0x000fe40004000000 */
[----:B------:R-:W-:Y:S01]  /*4a40*/  ISETP.GT.AND P0, PT, R22, 0x20, P1 ;  /* 0x000000201600780c */ /* 0x000fe20000f04270 */
[----:B------:R-:W-:Y:S01]  /*4a50*/  LDSM.16.MT88.4 R24, [R225+0x900] ;  /* 0x00090000e118783b */ /* 0x000fe20000004200 */
[----:B------:R-:W-:Y:S02]  /*4a60*/  FMNMX.FTZ R23, R7, R16, !PT ;  /* 0x0000001007177209 */ /* 0x000fe40007810000 */
[----:B------:R-:W-:Y:S02]  /*4a70*/  ISETP.LT.OR P0, PT, R21, 0x21, P0 ;  /* 0x000000211500780c */ /* 0x000fe40000701670 */
[----:B------:R-:W-:Y:S02]  /*4a80*/  FMNMX.FTZ R23, R14, R23, !PT ;  /* 0x000000170e177209 */ /* 0x000fe40007810000 */
[----:B------:R-:W-:-:S02]  /*4a90*/  FSEL R187, R187, -INF , !P0 ;  /* 0xff800000bbbb7808 */ /* 0x000fc40004000000 */
[----:B------:R-:W-:Y:S02]  /*4aa0*/  ISETP.GT.AND P0, PT, R22, 0x21, P1 ;  /* 0x000000211600780c */ /* 0x000fe40000f04270 */
[----:B------:R-:W-:Y:S02]  /*4ab0*/  FMNMX.FTZ R23, R12, R23, !PT ;  /* 0x000000170c177209 */ /* 0x000fe40007810000 */
[----:B------:R-:W-:Y:S02]  /*4ac0*/  ISETP.LT.OR P0, PT, R21, 0x22, P0 ;  /* 0x000000221500780c */ /* 0x000fe40000701670 */
[----:B------:R-:W-:Y:S02]  /*4ad0*/  FMNMX.FTZ R23, R10, R23, !PT ;  /* 0x000000170a177209 */ /* 0x000fe40007810000 */
[----:B------:R-:W-:Y:S02]  /*4ae0*/  FSEL R195, R195, -INF , !P0 ;  /* 0xff800000c3c37808 */ /* 0x000fe40004000000 */
[----:B------:R-:W-:-:S02]  /*4af0*/  ISETP.GT.AND P0, PT, R22, 0x28, P1 ;  /* 0x000000281600780c */ /* 0x000fc40000f04270 */
[----:B------:R-:W-:Y:S02]  /*4b00*/  FMNMX.FTZ R23, R6, R23, !PT ;  /* 0x0000001706177209 */ /* 0x000fe40007810000 */
[----:B------:R-:W-:Y:S02]  /*4b10*/  ISETP.LT.OR P0, PT, R21, 0x29, P0 ;  /* 0x000000291500780c */ /* 0x000fe40000701670 */
[----:B------:R-:W-:Y:S02]  /*4b20*/  FMNMX.FTZ R23, R4, R23, !PT ;  /* 0x0000001704177209 */ /* 0x000fe40007810000 */
[----:B------:R-:W-:Y:S02]  /*4b30*/  FSEL R193, R193, -INF , !P0 ;  /* 0xff800000c1c17808 */ /* 0x000fe40004000000 */
[----:B------:R-:W-:Y:S02]  /*4b40*/  ISETP.GT.AND P0, PT, R22, 0x29, P1 ;  /* 0x000000291600780c */ /* 0x000fe40000f04270 */
[----:B------:R-:W-:-:S02]  /*4b50*/  FMNMX.FTZ R23, R8, R23, !PT ;  /* 0x0000001708177209 */ /* 0x000fc40007810000 */
[----:B------:R-:W-:Y:S02]  /*4b60*/  ISETP.LT.OR P0, PT, R21, 0x2a, P0 ;  /* 0x0000002a1500780c */ /* 0x000fe40000701670 */
[----:B------:R-:W-:Y:S02]  /*4b70*/  FMNMX.FTZ R23, R190, R23, !PT ;  /* 0x00000017be177209 */ /* 0x000fe40007810000 */
[----:B------:R-:W-:Y:S02]  /*4b80*/  FSEL R191, R191, -INF , !P0 ;  /* 0xff800000bfbf7808 */ /* 0x000fe40004000000 */
[----:B------:R-:W-:Y:S02]  /*4b90*/  ISETP.GT.AND P0, PT, R22, 0x30, P1 ;  /* 0x000000301600780c */ /* 0x000fe40000f04270 */
[----:B------:R-:W-:Y:S02]  /*4ba0*/  FMNMX.FTZ R23, R182, R23, !PT ;  /* 0x00000017b6177209 */ /* 0x000fe40007810000 */
[----:B------:R-:W-:-:S02]  /*4bb0*/  ISETP.LT.OR P0, PT, R21, 0x31, P0 ;  /* 0x000000311500780c */ /* 0x000fc40000701670 */
[----:B------:R-:W-:Y:S02]  /*4bc0*/  FMNMX.FTZ R23, R188, R23, !PT ;  /* 0x00000017bc177209 */ /* 0x000fe40007810000 */
[----:B------:R-:W-:Y:S02]  /*4bd0*/  FSEL R33, R33, -INF , !P0 ;  /* 0xff80000021217808 */ /* 0x000fe40004000000 */
[----:B------:R-:W-:Y:S02]  /*4be0*/  ISETP.GT.AND P0, PT, R22, 0x31, P1 ;  /* 0x000000311600780c */ /* 0x000fe40000f04270 */
[----:B------:R-:W-:Y:S02]  /*4bf0*/  FMNMX.FTZ R23, R184, R23, !PT ;  /* 0x00000017b8177209 */ /* 0x000fe40007810000 */
[----:B------:R-:W-:Y:S02]  /*4c00*/  ISETP.LT.OR P0, PT, R21, 0x32, P0 ;  /* 0x000000321500780c */ /* 0x000fe40000701670 */
[----:B------:R-:W-:-:S02]  /*4c10*/  FMNMX.FTZ R23, R194, R23, !PT ;  /* 0x00000017c2177209 */ /* 0x000fc40007810000 */
[----:B------:R-:W-:Y:S02]  /*4c20*/  FSEL R189, R189, -INF , !P0 ;  /* 0xff800000bdbd7808 */ /* 0x000fe40004000000 */
[----:B------:R-:W-:Y:S02]  /*4c30*/  ISETP.GT.AND P0, PT, R22, 0x38, P1 ;  /* 0x000000381600780c */ /* 0x000fe40000f04270 */
[----:B------:R-:W-:Y:S02]  /*4c40*/  FMNMX.FTZ R23, R192, R23, !PT ;  /* 0x00000017c0177209 */ /* 0x000fe40007810000 */
[----:B------:R-:W-:Y:S02]  /*4c50*/  ISETP.LT.OR P0, PT, R21, 0x39, P0 ;  /* 0x000000391500780c */ /* 0x000fe40000701670 */
[----:B------:R-:W-:Y:S02]  /*4c60*/  FMNMX.FTZ R23, R34, R23, !PT ;  /* 0x0000001722177209 */ /* 0x000fe40007810000 */
[----:B------:R-:W-:-:S02]  /*4c70*/  FSEL R185, R185, -INF , !P0 ;  /* 0xff800000b9b97808 */ /* 0x000fc40004000000 */
[----:B------:R-:W-:-:S04]  /*4c80*/  ISETP.GT.AND P0, PT, R22, RZ, P1 ;  /* 0x000000ff1600720c */ /* 0x000fc80000f04270 */
[----:B------:R-:W-:-:S04]  /*4c90*/  ISETP.LT.OR P0, PT, R21, 0x1, P0 ;  /* 0x000000011500780c */ /* 0x000fc80000701670 */
[----:B------:R-:W-:Y:S02]  /*4ca0*/  FSEL R18, R0, -INF , !P0 ;  /* 0xff80000000127808 */ /* 0x000fe40004000000 */
[----:B------:R-:W-:Y:S02]  /*4cb0*/  ISETP.GT.AND P0, PT, R22, 0x39, P1 ;  /* 0x000000391600780c */ /* 0x000fe40000f04270 */
[----:B------:R-:W-:Y:S02]  /*4cc0*/  FMNMX.FTZ R20, R18, R19, !PT ;  /* 0x0000001312147209 */ /* 0x000fe40007810000 */
[----:B------:R-:W-:Y:S02]  /*4cd0*/  ISETP.LT.OR P0, PT, R21, 0x3a, P0 ;  /* 0x0000003a1500780c */ /* 0x000fe40000701670 */
[----:B------:R-:W-:Y:S02]  /*4ce0*/  FMNMX.FTZ R20, R17, R20, !PT ;  /* 0x0000001411147209 */ /* 0x000fe40007810000 */
[----:B------:R-:W-:-:S02]  /*4cf0*/  FMNMX.FTZ R0, R32, R23, !PT ;  /* 0x0000001720007209 */ /* 0x000fc40007810000 */
[----:B------:R-:W-:Y:S02]  /*4d00*/  FMNMX.FTZ R20, R5, R20, !PT ;  /* 0x0000001405147209 */ /* 0x000fe40007810000 */
[----:B------:R-:W-:Y:S01]  /*4d10*/  FSEL R183, R183, -INF , !P0 ;  /* 0xff800000b7b77808 */ /* 0x000fe20004000000 */
        /* <DEDUP_REMOVED lines=11> */
[----:B------:R-:W-:-:S04]  /*4dd0*/  FMNMX.FTZ R20, R33, R20, !PT ;  /* 0x0000001421147209 */ /* 0x000fc80007810000 */
[----:B------:R-:W-:-:S04]  /*4de0*/  FMNMX.FTZ R20, R189, R20, !PT ;  /* 0x00000014bd147209 */ /* 0x000fc80007810000 */
[----:B------:R-:W-:-:S04]  /*4df0*/  FMNMX.FTZ R20, R185, R20, !PT ;  /* 0x00000014b9147209 */ /* 0x000fc80007810000 */
[----:B------:R-:W-:-:S05]  /*4e00*/  FMNMX.FTZ R20, R183, R20, !PT ;  /* 0x00000014b7147209 */ /* 0x000fca0007810000 */
[----:B------:R-:W2:Y:S01]  /*4e10*/  SHFL.BFLY PT, R21, R20, 0x2, 0x1f ;  /* 0x0c401f0014157f89 */ /* 0x000ea200000e0000 */
[----:B-1----:R-:W-:-:S04]  /*4e20*/  FMNMX.FTZ R0, R23, R0, !PT ;  /* 0x0000000017007209 */ /* 0x002fc80007810000 */
[C---:B------:R-:W-:Y:S01]  /*4e30*/  FSETP.NEU.FTZ.AND P0, PT, R0.reuse, -INF , PT ;  /* 0xff8000000000780b */ /* 0x040fe20003f1d000 */
[----:B------:R-:W-:-:S05]  /*4e40*/  FMUL.FTZ R35, R0, c[0x0][0x2d0] ;  /* 0x0000b40000237a20 */ /* 0x000fca0000410000 */
[----:B------:R-:W-:-:S05]  /*4e50*/  FSEL R35, R35, RZ, P0 ;  /* 0x000000ff23237208 */ /* 0x000fca0000000000 */
[--C-:B------:R-:W-:Y:S02]  /*4e60*/  FFMA.FTZ R180, R7, c[0x0][0x2d0], -R35.reuse ;  /* 0x0000b40007b47a23 */ /* 0x100fe40000010823 */
[--C-:B------:R-:W-:Y:S02]  /*4e70*/  FFMA.FTZ R177, R16, c[0x0][0x2d0], -R35.reuse ;  /* 0x0000b40010b17a23 */ /* 0x100fe40000010823 */
[--C-:B------:R-:W-:Y:S02]  /*4e80*/  FFMA.FTZ R178, R14, c[0x0][0x2d0], -R35.reuse ;  /* 0x0000b4000eb27a23 */ /* 0x100fe40000010823 */
[--C-:B------:R-:W-:Y:S01]  /*4e90*/  FFMA.FTZ R173, R12, c[0x0][0x2d0], -R35.reuse ;  /* 0x0000b4000cad7a23 */ /* 0x100fe20000010823 */
[----:B--2---:R-:W-:Y:S01]  /*4ea0*/  FMNMX.FTZ R21, R20, R21, !PT ;  /* 0x0000001514157209 */ /* 0x004fe20007810000 */
[--C-:B------:R-:W-:Y:S01]  /*4eb0*/  FFMA.FTZ R171, R6, c[0x0][0x2d0], -R35.reuse ;  /* 0x0000b40006ab7a23 */ /* 0x100fe20000010823 */
[----:B------:R-:W-:Y:S01]  /*4ec0*/  MUFU.EX2 R180, R180 ;  /* 0x000000b400b47308 */ /* 0x000fe20000000800 */
[----:B------:R-:W-:-:S02]  /*4ed0*/  FFMA.FTZ R170, R4, c[0x0][0x2d0], -R35 ;  /* 0x0000b40004aa7a23 */ /* 0x000fc40000010823 */
[----:B------:R-:W1:Y:S01]  /*4ee0*/  SHFL.BFLY PT, R164, R21, 0x1, 0x1f ;  /* 0x0c201f0015a47f89 */ /* 0x000e6200000e0000 */
[--C-:B------:R-:W-:Y:S02]  /*4ef0*/  FFMA.FTZ R176, R10, c[0x0][0x2d0], -R35.reuse ;  /* 0x0000b4000ab07a23 */ /* 0x100fe40000010823 */
[--C-:B------:R-:W-:Y:S02]  /*4f00*/  FFMA.FTZ R167, R8, c[0x0][0x2d0], -R35.reuse ;  /* 0x0000b40008a77a23 */ /* 0x100fe40000010823 */
[----:B------:R-:W2:Y:S01]  /*4f10*/  MUFU.EX2 R177, R177 ;  /* 0x000000b100b17308 */ /* 0x000ea20000000800 */
[--C-:B------:R-:W-:Y:S02]  /*4f20*/  FFMA.FTZ R179, R190, c[0x0][0x2d0], -R35.reuse ;  /* 0x0000b400beb37a23 */ /* 0x100fe40000010823 */
[--C-:B------:R-:W-:Y:S02]  /*4f30*/  FFMA.FTZ R181, R188, c[0x0][0x2d0], -R35.reuse ;  /* 0x0000b400bcb57a23 */ /* 0x100fe40000010823 */
[----:B------:R-:W-:-:S02]  /*4f40*/  FFMA.FTZ R182, R182, c[0x0][0x2d0], -R35 ;  /* 0x0000b400b6b67a23 */ /* 0x000fc40000010823 */
[--C-:B------:R-:W-:Y:S01]  /*4f50*/  FFMA.FTZ R184, R184, c[0x0][0x2d0], -R35.reuse ;  /* 0x0000b400b8b87a23 */ /* 0x100fe20000010823 */
[----:B------:R-:W-:Y:S01]  /*4f60*/  MUFU.EX2 R178, R178 ;  /* 0x000000b200b27308 */ /* 0x000fe20000000800 */
[----:B------:R-:W-:-:S07]  /*4f70*/  FFMA.FTZ R192, R192, c[0x0][0x2d0], -R35 ;  /* 0x0000b400c0c07a23 */ /* 0x000fce0000010823 */
[----:B------:R-:W3:Y:S01]  /*4f80*/  MUFU.EX2 R173, R173 ;  /* 0x000000ad00ad7308 */ /* 0x000ee20000000800 */
[----:B--2---:R-:W-:Y:S01]  /*4f90*/  F2FP.BF16.PACK_AB R128, R177, R180 ;  /* 0x000000b4b180723e */ /* 0x004fe200000010ff */
[----:B------:R-:W-:Y:S01]  /*4fa0*/  FADD.FTZ R177, R180, R177 ;  /* 0x000000b1b4b17221 */ /* 0x000fe20000010000 */
[----:B-1----:R-:W-:Y:S02]  /*4fb0*/  FMNMX.FTZ R164, R164, R21, !PT ;  /* 0x00000015a4a47209 */ /* 0x002fe40007810000 */
[----:B------:R-:W-:Y:S02]  /*4fc0*/  LDSM.16.MT88.4 R20, [R231+0x2900] ;  /* 0x00290000e714783b */ /* 0x000fe40000004200 */
[C---:B------:R-:W-:Y:S01]  /*4fd0*/  FSETP.NEU.FTZ.AND P0, PT, R164.reuse, -INF , PT ;  /* 0xff800000a400780b */ /* 0x040fe20003f1d000 */
[----:B------:R-:W-:Y:S01]  /*4fe0*/  FMUL.FTZ R186, R164, c[0x0][0x2d0] ;  /* 0x0000b400a4ba7a20 */ /* 0x000fe20000410000 */
[----:B------:R-:W-:Y:S04]  /*4ff0*/  MUFU.EX2 R176, R176 ;  /* 0x000000b000b07308 */ /* 0x000fe80000000800 */
[----:B------:R-:W-:-:S02]  /*5000*/  FSEL R186, R186, RZ, P0 ;  /* 0x000000ffbaba7208 */ /* 0x000fc40000000000 */
[----:B------:R-:W-:Y:S02]  /*5010*/  PLOP3.LUT P0, PT, PT, PT, UP0, 0x40, 0x0 ;  /* 0x000000000000781c */ /* 0x000fe40003f0e808 */
[----:B---3--:R-:W-:Y:S01]  /*5020*/  F2FP.BF16.PACK_AB R130, R173, R178 ;  /* 0x000000b2ad82723e */ /* 0x008fe200000010ff */
[--C-:B------:R-:W-:Y:S01]  /*5030*/  FFMA.FTZ R172, R18, c[0x0][0x2d0], -R186.reuse ;  /* 0x0000b40012ac7a23 */ /* 0x100fe200000108ba */
[----:B------:R-:W-:Y:S01]  /*5040*/  MUFU.EX2 R171, R171 ;  /* 0x000000ab00ab7308 */ /* 0x000fe20000000800 */
[--C-:B------:R-:W-:Y:S02]  /*5050*/  FFMA.FTZ R175, R19, c[0x0][0x2d0], -R186.reuse ;  /* 0x0000b40013af7a23 */ /* 0x100fe400000108ba */
[--C-:B------:R-:W-:Y:S02]  /*5060*/  FFMA.FTZ R174, R17, c[0x0][0x2d0], -R186.reuse ;  /* 0x0000b40011ae7a23 */ /* 0x100fe400000108ba */
[--C-:B------:R-:W-:Y:S01]  /*5070*/  FFMA.FTZ R169, R5, c[0x0][0x2d0], -R186.reuse ;  /* 0x0000b40005a97a23 */ /* 0x100fe200000108ba */
[----:B------:R-:W-:Y:S01]  /*5080*/  LDSM.16.MT88.4 R16, [R224+0x900] ;  /* 0x00090000e010783b */ /* 0x000fe20000004200 */
[--C-:B------:R-:W-:Y:S01]  /*5090*/  FFMA.FTZ R165, R11, c[0x0][0x2d0], -R186.reuse ;  /* 0x0000b4000ba57a23 */ /* 0x100fe200000108ba */
[----:B------:R-:W-:Y:S01]  /*50a0*/  MUFU.EX2 R172, R172 ;  /* 0x000000ac00ac7308 */ /* 0x000fe20000000800 */
[--C-:B------:R-:W-:Y:S01]  /*50b0*/  FFMA.FTZ R3, R9, c[0x0][0x2d0], -R186.reuse ;  /* 0x0000b40009037a23 */ /* 0x100fe200000108ba */
[----:B------:R-:W1:Y:S01]  /*50c0*/  LDSM.16.MT88.4 R4, [R224+0x6100] ;  /* 0x00610000e004783b */ /* 0x000e620000004200 */
[----:B------:R-:W-:-:S02]  /*50d0*/  FFMA.FTZ R168, R15, c[0x0][0x2d0], -R186 ;  /* 0x0000b4000fa87a23 */ /* 0x000fc400000108ba */
[--C-:B------:R-:W-:Y:S01]  /*50e0*/  FFMA.FTZ R2, R13, c[0x0][0x2d0], -R186.reuse ;  /* 0x0000b4000d027a23 */ /* 0x100fe200000108ba */
[----:B------:R-:W2:Y:S01]  /*50f0*/  LDSM.16.MT88.4 R8, [R226+0x900] ;  /* 0x00090000e208783b */ /* 0x000ea20000004200 */
[--C-:B------:R-:W-:Y:S01]  /*5100*/  FFMA.FTZ R187, R187, c[0x0][0x2d0], -R186.reuse ;  /* 0x0000b400bbbb7a23 */ /* 0x100fe200000108ba */
[----:B------:R-:W3:Y:S01]  /*5110*/  MUFU.EX2 R175, R175 ;  /* 0x000000af00af7308 */ /* 0x000ee20000000800 */
[--C-:B------:R-:W-:Y:S01]  /*5120*/  FFMA.FTZ R188, R195, c[0x0][0x2d0], -R186.reuse ;  /* 0x0000b400c3bc7a23 */ /* 0x100fe200000108ba */
[----:B------:R-:W4:Y:S01]  /*5130*/  LDSM.16.MT88.4 R12, [R226+0x2900] ;  /* 0x00290000e20c783b */ /* 0x000f220000004200 */
[--C-:B------:R-:W-:Y:S02]  /*5140*/  FFMA.FTZ R190, R193, c[0x0][0x2d0], -R186.reuse ;  /* 0x0000b400c1be7a23 */ /* 0x100fe400000108ba */
[--C-:B------:R-:W-:Y:S02]  /*5150*/  FFMA.FTZ R191, R191, c[0x0][0x2d0], -R186.reuse ;  /* 0x0000b400bfbf7a23 */ /* 0x100fe400000108ba */
[----:B------:R-:W-:Y:S01]  /*5160*/  FFMA.FTZ R193, R194, c[0x0][0x2d0], -R35 ;  /* 0x0000b400c2c17a23 */ /* 0x000fe20000010823 */
[----:B------:R-:W-:Y:S01]  /*5170*/  MUFU.EX2 R174, R174 ;  /* 0x000000ae00ae7308 */ /* 0x000fe20000000800 */
[----:B------:R-:W-:-:S02]  /*5180*/  FFMA.FTZ R196, R33, c[0x0][0x2d0], -R186 ;  /* 0x0000b40021c47a23 */ /* 0x000fc400000108ba */
[--C-:B------:R-:W-:Y:S02]  /*5190*/  FFMA.FTZ R189, R189, c[0x0][0x2d0], -R186.reuse ;  /* 0x0000b400bdbd7a23 */ /* 0x100fe400000108ba */
[--C-:B------:R-:W-:Y:S02]  /*51a0*/  FFMA.FTZ R185, R185, c[0x0][0x2d0], -R186.reuse ;  /* 0x0000b400b9b97a23 */ /* 0x100fe400000108ba */
[--C-:B------:R-:W-:Y:S01]  /*51b0*/  FFMA.FTZ R194, R34, c[0x0][0x2d0], -R35.reuse ;  /* 0x0000b40022c27a23 */ /* 0x100fe20000010823 */
[----:B------:R-:W5:Y:S01]  /*51c0*/  MUFU.EX2 R169, R169 ;  /* 0x000000a900a97308 */ /* 0x000f620000000800 */
[----:B---3--:R-:W-:Y:S01]  /*51d0*/  F2FP.BF16.PACK_AB R129, R175, R172 ;  /* 0x000000acaf81723e */ /* 0x008fe200000010ff */
[----:B------:R-:W-:Y:S02]  /*51e0*/  FFMA.FTZ R195, R32, c[0x0][0x2d0], -R35 ;  /* 0x0000b40020c37a23 */ /* 0x000fe40000010823 */
[----:B------:R-:W-:Y:S01]  /*51f0*/  FFMA.FTZ R186, R183, c[0x0][0x2d0], -R186 ;  /* 0x0000b400b7ba7a23 */ /* 0x000fe200000108ba */
[----:B------:R-:W-:Y:S01]  /*5200*/  LDSM.16.MT88.4 R32, [R231+0x1900] ;  /* 0x00190000e720783b */ /* 0x000fe20000004200 */
[----:B------:R-:W-:-:S02]  /*5210*/  FADD.FTZ R175, R172, R175 ;  /* 0x000000afacaf7221 */ /* 0x000fc40000010000 */
[----:B------:R-:W-:Y:S01]  /*5220*/  MUFU.EX2 R170, R170 ;  /* 0x000000aa00aa7308 */ /* 0x000fe20000000800 */
[----:B------:R-:W-:-:S04]  /*5230*/  FADD.FTZ R178, R178, R177 ;  /* 0x000000b1b2b27221 */ /* 0x000fc80000010000 */
[----:B------:R-:W-:Y:S01]  /*5240*/  FADD.FTZ R173, R173, R178 ;  /* 0x000000b2adad7221 */ /* 0x000fe20000010000 */
[----:B-----5:R-:W-:Y:S02]  /*5250*/  F2FP.BF16.PACK_AB R131, R169, R174 ;  /* 0x000000aea983723e */ /* 0x020fe400000010ff */
[----:B------:R-:W-:Y:S01]  /*5260*/  MUFU.EX2 R167, R167 ;  /* 0x000000a700a77308 */ /* 0x000fe20000000800 */
[----:B------:R-:W-:-:S04]  /*5270*/  FADD.FTZ R174, R174, R175 ;  /* 0x000000afaeae7221 */ /* 0x000fc80000010000 */
[----:B------:R-:W-:Y:S01]  /*5280*/  FADD.FTZ R169, R169, R174 ;  /* 0x000000aea9a97221 */ /* 0x000fe20000010000 */
[C---:B------:R-:W-:Y:S02]  /*5290*/  HMMA.16816.F32.BF16 R152, R128.reuse, R148, RZ ;  /* 0x000000948098723c */ /* 0x040fe400000418ff */
[----:B------:R-:W-:Y:S06]  /*52a0*/  MUFU.EX2 R168, R168 ;  /* 0x000000a800a87308 */ /* 0x000fec0000000800 */
[C---:B------:R-:W-:Y:S02]  /*52b0*/  HMMA.16816.F32.BF16 R148, R128.reuse, R150, RZ ;  /* 0x000000968094723c */ /* 0x040fe400000418ff */
[----:B------:R-:W3:Y:S06]  /*52c0*/  MUFU.EX2 R165, R165 ;  /* 0x000000a500a57308 */ /* 0x000eec0000000800 */
[C---:B------:R-:W-:Y:S02]  /*52d0*/  HMMA.16816.F32.BF16 R160, R128.reuse, R156, RZ ;  /* 0x0000009c80a0723c */ /* 0x040fe400000418ff */
[----:B------:R-:W-:Y:S06]  /*52e0*/  MUFU.EX2 R3, R3 ;  /* 0x0000000300037308 */ /* 0x000fec0000000800 */
[C---:B------:R-:W-:Y:S02]  /*52f0*/  HMMA.16816.F32.BF16 R144, R128.reuse, R140, RZ ;  /* 0x0000008c8090723c */ /* 0x040fe400000418ff */
[----:B------:R-:W5:Y:S06]  /*5300*/  MUFU.EX2 R2, R2 ;  /* 0x0000000200027308 */ /* 0x000f6c0000000800 */
[C---:B------:R-:W-:Y:S02]  /*5310*/  HMMA.16816.F32.BF16 R136, R128.reuse, R132, RZ ;  /* 0x000000848088723c */ /* 0x040fe400000418ff */
[----:B------:R-:W-:Y:S06]  /*5320*/  MUFU.EX2 R179, R179 ;  /* 0x000000b300b37308 */ /* 0x000fec0000000800 */
[C---:B------:R-:W-:Y:S02]  /*5330*/  HMMA.16816.F32.BF16 R36, R128.reuse, R40, RZ ;  /* 0x000000288024723c */ /* 0x040fe400000418ff */
[----:B------:R-:W1:Y:S06]  /*5340*/  MUFU.EX2 R182, R182 ;  /* 0x000000b600b67308 */ /* 0x000e6c0000000800 */
        /* <DEDUP_REMOVED lines=28> */
[C---:B------:R-:W-:Y:S08]  /*5510*/  HMMA.16816.F32.BF16 R48, R128.reuse, R50, RZ ;  /* 0x000000328030723c */ /* 0x040ff000000418ff */
        /* <DEDUP_REMOVED lines=9> */
[C---:B-1----:R-:W-:Y:S07]  /*55b0*/  HMMA.16816.F32.BF16 R124, R128.reuse, R4, RZ ;  /* 0x00000004807c723c */ /* 0x042fee00000418ff */
[----:B------:R-:W-:Y:S01]  /*55c0*/  F2FP.BF16.PACK_AB R4, R171, R176 ;  /* 0x000000b0ab04723e */ /* 0x000fe200000010ff */
[----:B------:R-:W-:Y:S01]  /*55d0*/  HMMA.16816.F32.BF16 R128, R128, R6, RZ ;  /* 0x000000068080723c */ /* 0x000fe200000418ff */
[----:B---3--:R-:W-:Y:S01]  /*55e0*/  F2FP.BF16.PACK_AB R5, R165, R168 ;  /* 0x000000a8a505723e */ /* 0x008fe200000010ff */
[----:B------:R-:W-:-:S02]  /*55f0*/  FADD.FTZ R176, R176, R173 ;  /* 0x000000adb0b07221 */ /* 0x000fc40000010000 */
[----:B------:R-:W-:Y:S02]  /*5600*/  FADD.FTZ R168, R168, R169 ;  /* 0x000000a9a8a87221 */ /* 0x000fe40000010000 */
[----:B------:R-:W-:Y:S01]  /*5610*/  FADD.FTZ R171, R171, R176 ;  /* 0x000000b0abab7221 */ /* 0x000fe20000010000 */
[----:B------:R-:W-:Y:S01]  /*5620*/  F2FP.BF16.PACK_AB R6, R167, R170 ;  /* 0x000000aaa706723e */ /* 0x000fe200000010ff */
[----:B------:R-:W-:Y:S01]  /*5630*/  FADD.FTZ R168, R165, R168 ;  /* 0x000000a8a5a87221 */ /* 0x000fe20000010000 */
[----:B-----5:R-:W-:Y:S01]  /*5640*/  F2FP.BF16.PACK_AB R7, R2, R3 ;  /* 0x000000030207723e */ /* 0x020fe200000010ff */
[----:B------:R-:W-:Y:S02]  /*5650*/  FADD.FTZ R170, R170, R171 ;  /* 0x000000abaaaa7221 */ /* 0x000fe40000010000 */
[----:B------:R-:W-:Y:S02]  /*5660*/  FADD.FTZ R3, R3, R168 ;  /* 0x000000a803037221 */ /* 0x000fe40000010000 */
[----:B------:R-:W-:-:S02]  /*5670*/  FADD.FTZ R170, R167, R170 ;  /* 0x000000aaa7aa7221 */ /* 0x000fc40000010000 */
[----:B--2---:R-:W-:Y:S01]  /*5680*/  HMMA.16816.F32.BF16 R152, R4, R8, R152 ;  /* 0x000000080498723c */ /* 0x004fe20000041898 */
[----:B------:R-:W-:-:S07]  /*5690*/  FADD.FTZ R2, R2, R3 ;  /* 0x0000000302027221 */ /* 0x000fce0000010000 */
[C---:B------:R-:W-:Y:S01]  /*56a0*/  HMMA.16816.F32.BF16 R148, R4.reuse, R10, R148 ;  /* 0x0000000a0494723c */ /* 0x040fe20000041894 */
[----:B------:R-:W1:Y:S07]  /*56b0*/  LDSM.16.MT88.4 R8, [R225+0x2900] ;  /* 0x00290000e108783b */ /* 0x000e6e0000004200 */
[C---:B----4-:R-:W-:Y:S08]  /*56c0*/  HMMA.16816.F32.BF16 R44, R4.reuse, R12, R44 ;  /* 0x0000000c042c723c */ /* 0x050ff0000004182c */
[C---:B------:R-:W-:Y:S01]  /*56d0*/  HMMA.16816.F32.BF16 R48, R4.reuse, R14, R48 ;  /* 0x0000000e0430723c */ /* 0x040fe20000041830 */
[----:B------:R-:W2:Y:S07]  /*56e0*/  LDSM.16.MT88.4 R12, [R225+0x4900] ;  /* 0x00490000e10c783b */ /* 0x000eae0000004200 */
[C---:B------:R-:W-:Y:S08]  /*56f0*/  HMMA.16816.F32.BF16 R136, R4.reuse, R16, R136 ;  /* 0x000000100488723c */ /* 0x040ff00000041888 */
[C---:B------:R-:W-:Y:S01]  /*5700*/  HMMA.16816.F32.BF16 R132, R4.reuse, R18, R132 ;  /* 0x000000120484723c */ /* 0x040fe20000041884 */
[----:B------:R-:W-:Y:S07]  /*5710*/  LDSM.16.MT88.4 R16, [R231+0x4900] ;  /* 0x00490000e710783b */ /* 0x000fee0000004200 */
[C---:B------:R-:W-:Y:S08]  /*5720*/  HMMA.16816.F32.BF16 R160, R4.reuse, R28, R160 ;  /* 0x0000001c04a0723c */ /* 0x040ff000000418a0 */
[C---:B-1----:R-:W-:Y:S08]  /*5730*/  HMMA.16816.F32.BF16 R52, R4.reuse, R8, R52 ;  /* 0x000000080434723c */ /* 0x042ff00000041834 */
[C---:B------:R-:W-:Y:S01]  /*5740*/  HMMA.16816.F32.BF16 R56, R4.reuse, R10, R56 ;  /* 0x0000000a0438723c */ /* 0x040fe20000041838 */
[----:B------:R-:W1:Y:S07]  /*5750*/  LDSM.16.MT88.4 R8, [R224+0x4900] ;  /* 0x00490000e008783b */ /* 0x000e6e0000004200 */
[C---:B--2---:R-:W-:Y:S08]  /*5760*/  HMMA.16816.F32.BF16 R84, R4.reuse, R12, R84 ;  /* 0x0000000c0454723c */ /* 0x044ff00000041854 */
[C---:B------:R-:W-:Y:S01]  /*5770*/  HMMA.16816.F32.BF16 R88, R4.reuse, R14, R88 ;  /* 0x0000000e0458723c */ /* 0x040fe20000041858 */
[----:B------:R-:W2:Y:S07]  /*5780*/  LDSM.16.MT88.4 R12, [R225+0x6900] ;  /* 0x00690000e10c783b */ /* 0x000eae0000004200 */
[C---:B------:R-:W-:Y:S01]  /*5790*/  HMMA.16816.F32.BF16 R156, R4.reuse, R30, R156 ;  /* 0x0000001e049c723c */ /* 0x040fe2000004189c */
[----:B------:R-:W-:Y:S07]  /*57a0*/  LDSM.16.MT88.4 R28, [R224+0x2900] ;  /* 0x00290000e01c783b */ /* 0x000fee0000004200 */
[C---:B------:R-:W-:Y:S08]  /*57b0*/  HMMA.16816.F32.BF16 R144, R4.reuse, R24, R144 ;  /* 0x000000180490723c */ /* 0x040ff00000041890 */
[C---:B------:R-:W-:Y:S01]  /*57c0*/  HMMA.16816.F32.BF16 R140, R4.reuse, R26, R140 ;  /* 0x0000001a048c723c */ /* 0x040fe2000004188c */
[----:B------:R-:W-:Y:S07]  /*57d0*/  LDSM.16.MT88.4 R24, [R226+0x4900] ;  /* 0x00490000e218783b */ /* 0x000fee0000004200 */
[C---:B-1----:R-:W-:Y:S08]  /*57e0*/  HMMA.16816.F32.BF16 R92, R4.reuse, R8, R92 ;  /* 0x00000008045c723c */ /* 0x042ff0000004185c */
[C---:B------:R-:W-:Y:S01]  /*57f0*/  HMMA.16816.F32.BF16 R96, R4.reuse, R10, R96 ;  /* 0x0000000a0460723c */ /* 0x040fe20000041860 */
[----:B------:R-:W1:Y:S07]  /*5800*/  LDSM.16.MT88.4 R8, [R224+0x6900] ;  /* 0x00690000e008783b */ /* 0x000e6e0000004200 */
[C---:B------:R-:W-:Y:S08]  /*5810*/  HMMA.16816.F32.BF16 R36, R4.reuse, R20, R36 ;  /* 0x000000140424723c */ /* 0x040ff00000041824 */
[C---:B------:R-:W-:Y:S01]  /*5820*/  HMMA.16816.F32.BF16 R40, R4.reuse, R22, R40 ;  /* 0x000000160428723c */ /* 0x040fe20000041828 */
[----:B------:R-:W3:Y:S07]  /*5830*/  LDSM.16.MT88.4 R20, [R231+0x6900] ;  /* 0x00690000e714783b */ /* 0x000eee0000004200 */
        /* <DEDUP_REMOVED lines=11> */
[----:B------:R-:W-:Y:S07]  /*58f0*/  LDSM.16.MT88.4 R28, [R225+0x1100] ;  /* 0x00110000e11c783b */ /* 0x000fee0000004200 */
[C---:B------:R-:W-:Y:S08]  /*5900*/  HMMA.16816.F32.BF16 R76, R4.reuse, R24, R76 ;  /* 0x00000018044c723c */ /* 0x040ff0000004184c */
[C---:B------:R-:W-:Y:S01]  /*5910*/  HMMA.16816.F32.BF16 R80, R4.reuse, R26, R80 ;  /* 0x0000001a0450723c */ /* 0x040fe20000041850 */
[----:B------:R-:W-:Y:S07]  /*5920*/  LDSM.16.MT88.4 R24, [R224+0x1100] ;  /* 0x00110000e018783b */ /* 0x000fee0000004200 */
        /* <DEDUP_REMOVED lines=15> */
[----:B--2---:R-:W-:Y:S01]  /*5a20*/  HMMA.16816.F32.BF16 R36, R4, R12, R36 ;  /* 0x0000000c0424723c */ /* 0x004fe20000041824 */
[----:B------:R-:W-:-:S02]  /*5a30*/  FADD.FTZ R190, R190, R187 ;  /* 0x000000bbbebe7221 */ /* 0x000fc40000010000 */
[----:B------:R-:W-:Y:S02]  /*5a40*/  FADD.FTZ R184, R184, R181 ;  /* 0x000000b5b8b87221 */ /* 0x000fe40000010000 */
[----:B------:R-:W-:-:S03]  /*5a50*/  FADD.FTZ R191, R191, R190 ;  /* 0x000000bebfbf7221 */ /* 0x000fc60000010000 */
        /* <DEDUP_REMOVED lines=19> */
[----:B------:R-:W5:Y:S07]  /*5b90*/  LDSM.16.MT88.4 R28, [R231+0x5100] ;  /* 0x00510000e71c783b */ /* 0x000f6e0000004200 */
[C---:B------:R-:W-:Y:S08]  /*5ba0*/  HMMA.16816.F32.BF16 R136, R4.reuse, R24, R136 ;  /* 0x000000180488723c */ /* 0x040ff00000041888 */
        /* <DEDUP_REMOVED lines=14> */
[C---:B-----5:R-:W-:Y:S08]  /*5c90*/  HMMA.16816.F32.BF16 R68, R4.reuse, R28, R68 ;  /* 0x0000001c0444723c */ /* 0x060ff00000041844 */
        /* <DEDUP_REMOVED lines=14> */
[C---:B------:R-:W-:Y:S01]  /*5d80*/  F2FP.BF16.PACK_AB R5, R189.reuse, R196 ;  /* 0x000000c4bd05723e */ /* 0x040fe200000010ff */
        /* <DEDUP_REMOVED lines=14> */
[C---:B------:R-:W-:Y:S08]  /*5e70*/  HMMA.16816.F32.BF16 R160, R4.reuse, R32, R160 ;  /* 0x0000002004a0723c */ /* 0x040ff000000418a0 */
        /* <DEDUP_REMOVED lines=21> */
[C---:B------:R-:W-:Y:S08]  /*5fd0*/  HMMA.16816.F32.BF16 R64, R4.reuse, R34, R64 ;  /* 0x000000220440723c */ /* 0x040ff00000041840 */
[C---:B-----5:R-:W-:Y:S08]  /*5fe0*/  HMMA.16816.F32.BF16 R76, R4.reuse, R28, R76 ;  /* 0x0000001c044c723c */ /* 0x060ff0000004184c */
[C---:B------:R-:W-:Y:S08]  /*5ff0*/  HMMA.16816.F32.BF16 R80, R4.reuse, R30, R80 ;  /* 0x0000001e0450723c */ /* 0x040ff00000041850 */
[C---:B------:R-:W-:Y:S08]  /*6000*/  HMMA.16816.F32.BF16 R84, R4.reuse, R24, R84 ;  /* 0x000000180454723c */ /* 0x040ff00000041854 */
[C---:B------:R-:W-:Y:S08]  /*6010*/  HMMA.16816.F32.BF16 R88, R4.reuse, R26, R88 ;  /* 0x0000001a0458723c */ /* 0x040ff00000041858 */
[C---:B---3--:R-:W-:Y:S08]  /*6020*/  HMMA.16816.F32.BF16 R92, R4.reuse, R20, R92 ;  /* 0x00000014045c723c */ /* 0x048ff0000004185c */
[C---:B------:R-:W-:Y:S08]  /*6030*/  HMMA.16816.F32.BF16 R96, R4.reuse, R22, R96 ;  /* 0x000000160460723c */ /* 0x040ff00000041860 */
[C---:B----4-:R-:W-:Y:S08]  /*6040*/  HMMA.16816.F32.BF16 R108, R4.reuse, R16, R108 ;  /* 0x00000010046c723c */ /* 0x050ff0000004186c */
[C---:B------:R-:W-:Y:S08]  /*6050*/  HMMA.16816.F32.BF16 R112, R4.reuse, R18, R112 ;  /* 0x000000120470723c */ /* 0x040ff00000041870 */
[C---:B--2---:R-:W-:Y:S08]  /*6060*/  HMMA.16816.F32.BF16 R116, R4.reuse, R12, R116 ;  /* 0x0000000c0474723c */ /* 0x044ff00000041874 */
[C---:B------:R-:W-:Y:S08]  /*6070*/  HMMA.16816.F32.BF16 R120, R4.reuse, R14, R120 ;  /* 0x0000000e0478723c */ /* 0x040ff00000041878 */
[C---:B-1----:R-:W-:Y:S08]  /*6080*/  HMMA.16816.F32.BF16 R124, R4.reuse, R8, R124 ;  /* 0x00000008047c723c */ /* 0x042ff0000004187c */
[----:B------:R-:W-:Y:S01]  /*6090*/  HMMA.16816.F32.BF16 R128, R4, R10, R128 ;  /* 0x0000000a0480723c */ /* 0x000fe20000041880 */
[----:B------:R-:W-:Y:S07]  /*60a0*/  @P0 BRA `(.L_x_1982) ;  /* 0x0000018000000947 */ /* 0x000fee0003800000 */
        /* <DEDUP_REMOVED lines=13> */
.L_x_1983:
[----:B------:R-:W-:Y:S02]  /*6180*/  UMOV UR5, 0x1 ;  /* 0x0000000100057882 */ /* 0x000fe40000000000 */
[----:B------:R-:W-:Y:S02]  /*6190*/  ULDC UR4, c[0x0][0x32c] ;  /* 0x0000cb0000047ab9 */ /* 0x000fe40000000800 */
[----:B------:R-:W-:-:S03]  /*61a0*/  UISETP.NE.AND UP2, UPT, UR5, UR4, UPT ;  /* 0x000000040500728c */ /* 0x000fc6000bf45270 */
[----:B------:R-:W-:Y:S02]  /*61b0*/  ULDC.64 UR4, c[0x0][0x330] ;  /* 0x0000cc0000047ab9 */ /* 0x000fe40000000a00 */
[----:B------:R-:W-:-:S07]  /*61c0*/  UIMAD.WIDE.U32 UR26, UR24, UR4, URZ ;  /* 0x00000004181a72a5 */ /* 0x000fce000f8e003f */
[----:B------:R-:W-:Y:S02]  /*61d0*/  @UP2 UMOV UR25, UR27 ;  /* 0x0000001b00192c82 */ /* 0x000fe40008000000 */
[----:B------:R-:W-:Y:S02]  /*61e0*/  @UP2 USHF.R.U32.HI UR24, URZ, UR5, UR25 ;  /* 0x000000053f182299 */ /* 0x000fe40008011619 */
.L_x_1984:
[----:B------:R-:W-:Y:S02]  /*61f0*/  ULDC UR4, c[0x0][0x32c] ;  /* 0x0000cb0000047ab9 */ /* 0x000fe40000000800 */
[----:B------:R-:W-:-:S04]  /*6200*/  UIMAD UR4, UR24, UR4, UR4 ;  /* 0x00000004180472a4 */ /* 0x000fc8000f8e0204 */
[----:B------:R-:W-:-:S04]  /*6210*/  UISETP.LT.AND UP2, UPT, UR21, UR4, UPT ;  /* 0x000000041500728c */ /* 0x000fc8000bf41270 */
[----:B------:R-:W-:-:S04]  /*6220*/  USEL UR21, UR21, UR4, UP2 ;  /* 0x0000000415157287 */ /* 0x000fc80009000000 */
.L_x_1982:
[----:B------:R-:W-:-:S04]  /*6230*/  USHF.R.S32.HI UR4, URZ, 0x1f, UR21 ;  /* 0x0000001f3f047899 */ /* 0x000fc80008011415 */
[----:B------:R-:W-:-:S04]  /*6240*/  ULEA.HI UR4, UR4, UR21, URZ, 0x6 ;  /* 0x0000001504047291 */ /* 0x000fc8000f8f303f */
[----:B------:R-:W-:-:S04]  /*6250*/  USHF.R.S32.HI UR4, URZ, 0x6, UR4 ;  /* 0x000000063f047899 */ /* 0x000fc80008011404 */
[----:B------:R-:W-:-:S04]  /*6260*/  UISETP.LT.AND UP2, UPT, UR9, UR4, UPT ;  /* 0x000000040900728c */ /* 0x000fc8000bf41270 */
[----:B------:R-:W-:-:S04]  /*6270*/  USEL UR4, UR9, UR4, !UP2 ;  /* 0x0000000409047287 */ /* 0x000fc8000d000000 */
[----:B------:R-:W-:-:S06]  /*6280*/  UISETP.GE.AND UP2, UPT, UR20, UR4, UPT ;  /* 0x000000041400728c */ /* 0x000fcc000bf46270 */
[----:B------:R-:W-:-:S13]  /*6290*/  PLOP3.LUT P0, PT, PT, PT, UP2, 0x40, 0x0 ;  /* 0x000000000000781c */ /* 0x000fda0003f0e828 */
[----:B------:R-:W-:Y:S05]  /*62a0*/  @P0 BRA `(.L_x_1985) ;  /* 0x0000487000000947 */ /* 0x000fea0003800000 */
[----:B------:R-:W-:Y:S01]  /*62b0*/  IMAD.MOV.U32 R3, RZ, RZ, R0 ;  /* 0x000000ffff037224 */ /* 0x000fe200078e0000 */
[C---:B------:R-:W-:Y:S01]  /*62c0*/  SHF.L.U64.HI R4, R207.reuse, 0x1, R166 ;  /* 0x00000001cf047819 */ /* 0x040fe200000102a6 */
[----:B------:R-:W-:Y:S01]  /*62d0*/  IMAD.MOV.U32 R2, RZ, RZ, R164 ;  /* 0x000000ffff027224 */ /* 0x000fe200078e00a4 */
[C---:B------:R-:W-:Y:S01]  /*62e0*/  SHF.L.U64.HI R252, R206.reuse, 0x1, R247 ;  /* 0x00000001cefc7819 */ /* 0x040fe200000102f7 */
[----:B------:R-:W-:Y:S01]  /*62f0*/  IMAD.SHL.U32 R0, R207, 0x2, RZ ;  /* 0x00000002cf007824 */ /* 0x000fe200078e00ff */
[----:B------:R-:W-:Y:S01]  /*6300*/  SEL R250, RZ, 0x10, P5 ;  /* 0x00000010fffa7807 */ /* 0x000fe20002800000 */
[----:B------:R-:W-:Y:S01]  /*6310*/  IMAD.SHL.U32 R251, R206, 0x2, RZ ;  /* 0x00000002cefb7824 */ /* 0x000fe200078e00ff */
[----:B------:R-:W-:Y:S02]  /*6320*/  SEL R249, RZ, 0x10, P4 ;  /* 0x00000010fff97807 */ /* 0x000fe40002000000 */
.L_x_1996:
[----:B------:R-:W-:Y:S04]  /*6330*/  DEPBAR.LE SB0, 0x0 ;  /* 0x000080000000791a */ /* 0x000fe80000000000 */
[----:B------:R-:W-:Y:S01]  /*6340*/  BAR.SYNC.DEFER_BLOCKING 0x0 ;  /* 0x0000000000007b1d */ /* 0x000fe20000010000 */
[----:B------:R-:W-:Y:S06]  /*6350*/  UISETP.GT.AND UP2, UPT, UR9, UR20, UPT ;  /* 0x000000140900728c */ /* 0x000fec000bf44270 */
[----:B------:R-:W-:Y:S01]  /*6360*/  PLOP3.LUT P0, PT, PT, PT, UP2, 0x80, 0x0 ;  /* 0x000000000000781c */ /* 0x000fe20003f0f028 */
[----:B------:R1:W2:Y:S04]  /*6370*/  LDSM.16.M88.4 R164, [R234+0x10100] ;  /* 0x01010000eaa4783b */ /* 0x0002a80000000200 */
[----:B------:R1:W3:Y:S04]  /*6380*/  LDSM.16.M88.4 R168, [R233+0x8100] ;  /* 0x00810000e9a8783b */ /* 0x0002e80000000200 */
[----:B------:R1:W4:Y:S04]  /*6390*/  LDSM.16.M88.4 R172, [R233+0x8900] ;  /* 0x00890000e9ac783b */ /* 0x0003280000000200 */
[----:B------:R1:W1:Y:S04]  /*63a0*/  LDSM.16.M88.4 R176, [R233+0x9100] ;  /* 0x00910000e9b0783b */ /* 0x0002680000000200 */
[----:B------:R1:W1:Y:S04]  /*63b0*/  LDSM.16.M88.4 R180, [R233+0x9900] ;  /* 0x00990000e9b4783b */ /* 0x0002680000000200 */
[----:B------:R1:W1:Y:S04]  /*63c0*/  LDSM.16.M88.4 R184, [R230+0x10100] ;  /* 0x01010000e6b8783b */ /* 0x0002680000000200 */
[----:B------:R1:W1:Y:S04]  /*63d0*/  LDSM.16.M88.4 R188, [R232] ;  /* 0x00000000e8bc783b */ /* 0x0002680000000200 */
[----:B------:R1:W1:Y:S04]  /*63e0*/  LDSM.16.M88.4 R192, [R223] ;  /* 0x00000000dfc0783b */ /* 0x0002680000000200 */
[----:B------:R1:W1:Y:S04]  /*63f0*/  LDSM.16.M88.4 R196, [R222] ;  /* 0x00000000dec4783b */ /* 0x0002680000000200 */
[----:B------:R1:W1:Y:S01]  /*6400*/  LDSM.16.M88.4 R200, [R221] ;  /* 0x00000000ddc8783b */ /* 0x0002620000000200 */
[----:B------:R-:W-:-:S05]  /*6410*/  @P0 BRA `(.L_x_1986) ;  /* 0x000003b000000947 */ /* 0x000fca0003800000 */
[----:B------:R-:W-:Y:S01]  /*6420*/  SHF.R.S32.HI R5, RZ, 0x1f, R238 ;  /* 0x0000001fff057819 */ /* 0x000fe200000114ee */
[----:B------:R-:W-:Y:S01]  /*6430*/  IMAD.WIDE.U32 R10, R238, c[0x0][0x208], RZ ;  /* 0x00008200ee0a7a25 */ /* 0x000fe200078e00ff */
[----:B------:R-:W-:Y:S02]  /*6440*/  SHF.R.S32.HI R4, RZ, 0x1f, R237 ;  /* 0x0000001fff047819 */ /* 0x000fe400000114ed */
[----:B------:R-:W-:Y:S01]  /*6450*/  IADD3 R16, -R250, 0x10, RZ ;  /* 0x00000010fa107810 */ /* 0x000fe20007ffe1ff */
[----:B------:R-:W-:Y:S01]  /*6460*/  IMAD R5, R5, c[0x0][0x208], RZ ;  /* 0x0000820005057a24 */ /* 0x000fe200078e02ff */
[----:B------:R-:W-:Y:S01]  /*6470*/  IADD3 R14, -R249, 0x10, RZ ;  /* 0x00000010f90e7810 */ /* 0x000fe20007ffe1ff */
[----:B------:R-:W-:Y:S01]  /*6480*/  IMAD R4, R4, c[0x0][0x218], RZ ;  /* 0x0000860004047a24 */ /* 0x000fe200078e02ff */
[----:B------:R-:W-:Y:S01]  /*6490*/  LOP3.LUT R16, R16, 0xf, RZ, 0xc0, !PT ;  /* 0x0000000f10107812 */ /* 0x000fe200078ec0ff */
[----:B------:R-:W-:Y:S01]  /*64a0*/  IMAD R5, R238, c[0x0][0x20c], R5 ;  /* 0x00008300ee057a24 */ /* 0x000fe200078e0205 */
[----:B------:R-:W-:Y:S01]  /*64b0*/  LOP3.LUT R14, R14, 0xf, RZ, 0xc0, !PT ;  /* 0x0000000f0e0e7812 */ /* 0x000fe200078ec0ff */
[----:B------:R-:W-:Y:S01]  /*64c0*/  IMAD R4, R237, c[0x0][0x21c], R4 ;  /* 0x00008700ed047a24 */ /* 0x000fe200078e0204 */
[----:B------:R-:W-:Y:S01]  /*64d0*/  IADD3 R13, -R248, 0x10, RZ ;  /* 0x00000010f80d7810 */ /* 0x000fe20007ffe1ff */
[----:B------:R-:W-:Y:S01]  /*64e0*/  IMAD.IADD R11, R11, 0x1, R5 ;  /* 0x000000010b0b7824 */ /* 0x000fe200078e0205 */
[C---:B------:R-:W-:Y:S01]  /*64f0*/  SHF.L.U64.HI R6, R205.reuse, 0x1, R246 ;  /* 0x00000001cd067819 */ /* 0x040fe200000102f6 */
[----:B------:R-:W-:Y:S01]  /*6500*/  IMAD.SHL.U32 R5, R205, 0x2, RZ ;  /* 0x00000002cd057824 */ /* 0x000fe200078e00ff */
[----:B------:R-:W-:Y:S01]  /*6510*/  LOP3.LUT R13, R13, 0xf, RZ, 0xc0, !PT ;  /* 0x0000000f0d0d7812 */ /* 0x000fe200078ec0ff */
[----:B------:R-:W-:Y:S01]  /*6520*/  IMAD.WIDE.U32 R10, R237, c[0x0][0x218], R10 ;  /* 0x00008600ed0a7a25 */ /* 0x000fe200078e000a */
[----:B------:R-:W-:Y:S03]  /*6530*/  SHF.R.S32.HI R24, RZ, 0x1f, R207 ;  /* 0x0000001fff187819 */ /* 0x000fe600000114cf */
[C---:B------:R-:W-:Y:S01]  /*6540*/  IMAD.SHL.U32 R25, R207.reuse, 0x2, RZ ;  /* 0x00000002cf197824 */ /* 0x040fe200078e00ff */
[----:B------:R-:W-:Y:S02]  /*6550*/  IADD3 R0, P0, R10, UR22, RZ ;  /* 0x000000160a007c10 */ /* 0x000fe4000ff1e0ff */
[----:B------:R-:W-:Y:S02]  /*6560*/  SHF.L.U64.HI R24, R207, 0x1, R24 ;  /* 0x00000001cf187819 */ /* 0x000fe40000010218 */
[----:B------:R-:W-:Y:S02]  /*6570*/  IADD3.X R11, R11, UR6, R4, P0, !PT ;  /* 0x000000060b0b7c10 */ /* 0x000fe400087fe404 */
[----:B------:R-:W-:Y:S02]  /*6580*/  LEA R8, P0, R0, c[0x0][0x1f8], 0x1 ;  /* 0x00007e0000087a11 */ /* 0x000fe400078008ff */
[----:B------:R-:W-:Y:S02]  /*6590*/  SHF.L.U64.HI R4, R204, 0x1, R245 ;  /* 0x00000001cc047819 */ /* 0x000fe400000102f5 */
[----:B------:R-:W-:Y:S01]  /*65a0*/  LEA.HI.X R7, R0, c[0x0][0x1fc], R11, 0x1, P0 ;  /* 0x00007f0000077a11 */ /* 0x000fe200000f0c0b */
[----:B------:R-:W5:Y:S01]  /*65b0*/  SHFL.IDX PT, R10, R8, 0x1, 0x181f ;  /* 0x00381f00080a7f89 */ /* 0x000f6200000e0000 */
[----:B------:R-:W-:Y:S03]  /*65c0*/  IMAD.SHL.U32 R0, R204, 0x2, RZ ;  /* 0x00000002cc007824 */ /* 0x000fe600078e00ff */
[----:B------:R-:W4:Y:S04]  /*65d0*/  SHFL.IDX PT, R9, R7, 0x1, 0x181f ;  /* 0x00381f0007097f89 */ /* 0x000f2800000e0000 */
[----:B------:R-:W3:Y:S04]  /*65e0*/  SHFL.IDX PT, R8, R8, RZ, 0x181f ;  /* 0x00181fff08087589 */ /* 0x000ee800000e0000 */
[----:B------:R-:W2:Y:S01]  /*65f0*/  SHFL.IDX PT, R7, R7, RZ, 0x181f ;  /* 0x00181fff07077589 */ /* 0x000ea200000e0000 */
[-C--:B-----5:R-:W-:Y:S04]  /*6600*/  IADD3 R16, P1, P0, R16, R10.reuse, R251 ;  /* 0x0000000a10107210 */ /* 0x0a0fe8000783e0fb */
[-C--:B----4-:R-:W-:Y:S02]  /*6610*/  IADD3.X R17, RZ, R9.reuse, R252, P1, P0 ;  /* 0x00000009ff117210 */ /* 0x090fe40000fe04fc */
[-C--:B------:R-:W-:Y:S04]  /*6620*/  IADD3 R14, P1, P0, R14, R10.reuse, R5 ;  /* 0x0000000a0e0e7210 */ /* 0x080fe8000783e005 */
[-C--:B------:R-:W-:Y:S02]  /*6630*/  IADD3.X R15, RZ, R9.reuse, R6, P1, P0 ;  /* 0x00000009ff0f7210 */ /* 0x080fe40000fe0406 */
[----:B------:R-:W-:Y:S04]  /*6640*/  IADD3 R12, P1, P0, R13, R10, R0 ;  /* 0x0000000a0d0c7210 */ /* 0x000fe8000783e000 */
[----:B------:R-:W-:Y:S02]  /*6650*/  IADD3.X R13, RZ, R9, R4, P1, P0 ;  /* 0x00000009ff0d7210 */ /* 0x000fe40000fe0404 */
[C---:B---3--:R-:W-:Y:S05]  /*6660*/  IADD3 R18, P0, R8.reuse, R5, RZ ;  /* 0x0000000508127210 */ /* 0x048fea0007f1e0ff */
[C---:B--2---:R-:W-:Y:S01]  /*6670*/  IMAD.X R19, R7.reuse, 0x1, R6, P0 ;  /* 0x0000000107137824 */ /* 0x044fe200000e0606 */
[C---:B------:R-:W-:Y:S05]  /*6680*/  IADD3 R20, P0, R8.reuse, R0, RZ ;  /* 0x0000000008147210 */ /* 0x040fea0007f1e0ff */
[C---:B------:R-:W-:Y:S01]  /*6690*/  IMAD.X R21, R7.reuse, 0x1, R4, P0 ;  /* 0x0000000107157824 */ /* 0x040fe200000e0604 */
[C---:B------:R-:W-:Y:S05]  /*66a0*/  IADD3 R4, P0, R8.reuse, R25, RZ ;  /* 0x0000001908047210 */ /* 0x040fea0007f1e0ff */
[C---:B------:R-:W-:Y:S01]  /*66b0*/  IMAD.X R5, R7.reuse, 0x1, R24, P0 ;  /* 0x0000000107057824 */ /* 0x040fe200000e0618 */
[----:B------:R-:W-:Y:S04]  /*66c0*/  IADD3 R22, P0, R8, R251, RZ ;  /* 0x000000fb08167210 */ /* 0x000fe80007f1e0ff */
[----:B------:R2:W-:Y:S01]  /*66d0*/  LDGSTS.E.BYPASS.LTC128B.128 [R242], [R4.64], !P3 ;  /* 0x0000000004f27fae */ /* 0x0005e2000d901d52 */
[----:B------:R-:W-:Y:S01]  /*66e0*/  IMAD.X R23, R7, 0x1, R252, P0 ;  /* 0x0000000107177824 */ /* 0x000fe200000e06fc */
[----:B------:R-:W-:Y:S04]  /*66f0*/  IADD3 R10, P0, R10, R25, RZ ;  /* 0x000000190a0a7210 */ /* 0x000fe80007f1e0ff */
[----:B------:R2:W-:Y:S01]  /*6700*/  LDGSTS.E.BYPASS.LTC128B.128 [R242+0x2000], [R22.64], !P5 ;  /* 0x0200000016f27fae */ /* 0x0005e2000e901d52 */
[----:B------:R-:W-:Y:S01]  /*6710*/  IMAD.X R11, R9, 0x1, R24, P0 ;  /* 0x00000001090b7824 */ /* 0x000fe200000e0618 */
[----:B------:R-:W-:Y:S02]  /*6720*/  ISETP.NE.U32.AND P0, PT, R250, RZ, PT ;  /* 0x000000fffa00720c */ /* 0x000fe40003f05070 */
[----:B------:R2:W-:Y:S04]  /*6730*/  LDGSTS.E.BYPASS.LTC128B.128 [R242+0x4000], [R18.64], !P4 ;  /* 0x0400000012f27fae */ /* 0x0005e8000e101d52 */
[----:B------:R2:W-:Y:S04]  /*6740*/  LDGSTS.E.BYPASS.LTC128B.128 [R242+0x6000], [R20.64], !P6 ;  /* 0x0600000014f27fae */ /* 0x0005e8000f101d52 */
[----:B------:R2:W-:Y:S04]  /*6750*/  LDGSTS.E.BYPASS.LTC128B.128 [R242+0x1000], [R10.64], !P3 ;  /* 0x010000000af27fae */ /* 0x0005e8000d901d52 */
[----:B------:R2:W-:Y:S01]  /*6760*/  LDGSTS.E.BYPASS.LTC128B.128.ZFILL [R242+0x3000], [R16.64], P0 ;  /* 0x0300000010f27fae */ /* 0x0005e20008141d52 */
[----:B------:R-:W-:Y:S11]  /*6770*/  ISETP.NE.U32.AND P0, PT, R249, RZ, PT ;  /* 0x000000fff900720c */ /* 0x000ff60003f05070 */
[----:B------:R-:W-:Y:S02]  /*6780*/  @!UPT UIADD3 URZ, URZ, URZ, URZ ;  /* 0x0000003f3f3ff290 */ /* 0x000fe4000fffe03f */
[----:B------:R2:W-:Y:S01]  /*6790*/  LDGSTS.E.BYPASS.LTC128B.128.ZFILL [R242+0x5000], [R14.64], P0 ;  /* 0x050000000ef27fae */ /* 0x0005e20008141d52 */
[----:B------:R-:W-:Y:S11]  /*67a0*/  ISETP.NE.U32.AND P0, PT, R248, RZ, PT ;  /* 0x000000fff800720c */ /* 0x000ff60003f05070 */
[----:B------:R-:W-:Y:S02]  /*67b0*/  @!UPT UIADD3 URZ, URZ, URZ, URZ ;  /* 0x0000003f3f3ff290 */ /* 0x000fe4000fffe03f */
[----:B------:R2:W-:Y:S02]  /*67c0*/  LDGSTS.E.BYPASS.LTC128B.128.ZFILL [R242+0x7000], [R12.64], P0 ;  /* 0x070000000cf27fae */ /* 0x0005e40008141d52 */
.L_x_1986:
[C---:B--23--:R-:W-:Y:S01]  /*67d0*/  HMMA.16816.F32.BF16 R4, R164.reuse, R168, RZ ;  /* 0x000000a8a404723c */ /* 0x04cfe200000418ff */
[----:B------:R-:W0:Y:S01]  /*67e0*/  LDGDEPBAR ;  /* 0x00000000000079af */ /* 0x000e220000000000 */
[----:B------:R-:W-:Y:S06]  /*67f0*/  UISETP.GT.AND UP2, UPT, UR20, UR9, UPT ;  /* 0x000000091400728c */ /* 0x000fec000bf44270 */
[C---:B------:R-:W-:Y:S01]  /*6800*/  HMMA.16816.F32.BF16 R8, R164.reuse, R170, RZ ;  /* 0x000000aaa408723c */ /* 0x040fe200000418ff */
[----:B------:R-:W-:Y:S01]  /*6810*/  LDSM.16.M88.4 R168, [R229+0x10100] ;  /* 0x01010000e5a8783b */ /* 0x000fe20000000200 */
[----:B------:R-:W-:Y:S06]  /*6820*/  PLOP3.LUT P0, PT, PT, PT, UP2, 0x40, 0x0 ;  /* 0x000000000000781c */ /* 0x000fec0003f0e828 */
[C---:B----4-:R-:W-:Y:S08]  /*6830*/  HMMA.16816.F32.BF16 R12, R164.reuse, R172, RZ ;  /* 0x000000aca40c723c */ /* 0x050ff000000418ff */
[C---:B------:R-:W-:Y:S01]  /*6840*/  HMMA.16816.F32.BF16 R16, R164.reuse, R174, RZ ;  /* 0x000000aea410723c */ /* 0x040fe200000418ff */
[----:B------:R-:W2:Y:S07]  /*6850*/  LDSM.16.M88.4 R172, [R228+0x8100] ;  /* 0x00810000e4ac783b */ /* 0x000eae0000000200 */
[C---:B-1----:R-:W-:Y:S08]  /*6860*/  HMMA.16816.F32.BF16 R20, R164.reuse, R176, RZ ;  /* 0x000000b0a414723c */ /* 0x042ff000000418ff */
[C---:B------:R-:W-:Y:S01]  /*6870*/  HMMA.16816.F32.BF16 R24, R164.reuse, R178, RZ ;  /* 0x000000b2a418723c */ /* 0x040fe200000418ff */
[----:B------:R-:W-:Y:S07]  /*6880*/  LDSM.16.M88.4 R176, [R228+0x9100] ;  /* 0x00910000e4b0783b */ /* 0x000fee0000000200 */
[C---:B------:R-:W-:Y:S08]  /*6890*/  HMMA.16816.F32.BF16 R28, R164.reuse, R180, RZ ;  /* 0x000000b4a41c723c */ /* 0x040ff000000418ff */
[----:B------:R-:W-:Y:S01]  /*68a0*/  HMMA.16816.F32.BF16 R32, R164, R182, RZ ;  /* 0x000000b6a420723c */ /* 0x000fe200000418ff */
[----:B------:R-:W1:Y:S07]  /*68b0*/  LDSM.16.M88.4 R164, [R228+0x8900] ;  /* 0x00890000e4a4783b */ /* 0x000e6e0000000200 */
[C---:B------:R-:W-:Y:S01]  /*68c0*/  HMMA.16816.F32.BF16 R4, R184.reuse, R188, R4 ;  /* 0x000000bcb804723c */ /* 0x040fe20000041804 */
[----:B------:R-:W3:Y:S07]  /*68d0*/  LDSM.16.M88.4 R180, [R228+0x9900] ;  /* 0x00990000e4b4783b */ /* 0x000eee0000000200 */
[C---:B------:R-:W-:Y:S01]  /*68e0*/  HMMA.16816.F32.BF16 R8, R184.reuse, R190, R8 ;  /* 0x000000beb808723c */ /* 0x040fe20000041808 */
[----:B------:R-:W-:Y:S07]  /*68f0*/  LDSM.16.M88.4 R188, [R227+0x10100] ;  /* 0x01010000e3bc783b */ /* 0x000fee0000000200 */
[C---:B------:R-:W-:Y:S08]  /*6900*/  HMMA.16816.F32.BF16 R12, R184.reuse, R192, R12 ;  /* 0x000000c0b80c723c */ /* 0x040ff0000004180c */
[C---:B------:R-:W-:Y:S01]  /*6910*/  HMMA.16816.F32.BF16 R16, R184.reuse, R194, R16 ;  /* 0x000000c2b810723c */ /* 0x040fe20000041810 */
[----:B------:R-:W4:Y:S07]  /*6920*/  LDSM.16.M88.4 R192, [R220] ;  /* 0x00000000dcc0783b */ /* 0x000f2e0000000200 */
[C---:B------:R-:W-:Y:S08]  /*6930*/  HMMA.16816.F32.BF16 R20, R184.reuse, R196, R20 ;  /* 0x000000c4b814723c */ /* 0x040ff00000041814 */
[C---:B------:R-:W-:Y:S01]  /*6940*/  HMMA.16816.F32.BF16 R24, R184.reuse, R198, R24 ;  /* 0x000000c6b818723c */ /* 0x040fe20000041818 */
[----:B------:R-:W-:Y:S07]  /*6950*/  LDSM.16.M88.4 R196, [R220+0x1000] ;  /* 0x00100000dcc4783b */ /* 0x000fee0000000200 */
[C---:B------:R-:W-:Y:S08]  /*6960*/  HMMA.16816.F32.BF16 R28, R184.reuse, R200, R28 ;  /* 0x000000c8b81c723c */ /* 0x040ff0000004181c */
[----:B------:R-:W-:Y:S01]  /*6970*/  HMMA.16816.F32.BF16 R32, R184, R202, R32 ;  /* 0x000000cab820723c */ /* 0x000fe20000041820 */
[----:B------:R-:W5:Y:S07]  /*6980*/  LDSM.16.M88.4 R184, [R220+0x800] ;  /* 0x00080000dcb8783b */ /* 0x000f6e0000000200 */
[C---:B--2---:R-:W-:Y:S08]  /*6990*/  HMMA.16816.F32.BF16 R4, R168.reuse, R172, R4 ;  /* 0x000000aca804723c */ /* 0x044ff00000041804 */
[C---:B------:R-:W-:Y:S01]  /*69a0*/  HMMA.16816.F32.BF16 R8, R168.reuse, R174, R8 ;  /* 0x000000aea808723c */ /* 0x040fe20000041808 */
[----:B------:R-:W-:Y:S07]  /*69b0*/  LDSM.16.M88.4 R172, [R234+0x14100] ;  /* 0x01410000eaac783b */ /* 0x000fee0000000200 */
[C---:B-1----:R-:W-:Y:S08]  /*69c0*/  HMMA.16816.F32.BF16 R12, R168.reuse, R164, R12 ;  /* 0x000000a4a80c723c */ /* 0x042ff0000004180c */
[C---:B------:R-:W-:Y:S01]  /*69d0*/  HMMA.16816.F32.BF16 R16, R168.reuse, R166, R16 ;  /* 0x000000a6a810723c */ /* 0x040fe20000041810 */
[----:B------:R-:W1:Y:S07]  /*69e0*/  LDSM.16.M88.4 R164, [R220+0x1800] ;  /* 0x00180000dca4783b */ /* 0x000e6e0000000200 */
[C---:B------:R-:W-:Y:S08]  /*69f0*/  HMMA.16816.F32.BF16 R20, R168.reuse, R176, R20 ;  /* 0x000000b0a814723c */ /* 0x040ff00000041814 */
[C---:B------:R-:W-:Y:S01]  /*6a00*/  HMMA.16816.F32.BF16 R24, R168.reuse, R178, R24 ;  /* 0x000000b2a818723c */ /* 0x040fe20000041818 */
[----:B------:R-:W2:Y:S07]  /*6a10*/  LDSM.16.M88.4 R176, [R233+0xa100] ;  /* 0x00a10000e9b0783b */ /* 0x000eae0000000200 */
[C---:B---3--:R-:W-:Y:S08]  /*6a20*/  HMMA.16816.F32.BF16 R28, R168.reuse, R180, R28 ;  /* 0x000000b4a81c723c */ /* 0x048ff0000004181c */
[----:B------:R-:W-:Y:S01]  /*6a30*/  HMMA.16816.F32.BF16 R32, R168, R182, R32 ;  /* 0x000000b6a820723c */ /* 0x000fe20000041820 */
[----:B------:R-:W3:Y:S07]  /*6a40*/  LDSM.16.M88.4 R168, [R233+0xa900] ;  /* 0x00a90000e9a8783b */ /* 0x000eee0000000200 */
[C---:B----4-:R-:W-:Y:S01]  /*6a50*/  HMMA.16816.F32.BF16 R4, R188.reuse, R192, R4 ;  /* 0x000000c0bc04723c */ /* 0x050fe20000041804 */
[----:B------:R-:W4:Y:S07]  /*6a60*/  LDSM.16.M88.4 R180, [R233+0xb100] ;  /* 0x00b10000e9b4783b */ /* 0x000f2e0000000200 */
[C---:B------:R-:W-:Y:S01]  /*6a70*/  HMMA.16816.F32.BF16 R8, R188.reuse, R194, R8 ;  /* 0x000000c2bc08723c */ /* 0x040fe20000041808 */
[----:B------:R-:W-:Y:S07]  /*6a80*/  LDSM.16.M88.4 R192, [R230+0x14100] ;  /* 0x01410000e6c0783b */ /* 0x000fee0000000200 */
[C---:B-----5:R-:W-:Y:S08]  /*6a90*/  HMMA.16816.F32.BF16 R12, R188.reuse, R184, R12 ;  /* 0x000000b8bc0c723c */ /* 0x060ff0000004180c */
[C---:B------:R-:W-:Y:S01]  /*6aa0*/  HMMA.16816.F32.BF16 R16, R188.reuse, R186, R16 ;  /* 0x000000babc10723c */ /* 0x040fe20000041810 */
[----:B------:R-:W5:Y:S07]  /*6ab0*/  LDSM.16.M88.4 R184, [R233+0xb900] ;  /* 0x00b90000e9b8783b */ /* 0x000f6e0000000200 */
[C---:B------:R-:W-:Y:S08]  /*6ac0*/  HMMA.16816.F32.BF16 R20, R188.reuse, R196, R20 ;  /* 0x000000c4bc14723c */ /* 0x040ff00000041814 */
[C---:B------:R-:W-:Y:S01]  /*6ad0*/  HMMA.16816.F32.BF16 R24, R188.reuse, R198, R24 ;  /* 0x000000c6bc18723c */ /* 0x040fe20000041818 */
[----:B------:R-:W4:Y:S07]  /*6ae0*/  LDSM.16.M88.4 R196, [R219] ;  /* 0x00000000dbc4783b */ /* 0x000f2e0000000200 */
[C---:B-1----:R-:W-:Y:S08]  /*6af0*/  HMMA.16816.F32.BF16 R28, R188.reuse, R164, R28 ;  /* 0x000000a4bc1c723c */ /* 0x042ff0000004181c */
[----:B------:R-:W-:Y:S01]  /*6b00*/  HMMA.16816.F32.BF16 R32, R188, R166, R32 ;  /* 0x000000a6bc20723c */ /* 0x000fe20000041820 */
[----:B------:R-:W1:Y:S07]  /*6b10*/  LDSM.16.M88.4 R164, [R218] ;  /* 0x00000000daa4783b */ /* 0x000e6e0000000200 */
[C---:B--2---:R-:W-:Y:S01]  /*6b20*/  HMMA.16816.F32.BF16 R4, R172.reuse, R176, R4 ;  /* 0x000000b0ac04723c */ /* 0x044fe20000041804 */
[----:B------:R-:W2:Y:S07]  /*6b30*/  LDSM.16.M88.4 R188, [R217] ;  /* 0x00000000d9bc783b */ /* 0x000eae0000000200 */
[C---:B------:R-:W-:Y:S01]  /*6b40*/  HMMA.16816.F32.BF16 R8, R172.reuse, R178, R8 ;  /* 0x000000b2ac08723c */ /* 0x040fe20000041808 */
[----:B------:R-:W1:Y:S07]  /*6b50*/  LDSM.16.M88.4 R176, [R216] ;  /* 0x00000000d8b0783b */ /* 0x000e6e0000000200 */
[C---:B---3--:R-:W-:Y:S08]  /*6b60*/  HMMA.16816.F32.BF16 R12, R172.reuse, R168, R12 ;  /* 0x000000a8ac0c723c */ /* 0x048ff0000004180c */
[C---:B------:R-:W-:Y:S01]  /*6b70*/  HMMA.16816.F32.BF16 R16, R172.reuse, R170, R16 ;  /* 0x000000aaac10723c */ /* 0x040fe20000041810 */
[----:B------:R-:W-:Y:S07]  /*6b80*/  LDSM.16.M88.4 R168, [R229+0x14100] ;  /* 0x01410000e5a8783b */ /* 0x000fee0000000200 */
[C---:B----4-:R-:W-:Y:S08]  /*6b90*/  HMMA.16816.F32.BF16 R20, R172.reuse, R180, R20 ;  /* 0x000000b4ac14723c */ /* 0x050ff00000041814 */
[C---:B------:R-:W-:Y:S01]  /*6ba0*/  HMMA.16816.F32.BF16 R24, R172.reuse, R182, R24 ;  /* 0x000000b6ac18723c */ /* 0x040fe20000041818 */
[----:B------:R-:W-:Y:S07]  /*6bb0*/  LDSM.16.M88.4 R180, [R228+0xa900] ;  /* 0x00a90000e4b4783b */ /* 0x000fee0000000200 */
[C---:B-----5:R-:W-:Y:S08]  /*6bc0*/  HMMA.16816.F32.BF16 R28, R172.reuse, R184, R28 ;  /* 0x000000b8ac1c723c */ /* 0x060ff0000004181c */
[----:B------:R-:W-:Y:S01]  /*6bd0*/  HMMA.16816.F32.BF16 R32, R172, R186, R32 ;  /* 0x000000baac20723c */ /* 0x000fe20000041820 */
[----:B------:R-:W3:Y:S07]  /*6be0*/  LDSM.16.M88.4 R172, [R228+0xa100] ;  /* 0x00a10000e4ac783b */ /* 0x000eee0000000200 */
[C---:B------:R-:W-:Y:S01]  /*6bf0*/  HMMA.16816.F32.BF16 R4, R192.reuse, R196, R4 ;  /* 0x000000c4c004723c */ /* 0x040fe20000041804 */
[----:B------:R-:W4:Y:S07]  /*6c00*/  LDSM.16.M88.4 R184, [R228+0xb100] ;  /* 0x00b10000e4b8783b */ /* 0x000f2e0000000200 */
[C---:B------:R-:W-:Y:S01]  /*6c10*/  HMMA.16816.F32.BF16 R8, R192.reuse, R198, R8 ;  /* 0x000000c6c008723c */ /* 0x040fe20000041808 */
[----:B------:R-:W5:Y:S07]  /*6c20*/  LDSM.16.M88.4 R196, [R228+0xb900] ;  /* 0x00b90000e4c4783b */ /* 0x000f6e0000000200 */
[C---:B-1----:R-:W-:Y:S08]  /*6c30*/  HMMA.16816.F32.BF16 R12, R192.reuse, R164, R12 ;  /* 0x000000a4c00c723c */ /* 0x042ff0000004180c */
[C---:B------:R-:W-:Y:S01]  /*6c40*/  HMMA.16816.F32.BF16 R16, R192.reuse, R166, R16 ;  /* 0x000000a6c010723c */ /* 0x040fe20000041810 */
[----:B------:R-:W-:Y:S07]  /*6c50*/  LDSM.16.M88.4 R164, [R227+0x14100] ;  /* 0x01410000e3a4783b */ /* 0x000fee0000000200 */
[C---:B--2---:R-:W-:Y:S08]  /*6c60*/  HMMA.16816.F32.BF16 R20, R192.reuse, R188, R20 ;  /* 0x000000bcc014723c */ /* 0x044ff00000041814 */
[C---:B------:R-:W-:Y:S01]  /*6c70*/  HMMA.16816.F32.BF16 R24, R192.reuse, R190, R24 ;  /* 0x000000bec018723c */ /* 0x040fe20000041818 */
[----:B------:R-:W1:Y:S07]  /*6c80*/  LDSM.16.M88.4 R188, [R220+0x2000] ;  /* 0x00200000dcbc783b */ /* 0x000e6e0000000200 */
[C---:B------:R-:W-:Y:S08]  /*6c90*/  HMMA.16816.F32.BF16 R28, R192.reuse, R176, R28 ;  /* 0x000000b0c01c723c */ /* 0x040ff0000004181c */
[----:B------:R-:W-:Y:S01]  /*6ca0*/  HMMA.16816.F32.BF16 R32, R192, R178, R32 ;  /* 0x000000b2c020723c */ /* 0x000fe20000041820 */
[----:B------:R-:W2:Y:S07]  /*6cb0*/  LDSM.16.M88.4 R176, [R220+0x2800] ;  /* 0x00280000dcb0783b */ /* 0x000eae0000000200 */
[C---:B---3--:R-:W-:Y:S01]  /*6cc0*/  HMMA.16816.F32.BF16 R4, R168.reuse, R172, R4 ;  /* 0x000000aca804723c */ /* 0x048fe20000041804 */
[----:B------:R-:W3:Y:S07]  /*6cd0*/  LDSM.16.M88.4 R192, [R220+0x3000] ;  /* 0x00300000dcc0783b */ /* 0x000eee0000000200 */
[C---:B------:R-:W-:Y:S01]  /*6ce0*/  HMMA.16816.F32.BF16 R8, R168.reuse, R174, R8 ;  /* 0x000000aea808723c */ /* 0x040fe20000041808 */
[----:B------:R-:W1:Y:S07]  /*6cf0*/  LDSM.16.M88.4 R172, [R220+0x3800] ;  /* 0x00380000dcac783b */ /* 0x000e6e0000000200 */
[C---:B------:R-:W-:Y:S08]  /*6d00*/  HMMA.16816.F32.BF16 R12, R168.reuse, R180, R12 ;  /* 0x000000b4a80c723c */ /* 0x040ff0000004180c */
[C---:B------:R-:W-:Y:S01]  /*6d10*/  HMMA.16816.F32.BF16 R16, R168.reuse, R182, R16 ;  /* 0x000000b6a810723c */ /* 0x040fe20000041810 */
[----:B------:R-:W-:Y:S07]  /*6d20*/  LDSM.16.M88.4 R180, [R234+0x18100] ;  /* 0x01810000eab4783b */ /* 0x000fee0000000200 */
[C---:B----4-:R-:W-:Y:S08]  /*6d30*/  HMMA.16816.F32.BF16 R20, R168.reuse, R184, R20 ;  /* 0x000000b8a814723c */ /* 0x050ff00000041814 */
[C---:B------:R-:W-:Y:S01]  /*6d40*/  HMMA.16816.F32.BF16 R24, R168.reuse, R186, R24 ;  /* 0x000000baa818723c */ /* 0x040fe20000041818 */
[----:B------:R-:W4:Y:S07]  /*6d50*/  LDSM.16.M88.4 R184, [R233+0xc100] ;  /* 0x00c10000e9b8783b */ /* 0x000f2e0000000200 */
[C---:B-----5:R-:W-:Y:S08]  /*6d60*/  HMMA.16816.F32.BF16 R28, R168.reuse, R196, R28 ;  /* 0x000000c4a81c723c */ /* 0x060ff0000004181c */
[----:B------:R-:W-:Y:S01]  /*6d70*/  HMMA.16816.F32.BF16 R32, R168, R198, R32 ;  /* 0x000000c6a820723c */ /* 0x000fe20000041820 */
[----:B------:R-:W5:Y:S07]  /*6d80*/  LDSM.16.M88.4 R168, [R233+0xc900] ;  /* 0x00c90000e9a8783b */ /* 0x000f6e0000000200 */
[C---:B-1----:R-:W-:Y:S01]  /*6d90*/  HMMA.16816.F32.BF16 R4, R164.reuse, R188, R4 ;  /* 0x000000bca404723c */ /* 0x042fe20000041804 */
[----:B------:R-:W1:Y:S07]  /*6da0*/  LDSM.16.M88.4 R196, [R233+0xd100] ;  /* 0x00d10000e9c4783b */ /* 0x000e6e0000000200 */
[C---:B------:R-:W-:Y:S01]  /*6db0*/  HMMA.16816.F32.BF16 R8, R164.reuse, R190, R8 ;  /* 0x000000bea408723c */ /* 0x040fe20000041808 */
[----:B------:R-:W-:Y:S07]  /*6dc0*/  LDSM.16.M88.4 R188, [R230+0x18100] ;  /* 0x01810000e6bc783b */ /* 0x000fee0000000200 */
[C---:B--2---:R-:W-:Y:S08]  /*6dd0*/  HMMA.16816.F32.BF16 R12, R164.reuse, R176, R12 ;  /* 0x000000b0a40c723c */ /* 0x044ff0000004180c */
[C---:B------:R-:W-:Y:S01]  /*6de0*/  HMMA.16816.F32.BF16 R16, R164.reuse, R178, R16 ;  /* 0x000000b2a410723c */ /* 0x040fe20000041810 */
[----:B------:R-:W2:Y:S07]  /*6df0*/  LDSM.16.M88.4 R176, [R233+0xd900] ;  /* 0x00d90000e9b0783b */ /* 0x000eae0000000200 */
[C---:B---3--:R-:W-:Y:S08]  /*6e00*/  HMMA.16816.F32.BF16 R20, R164.reuse, R192, R20 ;  /* 0x000000c0a414723c */ /* 0x048ff00000041814 */
[C---:B------:R-:W-:Y:S01]  /*6e10*/  HMMA.16816.F32.BF16 R24, R164.reuse, R194, R24 ;  /* 0x000000c2a418723c */ /* 0x040fe20000041818 */
[----:B------:R-:W3:Y:S07]  /*6e20*/  LDSM.16.M88.4 R192, [R215] ;  /* 0x00000000d7c0783b */ /* 0x000eee0000000200 */
[C---:B------:R-:W-:Y:S08]  /*6e30*/  HMMA.16816.F32.BF16 R28, R164.reuse, R172, R28 ;  /* 0x000000aca41c723c */ /* 0x040ff0000004181c */
[----:B------:R-:W-:Y:S01]  /*6e40*/  HMMA.16816.F32.BF16 R32, R164, R174, R32 ;  /* 0x000000aea420723c */ /* 0x000fe20000041820 */
[----:B------:R-:W2:Y:S07]  /*6e50*/  LDSM.16.M88.4 R164, [R214] ;  /* 0x00000000d6a4783b */ /* 0x000eae0000000200 */
[C---:B----4-:R-:W-:Y:S01]  /*6e60*/  HMMA.16816.F32.BF16 R4, R180.reuse, R184, R4 ;  /* 0x000000b8b404723c */ /* 0x050fe20000041804 */
[----:B------:R-:W-:Y:S07]  /*6e70*/  LDSM.16.M88.4 R172, [R212] ;  /* 0x00000000d4ac783b */ /* 0x000fee0000000200 */
[C---:B------:R-:W-:Y:S01]  /*6e80*/  HMMA.16816.F32.BF16 R8, R180.reuse, R186, R8 ;  /* 0x000000bab408723c */ /* 0x040fe20000041808 */
[----:B------:R-:W-:Y:S07]  /*6e90*/  LDSM.16.M88.4 R184, [R229+0x18100] ;  /* 0x01810000e5b8783b */ /* 0x000fee0000000200 */
[C---:B-----5:R-:W-:Y:S08]  /*6ea0*/  HMMA.16816.F32.BF16 R12, R180.reuse, R168, R12 ;  /* 0x000000a8b40c723c */ /* 0x060ff0000004180c */
[C---:B------:R-:W-:Y:S01]  /*6eb0*/  HMMA.16816.F32.BF16 R16, R180.reuse, R170, R16 ;  /* 0x000000aab410723c */ /* 0x040fe20000041810 */
[----:B------:R-:W4:Y:S07]  /*6ec0*/  LDSM.16.M88.4 R168, [R213] ;  /* 0x00000000d5a8783b */ /* 0x000f2e0000000200 */
[C---:B-1----:R-:W-:Y:S08]  /*6ed0*/  HMMA.16816.F32.BF16 R20, R180.reuse, R196, R20 ;  /* 0x000000c4b414723c */ /* 0x042ff00000041814 */
[C---:B------:R-:W-:Y:S01]  /*6ee0*/  HMMA.16816.F32.BF16 R24, R180.reuse, R198, R24 ;  /* 0x000000c6b418723c */ /* 0x040fe20000041818 */
[----:B------:R-:W1:Y:S07]  /*6ef0*/  LDSM.16.M88.4 R196, [R228+0xc100] ;  /* 0x00c10000e4c4783b */ /* 0x000e6e0000000200 */
[C---:B--2---:R-:W-:Y:S08]  /*6f00*/  HMMA.16816.F32.BF16 R28, R180.reuse, R176, R28 ;  /* 0x000000b0b41c723c */ /* 0x044ff0000004181c */
[----:B------:R-:W-:Y:S01]  /*6f10*/  HMMA.16816.F32.BF16 R32, R180, R178, R32 ;  /* 0x000000b2b420723c */ /* 0x000fe20000041820 */
[----:B------:R-:W2:Y:S07]  /*6f20*/  LDSM.16.M88.4 R176, [R228+0xc900] ;  /* 0x00c90000e4b0783b */ /* 0x000eae0000000200 */
[C---:B---3--:R-:W-:Y:S01]  /*6f30*/  HMMA.16816.F32.BF16 R4, R188.reuse, R192, R4 ;  /* 0x000000c0bc04723c */ /* 0x048fe20000041804 */
[----:B------:R-:W3:Y:S07]  /*6f40*/  LDSM.16.M88.4 R180, [R228+0xd100] ;  /* 0x00d10000e4b4783b */ /* 0x000eee0000000200 */
[C---:B------:R-:W-:Y:S01]  /*6f50*/  HMMA.16816.F32.BF16 R8, R188.reuse, R194, R8 ;  /* 0x000000c2bc08723c */ /* 0x040fe20000041808 */
[----:B------:R-:W5:Y:S07]  /*6f60*/  LDSM.16.M88.4 R192, [R228+0xd900] ;  /* 0x00d90000e4c0783b */ /* 0x000f6e0000000200 */
[C---:B------:R-:W-:Y:S08]  /*6f70*/  HMMA.16816.F32.BF16 R12, R188.reuse, R164, R12 ;  /* 0x000000a4bc0c723c */ /* 0x040ff0000004180c */
[C---:B------:R-:W-:Y:S01]  /*6f80*/  HMMA.16816.F32.BF16 R16, R188.reuse, R166, R16 ;  /* 0x000000a6bc10723c */ /* 0x040fe20000041810 */
[----:B------:R-:W-:Y:S07]  /*6f90*/  LDSM.16.M88.4 R164, [R227+0x18100] ;  /* 0x01810000e3a4783b */ /* 0x000fee0000000200 */
[C---:B----4-:R-:W-:Y:S08]  /*6fa0*/  HMMA.16816.F32.BF16 R20, R188.reuse, R168, R20 ;  /* 0x000000a8bc14723c */ /* 0x050ff00000041814 */
[C---:B------:R-:W-:Y:S01]  /*6fb0*/  HMMA.16816.F32.BF16 R24, R188.reuse, R170, R24 ;  /* 0x000000aabc18723c */ /* 0x040fe20000041818 */
[----:B------:R-:W4:Y:S07]  /*6fc0*/  LDSM.16.M88.4 R168, [R220+0x4000] ;  /* 0x00400000dca8783b */ /* 0x000f2e0000000200 */
[C---:B------:R-:W-:Y:S08]  /*6fd0*/  HMMA.16816.F32.BF16 R28, R188.reuse, R172, R28 ;  /* 0x000000acbc1c723c */ /* 0x040ff0000004181c */
[----:B------:R-:W-:Y:S01]  /*6fe0*/  HMMA.16816.F32.BF16 R32, R188, R174, R32 ;  /* 0x000000aebc20723c */ /* 0x000fe20000041820 */
[----:B------:R-:W4:Y:S07]  /*6ff0*/  LDSM.16.M88.4 R172, [R220+0x4800] ;  /* 0x00480000dcac783b */ /* 0x000f2e0000000200 */
[C---:B-1----:R-:W-:Y:S01]  /*7000*/  HMMA.16816.F32.BF16 R4, R184.reuse, R196, R4 ;  /* 0x000000c4b804723c */ /* 0x042fe20000041804 */
[----:B------:R-:W1:Y:S07]  /*7010*/  LDSM.16.M88.4 R188, [R220+0x5000] ;  /* 0x00500000dcbc783b */ /* 0x000e6e0000000200 */
        /* <DEDUP_REMOVED lines=8> */
[C---:B-----5:R-:W-:Y:S08]  /*70a0*/  HMMA.16816.F32.BF16 R28, R184.reuse, R192, R28 ;  /* 0x000000c0b81c723c */ /* 0x060ff0000004181c */
[----:B------:R-:W-:Y:S01]  /*70b0*/  HMMA.16816.F32.BF16 R32, R184, R194, R32 ;  /* 0x000000c2b820723c */ /* 0x000fe20000041820 */
[----:B------:R-:W3:Y:S07]  /*70c0*/  LDSM.16.M88.4 R184, [R233+0xe900] ;  /* 0x00e90000e9b8783b */ /* 0x000eee0000000200 */
[C---:B----4-:R-:W-:Y:S01]  /*70d0*/  HMMA.16816.F32.BF16 R4, R164.reuse, R168, R4 ;  /* 0x000000a8a404723c */ /* 0x050fe20000041804 */
[----:B------:R-:W4:Y:S07]  /*70e0*/  LDSM.16.M88.4 R192, [R233+0xf100] ;  /* 0x00f10000e9c0783b */ /* 0x000f2e0000000200 */
[C---:B------:R-:W-:Y:S01]  /*70f0*/  HMMA.16816.F32.BF16 R8, R164.reuse, R170, R8 ;  /* 0x000000aaa408723c */ /* 0x040fe20000041808 */
[----:B------:R-:W5:Y:S07]  /*7100*/  LDSM.16.M88.4 R168, [R233+0xf900] ;  /* 0x00f90000e9a8783b */ /* 0x000f6e0000000200 */
[C---:B------:R-:W-:Y:S08]  /*7110*/  HMMA.16816.F32.BF16 R12, R164.reuse, R172, R12 ;  /* 0x000000aca40c723c */ /* 0x040ff0000004180c */
[C---:B------:R-:W-:Y:S01]  /*7120*/  HMMA.16816.F32.BF16 R16, R164.reuse, R174, R16 ;  /* 0x000000aea410723c */ /* 0x040fe20000041810 */
[----:B------:R-:W-:Y:S07]  /*7130*/  LDSM.16.M88.4 R172, [R230+0x1c100] ;  /* 0x01c10000e6ac783b */ /* 0x000fee0000000200 */
[C---:B-1----:R-:W-:Y:S08]  /*7140*/  HMMA.16816.F32.BF16 R20, R164.reuse, R188, R20 ;  /* 0x000000bca414723c */ /* 0x042ff00000041814 */
[C---:B------:R-:W-:Y:S01]  /*7150*/  HMMA.16816.F32.BF16 R24, R164.reuse, R190, R24 ;  /* 0x000000bea418723c */ /* 0x040fe20000041818 */
[----:B------:R-:W1:Y:S07]  /*7160*/  LDSM.16.M88.4 R188, [R211] ;  /* 0x00000000d3bc783b */ /* 0x000e6e0000000200 */
[C---:B------:R-:W-:Y:S08]  /*7170*/  HMMA.16816.F32.BF16 R28, R164.reuse, R196, R28 ;  /* 0x000000c4a41c723c */ /* 0x040ff0000004181c */
        /* <DEDUP_REMOVED lines=11> */
[----:B------:R-:W3:Y:S07]  /*7230*/  LDSM.16.M88.4 R192, [R228+0xe100] ;  /* 0x00e10000e4c0783b */ /* 0x000eee0000000200 */
[C---:B-----5:R-:W-:Y:S08]  /*7240*/  HMMA.16816.F32.BF16 R28, R176.reuse, R168, R28 ;  /* 0x000000a8b01c723c */ /* 0x060ff0000004181c */
[----:B------:R-:W-:Y:S01]  /*7250*/  HMMA.16816.F32.BF16 R32, R176, R170, R32 ;  /* 0x000000aab020723c */ /* 0x000fe20000041820 */
[----:B------:R-:W-:Y:S07]  /*7260*/  LDSM.16.M88.4 R168, [R228+0xf100] ;  /* 0x00f10000e4a8783b */ /* 0x000fee0000000200 */
[C---:B-1----:R-:W-:Y:S01]  /*7270*/  HMMA.16816.F32.BF16 R4, R172.reuse, R188, R4 ;  /* 0x000000bcac04723c */ /* 0x042fe20000041804 */
[----:B------:R-:W-:Y:S07]  /*7280*/  LDSM.16.M88.4 R176, [R228+0xf900] ;  /* 0x00f90000e4b0783b */ /* 0x000fee0000000200 */
[C---:B------:R-:W-:Y:S01]  /*7290*/  HMMA.16816.F32.BF16 R8, R172.reuse, R190, R8 ;  /* 0x000000beac08723c */ /* 0x040fe20000041808 */
[----:B------:R-:W-:Y:S07]  /*72a0*/  LDSM.16.M88.4 R188, [R227+0x1c100] ;  /* 0x01c10000e3bc783b */ /* 0x000fee0000000200 */
[C---:B------:R-:W-:Y:S08]  /*72b0*/  HMMA.16816.F32.BF16 R12, R172.reuse, R164, R12 ;  /* 0x000000a4ac0c723c */ /* 0x040ff0000004180c */
[C---:B------:R-:W-:Y:S01]  /*72c0*/  HMMA.16816.F32.BF16 R16, R172.reuse, R166, R16 ;  /* 0x000000a6ac10723c */ /* 0x040fe20000041810 */
[----:B------:R-:W1:Y:S07]  /*72d0*/  LDSM.16.M88.4 R164, [R228+0xe900] ;  /* 0x00e90000e4a4783b */ /* 0x000e6e0000000200 */
[C---:B--2---:R-:W-:Y:S08]  /*72e0*/  HMMA.16816.F32.BF16 R20, R172.reuse, R196, R20 ;  /* 0x000000c4ac14723c */ /* 0x044ff00000041814 */
[C---:B------:R-:W-:Y:S01]  /*72f0*/  HMMA.16816.F32.BF16 R24, R172.reuse, R198, R24 ;  /* 0x000000c6ac18723c */ /* 0x040fe20000041818 */
[----:B------:R-:W2:Y:S07]  /*7300*/  LDSM.16.M88.4 R196, [R220+0x6000] ;  /* 0x00600000dcc4783b */ /* 0x000eae0000000200 */
[C---:B------:R-:W-:Y:S08]  /*7310*/  HMMA.16816.F32.BF16 R28, R172.reuse, R180, R28 ;  /* 0x000000b4ac1c723c */ /* 0x040ff0000004181c */
[----:B------:R-:W-:Y:S08]  /*7320*/  HMMA.16816.F32.BF16 R32, R172, R182, R32 ;  /* 0x000000b6ac20723c */ /* 0x000ff00000041820 */
[C---:B---3--:R-:W-:Y:S08]  /*7330*/  HMMA.16816.F32.BF16 R4, R184.reuse, R192, R4 ;  /* 0x000000c0b804723c */ /* 0x048ff00000041804 */
[C---:B------:R-:W-:Y:S08]  /*7340*/  HMMA.16816.F32.BF16 R8, R184.reuse, R194, R8 ;  /* 0x000000c2b808723c */ /* 0x040ff00000041808 */
[C---:B-1----:R-:W-:Y:S08]  /*7350*/  HMMA.16816.F32.BF16 R12, R184.reuse, R164, R12 ;  /* 0x000000a4b80c723c */ /* 0x042ff0000004180c */
[C---:B------:R-:W-:Y:S01]  /*7360*/  HMMA.16816.F32.BF16 R16, R184.reuse, R166, R16 ;  /* 0x000000a6b810723c */ /* 0x040fe20000041810 */
[----:B------:R-:W1:Y:S07]  /*7370*/  LDSM.16.M88.4 R164, [R220+0x6800] ;  /* 0x00680000dca4783b */ /* 0x000e6e0000000200 */
[C---:B------:R-:W-:Y:S08]  /*7380*/  HMMA.16816.F32.BF16 R20, R184.reuse, R168, R20 ;  /* 0x000000a8b814723c */ /* 0x040ff00000041814 */
[C---:B------:R-:W-:Y:S01]  /*7390*/  HMMA.16816.F32.BF16 R24, R184.reuse, R170, R24 ;  /* 0x000000aab818723c */ /* 0x040fe20000041818 */
[----:B------:R-:W3:Y:S07]  /*73a0*/  LDSM.16.M88.4 R168, [R220+0x7000] ;  /* 0x00700000dca8783b */ /* 0x000eee0000000200 */
[C---:B------:R-:W-:Y:S08]  /*73b0*/  HMMA.16816.F32.BF16 R28, R184.reuse, R176, R28 ;  /* 0x000000b0b81c723c */ /* 0x040ff0000004181c */
[----:B------:R-:W-:Y:S08]  /*73c0*/  HMMA.16816.F32.BF16 R32, R184, R178, R32 ;  /* 0x000000b2b820723c */ /* 0x000ff00000041820 */
[C---:B--2---:R-:W-:Y:S08]  /*73d0*/  HMMA.16816.F32.BF16 R4, R188.reuse, R196, R4 ;  /* 0x000000c4bc04723c */ /* 0x044ff00000041804 */
[C---:B------:R-:W-:Y:S08]  /*73e0*/  HMMA.16816.F32.BF16 R8, R188.reuse, R198, R8 ;  /* 0x000000c6bc08723c */ /* 0x040ff00000041808 */
[C---:B-1----:R-:W-:Y:S08]  /*73f0*/  HMMA.16816.F32.BF16 R12, R188.reuse, R164, R12 ;  /* 0x000000a4bc0c723c */ /* 0x042ff0000004180c */
[C---:B------:R-:W-:Y:S01]  /*7400*/  HMMA.16816.F32.BF16 R16, R188.reuse, R166, R16 ;  /* 0x000000a6bc10723c */ /* 0x040fe20000041810 */
[----:B------:R-:W1:Y:S01]  /*7410*/  LDSM.16.M88.4 R164, [R220+0x7800] ;  /* 0x00780000dca4783b */ /* 0x000e620000000200 */
[----:B------:R-:W-:Y:S04]  /*7420*/  DEPBAR.LE SB0, 0x0 ;  /* 0x000080000000791a */ /* 0x000fe80000000000 */
[----:B------:R-:W-:Y:S02]  /*7430*/  FMUL.FTZ R200, R4, c[0x0][0x320] ;  /* 0x0000c80004c87a20 */ /* 0x000fe40000410000 */
[C---:B---3--:R-:W-:Y:S04]  /*7440*/  HMMA.16816.F32.BF16 R20, R188.reuse, R168, R20 ;  /* 0x000000a8bc14723c */ /* 0x048fe80000041814 */
[----:B------:R-:W2:Y:S01]  /*7450*/  MUFU.TANH R200, R200 ;  /* 0x000000c800c87308 */ /* 0x000ea20000002400 */
[----:B------:R-:W-:Y:S01]  /*7460*/  BAR.SYNC.DEFER_BLOCKING 0x0 ;  /* 0x0000000000007b1d */ /* 0x000fe20000010000 */
[----:B------:R-:W-:Y:S02]  /*7470*/  FMUL.FTZ R202, R5, c[0x0][0x320] ;  /* 0x0000c80005ca7a20 */ /* 0x000fe40000410000 */
[C---:B------:R-:W-:Y:S04]  /*7480*/  HMMA.16816.F32.BF16 R24, R188.reuse, R170, R24 ;  /* 0x000000aabc18723c */ /* 0x040fe80000041818 */
[----:B------:R-:W-:Y:S02]  /*7490*/  FMUL.FTZ R0, R6, c[0x0][0x320] ;  /* 0x0000c80006007a20 */ /* 0x000fe40000410000 */
[----:B------:R-:W3:Y:S01]  /*74a0*/  MUFU.TANH R202, R202 ;  /* 0x000000ca00ca7308 */ /* 0x000ee20000002400 */
[----:B------:R-:W-:Y:S02]  /*74b0*/  FMUL.FTZ R201, R7, c[0x0][0x320] ;  /* 0x0000c80007c97a20 */ /* 0x000fe40000410000 */
[----:B------:R-:W-:Y:S03]  /*74c0*/  FMUL.FTZ R182, R8, c[0x0][0x320] ;  /* 0x0000c80008b67a20 */ /* 0x000fe60000410000 */
[----:B------:R-:W-:Y:S02]  /*74d0*/  FMUL.FTZ R183, R9, c[0x0][0x320] ;  /* 0x0000c80009b77a20 */ /* 0x000fe40000410000 */
[----:B------:R-:W-:Y:S02]  /*74e0*/  FMUL.FTZ R203, R10, c[0x0][0x320] ;  /* 0x0000c8000acb7a20 */ /* 0x000fe40000410000 */
[----:B------:R-:W4:Y:S01]  /*74f0*/  MUFU.TANH R0, R0 ;  /* 0x0000000000007308 */ /* 0x000f220000002400 */
[----:B------:R-:W-:Y:S02]  /*7500*/  FMUL.FTZ R181, R11, c[0x0][0x320] ;  /* 0x0000c8000bb57a20 */ /* 0x000fe40000410000 */
[----:B------:R-:W-:Y:S02]  /*7510*/  FMUL.FTZ R194, R12, c[0x0][0x320] ;  /* 0x0000c8000cc27a20 */ /* 0x000fe40000410000 */
[----:B------:R-:W-:Y:S02]  /*7520*/  FMUL.FTZ R195, R13, c[0x0][0x320] ;  /* 0x0000c8000dc37a20 */ /* 0x000fe40000410000 */
[----:B------:R-:W-:Y:S01]  /*7530*/  FMUL.FTZ R198, R14, c[0x0][0x320] ;  /* 0x0000c8000ec67a20 */ /* 0x000fe20000410000 */
[C---:B-1----:R-:W-:Y:S02]  /*7540*/  HMMA.16816.F32.BF16 R28, R188.reuse, R164, R28 ;  /* 0x000000a4bc1c723c */ /* 0x042fe4000004181c */
[----:B------:R-:W1:Y:S01]  /*7550*/  MUFU.TANH R201, R201 ;  /* 0x000000c900c97308 */ /* 0x000e620000002400 */
[----:B------:R-:W-:Y:S02]  /*7560*/  FMUL.FTZ R199, R15, c[0x0][0x320] ;  /* 0x0000c8000fc77a20 */ /* 0x000fe40000410000 */
[----:B------:R-:W-:Y:S02]  /*7570*/  FMUL.FTZ R173, R16, c[0x0][0x320] ;  /* 0x0000c80010ad7a20 */ /* 0x000fe40000410000 */
[----:B------:R-:W-:Y:S01]  /*7580*/  FMUL.FTZ R174, R17, c[0x0][0x320] ;  /* 0x0000c80011ae7a20 */ /* 0x000fe20000410000 */
[----:B------:R-:W-:Y:S04]  /*7590*/  HMMA.16816.F32.BF16 R32, R188, R166, R32 ;  /* 0x000000a6bc20723c */ /* 0x000fe80000041820 */
[----:B------:R-:W1:Y:S01]  /*75a0*/  MUFU.TANH R182, R182 ;  /* 0x000000b600b67308 */ /* 0x000e620000002400 */
[----:B------:R-:W-:Y:S02]  /*75b0*/  FMUL.FTZ R197, R18, c[0x0][0x320] ;  /* 0x0000c80012c57a20 */ /* 0x000fe40000410000 */
[----:B------:R-:W-:Y:S02]  /*75c0*/  FMUL.FTZ R193, R19, c[0x0][0x320] ;  /* 0x0000c80013c17a20 */ /* 0x000fe40000410000 */
[----:B------:R-:W-:Y:S03]  /*75d0*/  FMUL.FTZ R175, R20, c[0x0][0x320] ;  /* 0x0000c80014af7a20 */ /* 0x000fe60000410000 */
[----:B------:R-:W-:Y:S02]  /*75e0*/  FMUL.FTZ R178, R21, c[0x0][0x320] ;  /* 0x0000c80015b27a20 */ /* 0x000fe40000410000 */
        /* <DEDUP_REMOVED lines=16> */
[----:B------:R-:W-:Y:S03]  /*76f0*/  FMUL.FTZ R31, R35, c[0x0][0x320] ;  /* 0x0000c800231f7a20 */ /* 0x000fe60000410000 */
        /* <DEDUP_REMOVED lines=25> */
[----:B--234-:R-:W-:Y:S01]  /*7890*/  ISETP.NE.AND P1, PT, R236, 0x1, PT ;  /* 0x00000001ec00780c */ /* 0x01cfe20003f25270 */
[----:B------:R-:W-:Y:S01]  /*78a0*/  ULEA UR5, UR20, UR12, 0x6 ;  /* 0x0000000c14057291 */ /* 0x000fe2000f8e303f */
[----:B------:R-:W-:Y:S01]  /*78b0*/  IADD3 R22, -R250, 0x10, RZ ;  /* 0x00000010fa167810 */ /* 0x000fe20007ffe1ff */
[----:B------:R-:W-:Y:S01]  /*78c0*/  IMAD.MOV.U32 R237, RZ, RZ, RZ ;  /* 0x000000ffffed7224 */ /* 0x000fe200078e00ff */
[----:B------:R-:W-:Y:S01]  /*78d0*/  IADD3 R18, -R249, 0x10, RZ ;  /* 0x00000010f9127810 */ /* 0x000fe20007ffe1ff */
[C---:B------:R-:W-:Y:S01]  /*78e0*/  IMAD.SHL.U32 R172, R207.reuse, 0x2, RZ ;  /* 0x00000002cfac7824 */ /* 0x040fe200078e00ff */
[----:B------:R-:W-:Y:S01]  /*78f0*/  LOP3.LUT R22, R22, 0xf, RZ, 0xc0, !PT ;  /* 0x0000000f16167812 */ /* 0x000fe200078ec0ff */
[----:B------:R-:W-:Y:S01]  /*7900*/  IMAD.U32 R238, RZ, RZ, UR5 ;  /* 0x00000005ffee7e24 */ /* 0x000fe2000f8e00ff */
[----:B------:R-:W-:Y:S02]  /*7910*/  LOP3.LUT R18, R18, 0xf, RZ, 0xc0, !PT ;  /* 0x0000000f12127812 */ /* 0x000fe400078ec0ff */
[----:B------:R-:W-:Y:S02]  /*7920*/  IADD3 R16, -R248, 0x10, RZ ;  /* 0x00000010f8107810 */ /* 0x000fe40007ffe1ff */
[----:B------:R-:W-:Y:S02]  /*7930*/  IADD3 R238, R238, -0x40, R239 ;  /* 0xffffffc0eeee7810 */ /* 0x000fe40007ffe0ef */
[----:B------:R-:W-:Y:S02]  /*7940*/  LOP3.LUT R16, R16, 0xf, RZ, 0xc0, !PT ;  /* 0x0000000f10107812 */ /* 0x000fe400078ec0ff */
[----:B------:R-:W-:Y:S01]  /*7950*/  SHF.R.S32.HI R180, RZ, 0x1f, R207 ;  /* 0x0000001fffb47819 */ /* 0x000fe200000114cf */
[----:B------:R-:W-:Y:S03]  /*7960*/  @P1 IMAD.HI.U32 R6, R238, c[0x0][0x2bc], RZ ;  /* 0x0000af00ee061a27 */ /* 0x000fe600078e00ff */
[----:B------:R-:W-:Y:S01]  /*7970*/  SHF.L.U64.HI R180, R207, 0x1, R180 ;  /* 0x00000001cfb47819 */ /* 0x000fe200000102b4 */
[----:B------:R-:W-:Y:S01]  /*7980*/  IMAD.MOV.U32 R4, RZ, RZ, R238 ;  /* 0x000000ffff047224 */ /* 0x000fe200078e00ee */
[----:B------:R-:W-:Y:S04]  /*7990*/  @P1 SHF.R.U32.HI R4, RZ, c[0x0][0x2c0], R6 ;  /* 0x0000b000ff041a19 */ /* 0x000fe80000011606 */
[C---:B------:R-:W-:Y:S04]  /*79a0*/  @!P2 IADD3 R11, P0, R4.reuse, UR16, RZ ;  /* 0x00000010040bac10 */ /* 0x040fe8000ff1e0ff */
[----:B------:R-:W-:Y:S02]  /*79b0*/  @!P2 LEA.HI.X.SX32 R6, R4, UR8, 0x1, P0 ;  /* 0x000000080406ac11 */ /* 0x000fe400080f0eff */
[C---:B------:R-:W-:Y:S04]  /*79c0*/  @!P2 LEA R8, P0, R11.reuse, c[0x0][0x2a0], 0x2 ;  /* 0x0000a8000b08aa11 */ /* 0x040fe800078010ff */
[----:B------:R-:W-:Y:S01]  /*79d0*/  @!P2 LEA.HI.X R9, R11, c[0x0][0x2a4], R6, 0x2, P0 ;  /* 0x0000a9000b09aa11 */ /* 0x000fe200000f1406 */
[----:B------:R-:W-:Y:S01]  /*79e0*/  IMAD.MOV R11, RZ, RZ, -R4 ;  /* 0x000000ffff0b7224 */ /* 0x000fe200078e0a04 */
[----:B------:R-:W-:Y:S03]  /*79f0*/  SHF.L.U64.HI R6, R204, 0x1, R245 ;  /* 0x00000001cc067819 */ /* 0x000fe600000102f5 */
[----:B------:R2:W3:Y:S01]  /*7a00*/  @!P2 LDG.E R237, [R8.64] ;  /* 0x0000001208eda981 */ /* 0x0004e2000c1e1900 */
[----:B------:R-:W-:Y:S04]  /*7a10*/  IMAD R238, R11, c[0x0][0x2b8], R238 ;  /* 0x0000ae000bee7a24 */ /* 0x000fe800078e02ee */
[C---:B------:R-:W-:Y:S01]  /*7a20*/  IMAD.WIDE.U32 R12, R238.reuse, c[0x0][0x1e0], RZ ;  /* 0x00007800ee0c7a25 */ /* 0x040fe200078e00ff */
[----:B------:R-:W-:Y:S05]  /*7a30*/  SHF.R.S32.HI R11, RZ, 0x1f, R238 ;  /* 0x0000001fff0b7819 */ /* 0x000fea00000114ee */
[----:B------:R-:W-:Y:S04]  /*7a40*/  IMAD R11, R11, c[0x0][0x1e0], RZ ;  /* 0x000078000b0b7a24 */ /* 0x000fe800078e02ff */
[----:B------:R-:W-:Y:S04]  /*7a50*/  IMAD R11, R238, c[0x0][0x1e4], R11 ;  /* 0x00007900ee0b7a24 */ /* 0x000fe800078e020b */
[----:B------:R-:W-:Y:S02]  /*7a60*/  IMAD.IADD R13, R13, 0x1, R11 ;  /* 0x000000010d0d7824 */ /* 0x000fe400078e020b */
[----:B--2---:R-:W-:Y:S01]  /*7a70*/  IMAD.SHL.U32 R8, R205, 0x2, RZ ;  /* 0x00000002cd087824 */ /* 0x004fe200078e00ff */
[----:B---3--:R-:W-:Y:S01]  /*7a80*/  SHF.R.S32.HI R4, RZ, 0x1f, R237 ;  /* 0x0000001fff047819 */ /* 0x008fe200000114ed */
[C---:B------:R-:W-:Y:S04]  /*7a90*/  IMAD.WIDE.U32 R12, R237.reuse, c[0x0][0x1f0], R12 ;  /* 0x00007c00ed0c7a25 */ /* 0x040fe800078e000c */
[----:B------:R-:W-:Y:S01]  /*7aa0*/  IMAD R4, R4, c[0x0][0x1f0], RZ ;  /* 0x00007c0004047a24 */ /* 0x000fe200078e02ff */
[----:B------:R-:W-:Y:S03]  /*7ab0*/  IADD3 R9, P0, R12, UR14, RZ ;  /* 0x0000000e0c097c10 */ /* 0x000fe6000ff1e0ff */
[----:B------:R-:W-:Y:S05]  /*7ac0*/  IMAD R4, R237, c[0x0][0x1f4], R4 ;  /* 0x00007d00ed047a24 */ /* 0x000fea00078e0204 */
[----:B------:R-:W-:Y:S02]  /*7ad0*/  IADD3.X R4, R13, UR7, R4, P0, !PT ;  /* 0x000000070d047c10 */ /* 0x000fe400087fe404 */
[C---:B------:R-:W-:Y:S04]  /*7ae0*/  LEA R11, P0, R9.reuse, c[0x0][0x1c8], 0x1 ;  /* 0x00007200090b7a11 */ /* 0x040fe800078008ff */
[----:B------:R-:W-:Y:S01]  /*7af0*/  LEA.HI.X R10, R9, c[0x0][0x1cc], R4, 0x1, P0 ;  /* 0x00007300090a7a11 */ /* 0x000fe200000f0c04 */
[----:B------:R-:W2:Y:S01]  /*7b00*/  SHFL.IDX PT, R13, R11, 0x1, 0x181f ;  /* 0x00381f000b0d7f89 */ /* 0x000ea200000e0000 */
[----:B------:R-:W-:Y:S01]  /*7b10*/  IMAD.SHL.U32 R4, R204, 0x2, RZ ;  /* 0x00000002cc047824 */ /* 0x000fe200078e00ff */
[----:B------:R-:W-:Y:S02]  /*7b20*/  SHF.L.U64.HI R9, R205, 0x1, R246 ;  /* 0x00000001cd097819 */ /* 0x000fe400000102f6 */
[----:B------:R-:W3:Y:S04]  /*7b30*/  SHFL.IDX PT, R15, R10, 0x1, 0x181f ;  /* 0x00381f000a0f7f89 */ /* 0x000ee800000e0000 */
[----:B------:R-:W4:Y:S04]  /*7b40*/  SHFL.IDX PT, R11, R11, RZ, 0x181f ;  /* 0x00181fff0b0b7589 */ /* 0x000f2800000e0000 */
[----:B------:R-:W5:Y:S01]  /*7b50*/  SHFL.IDX PT, R21, R10, RZ, 0x181f ;  /* 0x00181fff0a157589 */ /* 0x000f6200000e0000 */
[----:B--2---:R-:W-:Y:S04]  /*7b60*/  IADD3 R22, P1, P0, R22, R13, R251 ;  /* 0x0000000d16167210 */ /* 0x004fe8000783e0fb */
[----:B---3--:R-:W-:Y:S02]  /*7b70*/  IADD3.X R23, RZ, R15, R252, P1, P0 ;  /* 0x0000000fff177210 */ /* 0x008fe40000fe04fc */
[----:B------:R-:W-:Y:S04]  /*7b80*/  IADD3 R18, P1, P0, R18, R13, R8 ;  /* 0x0000000d12127210 */ /* 0x000fe8000783e008 */
[--C-:B------:R-:W-:Y:S02]  /*7b90*/  IADD3.X R19, RZ, R15, R9.reuse, P1, P0 ;  /* 0x0000000fff137210 */ /* 0x100fe40000fe0409 */
[----:B------:R-:W-:Y:S04]  /*7ba0*/  IADD3 R16, P1, P0, R16, R13, R4 ;  /* 0x0000000d10107210 */ /* 0x000fe8000783e004 */
[--C-:B------:R-:W-:Y:S02]  /*7bb0*/  IADD3.X R17, RZ, R15, R6.reuse, P1, P0 ;  /* 0x0000000fff117210 */ /* 0x100fe40000fe0406 */
[----:B----4-:R-:W-:Y:S05]  /*7bc0*/  IADD3 R8, P0, R11, R8, RZ ;  /* 0x000000080b087210 */ /* 0x010fea0007f1e0ff */
[----:B-----5:R-:W-:Y:S01]  /*7bd0*/  IMAD.X R9, R21, 0x1, R9, P0 ;  /* 0x0000000115097824 */ /* 0x020fe200000e0609 */
[----:B------:R-:W-:Y:S05]  /*7be0*/  IADD3 R24, P0, R11, R4, RZ ;  /* 0x000000040b187210 */ /* 0x000fea0007f1e0ff */
[----:B------:R-:W-:Y:S01]  /*7bf0*/  IMAD.X R25, R21, 0x1, R6, P0 ;  /* 0x0000000115197824 */ /* 0x000fe200000e0606 */
[-C--:B------:R-:W-:Y:S05]  /*7c00*/  IADD3 R26, P0, R11, R172.reuse, RZ ;  /* 0x000000ac0b1a7210 */ /* 0x080fea0007f1e0ff */
[----:B------:R-:W-:Y:S01]  /*7c10*/  IMAD.X R27, R21, 0x1, R180, P0 ;  /* 0x00000001151b7824 */ /* 0x000fe200000e06b4 */
[----:B------:R-:W-:Y:S04]  /*7c20*/  IADD3 R20, P0, R11, R251, RZ ;  /* 0x000000fb0b147210 */ /* 0x000fe80007f1e0ff */
[----:B------:R2:W-:Y:S01]  /*7c30*/  LDGSTS.E.BYPASS.LTC128B.128 [R235+0x8100], [R26.64], !P3 ;  /* 0x081000001aeb7fae */ /* 0x0005e2000d901d52 */
        /* <DEDUP_REMOVED lines=15> */
.L_x_1987:
[----:B--234-:R-:W-:Y:S01]  /*7d30*/  IMAD.MOV.U32 R15, RZ, RZ, R240 ;  /* 0x000000ffff0f7224 */ /* 0x01cfe200078e00f0 */
[----:B------:R-:W-:Y:S01]  /*7d40*/  PLOP3.LUT P0, PT, PT, PT, UP1, 0x80, 0x0 ;  /* 0x000000000000781c */ /* 0x000fe20003f0f018 */
[----:B------:R-:W0:Y:S01]  /*7d50*/  LDGDEPBAR ;  /* 0x00000000000079af */ /* 0x000e220000000000 */
[----:B------:R-:W-:Y:S01]  /*7d60*/  USHF.L.U32 UR5, UR20, 0x6, URZ ;  /* 0x0000000614057899 */ /* 0x000fe2000800063f */
[----:B------:R-:W-:Y:S10]  /*7d70*/  IMAD.MOV.U32 R6, RZ, RZ, c[0x0][0x2ac] ;  /* 0x0000ab00ff067624 */ /* 0x000ff400078e00ff */
[----:B------:R-:W-:Y:S01]  /*7d80*/  @P0 IMAD.HI.U32 R4, R240, c[0x0][0x2c8], RZ ;  /* 0x0000b200f0040a27 */ /* 0x000fe200078e00ff */
[----:B------:R-:W-:Y:S11]  /*7d90*/  PLOP3.LUT P0, PT, PT, PT, UP1, 0x80, 0x0 ;  /* 0x000000000000781c */ /* 0x000ff60003f0f018 */
[----:B------:R-:W-:Y:S02]  /*7da0*/  @!UPT UIADD3 URZ, URZ, URZ, URZ ;  /* 0x0000003f3f3ff290 */ /* 0x000fe4000fffe03f */
[----:B------:R-:W-:Y:S01]  /*7db0*/  @P0 SHF.R.U32.HI R15, RZ, c[0x0][0x2cc], R4 ;  /* 0x0000b300ff0f0a19 */ /* 0x000fe20000011604 */
[----:B------:R-:W-:Y:S01]  /*7dc0*/  IMAD.U32 R4, RZ, RZ, UR5 ;  /* 0x00000005ff047e24 */ /* 0x000fe2000f8e00ff */
[----:B------:R-:W-:Y:S03]  /*7dd0*/  PLOP3.LUT P0, PT, PT, PT, UP0, 0x40, 0x0 ;  /* 0x000000000000781c */ /* 0x000fe60003f0e808 */
[----:B------:R-:W2:Y:S01]  /*7de0*/  SHFL.IDX PT, R8, R15, RZ, 0x1c1f ;  /* 0x001c1fff0f087589 */ /* 0x000ea200000e0000 */
[----:B------:R-:W-:Y:S05]  /*7df0*/  IADD3 R9, -R241, 0x1, -R4 ;  /* 0x00000001f1097810 */ /* 0x000fea0007ffe904 */
[----:B------:R-:W-:Y:S05]  /*7e00*/  IMAD R9, R6, c[0x0][0x1d0], R9 ;  /* 0x0000740006097a24 */ /* 0x000fea00078e0209 */
[----:B------:R-:W-:Y:S04]  /*7e10*/  IADD3 R9, R9, -c[0x0][0x168], RZ ;  /* 0x80005a0009097a10 */ /* 0x000fe80007ffe0ff */
[C---:B------:R-:W-:Y:S02]  /*7e20*/  IADD3 R11, R9.reuse, c[0x0][0x328], RZ ;  /* 0x0000ca00090b7a10 */ /* 0x040fe40007ffe0ff */
[----:B------:R-:W-:Y:S03]  /*7e30*/  IADD3 R9, R9, UR11, RZ ;  /* 0x0000000b09097c10 */ /* 0x000fe6000fffe0ff */
[--C-:B--2---:R-:W-:Y:S02]  /*7e40*/  IMAD.IADD R14, R11, 0x1, R8.reuse ;  /* 0x000000010b0e7824 */ /* 0x104fe400078e0208 */
        /* <DEDUP_REMOVED lines=17> */
.L_x_1990:
[----:B------:R-:W-:Y:S04]  /*7f60*/  MOV R6, c[0x0][0x32c] ;  /* 0x0000cb0000067a02 */ /* 0x000fe80000000f00 */
[----:B------:R-:W-:Y:S11]  /*7f70*/  ISETP.NE.AND P0, PT, R6, 0x1, PT ;  /* 0x000000010600780c */ /* 0x000ff60003f05270 */
[----:B------:R-:W-:Y:S02]  /*7f80*/  @!UPT UIADD3 URZ, URZ, URZ, URZ ;  /* 0x0000003f3f3ff290 */ /* 0x000fe4000fffe03f */
[----:B------:R-:W-:Y:S05]  /*7f90*/  @P0 IMAD.HI.U32 R6, R17, c[0x0][0x330], RZ ;  /* 0x0000cc0011060a27 */ /* 0x000fea00078e00ff */
[----:B------:R-:W-:Y:S02]  /*7fa0*/  @P0 SHF.R.U32.HI R17, RZ, c[0x0][0x334], R6 ;  /* 0x0000cd00ff110a19 */ /* 0x000fe40000011606 */
.L_x_1991:
[----:B------:R-:W-:Y:S05]  /*7fb0*/  BSYNC B0 ;  /* 0x0000000000007941 */ /* 0x000fea0003800000 */
.L_x_1989:
[----:B------:R-:W-:Y:S04]  /*7fc0*/  IMAD R6, R17, c[0x0][0x32c], -R4 ;  /* 0x0000cb0011067a24 */ /* 0x000fe800078e0a04 */
[----:B------:R-:W-:Y:S05]  /*7fd0*/  IMAD.IADD R6, R6, 0x1, -R241 ;  /* 0x0000000106067824 */ /* 0x000fea00078e0af1 */
[----:B------:R-:W-:Y:S02]  /*7fe0*/  IADD3 R17, R6, c[0x0][0x32c], RZ ;  /* 0x0000cb0006117a10 */ /* 0x000fe40007ffe0ff */
[----:B------:R-:W-:Y:S02]  /*7ff0*/  IMNMX R13, R13, R6, !PT ;  /* 0x000000060d0d7217 */ /* 0x000fe40007800200 */
[----:B------:R-:W-:Y:S02]  /*8000*/  IMNMX R14, R14, R17, PT ;  /* 0x000000110e0e7217 */ /* 0x000fe40003800200 */
.L_x_1988:
[----:B------:R-:W-:Y:S01]  /*8010*/  UISETP.GT.AND UP2, UPT, UR20, -0x1, UPT ;  /* 0xffffffff1400788c */ /* 0x000fe2000bf44270 */
[----:B------:R-:W2:Y:S05]  /*8020*/  SHFL.IDX PT, R16, R15, 0x1, 0x1c1f ;  /* 0x003c1f000f107f89 */ /* 0x000eaa00000e0000 */
[----:B------:R-:W-:Y:S04]  /*8030*/  PLOP3.LUT P0, PT, PT, PT, UP2, 0x80, 0x0 ;  /* 0x000000000000781c */ /* 0x000fe80003f0f028 */
[C---:B------:R-:W-:Y:S04]  /*8040*/  ISETP.GT.AND P0, PT, R13.reuse, RZ, P0 ;  /* 0x000000ff0d00720c */ /* 0x040fe80000704270 */
[----:B------:R-:W-:Y:S04]  /*8050*/  ISETP.LT.OR P0, PT, R14, 0x1, P0 ;  /* 0x000000010e00780c */ /* 0x000fe80000701670 */
[----:B------:R-:W-:Y:S02]  /*8060*/  FSEL R12, R200, -INF , !P0 ;  /* 0xff800000c80c7808 */ /* 0x000fe40004000000 */
[----:B------:R-:W-:Y:S04]  /*8070*/  PLOP3.LUT P0, PT, PT, PT, UP2, 0x80, 0x0 ;  /* 0x000000000000781c */ /* 0x000fe80003f0f028 */
[C---:B------:R-:W-:Y:S04]  /*8080*/  ISETP.GT.AND P0, PT, R13.reuse, 0x1, P0 ;  /* 0x000000010d00780c */ /* 0x040fe80000704270 */
[----:B------:R-:W-:Y:S04]  /*8090*/  ISETP.LT.OR P0, PT, R14, 0x2, P0 ;  /* 0x000000020e00780c */ /* 0x000fe80000701670 */
[----:B------:R-:W-:Y:S02]  /*80a0*/  FSEL R10, R202, -INF , !P0 ;  /* 0xff800000ca0a7808 */ /* 0x000fe40004000000 */
[----:B------:R-:W-:Y:S04]  /*80b0*/  PLOP3.LUT P0, PT, PT, PT, UP2, 0x80, 0x0 ;  /* 0x000000000000781c */ /* 0x000fe80003f0f028 */
[C---:B------:R-:W-:Y:S04]  /*80c0*/  ISETP.GT.AND P0, PT, R13.reuse, 0x8, P0 ;  /* 0x000000080d00780c */ /* 0x040fe80000704270 */
[----:B------:R-:W-:Y:S04]  /*80d0*/  ISETP.LT.OR P0, PT, R14, 0x9, P0 ;  /* 0x000000090e00780c */ /* 0x000fe80000701670 */
[----:B-1----:R-:W-:Y:S02]  /*80e0*/  FSEL R8, R182, -INF , !P0 ;  /* 0xff800000b6087808 */ /* 0x002fe40004000000 */
        /* <DEDUP_REMOVED lines=31> */
[----:B------:R-:W-:Y:S01]  /*82e0*/  FSEL R184, R5, -INF , !P0 ;  /* 0xff80000005b87808 */ /* 0x000fe20004000000 */
[--C-:B--2---:R-:W-:Y:S01]  /*82f0*/  IMAD.IADD R5, R11, 0x1, R16.reuse ;  /* 0x000000010b057824 */ /* 0x104fe200078e0210 */
        /* <DEDUP_REMOVED lines=21> */
[----:B------:R-:W-:Y:S11]  /*8450*/  PLOP3.LUT P0, PT, PT, PT, UP0, 0x40, 0x0 ;  /* 0x000000000000781c */ /* 0x000ff60003f0e808 */
[----:B------:R-:W-:Y:S02]  /*8460*/  @!UPT UIADD3 URZ, URZ, URZ, URZ ;  /* 0x0000003f3f3ff290 */ /* 0x000fe4000fffe03f */
        /* <DEDUP_REMOVED lines=16> */
.L_x_1994:
[----:B------:R-:W-:Y:S04]  /*8570*/  MOV R9, 0x1 ;  /* 0x0000000100097802 */ /* 0x000fe80000000f00 */
[----:B------:R-:W-:Y:S11]  /*8580*/  ISETP.NE.AND P0, PT, R9, c[0x0][0x32c], PT ;  /* 0x0000cb0009007a0c */ /* 0x000ff60003f05270 */
[----:B------:R-:W-:Y:S02]  /*8590*/  @!UPT UIADD3 URZ, URZ, URZ, URZ ;  /* 0x0000003f3f3ff290 */ /* 0x000fe4000fffe03f */
[----:B------:R-:W-:Y:S05]  /*85a0*/  @P0 IMAD.HI.U32 R9, R11, c[0x0][0x330], RZ ;  /* 0x0000cc000b090a27 */ /* 0x000fea00078e00ff */
[----:B------:R-:W-:Y:S02]  /*85b0*/  @P0 SHF.R.U32.HI R11, RZ, c[0x0][0x334], R9 ;  /* 0x0000cd00ff0b0a19 */ /* 0x000fe40000011609 */
.L_x_1995:
[----:B------:R-:W-:Y:S05]  /*85c0*/  BSYNC B0 ;  /* 0x0000000000007941 */ /* 0x000fea0003800000 */
.L_x_1993:
[----:B------:R-:W-:Y:S04]  /*85d0*/  IMAD R4, R11, c[0x0][0x32c], -R4 ;  /* 0x0000cb000b047a24 */ /* 0x000fe800078e0a04 */
[----:B------:R-:W-:Y:S05]  /*85e0*/  IMAD.IADD R14, R4, 0x1, -R241 ;  /* 0x00000001040e7824 */ /* 0x000fea00078e0af1 */
[----:B------:R-:W-:Y:S02]  /*85f0*/  IADD3 R4, R14, c[0x0][0x32c], RZ ;  /* 0x0000cb000e047a10 */ /* 0x000fe40007ffe0ff */
[----:B------:R-:W-:Y:S02]  /*8600*/  IMNMX R7, R7, R14, !PT ;  /* 0x0000000e07077217 */ /* 0x000fe40007800200 */
[----:B------:R-:W-:Y:S02]  /*8610*/  IMNMX R5, R5, R4, PT ;  /* 0x0000000405057217 */ /* 0x000fe40003800200 */
.L_x_1992:
[----:B------:R-:W-:Y:S01]  /*8620*/  PLOP3.LUT P0, PT, PT, PT, UP2, 0x80, 0x0 ;  /* 0x000000000000781c */ /* 0x000fe20003f0f028 */
[----:B------:R-:W-:Y:S01]  /*8630*/  LDSM.16.MT88.4 R20, [R226+0x100] ;  /* 0x00010000e214783b */ /* 0x000fe20000004200 */
[----:B------:R-:W-:Y:S02]  /*8640*/  FMNMX.FTZ R17, R12, R3, !PT ;  /* 0x000000030c117209 */ /* 0x000fe40007810000 */
[----:B------:R-:W-:Y:S02]  /*8650*/  ISETP.GT.AND P0, PT, R7, RZ, P0 ;  /* 0x000000ff0700720c */ /* 0x000fe40000704270 */
[----:B------:R-:W-:Y:S02]  /*8660*/  FMNMX.FTZ R17, R10, R17, !PT ;  /* 0x000000110a117209 */ /* 0x000fe40007810000 */
[----:B------:R-:W-:Y:S02]  /*8670*/  ISETP.LT.OR P0, PT, R5, 0x1, P0 ;  /* 0x000000010500780c */ /* 0x000fe40000701670 */
[----:B------:R-:W-:Y:S02]  /*8680*/  FMNMX.FTZ R17, R8, R17, !PT ;  /* 0x0000001108117209 */ /* 0x000fe40007810000 */
[----:B------:R-:W-:Y:S02]  /*8690*/  FSEL R15, R0, -INF , !P0 ;  /* 0xff800000000f7808 */ /* 0x000fe40004000000 */
[----:B------:R-:W-:Y:S02]  /*86a0*/  PLOP3.LUT P0, PT, PT, PT, UP2, 0x80, 0x0 ;  /* 0x000000000000781c */ /* 0x000fe40003f0f028 */
[----:B------:R-:W-:Y:S02]  /*86b0*/  FMNMX.FTZ R17, R6, R17, !PT ;  /* 0x0000001106117209 */ /* 0x000fe40007810000 */
[----:B------:R-:W-:Y:S02]  /*86c0*/  ISETP.GT.AND P0, PT, R7, 0x1, P0 ;  /* 0x000000010700780c */ /* 0x000fe40000704270 */
        /* <DEDUP_REMOVED lines=42> */
[----:B------:R-:W-:Y:S01]  /*8970*/  FMNMX.FTZ R4, R203, R4, !PT ;  /* 0x00000004cb047209 */ /* 0x000fe20007810000 */
[----:B------:R-:W1:Y:S01]  /*8980*/  SHFL.BFLY PT, R17, R0, 0x2, 0x1f ;  /* 0x0c401f0000117f89 */ /* 0x000e6200000e0000 */
[----:B------:R-:W-:Y:S04]  /*8990*/  ISETP.LT.OR P0, PT, R5, 0x1a, P0 ;  /* 0x0000001a0500780c */ /* 0x000fe80000701670 */
[----:B------:R-:W-:Y:S02]  /*89a0*/  FSEL R201, R193, -INF , !P0 ;  /* 0xff800000c1c97808 */ /* 0x000fe40004000000 */
[----:B------:R-:W-:Y:S02]  /*89b0*/  PLOP3.LUT P0, PT, PT, PT, UP2, 0x80, 0x0 ;  /* 0x000000000000781c */ /* 0x000fe40003f0f028 */
[----:B------:R-:W-:Y:S02]  /*89c0*/  FMNMX.FTZ R4, R201, R4, !PT ;  /* 0x00000004c9047209 */ /* 0x000fe40007810000 */
[----:B------:R-:W-:Y:S04]  /*89d0*/  ISETP.GT.AND P0, PT, R7, 0x20, P0 ;  /* 0x000000200700780c */ /* 0x000fe80000704270 */
[----:B------:R-:W-:Y:S04]  /*89e0*/  ISETP.LT.OR P0, PT, R5, 0x21, P0 ;  /* 0x000000210500780c */ /* 0x000fe80000701670 */
[----:B------:R-:W-:Y:S02]  /*89f0*/  FSEL R187, R170, -INF , !P0 ;  /* 0xff800000aabb7808 */ /* 0x000fe40004000000 */
[----:B------:R-:W-:Y:S02]  /*8a00*/  PLOP3.LUT P0, PT, PT, PT, UP2, 0x80, 0x0 ;  /* 0x000000000000781c */ /* 0x000fe40003f0f028 */
[----:B------:R-:W-:Y:S02]  /*8a10*/  FMNMX.FTZ R4, R187, R4, !PT ;  /* 0x00000004bb047209 */ /* 0x000fe40007810000 */
[----:B------:R-:W-:Y:S02]  /*8a20*/  ISETP.GT.AND P0, PT, R7, 0x21, P0 ;  /* 0x000000210700780c */ /* 0x000fe40000704270 */
[----:B-1----:R-:W-:Y:S02]  /*8a30*/  FMNMX.FTZ R17, R0, R17, !PT ;  /* 0x0000001100117209 */ /* 0x002fe40007810000 */
        /* <DEDUP_REMOVED lines=24> */
[----:B------:R-:W-:Y:S01]  /*8bc0*/  ISETP.GT.AND P0, PT, R7, 0x38, P0 ;  /* 0x000000380700780c */ /* 0x000fe20000704270 */
[----:B------:R-:W1:Y:S03]  /*8bd0*/  SHFL.BFLY PT, R14, R17, 0x1, 0x1f ;  /* 0x0c201f00110e7f89 */ /* 0x000e6600000e0000 */
[----:B------:R-:W-:Y:S04]  /*8be0*/  ISETP.LT.OR P0, PT, R5, 0x39, P0 ;  /* 0x000000390500780c */ /* 0x000fe80000701670 */
[----:B------:R-:W-:Y:S02]  /*8bf0*/  FSEL R173, R33, -INF , !P0 ;  /* 0xff80000021ad7808 */ /* 0x000fe40004000000 */
[----:B------:R-:W-:Y:S01]  /*8c00*/  PLOP3.LUT P0, PT, PT, PT, UP2, 0x80, 0x0 ;  /* 0x000000000000781c */ /* 0x000fe20003f0f028 */
[----:B------:R-:W-:Y:S01]  /*8c10*/  UISETP.GT.AND UP2, UPT, UR20, UR4, UPT ;  /* 0x000000041400728c */ /* 0x000fe2000bf44270 */
[----:B------:R-:W-:Y:S01]  /*8c20*/  FMNMX.FTZ R0, R173, R0, !PT ;  /* 0x00000000ad007209 */ /* 0x000fe20007810000 */
[----:B------:R-:W-:Y:S01]  /*8c30*/  UIADD3 UR20, UR20, -0x1, URZ ;  /* 0xffffffff14147890 */ /* 0x000fe2000fffe03f */
[----:B------:R-:W-:Y:S04]  /*8c40*/  ISETP.GT.AND P0, PT, R7, 0x39, P0 ;  /* 0x000000390700780c */ /* 0x000fe80000704270 */
[----:B------:R-:W-:Y:S04]  /*8c50*/  ISETP.LT.OR P0, PT, R5, 0x3a, P0 ;  /* 0x0000003a0500780c */ /* 0x000fe80000701670 */
[----:B------:R-:W-:Y:S02]  /*8c60*/  FSEL R165, R31, -INF , !P0 ;  /* 0xff8000001fa57808 */ /* 0x000fe40004000000 */
[----:B------:R-:W-:Y:S02]  /*8c70*/  LDSM.16.MT88.4 R28, [R225+0x100] ;  /* 0x00010000e11c783b */ /* 0x000fe40000004200 */
[----:B------:R-:W-:Y:S02]  /*8c80*/  FMNMX.FTZ R4, R165, R0, !PT ;  /* 0x00000000a5047209 */ /* 0x000fe40007810000 */
[----:B-1----:R-:W-:Y:S04]  /*8c90*/  FMNMX.FTZ R0, R17, R14, !PT ;  /* 0x0000000e11007209 */ /* 0x002fe80007810000 */
[----:B------:R-:W1:Y:S01]  /*8ca0*/  SHFL.BFLY PT, R7, R4, 0x2, 0x1f ;  /* 0x0c401f0004077f89 */ /* 0x000e6200000e0000 */
[C---:B------:R-:W-:Y:S01]  /*8cb0*/  FMUL.FTZ R179, R0.reuse, c[0x0][0x2d0] ;  /* 0x0000b40000b37a20 */ /* 0x040fe20000410000 */
[----:B------:R-:W-:Y:S04]  /*8cc0*/  FSETP.NEU.FTZ.AND P0, PT, R0, -INF , PT ;  /* 0xff8000000000780b */ /* 0x000fe80003f1d000 */
[----:B------:R-:W-:Y:S05]  /*8cd0*/  FSEL R179, R179, RZ, P0 ;  /* 0x000000ffb3b37208 */ /* 0x000fea0000000000 */
[--C-:B------:R-:W-:Y:S02]  /*8ce0*/  FFMA.FTZ R188, R12, c[0x0][0x2d0], -R179.reuse ;  /* 0x0000b4000cbc7a23 */ /* 0x100fe400000108b3 */
[--C-:B------:R-:W-:Y:S02]  /*8cf0*/  FFMA.FTZ R167, R10, c[0x0][0x2d0], -R179.reuse ;  /* 0x0000b4000aa77a23 */ /* 0x100fe400000108b3 */
[--C-:B------:R-:W-:Y:S02]  /*8d00*/  FFMA.FTZ R166, R8, c[0x0][0x2d0], -R179.reuse ;  /* 0x0000b40008a67a23 */ /* 0x100fe400000108b3 */
[--C-:B------:R-:W-:Y:S01]  /*8d10*/  FFMA.FTZ R189, R6, c[0x0][0x2d0], -R179.reuse ;  /* 0x0000b40006bd7a23 */ /* 0x100fe200000108b3 */
[----:B------:R-:W-:Y:S01]  /*8d20*/  MUFU.EX2 R188, R188 ;  /* 0x000000bc00bc7308 */ /* 0x000fe20000000800 */
[--C-:B------:R-:W-:Y:S02]  /*8d30*/  FFMA.FTZ R176, R176, c[0x0][0x2d0], -R179.reuse ;  /* 0x0000b400b0b07a23 */ /* 0x100fe400000108b3 */
[--C-:B------:R-:W-:Y:S02]  /*8d40*/  FFMA.FTZ R194, R194, c[0x0][0x2d0], -R179.reuse ;  /* 0x0000b400c2c27a23 */ /* 0x100fe400000108b3 */
[--C-:B------:R-:W-:Y:S01]  /*8d50*/  FFMA.FTZ R195, R195, c[0x0][0x2d0], -R179.reuse ;  /* 0x0000b400c3c37a23 */ /* 0x100fe200000108b3 */
[----:B-1----:R-:W-:Y:S01]  /*8d60*/  FMNMX.FTZ R5, R4, R7, !PT ;  /* 0x0000000704057209 */ /* 0x002fe20007810000 */
[--C-:B------:R-:W-:Y:S01]  /*8d70*/  FFMA.FTZ R196, R196, c[0x0][0x2d0], -R179.reuse ;  /* 0x0000b400c4c47a23 */ /* 0x100fe200000108b3 */
[----:B------:R-:W-:Y:S01]  /*8d80*/  FSEL R4, R0, RZ, P0 ;  /* 0x000000ff00047208 */ /* 0x000fe20000000000 */
[--C-:B------:R-:W-:Y:S01]  /*8d90*/  FFMA.FTZ R197, R200, c[0x0][0x2d0], -R179.reuse ;  /* 0x0000b400c8c57a23 */ /* 0x100fe200000108b3 */
[----:B------:R-:W1:Y:S01]  /*8da0*/  MUFU.EX2 R167, R167 ;  /* 0x000000a700a77308 */ /* 0x000e620000000800 */
[----:B------:R-:W2:Y:S01]  /*8db0*/  SHFL.BFLY PT, R164, R5, 0x1, 0x1f ;  /* 0x0c201f0005a47f89 */ /* 0x000ea200000e0000 */
[----:B------:R-:W-:Y:S02]  /*8dc0*/  FFMA.FTZ R184, R184, c[0x0][0x2d0], -R179 ;  /* 0x0000b400b8b87a23 */ /* 0x000fe400000108b3 */
[----:B------:R-:W-:Y:S02]  /*8dd0*/  FADD.FTZ R3, -R4, R3 ;  /* 0x0000000304037221 */ /* 0x000fe40000010100 */
[--C-:B------:R-:W-:Y:S02]  /*8de0*/  FFMA.FTZ R202, R202, c[0x0][0x2d0], -R179.reuse ;  /* 0x0000b400caca7a23 */ /* 0x100fe400000108b3 */
[----:B------:R-:W-:Y:S02]  /*8df0*/  FMUL.FTZ R6, R3, c[0x0][0x2d0] ;  /* 0x0000b40003067a20 */ /* 0x000fe40000410000 */
[----:B------:R-:W-:Y:S01]  /*8e00*/  MUFU.EX2 R166, R166 ;  /* 0x000000a600a67308 */ /* 0x000fe20000000800 */
[--C-:B------:R-:W-:Y:S02]  /*8e10*/  FFMA.FTZ R182, R182, c[0x0][0x2d0], -R179.reuse ;  /* 0x0000b400b6b67a23 */ /* 0x100fe400000108b3 */
[--C-:B------:R-:W-:Y:S02]  /*8e20*/  FFMA.FTZ R180, R180, c[0x0][0x2d0], -R179.reuse ;  /* 0x0000b400b4b47a23 */ /* 0x100fe400000108b3 */
[--C-:B------:R-:W-:Y:S05]  /*8e30*/  FFMA.FTZ R178, R178, c[0x0][0x2d0], -R179.reuse ;  /* 0x0000b400b2b27a23 */ /* 0x100fea00000108b3 */
[----:B------:R-:W3:Y:S01]  /*8e40*/  MUFU.EX2 R3, R6 ;  /* 0x0000000600037308 */ /* 0x000ee20000000800 */
[----:B-1----:R-:W-:Y:S02]  /*8e50*/  F2FP.BF16.PACK_AB R168, R167, R188 ;  /* 0x000000bca7a8723e */ /* 0x002fe400000010ff */
[----:B--2---:R-:W-:Y:S04]  /*8e60*/  FMNMX.FTZ R164, R164, R5, !PT ;  /* 0x00000005a4a47209 */ /* 0x004fe80007810000 */
[C---:B------:R-:W-:Y:S01]  /*8e70*/  FSETP.NEU.FTZ.AND P0, PT, R164.reuse, -INF , PT ;  /* 0xff800000a400780b */ /* 0x040fe20003f1d000 */
[C---:B------:R-:W-:Y:S02]  /*8e80*/  FMUL.FTZ R172, R164.reuse, c[0x0][0x2d0] ;  /* 0x0000b400a4ac7a20 */ /* 0x040fe40000410000 */
[----:B------:R-:W1:Y:S01]  /*8e90*/  MUFU.EX2 R189, R189 ;  /* 0x000000bd00bd7308 */ /* 0x000e620000000800 */
[----:B------:R-:W-:Y:S02]  /*8ea0*/  FSEL R5, R164, RZ, P0 ;  /* 0x000000ffa4057208 */ /* 0x000fe40000000000 */
[----:B------:R-:W-:Y:S02]  /*8eb0*/  FSEL R172, R172, RZ, P0 ;  /* 0x000000ffacac7208 */ /* 0x000fe40000000000 */
[----:B------:R-:W-:Y:S01]  /*8ec0*/  PLOP3.LUT P0, PT, PT, PT, UP2, 0x80, 0x0 ;  /* 0x000000000000781c */ /* 0x000fe20003f0f028 */
[----:B------:R-:W-:Y:S02]  /*8ed0*/  FADD.FTZ R5, -R5, R2 ;  /* 0x0000000205057221 */ /* 0x000fe40000010100 */
[--C-:B------:R-:W-:Y:S02]  /*8ee0*/  FFMA.FTZ R193, R15, c[0x0][0x2d0], -R172.reuse ;  /* 0x0000b4000fc17a23 */ /* 0x100fe400000108ac */
[----:B------:R-:W-:Y:S01]  /*8ef0*/  MUFU.EX2 R194, R194 ;  /* 0x000000c200c27308 */ /* 0x000fe20000000800 */
[--C-:B------:R-:W-:Y:S02]  /*8f00*/  FFMA.FTZ R192, R13, c[0x0][0x2d0], -R172.reuse ;  /* 0x0000b4000dc07a23 */ /* 0x100fe400000108ac */
[----:B------:R-:W2:Y:S01]  /*8f10*/  LDSM.16.MT88.4 R12, [R231+0x100] ;  /* 0x00010000e70c783b */ /* 0x000ea20000004200 */
[--C-:B------:R-:W-:Y:S02]  /*8f20*/  FFMA.FTZ R191, R11, c[0x0][0x2d0], -R172.reuse ;  /* 0x0000b4000bbf7a23 */ /* 0x100fe400000108ac */
[--C-:B------:R-:W-:Y:S02]  /*8f30*/  FFMA.FTZ R190, R9, c[0x0][0x2d0], -R172.reuse ;  /* 0x0000b40009be7a23 */ /* 0x100fe400000108ac */
[----:B------:R-:W-:Y:S02]  /*8f40*/  FMUL.FTZ R2, R5, c[0x0][0x2d0] ;  /* 0x0000b40005027a20 */ /* 0x000fe40000410000 */
[----:B------:R-:W-:Y:S01]  /*8f50*/  MUFU.EX2 R193, R193 ;  /* 0x000000c100c17308 */ /* 0x000fe20000000800 */
[C---:B---3--:R-:W-:Y:S02]  /*8f60*/  FMUL.FTZ R4, R3.reuse, R160 ;  /* 0x000000a003047220 */ /* 0x048fe40000410000 */
[----:B------:R-:W-:Y:S01]  /*8f70*/  FMUL.FTZ R5, R3, R161 ;  /* 0x000000a103057220 */ /* 0x000fe20000410000 */
[----:B-1----:R-:W-:Y:S01]  /*8f80*/  F2FP.BF16.PACK_AB R170, R189, R166 ;  /* 0x000000a6bdaa723e */ /* 0x002fe200000010ff */
        /* <DEDUP_REMOVED lines=8> */
[----:B------:R-:W-:Y:S01]  /*9010*/  FMUL.FTZ R33, R3, R133 ;  /* 0x0000008503217220 */ /* 0x000fe20000410000 */
[----:B------:R-:W3:Y:S01]  /*9020*/  MUFU.EX2 R192, R192 ;  /* 0x000000c000c07308 */ /* 0x000ee20000000800 */
[--C-:B------:R-:W-:Y:S02]  /*9030*/  FFMA.FTZ R177, R177, c[0x0][0x2d0], -R172.reuse ;  /* 0x0000b400b1b17a23 */ /* 0x100fe400000108ac */
[C---:B------:R-:W-:Y:S02]  /*9040*/  FMUL.FTZ R36, R3.reuse, R36 ;  /* 0x0000002403247220 */ /* 0x040fe40000410000 */
[C---:B------:R-:W-:Y:S02]  /*9050*/  FMUL.FTZ R37, R3.reuse, R37 ;  /* 0x0000002503257220 */ /* 0x040fe40000410000 */
[C---:B------:R-:W-:Y:S02]  /*9060*/  FMUL.FTZ R40, R3.reuse, R40 ;  /* 0x0000002803287220 */ /* 0x040fe40000410000 */
[C---:B------:R-:W-:Y:S01]  /*9070*/  FMUL.FTZ R41, R3.reuse, R41 ;  /* 0x0000002903297220 */ /* 0x040fe20000410000 */
[----:B------:R-:W-:Y:S01]  /*9080*/  MUFU.EX2 R191, R191 ;  /* 0x000000bf00bf7308 */ /* 0x000fe20000000800 */
[C---:B------:R-:W-:Y:S02]  /*9090*/  FMUL.FTZ R44, R3.reuse, R44 ;  /* 0x0000002c032c7220 */ /* 0x040fe40000410000 */
[C---:B------:R-:W-:Y:S02]  /*90a0*/  FMUL.FTZ R45, R3.reuse, R45 ;  /* 0x0000002d032d7220 */ /* 0x040fe40000410000 */
[C---:B-1----:R-:W-:Y:S02]  /*90b0*/  FMUL.FTZ R6, R2.reuse, R162 ;  /* 0x000000a202067220 */ /* 0x042fe40000410000 */
[C---:B------:R-:W-:Y:S02]  /*90c0*/  FMUL.FTZ R7, R2.reuse, R163 ;  /* 0x000000a302077220 */ /* 0x040fe40000410000 */
[C---:B------:R-:W-:Y:S01]  /*90d0*/  FMUL.FTZ R10, R2.reuse, R158 ;  /* 0x0000009e020a7220 */ /* 0x040fe20000410000 */
[----:B------:R-:W1:Y:S01]  /*90e0*/  MUFU.EX2 R190, R190 ;  /* 0x000000be00be7308 */ /* 0x000e620000000800 */
[C---:B------:R-:W-:Y:S01]  /*90f0*/  FMUL.FTZ R11, R2.reuse, R159 ;  /* 0x0000009f020b7220 */ /* 0x040fe20000410000 */
[----:B------:R-:W-:Y:S01]  /*9100*/  LDSM.16.MT88.4 R160, [R224+0x2900] ;  /* 0x00290000e0a0783b */ /* 0x000fe20000004200 */
[----:B------:R-:W-:Y:S01]  /*9110*/  FMUL.FTZ R18, R2, R150 ;  /* 0x0000009602127220 */ /* 0x000fe20000410000 */
[----:B---3--:R-:W-:Y:S01]  /*9120*/  F2FP.BF16.PACK_AB R169, R192, R193 ;  /* 0x000000c1c0a9723e */ /* 0x008fe200000010ff */
[C---:B------:R-:W-:Y:S02]  /*9130*/  FMUL.FTZ R19, R2.reuse, R151 ;  /* 0x0000009702137220 */ /* 0x040fe40000410000 */
[C---:B------:R-:W-:Y:S02]  /*9140*/  FMUL.FTZ R26, R2.reuse, R142 ;  /* 0x0000008e021a7220 */ /* 0x040fe40000410000 */
[C---:B------:R-:W-:Y:S01]  /*9150*/  FMUL.FTZ R27, R2.reuse, R143 ;  /* 0x0000008f021b7220 */ /* 0x040fe20000410000 */
[----:B------:R-:W-:Y:S01]  /*9160*/  LDSM.16.MT88.4 R148, [R224+0x900] ;  /* 0x00090000e094783b */ /* 0x000fe20000004200 */
[C---:B------:R-:W-:Y:S01]  /*9170*/  FMUL.FTZ R34, R2.reuse, R134 ;  /* 0x0000008602227220 */ /* 0x040fe20000410000 */
[----:B------:R-:W3:Y:S01]  /*9180*/  MUFU.EX2 R195, R195 ;  /* 0x000000c300c37308 */ /* 0x000ee20000000800 */
[C---:B------:R-:W-:Y:S02]  /*9190*/  FMUL.FTZ R35, R2.reuse, R135 ;  /* 0x0000008702237220 */ /* 0x040fe40000410000 */
[C---:B------:R-:W-:Y:S02]  /*91a0*/  FMUL.FTZ R38, R2.reuse, R38 ;  /* 0x0000002602267220 */ /* 0x040fe40000410000 */
[C---:B------:R-:W-:Y:S01]  /*91b0*/  FMUL.FTZ R39, R2.reuse, R39 ;  /* 0x0000002702277220 */ /* 0x040fe20000410000 */
[----:B------:R-:W-:Y:S01]  /*91c0*/  LDSM.16.MT88.4 R132, [R225+0x2100] ;  /* 0x00210000e184783b */ /* 0x000fe20000004200 */
[C---:B------:R-:W-:Y:S02]  /*91d0*/  FMUL.FTZ R42, R2.reuse, R42 ;  /* 0x0000002a022a7220 */ /* 0x040fe40000410000 */
[C---:B------:R-:W-:Y:S01]  /*91e0*/  FMUL.FTZ R43, R2.reuse, R43 ;  /* 0x0000002b022b7220 */ /* 0x040fe20000410000 */
[----:B------:R-:W-:Y:S01]  /*91f0*/  MUFU.EX2 R196, R196 ;  /* 0x000000c400c47308 */ /* 0x000fe20000000800 */
[----:B------:R-:W-:Y:S01]  /*9200*/  FMUL.FTZ R46, R2, R46 ;  /* 0x0000002e022e7220 */ /* 0x000fe20000410000 */
[----:B-1----:R-:W-:Y:S01]  /*9210*/  F2FP.BF16.PACK_AB R171, R190, R191 ;  /* 0x000000bfbeab723e */ /* 0x002fe200000010ff */
[C---:B------:R-:W-:Y:S01]  /*9220*/  FMUL.FTZ R47, R2.reuse, R47 ;  /* 0x0000002f022f7220 */ /* 0x040fe20000410000 */
[----:B------:R-:W-:Y:S01]  /*9230*/  LDSM.16.MT88.4 R140, [R224+0x2100] ;  /* 0x00210000e08c783b */ /* 0x000fe20000004200 */
[C---:B------:R-:W-:Y:S02]  /*9240*/  FMUL.FTZ R48, R3.reuse, R48 ;  /* 0x0000003003307220 */ /* 0x040fe40000410000 */
[C---:B------:R-:W-:Y:S02]  /*9250*/  FMUL.FTZ R49, R3.reuse, R49 ;  /* 0x0000003103317220 */ /* 0x040fe40000410000 */
[C---:B--2---:R-:W-:Y:S01]  /*9260*/  HMMA.16816.F32.BF16 R4, R168.reuse, R12, R4 ;  /* 0x0000000ca804723c */ /* 0x044fe20000041804 */
[----:B------:R-:W-:Y:S02]  /*9270*/  MUFU.EX2 R197, R197 ;  /* 0x000000c500c57308 */ /* 0x000fe40000000800 */
[----:B------:R-:W-:Y:S02]  /*9280*/  LDSM.16.MT88.4 R156, [R225+0x2900] ;  /* 0x00290000e19c783b */ /* 0x000fe40000004200 */
[C---:B------:R-:W-:Y:S02]  /*9290*/  FMUL.FTZ R50, R2.reuse, R50 ;  /* 0x0000003202327220 */ /* 0x040fe40000410000 */
[C---:B------:R-:W-:Y:S01]  /*92a0*/  FMUL.FTZ R12, R3.reuse, R152 ;  /* 0x00000098030c7220 */ /* 0x040fe20000410000 */
[C---:B------:R-:W-:Y:S03]  /*92b0*/  HMMA.16816.F32.BF16 R8, R168.reuse, R14, R8 ;  /* 0x0000000ea808723c */ /* 0x040fe60000041808 */
[----:B------:R-:W-:Y:S01]  /*92c0*/  MUFU.EX2 R202, R202 ;  /* 0x000000ca00ca7308 */ /* 0x000fe20000000800 */
[C---:B------:R-:W-:Y:S02]  /*92d0*/  FMUL.FTZ R13, R3.reuse, R153 ;  /* 0x00000099030d7220 */ /* 0x040fe40000410000 */
[C---:B------:R-:W-:Y:S02]  /*92e0*/  FMUL.FTZ R51, R2.reuse, R51 ;  /* 0x0000003302337220 */ /* 0x040fe40000410000 */
[C---:B------:R-:W-:Y:S04]  /*92f0*/  FMUL.FTZ R14, R2.reuse, R154 ;  /* 0x0000009a020e7220 */ /* 0x040fe80000410000 */
[C---:B------:R-:W-:Y:S02]  /*9300*/  FMUL.FTZ R15, R2.reuse, R155 ;  /* 0x0000009b020f7220 */ /* 0x040fe40000410000 */
[----:B------:R-:W1:Y:S01]  /*9310*/  LDSM.16.MT88.4 R152, [R224+0x100] ;  /* 0x00010000e098783b */ /* 0x000e620000004200 */
        /* <DEDUP_REMOVED lines=11> */
[----:B------:R-:W2:Y:S01]  /*93d0*/  LDSM.16.MT88.4 R144, [R231+0x2100] ;  /* 0x00210000e790783b */ /* 0x000ea20000004200 */
        /* <DEDUP_REMOVED lines=18> */
[C---:B------:R-:W-:Y:S01]  /*9500*/  HMMA.16816.F32.BF16 R32, R168.reuse, R154, R32 ;  /* 0x0000009aa820723c */ /* 0x040fe20000041820 */
[----:B------:R-:W-:Y:S03]  /*9510*/  LDSM.16.MT88.4 R152, [R231+0x2900] ;  /* 0x00290000e798783b */ /* 0x000fe60000004200 */
[C---:B------:R-:W-:Y:S02]  /*9520*/  FMUL.FTZ R67, R2.reuse, R67 ;  /* 0x0000004302437220 */ /* 0x040fe40000410000 */
[C---:B------:R-:W-:Y:S02]  /*9530*/  FMUL.FTZ R68, R3.reuse, R68 ;  /* 0x0000004403447220 */ /* 0x040fe40000410000 */
[C---:B--2---:R-:W-:Y:S04]  /*9540*/  HMMA.16816.F32.BF16 R36, R168.reuse, R144, R36 ;  /* 0x00000090a824723c */ /* 0x044fe80000041824 */
[C---:B------:R-:W-:Y:S02]  /*9550*/  FMUL.FTZ R69, R3.reuse, R69 ;  /* 0x0000004503457220 */ /* 0x040fe40000410000 */
[C---:B------:R-:W-:Y:S02]  /*9560*/  FMUL.FTZ R70, R2.reuse, R70 ;  /* 0x0000004602467220 */ /* 0x040fe40000410000 */
[C---:B------:R-:W-:Y:S01]  /*9570*/  HMMA.16816.F32.BF16 R40, R168.reuse, R146, R40 ;  /* 0x00000092a828723c */ /* 0x040fe20000041828 */
[----:B------:R-:W-:Y:S03]  /*9580*/  LDSM.16.MT88.4 R144, [R225+0x900] ;  /* 0x00090000e190783b */ /* 0x000fe60000004200 */
[C---:B------:R-:W-:Y:S02]  /*9590*/  FMUL.FTZ R71, R2.reuse, R71 ;  /* 0x0000004702477220 */ /* 0x040fe40000410000 */
[C---:B------:R-:W-:Y:S02]  /*95a0*/  FMUL.FTZ R72, R3.reuse, R72 ;  /* 0x0000004803487220 */ /* 0x040fe40000410000 */
[C---:B------:R-:W-:Y:S01]  /*95b0*/  FMUL.FTZ R73, R3.reuse, R73 ;  /* 0x0000004903497220 */ /* 0x040fe20000410000 */
[C---:B----4-:R-:W-:Y:S03]  /*95c0*/  HMMA.16816.F32.BF16 R44, R168.reuse, R136, R44 ;  /* 0x00000088a82c723c */ /* 0x050fe6000004182c */
        /* <DEDUP_REMOVED lines=11> */
[----:B------:R-:W2:Y:S03]  /*9680*/  LDSM.16.MT88.4 R132, [R226+0x4100] ;  /* 0x00410000e284783b */ /* 0x000ea60000004200 */
        /* <DEDUP_REMOVED lines=18> */
[C---:B--2---:R-:W-:Y:S04]  /*97b0*/  HMMA.16816.F32.BF16 R76, R168.reuse, R132, R76 ;  /* 0x00000084a84c723c */ /* 0x044fe8000004184c */
[C---:B------:R-:W-:Y:S02]  /*97c0*/  FMUL.FTZ R93, R3.reuse, R93 ;  /* 0x0000005d035d7220 */ /* 0x040fe40000410000 */
[C---:B------:R-:W-:Y:S02]  /*97d0*/  FMUL.FTZ R94, R2.reuse, R94 ;  /* 0x0000005e025e7220 */ /* 0x040fe40000410000 */
[C---:B------:R-:W-:Y:S01]  /*97e0*/  HMMA.16816.F32.BF16 R80, R168.reuse, R134, R80 ;  /* 0x00000086a850723c */ /* 0x040fe20000041850 */
[----:B------:R-:W2:Y:S03]  /*97f0*/  LDSM.16.MT88.4 R132, [R231+0x6100] ;  /* 0x00610000e784783b */ /* 0x000ea60000004200 */
        /* <DEDUP_REMOVED lines=21> */
[C---:B------:R-:W-:Y:S03]  /*9950*/  FMUL.FTZ R109, R3.reuse, R109 ;  /* 0x0000006d036d7220 */ /* 0x040fe60000410000 */
[C---:B------:R-:W-:Y:S01]  /*9960*/  HMMA.16816.F32.BF16 R104, R168.reuse, R134, R104 ;  /* 0x00000086a868723c */ /* 0x040fe20000041868 */
[----:B------:R-:W2:Y:S02]  /*9970*/  LDSM.16.MT88.4 R132, [R224+0x6100] ;  /* 0x00610000e084783b */ /* 0x000ea40000004200 */
[C---:B------:R-:W-:Y:S02]  /*9980*/  FMUL.FTZ R110, R2.reuse, R110 ;  /* 0x0000006e026e7220 */ /* 0x040fe40000410000 */
[C---:B------:R-:W-:Y:S02]  /*9990*/  FMUL.FTZ R111, R2.reuse, R111 ;  /* 0x0000006f026f7220 */ /* 0x040fe40000410000 */
[C---:B------:R-:W-:Y:S02]  /*99a0*/  FMUL.FTZ R112, R3.reuse, R112 ;  /* 0x0000007003707220 */ /* 0x040fe40000410000 */
[C---:B------:R-:W-:Y:S03]  /*99b0*/  FMUL.FTZ R113, R3.reuse, R113 ;  /* 0x0000007103717220 */ /* 0x040fe60000410000 */
[C---:B----4-:R-:W-:Y:S03]  /*99c0*/  HMMA.16816.F32.BF16 R108, R168.reuse, R140, R108 ;  /* 0x0000008ca86c723c */ /* 0x050fe6000004186c */
[C---:B------:R-:W-:Y:S02]  /*99d0*/  FMUL.FTZ R114, R2.reuse, R114 ;  /* 0x0000007202727220 */ /* 0x040fe40000410000 */
[C---:B------:R-:W-:Y:S02]  /*99e0*/  FMUL.FTZ R115, R2.reuse, R115 ;  /* 0x0000007302737220 */ /* 0x040fe40000410000 */
[C---:B------:R-:W-:Y:S02]  /*99f0*/  FMUL.FTZ R116, R3.reuse, R116 ;  /* 0x0000007403747220 */ /* 0x040fe40000410000 */
[----:B------:R-:W-:Y:S03]  /*9a00*/  FMUL.FTZ R117, R3, R117 ;  /* 0x0000007503757220 */ /* 0x000fe60000410000 */
[C---:B------:R-:W-:Y:S01]  /*9a10*/  HMMA.16816.F32.BF16 R112, R168.reuse, R142, R112 ;  /* 0x0000008ea870723c */ /* 0x040fe20000041870 */
[----:B------:R-:W4:Y:S02]  /*9a20*/  LDSM.16.MT88.4 R140, [R231+0x900] ;  /* 0x00090000e78c783b */ /* 0x000f240000004200 */
[C---:B------:R-:W-:Y:S02]  /*9a30*/  FMUL.FTZ R118, R2.reuse, R118 ;  /* 0x0000007602767220 */ /* 0x040fe40000410000 */
[----:B------:R-:W-:Y:S02]  /*9a40*/  FMUL.FTZ R119, R2, R119 ;  /* 0x0000007702777220 */ /* 0x000fe40000410000 */
[--C-:B------:R-:W-:Y:S02]  /*9a50*/  FFMA.FTZ R198, R198, c[0x0][0x2d0], -R172.reuse ;  /* 0x0000b400c6c67a23 */ /* 0x100fe400000108ac */
[--C-:B------:R-:W-:Y:S03]  /*9a60*/  FFMA.FTZ R199, R199, c[0x0][0x2d0], -R172.reuse ;  /* 0x0000b400c7c77a23 */ /* 0x100fe600000108ac */
[C---:B-1----:R-:W-:Y:S01]  /*9a70*/  HMMA.16816.F32.BF16 R116, R168.reuse, R136, R116 ;  /* 0x00000088a874723c */ /* 0x042fe20000041874 */
[----:B------:R-:W-:Y:S02]  /*9a80*/  MUFU.EX2 R198, R198 ;  /* 0x000000c600c67308 */ /* 0x000fe40000000800 */
[C---:B------:R-:W-:Y:S02]  /*9a90*/  FMUL.FTZ R120, R3.reuse, R120 ;  /* 0x0000007803787220 */ /* 0x040fe40000410000 */
[----:B------:R-:W-:Y:S02]  /*9aa0*/  FMUL.FTZ R121, R3, R121 ;  /* 0x0000007903797220 */ /* 0x000fe40000410000 */
[--C-:B------:R-:W-:Y:S02]  /*9ab0*/  FFMA.FTZ R200, R203, c[0x0][0x2d0], -R172.reuse ;  /* 0x0000b400cbc87a23 */ /* 0x100fe400000108ac */
[C---:B------:R-:W-:Y:S02]  /*9ac0*/  FMUL.FTZ R122, R2.reuse, R122 ;  /* 0x0000007a027a7220 */ /* 0x040fe40000410000 */
[----:B------:R-:W1:Y:S01]  /*9ad0*/  MUFU.EX2 R199, R199 ;  /* 0x000000c700c77308 */ /* 0x000e620000000800 */
[----:B------:R-:W-:Y:S02]  /*9ae0*/  FMUL.FTZ R123, R2, R123 ;  /* 0x0000007b027b7220 */ /* 0x000fe40000410000 */
[--C-:B------:R-:W-:Y:S02]  /*9af0*/  FFMA.FTZ R201, R201, c[0x0][0x2d0], -R172.reuse ;  /* 0x0000b400c9c97a23 */ /* 0x100fe400000108ac */
[--C-:B------:R-:W-:Y:S02]  /*9b00*/  FFMA.FTZ R183, R183, c[0x0][0x2d0], -R172.reuse ;  /* 0x0000b400b7b77a23 */ /* 0x100fe400000108ac */
[--C-:B------:R-:W-:Y:S01]  /*9b10*/  FFMA.FTZ R203, R186, c[0x0][0x2d0], -R179.reuse ;  /* 0x0000b400bacb7a23 */ /* 0x100fe200000108b3 */
[C---:B------:R-:W-:Y:S01]  /*9b20*/  HMMA.16816.F32.BF16 R120, R168.reuse, R138, R120 ;  /* 0x0000008aa878723c */ /* 0x040fe20000041878 */
[----:B------:R-:W5:Y:S01]  /*9b30*/  LDSM.16.MT88.4 R136, [R226+0x900] ;  /* 0x00090000e288783b */ /* 0x000f620000004200 */
[----:B------:R-:W-:Y:S01]  /*9b40*/  MUFU.EX2 R200, R200 ;  /* 0x000000c800c87308 */ /* 0x000fe20000000800 */
[C---:B------:R-:W-:Y:S02]  /*9b50*/  FMUL.FTZ R124, R3.reuse, R124 ;  /* 0x0000007c037c7220 */ /* 0x040fe40000410000 */
[----:B------:R-:W-:Y:S02]  /*9b60*/  FMUL.FTZ R125, R3, R125 ;  /* 0x0000007d037d7220 */ /* 0x000fe40000410000 */
[C---:B------:R-:W-:Y:S02]  /*9b70*/  FMUL.FTZ R126, R2.reuse, R126 ;  /* 0x0000007e027e7220 */ /* 0x040fe40000410000 */
[----:B------:R-:W-:Y:S03]  /*9b80*/  FMUL.FTZ R127, R2, R127 ;  /* 0x0000007f027f7220 */ /* 0x000fe60000410000 */
[----:B------:R-:W4:Y:S01]  /*9b90*/  MUFU.EX2 R201, R201 ;  /* 0x000000c900c97308 */ /* 0x000f220000000800 */
[----:B------:R-:W-:Y:S02]  /*9ba0*/  FFMA.FTZ R179, R174, c[0x0][0x2d0], -R179 ;  /* 0x0000b400aeb37a23 */ /* 0x000fe400000108b3 */
[--C-:B------:R-:W-:Y:S01]  /*9bb0*/  FFMA.FTZ R185, R185, c[0x0][0x2d0], -R172.reuse ;  /* 0x0000b400b9b97a23 */ /* 0x100fe200000108ac */
[C---:B--2---:R-:W-:Y:S03]  /*9bc0*/  HMMA.16816.F32.BF16 R124, R168.reuse, R132, R124 ;  /* 0x00000084a87c723c */ /* 0x044fe6000004187c */
[C---:B------:R-:W-:Y:S02]  /*9bd0*/  FMUL.FTZ R128, R3.reuse, R128 ;  /* 0x0000008003807220 */ /* 0x040fe40000410000 */
[----:B------:R-:W-:Y:S01]  /*9be0*/  FMUL.FTZ R129, R3, R129 ;  /* 0x0000008103817220 */ /* 0x000fe20000410000 */
[----:B------:R-:W-:Y:S01]  /*9bf0*/  MUFU.EX2 R186, R182 ;  /* 0x000000b600ba7308 */ /* 0x000fe20000000800 */
[C---:B------:R-:W-:Y:S01]  /*9c00*/  FMUL.FTZ R130, R2.reuse, R130 ;  /* 0x0000008202827220 */ /* 0x040fe20000410000 */
[----:B---3--:R-:W-:Y:S01]  /*9c10*/  F2FP.BF16.PACK_AB R132, R195, R194 ;  /* 0x000000c2c384723e */ /* 0x008fe200000010ff */
[C---:B------:R-:W-:Y:S03]  /*9c20*/  FMUL.FTZ R131, R2.reuse, R131 ;  /* 0x0000008302837220 */ /* 0x040fe60000410000 */
[----:B-1----:R-:W-:Y:S01]  /*9c30*/  F2FP.BF16.PACK_AB R133, R199, R198 ;  /* 0x000000c6c785723e */ /* 0x002fe200000010ff */
[--C-:B------:R-:W-:Y:S02]  /*9c40*/  FFMA.FTZ R187, R187, c[0x0][0x2d0], -R172.reuse ;  /* 0x0000b400bbbb7a23 */ /* 0x100fe400000108ac */
[----:B------:R-:W-:Y:S01]  /*9c50*/  FFMA.FTZ R181, R181, c[0x0][0x2d0], -R172 ;  /* 0x0000b400b5b57a23 */ /* 0x000fe200000108ac */
[----:B------:R-:W-:Y:S01]  /*9c60*/  HMMA.16816.F32.BF16 R128, R168, R134, R128 ;  /* 0x00000086a880723c */ /* 0x000fe20000041880 */
[----:B------:R-:W-:Y:S02]  /*9c70*/  MUFU.EX2 R185, R185 ;  /* 0x000000b900b97308 */ /* 0x000fe40000000800 */
[----:B------:R-:W-:Y:S02]  /*9c80*/  FFMA.FTZ R188, R3, R244, R188 ;  /* 0x000000f403bc7223 */ /* 0x000fe400000100bc */
[----:B------:R-:W-:Y:S02]  /*9c90*/  FFMA.FTZ R193, R2, R243, R193 ;  /* 0x000000f302c17223 */ /* 0x000fe400000100c1 */
[----:B------:R-:W-:Y:S01]  /*9ca0*/  F2FP.BF16.PACK_AB R134, R197, R196 ;  /* 0x000000c4c586723e */ /* 0x000fe200000010ff */
[----:B------:R-:W-:Y:S01]  /*9cb0*/  FADD.FTZ R167, R167, R188 ;  /* 0x000000bca7a77221 */ /* 0x000fe20000010000 */
[----:B----4-:R-:W-:Y:S02]  /*9cc0*/  F2FP.BF16.PACK_AB R135, R201, R200 ;  /* 0x000000c8c987723e */ /* 0x010fe400000010ff */
[----:B------:R-:W1:Y:S01]  /*9cd0*/  MUFU.EX2 R171, R184 ;  /* 0x000000b800ab7308 */ /* 0x000e620000000800 */
[----:B------:R-:W-:Y:S02]  /*9ce0*/  FADD.FTZ R192, R192, R193 ;  /* 0x000000c1c0c07221 */ /* 0x000fe40000010000 */
[----:B------:R-:W-:Y:S02]  /*9cf0*/  FADD.FTZ R166, R166, R167 ;  /* 0x000000a7a6a67221 */ /* 0x000fe40000010000 */
[C---:B------:R-:W-:Y:S05]  /*9d00*/  HMMA.16816.F32.BF16 R4, R132.reuse, R140, R4 ;  /* 0x0000008c8404723c */ /* 0x040fea0000041804 */
[----:B------:R-:W-:Y:S01]  /*9d10*/  MUFU.EX2 R184, R181 ;  /* 0x000000b500b87308 */ /* 0x000fe20000000800 */
[----:B------:R-:W-:Y:S02]  /*9d20*/  FADD.FTZ R3, R191, R192 ;  /* 0x000000c0bf037221 */ /* 0x000fe40000010000 */
[C---:B------:R-:W-:Y:S01]  /*9d30*/  HMMA.16816.F32.BF16 R8, R132.reuse, R142, R8 ;  /* 0x0000008e8408723c */ /* 0x040fe20000041808 */
[----:B------:R-:W2:Y:S03]  /*9d40*/  LDSM.16.MT88.4 R140, [R226+0x2900] ;  /* 0x00290000e28c783b */ /* 0x000ea60000004200 */
[----:B------:R-:W-:Y:S02]  /*9d50*/  FADD.FTZ R189, R189, R166 ;  /* 0x000000a6bdbd7221 */ /* 0x000fe40000010000 */
[----:B------:R-:W-:Y:S01]  /*9d60*/  FADD.FTZ R3, R190, R3 ;  /* 0x00000003be037221 */ /* 0x000fe20000010000 */
[----:B------:R1:W-:Y:S01]  /*9d70*/  MUFU.EX2 R168, R183 ;  /* 0x000000b700a87308 */ /* 0x0003e20000000800 */
[C---:B-----5:R-:W-:Y:S04]  /*9d80*/  HMMA.16816.F32.BF16 R12, R132.reuse, R136, R12 ;  /* 0x00000088840c723c */ /* 0x060fe8000004180c */
[----:B------:R-:W-:Y:S02]  /*9d90*/  FADD.FTZ R194, R194, R189 ;  /* 0x000000bdc2c27221 */ /* 0x000fe40000010000 */
[----:B------:R-:W-:Y:S02]  /*9da0*/  FADD.FTZ R198, R198, R3 ;  /* 0x00000003c6c67221 */ /* 0x000fe40000010000 */
[C---:B------:R-:W-:Y:S01]  /*9db0*/  HMMA.16816.F32.BF16 R16, R132.reuse, R138, R16 ;  /* 0x0000008a8410723c */ /* 0x040fe20000041810 */
[----:B------:R-:W3:Y:S01]  /*9dc0*/  LDSM.16.MT88.4 R136, [R231+0x4900] ;  /* 0x00490000e788783b */ /* 0x000ee20000004200 */
[----:B------:R-:W-:Y:S02]  /*9dd0*/  MUFU.EX2 R169, R187 ;  /* 0x000000bb00a97308 */ /* 0x000fe40000000800 */
[----:B------:R-:W-:Y:S02]  /*9de0*/  FADD.FTZ R195, R195, R194 ;  /* 0x000000c2c3c37221 */ /* 0x000fe40000010000 */
[----:B------:R-:W-:Y:S02]  /*9df0*/  FADD.FTZ R199, R199, R198 ;  /* 0x000000c6c7c77221 */ /* 0x000fe40000010000 */
[C---:B------:R-:W-:Y:S04]  /*9e00*/  HMMA.16816.F32.BF16 R20, R132.reuse, R144, R20 ;  /* 0x000000908414723c */ /* 0x040fe80000041814 */
[----:B------:R-:W-:Y:S01]  /*9e10*/  MUFU.EX2 R187, R176 ;  /* 0x000000b000bb7308 */ /* 0x000fe20000000800 */
[----:B------:R-:W-:Y:S01]  /*9e20*/  FADD.FTZ R196, R196, R195 ;  /* 0x000000c3c4c47221 */ /* 0x000fe20000010000 */
[----:B-1----:R-:W-:Y:S02]  /*9e30*/  MOV R183, R171 ;  /* 0x000000ab00b77202 */ /* 0x002fe40000000f00 */
[C---:B------:R-:W-:Y:S01]  /*9e40*/  HMMA.16816.F32.BF16 R24, R132.reuse, R146, R24 ;  /* 0x000000928418723c */ /* 0x040fe20000041818 */
[----:B------:R-:W1:Y:S03]  /*9e50*/  LDSM.16.MT88.4 R144, [R226+0x4900] ;  /* 0x00490000e290783b */ /* 0x000e660000004200 */
[----:B------:R-:W-:Y:S02]  /*9e60*/  FADD.FTZ R200, R200, R199 ;  /* 0x000000c7c8c87221 */ /* 0x000fe40000010000 */
[----:B------:R-:W4:Y:S01]  /*9e70*/  MUFU.EX2 R171, R180 ;  /* 0x000000b400ab7308 */ /* 0x000f220000000800 */
[----:B------:R-:W-:Y:S01]  /*9e80*/  FADD.FTZ R197, R197, R196 ;  /* 0x000000c4c5c57221 */ /* 0x000fe20000010000 */
[C---:B------:R-:W-:Y:S04]  /*9e90*/  HMMA.16816.F32.BF16 R28, R132.reuse, R148, R28 ;  /* 0x00000094841c723c */ /* 0x040fe8000004181c */
[----:B------:R-:W-:Y:S04]  /*9ea0*/  FADD.FTZ R201, R201, R200 ;  /* 0x000000c8c9c97221 */ /* 0x000fe80000010000 */
[C---:B------:R-:W-:Y:S01]  /*9eb0*/  HMMA.16816.F32.BF16 R32, R132.reuse, R150, R32 ;  /* 0x000000968420723c */ /* 0x040fe20000041820 */
[----:B------:R-:W5:Y:S01]  /*9ec0*/  LDSM.16.MT88.4 R148, [R225+0x4900] ;  /* 0x00490000e194783b */ /* 0x000f620000004200 */
[----:B------:R-:W-:Y:S06]  /*9ed0*/  MUFU.EX2 R180, R179 ;  /* 0x000000b300b47308 */ /* 0x000fec0000000800 */
[C---:B------:R-:W-:Y:S04]  /*9ee0*/  HMMA.16816.F32.BF16 R36, R132.reuse, R152, R36 ;  /* 0x000000988424723c */ /* 0x040fe80000041824 */
[----:B------:R4:W-:Y:S04]  /*9ef0*/  MUFU.EX2 R170, R178 ;  /* 0x000000b200aa7308 */ /* 0x0009e80000000800 */
[C---:B------:R-:W-:Y:S01]  /*9f00*/  HMMA.16816.F32.BF16 R40, R132.reuse, R154, R40 ;  /* 0x0000009a8428723c */ /* 0x040fe20000041828 */
[----:B------:R-:W-:Y:S05]  /*9f10*/  LDSM.16.MT88.4 R152, [R231+0x3100] ;  /* 0x00310000e798783b */ /* 0x000fea0000004200 */
[----:B------:R-:W1:Y:S02]  /*9f20*/  MUFU.EX2 R203, R203 ;  /* 0x000000cb00cb7308 */ /* 0x000e640000000800 */
[C---:B--2---:R-:W-:Y:S08]  /*9f30*/  HMMA.16816.F32.BF16 R44, R132.reuse, R140, R44 ;  /* 0x0000008c842c723c */ /* 0x044ff0000004182c */
[C---:B------:R-:W-:Y:S01]  /*9f40*/  HMMA.16816.F32.BF16 R48, R132.reuse, R142, R48 ;  /* 0x0000008e8430723c */ /* 0x040fe20000041830 */
[----:B------:R-:W2:Y:S03]  /*9f50*/  LDSM.16.MT88.4 R140, [R224+0x4900] ;  /* 0x00490000e08c783b */ /* 0x000ea60000004200 */
[----:B----4-:R-:W-:Y:S02]  /*9f60*/  MOV R178, R171 ;  /* 0x000000ab00b27202 */ /* 0x010fe40000000f00 */
[----:B------:R-:W-:Y:S02]  /*9f70*/  MUFU.EX2 R171, R177 ;  /* 0x000000b100ab7308 */ /* 0x000fe40000000800 */
        /* <DEDUP_REMOVED lines=9> */
[C---:B-1----:R-:W-:Y:S08]  /*a010*/  HMMA.16816.F32.BF16 R76, R132.reuse, R144, R76 ;  /* 0x00000090844c723c */ /* 0x042ff0000004184c */
[C---:B------:R-:W-:Y:S01]  /*a020*/  HMMA.16816.F32.BF16 R80, R132.reuse, R146, R80 ;  /* 0x000000928450723c */ /* 0x040fe20000041850 */
[----:B------:R-:W1:Y:S07]  /*a030*/  LDSM.16.MT88.4 R144, [R226+0x6900] ;  /* 0x00690000e290783b */ /* 0x000e6e0000004200 */
[C---:B-----5:R-:W-:Y:S08]  /*a040*/  HMMA.16816.F32.BF16 R84, R132.reuse, R148, R84 ;  /* 0x000000948454723c */ /* 0x060ff00000041854 */
[C---:B------:R-:W-:Y:S01]  /*a050*/  HMMA.16816.F32.BF16 R88, R132.reuse, R150, R88 ;  /* 0x000000968458723c */ /* 0x040fe20000041858 */
[----:B------:R-:W4:Y:S07]  /*a060*/  LDSM.16.MT88.4 R148, [R225+0x6900] ;  /* 0x00690000e194783b */ /* 0x000f2e0000004200 */
        /* <DEDUP_REMOVED lines=9> */
[C---:B----4-:R-:W-:Y:S08]  /*a100*/  HMMA.16816.F32.BF16 R116, R132.reuse, R148, R116 ;  /* 0x000000948474723c */ /* 0x050ff00000041874 */
[C---:B------:R-:W-:Y:S01]  /*a110*/  HMMA.16816.F32.BF16 R120, R132.reuse, R150, R120 ;  /* 0x000000968478723c */ /* 0x040fe20000041878 */
[----:B------:R-:W4:Y:S07]  /*a120*/  LDSM.16.MT88.4 R148, [R225+0x1100] ;  /* 0x00110000e194783b */ /* 0x000f2e0000004200 */
[C---:B--2---:R-:W-:Y:S08]  /*a130*/  HMMA.16816.F32.BF16 R124, R132.reuse, R140, R124 ;  /* 0x0000008c847c723c */ /* 0x044ff0000004187c */
[----:B------:R-:W-:Y:S01]  /*a140*/  HMMA.16816.F32.BF16 R128, R132, R142, R128 ;  /* 0x0000008e8480723c */ /* 0x000fe20000041880 */
[----:B------:R-:W2:Y:S06]  /*a150*/  LDSM.16.MT88.4 R140, [R224+0x1100] ;  /* 0x00110000e08c783b */ /* 0x000eac0000004200 */
[----:B------:R-:W-:Y:S02]  /*a160*/  F2FP.BF16.PACK_AB R134, R186, R183 ;  /* 0x000000b7ba86723e */ /* 0x000fe400000010ff */
[----:B------:R-:W-:Y:S03]  /*a170*/  F2FP.BF16.PACK_AB R133, R185, R169 ;  /* 0x000000a9b985723e */ /* 0x000fe600000010ff */
[----:B------:R-:W-:Y:S02]  /*a180*/  F2FP.BF16.PACK_AB R135, R184, R168 ;  /* 0x000000a8b887723e */ /* 0x000fe400000010ff */
[C---:B------:R-:W-:Y:S01]  /*a190*/  F2FP.BF16.PACK_AB R132, R203.reuse, R202 ;  /* 0x000000cacb84723e */ /* 0x040fe200000010ff */
[----:B------:R-:W-:Y:S04]  /*a1a0*/  FADD.FTZ R202, R202, R197 ;  /* 0x000000c5caca7221 */ /* 0x000fe80000010000 */
[----:B------:R-:W-:Y:S02]  /*a1b0*/  FADD.FTZ R3, R203, R202 ;  /* 0x000000cacb037221 */ /* 0x000fe40000010000 */
        /* <DEDUP_REMOVED lines=8> */
[----:B------:R-:W-:Y:S07]  /*a240*/  LDSM.16.MT88.4 R148, [R231+0x7100] ;  /* 0x00710000e794783b */ /* 0x000fee0000004200 */
[C---:B--2---:R-:W-:Y:S08]  /*a250*/  HMMA.16816.F32.BF16 R28, R132.reuse, R140, R28 ;  /* 0x0000008c841c723c */ /* 0x044ff0000004181c */
[C---:B------:R-:W-:Y:S01]  /*a260*/  HMMA.16816.F32.BF16 R32, R132.reuse, R142, R32 ;  /* 0x0000008e8420723c */ /* 0x040fe20000041820 */
[----:B------:R-:W2:Y:S07]  /*a270*/  LDSM.16.MT88.4 R140, [R226+0x5100] ;  /* 0x00510000e28c783b */ /* 0x000eae0000004200 */
        /* <DEDUP_REMOVED lines=12> */
[C---:B------:R-:W-:Y:S07]  /*a340*/  HMMA.16816.F32.BF16 R68, R132.reuse, R160, R68 ;  /* 0x000000a08444723c */ /* 0x040fee0000041844 */
[--C-:B------:R-:W-:Y:S01]  /*a350*/  FFMA.FTZ R161, R175, c[0x0][0x2d0], -R172.reuse ;  /* 0x0000b400afa17a23 */ /* 0x100fe200000108ac */
[C---:B------:R-:W-:Y:S03]  /*a360*/  HMMA.16816.F32.BF16 R72, R132.reuse, R162, R72 ;  /* 0x000000a28448723c */ /* 0x040fe60000041848 */
[----:B------:R-:W-:Y:S01]  /*a370*/  MUFU.EX2 R182, R161 ;  /* 0x000000a100b67308 */ /* 0x000fe20000000800 */
[--C-:B------:R-:W-:Y:S02]  /*a380*/  FFMA.FTZ R160, R173, c[0x0][0x2d0], -R172.reuse ;  /* 0x0000b400ada07a23 */ /* 0x100fe400000108ac */
[----:B------:R-:W-:Y:S02]  /*a390*/  FFMA.FTZ R172, R165, c[0x0][0x2d0], -R172 ;  /* 0x0000b400a5ac7a23 */ /* 0x000fe400000108ac */
[C---:B--2---:R-:W-:Y:S05]  /*a3a0*/  HMMA.16816.F32.BF16 R76, R132.reuse, R140, R76 ;  /* 0x0000008c844c723c */ /* 0x044fea000004184c */
[----:B------:R-:W2:Y:S03]  /*a3b0*/  MUFU.EX2 R181, R160 ;  /* 0x000000a000b57308 */ /* 0x000ea60000000800 */
[C---:B------:R-:W-:Y:S01]  /*a3c0*/  HMMA.16816.F32.BF16 R80, R132.reuse, R142, R80 ;  /* 0x0000008e8450723c */ /* 0x040fe20000041850 */
[----:B------:R-:W4:Y:S06]  /*a3d0*/  LDSM.16.MT88.4 R140, [R226+0x7100] ;  /* 0x00710000e28c783b */ /* 0x000f2c0000004200 */
[----:B------:R5:W2:Y:S01]  /*a3e0*/  MUFU.EX2 R165, R172 ;  /* 0x000000ac00a57308 */ /* 0x000aa20000000800 */
[C---:B---3--:R-:W-:Y:S08]  /*a3f0*/  HMMA.16816.F32.BF16 R84, R132.reuse, R136, R84 ;  /* 0x000000888454723c */ /* 0x048ff00000041854 */
[C---:B------:R-:W-:Y:S01]  /*a400*/  HMMA.16816.F32.BF16 R88, R132.reuse, R138, R88 ;  /* 0x0000008a8458723c */ /* 0x040fe20000041858 */
[----:B------:R-:W3:Y:S07]  /*a410*/  LDSM.16.MT88.4 R136, [R224+0x7100] ;  /* 0x00710000e088783b */ /* 0x000eee0000004200 */
[C---:B-1----:R-:W-:Y:S01]  /*a420*/  HMMA.16816.F32.BF16 R92, R132.reuse, R144, R92 ;  /* 0x00000090845c723c */ /* 0x042fe2000004185c */
[----:B-----5:R-:W-:Y:S07]  /*a430*/  LDSM.16.MT88.4 R172, [R225+0x1900] ;  /* 0x00190000e1ac783b */ /* 0x020fee0000004200 */
[C---:B------:R-:W-:Y:S01]  /*a440*/  HMMA.16816.F32.BF16 R96, R132.reuse, R146, R96 ;  /* 0x000000928460723c */ /* 0x040fe20000041860 */
[----:B------:R-:W1:Y:S07]  /*a450*/  LDSM.16.MT88.4 R144, [R226+0x1900] ;  /* 0x00190000e290783b */ /* 0x000e6e0000004200 */
[C---:B------:R-:W-:Y:S07]  /*a460*/  HMMA.16816.F32.BF16 R100, R132.reuse, R148, R100 ;  /* 0x000000948464723c */ /* 0x040fee0000041864 */
[----:B------:R-:W-:Y:S01]  /*a470*/  MOV R149, R178 ;  /* 0x000000b200957202 */ /* 0x000fe20000000f00 */
[C---:B------:R-:W-:Y:S01]  /*a480*/  HMMA.16816.F32.BF16 R104, R132.reuse, R150, R104 ;  /* 0x000000968468723c */ /* 0x040fe20000041868 */
[----:B------:R-:W5:Y:S07]  /*a490*/  LDSM.16.MT88.4 R176, [R224+0x1900] ;  /* 0x00190000e0b0783b */ /* 0x000f6e0000004200 */
[C---:B----4-:R-:W-:Y:S07]  /*a4a0*/  HMMA.16816.F32.BF16 R108, R132.reuse, R140, R108 ;  /* 0x0000008c846c723c */ /* 0x050fee000004186c */
[----:B------:R-:W-:Y:S01]  /*a4b0*/  MOV R140, R180 ;  /* 0x000000b4008c7202 */ /* 0x000fe20000000f00 */
[C---:B------:R-:W-:Y:S04]  /*a4c0*/  HMMA.16816.F32.BF16 R112, R132.reuse, R142, R112 ;  /* 0x0000008e8470723c */ /* 0x040fe80000041870 */
[----:B--2---:R-:W-:Y:S03]  /*a4d0*/  MOV R141, R181 ;  /* 0x000000b5008d7202 */ /* 0x004fe60000000f00 */
[----:B------:R-:W-:Y:S01]  /*a4e0*/  MOV R142, R183 ;  /* 0x000000b7008e7202 */ /* 0x000fe20000000f00 */
[C---:B------:R-:W-:Y:S04]  /*a4f0*/  HMMA.16816.F32.BF16 R116, R132.reuse, R152, R116 ;  /* 0x000000988474723c */ /* 0x040fe80000041874 */
[----:B------:R-:W-:Y:S04]  /*a500*/  MOV R143, R185 ;  /* 0x000000b9008f7202 */ /* 0x000fe80000000f00 */
[C---:B------:R-:W-:Y:S08]  /*a510*/  HMMA.16816.F32.BF16 R120, R132.reuse, R154, R120 ;  /* 0x0000009a8478723c */ /* 0x040ff00000041878 */
[C---:B---3--:R-:W-:Y:S07]  /*a520*/  HMMA.16816.F32.BF16 R124, R132.reuse, R136, R124 ;  /* 0x00000088847c723c */ /* 0x048fee000004187c */
[----:B------:R-:W-:Y:S01]  /*a530*/  MOV R136, R187 ;  /* 0x000000bb00887202 */ /* 0x000fe20000000f00 */
[----:B------:R-:W-:Y:S04]  /*a540*/  HMMA.16816.F32.BF16 R128, R132, R138, R128 ;  /* 0x0000008a8480723c */ /* 0x000fe80000041880 */
[----:B------:R-:W-:Y:S02]  /*a550*/  MOV R137, R182 ;  /* 0x000000b600897202 */ /* 0x000fe40000000f00 */
[----:B------:R-:W2:Y:S01]  /*a560*/  LDSM.16.MT88.4 R180, [R231+0x3900] ;  /* 0x00390000e7b4783b */ /* 0x000ea20000004200 */
[----:B------:R-:W-:Y:S02]  /*a570*/  MOV R134, R170 ;  /* 0x000000aa00867202 */ /* 0x000fe40000000f00 */
[----:B------:R-:W-:Y:S03]  /*a580*/  MOV R135, R171 ;  /* 0x000000ab00877202 */ /* 0x000fe60000000f00 */
[----:B------:R-:W-:Y:S02]  /*a590*/  MOV R139, R168 ;  /* 0x000000a8008b7202 */ /* 0x000fe40000000f00 */
[----:B------:R-:W-:Y:S02]  /*a5a0*/  MOV R133, R169 ;  /* 0x000000a900857202 */ /* 0x000fe40000000f00 */
[----:B------:R-:W-:Y:S02]  /*a5b0*/  F2FP.BF16.PACK_AB R168, R134, R149 ;  /* 0x0000009586a8723e */ /* 0x000fe400000010ff */
[----:B------:R-:W-:Y:S02]  /*a5c0*/  F2FP.BF16.PACK_AB R170, R140, R136 ;  /* 0x000000888caa723e */ /* 0x000fe400000010ff */
[----:B------:R-:W-:Y:S02]  /*a5d0*/  F2FP.BF16.PACK_AB R169, R137, R135 ;  /* 0x0000008789a9723e */ /* 0x000fe400000010ff */
[----:B------:R-:W-:Y:S02]  /*a5e0*/  F2FP.BF16.PACK_AB R171, R165, R141 ;  /* 0x0000008da5ab723e */ /* 0x000fe400000010ff */
[----:B------:R-:W-:Y:S02]  /*a5f0*/  MOV R132, R184 ;  /* 0x000000b800847202 */ /* 0x000fe40000000f00 */
[----:B------:R-:W-:Y:S02]  /*a600*/  MOV R138, R186 ;  /* 0x000000ba008a7202 */ /* 0x000fe40000000f00 */
[----:B------:R-:W3:Y:S01]  /*a610*/  LDSM.16.MT88.4 R184, [R226+0x3900] ;  /* 0x00390000e2b8783b */ /* 0x000ee20000004200 */
[C---:B------:R-:W-:Y:S07]  /*a620*/  HMMA.16816.F32.BF16 R160, R168.reuse, R156, R4 ;  /* 0x0000009ca8a0723c */ /* 0x040fee0000041804 */
[----:B------:R-:W4:Y:S01]  /*a630*/  LDSM.16.MT88.4 R4, [R225+0x3900] ;  /* 0x00390000e104783b */ /* 0x000f220000004200 */
[C---:B------:R-:W-:Y:S07]  /*a640*/  HMMA.16816.F32.BF16 R156, R168.reuse, R158, R8 ;  /* 0x0000009ea89c723c */ /* 0x040fee0000041808 */
[----:B------:R-:W-:Y:S01]  /*a650*/  MOV R11, R149 ;  /* 0x00000095000b7202 */ /* 0x000fe20000000f00 */
[C---:B-1----:R-:W-:Y:S01]  /*a660*/  HMMA.16816.F32.BF16 R152, R168.reuse, R144, R12 ;  /* 0x00000090a898723c */ /* 0x042fe2000004180c */
[----:B------:R-:W-:Y:S07]  /*a670*/  LDSM.16.MT88.4 R12, [R231+0x5900] ;  /* 0x00590000e70c783b */ /* 0x000fee0000004200 */
[C---:B------:R-:W-:Y:S07]  /*a680*/  HMMA.16816.F32.BF16 R148, R168.reuse, R146, R16 ;  /* 0x00000092a894723c */ /* 0x040fee0000041810 */
[----:B------:R-:W-:Y:S01]  /*a690*/  MOV R19, R132 ;  /* 0x0000008400137202 */ /* 0x000fe20000000f00 */
[C---:B------:R-:W-:Y:S04]  /*a6a0*/  HMMA.16816.F32.BF16 R144, R168.reuse, R172, R20 ;  /* 0x000000aca890723c */ /* 0x040fe80000041814 */
[----:B------:R-:W-:Y:S02]  /*a6b0*/  MOV R18, R11 ;  /* 0x0000000b00127202 */ /* 0x000fe40000000f00 */
[----:B------:R-:W1:Y:S01]  /*a6c0*/  LDSM.16.MT88.4 R8, [R224+0x3900] ;  /* 0x00390000e008783b */ /* 0x000e620000004200 */
[----:B------:R-:W-:Y:S02]  /*a6d0*/  MOV R22, R142 ;  /* 0x0000008e00167202 */ /* 0x000fe40000000f00 */
[----:B------:R-:W-:Y:S03]  /*a6e0*/  MOV R23, R143 ;  /* 0x0000008f00177202 */ /* 0x000fe60000000f00 */
[----:B------:R-:W-:Y:S02]  /*a6f0*/  MOV R173, R140 ;  /* 0x0000008c00ad7202 */ /* 0x000fe40000000f00 */
[----:B------:R-:W-:Y:S02]  /*a700*/  MOV R172, R141 ;  /* 0x0000008d00ac7202 */ /* 0x000fe40000000f00 */
[C---:B------:R-:W-:Y:S01]  /*a710*/  HMMA.16816.F32.BF16 R140, R168.reuse, R174, R24 ;  /* 0x000000aea88c723c */ /* 0x040fe20000041818 */
[----:B------:R-:W-:Y:S02]  /*a720*/  LDSM.16.MT88.4 R24, [R224+0x5900] ;  /* 0x00590000e018783b */ /* 0x000fe40000004200 */
[----:B------:R-:W-:Y:S02]  /*a730*/  MOV R20, R138 ;  /* 0x0000008a00147202 */ /* 0x000fe40000000f00 */
[----:B------:R-:W-:Y:S02]  /*a740*/  MOV R21, R139 ;  /* 0x0000008b00157202 */ /* 0x000fe40000000f00 */
[----:B------:R-:W-:Y:S02]  /*a750*/  MOV R175, R136 ;  /* 0x0000008800af7202 */ /* 0x000fe40000000f00 */
[----:B------:R-:W-:Y:S02]  /*a760*/  MOV R174, R137 ;  /* 0x0000008900ae7202 */ /* 0x000fe40000000f00 */
[C---:B-----5:R-:W-:Y:S07]  /*a770*/  HMMA.16816.F32.BF16 R136, R168.reuse, R176, R28 ;  /* 0x000000b0a888723c */ /* 0x060fee000004181c */
[----:B------:R-:W-:Y:S02]  /*a780*/  MOV R31, R133 ;  /* 0x00000085001f7202 */ /* 0x000fe40000000f00 */
[----:B------:R-:W-:Y:S03]  /*a790*/  MOV R177, R134 ;  /* 0x0000008600b17202 */ /* 0x000fe60000000f00 */
[----:B------:R-:W-:Y:S02]  /*a7a0*/  MOV R176, R135 ;  /* 0x0000008700b07202 */ /* 0x000fe40000000f00 */
[C---:B------:R-:W-:Y:S01]  /*a7b0*/  HMMA.16816.F32.BF16 R132, R168.reuse, R178, R32 ;  /* 0x000000b2a884723c */ /* 0x040fe20000041820 */
[----:B------:R-:W-:Y:S06]  /*a7c0*/  LDSM.16.MT88.4 R32, [R226+0x7900] ;  /* 0x00790000e220783b */ /* 0x000fec0000004200 */
[----:B------:R-:W-:Y:S01]  /*a7d0*/  MOV R179, R18 ;  /* 0x0000001200b37202 */ /* 0x000fe20000000f00 */
[C---:B--2---:R-:W-:Y:S04]  /*a7e0*/  HMMA.16816.F32.BF16 R36, R168.reuse, R180, R36 ;  /* 0x000000b4a824723c */ /* 0x044fe80000041824 */
[----:B------:R-:W-:Y:S02]  /*a7f0*/  MOV R178, R19 ;  /* 0x0000001300b27202 */ /* 0x000fe40000000f00 */
[----:B------:R-:W2:Y:S01]  /*a800*/  LDSM.16.MT88.4 R16, [R226+0x5900] ;  /* 0x00590000e210783b */ /* 0x000ea20000004200 */
[----:B------:R-:W-:Y:S01]  /*a810*/  MOV R181, R20 ;  /* 0x0000001400b57202 */ /* 0x000fe20000000f00 */
[C---:B------:R-:W-:Y:S04]  /*a820*/  HMMA.16816.F32.BF16 R40, R168.reuse, R182, R40 ;  /* 0x000000b6a828723c */ /* 0x040fe80000041828 */
[----:B------:R-:W-:Y:S03]  /*a830*/  MOV R180, R21 ;  /* 0x0000001500b47202 */ /* 0x000fe60000000f00 */
[----:B------:R-:W-:Y:S01]  /*a840*/  MOV R183, R22 ;  /* 0x0000001600b77202 */ /* 0x000fe20000000f00 */
[C---:B---3--:R-:W-:Y:S04]  /*a850*/  HMMA.16816.F32.BF16 R44, R168.reuse, R184, R44 ;  /* 0x000000b8a82c723c */ /* 0x048fe8000004182c */
[----:B------:R-:W-:Y:S01]  /*a860*/  MOV R182, R23 ;  /* 0x0000001700b67202 */ /* 0x000fe20000000f00 */
[----:B------:R-:W-:Y:S01]  /*a870*/  FADD.FTZ R3, R183, R3 ;  /* 0x00000003b7037221 */ /* 0x000fe20000010000 */
[----:B------:R-:W3:Y:S01]  /*a880*/  LDSM.16.MT88.4 R20, [R225+0x5900] ;  /* 0x00590000e114783b */ /* 0x000ee20000004200 */
[----:B------:R-:W-:Y:S01]  /*a890*/  MOV R185, R31 ;  /* 0x0000001f00b97202 */ /* 0x000fe20000000f00 */
[C---:B------:R-:W-:Y:S04]  /*a8a0*/  HMMA.16816.F32.BF16 R48, R168.reuse, R186, R48 ;  /* 0x000000baa830723c */ /* 0x040fe80000041830 */
[----:B------:R-:W-:Y:S02]  /*a8b0*/  FADD.FTZ R2, R185, R201 ;  /* 0x000000c9b9027221 */ /* 0x000fe40000010000 */
[----:B------:R-:W5:Y:S01]  /*a8c0*/  LDSM.16.MT88.4 R28, [R231+0x7900] ;  /* 0x00790000e71c783b */ /* 0x000f620000004200 */
[----:B------:R-:W-:Y:S01]  /*a8d0*/  FADD.FTZ R3, R181, R3 ;  /* 0x00000003b5037221 */ /* 0x000fe20000010000 */
[C---:B----4-:R-:W-:Y:S04]  /*a8e0*/  HMMA.16816.F32.BF16 R52, R168.reuse, R4, R52 ;  /* 0x00000004a834723c */ /* 0x050fe80000041834 */
[----:B------:R-:W-:Y:S02]  /*a8f0*/  FADD.FTZ R2, R182, R2 ;  /* 0x00000002b6027221 */ /* 0x000fe40000010000 */
[----:B------:R-:W-:Y:S02]  /*a900*/  FADD.FTZ R3, R179, R3 ;  /* 0x00000003b3037221 */ /* 0x000fe40000010000 */
[C---:B------:R-:W-:Y:S01]  /*a910*/  HMMA.16816.F32.BF16 R56, R168.reuse, R6, R56 ;  /* 0x00000006a838723c */ /* 0x040fe20000041838 */
[----:B------:R-:W4:Y:S03]  /*a920*/  LDSM.16.MT88.4 R4, [R225+0x7900] ;  /* 0x00790000e104783b */ /* 0x000f260000004200 */
[----:B------:R-:W-:Y:S02]  /*a930*/  FADD.FTZ R2, R180, R2 ;  /* 0x00000002b4027221 */ /* 0x000fe40000010000 */
[----:B------:R-:W-:Y:S02]  /*a940*/  FADD.FTZ R3, R177, R3 ;  /* 0x00000003b1037221 */ /* 0x000fe40000010000 */
[C---:B-1----:R-:W-:Y:S04]  /*a950*/  HMMA.16816.F32.BF16 R60, R168.reuse, R8, R60 ;  /* 0x00000008a83c723c */ /* 0x042fe8000004183c */
[----:B------:R-:W-:Y:S02]  /*a960*/  FADD.FTZ R2, R178, R2 ;  /* 0x00000002b2027221 */ /* 0x000fe40000010000 */
[----:B------:R-:W-:Y:S02]  /*a970*/  FADD.FTZ R3, R175, R3 ;  /* 0x00000003af037221 */ /* 0x000fe40000010000 */
[C---:B------:R-:W-:Y:S01]  /*a980*/  HMMA.16816.F32.BF16 R64, R168.reuse, R10, R64 ;  /* 0x0000000aa840723c */ /* 0x040fe20000041840 */
[----:B------:R-:W1:Y:S03]  /*a990*/  LDSM.16.MT88.4 R8, [R224+0x7900] ;  /* 0x00790000e008783b */ /* 0x000e660000004200 */
[----:B------:R-:W-:Y:S02]  /*a9a0*/  FADD.FTZ R2, R176, R2 ;  /* 0x00000002b0027221 */ /* 0x000fe40000010000 */
[----:B------:R-:W-:Y:S01]  /*a9b0*/  FADD.FTZ R244, R173, R3 ;  /* 0x00000003adf47221 */ /* 0x000fe20000010000 */
[----:B------:R-:W-:Y:S01]  /*a9c0*/  MOV R3, R0 ;  /* 0x0000000000037202 */ /* 0x000fe20000000f00 */
[C---:B------:R-:W-:Y:S04]  /*a9d0*/  HMMA.16816.F32.BF16 R68, R168.reuse, R12, R68 ;  /* 0x0000000ca844723c */ /* 0x040fe80000041844 */
[----:B------:R-:W-:Y:S04]  /*a9e0*/  FADD.FTZ R2, R174, R2 ;  /* 0x00000002ae027221 */ /* 0x000fe80000010000 */
[C---:B------:R-:W-:Y:S04]  /*a9f0*/  HMMA.16816.F32.BF16 R72, R168.reuse, R14, R72 ;  /* 0x0000000ea848723c */ /* 0x040fe80000041848 */
[----:B------:R-:W-:Y:S04]  /*aa00*/  FADD.FTZ R2, R172, R2 ;  /* 0x00000002ac027221 */ /* 0x000fe80000010000 */
[C---:B--2---:R-:W-:Y:S04]  /*aa10*/  HMMA.16816.F32.BF16 R76, R168.reuse, R16, R76 ;  /* 0x00000010a84c723c */ /* 0x044fe8000004184c */
[----:B------:R-:W-:Y:S01]  /*aa20*/  FADD.FTZ R243, R165, R2 ;  /* 0x00000002a5f37221 */ /* 0x000fe20000010000 */
[----:B------:R-:W-:Y:S03]  /*aa30*/  MOV R2, R164 ;  /* 0x000000a400027202 */ /* 0x000fe60000000f00 */
[C---:B------:R-:W-:Y:S08]  /*aa40*/  HMMA.16816.F32.BF16 R80, R168.reuse, R18, R80 ;  /* 0x00000012a850723c */ /* 0x040ff00000041850 */
[C---:B---3--:R-:W-:Y:S08]  /*aa50*/  HMMA.16816.F32.BF16 R84, R168.reuse, R20, R84 ;  /* 0x00000014a854723c */ /* 0x048ff00000041854 */
[C---:B------:R-:W-:Y:S08]  /*aa60*/  HMMA.16816.F32.BF16 R88, R168.reuse, R22, R88 ;  /* 0x00000016a858723c */ /* 0x040ff00000041858 */
[C---:B------:R-:W-:Y:S08]  /*aa70*/  HMMA.16816.F32.BF16 R92, R168.reuse, R24, R92 ;  /* 0x00000018a85c723c */ /* 0x040ff0000004185c */
[C---:B------:R-:W-:Y:S08]  /*aa80*/  HMMA.16816.F32.BF16 R96, R168.reuse, R26, R96 ;  /* 0x0000001aa860723c */ /* 0x040ff00000041860 */
[C---:B-----5:R-:W-:Y:S08]  /*aa90*/  HMMA.16816.F32.BF16 R100, R168.reuse, R28, R100 ;  /* 0x0000001ca864723c */ /* 0x060ff00000041864 */
[C---:B------:R-:W-:Y:S08]  /*aaa0*/  HMMA.16816.F32.BF16 R104, R168.reuse, R30, R104 ;  /* 0x0000001ea868723c */ /* 0x040ff00000041868 */
[C---:B------:R-:W-:Y:S08]  /*aab0*/  HMMA.16816.F32.BF16 R108, R168.reuse, R32, R108 ;  /* 0x00000020a86c723c */ /* 0x040ff0000004186c */
[C---:B------:R-:W-:Y:S08]  /*aac0*/  HMMA.16816.F32.BF16 R112, R168.reuse, R34, R112 ;  /* 0x00000022a870723c */ /* 0x040ff00000041870 */
[C---:B----4-:R-:W-:Y:S08]  /*aad0*/  HMMA.16816.F32.BF16 R116, R168.reuse, R4, R116 ;  /* 0x00000004a874723c */ /* 0x050ff00000041874 */
[C---:B------:R-:W-:Y:S08]  /*aae0*/  HMMA.16816.F32.BF16 R120, R168.reuse, R6, R120 ;  /* 0x00000006a878723c */ /* 0x040ff00000041878 */
[C---:B-1----:R-:W-:Y:S08]  /*aaf0*/  HMMA.16816.F32.BF16 R124, R168.reuse, R8, R124 ;  /* 0x00000008a87c723c */ /* 0x042ff0000004187c */
[----:B------:R-:W-:Y:S01]  /*ab00*/  HMMA.16816.F32.BF16 R128, R168, R10, R128 ;  /* 0x0000000aa880723c */ /* 0x000fe20000041880 */
[----:B------:R-:W-:-:S07]  /*ab10*/  @P0 BRA `(.L_x_1996) ;  /* 0xffffb81000000947 */ /* 0x000fce000383ffff */
.L_x_1985:
[----:B------:R-:W1:Y:S01]  /*ab20*/  S2UR UR26, SR_CTAID.X ;  /* 0x00000000001a79c3 */ /* 0x000e620000002500 */
[----:B------:R-:W-:Y:S01]  /*ab30*/  UMOV UR25, 0x1 ;  /* 0x0000000100197882 */ /* 0x000fe20000000000 */
[----:B------:R-:W-:Y:S01]  /*ab40*/  PLOP3.LUT P0, PT, PT, PT, UP0, 0x40, 0x0 ;  /* 0x000000000000781c */ /* 0x000fe20003f0e808 */
[----:B------:R-:W-:-:S02]  /*ab50*/  ULDC UR21, c[0x0][0x168] ;  /* 0x00005a0000157ab9 */ /* 0x000fc40000000800 */
[----:B------:R-:W-:Y:S02]  /*ab60*/  ULDC.64 UR4, c[0x0][0x2c8] ;  /* 0x0000b20000047ab9 */ /* 0x000fe40000000a00 */
[----:B------:R-:W-:Y:S02]  /*ab70*/  UIADD3 UR21, UR25, -UR21, URZ ;  /* 0x8000001519157290 */ /* 0x000fe4000fffe03f */
[----:B------:R-:W-:Y:S02]  /*ab80*/  ULDC UR24, c[0x0][0x2ac] ;  /* 0x0000ab0000187ab9 */ /* 0x000fe40000000800 */
[----:B-1----:R-:W-:-:S04]  /*ab90*/  ULEA UR26, UR26, 0x7f, 0x7 ;  /* 0x0000007f1a1a7891 */ /* 0x002fc8000f8e383f */
        /* <DEDUP_REMOVED lines=20> */
.L_x_1998:
[----:B------:R-:W-:Y:S02]  /*ace0*/  ULDC UR4, c[0x0][0x32c] ;  /* 0x0000cb0000047ab9 */ /* 0x000fe40000000800 */
[----:B------:R-:W-:-:S03]  /*acf0*/  UISETP.NE.AND UP2, UPT, UR25, UR4, UPT ;  /* 0x000000041900728c */ /* 0x000fc6000bf45270 */
[----:B------:R-:W-:Y:S02]  /*ad00*/  ULDC.64 UR4, c[0x0][0x330] ;  /* 0x0000cc0000047ab9 */ /* 0x000fe40000000a00 */
[----:B------:R-:W-:-:S07]  /*ad10*/  UIMAD.WIDE.U32 UR26, UR24, UR4, URZ ;  /* 0x00000004181a72a5 */ /* 0x000fce000f8e003f */
[----:B------:R-:W-:Y:S02]  /*ad20*/  @UP2 UMOV UR25, UR27 ;  /* 0x0000001b00192c82 */ /* 0x000fe40008000000 */
[----:B------:R-:W-:Y:S02]  /*ad30*/  @UP2 USHF.R.U32.HI UR24, URZ, UR5, UR25 ;  /* 0x000000053f182299 */ /* 0x000fe40008011619 */
.L_x_1999:
[----:B------:R-:W-:Y:S02]  /*ad40*/  ULDC UR4, c[0x0][0x32c] ;  /* 0x0000cb0000047ab9 */ /* 0x000fe40000000800 */
[----:B------:R-:W-:-:S04]  /*ad50*/  UIMAD UR4, UR24, UR4, URZ ;  /* 0x00000004180472a4 */ /* 0x000fc8000f8e023f */
[----:B------:R-:W-:-:S04]  /*ad60*/  UISETP.LT.AND UP2, UPT, UR21, UR4, UPT ;  /* 0x000000041500728c */ /* 0x000fc8000bf41270 */
[----:B------:R-:W-:-:S04]  /*ad70*/  USEL UR21, UR21, UR4, !UP2 ;  /* 0x0000000415157287 */ /* 0x000fc8000d000000 */
.L_x_1997:
[----:B------:R-:W-:-:S04]  /*ad80*/  UIADD3 UR21, UR21, 0x3f, URZ ;  /* 0x0000003f15157890 */ /* 0x000fc8000fffe03f */
        /* <DEDUP_REMOVED lines=9> */
[----:B------:R-:W-:Y:S01]  /*ae20*/  SHF.R.S32.HI R0, RZ, 0x1f, R207 ;  /* 0x0000001fff007819 */ /* 0x000fe200000114cf */
[----:B------:R-:W-:Y:S01]  /*ae30*/  IMAD.MOV.U32 R167, RZ, RZ, R164 ;  /* 0x000000ffffa77224 */ /* 0x000fe200078e00a4 */
[C---:B------:R-:W-:Y:S01]  /*ae40*/  SHF.L.U64.HI R252, R206.reuse, 0x1, R247 ;  /* 0x00000001cefc7819 */ /* 0x040fe200000102f7 */
[C---:B------:R-:W-:Y:S01]  /*ae50*/  IMAD.SHL.U32 R2, R207.reuse, 0x2, RZ ;  /* 0x00000002cf027824 */ /* 0x040fe200078e00ff */
[----:B------:R-:W-:Y:S01]  /*ae60*/  SEL R250, RZ, 0x10, P5 ;  /* 0x00000010fffa7807 */ /* 0x000fe20002800000 */
[----:B------:R-:W-:Y:S01]  /*ae70*/  IMAD.SHL.U32 R251, R206, 0x2, RZ ;  /* 0x00000002cefb7824 */ /* 0x000fe200078e00ff */
[----:B------:R-:W-:Y:S02]  /*ae80*/  SEL R249, RZ, 0x10, P4 ;  /* 0x00000010fff97807 */ /* 0x000fe40002000000 */
[----:B------:R-:W-:Y:S02]  /*ae90*/  SHF.L.U64.HI R0, R207, 0x1, R0 ;  /* 0x00000001cf007819 */ /* 0x000fe40000010200 */
.L_x_2003:
        /* <DEDUP_REMOVED lines=28> */
[----:B------:R-:W-:Y:S01]  /*b060*/  SHF.R.S32.HI R10, RZ, 0x1f, R207 ;  /* 0x0000001fff0a7819 */ /* 0x000fe200000114cf */
[----:B------:R-:W-:Y:S01]  /*b070*/  IMAD.SHL.U32 R8, R207, 0x2, RZ ;  /* 0x00000002cf087824 */ /* 0x000fe200078e00ff */
[----:B------:R-:W-:Y:S01]  /*b080*/  LOP3.LUT R12, R12, 0xf, RZ, 0xc0, !PT ;  /* 0x0000000f0c0c7812 */ /* 0x000fe200078ec0ff */
[----:B------:R-:W-:Y:S01]  /*b090*/  IMAD.WIDE.U32 R4, R237, c[0x0][0x218], R4 ;  /* 0x00008600ed047a25 */ /* 0x000fe200078e0004 */
[----:B------:R-:W-:Y:S04]  /*b0a0*/  SHF.L.U64.HI R10, R207, 0x1, R10 ;  /* 0x00000001cf0a7819 */ /* 0x000fe8000001020a */
[----:B------:R-:W-:Y:S01]  /*b0b0*/  IADD3 R0, P0, R4, UR22, RZ ;  /* 0x0000001604007c10 */ /* 0x000fe2000ff1e0ff */
[----:B------:R-:W-:Y:S03]  /*b0c0*/  IMAD.SHL.U32 R4, R205, 0x2, RZ ;  /* 0x00000002cd047824 */ /* 0x000fe600078e00ff */
[----:B------:R-:W-:Y:S02]  /*b0d0*/  IADD3.X R5, R5, UR6, R2, P0, !PT ;  /* 0x0000000605057c10 */ /* 0x000fe400087fe402 */
[----:B------:R-:W-:Y:S02]  /*b0e0*/  LEA R7, P0, R0, c[0x0][0x1f8], 0x1 ;  /* 0x00007e0000077a11 */ /* 0x000fe400078008ff */
[----:B------:R-:W-:Y:S02]  /*b0f0*/  SHF.L.U64.HI R2, R204, 0x1, R245 ;  /* 0x00000001cc027819 */ /* 0x000fe400000102f5 */
[----:B------:R-:W-:Y:S01]  /*b100*/  LEA.HI.X R6, R0, c[0x0][0x1fc], R5, 0x1, P0 ;  /* 0x00007f0000067a11 */ /* 0x000fe200000f0c05 */
[----:B------:R-:W5:Y:S01]  /*b110*/  SHFL.IDX PT, R9, R7, 0x1, 0x181f ;  /* 0x00381f0007097f89 */ /* 0x000f6200000e0000 */
[----:B------:R-:W-:Y:S01]  /*b120*/  IMAD.SHL.U32 R0, R204, 0x2, RZ ;  /* 0x00000002cc007824 */ /* 0x000fe200078e00ff */
[----:B------:R-:W-:Y:S02]  /*b130*/  SHF.L.U64.HI R5, R205, 0x1, R246 ;  /* 0x00000001cd057819 */ /* 0x000fe400000102f6 */
[----:B------:R-:W4:Y:S04]  /*b140*/  SHFL.IDX PT, R11, R6, 0x1, 0x181f ;  /* 0x00381f00060b7f89 */ /* 0x000f2800000e0000 */
[----:B------:R-:W3:Y:S04]  /*b150*/  SHFL.IDX PT, R7, R7, RZ, 0x181f ;  /* 0x00181fff07077589 */ /* 0x000ee800000e0000 */
[----:B------:R-:W2:Y:S01]  /*b160*/  SHFL.IDX PT, R21, R6, RZ, 0x181f ;  /* 0x00181fff06157589 */ /* 0x000ea200000e0000 */
[----:B-----5:R-:W-:Y:S04]  /*b170*/  IADD3 R22, P1, P0, R22, R9, R251 ;  /* 0x0000000916167210 */ /* 0x020fe8000783e0fb */
[----:B----4-:R-:W-:Y:S02]  /*b180*/  IADD3.X R23, RZ, R11, R252, P1, P0 ;  /* 0x0000000bff177210 */ /* 0x010fe40000fe04fc */
[----:B------:R-:W-:Y:S04]  /*b190*/  IADD3 R14, P1, P0, R14, R9, R4 ;  /* 0x000000090e0e7210 */ /* 0x000fe8000783e004 */
[--C-:B------:R-:W-:Y:S02]  /*b1a0*/  IADD3.X R15, RZ, R11, R5.reuse, P1, P0 ;  /* 0x0000000bff0f7210 */ /* 0x100fe40000fe0405 */
[----:B------:R-:W-:Y:S04]  /*b1b0*/  IADD3 R12, P1, P0, R12, R9, R0 ;  /* 0x000000090c0c7210 */ /* 0x000fe8000783e000 */
[--C-:B------:R-:W-:Y:S02]  /*b1c0*/  IADD3.X R13, RZ, R11, R2.reuse, P1, P0 ;  /* 0x0000000bff0d7210 */ /* 0x100fe40000fe0402 */
[----:B---3--:R-:W-:Y:S05]  /*b1d0*/  IADD3 R4, P0, R7, R4, RZ ;  /* 0x0000000407047210 */ /* 0x008fea0007f1e0ff */
[----:B--2---:R-:W-:Y:S01]  /*b1e0*/  IMAD.X R5, R21, 0x1, R5, P0 ;  /* 0x0000000115057824 */ /* 0x004fe200000e0605 */
[----:B------:R-:W-:Y:S05]  /*b1f0*/  IADD3 R28, P0, R7, R0, RZ ;  /* 0x00000000071c7210 */ /* 0x000fea0007f1e0ff */
[----:B------:R-:W-:Y:S01]  /*b200*/  IMAD.X R29, R21, 0x1, R2, P0 ;  /* 0x00000001151d7824 */ /* 0x000fe200000e0602 */
[-C--:B------:R-:W-:Y:S05]  /*b210*/  IADD3 R30, P0, R7, R8.reuse, RZ ;  /* 0x00000008071e7210 */ /* 0x080fea0007f1e0ff */
[----:B------:R-:W-:Y:S01]  /*b220*/  IMAD.X R31, R21, 0x1, R10, P0 ;  /* 0x00000001151f7824 */ /* 0x000fe200000e060a */
        /* <DEDUP_REMOVED lines=17> */
.L_x_2001:
[C---:B--23--:R-:W-:Y:S01]  /*b340*/  HMMA.16816.F32.BF16 R4, R168.reuse, R172, RZ ;  /* 0x000000aca804723c */ /* 0x04cfe200000418ff */
[----:B------:R-:W-:Y:S01]  /*b350*/  LDSM.16.M88.4 R196, [R228+0x8100] ;  /* 0x00810000e4c4783b */ /* 0x000fe20000000200 */
[----:B------:R-:W-:Y:S06]  /*b360*/  UISETP.GT.AND UP2, UPT, UR20, UR9, UPT ;  /* 0x000000091400728c */ /* 0x000fec000bf44270 */
[C---:B------:R-:W-:Y:S01]  /*b370*/  HMMA.16816.F32.BF16 R8, R168.reuse, R174, RZ ;  /* 0x000000aea808723c */ /* 0x040fe200000418ff */
[----:B------:R-:W0:Y:S01]  /*b380*/  LDGDEPBAR ;  /* 0x00000000000079af */ /* 0x000e220000000000 */
[----:B------:R-:W-:Y:S06]  /*b390*/  PLOP3.LUT P0, PT, PT, PT, UP2, 0x40, 0x0 ;  /* 0x000000000000781c */ /* 0x000fec0003f0e828 */
[C---:B----4-:R-:W-:Y:S01]  /*b3a0*/  HMMA.16816.F32.BF16 R12, R168.reuse, R16, RZ ;  /* 0x00000010a80c723c */ /* 0x050fe200000418ff */
[----:B------:R-:W2:Y:S07]  /*b3b0*/  LDSM.16.M88.4 R172, [R229+0x10100] ;  /* 0x01010000e5ac783b */ /* 0x000eae0000000200 */
[C---:B------:R-:W-:Y:S01]  /*b3c0*/  HMMA.16816.F32.BF16 R16, R168.reuse, R18, RZ ;  /* 0x00000012a810723c */ /* 0x040fe200000418ff */
[----:B------:R-:W-:Y:S07]  /*b3d0*/  LDSM.16.M88.4 R200, [R228+0x9100] ;  /* 0x00910000e4c8783b */ /* 0x000fee0000000200 */
[C---:B-1----:R-:W-:Y:S08]  /*b3e0*/  HMMA.16816.F32.BF16 R20, R168.reuse, R24, RZ ;  /* 0x00000018a814723c */ /* 0x042ff000000418ff */
[C---:B------:R-:W-:Y:S08]  /*b3f0*/  HMMA.16816.F32.BF16 R24, R168.reuse, R26, RZ ;  /* 0x0000001aa818723c */ /* 0x040ff000000418ff */
[C---:B------:R-:W-:Y:S08]  /*b400*/  HMMA.16816.F32.BF16 R28, R168.reuse, R32, RZ ;  /* 0x00000020a81c723c */ /* 0x040ff000000418ff */
[----:B------:R-:W-:Y:S01]  /*b410*/  HMMA.16816.F32.BF16 R32, R168, R34, RZ ;  /* 0x00000022a820723c */ /* 0x000fe200000418ff */
[----:B------:R-:W1:Y:S07]  /*b420*/  LDSM.16.M88.4 R168, [R228+0x8900] ;  /* 0x00890000e4a8783b */ /* 0x000e6e0000000200 */
[C---:B------:R-:W-:Y:S08]  /*b430*/  HMMA.16816.F32.BF16 R4, R176.reuse, R180, R4 ;  /* 0x000000b4b004723c */ /* 0x040ff00000041804 */
[C---:B------:R-:W-:Y:S01]  /*b440*/  HMMA.16816.F32.BF16 R8, R176.reuse, R182, R8 ;  /* 0x000000b6b008723c */ /* 0x040fe20000041808 */
[----:B------:R-:W3:Y:S07]  /*b450*/  LDSM.16.M88.4 R180, [R228+0x9900] ;  /* 0x00990000e4b4783b */ /* 0x000eee0000000200 */
[C---:B------:R-:W-:Y:S08]  /*b460*/  HMMA.16816.F32.BF16 R12, R176.reuse, R184, R12 ;  /* 0x000000b8b00c723c */ /* 0x040ff0000004180c */
[C---:B------:R-:W-:Y:S01]  /*b470*/  HMMA.16816.F32.BF16 R16, R176.reuse, R186, R16 ;  /* 0x000000bab010723c */ /* 0x040fe20000041810 */
[----:B------:R-:W-:Y:S07]  /*b480*/  LDSM.16.M88.4 R184, [R227+0x10100] ;  /* 0x01010000e3b8783b */ /* 0x000fee0000000200 */
[C---:B------:R-:W-:Y:S08]  /*b490*/  HMMA.16816.F32.BF16 R20, R176.reuse, R188, R20 ;  /* 0x000000bcb014723c */ /* 0x040ff00000041814 */
[C---:B------:R-:W-:Y:S01]  /*b4a0*/  HMMA.16816.F32.BF16 R24, R176.reuse, R190, R24 ;  /* 0x000000beb018723c */ /* 0x040fe20000041818 */
[----:B------:R-:W4:Y:S07]  /*b4b0*/  LDSM.16.M88.4 R188, [R220] ;  /* 0x00000000dcbc783b */ /* 0x000f2e0000000200 */
[C---:B------:R-:W-:Y:S08]  /*b4c0*/  HMMA.16816.F32.BF16 R28, R176.reuse, R192, R28 ;  /* 0x000000c0b01c723c */ /* 0x040ff0000004181c */
[----:B------:R-:W-:Y:S01]  /*b4d0*/  HMMA.16816.F32.BF16 R32, R176, R194, R32 ;  /* 0x000000c2b020723c */ /* 0x000fe20000041820 */
[----:B------:R-:W5:Y:S07]  /*b4e0*/  LDSM.16.M88.4 R176, [R220+0x800] ;  /* 0x00080000dcb0783b */ /* 0x000f6e0000000200 */
[C---:B--2---:R-:W-:Y:S01]  /*b4f0*/  HMMA.16816.F32.BF16 R4, R172.reuse, R196, R4 ;  /* 0x000000c4ac04723c */ /* 0x044fe20000041804 */
[----:B------:R-:W2:Y:S07]  /*b500*/  LDSM.16.M88.4 R192, [R220+0x1000] ;  /* 0x00100000dcc0783b */ /* 0x000eae0000000200 */
[C---:B------:R-:W-:Y:S01]  /*b510*/  HMMA.16816.F32.BF16 R8, R172.reuse, R198, R8 ;  /* 0x000000c6ac08723c */ /* 0x040fe20000041808 */
[----:B------:R-:W-:Y:S07]  /*b520*/  LDSM.16.M88.4 R196, [R234+0x14100] ;  /* 0x01410000eac4783b */ /* 0x000fee0000000200 */
[C---:B-1----:R-:W-:Y:S08]  /*b530*/  HMMA.16816.F32.BF16 R12, R172.reuse, R168, R12 ;  /* 0x000000a8ac0c723c */ /* 0x042ff0000004180c */
        /* <DEDUP_REMOVED lines=8> */
[C---:B----4-:R-:W-:Y:S01]  /*b5c0*/  HMMA.16816.F32.BF16 R4, R184.reuse, R188, R4 ;  /* 0x000000bcb804723c */ /* 0x050fe20000041804 */
[----:B------:R-:W-:Y:S07]  /*b5d0*/  LDSM.16.M88.4 R180, [R233+0xb900] ;  /* 0x00b90000e9b4783b */ /* 0x000fee0000000200 */
[C---:B------:R-:W-:Y:S01]  /*b5e0*/  HMMA.16816.F32.BF16 R8, R184.reuse, R190, R8 ;  /* 0x000000beb808723c */ /* 0x040fe20000041808 */
[----:B------:R-:W-:Y:S07]  /*b5f0*/  LDSM.16.M88.4 R188, [R230+0x14100] ;  /* 0x01410000e6bc783b */ /* 0x000fee0000000200 */
[C---:B-----5:R-:W-:Y:S08]  /*b600*/  HMMA.16816.F32.BF16 R12, R184.reuse, R176, R12 ;  /* 0x000000b0b80c723c */ /* 0x060ff0000004180c */
[C---:B------:R-:W-:Y:S01]  /*b610*/  HMMA.16816.F32.BF16 R16, R184.reuse, R178, R16 ;  /* 0x000000b2b810723c */ /* 0x040fe20000041810 */
[----:B------:R-:W4:Y:S07]  /*b620*/  LDSM.16.M88.4 R176, [R233+0xb100] ;  /* 0x00b10000e9b0783b */ /* 0x000f2e0000000200 */
[C---:B--2---:R-:W-:Y:S08]  /*b630*/  HMMA.16816.F32.BF16 R20, R184.reuse, R192, R20 ;  /* 0x000000c0b814723c */ /* 0x044ff00000041814 */
[C---:B------:R-:W-:Y:S01]  /*b640*/  HMMA.16816.F32.BF16 R24, R184.reuse, R194, R24 ;  /* 0x000000c2b818723c */ /* 0x040fe20000041818 */
[----:B------:R-:W2:Y:S07]  /*b650*/  LDSM.16.M88.4 R192, [R219] ;  /* 0x00000000dbc0783b */ /* 0x000eae0000000200 */
[C---:B-1----:R-:W-:Y:S08]  /*b660*/  HMMA.16816.F32.BF16 R28, R184.reuse, R168, R28 ;  /* 0x000000a8b81c723c */ /* 0x042ff0000004181c */
[----:B------:R-:W-:Y:S01]  /*b670*/  HMMA.16816.F32.BF16 R32, R184, R170, R32 ;  /* 0x000000aab820723c */ /* 0x000fe20000041820 */
[----:B------:R-:W1:Y:S07]  /*b680*/  LDSM.16.M88.4 R168, [R218] ;  /* 0x00000000daa8783b */ /* 0x000e6e0000000200 */
[C---:B------:R-:W-:Y:S01]  /*b690*/  HMMA.16816.F32.BF16 R4, R196.reuse, R200, R4 ;  /* 0x000000c8c404723c */ /* 0x040fe20000041804 */
[----:B------:R-:W5:Y:S07]  /*b6a0*/  LDSM.16.M88.4 R184, [R217] ;  /* 0x00000000d9b8783b */ /* 0x000f6e0000000200 */
        /* <DEDUP_REMOVED lines=8> */
[C---:B------:R-:W-:Y:S08]  /*b730*/  HMMA.16816.F32.BF16 R28, R196.reuse, R180, R28 ;  /* 0x000000b4c41c723c */ /* 0x040ff0000004181c */
[----:B------:R-:W-:Y:S01]  /*b740*/  HMMA.16816.F32.BF16 R32, R196, R182, R32 ;  /* 0x000000b6c420723c */ /* 0x000fe20000041820 */
[----:B------:R-:W4:Y:S07]  /*b750*/  LDSM.16.M88.4 R180, [R228+0xa900] ;  /* 0x00a90000e4b4783b */ /* 0x000f2e0000000200 */
[C---:B--2---:R-:W-:Y:S01]  /*b760*/  HMMA.16816.F32.BF16 R4, R188.reuse, R192, R4 ;  /* 0x000000c0bc04723c */ /* 0x044fe20000041804 */
[----:B------:R-:W2:Y:S07]  /*b770*/  LDSM.16.M88.4 R196, [R228+0xb100] ;  /* 0x00b10000e4c4783b */ /* 0x000eae0000000200 */
[C---:B------:R-:W-:Y:S01]  /*b780*/  HMMA.16816.F32.BF16 R8, R188.reuse, R194, R8 ;  /* 0x000000c2bc08723c */ /* 0x040fe20000041808 */
[----:B------:R-:W2:Y:S07]  /*b790*/  LDSM.16.M88.4 R192, [R228+0xb900] ;  /* 0x00b90000e4c0783b */ /* 0x000eae0000000200 */
[C---:B-1----:R-:W-:Y:S08]  /*b7a0*/  HMMA.16816.F32.BF16 R12, R188.reuse, R168, R12 ;  /* 0x000000a8bc0c723c */ /* 0x042ff0000004180c */
[C---:B------:R-:W-:Y:S01]  /*b7b0*/  HMMA.16816.F32.BF16 R16, R188.reuse, R170, R16 ;  /* 0x000000aabc10723c */ /* 0x040fe20000041810 */
[----:B------:R-:W-:Y:S07]  /*b7c0*/  LDSM.16.M88.4 R168, [R227+0x14100] ;  /* 0x01410000e3a8783b */ /* 0x000fee0000000200 */
[C---:B-----5:R-:W-:Y:S08]  /*b7d0*/  HMMA.16816.F32.BF16 R20, R188.reuse, R184, R20 ;  /* 0x000000b8bc14723c */ /* 0x060ff00000041814 */
[C---:B------:R-:W-:Y:S01]  /*b7e0*/  HMMA.16816.F32.BF16 R24, R188.reuse, R186, R24 ;  /* 0x000000babc18723c */ /* 0x040fe20000041818 */
[----:B------:R-:W1:Y:S07]  /*b7f0*/  LDSM.16.M88.4 R184, [R220+0x2000] ;  /* 0x00200000dcb8783b */ /* 0x000e6e0000000200 */
[C---:B------:R-:W-:Y:S08]  /*b800*/  HMMA.16816.F32.BF16 R28, R188.reuse, R200, R28 ;  /* 0x000000c8bc1c723c */ /* 0x040ff0000004181c */
[----:B------:R-:W-:Y:S01]  /*b810*/  HMMA.16816.F32.BF16 R32, R188, R202, R32 ;  /* 0x000000cabc20723c */ /* 0x000fe20000041820 */
[----:B------:R-:W5:Y:S07]  /*b820*/  LDSM.16.M88.4 R188, [R220+0x2800] ;  /* 0x00280000dcbc783b */ /* 0x000f6e0000000200 */
[C---:B---3--:R-:W-:Y:S01]  /*b830*/  HMMA.16816.F32.BF16 R4, R172.reuse, R176, R4 ;  /* 0x000000b0ac04723c */ /* 0x048fe20000041804 */
[----:B------:R-:W3:Y:S07]  /*b840*/  LDSM.16.M88.4 R200, [R220+0x3000] ;  /* 0x00300000dcc8783b */ /* 0x000eee0000000200 */
[C---:B------:R-:W-:Y:S01]  /*b850*/  HMMA.16816.F32.BF16 R8, R172.reuse, R178, R8 ;  /* 0x000000b2ac08723c */ /* 0x040fe20000041808 */
[----:B------:R-:W1:Y:S07]  /*b860*/  LDSM.16.M88.4 R176, [R220+0x3800] ;  /* 0x00380000dcb0783b */ /* 0x000e6e0000000200 */
[C---:B----4-:R-:W-:Y:S08]  /*b870*/  HMMA.16816.F32.BF16 R12, R172.reuse, R180, R12 ;  /* 0x000000b4ac0c723c */ /* 0x050ff0000004180c */
[C---:B------:R-:W-:Y:S01]  /*b880*/  HMMA.16816.F32.BF16 R16, R172.reuse, R182, R16 ;  /* 0x000000b6ac10723c */ /* 0x040fe20000041810 */
[----:B------:R-:W-:Y:S07]  /*b890*/  LDSM.16.M88.4 R180, [R234+0x18100] ;  /* 0x01810000eab4783b */ /* 0x000fee0000000200 */
[C---:B--2---:R-:W-:Y:S08]  /*b8a0*/  HMMA.16816.F32.BF16 R20, R172.reuse, R196, R20 ;  /* 0x000000c4ac14723c */ /* 0x044ff00000041814 */
[C---:B------:R-:W-:Y:S01]  /*b8b0*/  HMMA.16816.F32.BF16 R24, R172.reuse, R198, R24 ;  /* 0x000000c6ac18723c */ /* 0x040fe20000041818 */
[----:B------:R-:W2:Y:S07]  /*b8c0*/  LDSM.16.M88.4 R196, [R233+0xc100] ;  /* 0x00c10000e9c4783b */ /* 0x000eae0000000200 */
[C---:B------:R-:W-:Y:S08]  /*b8d0*/  HMMA.16816.F32.BF16 R28, R172.reuse, R192, R28 ;  /* 0x000000c0ac1c723c */ /* 0x040ff0000004181c */
[----:B------:R-:W-:Y:S01]  /*b8e0*/  HMMA.16816.F32.BF16 R32, R172, R194, R32 ;  /* 0x000000c2ac20723c */ /* 0x000fe20000041820 */
[----:B------:R-:W4:Y:S07]  /*b8f0*/  LDSM.16.M88.4 R172, [R233+0xc900] ;  /* 0x00c90000e9ac783b */ /* 0x000f2e0000000200 */
[C---:B-1----:R-:W-:Y:S01]  /*b900*/  HMMA.16816.F32.BF16 R4, R168.reuse, R184, R4 ;  /* 0x000000b8a804723c */ /* 0x042fe20000041804 */
[----:B------:R-:W1:Y:S07]  /*b910*/  LDSM.16.M88.4 R192, [R233+0xd100] ;  /* 0x00d10000e9c0783b */ /* 0x000e6e0000000200 */
[C---:B------:R-:W-:Y:S01]  /*b920*/  HMMA.16816.F32.BF16 R8, R168.reuse, R186, R8 ;  /* 0x000000baa808723c */ /* 0x040fe20000041808 */
[----:B------:R-:W1:Y:S07]  /*b930*/  LDSM.16.M88.4 R184, [R233+0xd900] ;  /* 0x00d90000e9b8783b */ /* 0x000e6e0000000200 */
[C---:B-----5:R-:W-:Y:S08]  /*b940*/  HMMA.16816.F32.BF16 R12, R168.reuse, R188, R12 ;  /* 0x000000bca80c723c */ /* 0x060ff0000004180c */
[C---:B------:R-:W-:Y:S01]  /*b950*/  HMMA.16816.F32.BF16 R16, R168.reuse, R190, R16 ;  /* 0x000000bea810723c */ /* 0x040fe20000041810 */
[----:B------:R-:W-:Y:S07]  /*b960*/  LDSM.16.M88.4 R188, [R230+0x18100] ;  /* 0x01810000e6bc783b */ /* 0x000fee0000000200 */
[C---:B---3--:R-:W-:Y:S08]  /*b970*/  HMMA.16816.F32.BF16 R20, R168.reuse, R200, R20 ;  /* 0x000000c8a814723c */ /* 0x048ff00000041814 */
[C---:B------:R-:W-:Y:S01]  /*b980*/  HMMA.16816.F32.BF16 R24, R168.reuse, R202, R24 ;  /* 0x000000caa818723c */ /* 0x040fe20000041818 */
[----:B------:R-:W3:Y:S07]  /*b990*/  LDSM.16.M88.4 R200, [R215] ;  /* 0x00000000d7c8783b */ /* 0x000eee0000000200 */
[C---:B------:R-:W-:Y:S08]  /*b9a0*/  HMMA.16816.F32.BF16 R28, R168.reuse, R176, R28 ;  /* 0x000000b0a81c723c */ /* 0x040ff0000004181c */
[----:B------:R-:W-:Y:S01]  /*b9b0*/  HMMA.16816.F32.BF16 R32, R168, R178, R32 ;  /* 0x000000b2a820723c */ /* 0x000fe20000041820 */
[----:B------:R-:W5:Y:S07]  /*b9c0*/  LDSM.16.M88.4 R168, [R214] ;  /* 0x00000000d6a8783b */ /* 0x000f6e0000000200 */
[C---:B--2---:R-:W-:Y:S01]  /*b9d0*/  HMMA.16816.F32.BF16 R4, R180.reuse, R196, R4 ;  /* 0x000000c4b404723c */ /* 0x044fe20000041804 */
[----:B------:R-:W-:Y:S07]  /*b9e0*/  LDSM.16.M88.4 R176, [R212] ;  /* 0x00000000d4b0783b */ /* 0x000fee0000000200 */
[C---:B------:R-:W-:Y:S01]  /*b9f0*/  HMMA.16816.F32.BF16 R8, R180.reuse, R198, R8 ;  /* 0x000000c6b408723c */ /* 0x040fe20000041808 */
[----:B------:R-:W-:Y:S07]  /*ba00*/  LDSM.16.M88.4 R196, [R228+0xc100] ;  /* 0x00c10000e4c4783b */ /* 0x000fee0000000200 */
[C---:B----4-:R-:W-:Y:S08]  /*ba10*/  HMMA.16816.F32.BF16 R12, R180.reuse, R172, R12 ;  /* 0x000000acb40c723c */ /* 0x050ff0000004180c */
[C---:B------:R-:W-:Y:S01]  /*ba20*/  HMMA.16816.F32.BF16 R16, R180.reuse, R174, R16 ;  /* 0x000000aeb410723c */ /* 0x040fe20000041810 */
[----:B------:R-:W2:Y:S07]  /*ba30*/  LDSM.16.M88.4 R172, [R213] ;  /* 0x00000000d5ac783b */ /* 0x000eae0000000200 */
[C---:B-1----:R-:W-:Y:S08]  /*ba40*/  HMMA.16816.F32.BF16 R20, R180.reuse, R192, R20 ;  /* 0x000000c0b414723c */ /* 0x042ff00000041814 */
[C---:B------:R-:W-:Y:S01]  /*ba50*/  HMMA.16816.F32.BF16 R24, R180.reuse, R194, R24 ;  /* 0x000000c2b418723c */ /* 0x040fe20000041818 */
[----:B------:R-:W1:Y:S07]  /*ba60*/  LDSM.16.M88.4 R192, [R229+0x18100] ;  /* 0x01810000e5c0783b */ /* 0x000e6e0000000200 */
[C---:B------:R-:W-:Y:S08]  /*ba70*/  HMMA.16816.F32.BF16 R28, R180.reuse, R184, R28 ;  /* 0x000000b8b41c723c */ /* 0x040ff0000004181c */
[----:B------:R-:W-:Y:S01]  /*ba80*/  HMMA.16816.F32.BF16 R32, R180, R186, R32 ;  /* 0x000000bab420723c */ /* 0x000fe20000041820 */
[----:B------:R-:W4:Y:S07]  /*ba90*/  LDSM.16.M88.4 R180, [R228+0xc900] ;  /* 0x00c90000e4b4783b */ /* 0x000f2e0000000200 */
[C---:B---3--:R-:W-:Y:S01]  /*baa0*/  HMMA.16816.F32.BF16 R4, R188.reuse, R200, R4 ;  /* 0x000000c8bc04723c */ /* 0x048fe20000041804 */
[----:B------:R-:W3:Y:S07]  /*bab0*/  LDSM.16.M88.4 R184, [R228+0xd100] ;  /* 0x00d10000e4b8783b */ /* 0x000eee0000000200 */
[C---:B------:R-:W-:Y:S01]  /*bac0*/  HMMA.16816.F32.BF16 R8, R188.reuse, R202, R8 ;  /* 0x000000cabc08723c */ /* 0x040fe20000041808 */
[----:B------:R-:W1:Y:S07]  /*bad0*/  LDSM.16.M88.4 R200, [R228+0xd900] ;  /* 0x00d90000e4c8783b */ /* 0x000e6e0000000200 */
[C---:B-----5:R-:W-:Y:S08]  /*bae0*/  HMMA.16816.F32.BF16 R12, R188.reuse, R168, R12 ;  /* 0x000000a8bc0c723c */ /* 0x060ff0000004180c */
[C---:B------:R-:W-:Y:S01]  /*baf0*/  HMMA.16816.F32.BF16 R16, R188.reuse, R170, R16 ;  /* 0x000000aabc10723c */ /* 0x040fe20000041810 */
[----:B------:R-:W-:Y:S07]  /*bb00*/  LDSM.16.M88.4 R168, [R227+0x18100] ;  /* 0x01810000e3a8783b */ /* 0x000fee0000000200 */
[C---:B--2---:R-:W-:Y:S08]  /*bb10*/  HMMA.16816.F32.BF16 R20, R188.reuse, R172, R20 ;  /* 0x000000acbc14723c */ /* 0x044ff00000041814 */
[C---:B------:R-:W-:Y:S01]  /*bb20*/  HMMA.16816.F32.BF16 R24, R188.reuse, R174, R24 ;  /* 0x000000aebc18723c */ /* 0x040fe20000041818 */
[----:B------:R-:W2:Y:S07]  /*bb30*/  LDSM.16.M88.4 R172, [R220+0x4000] ;  /* 0x00400000dcac783b */ /* 0x000eae0000000200 */
[C---:B------:R-:W-:Y:S08]  /*bb40*/  HMMA.16816.F32.BF16 R28, R188.reuse, R176, R28 ;  /* 0x000000b0bc1c723c */ /* 0x040ff0000004181c */
[----:B------:R-:W-:Y:S01]  /*bb50*/  HMMA.16816.F32.BF16 R32, R188, R178, R32 ;  /* 0x000000b2bc20723c */ /* 0x000fe20000041820 */
[----:B------:R-:W5:Y:S07]  /*bb60*/  LDSM.16.M88.4 R176, [R220+0x4800] ;  /* 0x00480000dcb0783b */ /* 0x000f6e0000000200 */
[C---:B-1----:R-:W-:Y:S01]  /*bb70*/  HMMA.16816.F32.BF16 R4, R192.reuse, R196, R4 ;  /* 0x000000c4c004723c */ /* 0x042fe20000041804 */
[----:B------:R-:W1:Y:S07]  /*bb80*/  LDSM.16.M88.4 R188, [R220+0x5000] ;  /* 0x00500000dcbc783b */ /* 0x000e6e0000000200 */
[C---:B------:R-:W-:Y:S01]  /*bb90*/  HMMA.16816.F32.BF16 R8, R192.reuse, R198, R8 ;  /* 0x000000c6c008723c */ /* 0x040fe20000041808 */
[----:B------:R-:W1:Y:S07]  /*bba0*/  LDSM.16.M88.4 R196, [R220+0x5800] ;  /* 0x00580000dcc4783b */ /* 0x000e6e0000000200 */
[C---:B----4-:R-:W-:Y:S08]  /*bbb0*/  HMMA.16816.F32.BF16 R12, R192.reuse, R180, R12 ;  /* 0x000000b4c00c723c */ /* 0x050ff0000004180c */
[C---:B------:R-:W-:Y:S01]  /*bbc0*/  HMMA.16816.F32.BF16 R16, R192.reuse, R182, R16 ;  /* 0x000000b6c010723c */ /* 0x040fe20000041810 */
[----:B------:R-:W-:Y:S07]  /*bbd0*/  LDSM.16.M88.4 R180, [R234+0x1c100] ;  /* 0x01c10000eab4783b */ /* 0x000fee0000000200 */
[C---:B---3--:R-:W-:Y:S08]  /*bbe0*/  HMMA.16816.F32.BF16 R20, R192.reuse, R184, R20 ;  /* 0x000000b8c014723c */ /* 0x048ff00000041814 */
        /* <DEDUP_REMOVED lines=9> */
[C---:B-----5:R-:W-:Y:S08]  /*bc80*/  HMMA.16816.F32.BF16 R12, R168.reuse, R176, R12 ;  /* 0x000000b0a80c723c */ /* 0x060ff0000004180c */
[C---:B------:R-:W-:Y:S01]  /*bc90*/  HMMA.16816.F32.BF16 R16, R168.reuse, R178, R16 ;  /* 0x000000b2a810723c */ /* 0x040fe20000041810 */
[----:B------:R-:W-:Y:S07]  /*bca0*/  LDSM.16.M88.4 R176, [R230+0x1c100] ;  /* 0x01c10000e6b0783b */ /* 0x000fee0000000200 */
[C---:B-1----:R-:W-:Y:S08]  /*bcb0*/  HMMA.16816.F32.BF16 R20, R168.reuse, R188, R20 ;  /* 0x000000bca814723c */ /* 0x042ff00000041814 */
[C---:B------:R-:W-:Y:S01]  /*bcc0*/  HMMA.16816.F32.BF16 R24, R168.reuse, R190, R24 ;  /* 0x000000bea818723c */ /* 0x040fe20000041818 */
[----:B------:R-:W1:Y:S07]  /*bcd0*/  LDSM.16.M88.4 R188, [R211] ;  /* 0x00000000d3bc783b */ /* 0x000e6e0000000200 */
[C---:B------:R-:W-:Y:S08]  /*bce0*/  HMMA.16816.F32.BF16 R28, R168.reuse, R196, R28 ;  /* 0x000000c4a81c723c */ /* 0x040ff0000004181c */
[----:B------:R-:W-:Y:S01]  /*bcf0*/  HMMA.16816.F32.BF16 R32, R168, R198, R32 ;  /* 0x000000c6a820723c */ /* 0x000fe20000041820 */
[----:B------:R-:W5:Y:S07]  /*bd00*/  LDSM.16.M88.4 R168, [R210] ;  /* 0x00000000d2a8783b */ /* 0x000f6e0000000200 */
[C---:B---3--:R-:W-:Y:S01]  /*bd10*/  HMMA.16816.F32.BF16 R4, R180.reuse, R184, R4 ;  /* 0x000000b8b404723c */ /* 0x048fe20000041804 */
[----:B------:R-:W3:Y:S07]  /*bd20*/  LDSM.16.M88.4 R196, [R209] ;  /* 0x00000000d1c4783b */ /* 0x000eee0000000200 */
[C---:B------:R-:W-:Y:S01]  /*bd30*/  HMMA.16816.F32.BF16 R8, R180.reuse, R186, R8 ;  /* 0x000000bab408723c */ /* 0x040fe20000041808 */
[----:B------:R-:W1:Y:S07]  /*bd40*/  LDSM.16.M88.4 R184, [R208] ;  /* 0x00000000d0b8783b */ /* 0x000e6e0000000200 */
        /* <DEDUP_REMOVED lines=8> */
[----:B------:R-:W-:Y:S07]  /*bdd0*/  LDSM.16.M88.4 R172, [R228+0xf100] ;  /* 0x00f10000e4ac783b */ /* 0x000fee0000000200 */
[C---:B-1----:R-:W-:Y:S01]  /*bde0*/  HMMA.16816.F32.BF16 R4, R176.reuse, R188, R4 ;  /* 0x000000bcb004723c */ /* 0x042fe20000041804 */
[----:B------:R-:W-:Y:S07]  /*bdf0*/  LDSM.16.M88.4 R180, [R228+0xf900] ;  /* 0x00f90000e4b4783b */ /* 0x000fee0000000200 */
[C---:B------:R-:W-:Y:S01]  /*be00*/  HMMA.16816.F32.BF16 R8, R176.reuse, R190, R8 ;  /* 0x000000beb008723c */ /* 0x040fe20000041808 */
[----:B------:R-:W-:Y:S07]  /*be10*/  LDSM.16.M88.4 R188, [R227+0x1c100] ;  /* 0x01c10000e3bc783b */ /* 0x000fee0000000200 */
[C---:B-----5:R-:W-:Y:S08]  /*be20*/  HMMA.16816.F32.BF16 R12, R176.reuse, R168, R12 ;  /* 0x000000a8b00c723c */ /* 0x060ff0000004180c */
[C---:B------:R-:W-:Y:S01]  /*be30*/  HMMA.16816.F32.BF16 R16, R176.reuse, R170, R16 ;  /* 0x000000aab010723c */ /* 0x040fe20000041810 */
[----:B------:R-:W1:Y:S07]  /*be40*/  LDSM.16.M88.4 R168, [R228+0xe900] ;  /* 0x00e90000e4a8783b */ /* 0x000e6e0000000200 */
[C---:B---3--:R-:W-:Y:S08]  /*be50*/  HMMA.16816.F32.BF16 R20, R176.reuse, R196, R20 ;  /* 0x000000c4b014723c */ /* 0x048ff00000041814 */
        /* <DEDUP_REMOVED lines=8> */
[----:B------:R-:W1:Y:S07]  /*bee0*/  LDSM.16.M88.4 R168, [R220+0x6800] ;  /* 0x00680000dca8783b */ /* 0x000e6e0000000200 */
[C---:B------:R-:W-:Y:S08]  /*bef0*/  HMMA.16816.F32.BF16 R20, R192.reuse, R172, R20 ;  /* 0x000000acc014723c */ /* 0x040ff00000041814 */
[C---:B------:R-:W-:Y:S01]  /*bf00*/  HMMA.16816.F32.BF16 R24, R192.reuse, R174, R24 ;  /* 0x000000aec018723c */ /* 0x040fe20000041818 */
[----:B------:R-:W2:Y:S07]  /*bf10*/  LDSM.16.M88.4 R172, [R220+0x7000] ;  /* 0x00700000dcac783b */ /* 0x000eae0000000200 */
[C---:B------:R-:W-:Y:S08]  /*bf20*/  HMMA.16816.F32.BF16 R28, R192.reuse, R180, R28 ;  /* 0x000000b4c01c723c */ /* 0x040ff0000004181c */
[----:B------:R-:W-:Y:S08]  /*bf30*/  HMMA.16816.F32.BF16 R32, R192, R182, R32 ;  /* 0x000000b6c020723c */ /* 0x000ff00000041820 */
[C---:B---3--:R-:W-:Y:S08]  /*bf40*/  HMMA.16816.F32.BF16 R4, R188.reuse, R196, R4 ;  /* 0x000000c4bc04723c */ /* 0x048ff00000041804 */
[C---:B------:R-:W-:Y:S08]  /*bf50*/  HMMA.16816.F32.BF16 R8, R188.reuse, R198, R8 ;  /* 0x000000c6bc08723c */ /* 0x040ff00000041808 */
[C---:B-1----:R-:W-:Y:S08]  /*bf60*/  HMMA.16816.F32.BF16 R12, R188.reuse, R168, R12 ;  /* 0x000000a8bc0c723c */ /* 0x042ff0000004180c */
[C---:B------:R-:W-:Y:S04]  /*bf70*/  HMMA.16816.F32.BF16 R16, R188.reuse, R170, R16 ;  /* 0x000000aabc10723c */ /* 0x040fe80000041810 */
[----:B------:R-:W-:Y:S02]  /*bf80*/  FMUL.FTZ R194, R4, c[0x0][0x320] ;  /* 0x0000c80004c27a20 */ /* 0x000fe40000410000 */
[----:B------:R-:W-:Y:S02]  /*bf90*/  FMUL.FTZ R192, R5, c[0x0][0x320] ;  /* 0x0000c80005c07a20 */ /* 0x000fe40000410000 */
[----:B------:R-:W-:Y:S01]  /*bfa0*/  FMUL.FTZ R9, R9, c[0x0][0x320] ;  /* 0x0000c80009097a20 */ /* 0x000fe20000410000 */
[C---:B--2---:R-:W-:Y:S01]  /*bfb0*/  HMMA.16816.F32.BF16 R20, R188.reuse, R172, R20 ;  /* 0x000000acbc14723c */ /* 0x044fe20000041814 */
[----:B------:R-:W-:Y:S02]  /*bfc0*/  MUFU.TANH R194, R194 ;  /* 0x000000c200c27308 */ /* 0x000fe40000002400 */
[----:B------:R-:W-:Y:S02]  /*bfd0*/  FMUL.FTZ R10, R10, c[0x0][0x320] ;  /* 0x0000c8000a0a7a20 */ /* 0x000fe40000410000 */
[----:B------:R-:W-:Y:S02]  /*bfe0*/  FMUL.FTZ R11, R11, c[0x0][0x320] ;  /* 0x0000c8000b0b7a20 */ /* 0x000fe40000410000 */
        /* <DEDUP_REMOVED lines=13> */
[----:B------:R1:W-:Y:S01]  /*c0c0*/  MUFU.TANH R164, R11 ;  /* 0x0000000b00a47308 */ /* 0x0003e20000002400 */
[----:B------:R-:W-:Y:S02]  /*c0d0*/  FMUL.FTZ R184, R24, c[0x0][0x320] ;  /* 0x0000c80018b87a20 */ /* 0x000fe40000410000 */
[----:B------:R-:W-:Y:S02]  /*c0e0*/  FMUL.FTZ R18, R18, c[0x0][0x320] ;  /* 0x0000c80012127a20 */ /* 0x000fe40000410000 */
[----:B------:R-:W-:Y:S02]  /*c0f0*/  FMUL.FTZ R19, R19, c[0x0][0x320] ;  /* 0x0000c80013137a20 */ /* 0x000fe40000410000 */
[----:B------:R-:W-:Y:S02]  /*c100*/  FMUL.FTZ R21, R21, c[0x0][0x320] ;  /* 0x0000c80015157a20 */ /* 0x000fe40000410000 */
[----:B------:R-:W-:Y:S01]  /*c110*/  FMUL.FTZ R22, R22, c[0x0][0x320] ;  /* 0x0000c80016167a20 */ /* 0x000fe20000410000 */
[----:B------:R-:W2:Y:S01]  /*c120*/  MUFU.TANH R0, R0 ;  /* 0x0000000000007308 */ /* 0x000ea20000002400 */
[----:B------:R-:W-:Y:S02]  /*c130*/  FMUL.FTZ R23, R23, c[0x0][0x320] ;  /* 0x0000c80017177a20 */ /* 0x000fe40000410000 */
[----:B------:R-:W-:Y:S02]  /*c140*/  FMUL.FTZ R25, R25, c[0x0][0x320] ;  /* 0x0000c80019197a20 */ /* 0x000fe40000410000 */
[----:B------:R-:W-:Y:S02]  /*c150*/  FMUL.FTZ R26, R26, c[0x0][0x320] ;  /* 0x0000c8001a1a7a20 */ /* 0x000fe40000410000 */
[----:B------:R-:W-:Y:S03]  /*c160*/  FMUL.FTZ R27, R27, c[0x0][0x320] ;  /* 0x0000c8001b1b7a20 */ /* 0x000fe60000410000 */
[----:B------:R-:W3:Y:S01]  /*c170*/  MUFU.TANH R192, R192 ;  /* 0x000000c000c07308 */ /* 0x000ee20000002400 */
[----:B-1----:R-:W1:Y:S01]  /*c180*/  LDSM.16.M88.4 R8, [R220+0x7800] ;  /* 0x00780000dc08783b */ /* 0x002e620000000200 */
[----:B------:R-:W-:Y:S08]  /*c190*/  DEPBAR.LE SB0, 0x0 ;  /* 0x000080000000791a */ /* 0x000ff00000000000 */
[----:B------:R4:W1:Y:S01]  /*c1a0*/  MUFU.TANH R6, R2 ;  /* 0x0000000200067308 */ /* 0x0008620000002400 */
[----:B------:R-:W-:Y:S09]  /*c1b0*/  BAR.SYNC.DEFER_BLOCKING 0x0 ;  /* 0x0000000000007b1d */ /* 0x000ff20000010000 */
[----:B------:R-:W1:Y:S01]  /*c1c0*/  MUFU.TANH R195, R195 ;  /* 0x000000c300c37308 */ /* 0x000e620000002400 */
[----:B--2---:R4:W-:Y:S09]  /*c1d0*/  STL [R1], R0 ;  /* 0x0000000001007387 */ /* 0x0049f20000100800 */
[----:B------:R-:W2:Y:S10]  /*c1e0*/  MUFU.TANH R198, R198 ;  /* 0x000000c600c67308 */ /* 0x000eb40000002400 */
[----:B------:R4:W2:Y:S01]  /*c1f0*/  MUFU.TANH R196, R13 ;  /* 0x0000000d00c47308 */ /* 0x0008a20000002400 */
[C---:B-1----:R-:W-:Y:S09]  /*c200*/  HMMA.16816.F32.BF16 R28, R188.reuse, R8, R28 ;  /* 0x00000008bc1c723c */ /* 0x042ff2000004181c */
[----:B------:R4:W1:Y:S01]  /*c210*/  MUFU.TANH R197, R14 ;  /* 0x0000000e00c57308 */ /* 0x0008620000002400 */
[----:B------:R-:W-:Y:S09]  /*c220*/  HMMA.16816.F32.BF16 R32, R188, R10, R32 ;  /* 0x0000000abc20723c */ /* 0x000ff20000041820 */
[----:B------:R4:W1:Y:S05]  /*c230*/  MUFU.TANH R199, R15 ;  /* 0x0000000f00c77308 */ /* 0x00086a0000002400 */
        /* <DEDUP_REMOVED lines=10> */
[----:B------:R4:W1:Y:S10]  /*c2e0*/  MUFU.TANH R201, R18 ;  /* 0x0000001200c97308 */ /* 0x0008740000002400 */
[----:B------:R4:W1:Y:S10]  /*c2f0*/  MUFU.TANH R203, R19 ;  /* 0x0000001300cb7308 */ /* 0x0008740000002400 */
[----:B------:R-:W1:Y:S10]  /*c300*/  MUFU.TANH R187, R187 ;  /* 0x000000bb00bb7308 */ /* 0x000e740000002400 */
[----:B------:R4:W1:Y:S10]  /*c310*/  MUFU.TANH R186, R21 ;  /* 0x0000001500ba7308 */ /* 0x0008740000002400 */
        /* <DEDUP_REMOVED lines=13> */
[----:B------:R4:W1:Y:S01]  /*c3f0*/  MUFU.TANH R165, R35 ;  /* 0x0000002300a57308 */ /* 0x0008620000002400 */
[----:B------:R-:W-:-:S05]  /*c400*/  @P0 BRA `(.L_x_2002) ;  /* 0x000004a000000947 */ /* 0x000fca0003800000 */
[----:B--23--:R-:W-:Y:S01]  /*c410*/  ISETP.NE.AND P1, PT, R236, 0x1, PT ;  /* 0x00000001ec00780c */ /* 0x00cfe20003f25270 */
[----:B------:R-:W-:Y:S01]  /*c420*/  ULEA UR5, UR20, UR12, 0x6 ;  /* 0x0000000c14057291 */ /* 0x000fe2000f8e303f */
[----:B----4-:R-:W-:Y:S01]  /*c430*/  IADD3 R18, -R250, 0x10, RZ ;  /* 0x00000010fa127810 */ /* 0x010fe20007ffe1ff */
        /* <DEDUP_REMOVED lines=52> */
[----:B------:R-:W-:Y:S05]  /*c780*/  IADD3 R22, P0, R15, R171, RZ ;  /* 0x000000ab0f167210 */ /* 0x000fea0007f1e0ff */
[--C-:B------:R-:W-:Y:S01]  /*c790*/  IMAD.X R23, R7, 0x1, R169.reuse, P0 ;  /* 0x0000000107177824 */ /* 0x100fe200000e06a9 */
        /* <DEDUP_REMOVED lines=17> */
.L_x_2002:
[----:B--234-:R-:W2:Y:S01]  /*c8b0*/  LDL.LU R13, [R1] ;  /* 0x00000000010d7983 */ /* 0x01cea20000300800 */
[----:B------:R-:W-:Y:S01]  /*c8c0*/  FMNMX.FTZ R5, R194, R3, !PT ;  /* 0x00000003c2057209 */ /* 0x000fe20007810000 */
[----:B------:R-:W-:Y:S01]  /*c8d0*/  UISETP.GT.AND UP2, UPT, UR20, UR4, UPT ;  /* 0x000000041400728c */ /* 0x000fe2000bf44270 */
[----:B------:R-:W-:Y:S01]  /*c8e0*/  FMNMX.FTZ R0, R6, R167, !PT ;  /* 0x000000a706007209 */ /* 0x000fe20007810000 */
[----:B------:R-:W-:Y:S01]  /*c8f0*/  LDSM.16.MT88.4 R20, [R226+0x100] ;  /* 0x00010000e214783b */ /* 0x000fe20000004200 */
[----:B------:R-:W-:Y:S01]  /*c900*/  FMNMX.FTZ R5, R192, R5, !PT ;  /* 0x00000005c0057209 */ /* 0x000fe20007810000 */
[----:B------:R-:W-:Y:S01]  /*c910*/  UIADD3 UR20, UR20, -0x1, URZ ;  /* 0xffffffff14147890 */ /* 0x000fe2000fffe03f */
[----:B------:R-:W-:Y:S02]  /*c920*/  MOV R12, R193 ;  /* 0x000000c1000c7202 */ /* 0x000fe40000000f00 */
[----:B------:R-:W-:Y:S02]  /*c930*/  FMNMX.FTZ R0, R195, R0, !PT ;  /* 0x00000000c3007209 */ /* 0x000fe40007810000 */
[----:B------:R-:W-:Y:S01]  /*c940*/  MOV R11, R164 ;  /* 0x000000a4000b7202 */ /* 0x000fe20000000f00 */
[----:B------:R-:W-:Y:S01]  /*c950*/  LDSM.16.MT88.4 R28, [R225+0x100] ;  /* 0x00010000e11c783b */ /* 0x000fe20000004200 */
[----:B------:R-:W-:Y:S02]  /*c960*/  FMNMX.FTZ R0, R12, R0, !PT ;  /* 0x000000000c007209 */ /* 0x000fe40007810000 */
[----:B------:R-:W-:Y:S02]  /*c970*/  PLOP3.LUT P0, PT, PT, PT, UP2, 0x80, 0x0 ;  /* 0x000000000000781c */ /* 0x000fe40003f0f028 */
[----:B------:R-:W-:Y:S03]  /*c980*/  FMNMX.FTZ R0, R11, R0, !PT ;  /* 0x000000000b007209 */ /* 0x000fe60007810000 */
[----:B------:R-:W0:Y:S01]  /*c990*/  LDGDEPBAR ;  /* 0x00000000000079af */ /* 0x000e220000000000 */
[----:B-1----:R-:W-:Y:S04]  /*c9a0*/  FMNMX.FTZ R0, R197, R0, !PT ;  /* 0x00000000c5007209 */ /* 0x002fe80007810000 */
        /* <DEDUP_REMOVED lines=11> */
[----:B------:R-:W1:Y:S01]  /*ca60*/  SHFL.BFLY PT, R7, R4, 0x2, 0x1f ;  /* 0x0c401f0004077f89 */ /* 0x000e6200000e0000 */
[----:B--2---:R-:W-:Y:S04]  /*ca70*/  FMNMX.FTZ R5, R13, R5, !PT ;  /* 0x000000050d057209 */ /* 0x004fe80007810000 */
[----:B------:R-:W-:Y:S04]  /*ca80*/  FMNMX.FTZ R5, R168, R5, !PT ;  /* 0x00000005a8057209 */ /* 0x000fe80007810000 */
[----:B------:R-:W-:Y:S04]  /*ca90*/  FMNMX.FTZ R5, R198, R5, !PT ;  /* 0x00000005c6057209 */ /* 0x000fe80007810000 */
[----:B------:R-:W-:Y:S04]  /*caa0*/  FMNMX.FTZ R5, R196, R5, !PT ;  /* 0x00000005c4057209 */ /* 0x000fe80007810000 */
[----:B------:R-:W-:Y:S04]  /*cab0*/  FMNMX.FTZ R5, R202, R5, !PT ;  /* 0x00000005ca057209 */ /* 0x000fe80007810000 */
[----:B------:R-:W-:Y:S02]  /*cac0*/  FMNMX.FTZ R2, R200, R5, !PT ;  /* 0x00000005c8027209 */ /* 0x000fe40007810000 */
[----:B-1----:R-:W-:Y:S02]  /*cad0*/  FMNMX.FTZ R5, R4, R7, !PT ;  /* 0x0000000704057209 */ /* 0x002fe40007810000 */
[----:B------:R-:W-:Y:S03]  /*cae0*/  FMNMX.FTZ R9, R187, R2, !PT ;  /* 0x00000002bb097209 */ /* 0x000fe60007810000 */
[----:B------:R-:W1:Y:S01]  /*caf0*/  SHFL.BFLY PT, R164, R5, 0x1, 0x1f ;  /* 0x0c201f0005a47f89 */ /* 0x000e6200000e0000 */
[----:B------:R-:W-:Y:S04]  /*cb00*/  FMNMX.FTZ R9, R186, R9, !PT ;  /* 0x00000009ba097209 */ /* 0x000fe80007810000 */
[----:B------:R-:W-:Y:S04]  /*cb10*/  FMNMX.FTZ R9, R184, R9, !PT ;  /* 0x00000009b8097209 */ /* 0x000fe80007810000 */
[----:B------:R-:W-:Y:S04]  /*cb20*/  FMNMX.FTZ R9, R182, R9, !PT ;  /* 0x00000009b6097209 */ /* 0x000fe80007810000 */
[----:B------:R-:W-:Y:S04]  /*cb30*/  FMNMX.FTZ R9, R178, R9, !PT ;  /* 0x00000009b2097209 */ /* 0x000fe80007810000 */
[----:B------:R-:W-:Y:S04]  /*cb40*/  FMNMX.FTZ R9, R180, R9, !PT ;  /* 0x00000009b4097209 */ /* 0x000fe80007810000 */
[----:B------:R-:W-:Y:S02]  /*cb50*/  FMNMX.FTZ R9, R176, R9, !PT ;  /* 0x00000009b0097209 */ /* 0x000fe40007810000 */
[----:B-1----:R-:W-:Y:S02]  /*cb60*/  FMNMX.FTZ R164, R164, R5, !PT ;  /* 0x00000005a4a47209 */ /* 0x002fe40007810000 */
        /* <DEDUP_REMOVED lines=10> */
[----:B------:R-:W-:Y:S01]  /*cc10*/  FFMA.FTZ R192, R13, c[0x0][0x2d0], -R169 ;  /* 0x0000b4000dc07a23 */ /* 0x000fe200000108a9 */
[----:B------:R-:W-:Y:S01]  /*cc20*/  MUFU.EX2 R191, R191 ;  /* 0x000000bf00bf7308 */ /* 0x000fe20000000800 */
[--C-:B------:R-:W-:Y:S02]  /*cc30*/  FFMA.FTZ R188, R12, c[0x0][0x2d0], -R168.reuse ;  /* 0x0000b4000cbc7a23 */ /* 0x100fe400000108a8 */
[----:B------:R-:W1:Y:S01]  /*cc40*/  LDSM.16.MT88.4 R12, [R231+0x100] ;  /* 0x00010000e70c783b */ /* 0x000e620000004200 */
[----:B------:R-:W-:Y:S02]  /*cc50*/  FMUL.FTZ R3, R2, c[0x0][0x2d0] ;  /* 0x0000b40002037a20 */ /* 0x000fe40000410000 */
[----:B------:R-:W-:Y:S02]  /*cc60*/  FADD.FTZ R2, -R164, R167 ;  /* 0x000000a7a4027221 */ /* 0x000fe40000010100 */
[--C-:B------:R-:W-:Y:S02]  /*cc70*/  FFMA.FTZ R194, R194, c[0x0][0x2d0], -R169.reuse ;  /* 0x0000b400c2c27a23 */ /* 0x100fe400000108a9 */
[--C-:B------:R-:W-:Y:S01]  /*cc80*/  FFMA.FTZ R167, R11, c[0x0][0x2d0], -R168.reuse ;  /* 0x0000b4000ba77a23 */ /* 0x100fe200000108a8 */
[----:B------:R-:W2:Y:S01]  /*cc90*/  MUFU.EX2 R3, R3 ;  /* 0x0000000300037308 */ /* 0x000ea20000000800 */
[--C-:B------:R-:W-:Y:S02]  /*cca0*/  FFMA.FTZ R190, R6, c[0x0][0x2d0], -R168.reuse ;  /* 0x0000b40006be7a23 */ /* 0x100fe400000108a8 */
[--C-:B------:R-:W-:Y:S02]  /*ccb0*/  FFMA.FTZ R189, R195, c[0x0][0x2d0], -R168.reuse ;  /* 0x0000b400c3bd7a23 */ /* 0x100fe400000108a8 */
[----:B------:R-:W-:Y:S02]  /*ccc0*/  FMUL.FTZ R4, R2, c[0x0][0x2d0] ;  /* 0x0000b40002047a20 */ /* 0x000fe40000410000 */
[--C-:B------:R-:W-:Y:S02]  /*ccd0*/  FFMA.FTZ R179, R179, c[0x0][0x2d0], -R168.reuse ;  /* 0x0000b400b3b37a23 */ /* 0x100fe400000108a8 */
[--C-:B------:R-:W-:Y:S01]  /*cce0*/  FFMA.FTZ R178, R178, c[0x0][0x2d0], -R169.reuse ;  /* 0x0000b400b2b27a23 */ /* 0x100fe200000108a9 */
[----:B------:R3:W4:Y:S01]  /*ccf0*/  MUFU.EX2 R2, R4 ;  /* 0x0000000400027308 */ /* 0x0007220000000800 */
        /* <DEDUP_REMOVED lines=8> */
[C---:B--2---:R-:W-:Y:S02]  /*cd80*/  FMUL.FTZ R5, R3.reuse, R161 ;  /* 0x000000a103057220 */ /* 0x044fe40000410000 */
[C---:B------:R-:W-:Y:S02]  /*cd90*/  FMUL.FTZ R8, R3.reuse, R156 ;  /* 0x0000009c03087220 */ /* 0x040fe40000410000 */
[C---:B------:R-:W-:Y:S01]  /*cda0*/  FMUL.FTZ R9, R3.reuse, R157 ;  /* 0x0000009d03097220 */ /* 0x040fe20000410000 */
[----:B------:R-:W2:Y:S01]  /*cdb0*/  MUFU.EX2 R193, R193 ;  /* 0x000000c100c17308 */ /* 0x000ea20000000800 */
[C---:B------:R-:W-:Y:S02]  /*cdc0*/  FMUL.FTZ R16, R3.reuse, R148 ;  /* 0x0000009403107220 */ /* 0x040fe40000410000 */
[C---:B------:R-:W-:Y:S02]  /*cdd0*/  FMUL.FTZ R17, R3.reuse, R149 ;  /* 0x0000009503117220 */ /* 0x040fe40000410000 */
[C---:B---3--:R-:W-:Y:S02]  /*cde0*/  FMUL.FTZ R4, R3.reuse, R160 ;  /* 0x000000a003047220 */ /* 0x048fe40000410000 */
[C---:B----4-:R-:W-:Y:S02]  /*cdf0*/  FMUL.FTZ R6, R2.reuse, R162 ;  /* 0x000000a202067220 */ /* 0x050fe40000410000 */
        /* <DEDUP_REMOVED lines=9> */
[----:B------:R-:W-:Y:S02]  /*ce90*/  FMUL.FTZ R25, R3, R141 ;  /* 0x0000008d03197220 */ /* 0x000fe40000410000 */
[C---:B------:R-:W-:Y:S01]  /*cea0*/  FMUL.FTZ R26, R2.reuse, R142 ;  /* 0x0000008e021a7220 */ /* 0x040fe20000410000 */
[----:B--2---:R-:W-:Y:S01]  /*ceb0*/  F2FP.BF16.PACK_AB R160, R193, R194 ;  /* 0x000000c2c1a0723e */ /* 0x004fe200000010ff */
[C---:B------:R-:W-:Y:S01]  /*cec0*/  FMUL.FTZ R27, R2.reuse, R143 ;  /* 0x0000008f021b7220 */ /* 0x040fe20000410000 */
[----:B------:R-:W-:Y:S01]  /*ced0*/  LDSM.16.MT88.4 R148, [R224+0x900] ;  /* 0x00090000e094783b */ /* 0x000fe20000004200 */
[C---:B------:R-:W-:Y:S02]  /*cee0*/  FMUL.FTZ R32, R3.reuse, R132 ;  /* 0x0000008403207220 */ /* 0x040fe40000410000 */
[----:B------:R-:W-:Y:S01]  /*cef0*/  FMUL.FTZ R33, R3, R133 ;  /* 0x0000008503217220 */ /* 0x000fe20000410000 */
[----:B------:R-:W2:Y:S01]  /*cf00*/  MUFU.EX2 R189, R189 ;  /* 0x000000bd00bd7308 */ /* 0x000ea20000000800 */
[C---:B------:R-:W-:Y:S02]  /*cf10*/  FMUL.FTZ R34, R2.reuse, R134 ;  /* 0x0000008602227220 */ /* 0x040fe40000410000 */
[C---:B------:R-:W-:Y:S01]  /*cf20*/  FMUL.FTZ R35, R2.reuse, R135 ;  /* 0x0000008702237220 */ /* 0x040fe20000410000 */
[----:B---3--:R-:W-:Y:S01]  /*cf30*/  F2FP.BF16.PACK_AB R162, R191, R192 ;  /* 0x000000c0bfa2723e */ /* 0x008fe200000010ff */
[----:B------:R-:W-:Y:S01]  /*cf40*/  LDSM.16.MT88.4 R132, [R225+0x2100] ;  /* 0x00210000e184783b */ /* 0x000fe20000004200 */
[C---:B------:R-:W-:Y:S02]  /*cf50*/  FMUL.FTZ R36, R3.reuse, R36 ;  /* 0x0000002403247220 */ /* 0x040fe40000410000 */
[C---:B------:R-:W-:Y:S02]  /*cf60*/  FMUL.FTZ R37, R3.reuse, R37 ;  /* 0x0000002503257220 */ /* 0x040fe40000410000 */
[----:B------:R-:W-:Y:S01]  /*cf70*/  MUFU.EX2 R188, R188 ;  /* 0x000000bc00bc7308 */ /* 0x000fe20000000800 */
[C---:B------:R-:W-:Y:S02]  /*cf80*/  FMUL.FTZ R38, R2.reuse, R38 ;  /* 0x0000002602267220 */ /* 0x040fe40000410000 */
[----:B------:R-:W-:Y:S01]  /*cf90*/  LDSM.16.MT88.4 R140, [R224+0x2100] ;  /* 0x00210000e08c783b */ /* 0x000fe20000004200 */
[C---:B------:R-:W-:Y:S02]  /*cfa0*/  FMUL.FTZ R39, R2.reuse, R39 ;  /* 0x0000002702277220 */ /* 0x040fe40000410000 */
[C---:B------:R-:W-:Y:S02]  /*cfb0*/  FMUL.FTZ R40, R3.reuse, R40 ;  /* 0x0000002803287220 */ /* 0x040fe40000410000 */
[----:B------:R-:W-:Y:S02]  /*cfc0*/  FMUL.FTZ R41, R3, R41 ;  /* 0x0000002903297220 */ /* 0x000fe40000410000 */
[----:B------:R-:W3:Y:S01]  /*cfd0*/  MUFU.EX2 R167, R167 ;  /* 0x000000a700a77308 */ /* 0x000ee20000000800 */
[C---:B------:R-:W-:Y:S02]  /*cfe0*/  FMUL.FTZ R42, R2.reuse, R42 ;  /* 0x0000002a022a7220 */ /* 0x040fe40000410000 */
[C---:B------:R-:W-:Y:S01]  /*cff0*/  FMUL.FTZ R43, R2.reuse, R43 ;  /* 0x0000002b022b7220 */ /* 0x040fe20000410000 */
        /* <DEDUP_REMOVED lines=17> */
[----:B------:R-:W2:Y:S01]  /*d110*/  MUFU.EX2 R196, R196 ;  /* 0x000000c400c47308 */ /* 0x000ea20000000800 */
[C---:B-1----:R-:W-:Y:S05]  /*d120*/  HMMA.16816.F32.BF16 R4, R160.reuse, R12, R4 ;  /* 0x0000000ca004723c */ /* 0x042fea0000041804 */
[C---:B------:R-:W-:Y:S02]  /*d130*/  FMUL.FTZ R57, R3.reuse, R57 ;  /* 0x0000003903397220 */ /* 0x040fe40000410000 */
[C---:B------:R-:W-:Y:S01]  /*d140*/  FMUL.FTZ R12, R3.reuse, R152 ;  /* 0x00000098030c7220 */ /* 0x040fe20000410000 */
[C---:B------:R-:W-:Y:S01]  /*d150*/  HMMA.16816.F32.BF16 R8, R160.reuse, R14, R8 ;  /* 0x0000000ea008723c */ /* 0x040fe20000041808 */
[----:B------:R-:W-:Y:S03]  /*d160*/  MUFU.EX2 R200, R200 ;  /* 0x000000c800c87308 */ /* 0x000fe60000000800 */
        /* <DEDUP_REMOVED lines=39> */
[C---:B---3--:R-:W-:Y:S04]  /*d3e0*/  HMMA.16816.F32.BF16 R36, R160.reuse, R144, R36 ;  /* 0x00000090a024723c */ /* 0x048fe80000041824 */
        /* <DEDUP_REMOVED lines=74> */
[----:B------:R-:W-:Y:S02]  /*d890*/  FMUL.FTZ R121, R3, R121 ;  /* 0x0000007903797220 */ /* 0x000fe40000410000 */
[C---:B------:R-:W-:Y:S01]  /*d8a0*/  FMUL.FTZ R122, R2.reuse, R122 ;  /* 0x0000007a027a7220 */ /* 0x040fe20000410000 */
[C---:B-1----:R-:W-:Y:S03]  /*d8b0*/  HMMA.16816.F32.BF16 R116, R160.reuse, R136, R116 ;  /* 0x00000088a074723c */ /* 0x042fe60000041874 */
[----:B------:R-:W-:Y:S02]  /*d8c0*/  FMUL.FTZ R123, R2, R123 ;  /* 0x0000007b027b7220 */ /* 0x000fe40000410000 */
[--C-:B------:R-:W-:Y:S02]  /*d8d0*/  FFMA.FTZ R198, R199, c[0x0][0x2d0], -R168.reuse ;  /* 0x0000b400c7c67a23 */ /* 0x100fe400000108a8 */
[--C-:B------:R-:W-:Y:S02]  /*d8e0*/  FFMA.FTZ R199, R202, c[0x0][0x2d0], -R169.reuse ;  /* 0x0000b400cac77a23 */ /* 0x100fe400000108a9 */
[--C-:B------:R-:W-:Y:S01]  /*d8f0*/  FFMA.FTZ R202, R203, c[0x0][0x2d0], -R168.reuse ;  /* 0x0000b400cbca7a23 */ /* 0x100fe200000108a8 */
[C---:B------:R-:W-:Y:S01]  /*d900*/  HMMA.16816.F32.BF16 R120, R160.reuse, R138, R120 ;  /* 0x0000008aa078723c */ /* 0x040fe20000041878 */
[----:B------:R-:W-:Y:S01]  /*d910*/  MUFU.EX2 R198, R198 ;  /* 0x000000c600c67308 */ /* 0x000fe20000000800 */
[----:B------:R-:W1:Y:S01]  /*d920*/  LDSM.16.MT88.4 R136, [R226+0x900] ;  /* 0x00090000e288783b */ /* 0x000e620000004200 */
[--C-:B------:R-:W-:Y:S02]  /*d930*/  FFMA.FTZ R197, R197, c[0x0][0x2d0], -R168.reuse ;  /* 0x0000b400c5c57a23 */ /* 0x100fe400000108a8 */
[--C-:B------:R-:W-:Y:S02]  /*d940*/  FFMA.FTZ R201, R201, c[0x0][0x2d0], -R168.reuse ;  /* 0x0000b400c9c97a23 */ /* 0x100fe400000108a8 */
[C---:B------:R-:W-:Y:S02]  /*d950*/  FMUL.FTZ R124, R3.reuse, R124 ;  /* 0x0000007c037c7220 */ /* 0x040fe40000410000 */
[C---:B------:R-:W-:Y:S02]  /*d960*/  FMUL.FTZ R125, R3.reuse, R125 ;  /* 0x0000007d037d7220 */ /* 0x040fe40000410000 */
[----:B------:R-:W5:Y:S01]  /*d970*/  MUFU.EX2 R197, R197 ;  /* 0x000000c500c57308 */ /* 0x000f620000000800 */
[C---:B------:R-:W-:Y:S02]  /*d980*/  FMUL.FTZ R126, R2.reuse, R126 ;  /* 0x0000007e027e7220 */ /* 0x040fe40000410000 */
[C---:B------:R-:W-:Y:S02]  /*d990*/  FMUL.FTZ R127, R2.reuse, R127 ;  /* 0x0000007f027f7220 */ /* 0x040fe40000410000 */
[C---:B------:R-:W-:Y:S02]  /*d9a0*/  FMUL.FTZ R128, R3.reuse, R128 ;  /* 0x0000008003807220 */ /* 0x040fe40000410000 */
[----:B------:R-:W-:Y:S02]  /*d9b0*/  FMUL.FTZ R129, R3, R129 ;  /* 0x0000008103817220 */ /* 0x000fe40000410000 */
[C---:B------:R-:W-:Y:S01]  /*d9c0*/  FMUL.FTZ R130, R2.reuse, R130 ;  /* 0x0000008202827220 */ /* 0x040fe20000410000 */
[C---:B---3--:R-:W-:Y:S01]  /*d9d0*/  HMMA.16816.F32.BF16 R124, R160.reuse, R132, R124 ;  /* 0x00000084a07c723c */ /* 0x048fe2000004187c */
[----:B------:R-:W3:Y:S02]  /*d9e0*/  MUFU.EX2 R199, R199 ;  /* 0x000000c700c77308 */ /* 0x000ee40000000800 */
[----:B------:R-:W-:Y:S02]  /*d9f0*/  FMUL.FTZ R131, R2, R131 ;  /* 0x0000008302837220 */ /* 0x000fe40000410000 */
[--C-:B------:R-:W-:Y:S02]  /*da00*/  FFMA.FTZ R186, R186, c[0x0][0x2d0], -R169.reuse ;  /* 0x0000b400baba7a23 */ /* 0x100fe400000108a9 */
[----:B--2---:R-:W-:Y:S01]  /*da10*/  F2FP.BF16.PACK_AB R132, R196, R195 ;  /* 0x000000c3c484723e */ /* 0x004fe200000010ff */
[--C-:B------:R-:W-:Y:S02]  /*da20*/  FFMA.FTZ R181, R181, c[0x0][0x2d0], -R168.reuse ;  /* 0x0000b400b5b57a23 */ /* 0x100fe400000108a8 */
[----:B------:R-:W-:Y:S01]  /*da30*/  HMMA.16816.F32.BF16 R128, R160, R134, R128 ;  /* 0x00000086a080723c */ /* 0x000fe20000041880 */
[----:B------:R-:W-:Y:S01]  /*da40*/  MUFU.EX2 R201, R201 ;  /* 0x000000c900c97308 */ /* 0x000fe20000000800 */
[----:B------:R-:W-:Y:S01]  /*da50*/  LDSM.16.MT88.4 R160, [R224+0x2900] ;  /* 0x00290000e0a0783b */ /* 0x000fe20000004200 */
[--C-:B------:R-:W-:Y:S01]  /*da60*/  FFMA.FTZ R203, R187, c[0x0][0x2d0], -R169.reuse ;  /* 0x0000b400bbcb7a23 */ /* 0x100fe200000108a9 */
[----:B-----5:R-:W-:Y:S01]  /*da70*/  F2FP.BF16.PACK_AB R133, R198, R197 ;  /* 0x000000c5c685723e */ /* 0x020fe200000010ff */
[--C-:B------:R-:W-:Y:S02]  /*da80*/  FFMA.FTZ R184, R184, c[0x0][0x2d0], -R169.reuse ;  /* 0x0000b400b8b87a23 */ /* 0x100fe400000108a9 */
[--C-:B------:R-:W-:Y:S02]  /*da90*/  FFMA.FTZ R183, R183, c[0x0][0x2d0], -R168.reuse ;  /* 0x0000b400b7b77a23 */ /* 0x100fe400000108a8 */
[--C-:B------:R-:W-:Y:S02]  /*daa0*/  FFMA.FTZ R182, R182, c[0x0][0x2d0], -R169.reuse ;  /* 0x0000b400b6b67a23 */ /* 0x100fe400000108a9 */
[----:B------:R-:W2:Y:S01]  /*dab0*/  MUFU.EX2 R202, R202 ;  /* 0x000000ca00ca7308 */ /* 0x000ea20000000800 */
[--C-:B------:R-:W-:Y:S02]  /*dac0*/  FFMA.FTZ R180, R180, c[0x0][0x2d0], -R169.reuse ;  /* 0x0000b400b4b47a23 */ /* 0x100fe400000108a9 */
[----:B------:R-:W-:Y:S01]  /*dad0*/  FFMA.FTZ R169, R174, c[0x0][0x2d0], -R169 ;  /* 0x0000b400aea97a23 */ /* 0x000fe200000108a9 */
[----:B---3--:R-:W-:Y:S01]  /*dae0*/  F2FP.BF16.PACK_AB R134, R200, R199 ;  /* 0x000000c7c886723e */ /* 0x008fe200000010ff */
[--C-:B------:R-:W-:Y:S02]  /*daf0*/  FFMA.FTZ R166, R166, c[0x0][0x2d0], -R168.reuse ;  /* 0x0000b400a6a67a23 */ /* 0x100fe400000108a8 */
[----:B------:R-:W-:Y:S02]  /*db00*/  FFMA.FTZ R168, R165, c[0x0][0x2d0], -R168 ;  /* 0x0000b400a5a87a23 */ /* 0x000fe400000108a8 */
[----:B------:R-:W-:Y:S01]  /*db10*/  FFMA.FTZ R194, R3, R244, R194 ;  /* 0x000000f403c27223 */ /* 0x000fe200000100c2 */
[----:B------:R-:W-:Y:S01]  /*db20*/  MUFU.EX2 R187, R185 ;  /* 0x000000b900bb7308 */ /* 0x000fe20000000800 */
[----:B------:R-:W-:Y:S01]  /*db30*/  MOV R3, R0 ;  /* 0x0000000000037202 */ /* 0x000fe20000000f00 */
[----:B------:R-:W-:Y:S02]  /*db40*/  FFMA.FTZ R190, R2, R243, R190 ;  /* 0x000000f302be7223 */ /* 0x000fe400000100be */
[----:B------:R-:W-:Y:S02]  /*db50*/  FADD.FTZ R193, R193, R194 ;  /* 0x000000c2c1c17221 */ /* 0x000fe40000010000 */
[----:B------:R-:W-:Y:S02]  /*db60*/  FADD.FTZ R189, R189, R190 ;  /* 0x000000bebdbd7221 */ /* 0x000fe40000010000 */
[----:B------:R-:W-:Y:S02]  /*db70*/  FADD.FTZ R192, R192, R193 ;  /* 0x000000c1c0c07221 */ /* 0x000fe40000010000 */
[----:B------:R-:W-:Y:S01]  /*db80*/  MUFU.EX2 R185, R181 ;  /* 0x000000b500b97308 */ /* 0x000fe20000000800 */
[----:B------:R-:W-:Y:S02]  /*db90*/  FADD.FTZ R2, R188, R189 ;  /* 0x000000bdbc027221 */ /* 0x000fe40000010000 */
[----:B------:R-:W-:Y:S01]  /*dba0*/  FADD.FTZ R192, R191, R192 ;  /* 0x000000c0bfc07221 */ /* 0x000fe20000010000 */
[----:B--2---:R-:W-:Y:S01]  /*dbb0*/  F2FP.BF16.PACK_AB R135, R202, R201 ;  /* 0x000000c9ca87723e */ /* 0x004fe200000010ff */
[----:B------:R-:W-:Y:S01]  /*dbc0*/  FADD.FTZ R2, R167, R2 ;  /* 0x00000002a7027221 */ /* 0x000fe20000010000 */
[----:B------:R-:W-:Y:S01]  /*dbd0*/  MOV R167, R164 ;  /* 0x000000a400a77202 */ /* 0x000fe20000000f00 */
[----:B------:R-:W-:Y:S02]  /*dbe0*/  FADD.FTZ R195, R195, R192 ;  /* 0x000000c0c3c37221 */ /* 0x000fe40000010000 */
[----:B------:R-:W-:Y:S01]  /*dbf0*/  FADD.FTZ R197, R197, R2 ;  /* 0x00000002c5c57221 */ /* 0x000fe20000010000 */
[----:B------:R-:W2:Y:S01]  /*dc00*/  MUFU.EX2 R170, R186 ;  /* 0x000000ba00aa7308 */ /* 0x000ea20000000800 */
[C---:B----4-:R-:W-:Y:S05]  /*dc10*/  HMMA.16816.F32.BF16 R4, R132.reuse, R140, R4 ;  /* 0x0000008c8404723c */ /* 0x050fea0000041804 */
[----:B------:R-:W-:Y:S02]  /*dc20*/  FADD.FTZ R196, R196, R195 ;  /* 0x000000c3c4c47221 */ /* 0x000fe40000010000 */
[----:B------:R-:W-:Y:S01]  /*dc30*/  FADD.FTZ R198, R198, R197 ;  /* 0x000000c5c6c67221 */ /* 0x000fe20000010000 */
[C---:B------:R-:W-:Y:S01]  /*dc40*/  HMMA.16816.F32.BF16 R8, R132.reuse, R142, R8 ;  /* 0x0000008e8408723c */ /* 0x040fe20000041808 */
[----:B------:R-:W3:Y:S01]  /*dc50*/  LDSM.16.MT88.4 R140, [R226+0x2900] ;  /* 0x00290000e28c783b */ /* 0x000ee20000004200 */
[----:B------:R-:W-:Y:S02]  /*dc60*/  MUFU.EX2 R186, R184 ;  /* 0x000000b800ba7308 */ /* 0x000fe40000000800 */
[----:B------:R-:W-:Y:S02]  /*dc70*/  FADD.FTZ R199, R199, R196 ;  /* 0x000000c4c7c77221 */ /* 0x000fe40000010000 */
[----:B------:R-:W-:Y:S02]  /*dc80*/  FADD.FTZ R201, R201, R198 ;  /* 0x000000c6c9c97221 */ /* 0x000fe40000010000 */
[C---:B-1----:R-:W-:Y:S04]  /*dc90*/  HMMA.16816.F32.BF16 R12, R132.reuse, R136, R12 ;  /* 0x00000088840c723c */ /* 0x042fe8000004180c */
[----:B------:R-:W-:Y:S01]  /*dca0*/  MUFU.EX2 R184, R182 ;  /* 0x000000b600b87308 */ /* 0x000fe20000000800 */
[----:B------:R-:W-:Y:S01]  /*dcb0*/  FADD.FTZ R200, R200, R199 ;  /* 0x000000c7c8c87221 */ /* 0x000fe20000010000 */
[----:B--2---:R-:W-:Y:S02]  /*dcc0*/  MOV R181, R170 ;  /* 0x000000aa00b57202 */ /* 0x004fe40000000f00 */
[C---:B------:R-:W-:Y:S01]  /*dcd0*/  HMMA.16816.F32.BF16 R16, R132.reuse, R138, R16 ;  /* 0x0000008a8410723c */ /* 0x040fe20000041810 */
[----:B------:R-:W1:Y:S03]  /*dce0*/  LDSM.16.MT88.4 R136, [R231+0x4900] ;  /* 0x00490000e788783b */ /* 0x000e660000004200 */
[----:B------:R-:W-:Y:S02]  /*dcf0*/  FADD.FTZ R202, R202, R201 ;  /* 0x000000c9caca7221 */ /* 0x000fe40000010000 */
[----:B------:R-:W-:Y:S02]  /*dd00*/  MUFU.EX2 R170, R178 ;  /* 0x000000b200aa7308 */ /* 0x000fe40000000800 */
[C---:B------:R-:W-:Y:S08]  /*dd10*/  HMMA.16816.F32.BF16 R20, R132.reuse, R144, R20 ;  /* 0x000000908414723c */ /* 0x040ff00000041814 */
[C---:B------:R-:W-:Y:S01]  /*dd20*/  HMMA.16816.F32.BF16 R24, R132.reuse, R146, R24 ;  /* 0x000000928418723c */ /* 0x040fe20000041818 */
[----:B------:R-:W2:Y:S01]  /*dd30*/  LDSM.16.MT88.4 R144, [R226+0x4900] ;  /* 0x00490000e290783b */ /* 0x000ea20000004200 */
[----:B------:R-:W-:Y:S06]  /*dd40*/  MUFU.EX2 R182, R175 ;  /* 0x000000af00b67308 */ /* 0x000fec0000000800 */
[C---:B------:R-:W-:Y:S04]  /*dd50*/  HMMA.16816.F32.BF16 R28, R132.reuse, R148, R28 ;  /* 0x00000094841c723c */ /* 0x040fe8000004181c */
[----:B------:R-:W4:Y:S04]  /*dd60*/  MUFU.EX2 R203, R203 ;  /* 0x000000cb00cb7308 */ /* 0x000f280000000800 */
[C---:B------:R-:W-:Y:S01]  /*dd70*/  HMMA.16816.F32.BF16 R32, R132.reuse, R150, R32 ;  /* 0x000000968420723c */ /* 0x040fe20000041820 */
[----:B------:R-:W5:Y:S05]  /*dd80*/  LDSM.16.MT88.4 R148, [R225+0x4900] ;  /* 0x00490000e194783b */ /* 0x000f6a0000004200 */
[----:B------:R-:W1:Y:S02]  /*dd90*/  MUFU.EX2 R171, R183 ;  /* 0x000000b700ab7308 */ /* 0x000e640000000800 */
[C---:B------:R-:W-:Y:S08]  /*dda0*/  HMMA.16816.F32.BF16 R36, R132.reuse, R152, R36 ;  /* 0x000000988424723c */ /* 0x040ff00000041824 */
[C---:B------:R-:W-:Y:S01]  /*ddb0*/  HMMA.16816.F32.BF16 R40, R132.reuse, R154, R40 ;  /* 0x0000009a8428723c */ /* 0x040fe20000041828 */
[----:B------:R-:W-:Y:S01]  /*ddc0*/  LDSM.16.MT88.4 R152, [R231+0x3100] ;  /* 0x00310000e798783b */ /* 0x000fe20000004200 */
[----:B------:R-:W-:Y:S06]  /*ddd0*/  MUFU.EX2 R183, R180 ;  /* 0x000000b400b77308 */ /* 0x000fec0000000800 */
[C---:B---3--:R-:W-:Y:S04]  /*dde0*/  HMMA.16816.F32.BF16 R44, R132.reuse, R140, R44 ;  /* 0x0000008c842c723c */ /* 0x048fe8000004182c */
[----:B------:R-:W3:Y:S04]  /*ddf0*/  MUFU.EX2 R180, R169 ;  /* 0x000000a900b47308 */ /* 0x000ee80000000800 */
[C---:B------:R-:W-:Y:S01]  /*de00*/  HMMA.16816.F32.BF16 R48, R132.reuse, R142, R48 ;  /* 0x0000008e8430723c */ /* 0x040fe20000041830 */
[----:B------:R-:W2:Y:S05]  /*de10*/  LDSM.16.MT88.4 R140, [R224+0x4900] ;  /* 0x00490000e08c783b */ /* 0x000eaa0000004200 */
[----:B------:R-:W-:Y:S02]  /*de20*/  MUFU.EX2 R166, R166 ;  /* 0x000000a600a67308 */ /* 0x000fe40000000800 */
[C---:B------:R-:W-:Y:S08]  /*de30*/  HMMA.16816.F32.BF16 R52, R132.reuse, R156, R52 ;  /* 0x0000009c8434723c */ /* 0x040ff00000041834 */
[C---:B------:R-:W-:Y:S01]  /*de40*/  HMMA.16816.F32.BF16 R56, R132.reuse, R158, R56 ;  /* 0x0000009e8438723c */ /* 0x040fe20000041838 */
[----:B------:R-:W-:Y:S01]  /*de50*/  LDSM.16.MT88.4 R156, [R226+0x3100] ;  /* 0x00310000e29c783b */ /* 0x000fe20000004200 */
[----:B------:R-:W-:Y:S06]  /*de60*/  MUFU.EX2 R165, R168 ;  /* 0x000000a800a57308 */ /* 0x000fec0000000800 */
        /* <DEDUP_REMOVED lines=12> */
[C---:B------:R-:W-:Y:S08]  /*df30*/  HMMA.16816.F32.BF16 R92, R132.reuse, R140, R92 ;  /* 0x0000008c845c723c */ /* 0x040ff0000004185c */
        /* <DEDUP_REMOVED lines=11> */
[C---:B---3--:R-:W-:Y:S08]  /*dff0*/  HMMA.16816.F32.BF16 R124, R132.reuse, R140, R124 ;  /* 0x0000008c847c723c */ /* 0x048ff0000004187c */
[----:B------:R-:W-:Y:S01]  /*e000*/  HMMA.16816.F32.BF16 R128, R132, R142, R128 ;  /* 0x0000008e8480723c */ /* 0x000fe20000041880 */
[----:B------:R-:W3:Y:S06]  /*e010*/  LDSM.16.MT88.4 R140, [R224+0x1100] ;  /* 0x00110000e08c783b */ /* 0x000eec0000004200 */
[----:B----4-:R-:W-:Y:S01]  /*e020*/  F2FP.BF16.PACK_AB R132, R181, R203 ;  /* 0x000000cbb584723e */ /* 0x010fe200000010ff */
[----:B------:R-:W-:Y:S01]  /*e030*/  FADD.FTZ R203, R203, R200 ;  /* 0x000000c8cbcb7221 */ /* 0x000fe20000010000 */
[----:B------:R-:W-:Y:S03]  /*e040*/  F2FP.BF16.PACK_AB R133, R171, R187 ;  /* 0x000000bbab85723e */ /* 0x000fe600000010ff */
[----:B------:R-:W-:Y:S02]  /*e050*/  F2FP.BF16.PACK_AB R134, R184, R186 ;  /* 0x000000bab886723e */ /* 0x000fe400000010ff */
[----:B------:R-:W-:Y:S07]  /*e060*/  F2FP.BF16.PACK_AB R135, R172, R185 ;  /* 0x000000b9ac87723e */ /* 0x000fee00000010ff */
        /* <DEDUP_REMOVED lines=8> */
[----:B------:R-:W-:Y:S07]  /*e0f0*/  LDSM.16.MT88.4 R148, [R231+0x7100] ;  /* 0x00710000e794783b */ /* 0x000fee0000004200 */
[C---:B---3--:R-:W-:Y:S08]  /*e100*/  HMMA.16816.F32.BF16 R28, R132.reuse, R140, R28 ;  /* 0x0000008c841c723c */ /* 0x048ff0000004181c */
[C---:B------:R-:W-:Y:S01]  /*e110*/  HMMA.16816.F32.BF16 R32, R132.reuse, R142, R32 ;  /* 0x0000008e8420723c */ /* 0x040fe20000041820 */
[----:B------:R-:W3:Y:S07]  /*e120*/  LDSM.16.MT88.4 R140, [R226+0x5100] ;  /* 0x00510000e28c783b */ /* 0x000eee0000004200 */
[C---:B------:R-:W-:Y:S08]  /*e130*/  HMMA.16816.F32.BF16 R36, R132.reuse, R152, R36 ;  /* 0x000000988424723c */ /* 0x040ff00000041824 */
        /* <DEDUP_REMOVED lines=11> */
[C---:B------:R-:W-:Y:S01]  /*e1f0*/  HMMA.16816.F32.BF16 R68, R132.reuse, R160, R68 ;  /* 0x000000a08444723c */ /* 0x040fe20000041844 */
[----:B------:R-:W4:Y:S06]  /*e200*/  MUFU.EX2 R160, R176 ;  /* 0x000000b000a07308 */ /* 0x000f2c0000000800 */
[----:B------:R-:W-:Y:S01]  /*e210*/  MOV R161, R171 ;  /* 0x000000ab00a17202 */ /* 0x000fe20000000f00 */
[C---:B------:R-:W-:Y:S03]  /*e220*/  HMMA.16816.F32.BF16 R72, R132.reuse, R162, R72 ;  /* 0x000000a28448723c */ /* 0x040fe60000041848 */
[----:B------:R5:W2:Y:S05]  /*e230*/  MUFU.EX2 R171, R177 ;  /* 0x000000b100ab7308 */ /* 0x000aaa0000000800 */
[C---:B---3--:R-:W-:Y:S08]  /*e240*/  HMMA.16816.F32.BF16 R76, R132.reuse, R140, R76 ;  /* 0x0000008c844c723c */ /* 0x048ff0000004184c */
[C---:B------:R-:W-:Y:S01]  /*e250*/  HMMA.16816.F32.BF16 R80, R132.reuse, R142, R80 ;  /* 0x0000008e8450723c */ /* 0x040fe20000041850 */
[----:B------:R-:W3:Y:S07]  /*e260*/  LDSM.16.MT88.4 R140, [R226+0x7100] ;  /* 0x00710000e28c783b */ /* 0x000eee0000004200 */
[C---:B-1----:R-:W-:Y:S01]  /*e270*/  HMMA.16816.F32.BF16 R84, R132.reuse, R136, R84 ;  /* 0x000000888454723c */ /* 0x042fe20000041854 */
[----:B-----5:R-:W-:Y:S07]  /*e280*/  LDSM.16.MT88.4 R176, [R224+0x1900] ;  /* 0x00190000e0b0783b */ /* 0x020fee0000004200 */
[C---:B------:R-:W-:Y:S01]  /*e290*/  HMMA.16816.F32.BF16 R88, R132.reuse, R138, R88 ;  /* 0x0000008a8458723c */ /* 0x040fe20000041858 */
[----:B------:R-:W1:Y:S07]  /*e2a0*/  LDSM.16.MT88.4 R136, [R224+0x7100] ;  /* 0x00710000e088783b */ /* 0x000e6e0000004200 */
[C---:B--2---:R-:W-:Y:S08]  /*e2b0*/  HMMA.16816.F32.BF16 R92, R132.reuse, R144, R92 ;  /* 0x00000090845c723c */ /* 0x044ff0000004185c */
[C---:B------:R-:W-:Y:S01]  /*e2c0*/  HMMA.16816.F32.BF16 R96, R132.reuse, R146, R96 ;  /* 0x000000928460723c */ /* 0x040fe20000041860 */
[----:B------:R-:W2:Y:S07]  /*e2d0*/  LDSM.16.MT88.4 R144, [R226+0x1900] ;  /* 0x00190000e290783b */ /* 0x000eae0000004200 */
[C---:B------:R-:W-:Y:S07]  /*e2e0*/  HMMA.16816.F32.BF16 R100, R132.reuse, R148, R100 ;  /* 0x000000948464723c */ /* 0x040fee0000041864 */
[----:B------:R-:W-:Y:S01]  /*e2f0*/  MOV R149, R172 ;  /* 0x000000ac00957202 */ /* 0x000fe20000000f00 */
[C---:B------:R-:W-:Y:S01]  /*e300*/  HMMA.16816.F32.BF16 R104, R132.reuse, R150, R104 ;  /* 0x000000968468723c */ /* 0x040fe20000041868 */
[----:B------:R-:W5:Y:S07]  /*e310*/  LDSM.16.MT88.4 R172, [R225+0x1900] ;  /* 0x00190000e1ac783b */ /* 0x000f6e0000004200 */
[C---:B---3--:R-:W-:Y:S07]  /*e320*/  HMMA.16816.F32.BF16 R108, R132.reuse, R140, R108 ;  /* 0x0000008c846c723c */ /* 0x048fee000004186c */
[----:B------:R-:W-:Y:S01]  /*e330*/  MOV R140, R180 ;  /* 0x000000b4008c7202 */ /* 0x000fe20000000f00 */
[C---:B------:R-:W-:Y:S04]  /*e340*/  HMMA.16816.F32.BF16 R112, R132.reuse, R142, R112 ;  /* 0x0000008e8470723c */ /* 0x040fe80000041870 */
[----:B----4-:R-:W-:Y:S03]  /*e350*/  MOV R141, R160 ;  /* 0x000000a0008d7202 */ /* 0x010fe60000000f00 */
[----:B------:R-:W-:Y:S01]  /*e360*/  MOV R143, R181 ;  /* 0x000000b5008f7202 */ /* 0x000fe20000000f00 */
[C---:B------:R-:W-:Y:S04]  /*e370*/  HMMA.16816.F32.BF16 R116, R132.reuse, R152, R116 ;  /* 0x000000988474723c */ /* 0x040fe80000041874 */
[----:B------:R-:W-:Y:S04]  /*e380*/  MOV R142, R161 ;  /* 0x000000a1008e7202 */ /* 0x000fe80000000f00 */
[C---:B------:R-:W-:Y:S08]  /*e390*/  HMMA.16816.F32.BF16 R120, R132.reuse, R154, R120 ;  /* 0x0000009a8478723c */ /* 0x040ff00000041878 */
[C---:B-1----:R-:W-:Y:S07]  /*e3a0*/  HMMA.16816.F32.BF16 R124, R132.reuse, R136, R124 ;  /* 0x00000088847c723c */ /* 0x042fee000004187c */
[----:B------:R-:W-:Y:S01]  /*e3b0*/  MOV R136, R182 ;  /* 0x000000b600887202 */ /* 0x000fe20000000f00 */
[----:B------:R-:W-:Y:S04]  /*e3c0*/  HMMA.16816.F32.BF16 R128, R132, R138, R128 ;  /* 0x0000008a8480723c */ /* 0x000fe80000041880 */
[----:B------:R-:W-:Y:S02]  /*e3d0*/  MOV R137, R183 ;  /* 0x000000b700897202 */ /* 0x000fe40000000f00 */
[----:B------:R-:W1:Y:S01]  /*e3e0*/  LDSM.16.MT88.4 R180, [R231+0x3900] ;  /* 0x00390000e7b4783b */ /* 0x000e620000004200 */
[----:B------:R-:W-:Y:S02]  /*e3f0*/  MOV R134, R171 ;  /* 0x000000ab00867202 */ /* 0x000fe40000000f00 */
[----:B------:R-:W-:Y:S03]  /*e400*/  MOV R135, R170 ;  /* 0x000000aa00877202 */ /* 0x000fe60000000f00 */
[----:B------:R-:W-:Y:S02]  /*e410*/  F2FP.BF16.PACK_AB R169, R136, R134 ;  /* 0x0000008688a9723e */ /* 0x000fe400000010ff */
[----:B------:R-:W-:Y:S02]  /*e420*/  F2FP.BF16.PACK_AB R168, R137, R135 ;  /* 0x0000008789a8723e */ /* 0x000fe400000010ff */
[----:B------:R-:W-:Y:S02]  /*e430*/  F2FP.BF16.PACK_AB R170, R140, R141 ;  /* 0x0000008d8caa723e */ /* 0x000fe400000010ff */
[----:B------:R-:W-:Y:S02]  /*e440*/  F2FP.BF16.PACK_AB R171, R165, R166 ;  /* 0x000000a6a5ab723e */ /* 0x000fe400000010ff */
[----:B------:R-:W-:Y:S02]  /*e450*/  MOV R132, R184 ;  /* 0x000000b800847202 */ /* 0x000fe40000000f00 */
[----:B------:R-:W-:Y:S02]  /*e460*/  MOV R138, R185 ;  /* 0x000000b9008a7202 */ /* 0x000fe40000000f00 */
[----:B------:R-:W-:Y:S01]  /*e470*/  MOV R139, R186 ;  /* 0x000000ba008b7202 */ /* 0x000fe20000000f00 */
[C---:B------:R-:W-:Y:S01]  /*e480*/  HMMA.16816.F32.BF16 R160, R168.reuse, R156, R4 ;  /* 0x0000009ca8a0723c */ /* 0x040fe20000041804 */
[----:B------:R-:W-:Y:S04]  /*e490*/  LDSM.16.MT88.4 R4, [R225+0x3900] ;  /* 0x00390000e104783b */ /* 0x000fe80000004200 */
[----:B------:R-:W-:Y:S03]  /*e4a0*/  MOV R133, R187 ;  /* 0x000000bb00857202 */ /* 0x000fe60000000f00 */
[C---:B------:R-:W-:Y:S01]  /*e4b0*/  HMMA.16816.F32.BF16 R156, R168.reuse, R158, R8 ;  /* 0x0000009ea89c723c */ /* 0x040fe20000041808 */
[----:B------:R-:W3:Y:S06]  /*e4c0*/  LDSM.16.MT88.4 R184, [R226+0x3900] ;  /* 0x00390000e2b8783b */ /* 0x000eec0000004200 */
[----:B------:R-:W-:Y:S01]  /*e4d0*/  MOV R11, R149 ;  /* 0x00000095000b7202 */ /* 0x000fe20000000f00 */
[C---:B--2---:R-:W-:Y:S01]  /*e4e0*/  HMMA.16816.F32.BF16 R152, R168.reuse, R144, R12 ;  /* 0x00000090a898723c */ /* 0x044fe2000004180c */
[----:B------:R-:W-:Y:S07]  /*e4f0*/  LDSM.16.MT88.4 R12, [R231+0x5900] ;  /* 0x00590000e70c783b */ /* 0x000fee0000004200 */
[C---:B------:R-:W-:Y:S07]  /*e500*/  HMMA.16816.F32.BF16 R148, R168.reuse, R146, R16 ;  /* 0x00000092a894723c */ /* 0x040fee0000041810 */
[----:B------:R-:W-:Y:S01]  /*e510*/  MOV R19, R132 ;  /* 0x0000008400137202 */ /* 0x000fe20000000f00 */
[C---:B-----5:R-:W-:Y:S04]  /*e520*/  HMMA.16816.F32.BF16 R144, R168.reuse, R172, R20 ;  /* 0x000000aca890723c */ /* 0x060fe80000041814 */
[----:B------:R-:W-:Y:S02]  /*e530*/  MOV R18, R11 ;  /* 0x0000000b00127202 */ /* 0x000fe40000000f00 */
[----:B------:R-:W2:Y:S01]  /*e540*/  LDSM.16.MT88.4 R8, [R224+0x3900] ;  /* 0x00390000e008783b */ /* 0x000ea20000004200 */
        /* <DEDUP_REMOVED lines=10> */
[C---:B------:R-:W-:Y:S07]  /*e5f0*/  HMMA.16816.F32.BF16 R136, R168.reuse, R176, R28 ;  /* 0x000000b0a888723c */ /* 0x040fee000004181c */
[----:B------:R-:W-:Y:S02]  /*e600*/  MOV R31, R133 ;  /* 0x00000085001f7202 */ /* 0x000fe40000000f00 */
[----:B------:R-:W-:Y:S03]  /*e610*/  MOV R177, R134 ;  /* 0x0000008600b17202 */ /* 0x000fe60000000f00 */
[----:B------:R-:W-:Y:S02]  /*e620*/  MOV R176, R135 ;  /* 0x0000008700b07202 */ /* 0x000fe40000000f00 */
[C---:B------:R-:W-:Y:S01]  /*e630*/  HMMA.16816.F32.BF16 R132, R168.reuse, R178, R32 ;  /* 0x000000b2a884723c */ /* 0x040fe20000041820 */
[----:B------:R-:W-:Y:S06]  /*e640*/  LDSM.16.MT88.4 R32, [R226+0x7900] ;  /* 0x00790000e220783b */ /* 0x000fec0000004200 */
[----:B------:R-:W-:Y:S01]  /*e650*/  MOV R179, R18 ;  /* 0x0000001200b37202 */ /* 0x000fe20000000f00 */
[C---:B-1----:R-:W-:Y:S04]  /*e660*/  HMMA.16816.F32.BF16 R36, R168.reuse, R180, R36 ;  /* 0x000000b4a824723c */ /* 0x042fe80000041824 */
[----:B------:R-:W-:Y:S02]  /*e670*/  MOV R178, R19 ;  /* 0x0000001300b27202 */ /* 0x000fe40000000f00 */
[----:B------:R-:W1:Y:S01]  /*e680*/  LDSM.16.MT88.4 R16, [R226+0x5900] ;  /* 0x00590000e210783b */ /* 0x000e620000004200 */
[----:B------:R-:W-:Y:S01]  /*e690*/  MOV R181, R20 ;  /* 0x0000001400b57202 */ /* 0x000fe20000000f00 */
[C---:B------:R-:W-:Y:S04]  /*e6a0*/  HMMA.16816.F32.BF16 R40, R168.reuse, R182, R40 ;  /* 0x000000b6a828723c */ /* 0x040fe80000041828 */
[----:B------:R-:W-:Y:S03]  /*e6b0*/  MOV R180, R21 ;  /* 0x0000001500b47202 */ /* 0x000fe60000000f00 */
[----:B------:R-:W-:Y:S01]  /*e6c0*/  MOV R183, R22 ;  /* 0x0000001600b77202 */ /* 0x000fe20000000f00 */
[C---:B---3--:R-:W-:Y:S04]  /*e6d0*/  HMMA.16816.F32.BF16 R44, R168.reuse, R184, R44 ;  /* 0x000000b8a82c723c */ /* 0x048fe8000004182c */
[----:B------:R-:W-:Y:S02]  /*e6e0*/  MOV R182, R23 ;  /* 0x0000001700b67202 */ /* 0x000fe40000000f00 */
[----:B------:R-:W3:Y:S01]  /*e6f0*/  LDSM.16.MT88.4 R20, [R225+0x5900] ;  /* 0x00590000e114783b */ /* 0x000ee20000004200 */
[----:B------:R-:W-:Y:S01]  /*e700*/  MOV R185, R31 ;  /* 0x0000001f00b97202 */ /* 0x000fe20000000f00 */
[C---:B------:R-:W-:Y:S04]  /*e710*/  HMMA.16816.F32.BF16 R48, R168.reuse, R186, R48 ;  /* 0x000000baa830723c */ /* 0x040fe80000041830 */
[----:B------:R-:W-:Y:S02]  /*e720*/  FADD.FTZ R2, R185, R202 ;  /* 0x000000cab9027221 */ /* 0x000fe40000010000 */
[----:B------:R-:W4:Y:S02]  /*e730*/  LDSM.16.MT88.4 R28, [R231+0x7900] ;  /* 0x00790000e71c783b */ /* 0x000f240000004200 */
[C---:B------:R-:W-:Y:S04]  /*e740*/  HMMA.16816.F32.BF16 R52, R168.reuse, R4, R52 ;  /* 0x00000004a834723c */ /* 0x040fe80000041834 */
[----:B------:R-:W-:Y:S04]  /*e750*/  FADD.FTZ R2, R183, R2 ;  /* 0x00000002b7027221 */ /* 0x000fe80000010000 */
[C---:B------:R-:W-:Y:S01]  /*e760*/  HMMA.16816.F32.BF16 R56, R168.reuse, R6, R56 ;  /* 0x00000006a838723c */ /* 0x040fe20000041838 */
[----:B------:R-:W5:Y:S03]  /*e770*/  LDSM.16.MT88.4 R4, [R225+0x7900] ;  /* 0x00790000e104783b */ /* 0x000f660000004200 */
[----:B------:R-:W-:Y:S04]  /*e780*/  FADD.FTZ R2, R181, R2 ;  /* 0x00000002b5027221 */ /* 0x000fe80000010000 */
[C---:B--2---:R-:W-:Y:S04]  /*e790*/  HMMA.16816.F32.BF16 R60, R168.reuse, R8, R60 ;  /* 0x00000008a83c723c */ /* 0x044fe8000004183c */
[----:B------:R-:W-:Y:S04]  /*e7a0*/  FADD.FTZ R2, R179, R2 ;  /* 0x00000002b3027221 */ /* 0x000fe80000010000 */
[C---:B------:R-:W-:Y:S01]  /*e7b0*/  HMMA.16816.F32.BF16 R64, R168.reuse, R10, R64 ;  /* 0x0000000aa840723c */ /* 0x040fe20000041840 */
[----:B------:R-:W2:Y:S03]  /*e7c0*/  LDSM.16.MT88.4 R8, [R224+0x7900] ;  /* 0x00790000e008783b */ /* 0x000ea60000004200 */
[----:B------:R-:W-:Y:S04]  /*e7d0*/  FADD.FTZ R2, R177, R2 ;  /* 0x00000002b1027221 */ /* 0x000fe80000010000 */
[C---:B------:R-:W-:Y:S08]  /*e7e0*/  HMMA.16816.F32.BF16 R68, R168.reuse, R12, R68 ;  /* 0x0000000ca844723c */ /* 0x040ff00000041844 */
[C---:B------:R-:W-:Y:S08]  /*e7f0*/  HMMA.16816.F32.BF16 R72, R168.reuse, R14, R72 ;  /* 0x0000000ea848723c */ /* 0x040ff00000041848 */
[C---:B-1----:R-:W-:Y:S08]  /*e800*/  HMMA.16816.F32.BF16 R76, R168.reuse, R16, R76 ;  /* 0x00000010a84c723c */ /* 0x042ff0000004184c */
[C---:B------:R-:W-:Y:S08]  /*e810*/  HMMA.16816.F32.BF16 R80, R168.reuse, R18, R80 ;  /* 0x00000012a850723c */ /* 0x040ff00000041850 */
[C---:B---3--:R-:W-:Y:S08]  /*e820*/  HMMA.16816.F32.BF16 R84, R168.reuse, R20, R84 ;  /* 0x00000014a854723c */ /* 0x048ff00000041854 */
[C---:B------:R-:W-:Y:S08]  /*e830*/  HMMA.16816.F32.BF16 R88, R168.reuse, R22, R88 ;  /* 0x00000016a858723c */ /* 0x040ff00000041858 */
[C---:B------:R-:W-:Y:S08]  /*e840*/  HMMA.16816.F32.BF16 R92, R168.reuse, R24, R92 ;  /* 0x00000018a85c723c */ /* 0x040ff0000004185c */
[C---:B------:R-:W-:Y:S08]  /*e850*/  HMMA.16816.F32.BF16 R96, R168.reuse, R26, R96 ;  /* 0x0000001aa860723c */ /* 0x040ff00000041860 */
[C---:B----4-:R-:W-:Y:S08]  /*e860*/  HMMA.16816.F32.BF16 R100, R168.reuse, R28, R100 ;  /* 0x0000001ca864723c */ /* 0x050ff00000041864 */
[C---:B------:R-:W-:Y:S08]  /*e870*/  HMMA.16816.F32.BF16 R104, R168.reuse, R30, R104 ;  /* 0x0000001ea868723c */ /* 0x040ff00000041868 */
[C---:B------:R-:W-:Y:S08]  /*e880*/  HMMA.16816.F32.BF16 R108, R168.reuse, R32, R108 ;  /* 0x00000020a86c723c */ /* 0x040ff0000004186c */
[C---:B------:R-:W-:Y:S08]  /*e890*/  HMMA.16816.F32.BF16 R112, R168.reuse, R34, R112 ;  /* 0x00000022a870723c */ /* 0x040ff00000041870 */
[C---:B-----5:R-:W-:Y:S07]  /*e8a0*/  HMMA.16816.F32.BF16 R116, R168.reuse, R4, R116 ;  /* 0x00000004a874723c */ /* 0x060fee0000041874 */
[----:B------:R-:W-:Y:S01]  /*e8b0*/  FADD.FTZ R4, R182, R203 ;  /* 0x000000cbb6047221 */ /* 0x000fe20000010000 */
[C---:B------:R-:W-:Y:S04]  /*e8c0*/  HMMA.16816.F32.BF16 R120, R168.reuse, R6, R120 ;  /* 0x00000006a878723c */ /* 0x040fe80000041878 */
[----:B------:R-:W-:Y:S02]  /*e8d0*/  FADD.FTZ R4, R180, R4 ;  /* 0x00000004b4047221 */ /* 0x000fe40000010000 */
[----:B------:R-:W-:Y:S02]  /*e8e0*/  FADD.FTZ R5, R175, R2 ;  /* 0x00000002af057221 */ /* 0x000fe40000010000 */
[C---:B--2---:R-:W-:Y:S04]  /*e8f0*/  HMMA.16816.F32.BF16 R124, R168.reuse, R8, R124 ;  /* 0x00000008a87c723c */ /* 0x044fe8000004187c */
[----:B------:R-:W-:Y:S02]  /*e900*/  FADD.FTZ R4, R178, R4 ;  /* 0x00000004b2047221 */ /* 0x000fe40000010000 */
[----:B------:R-:W-:Y:S02]  /*e910*/  FADD.FTZ R166, R166, R5 ;  /* 0x00000005a6a67221 */ /* 0x000fe40000010000 */
[----:B------:R-:W-:Y:S01]  /*e920*/  FADD.FTZ R4, R176, R4 ;  /* 0x00000004b0047221 */ /* 0x000fe20000010000 */
[----:B------:R-:W-:Y:S03]  /*e930*/  HMMA.16816.F32.BF16 R128, R168, R10, R128 ;  /* 0x0000000aa880723c */ /* 0x000fe60000041880 */
[----:B------:R-:W-:Y:S02]  /*e940*/  FADD.FTZ R4, R174, R4 ;  /* 0x00000004ae047221 */ /* 0x000fe40000010000 */
[----:B------:R-:W-:Y:S02]  /*e950*/  FADD.FTZ R243, R165, R166 ;  /* 0x000000a6a5f37221 */ /* 0x000fe40000010000 */
[----:B------:R-:W-:Y:S05]  /*e960*/  FADD.FTZ R4, R172, R4 ;  /* 0x00000004ac047221 */ /* 0x000fea0000010000 */
[----:B------:R-:W-:Y:S01]  /*e970*/  FADD.FTZ R244, R173, R4 ;  /* 0x00000004adf47221 */ /* 0x000fe20000010000 */
[----:B------:R-:W-:-:S05]  /*e980*/  @P0 BRA `(.L_x_2003) ;  /* 0xffffc51000000947 */ /* 0x000fca000383ffff */
.L_x_2000:
[----:B------:R-:W-:-:S06]  /*e990*/  UISETP.GE.AND UP2, UPT, UR20, UR9, UPT ;  /* 0x000000091400728c */ /* 0x000fcc000bf46270 */
[----:B------:R-:W-:-:S13]  /*e9a0*/  PLOP3.LUT P0, PT, PT, PT, UP2, 0x40, 0x0 ;  /* 0x000000000000781c */ /* 0x000fda0003f0e828 */
[----:B------:R-:W-:Y:S05]  /*e9b0*/  @P0 BRA `(.L_x_2004) ;  /* 0x0000442000000947 */ /* 0x000fea0003800000 */
[----:B------:R-:W-:Y:S01]  /*e9c0*/  SHF.R.S32.HI R248, RZ, 0x1f, R207 ;  /* 0x0000001ffff87819 */ /* 0x000fe200000114cf */
[----:B------:R-:W-:Y:S01]  /*e9d0*/  IMAD.MOV.U32 R2, RZ, RZ, R164 ;  /* 0x000000ffff027224 */ /* 0x000fe200078e00a4 */
[C---:B------:R-:W-:Y:S01]  /*e9e0*/  SHF.L.U64.HI R247, R206.reuse, 0x1, R247 ;  /* 0x00000001cef77819 */ /* 0x040fe200000102f7 */
[----:B------:R-:W-:Y:S01]  /*e9f0*/  IMAD.MOV.U32 R3, RZ, RZ, R0 ;  /* 0x000000ffff037224 */ /* 0x000fe200078e0000 */
[C---:B------:R-:W-:Y:S01]  /*ea00*/  SHF.L.U64.HI R248, R207.reuse, 0x1, R248 ;  /* 0x00000001cff87819 */ /* 0x040fe200000102f8 */
[----:B------:R-:W-:Y:S01]  /*ea10*/  IMAD.SHL.U32 R249, R207, 0x2, RZ ;  /* 0x00000002cff97824 */ /* 0x000fe200078e00ff */
[----:B------:R-:W-:Y:S01]  /*ea20*/  SHF.L.U32 R250, R206, 0x1, RZ ;  /* 0x00000001cefa7819 */ /* 0x000fe200000006ff */
[C---:B------:R-:W-:Y:S01]  /*ea30*/  IMAD.SHL.U32 R251, R205.reuse, 0x2, RZ ;  /* 0x00000002cdfb7824 */ /* 0x040fe200078e00ff */
[----:B------:R-:W-:Y:S02]  /*ea40*/  SHF.L.U64.HI R246, R205, 0x1, R246 ;  /* 0x00000001cdf67819 */ /* 0x000fe400000102f6 */
[----:B------:R-:W-:-:S02]  /*ea50*/  SHF.L.U64.HI R245, R204, 0x1, R245 ;  /* 0x00000001ccf57819 */ /* 0x000fc400000102f5 */
[----:B------:R-:W-:Y:S02]  /*ea60*/  SHF.L.U32 R252, R204, 0x1, RZ ;  /* 0x00000001ccfc7819 */ /* 0x000fe400000006ff */
.L_x_2014:
[----:B------:R-:W-:Y:S01]  /*ea70*/  SHF.R.S32.HI R5, RZ, 0x1f, R238 ;  /* 0x0000001fff057819 */ /* 0x000fe200000114ee */
[----:B------:R-:W-:Y:S04]  /*ea80*/  DEPBAR.LE SB0, 0x0 ;  /* 0x000080000000791a */ /* 0x000fe80000000000 */
[----:B------:R-:W-:Y:S01]  /*ea90*/  IMAD R5, R5, c[0x0][0x208], RZ ;  /* 0x0000820005057a24 */ /* 0x000fe200078e02ff */
[----:B------:R-:W-:Y:S01]  /*eaa0*/  BAR.SYNC.DEFER_BLOCKING 0x0 ;  /* 0x0000000000007b1d */ /* 0x000fe20000010000 */
[C---:B------:R-:W-:Y:S01]  /*eab0*/  IMAD.WIDE.U32 R6, R238.reuse, c[0x0][0x208], RZ ;  /* 0x00008200ee067a25 */ /* 0x040fe200078e00ff */
[----:B------:R-:W-:Y:S01]  /*eac0*/  SHF.R.S32.HI R0, RZ, 0x1f, R237 ;  /* 0x0000001fff007819 */ /* 0x000fe200000114ed */
[----:B------:R-:W-:Y:S02]  /*ead0*/  UISETP.GT.AND UP2, UPT, UR20, UR9, UPT ;  /* 0x000000091400728c */ /* 0x000fe4000bf44270 */
[----:B------:R-:W-:Y:S02]  /*eae0*/  IMAD R5, R238, c[0x0][0x20c], R5 ;  /* 0x00008300ee057a24 */ /* 0x000fe400078e0205 */
[----:B------:R-:W-:Y:S03]  /*eaf0*/  IMAD R0, R0, c[0x0][0x218], RZ ;  /* 0x0000860000007a24 */ /* 0x000fe600078e02ff */
[----:B------:R-:W-:Y:S01]  /*eb00*/  IADD3 R7, R7, R5, RZ ;  /* 0x0000000507077210 */ /* 0x000fe20007ffe0ff */
[C---:B------:R-:W-:Y:S04]  /*eb10*/  IMAD R0, R237.reuse, c[0x0][0x21c], R0 ;  /* 0x00008700ed007a24 */ /* 0x040fe800078e0200 */
[----:B------:R-:W-:Y:S05]  /*eb20*/  IMAD.WIDE.U32 R6, R237, c[0x0][0x218], R6 ;  /* 0x00008600ed067a25 */ /* 0x000fea00078e0006 */
[----:B------:R-:W-:Y:S04]  /*eb30*/  IADD3 R5, P0, R6, UR22, RZ ;  /* 0x0000001606057c10 */ /* 0x000fe8000ff1e0ff */
[----:B------:R-:W-:Y:S01]  /*eb40*/  IADD3.X R0, R7, UR6, R0, P0, !PT ;  /* 0x0000000607007c10 */ /* 0x000fe200087fe400 */
[----:B------:R-:W-:Y:S01]  /*eb50*/  LDSM.16.M88.4 R32, [R234+0x10100] ;  /* 0x01010000ea20783b */ /* 0x000fe20000000200 */
[C---:B------:R-:W-:Y:S04]  /*eb60*/  LEA R14, P0, R5.reuse, c[0x0][0x1f8], 0x1 ;  /* 0x00007e00050e7a11 */ /* 0x040fe800078008ff */
[----:B------:R-:W-:Y:S01]  /*eb70*/  LEA.HI.X R13, R5, c[0x0][0x1fc], R0, 0x1, P0 ;  /* 0x00007f00050d7a11 */ /* 0x000fe200000f0c00 */
[----:B------:R-:W1:Y:S06]  /*eb80*/  LDSM.16.M88.4 R8, [R233+0x8100] ;  /* 0x00810000e908783b */ /* 0x000e6c0000000200 */
[----:B------:R-:W2:Y:S06]  /*eb90*/  SHFL.IDX PT, R28, R14, RZ, 0x181f ;  /* 0x00181fff0e1c7589 */ /* 0x000eac00000e0000 */
[----:B------:R-:W3:Y:S06]  /*eba0*/  SHFL.IDX PT, R12, R13, RZ, 0x181f ;  /* 0x00181fff0d0c7589 */ /* 0x000eec00000e0000 */
[----:B------:R-:W-:Y:S06]  /*ebb0*/  LDSM.16.M88.4 R16, [R233+0x8900] ;  /* 0x00890000e910783b */ /* 0x000fec0000000200 */
[----:B------:R-:W-:Y:S06]  /*ebc0*/  LDSM.16.M88.4 R24, [R233+0x9100] ;  /* 0x00910000e918783b */ /* 0x000fec0000000200 */
[----:B------:R-:W-:Y:S06]  /*ebd0*/  LDSM.16.M88.4 R164, [R233+0x9900] ;  /* 0x00990000e9a4783b */ /* 0x000fec0000000200 */
[----:B------:R-:W-:Y:S01]  /*ebe0*/  LDSM.16.M88.4 R168, [R230+0x10100] ;  /* 0x01010000e6a8783b */ /* 0x000fe20000000200 */
[C---:B-1----:R-:W-:Y:S05]  /*ebf0*/  HMMA.16816.F32.BF16 R4, R32.reuse, R8, RZ ;  /* 0x000000082004723c */ /* 0x042fea00000418ff */
[----:B------:R-:W-:Y:S01]  /*ec00*/  LDSM.16.M88.4 R172, [R232] ;  /* 0x00000000e8ac783b */ /* 0x000fe20000000200 */
[----:B--2---:R-:W-:Y:S06]  /*ec10*/  IADD3 R188, P0, R28, R249, RZ ;  /* 0x000000f91cbc7210 */ /* 0x004fec0007f1e0ff */
[----:B---3--:R-:W-:Y:S01]  /*ec20*/  IADD3.X R189, R12, R248, RZ, P0, !PT ;  /* 0x000000f80cbd7210 */ /* 0x008fe200007fe4ff */
[C---:B------:R-:W-:Y:S01]  /*ec30*/  HMMA.16816.F32.BF16 R8, R32.reuse, R10, RZ ;  /* 0x0000000a2008723c */ /* 0x040fe200000418ff */
[----:B------:R-:W-:Y:S01]  /*ec40*/  LDSM.16.M88.4 R176, [R223] ;  /* 0x00000000dfb0783b */ /* 0x000fe20000000200 */
[----:B------:R-:W-:Y:S05]  /*ec50*/  IADD3 R30, P0, R28, R250, RZ ;  /* 0x000000fa1c1e7210 */ /* 0x000fea0007f1e0ff */
[----:B------:R-:W-:Y:S01]  /*ec60*/  LDSM.16.M88.4 R180, [R222] ;  /* 0x00000000deb4783b */ /* 0x000fe20000000200 */
[----:B------:R-:W-:Y:S04]  /*ec70*/  IADD3.X R31, R12, R247, RZ, P0, !PT ;  /* 0x000000f70c1f7210 */ /* 0x000fe800007fe4ff */
[----:B------:R-:W-:Y:S01]  /*ec80*/  IADD3 R22, P0, R28, R251, RZ ;  /* 0x000000fb1c167210 */ /* 0x000fe20007f1e0ff */
[----:B------:R-:W-:Y:S03]  /*ec90*/  LDSM.16.M88.4 R184, [R221] ;  /* 0x00000000ddb8783b */ /* 0x000fe60000000200 */
[----:B------:R-:W-:Y:S02]  /*eca0*/  IADD3.X R23, R12, R246, RZ, P0, !PT ;  /* 0x000000f60c177210 */ /* 0x000fe400007fe4ff */
[----:B------:R-:W-:Y:S01]  /*ecb0*/  IADD3 R28, P0, R28, R252, RZ ;  /* 0x000000fc1c1c7210 */ /* 0x000fe20007f1e0ff */
[----:B------:R-:W1:Y:S03]  /*ecc0*/  SHFL.IDX PT, R0, R14, 0x1, 0x181f ;  /* 0x00381f000e007f89 */ /* 0x000e6600000e0000 */
[----:B------:R-:W-:Y:S03]  /*ecd0*/  IADD3.X R29, R12, R245, RZ, P0, !PT ;  /* 0x000000f50c1d7210 */ /* 0x000fe600007fe4ff */
[----:B------:R-:W-:Y:S01]  /*ece0*/  @!PT LDS RZ, [RZ] ;  /* 0x00000000fffff984 */ /* 0x000fe20000000800 */
[----:B------:R-:W-:Y:S01]  /*ecf0*/  @!PT LDS RZ, [RZ] ;  /* 0x00000000fffff984 */ /* 0x000fe20000000800 */
[----:B------:R2:W-:Y:S06]  /*ed00*/  LDGSTS.E.BYPASS.LTC128B.128 [R242], [R188.64], !P3 ;  /* 0x00000000bcf27fae */ /* 0x0005ec000d901d52 */
[----:B------:R3:W4:Y:S06]  /*ed10*/  SHFL.IDX PT, R20, R13, 0x1, 0x181f ;  /* 0x00381f000d147f89 */ /* 0x00072c00000e0000 */
[----:B------:R5:W-:Y:S06]  /*ed20*/  LDGSTS.E.BYPASS.LTC128B.128 [R242+0x2000], [R30.64], !P5 ;  /* 0x020000001ef27fae */ /* 0x000bec000e901d52 */
[----:B------:R2:W-:Y:S01]  /*ed30*/  LDGSTS.E.BYPASS.LTC128B.128 [R242+0x4000], [R22.64], !P4 ;  /* 0x0400000016f27fae */ /* 0x0005e2000e101d52 */
[----:B-1----:R-:W-:Y:S05]  /*ed40*/  IADD3 R198, P0, R0, R249, RZ ;  /* 0x000000f900c67210 */ /* 0x002fea0007f1e0ff */
[----:B------:R5:W-:Y:S01]  /*ed50*/  LDGSTS.E.BYPASS.LTC128B.128 [R242+0x6000], [R28.64], !P6 ;  /* 0x060000001cf27fae */ /* 0x000be2000f101d52 */
[C---:B---3--:R-:W-:Y:S01]  /*ed60*/  HMMA.16816.F32.BF16 R12, R32.reuse, R16, RZ ;  /* 0x00000010200c723c */ /* 0x048fe200000418ff */
[----:B----4-:R-:W-:Y:S02]  /*ed70*/  IADD3.X R199, R20, R248, RZ, P0, !PT ;  /* 0x000000f814c77210 */ /* 0x010fe400007fe4ff */
[----:B------:R-:W-:Y:S03]  /*ed80*/  IADD3 R202, P0, R0, R250, RZ ;  /* 0x000000fa00ca7210 */ /* 0x000fe60007f1e0ff */
[----:B------:R1:W-:Y:S01]  /*ed90*/  LDGSTS.E.BYPASS.LTC128B.128 [R242+0x1000], [R198.64], !P3 ;  /* 0x01000000c6f27fae */ /* 0x0003e2000d901d52 */
[----:B------:R-:W-:Y:S01]  /*eda0*/  IADD3.X R203, R20, R247, RZ, P0, !PT ;  /* 0x000000f714cb7210 */ /* 0x000fe200007fe4ff */
[C---:B------:R-:W-:Y:S01]  /*edb0*/  HMMA.16816.F32.BF16 R16, R32.reuse, R18, RZ ;  /* 0x000000122010723c */ /* 0x040fe200000418ff */
[----:B------:R-:W-:Y:S03]  /*edc0*/  IADD3 R196, P0, R0, R251, RZ ;  /* 0x000000fb00c47210 */ /* 0x000fe60007f1e0ff */
[----:B------:R3:W-:Y:S01]  /*edd0*/  LDGSTS.E.BYPASS.LTC128B.128 [R242+0x3000], [R202.64], !P5 ;  /* 0x03000000caf27fae */ /* 0x0007e2000e901d52 */
[----:B------:R-:W-:Y:S02]  /*ede0*/  IADD3.X R197, R20, R246, RZ, P0, !PT ;  /* 0x000000f614c57210 */ /* 0x000fe400007fe4ff */
[----:B------:R-:W-:Y:S03]  /*edf0*/  IADD3 R200, P0, R0, R252, RZ ;  /* 0x000000fc00c87210 */ /* 0x000fe60007f1e0ff */
[----:B------:R1:W-:Y:S02]  /*ee00*/  LDGSTS.E.BYPASS.LTC128B.128 [R242+0x5000], [R196.64], !P4 ;  /* 0x05000000c4f27fae */ /* 0x0003e4000e101d52 */
[----:B------:R-:W-:Y:S02]  /*ee10*/  IADD3.X R201, R20, R245, RZ, P0, !PT ;  /* 0x000000f514c97210 */ /* 0x000fe400007fe4ff */
[C---:B--2---:R-:W-:Y:S01]  /*ee20*/  HMMA.16816.F32.BF16 R20, R32.reuse, R24, RZ ;  /* 0x000000182014723c */ /* 0x044fe200000418ff */
[----:B------:R-:W-:Y:S02]  /*ee30*/  PLOP3.LUT P0, PT, PT, PT, UP2, 0x40, 0x0 ;  /* 0x000000000000781c */ /* 0x000fe40003f0e828 */
[----:B------:R3:W-:Y:S05]  /*ee40*/  LDGSTS.E.BYPASS.LTC128B.128 [R242+0x7000], [R200.64], !P6 ;  /* 0x07000000c8f27fae */ /* 0x0007ea000f101d52 */
[C---:B------:R-:W-:Y:S01]  /*ee50*/  HMMA.16816.F32.BF16 R24, R32.reuse, R26, RZ ;  /* 0x0000001a2018723c */ /* 0x040fe200000418ff */
[----:B------:R-:W-:Y:S06]  /*ee60*/  LDSM.16.M88.4 R188, [R229+0x10100] ;  /* 0x01010000e5bc783b */ /* 0x000fec0000000200 */
[----:B------:R-:W0:Y:S01]  /*ee70*/  LDGDEPBAR ;  /* 0x00000000000079af */ /* 0x000e220000000000 */
[C---:B-----5:R-:W-:Y:S05]  /*ee80*/  HMMA.16816.F32.BF16 R28, R32.reuse, R164, RZ ;  /* 0x000000a4201c723c */ /* 0x060fea00000418ff */
[----:B------:R-:W2:Y:S03]  /*ee90*/  LDSM.16.M88.4 R192, [R228+0x8100] ;  /* 0x00810000e4c0783b */ /* 0x000ea60000000200 */
[----:B------:R-:W-:Y:S03]  /*eea0*/  HMMA.16816.F32.BF16 R32, R32, R166, RZ ;  /* 0x000000a62020723c */ /* 0x000fe600000418ff */
[----:B------:R-:W4:Y:S05]  /*eeb0*/  LDSM.16.M88.4 R164, [R228+0x8900] ;  /* 0x00890000e4a4783b */ /* 0x000f2a0000000200 */
[C---:B------:R-:W-:Y:S01]  /*eec0*/  HMMA.16816.F32.BF16 R4, R168.reuse, R172, R4 ;  /* 0x000000aca804723c */ /* 0x040fe20000041804 */
[----:B-1----:R-:W-:Y:S06]  /*eed0*/  LDSM.16.M88.4 R196, [R233+0xa100] ;  /* 0x00a10000e9c4783b */ /* 0x002fec0000000200 */
[----:B---3--:R-:W-:Y:S01]  /*eee0*/  LDSM.16.M88.4 R200, [R233+0xa900] ;  /* 0x00a90000e9c8783b */ /* 0x008fe20000000200 */
[C---:B------:R-:W-:Y:S05]  /*eef0*/  HMMA.16816.F32.BF16 R8, R168.reuse, R174, R8 ;  /* 0x000000aea808723c */ /* 0x040fea0000041808 */
[----:B------:R-:W1:Y:S03]  /*ef00*/  LDSM.16.M88.4 R172, [R228+0x9100] ;  /* 0x00910000e4ac783b */ /* 0x000e660000000200 */
[C---:B------:R-:W-:Y:S03]  /*ef10*/  HMMA.16816.F32.BF16 R12, R168.reuse, R176, R12 ;  /* 0x000000b0a80c723c */ /* 0x040fe6000004180c */
[----:B------:R-:W-:Y:S05]  /*ef20*/  LDSM.16.M88.4 R204, [R233+0xc100] ;  /* 0x00c10000e9cc783b */ /* 0x000fea0000000200 */
[C---:B------:R-:W-:Y:S01]  /*ef30*/  HMMA.16816.F32.BF16 R16, R168.reuse, R178, R16 ;  /* 0x000000b2a810723c */ /* 0x040fe20000041810 */
[----:B------:R-:W3:Y:S07]  /*ef40*/  LDSM.16.M88.4 R176, [R228+0x9900] ;  /* 0x00990000e4b0783b */ /* 0x000eee0000000200 */
[C---:B------:R-:W-:Y:S08]  /*ef50*/  HMMA.16816.F32.BF16 R20, R168.reuse, R180, R20 ;  /* 0x000000b4a814723c */ /* 0x040ff00000041814 */
[C---:B------:R-:W-:Y:S01]  /*ef60*/  HMMA.16816.F32.BF16 R24, R168.reuse, R182, R24 ;  /* 0x000000b6a818723c */ /* 0x040fe20000041818 */
[----:B------:R-:W-:Y:S07]  /*ef70*/  LDSM.16.M88.4 R180, [R220] ;  /* 0x00000000dcb4783b */ /* 0x000fee0000000200 */
[C---:B------:R-:W-:Y:S08]  /*ef80*/  HMMA.16816.F32.BF16 R28, R168.reuse, R184, R28 ;  /* 0x000000b8a81c723c */ /* 0x040ff0000004181c */
[----:B------:R-:W-:Y:S01]  /*ef90*/  HMMA.16816.F32.BF16 R32, R168, R186, R32 ;  /* 0x000000baa820723c */ /* 0x000fe20000041820 */
[----:B------:R-:W5:Y:S06]  /*efa0*/  LDSM.16.M88.4 R168, [R227+0x10100] ;  /* 0x01010000e3a8783b */ /* 0x000f6c0000000200 */
[----:B------:R-:W3:Y:S01]  /*efb0*/  LDSM.16.M88.4 R184, [R220+0x800] ;  /* 0x00080000dcb8783b */ /* 0x000ee20000000200 */
[C---:B--2---:R-:W-:Y:S08]  /*efc0*/  HMMA.16816.F32.BF16 R4, R188.reuse, R192, R4 ;  /* 0x000000c0bc04723c */ /* 0x044ff00000041804 */
[C---:B------:R-:W-:Y:S01]  /*efd0*/  HMMA.16816.F32.BF16 R8, R188.reuse, R194, R8 ;  /* 0x000000c2bc08723c */ /* 0x040fe20000041808 */
[----:B------:R-:W2:Y:S07]  /*efe0*/  LDSM.16.M88.4 R192, [R220+0x1000] ;  /* 0x00100000dcc0783b */ /* 0x000eae0000000200 */
[C---:B----4-:R-:W-:Y:S08]  /*eff0*/  HMMA.16816.F32.BF16 R12, R188.reuse, R164, R12 ;  /* 0x000000a4bc0c723c */ /* 0x050ff0000004180c */
[C---:B------:R-:W-:Y:S01]  /*f000*/  HMMA.16816.F32.BF16 R16, R188.reuse, R166, R16 ;  /* 0x000000a6bc10723c */ /* 0x040fe20000041810 */
[----:B------:R-:W4:Y:S07]  /*f010*/  LDSM.16.M88.4 R164, [R220+0x1800] ;  /* 0x00180000dca4783b */ /* 0x000f2e0000000200 */
[C---:B-1----:R-:W-:Y:S08]  /*f020*/  HMMA.16816.F32.BF16 R20, R188.reuse, R172, R20 ;  /* 0x000000acbc14723c */ /* 0x042ff00000041814 */
[C---:B------:R-:W-:Y:S01]  /*f030*/  HMMA.16816.F32.BF16 R24, R188.reuse, R174, R24 ;  /* 0x000000aebc18723c */ /* 0x040fe20000041818 */
[----:B------:R-:W1:Y:S07]  /*f040*/  LDSM.16.M88.4 R172, [R234+0x14100] ;  /* 0x01410000eaac783b */ /* 0x000e6e0000000200 */
[C---:B---3--:R-:W-:Y:S08]  /*f050*/  HMMA.16816.F32.BF16 R28, R188.reuse, R176, R28 ;  /* 0x000000b0bc1c723c */ /* 0x048ff0000004181c */
[----:B------:R-:W-:Y:S01]  /*f060*/  HMMA.16816.F32.BF16 R32, R188, R178, R32 ;  /* 0x000000b2bc20723c */ /* 0x000fe20000041820 */
[----:B------:R-:W3:Y:S06]  /*f070*/  LDSM.16.M88.4 R176, [R233+0xb100] ;  /* 0x00b10000e9b0783b */ /* 0x000eec0000000200 */
[----:B------:R-:W-:Y:S01]  /*f080*/  LDSM.16.M88.4 R188, [R219] ;  /* 0x00000000dbbc783b */ /* 0x000fe20000000200 */
[C---:B-----5:R-:W-:Y:S08]  /*f090*/  HMMA.16816.F32.BF16 R4, R168.reuse, R180, R4 ;  /* 0x000000b4a804723c */ /* 0x060ff00000041804 */
[C---:B------:R-:W-:Y:S01]  /*f0a0*/  HMMA.16816.F32.BF16 R8, R168.reuse, R182, R8 ;  /* 0x000000b6a808723c */ /* 0x040fe20000041808 */
[----:B------:R-:W5:Y:S07]  /*f0b0*/  LDSM.16.M88.4 R180, [R233+0xb900] ;  /* 0x00b90000e9b4783b */ /* 0x000f6e0000000200 */
[C---:B------:R-:W-:Y:S08]  /*f0c0*/  HMMA.16816.F32.BF16 R12, R168.reuse, R184, R12 ;  /* 0x000000b8a80c723c */ /* 0x040ff0000004180c */
[C---:B------:R-:W-:Y:S01]  /*f0d0*/  HMMA.16816.F32.BF16 R16, R168.reuse, R186, R16 ;  /* 0x000000baa810723c */ /* 0x040fe20000041810 */
[----:B------:R-:W3:Y:S07]  /*f0e0*/  LDSM.16.M88.4 R184, [R230+0x14100] ;  /* 0x01410000e6b8783b */ /* 0x000eee0000000200 */
[C---:B--2---:R-:W-:Y:S08]  /*f0f0*/  HMMA.16816.F32.BF16 R20, R168.reuse, R192, R20 ;  /* 0x000000c0a814723c */ /* 0x044ff00000041814 */
[C---:B------:R-:W-:Y:S01]  /*f100*/  HMMA.16816.F32.BF16 R24, R168.reuse, R194, R24 ;  /* 0x000000c2a818723c */ /* 0x040fe20000041818 */
[----:B------:R-:W2:Y:S07]  /*f110*/  LDSM.16.M88.4 R192, [R218] ;  /* 0x00000000dac0783b */ /* 0x000eae0000000200 */
[C---:B----4-:R-:W-:Y:S08]  /*f120*/  HMMA.16816.F32.BF16 R28, R168.reuse, R164, R28 ;  /* 0x000000a4a81c723c */ /* 0x050ff0000004181c */
[----:B------:R-:W-:Y:S01]  /*f130*/  HMMA.16816.F32.BF16 R32, R168, R166, R32 ;  /* 0x000000a6a820723c */ /* 0x000fe20000041820 */
[----:B------:R-:W4:Y:S06]  /*f140*/  LDSM.16.M88.4 R164, [R217] ;  /* 0x00000000d9a4783b */ /* 0x000f2c0000000200 */
[----:B------:R-:W2:Y:S01]  /*f150*/  LDSM.16.M88.4 R168, [R216] ;  /* 0x00000000d8a8783b */ /* 0x000ea20000000200 */
[C---:B-1----:R-:W-:Y:S08]  /*f160*/  HMMA.16816.F32.BF16 R4, R172.reuse, R196, R4 ;  /* 0x000000c4ac04723c */ /* 0x042ff00000041804 */
[C---:B------:R-:W-:Y:S01]  /*f170*/  HMMA.16816.F32.BF16 R8, R172.reuse, R198, R8 ;  /* 0x000000c6ac08723c */ /* 0x040fe20000041808 */
[----:B------:R-:W-:Y:S07]  /*f180*/  LDSM.16.M88.4 R196, [R228+0xa100] ;  /* 0x00a10000e4c4783b */ /* 0x000fee0000000200 */
[C---:B------:R-:W-:Y:S08]  /*f190*/  HMMA.16816.F32.BF16 R12, R172.reuse, R200, R12 ;  /* 0x000000c8ac0c723c */ /* 0x040ff0000004180c */
[C---:B------:R-:W-:Y:S01]  /*f1a0*/  HMMA.16816.F32.BF16 R16, R172.reuse, R202, R16 ;  /* 0x000000caac10723c */ /* 0x040fe20000041810 */
[----:B------:R-:W-:Y:S07]  /*f1b0*/  LDSM.16.M88.4 R200, [R228+0xa900] ;  /* 0x00a90000e4c8783b */ /* 0x000fee0000000200 */
[C---:B---3--:R-:W-:Y:S08]  /*f1c0*/  HMMA.16816.F32.BF16 R20, R172.reuse, R176, R20 ;  /* 0x000000b0ac14723c */ /* 0x048ff00000041814 */
[C---:B------:R-:W-:Y:S01]  /*f1d0*/  HMMA.16816.F32.BF16 R24, R172.reuse, R178, R24 ;  /* 0x000000b2ac18723c */ /* 0x040fe20000041818 */
[----:B------:R-:W1:Y:S07]  /*f1e0*/  LDSM.16.M88.4 R176, [R229+0x14100] ;  /* 0x01410000e5b0783b */ /* 0x000e6e0000000200 */
[C---:B-----5:R-:W-:Y:S08]  /*f1f0*/  HMMA.16816.F32.BF16 R28, R172.reuse, R180, R28 ;  /* 0x000000b4ac1c723c */ /* 0x060ff0000004181c */
[----:B------:R-:W-:Y:S01]  /*f200*/  HMMA.16816.F32.BF16 R32, R172, R182, R32 ;  /* 0x000000b6ac20723c */ /* 0x000fe20000041820 */
[----:B------:R-:W3:Y:S06]  /*f210*/  LDSM.16.M88.4 R172, [R228+0xb100] ;  /* 0x00b10000e4ac783b */ /* 0x000eec0000000200 */
[----:B------:R-:W-:Y:S01]  /*f220*/  LDSM.16.M88.4 R180, [R227+0x14100] ;  /* 0x01410000e3b4783b */ /* 0x000fe20000000200 */
[C---:B------:R-:W-:Y:S08]  /*f230*/  HMMA.16816.F32.BF16 R4, R184.reuse, R188, R4 ;  /* 0x000000bcb804723c */ /* 0x040ff00000041804 */
[C---:B------:R-:W-:Y:S01]  /*f240*/  HMMA.16816.F32.BF16 R8, R184.reuse, R190, R8 ;  /* 0x000000beb808723c */ /* 0x040fe20000041808 */
[----:B------:R-:W-:Y:S07]  /*f250*/  LDSM.16.M88.4 R188, [R220+0x2000] ;  /* 0x00200000dcbc783b */ /* 0x000fee0000000200 */
[C---:B--2---:R-:W-:Y:S08]  /*f260*/  HMMA.16816.F32.BF16 R12, R184.reuse, R192, R12 ;  /* 0x000000c0b80c723c */ /* 0x044ff0000004180c */
[C---:B------:R-:W-:Y:S01]  /*f270*/  HMMA.16816.F32.BF16 R16, R184.reuse, R194, R16 ;  /* 0x000000c2b810723c */ /* 0x040fe20000041810 */
[----:B------:R-:W-:Y:S07]  /*f280*/  LDSM.16.M88.4 R192, [R220+0x3800] ;  /* 0x00380000dcc0783b */ /* 0x000fee0000000200 */
[C---:B----4-:R-:W-:Y:S08]  /*f290*/  HMMA.16816.F32.BF16 R20, R184.reuse, R164, R20 ;  /* 0x000000a4b814723c */ /* 0x050ff00000041814 */
[C---:B------:R-:W-:Y:S01]  /*f2a0*/  HMMA.16816.F32.BF16 R24, R184.reuse, R166, R24 ;  /* 0x000000a6b818723c */ /* 0x040fe20000041818 */
[----:B------:R-:W2:Y:S07]  /*f2b0*/  LDSM.16.M88.4 R164, [R228+0xb900] ;  /* 0x00b90000e4a4783b */ /* 0x000eae0000000200 */
[C---:B------:R-:W-:Y:S08]  /*f2c0*/  HMMA.16816.F32.BF16 R28, R184.reuse, R168, R28 ;  /* 0x000000a8b81c723c */ /* 0x040ff0000004181c */
[----:B------:R-:W-:Y:S01]  /*f2d0*/  HMMA.16816.F32.BF16 R32, R184, R170, R32 ;  /* 0x000000aab820723c */ /* 0x000fe20000041820 */
[----:B------:R-:W4:Y:S06]  /*f2e0*/  LDSM.16.M88.4 R168, [R220+0x2800] ;  /* 0x00280000dca8783b */ /* 0x000f2c0000000200 */
[----:B------:R-:W5:Y:S01]  /*f2f0*/  LDSM.16.M88.4 R184, [R220+0x3000] ;  /* 0x00300000dcb8783b */ /* 0x000f620000000200 */
[C---:B-1----:R-:W-:Y:S08]  /*f300*/  HMMA.16816.F32.BF16 R4, R176.reuse, R196, R4 ;  /* 0x000000c4b004723c */ /* 0x042ff00000041804 */
[C---:B------:R-:W-:Y:S01]  /*f310*/  HMMA.16816.F32.BF16 R8, R176.reuse, R198, R8 ;  /* 0x000000c6b008723c */ /* 0x040fe20000041808 */
[----:B------:R-:W1:Y:S07]  /*f320*/  LDSM.16.M88.4 R196, [R234+0x18100] ;  /* 0x01810000eac4783b */ /* 0x000e6e0000000200 */
[C---:B------:R-:W-:Y:S08]  /*f330*/  HMMA.16816.F32.BF16 R12, R176.reuse, R200, R12 ;  /* 0x000000c8b00c723c */ /* 0x040ff0000004180c */
[C---:B------:R-:W-:Y:S01]  /*f340*/  HMMA.16816.F32.BF16 R16, R176.reuse, R202, R16 ;  /* 0x000000cab010723c */ /* 0x040fe20000041810 */
[----:B------:R-:W-:Y:S07]  /*f350*/  LDSM.16.M88.4 R200, [R233+0xe100] ;  /* 0x00e10000e9c8783b */ /* 0x000fee0000000200 */
[C---:B---3--:R-:W-:Y:S08]  /*f360*/  HMMA.16816.F32.BF16 R20, R176.reuse, R172, R20 ;  /* 0x000000acb014723c */ /* 0x048ff00000041814 */
[C---:B------:R-:W-:Y:S01]  /*f370*/  HMMA.16816.F32.BF16 R24, R176.reuse, R174, R24 ;  /* 0x000000aeb018723c */ /* 0x040fe20000041818 */
[----:B------:R-:W-:Y:S07]  /*f380*/  LDSM.16.M88.4 R172, [R233+0xd100] ;  /* 0x00d10000e9ac783b */ /* 0x000fee0000000200 */
[C---:B--2---:R-:W-:Y:S08]  /*f390*/  HMMA.16816.F32.BF16 R28, R176.reuse, R164, R28 ;  /* 0x000000a4b01c723c */ /* 0x044ff0000004181c */
[----:B------:R-:W-:Y:S01]  /*f3a0*/  HMMA.16816.F32.BF16 R32, R176, R166, R32 ;  /* 0x000000a6b020723c */ /* 0x000fe20000041820 */
[----:B------:R-:W2:Y:S06]  /*f3b0*/  LDSM.16.M88.4 R164, [R233+0xc900] ;  /* 0x00c90000e9a4783b */ /* 0x000eac0000000200 */
[----:B------:R-:W-:Y:S01]  /*f3c0*/  LDSM.16.M88.4 R176, [R230+0x18100] ;  /* 0x01810000e6b0783b */ /* 0x000fe20000000200 */
[C---:B------:R-:W-:Y:S08]  /*f3d0*/  HMMA.16816.F32.BF16 R4, R180.reuse, R188, R4 ;  /* 0x000000bcb404723c */ /* 0x040ff00000041804 */
[C---:B------:R-:W-:Y:S01]  /*f3e0*/  HMMA.16816.F32.BF16 R8, R180.reuse, R190, R8 ;  /* 0x000000beb408723c */ /* 0x040fe20000041808 */
[----:B------:R-:W-:Y:S07]  /*f3f0*/  LDSM.16.M88.4 R188, [R213] ;  /* 0x00000000d5bc783b */ /* 0x000fee0000000200 */
[C---:B----4-:R-:W-:Y:S08]  /*f400*/  HMMA.16816.F32.BF16 R12, R180.reuse, R168, R12 ;  /* 0x000000a8b40c723c */ /* 0x050ff0000004180c */
[C---:B------:R-:W-:Y:S01]  /*f410*/  HMMA.16816.F32.BF16 R16, R180.reuse, R170, R16 ;  /* 0x000000aab410723c */ /* 0x040fe20000041810 */
[----:B------:R-:W3:Y:S07]  /*f420*/  LDSM.16.M88.4 R168, [R233+0xd900] ;  /* 0x00d90000e9a8783b */ /* 0x000eee0000000200 */
[C---:B-----5:R-:W-:Y:S08]  /*f430*/  HMMA.16816.F32.BF16 R20, R180.reuse, R184, R20 ;  /* 0x000000b8b414723c */ /* 0x060ff00000041814 */
[C---:B------:R-:W-:Y:S01]  /*f440*/  HMMA.16816.F32.BF16 R24, R180.reuse, R186, R24 ;  /* 0x000000bab418723c */ /* 0x040fe20000041818 */
[----:B------:R-:W-:Y:S07]  /*f450*/  LDSM.16.M88.4 R184, [R214] ;  /* 0x00000000d6b8783b */ /* 0x000fee0000000200 */
[C---:B------:R-:W-:Y:S08]  /*f460*/  HMMA.16816.F32.BF16 R28, R180.reuse, R192, R28 ;  /* 0x000000c0b41c723c */ /* 0x040ff0000004181c */
[----:B------:R-:W-:Y:S01]  /*f470*/  HMMA.16816.F32.BF16 R32, R180, R194, R32 ;  /* 0x000000c2b420723c */ /* 0x000fe20000041820 */
[----:B------:R-:W4:Y:S06]  /*f480*/  LDSM.16.M88.4 R180, [R215] ;  /* 0x00000000d7b4783b */ /* 0x000f2c0000000200 */
[----:B------:R-:W-:Y:S01]  /*f490*/  LDSM.16.M88.4 R192, [R228+0xc100] ;  /* 0x00c10000e4c0783b */ /* 0x000fe20000000200 */
[C---:B-1----:R-:W-:Y:S08]  /*f4a0*/  HMMA.16816.F32.BF16 R4, R196.reuse, R204, R4 ;  /* 0x000000ccc404723c */ /* 0x042ff00000041804 */
[C---:B------:R-:W-:Y:S01]  /*f4b0*/  HMMA.16816.F32.BF16 R8, R196.reuse, R206, R8 ;  /* 0x000000cec408723c */ /* 0x040fe20000041808 */
[----:B------:R-:W-:Y:S07]  /*f4c0*/  LDSM.16.M88.4 R204, [R233+0xe900] ;  /* 0x00e90000e9cc783b */ /* 0x000fee0000000200 */
[C---:B--2---:R-:W-:Y:S08]  /*f4d0*/  HMMA.16816.F32.BF16 R12, R196.reuse, R164, R12 ;  /* 0x000000a4c40c723c */ /* 0x044ff0000004180c */
[C---:B------:R-:W-:Y:S01]  /*f4e0*/  HMMA.16816.F32.BF16 R16, R196.reuse, R166, R16 ;  /* 0x000000a6c410723c */ /* 0x040fe20000041810 */
[----:B------:R-:W1:Y:S07]  /*f4f0*/  LDSM.16.M88.4 R164, [R212] ;  /* 0x00000000d4a4783b */ /* 0x000e6e0000000200 */
[C---:B------:R-:W-:Y:S08]  /*f500*/  HMMA.16816.F32.BF16 R20, R196.reuse, R172, R20 ;  /* 0x000000acc414723c */ /* 0x040ff00000041814 */
[C---:B------:R-:W-:Y:S01]  /*f510*/  HMMA.16816.F32.BF16 R24, R196.reuse, R174, R24 ;  /* 0x000000aec418723c */ /* 0x040fe20000041818 */
[----:B------:R-:W2:Y:S07]  /*f520*/  LDSM.16.M88.4 R172, [R229+0x18100] ;  /* 0x01810000e5ac783b */ /* 0x000eae0000000200 */
[C---:B---3--:R-:W-:Y:S08]  /*f530*/  HMMA.16816.F32.BF16 R28, R196.reuse, R168, R28 ;  /* 0x000000a8c41c723c */ /* 0x048ff0000004181c */
[----:B------:R-:W-:Y:S01]  /*f540*/  HMMA.16816.F32.BF16 R32, R196, R170, R32 ;  /* 0x000000aac420723c */ /* 0x000fe20000041820 */
[----:B------:R-:W3:Y:S06]  /*f550*/  LDSM.16.M88.4 R168, [R228+0xc900] ;  /* 0x00c90000e4a8783b */ /* 0x000eec0000000200 */
[----:B------:R-:W-:Y:S01]  /*f560*/  LDSM.16.M88.4 R196, [R234+0x1c100] ;  /* 0x01c10000eac4783b */ /* 0x000fe20000000200 */
[C---:B----4-:R-:W-:Y:S08]  /*f570*/  HMMA.16816.F32.BF16 R4, R176.reuse, R180, R4 ;  /* 0x000000b4b004723c */ /* 0x050ff00000041804 */
[C---:B------:R-:W-:Y:S01]  /*f580*/  HMMA.16816.F32.BF16 R8, R176.reuse, R182, R8 ;  /* 0x000000b6b008723c */ /* 0x040fe20000041808 */
[----:B------:R-:W4:Y:S07]  /*f590*/  LDSM.16.M88.4 R180, [R228+0xd100] ;  /* 0x00d10000e4b4783b */ /* 0x000f2e0000000200 */
[C---:B------:R-:W-:Y:S08]  /*f5a0*/  HMMA.16816.F32.BF16 R12, R176.reuse, R184, R12 ;  /* 0x000000b8b00c723c */ /* 0x040ff0000004180c */
[C---:B------:R-:W-:Y:S01]  /*f5b0*/  HMMA.16816.F32.BF16 R16, R176.reuse, R186, R16 ;  /* 0x000000bab010723c */ /* 0x040fe20000041810 */
[----:B------:R-:W-:Y:S07]  /*f5c0*/  LDSM.16.M88.4 R184, [R220+0x4000] ;  /* 0x00400000dcb8783b */ /* 0x000fee0000000200 */
[C---:B------:R-:W-:Y:S08]  /*f5d0*/  HMMA.16816.F32.BF16 R20, R176.reuse, R188, R20 ;  /* 0x000000bcb014723c */ /* 0x040ff00000041814 */
[C---:B------:R-:W-:Y:S01]  /*f5e0*/  HMMA.16816.F32.BF16 R24, R176.reuse, R190, R24 ;  /* 0x000000beb018723c */ /* 0x040fe20000041818 */
[----:B------:R-:W-:Y:S07]  /*f5f0*/  LDSM.16.M88.4 R188, [R220+0x4800] ;  /* 0x00480000dcbc783b */ /* 0x000fee0000000200 */
[C---:B-1----:R-:W-:Y:S08]  /*f600*/  HMMA.16816.F32.BF16 R28, R176.reuse, R164, R28 ;  /* 0x000000a4b01c723c */ /* 0x042ff0000004181c */
[----:B------:R-:W-:Y:S01]  /*f610*/  HMMA.16816.F32.BF16 R32, R176, R166, R32 ;  /* 0x000000a6b020723c */ /* 0x000fe20000041820 */
[----:B------:R-:W1:Y:S06]  /*f620*/  LDSM.16.M88.4 R164, [R228+0xd900] ;  /* 0x00d90000e4a4783b */ /* 0x000e6c0000000200 */
[----:B------:R-:W5:Y:S01]  /*f630*/  LDSM.16.M88.4 R176, [R227+0x18100] ;  /* 0x01810000e3b0783b */ /* 0x000f620000000200 */
        /* <DEDUP_REMOVED lines=8> */
[----:B------:R-:W-:Y:S07]  /*f6c0*/  LDSM.16.M88.4 R180, [R230+0x1c100] ;  /* 0x01c10000e6b4783b */ /* 0x000fee0000000200 */
[C---:B-1----:R-:W-:Y:S08]  /*f6d0*/  HMMA.16816.F32.BF16 R28, R172.reuse, R164, R28 ;  /* 0x000000a4ac1c723c */ /* 0x042ff0000004181c */
[----:B------:R-:W-:Y:S01]  /*f6e0*/  HMMA.16816.F32.BF16 R32, R172, R166, R32 ;  /* 0x000000a6ac20723c */ /* 0x000fe20000041820 */
[----:B------:R-:W1:Y:S06]  /*f6f0*/  LDSM.16.M88.4 R164, [R233+0xf100] ;  /* 0x00f10000e9a4783b */ /* 0x000e6c0000000200 */
[----:B------:R-:W4:Y:S01]  /*f700*/  LDSM.16.M88.4 R172, [R233+0xf900] ;  /* 0x00f90000e9ac783b */ /* 0x000f220000000200 */
[C---:B-----5:R-:W-:Y:S08]  /*f710*/  HMMA.16816.F32.BF16 R4, R176.reuse, R184, R4 ;  /* 0x000000b8b004723c */ /* 0x060ff00000041804 */
[C---:B------:R-:W-:Y:S01]  /*f720*/  HMMA.16816.F32.BF16 R8, R176.reuse, R186, R8 ;  /* 0x000000bab008723c */ /* 0x040fe20000041808 */
[----:B------:R-:W5:Y:S07]  /*f730*/  LDSM.16.M88.4 R184, [R211] ;  /* 0x00000000d3b8783b */ /* 0x000f6e0000000200 */
[C---:B------:R-:W-:Y:S08]  /*f740*/  HMMA.16816.F32.BF16 R12, R176.reuse, R188, R12 ;  /* 0x000000bcb00c723c */ /* 0x040ff0000004180c */
[C---:B------:R-:W-:Y:S01]  /*f750*/  HMMA.16816.F32.BF16 R16, R176.reuse, R190, R16 ;  /* 0x000000beb010723c */ /* 0x040fe20000041810 */
[----:B------:R-:W1:Y:S07]  /*f760*/  LDSM.16.M88.4 R188, [R210] ;  /* 0x00000000d2bc783b */ /* 0x000e6e0000000200 */
[C---:B--2---:R-:W-:Y:S08]  /*f770*/  HMMA.16816.F32.BF16 R20, R176.reuse, R192, R20 ;  /* 0x000000c0b014723c */ /* 0x044ff00000041814 */
[C---:B------:R-:W-:Y:S01]  /*f780*/  HMMA.16816.F32.BF16 R24, R176.reuse, R194, R24 ;  /* 0x000000c2b018723c */ /* 0x040fe20000041818 */
[----:B------:R-:W-:Y:S07]  /*f790*/  LDSM.16.M88.4 R192, [R229+0x1c100] ;  /* 0x01c10000e5c0783b */ /* 0x000fee0000000200 */
[C---:B---3--:R-:W-:Y:S08]  /*f7a0*/  HMMA.16816.F32.BF16 R28, R176.reuse, R168, R28 ;  /* 0x000000a8b01c723c */ /* 0x048ff0000004181c */
[----:B------:R-:W-:Y:S01]  /*f7b0*/  HMMA.16816.F32.BF16 R32, R176, R170, R32 ;  /* 0x000000aab020723c */ /* 0x000fe20000041820 */
[----:B------:R-:W2:Y:S06]  /*f7c0*/  LDSM.16.M88.4 R168, [R209] ;  /* 0x00000000d1a8783b */ /* 0x000eac0000000200 */
[----:B------:R-:W3:Y:S01]  /*f7d0*/  LDSM.16.M88.4 R176, [R208] ;  /* 0x00000000d0b0783b */ /* 0x000ee20000000200 */
[C---:B------:R-:W-:Y:S08]  /*f7e0*/  HMMA.16816.F32.BF16 R4, R196.reuse, R200, R4 ;  /* 0x000000c8c404723c */ /* 0x040ff00000041804 */
[C---:B------:R-:W-:Y:S01]  /*f7f0*/  HMMA.16816.F32.BF16 R8, R196.reuse, R202, R8 ;  /* 0x000000cac408723c */ /* 0x040fe20000041808 */
[----:B------:R-:W2:Y:S07]  /*f800*/  LDSM.16.M88.4 R200, [R228+0xe100] ;  /* 0x00e10000e4c8783b */ /* 0x000eae0000000200 */
[C---:B------:R-:W-:Y:S08]  /*f810*/  HMMA.16816.F32.BF16 R12, R196.reuse, R204, R12 ;  /* 0x000000ccc40c723c */ /* 0x040ff0000004180c */
[C---:B------:R-:W-:Y:S01]  /*f820*/  HMMA.16816.F32.BF16 R16, R196.reuse, R206, R16 ;  /* 0x000000cec410723c */ /* 0x040fe20000041810 */
[----:B------:R-:W-:Y:S07]  /*f830*/  LDSM.16.M88.4 R204, [R220+0x6000] ;  /* 0x00600000dccc783b */ /* 0x000fee0000000200 */
[C---:B-1----:R-:W-:Y:S08]  /*f840*/  HMMA.16816.F32.BF16 R20, R196.reuse, R164, R20 ;  /* 0x000000a4c414723c */ /* 0x042ff00000041814 */
[C---:B------:R-:W-:Y:S01]  /*f850*/  HMMA.16816.F32.BF16 R24, R196.reuse, R166, R24 ;  /* 0x000000a6c418723c */ /* 0x040fe20000041818 */
[----:B------:R-:W1:Y:S07]  /*f860*/  LDSM.16.M88.4 R164, [R228+0xe900] ;  /* 0x00e90000e4a4783b */ /* 0x000e6e0000000200 */
[C---:B----4-:R-:W-:Y:S08]  /*f870*/  HMMA.16816.F32.BF16 R28, R196.reuse, R172, R28 ;  /* 0x000000acc41c723c */ /* 0x050ff0000004181c */
[----:B------:R-:W-:Y:S01]  /*f880*/  HMMA.16816.F32.BF16 R32, R196, R174, R32 ;  /* 0x000000aec420723c */ /* 0x000fe20000041820 */
[----:B------:R-:W4:Y:S06]  /*f890*/  LDSM.16.M88.4 R172, [R228+0xf100] ;  /* 0x00f10000e4ac783b */ /* 0x000f2c0000000200 */
[----:B------:R-:W-:Y:S01]  /*f8a0*/  LDSM.16.M88.4 R196, [R227+0x1c100] ;  /* 0x01c10000e3c4783b */ /* 0x000fe20000000200 */
[C---:B-----5:R-:W-:Y:S08]  /*f8b0*/  HMMA.16816.F32.BF16 R4, R180.reuse, R184, R4 ;  /* 0x000000b8b404723c */ /* 0x060ff00000041804 */
[C---:B------:R-:W-:Y:S01]  /*f8c0*/  HMMA.16816.F32.BF16 R8, R180.reuse, R186, R8 ;  /* 0x000000bab408723c */ /* 0x040fe20000041808 */
[----:B------:R-:W5:Y:S07]  /*f8d0*/  LDSM.16.M88.4 R184, [R228+0xf900] ;  /* 0x00f90000e4b8783b */ /* 0x000f6e0000000200 */
[C---:B------:R-:W-:Y:S08]  /*f8e0*/  HMMA.16816.F32.BF16 R12, R180.reuse, R188, R12 ;  /* 0x000000bcb40c723c */ /* 0x040ff0000004180c */
[C---:B------:R-:W-:Y:S08]  /*f8f0*/  HMMA.16816.F32.BF16 R16, R180.reuse, R190, R16 ;  /* 0x000000beb410723c */ /* 0x040ff00000041810 */
[C---:B--2---:R-:W-:Y:S08]  /*f900*/  HMMA.16816.F32.BF16 R20, R180.reuse, R168, R20 ;  /* 0x000000a8b414723c */ /* 0x044ff00000041814 */
[C---:B------:R-:W-:Y:S08]  /*f910*/  HMMA.16816.F32.BF16 R24, R180.reuse, R170, R24 ;  /* 0x000000aab418723c */ /* 0x040ff00000041818 */
[C---:B---3--:R-:W-:Y:S08]  /*f920*/  HMMA.16816.F32.BF16 R28, R180.reuse, R176, R28 ;  /* 0x000000b0b41c723c */ /* 0x048ff0000004181c */
[----:B------:R-:W-:Y:S08]  /*f930*/  HMMA.16816.F32.BF16 R32, R180, R178, R32 ;  /* 0x000000b2b420723c */ /* 0x000ff00000041820 */
[C---:B------:R-:W-:Y:S08]  /*f940*/  HMMA.16816.F32.BF16 R4, R192.reuse, R200, R4 ;  /* 0x000000c8c004723c */ /* 0x040ff00000041804 */
[C---:B------:R-:W-:Y:S08]  /*f950*/  HMMA.16816.F32.BF16 R8, R192.reuse, R202, R8 ;  /* 0x000000cac008723c */ /* 0x040ff00000041808 */
[C---:B-1----:R-:W-:Y:S08]  /*f960*/  HMMA.16816.F32.BF16 R12, R192.reuse, R164, R12 ;  /* 0x000000a4c00c723c */ /* 0x042ff0000004180c */
[C---:B------:R-:W-:Y:S01]  /*f970*/  HMMA.16816.F32.BF16 R16, R192.reuse, R166, R16 ;  /* 0x000000a6c010723c */ /* 0x040fe20000041810 */
[----:B------:R-:W1:Y:S07]  /*f980*/  LDSM.16.M88.4 R164, [R220+0x6800] ;  /* 0x00680000dca4783b */ /* 0x000e6e0000000200 */
[C---:B----4-:R-:W-:Y:S08]  /*f990*/  HMMA.16816.F32.BF16 R20, R192.reuse, R172, R20 ;  /* 0x000000acc014723c */ /* 0x050ff00000041814 */
[C---:B------:R-:W-:Y:S08]  /*f9a0*/  HMMA.16816.F32.BF16 R24, R192.reuse, R174, R24 ;  /* 0x000000aec018723c */ /* 0x040ff00000041818 */
[C---:B-----5:R-:W-:Y:S08]  /*f9b0*/  HMMA.16816.F32.BF16 R28, R192.reuse, R184, R28 ;  /* 0x000000b8c01c723c */ /* 0x060ff0000004181c */
[----:B------:R-:W-:Y:S08]  /*f9c0*/  HMMA.16816.F32.BF16 R32, R192, R186, R32 ;  /* 0x000000bac020723c */ /* 0x000ff00000041820 */
[C---:B------:R-:W-:Y:S08]  /*f9d0*/  HMMA.16816.F32.BF16 R4, R196.reuse, R204, R4 ;  /* 0x000000ccc404723c */ /* 0x040ff00000041804 */
[C---:B------:R-:W-:Y:S08]  /*f9e0*/  HMMA.16816.F32.BF16 R8, R196.reuse, R206, R8 ;  /* 0x000000cec408723c */ /* 0x040ff00000041808 */
[C---:B-1----:R-:W-:Y:S08]  /*f9f0*/  HMMA.16816.F32.BF16 R12, R196.reuse, R164, R12 ;  /* 0x000000a4c40c723c */ /* 0x042ff0000004180c */
[----:B------:R-:W-:Y:S01]  /*fa00*/  FMUL.FTZ R169, R4, c[0x0][0x320] ;  /* 0x0000c80004a97a20 */ /* 0x000fe20000410000 */
[C---:B------:R-:W-:Y:S03]  /*fa10*/  HMMA.16816.F32.BF16 R16, R196.reuse, R166, R16 ;  /* 0x000000a6c410723c */ /* 0x040fe60000041810 */
[----:B------:R-:W-:Y:S02]  /*fa20*/  FMUL.FTZ R170, R5, c[0x0][0x320] ;  /* 0x0000c80005aa7a20 */ /* 0x000fe40000410000 */
[----:B------:R-:W1:Y:S01]  /*fa30*/  MUFU.TANH R169, R169 ;  /* 0x000000a900a97308 */ /* 0x000e620000002400 */
[----:B------:R-:W-:Y:S02]  /*fa40*/  FMUL.FTZ R0, R6, c[0x0][0x320] ;  /* 0x0000c80006007a20 */ /* 0x000fe40000410000 */
[----:B------:R-:W-:Y:S04]  /*fa50*/  FMUL.FTZ R9, R9, c[0x0][0x320] ;  /* 0x0000c80009097a20 */ /* 0x000fe80000410000 */
[----:B------:R-:W-:Y:S02]  /*fa60*/  FMUL.FTZ R10, R10, c[0x0][0x320] ;  /* 0x0000c8000a0a7a20 */ /* 0x000fe40000410000 */
[----:B------:R-:W-:Y:S01]  /*fa70*/  FMUL.FTZ R11, R11, c[0x0][0x320] ;  /* 0x0000c8000b0b7a20 */ /* 0x000fe20000410000 */
[----:B------:R-:W2:Y:S01]  /*fa80*/  MUFU.TANH R172, R9 ;  /* 0x0000000900ac7308 */ /* 0x000ea20000002400 */
[----:B------:R-:W-:Y:S02]  /*fa90*/  FMUL.FTZ R168, R7, c[0x0][0x320] ;  /* 0x0000c80007a87a20 */ /* 0x000fe40000410000 */
[----:B------:R-:W3:Y:S01]  /*faa0*/  LDSM.16.M88.4 R4, [R220+0x7000] ;  /* 0x00700000dc04783b */ /* 0x000ee20000000200 */
[----:B------:R-:W-:Y:S02]  /*fab0*/  FMUL.FTZ R171, R8, c[0x0][0x320] ;  /* 0x0000c80008ab7a20 */ /* 0x000fe40000410000 */
[----:B------:R-:W-:Y:S02]  /*fac0*/  FMUL.FTZ R195, R12, c[0x0][0x320] ;  /* 0x0000c8000cc37a20 */ /* 0x000fe40000410000 */
[----:B------:R-:W-:Y:S02]  /*fad0*/  FMUL.FTZ R12, R15, c[0x0][0x320] ;  /* 0x0000c8000f0c7a20 */ /* 0x000fe40000410000 */
[----:B------:R-:W4:Y:S01]  /*fae0*/  MUFU.TANH R164, R10 ;  /* 0x0000000a00a47308 */ /* 0x000f220000002400 */
[----:B------:R-:W-:Y:S02]  /*faf0*/  FMUL.FTZ R175, R16, c[0x0][0x320] ;  /* 0x0000c80010af7a20 */ /* 0x000fe40000410000 */
[----:B------:R-:W-:Y:S02]  /*fb00*/  FMUL.FTZ R13, R13, c[0x0][0x320] ;  /* 0x0000c8000d0d7a20 */ /* 0x000fe40000410000 */
[----:B------:R-:W-:Y:S02]  /*fb10*/  FMUL.FTZ R14, R14, c[0x0][0x320] ;  /* 0x0000c8000e0e7a20 */ /* 0x000fe40000410000 */
[----:B------:R-:W-:Y:S02]  /*fb20*/  FMUL.FTZ R17, R17, c[0x0][0x320] ;  /* 0x0000c80011117a20 */ /* 0x000fe40000410000 */
[----:B------:R-:W-:Y:S01]  /*fb30*/  FMUL.FTZ R18, R18, c[0x0][0x320] ;  /* 0x0000c80012127a20 */ /* 0x000fe20000410000 */
[----:B------:R5:W1:Y:S10]  /*fb40*/  MUFU.TANH R165, R11 ;  /* 0x0000000b00a57308 */ /* 0x000a740000002400 */
[----:B------:R-:W1:Y:S10]  /*fb50*/  MUFU.TANH R170, R170 ;  /* 0x000000aa00aa7308 */ /* 0x000e740000002400 */
[----:B------:R-:W1:Y:S01]  /*fb60*/  MUFU.TANH R0, R0 ;  /* 0x0000000000007308 */ /* 0x000e620000002400 */
[C---:B---3--:R-:W-:Y:S01]  /*fb70*/  HMMA.16816.F32.BF16 R20, R196.reuse, R4, R20 ;  /* 0x00000004c414723c */ /* 0x048fe20000041814 */
[----:B-----5:R-:W3:Y:S01]  /*fb80*/  LDSM.16.M88.4 R8, [R220+0x7800] ;  /* 0x00780000dc08783b */ /* 0x020ee20000000200 */
[----:B------:R-:W-:Y:S07]  /*fb90*/  DEPBAR.LE SB0, 0x0 ;  /* 0x000080000000791a */ /* 0x000fee0000000000 */
[----:B------:R-:W1:Y:S01]  /*fba0*/  MUFU.TANH R168, R168 ;  /* 0x000000a800a87308 */ /* 0x000e620000002400 */
[----:B------:R-:W-:Y:S01]  /*fbb0*/  BAR.SYNC.DEFER_BLOCKING 0x0 ;  /* 0x0000000000007b1d */ /* 0x000fe20000010000 */
[C---:B------:R-:W-:Y:S05]  /*fbc0*/  HMMA.16816.F32.BF16 R24, R196.reuse, R6, R24 ;  /* 0x00000006c418723c */ /* 0x040fea0000041818 */
[----:B------:R-:W-:Y:S03]  /*fbd0*/  FMUL.FTZ R4, R19, c[0x0][0x320] ;  /* 0x0000c80013047a20 */ /* 0x000fe60000410000 */
[----:B------:R-:W1:Y:S05]  /*fbe0*/  MUFU.TANH R171, R171 ;  /* 0x000000ab00ab7308 */ /* 0x000e6a0000002400 */
[----:B------:R-:W-:Y:S02]  /*fbf0*/  FMUL.FTZ R207, R20, c[0x0][0x320] ;  /* 0x0000c80014cf7a20 */ /* 0x000fe40000410000 */
[----:B------:R-:W-:Y:S03]  /*fc00*/  FMUL.FTZ R21, R21, c[0x0][0x320] ;  /* 0x0000c80015157a20 */ /* 0x000fe60000410000 */
[----:B------:R-:W1:Y:S01]  /*fc10*/  MUFU.TANH R195, R195 ;  /* 0x000000c300c37308 */ /* 0x000e620000002400 */
[----:B------:R-:W-:Y:S02]  /*fc20*/  FMUL.FTZ R22, R22, c[0x0][0x320] ;  /* 0x0000c80016167a20 */ /* 0x000fe40000410000 */
[----:B------:R-:W-:Y:S03]  /*fc30*/  FMUL.FTZ R23, R23, c[0x0][0x320] ;  /* 0x0000c80017177a20 */ /* 0x000fe60000410000 */
[----:B------:R-:W-:Y:S02]  /*fc40*/  FMUL.FTZ R203, R24, c[0x0][0x320] ;  /* 0x0000c80018cb7a20 */ /* 0x000fe40000410000 */
[----:B------:R-:W-:Y:S02]  /*fc50*/  FMUL.FTZ R5, R27, c[0x0][0x320] ;  /* 0x0000c8001b057a20 */ /* 0x000fe40000410000 */
[----:B------:R1:W1:Y:S01]  /*fc60*/  MUFU.TANH R193, R13 ;  /* 0x0000000d00c17308 */ /* 0x0002620000002400 */
[----:B------:R-:W-:Y:S02]  /*fc70*/  FMUL.FTZ R25, R25, c[0x0][0x320] ;  /* 0x0000c80019197a20 */ /* 0x000fe40000410000 */
[----:B------:R-:W-:Y:S01]  /*fc80*/  FMUL.FTZ R26, R26, c[0x0][0x320] ;  /* 0x0000c8001a1a7a20 */ /* 0x000fe20000410000 */
[C---:B---3--:R-:W-:Y:S06]  /*fc90*/  HMMA.16816.F32.BF16 R28, R196.reuse, R8, R28 ;  /* 0x00000008c41c723c */ /* 0x048fec000004181c */
[----:B------:R3:W1:Y:S02]  /*fca0*/  MUFU.TANH R194, R14 ;  /* 0x0000000e00c27308 */ /* 0x0006640000002400 */
[----:B------:R-:W-:Y:S08]  /*fcb0*/  HMMA.16816.F32.BF16 R32, R196, R10, R32 ;  /* 0x0000000ac420723c */ /* 0x000ff00000041820 */
[----:B------:R-:W1:Y:S08]  /*fcc0*/  MUFU.TANH R12, R12 ;  /* 0x0000000c000c7308 */ /* 0x000e700000002400 */
[----:B------:R-:W-:Y:S02]  /*fcd0*/  FMUL.FTZ R191, R28, c[0x0][0x320] ;  /* 0x0000c8001cbf7a20 */ /* 0x000fe40000410000 */
        /* <DEDUP_REMOVED lines=10> */
[----:B------:R-:W1:Y:S10]  /*fd80*/  MUFU.TANH R4, R4 ;  /* 0x0000000400047308 */ /* 0x000e740000002400 */
[----:B------:R-:W1:Y:S10]  /*fd90*/  MUFU.TANH R207, R207 ;  /* 0x000000cf00cf7308 */ /* 0x000e740000002400 */
[----:B------:R3:W1:Y:S10]  /*fda0*/  MUFU.TANH R205, R21 ;  /* 0x0000001500cd7308 */ /* 0x0006740000002400 */
[----:B------:R3:W1:Y:S10]  /*fdb0*/  MUFU.TANH R204, R22 ;  /* 0x0000001600cc7308 */ /* 0x0006740000002400 */
[----:B------:R3:W1:Y:S10]  /*fdc0*/  MUFU.TANH R202, R23 ;  /* 0x0000001700ca7308 */ /* 0x0006740000002400 */
[----:B------:R-:W1:Y:S10]  /*fdd0*/  MUFU.TANH R203, R203 ;  /* 0x000000cb00cb7308 */ /* 0x000e740000002400 */
[----:B------:R3:W1:Y:S10]  /*fde0*/  MUFU.TANH R201, R25 ;  /* 0x0000001900c97308 */ /* 0x0006740000002400 */
        /* <DEDUP_REMOVED lines=9> */
[----:B------:R-:W1:Y:S01]  /*fe80*/  MUFU.TANH R7, R7 ;  /* 0x0000000700077308 */ /* 0x000e620000002400 */
[----:B------:R-:W-:-:S05]  /*fe90*/  @P0 BRA `(.L_x_2005) ;  /* 0x0000038000000947 */ /* 0x000fca0003800000 */
[----:B--2-4-:R-:W-:Y:S01]  /*fea0*/  ULEA UR4, UR20, UR12, 0x6 ;  /* 0x0000000c14047291 */ /* 0x014fe2000f8e303f */
[----:B------:R-:W-:Y:S01]  /*feb0*/  ISETP.NE.AND P1, PT, R236, 0x1, PT ;  /* 0x00000001ec00780c */ /* 0x000fe20003f25270 */
[----:B------:R-:W-:Y:S04]  /*fec0*/  IMAD.MOV.U32 R237, RZ, RZ, RZ ;  /* 0x000000ffffed7224 */ /* 0x000fe800078e00ff */
[----:B------:R-:W-:Y:S05]  /*fed0*/  IMAD.U32 R238, RZ, RZ, UR4 ;  /* 0x00000004ffee7e24 */ /* 0x000fea000f8e00ff */
[----:B------:R-:W-:Y:S05]  /*fee0*/  IADD3 R238, R238, -0x40, R239 ;  /* 0xffffffc0eeee7810 */ /* 0x000fea0007ffe0ef */
[----:B------:R-:W-:Y:S04]  /*fef0*/  @P1 IMAD.HI.U32 R10, R238, c[0x0][0x2bc], RZ ;  /* 0x0000af00ee0a1a27 */ /* 0x000fe800078e00ff */
[----:B------:R-:W-:Y:S01]  /*ff00*/  IMAD.MOV.U32 R6, RZ, RZ, R238 ;  /* 0x000000ffff067224 */ /* 0x000fe200078e00ee */
[----:B------:R-:W-:Y:S04]  /*ff10*/  @P1 SHF.R.U32.HI R6, RZ, c[0x0][0x2c0], R10 ;  /* 0x0000b000ff061a19 */ /* 0x000fe8000001160a */
[C---:B------:R-:W-:Y:S04]  /*ff20*/  @!P2 IADD3 R11, P0, R6.reuse, UR16, RZ ;  /* 0x00000010060bac10 */ /* 0x040fe8000ff1e0ff */
[----:B------:R-:W-:Y:S02]  /*ff30*/  @!P2 LEA.HI.X.SX32 R10, R6, UR8, 0x1, P0 ;  /* 0x00000008060aac11 */ /* 0x000fe400080f0eff */
[C---:B------:R-:W-:Y:S04]  /*ff40*/  @!P2 LEA R8, P0, R11.reuse, c[0x0][0x2a0], 0x2 ;  /* 0x0000a8000b08aa11 */ /* 0x040fe800078010ff */
[----:B------:R-:W-:Y:S01]  /*ff50*/  @!P2 LEA.HI.X R9, R11, c[0x0][0x2a4], R10, 0x2, P0 ;  /* 0x0000a9000b09aa11 */ /* 0x000fe200000f140a */
[----:B------:R-:W-:Y:S04]  /*ff60*/  IMAD.MOV R11, RZ, RZ, -R6 ;  /* 0x000000ffff0b7224 */ /* 0x000fe800078e0a06 */
[----:B------:R-:W2:Y:S01]  /*ff70*/  @!P2 LDG.E R237, [R8.64] ;  /* 0x0000001208eda981 */ /* 0x000ea2000c1e1900 */
[----:B------:R-:W-:Y:S04]  /*ff80*/  IMAD R238, R11, c[0x0][0x2b8], R238 ;  /* 0x0000ae000bee7a24 */ /* 0x000fe800078e02ee */
[C---:B---3--:R-:W-:Y:S01]  /*ff90*/  IMAD.WIDE.U32 R14, R238.reuse, c[0x0][0x1e0], RZ ;  /* 0x00007800ee0e7a25 */ /* 0x048fe200078e00ff */
[----:B------:R-:W-:Y:S05]  /*ffa0*/  SHF.R.S32.HI R11, RZ, 0x1f, R238 ;  /* 0x0000001fff0b7819 */ /* 0x000fea00000114ee */
[----:B------:R-:W-:Y:S04]  /*ffb0*/  IMAD R11, R11, c[0x0][0x1e0], RZ ;  /* 0x000078000b0b7a24 */ /* 0x000fe800078e02ff */
[----:B------:R-:W-:Y:S04]  /*ffc0*/  IMAD R11, R238, c[0x0][0x1e4], R11 ;  /* 0x00007900ee0b7a24 */ /* 0x000fe800078e020b */
[----:B------:R-:W-:Y:S01]  /*ffd0*/  IMAD.IADD R15, R15, 0x1, R11 ;  /* 0x000000010f0f7824 */ /* 0x000fe200078e020b */
[----:B--2---:R-:W-:Y:S03]  /*ffe0*/  SHF.R.S32.HI R6, RZ, 0x1f, R237 ;  /* 0x0000001fff067819 */ /* 0x004fe600000114ed */
[C---:B------:R-:W-:Y:S04]  /*fff0*/  IMAD.WIDE.U32 R14, R237.reuse, c[0x0][0x1f0], R14 ;  /* 0x00007c00ed0e7a25 */ /* 0x040fe800078e000e */
[----:B------:R-:W-:Y:S01]  /*10000*/  IMAD R6, R6, c[0x0][0x1f0], RZ ;  /* 0x00007c0006067a24 */ /* 0x000fe200078e02ff */
[----:B------:R-:W-:Y:S03]  /*10010*/  IADD3 R9, P0, R14, UR14, RZ ;  /* 0x0000000e0e097c10 */ /* 0x000fe6000ff1e0ff */
[----:B------:R-:W-:Y:S05]  /*10020*/  IMAD R6, R237, c[0x0][0x1f4], R6 ;  /* 0x00007d00ed067a24 */ /* 0x000fea00078e0206 */
[----:B------:R-:W-:Y:S02]  /*10030*/  IADD3.X R6, R15, UR7, R6, P0, !PT ;  /* 0x000000070f067c10 */ /* 0x000fe400087fe406 */
[C---:B-1----:R-:W-:Y:S04]  /*10040*/  LEA R13, P0, R9.reuse, c[0x0][0x1c8], 0x1 ;  /* 0x00007200090d7a11 */ /* 0x042fe800078008ff */
[----:B------:R-:W-:Y:S02]  /*10050*/  LEA.HI.X R11, R9, c[0x0][0x1cc], R6, 0x1, P0 ;  /* 0x00007300090b7a11 */ /* 0x000fe400000f0c06 */
[----:B------:R-:W1:Y:S04]  /*10060*/  SHFL.IDX PT, R9, R13, RZ, 0x181f ;  /* 0x00181fff0d097589 */ /* 0x000e6800000e0000 */
[----:B------:R-:W2:Y:S04]  /*10070*/  SHFL.IDX PT, R10, R11, RZ, 0x181f ;  /* 0x00181fff0b0a7589 */ /* 0x000ea800000e0000 */
[----:B------:R-:W3:Y:S04]  /*10080*/  SHFL.IDX PT, R6, R13, 0x1, 0x181f ;  /* 0x00381f000d067f89 */ /* 0x000ee800000e0000 */
[----:B------:R-:W4:Y:S01]  /*10090*/  SHFL.IDX PT, R8, R11, 0x1, 0x181f ;  /* 0x00381f000b087f89 */ /* 0x000f2200000e0000 */
[C---:B-1----:R-:W-:Y:S05]  /*100a0*/  IADD3 R18, P0, R9.reuse, R249, RZ ;  /* 0x000000f909127210 */ /* 0x042fea0007f1e0ff */
        /* <DEDUP_REMOVED lines=10> */
[----:B---3--:R-:W-:Y:S04]  /*10150*/  IADD3 R24, P0, R6, R249, RZ ;  /* 0x000000f906187210 */ /* 0x008fe80007f1e0ff */
[----:B------:R1:W-:Y:S01]  /*10160*/  LDGSTS.E.BYPASS.LTC128B.128 [R235+0xe100], [R20.64], !P6 ;  /* 0x0e10000014eb7fae */ /* 0x0003e2000f101d52 */
[----:B----4-:R-:W-:Y:S01]  /*10170*/  IMAD.X R25, R8, 0x1, R248, P0 ;  /* 0x0000000108197824 */ /* 0x010fe200000e06f8 */
[----:B------:R-:W-:Y:S04]  /*10180*/  IADD3 R22, P0, R6, R250, RZ ;  /* 0x000000fa06167210 */ /* 0x000fe80007f1e0ff */
[----:B------:R1:W-:Y:S01]  /*10190*/  LDGSTS.E.BYPASS.LTC128B.128 [R235+0x9100], [R24.64], !P3 ;  /* 0x0910000018eb7fae */ /* 0x0003e2000d901d52 */
        /* <DEDUP_REMOVED lines=8> */
.L_x_2005:
[----:B--2-4-:R-:W-:Y:S01]  /*10220*/  PLOP3.LUT P0, PT, PT, PT, UP1, 0x80, 0x0 ;  /* 0x000000000000781c */ /* 0x014fe20003f0f018 */
[----:B------:R-:W0:Y:S01]  /*10230*/  LDGDEPBAR ;  /* 0x00000000000079af */ /* 0x000e220000000000 */
[----:B-1----:R-:W-:Y:S01]  /*10240*/  IMAD.MOV.U32 R15, RZ, RZ, R240 ;  /* 0x000000ffff0f7224 */ /* 0x002fe200078e00f0 */
[----:B------:R-:W-:Y:S01]  /*10250*/  USHF.L.U32 UR4, UR20, 0x6, URZ ;  /* 0x0000000614047899 */ /* 0x000fe2000800063f */
[----:B------:R-:W-:Y:S09]  /*10260*/  IMAD.U32 R8, RZ, RZ, UR10 ;  /* 0x0000000aff087e24 */ /* 0x000ff2000f8e00ff */
[----:B------:R-:W-:Y:S01]  /*10270*/  @P0 IMAD.HI.U32 R6, R240, c[0x0][0x2c8], RZ ;  /* 0x0000b200f0060a27 */ /* 0x000fe200078e00ff */
[----:B------:R-:W-:Y:S11]  /*10280*/  PLOP3.LUT P0, PT, PT, PT, UP1, 0x80, 0x0 ;  /* 0x000000000000781c */ /* 0x000ff60003f0f018 */
[----:B------:R-:W-:Y:S02]  /*10290*/  @!UPT UIADD3 URZ, URZ, URZ, URZ ;  /* 0x0000003f3f3ff290 */ /* 0x000fe4000fffe03f */
[----:B------:R-:W-:Y:S01]  /*102a0*/  @P0 SHF.R.U32.HI R15, RZ, c[0x0][0x2cc], R6 ;  /* 0x0000b300ff0f0a19 */ /* 0x000fe20000011606 */
[----:B------:R-:W-:Y:S01]  /*102b0*/  IMAD.U32 R6, RZ, RZ, UR4 ;  /* 0x00000004ff067e24 */ /* 0x000fe2000f8e00ff */
[----:B------:R-:W-:Y:S03]  /*102c0*/  PLOP3.LUT P0, PT, PT, PT, UP0, 0x40, 0x0 ;  /* 0x000000000000781c */ /* 0x000fe60003f0e808 */
[----:B------:R-:W1:Y:S01]  /*102d0*/  SHFL.IDX PT, R11, R15, RZ, 0x1c1f ;  /* 0x001c1fff0f0b7589 */ /* 0x000e6200000e0000 */
[----:B------:R-:W-:Y:S04]  /*102e0*/  IADD3 R9, -R241, 0x1, -R6 ;  /* 0x00000001f1097810 */ /* 0x000fe80007ffe906 */
[----:B------:R-:W-:Y:S04]  /*102f0*/  IADD3 R8, R9, -c[0x0][0x168], R8 ;  /* 0x80005a0009087a10 */ /* 0x000fe80007ffe008 */
[C---:B------:R-:W-:Y:S02]  /*10300*/  IADD3 R10, R8.reuse, c[0x0][0x328], RZ ;  /* 0x0000ca00080a7a10 */ /* 0x040fe40007ffe0ff */
[----:B------:R-:W-:Y:S03]  /*10310*/  IADD3 R8, R8, UR11, RZ ;  /* 0x0000000b08087c10 */ /* 0x000fe6000fffe0ff */
[--C-:B-1-3--:R-:W-:Y:S02]  /*10320*/  IMAD.IADD R14, R10, 0x1, R11.reuse ;  /* 0x000000010a0e7824 */ /* 0x10afe400078e020b */
        /* <DEDUP_REMOVED lines=17> */
.L_x_2008:
[----:B------:R-:W-:Y:S04]  /*10440*/  MOV R9, c[0x0][0x32c] ;  /* 0x0000cb0000097a02 */ /* 0x000fe80000000f00 */
[----:B------:R-:W-:Y:S11]  /*10450*/  ISETP.NE.AND P0, PT, R9, 0x1, PT ;  /* 0x000000010900780c */ /* 0x000ff60003f05270 */
[----:B------:R-:W-:Y:S02]  /*10460*/  @!UPT UIADD3 URZ, URZ, URZ, URZ ;  /* 0x0000003f3f3ff290 */ /* 0x000fe4000fffe03f */
[----:B------:R-:W-:Y:S05]  /*10470*/  @P0 IMAD.HI.U32 R9, R11, c[0x0][0x330], RZ ;  /* 0x0000cc000b090a27 */ /* 0x000fea00078e00ff */
[----:B------:R-:W-:Y:S02]  /*10480*/  @P0 SHF.R.U32.HI R11, RZ, c[0x0][0x334], R9 ;  /* 0x0000cd00ff0b0a19 */ /* 0x000fe40000011609 */
.L_x_2009:
[----:B------:R-:W-:Y:S05]  /*10490*/  BSYNC B0 ;  /* 0x0000000000007941 */ /* 0x000fea0003800000 */
.L_x_2007:
[----:B------:R-:W-:Y:S04]  /*104a0*/  IMAD R16, R11, c[0x0][0x32c], -R6 ;  /* 0x0000cb000b107a24 */ /* 0x000fe800078e0a06 */
[----:B------:R-:W-:Y:S05]  /*104b0*/  IMAD.IADD R16, R16, 0x1, -R241 ;  /* 0x0000000110107824 */ /* 0x000fea00078e0af1 */
[----:B------:R-:W-:Y:S02]  /*104c0*/  IADD3 R9, R16, c[0x0][0x32c], RZ ;  /* 0x0000cb0010097a10 */ /* 0x000fe40007ffe0ff */
[----:B------:R-:W-:Y:S02]  /*104d0*/  IMNMX R13, R13, R16, !PT ;  /* 0x000000100d0d7217 */ /* 0x000fe40007800200 */
[----:B------:R-:W-:Y:S02]  /*104e0*/  IMNMX R14, R14, R9, PT ;  /* 0x000000090e0e7217 */ /* 0x000fe40003800200 */
.L_x_2006:
[----:B------:R-:W-:Y:S01]  /*104f0*/  UISETP.GT.AND UP2, UPT, UR20, -0x1, UPT ;  /* 0xffffffff1400788c */ /* 0x000fe2000bf44270 */
[----:B------:R-:W1:Y:S05]  /*10500*/  SHFL.IDX PT, R15, R15, 0x1, 0x1c1f ;  /* 0x003c1f000f0f7f89 */ /* 0x000e6a00000e0000 */
[----:B------:R-:W-:Y:S04]  /*10510*/  PLOP3.LUT P0, PT, PT, PT, UP2, 0x80, 0x0 ;  /* 0x000000000000781c */ /* 0x000fe80003f0f028 */
[----:B------:R-:W-:Y:S04]  /*10520*/  ISETP.GT.AND P0, PT, R13, RZ, P0 ;  /* 0x000000ff0d00720c */ /* 0x000fe80000704270 */
        /* <DEDUP_REMOVED lines=58> */
[----:B------:R-:W-:Y:S04]  /*108d0*/  PLOP3.LUT P0, PT, PT, PT, UP2, 0x80, 0x0 ;  /* 0x000000000000781c */ /* 0x000fe80003f0f028 */
[----:B------:R-:W-:Y:S01]  /*108e0*/  ISETP.GT.AND P0, PT, R13, 0x39, P0 ;  /* 0x000000390d00780c */ /* 0x000fe20000704270 */
[--C-:B-1----:R-:W-:Y:S03]  /*108f0*/  IMAD.IADD R13, R10, 0x1, R15.reuse ;  /* 0x000000010a0d7824 */ /* 0x102fe600078e020f */
[----:B------:R-:W-:Y:S01]  /*10900*/  ISETP.LT.OR P0, PT, R14, 0x3a, P0 ;  /* 0x0000003a0e00780c */ /* 0x000fe20000701670 */
[----:B------:R-:W-:Y:S03]  /*10910*/  IMAD.IADD R14, R8, 0x1, R15 ;  /* 0x00000001080e7824 */ /* 0x000fe600078e020f */
        /* <DEDUP_REMOVED lines=19> */
.L_x_2012:
[----:B------:R-:W-:Y:S04]  /*10a50*/  MOV R8, 0x1 ;  /* 0x0000000100087802 */ /* 0x000fe80000000f00 */
[----:B------:R-:W-:Y:S11]  /*10a60*/  ISETP.NE.AND P0, PT, R8, c[0x0][0x32c], PT ;  /* 0x0000cb0008007a0c */ /* 0x000ff60003f05270 */
[----:B------:R-:W-:Y:S02]  /*10a70*/  @!UPT UIADD3 URZ, URZ, URZ, URZ ;  /* 0x0000003f3f3ff290 */ /* 0x000fe4000fffe03f */
[----:B------:R-:W-:Y:S05]  /*10a80*/  @P0 IMAD.HI.U32 R8, R15, c[0x0][0x330], RZ ;  /* 0x0000cc000f080a27 */ /* 0x000fea00078e00ff */
[----:B------:R-:W-:Y:S02]  /*10a90*/  @P0 SHF.R.U32.HI R15, RZ, c[0x0][0x334], R8 ;  /* 0x0000cd00ff0f0a19 */ /* 0x000fe40000011608 */
.L_x_2013:
[----:B------:R-:W-:Y:S05]  /*10aa0*/  BSYNC B0 ;  /* 0x0000000000007941 */ /* 0x000fea0003800000 */
.L_x_2011:
[----:B------:R-:W-:Y:S04]  /*10ab0*/  IMAD R6, R15, c[0x0][0x32c], -R6 ;  /* 0x0000cb000f067a24 */ /* 0x000fe800078e0a06 */
[----:B------:R-:W-:Y:S05]  /*10ac0*/  IMAD.IADD R15, R6, 0x1, -R241 ;  /* 0x00000001060f7824 */ /* 0x000fea00078e0af1 */
[----:B------:R-:W-:Y:S02]  /*10ad0*/  IADD3 R6, R15, c[0x0][0x32c], RZ ;  /* 0x0000cb000f067a10 */ /* 0x000fe40007ffe0ff */
[----:B------:R-:W-:Y:S02]  /*10ae0*/  IMNMX R14, R14, R15, !PT ;  /* 0x0000000f0e0e7217 */ /* 0x000fe40007800200 */
[----:B------:R-:W-:Y:S02]  /*10af0*/  IMNMX R13, R13, R6, PT ;  /* 0x000000060d0d7217 */ /* 0x000fe40003800200 */
.L_x_2010:
[----:B------:R-:W-:Y:S01]  /*10b00*/  PLOP3.LUT P0, PT, PT, PT, UP2, 0x80, 0x0 ;  /* 0x000000000000781c */ /* 0x000fe20003f0f028 */
[----:B------:R-:W-:Y:S03]  /*10b10*/  LDSM.16.MT88.4 R20, [R226+0x100] ;  /* 0x00010000e214783b */ /* 0x000fe60000004200 */
[----:B------:R-:W-:Y:S04]  /*10b20*/  ISETP.GT.AND P0, PT, R14, RZ, P0 ;  /* 0x000000ff0e00720c */ /* 0x000fe80000704270 */
[----:B------:R-:W-:Y:S01]  /*10b30*/  ISETP.LT.OR P0, PT, R13, 0x1, P0 ;  /* 0x000000010d00780c */ /* 0x000fe20000701670 */
[----:B------:R-:W-:Y:S03]  /*10b40*/  LDSM.16.MT88.4 R28, [R225+0x100] ;  /* 0x00010000e11c783b */ /* 0x000fe60000004200 */
        /* <DEDUP_REMOVED lines=26> */
[C---:B------:R-:W-:Y:S04]  /*10cf0*/  ISETP.LT.OR P0, PT, R13.reuse, 0x11, P0 ;  /* 0x000000110d00780c */ /* 0x040fe80000701670 */
[----:B------:R-:W-:Y:S02]  /*10d00*/  FSEL R194, R194, -INF , !P0 ;  /* 0xff800000c2c27808 */ /* 0x000fe40004000000 */
[----:B------:R-:W-:Y:S02]  /*10d10*/  PLOP3.LUT P0, PT, PT, PT, UP2, 0x80, 0x0 ;  /* 0x000000000000781c */ /* 0x000fe40003f0f028 */
[----:B------:R-:W-:Y:S02]  /*10d20*/  FMNMX.FTZ R15, R194, R15, !PT ;  /* 0x0000000fc20f7209 */ /* 0x000fe40007810000 */
[----:B------:R-:W-:Y:S04]  /*10d30*/  ISETP.GT.AND P0, PT, R14, 0x11, P0 ;  /* 0x000000110e00780c */ /* 0x000fe80000704270 */
        /* <DEDUP_REMOVED lines=40> */
[----:B------:R-:W-:Y:S01]  /*10fc0*/  PLOP3.LUT P0, PT, PT, PT, UP2, 0x80, 0x0 ;  /* 0x000000000000781c */ /* 0x000fe20003f0f028 */
[----:B------:R-:W1:Y:S01]  /*10fd0*/  SHFL.BFLY PT, R5, R0, 0x2, 0x1f ;  /* 0x0c401f0000057f89 */ /* 0x000e6200000e0000 */
        /* <DEDUP_REMOVED lines=8> */
[C---:B------:R-:W-:Y:S02]  /*11060*/  ISETP.LT.OR P0, PT, R13.reuse, 0x32, P0 ;  /* 0x000000320d00780c */ /* 0x040fe40000701670 */
[----:B-1----:R-:W-:Y:S02]  /*11070*/  FMNMX.FTZ R12, R0, R5, !PT ;  /* 0x00000005000c7209 */ /* 0x002fe40007810000 */
[----:B------:R-:W-:Y:S02]  /*11080*/  FSEL R178, R178, -INF , !P0 ;  /* 0xff800000b2b27808 */ /* 0x000fe40004000000 */
[----:B------:R-:W-:Y:S02]  /*11090*/  PLOP3.LUT P0, PT, PT, PT, UP2, 0x80, 0x0 ;  /* 0x000000000000781c */ /* 0x000fe40003f0f028 */
[----:B------:R-:W-:Y:S02]  /*110a0*/  FMNMX.FTZ R15, R178, R15, !PT ;  /* 0x0000000fb20f7209 */ /* 0x000fe40007810000 */
[----:B------:R-:W-:Y:S04]  /*110b0*/  ISETP.GT.AND P0, PT, R14, 0x38, P0 ;  /* 0x000000380e00780c */ /* 0x000fe80000704270 */
[C---:B------:R-:W-:Y:S04]  /*110c0*/  ISETP.LT.OR P0, PT, R13.reuse, 0x39, P0 ;  /* 0x000000390d00780c */ /* 0x040fe80000701670 */
[----:B------:R-:W-:Y:S02]  /*110d0*/  FSEL R176, R176, -INF , !P0 ;  /* 0xff800000b0b07808 */ /* 0x000fe40004000000 */
[----:B------:R-:W-:Y:S01]  /*110e0*/  PLOP3.LUT P0, PT, PT, PT, UP2, 0x80, 0x0 ;  /* 0x000000000000781c */ /* 0x000fe20003f0f028 */
[----:B------:R-:W-:Y:S01]  /*110f0*/  UISETP.GT.AND UP2, UPT, UR20, UR9, UPT ;  /* 0x000000091400728c */ /* 0x000fe2000bf44270 */
[----:B------:R-:W-:Y:S01]  /*11100*/  FMNMX.FTZ R0, R176, R15, !PT ;  /* 0x0000000fb0007209 */ /* 0x000fe20007810000 */
[----:B------:R-:W-:Y:S01]  /*11110*/  UIADD3 UR20, UR20, -0x1, URZ ;  /* 0xffffffff14147890 */ /* 0x000fe2000fffe03f */
[----:B------:R-:W-:Y:S04]  /*11120*/  ISETP.GT.AND P0, PT, R14, 0x39, P0 ;  /* 0x000000390e00780c */ /* 0x000fe80000704270 */
[----:B------:R-:W-:Y:S02]  /*11130*/  ISETP.LT.OR P0, PT, R13, 0x3a, P0 ;  /* 0x0000003a0d00780c */ /* 0x000fe40000701670 */
[----:B------:R-:W1:Y:S02]  /*11140*/  SHFL.BFLY PT, R13, R12, 0x1, 0x1f ;  /* 0x0c201f000c0d7f89 */ /* 0x000e6400000e0000 */
[----:B------:R-:W-:Y:S04]  /*11150*/  FSEL R165, R7, -INF , !P0 ;  /* 0xff80000007a57808 */ /* 0x000fe80004000000 */
[----:B------:R-:W-:Y:S05]  /*11160*/  FMNMX.FTZ R4, R165, R0, !PT ;  /* 0x00000000a5047209 */ /* 0x000fea0007810000 */
[----:B------:R-:W2:Y:S01]  /*11170*/  SHFL.BFLY PT, R7, R4, 0x2, 0x1f ;  /* 0x0c401f0004077f89 */ /* 0x000ea200000e0000 */
[----:B-1----:R-:W-:Y:S07]  /*11180*/  FMNMX.FTZ R0, R12, R13, !PT ;  /* 0x0000000d0c007209 */ /* 0x002fee0007810000 */
[----:B------:R-:W-:Y:S01]  /*11190*/  LDSM.16.MT88.4 R12, [R231+0x100] ;  /* 0x00010000e70c783b */ /* 0x000fe20000004200 */
[C---:B------:R-:W-:Y:S01]  /*111a0*/  FSETP.NEU.FTZ.AND P0, PT, R0.reuse, -INF , PT ;  /* 0xff8000000000780b */ /* 0x040fe20003f1d000 */
[----:B------:R-:W-:Y:S05]  /*111b0*/  FMUL.FTZ R188, R0, c[0x0][0x2d0] ;  /* 0x0000b40000bc7a20 */ /* 0x000fea0000410000 */
[----:B------:R-:W-:Y:S02]  /*111c0*/  FSEL R188, R188, RZ, P0 ;  /* 0x000000ffbcbc7208 */ /* 0x000fe40000000000 */
[----:B--2---:R-:W-:Y:S02]  /*111d0*/  FMNMX.FTZ R5, R4, R7, !PT ;  /* 0x0000000704057209 */ /* 0x004fe40007810000 */
[----:B------:R-:W-:Y:S01]  /*111e0*/  FSEL R4, R0, RZ, P0 ;  /* 0x000000ff00047208 */ /* 0x000fe20000000000 */
[--C-:B------:R-:W-:Y:S02]  /*111f0*/  FFMA.FTZ R180, R169, c[0x0][0x2d0], -R188.reuse ;  /* 0x0000b400a9b47a23 */ /* 0x100fe400000108bc */
[----:B------:R-:W1:Y:S01]  /*11200*/  SHFL.BFLY PT, R164, R5, 0x1, 0x1f ;  /* 0x0c201f0005a47f89 */ /* 0x000e6200000e0000 */
[--C-:B------:R-:W-:Y:S02]  /*11210*/  FFMA.FTZ R167, R11, c[0x0][0x2d0], -R188.reuse ;  /* 0x0000b4000ba77a23 */ /* 0x100fe400000108bc */
[----:B------:R-:W-:Y:S01]  /*11220*/  FADD.FTZ R4, -R4, R3 ;  /* 0x0000000304047221 */ /* 0x000fe20000010100 */
[----:B------:R-:W-:Y:S01]  /*11230*/  MUFU.EX2 R180, R180 ;  /* 0x000000b400b47308 */ /* 0x000fe20000000800 */
[--C-:B------:R-:W-:Y:S02]  /*11240*/  FFMA.FTZ R166, R171, c[0x0][0x2d0], -R188.reuse ;  /* 0x0000b400aba67a23 */ /* 0x100fe400000108bc */
[--C-:B------:R-:W-:Y:S02]  /*11250*/  FFMA.FTZ R181, R9, c[0x0][0x2d0], -R188.reuse ;  /* 0x0000b40009b57a23 */ /* 0x100fe400000108bc */
[----:B------:R-:W-:Y:S02]  /*11260*/  FMUL.FTZ R3, R4, c[0x0][0x2d0] ;  /* 0x0000b40004037a20 */ /* 0x000fe40000410000 */
[--C-:B------:R-:W-:Y:S02]  /*11270*/  FFMA.FTZ R192, R175, c[0x0][0x2d0], -R188.reuse ;  /* 0x0000b400afc07a23 */ /* 0x100fe400000108bc */
[--C-:B------:R-:W-:Y:S01]  /*11280*/  FFMA.FTZ R190, R195, c[0x0][0x2d0], -R188.reuse ;  /* 0x0000b400c3be7a23 */ /* 0x100fe200000108bc */
[----:B------:R-:W2:Y:S01]  /*11290*/  MUFU.EX2 R167, R167 ;  /* 0x000000a700a77308 */ /* 0x000ea20000000800 */
[--C-:B------:R-:W-:Y:S02]  /*112a0*/  FFMA.FTZ R195, R173, c[0x0][0x2d0], -R188.reuse ;  /* 0x0000b400adc37a23 */ /* 0x100fe400000108bc */
[--C-:B------:R-:W-:Y:S02]  /*112b0*/  FFMA.FTZ R193, R193, c[0x0][0x2d0], -R188.reuse ;  /* 0x0000b400c1c17a23 */ /* 0x100fe400000108bc */
[--C-:B------:R-:W-:Y:S02]  /*112c0*/  FFMA.FTZ R206, R207, c[0x0][0x2d0], -R188.reuse ;  /* 0x0000b400cfce7a23 */ /* 0x100fe400000108bc */
[--C-:B------:R-:W-:Y:S02]  /*112d0*/  FFMA.FTZ R205, R205, c[0x0][0x2d0], -R188.reuse ;  /* 0x0000b400cdcd7a23 */ /* 0x100fe400000108bc */
[--C-:B------:R-:W-:Y:S01]  /*112e0*/  FFMA.FTZ R203, R203, c[0x0][0x2d0], -R188.reuse ;  /* 0x0000b400cbcb7a23 */ /* 0x100fe200000108bc */
[----:B-1----:R-:W-:Y:S01]  /*112f0*/  FMNMX.FTZ R164, R164, R5, !PT ;  /* 0x00000005a4a47209 */ /* 0x002fe20007810000 */
[----:B------:R-:W-:Y:S01]  /*11300*/  MUFU.EX2 R166, R166 ;  /* 0x000000a600a67308 */ /* 0x000fe20000000800 */
[--C-:B------:R-:W-:Y:S02]  /*11310*/  FFMA.FTZ R201, R201, c[0x0][0x2d0], -R188.reuse ;  /* 0x0000b400c9c97a23 */ /* 0x100fe400000108bc */
[C---:B------:R-:W-:Y:S01]  /*11320*/  FSETP.NEU.FTZ.AND P0, PT, R164.reuse, -INF , PT ;  /* 0xff800000a400780b */ /* 0x040fe20003f1d000 */
[C---:B------:R-:W-:Y:S02]  /*11330*/  FMUL.FTZ R177, R164.reuse, c[0x0][0x2d0] ;  /* 0x0000b400a4b17a20 */ /* 0x040fe40000410000 */
[--C-:B------:R-:W-:Y:S01]  /*11340*/  FFMA.FTZ R191, R191, c[0x0][0x2d0], -R188.reuse ;  /* 0x0000b400bfbf7a23 */ /* 0x100fe200000108bc */
[----:B------:R-:W-:Y:S01]  /*11350*/  FSEL R5, R164, RZ, P0 ;  /* 0x000000ffa4057208 */ /* 0x000fe20000000000 */
[----:B------:R-:W-:Y:S01]  /*11360*/  FFMA.FTZ R187, R187, c[0x0][0x2d0], -R188 ;  /* 0x0000b400bbbb7a23 */ /* 0x000fe200000108bc */
[----:B------:R-:W-:Y:S01]  /*11370*/  FSEL R177, R177, RZ, P0 ;  /* 0x000000ffb1b17208 */ /* 0x000fe20000000000 */
[----:B------:R-:W1:Y:S01]  /*11380*/  MUFU.EX2 R181, R181 ;  /* 0x000000b500b57308 */ /* 0x000e620000000800 */
[----:B------:R-:W-:Y:S01]  /*11390*/  PLOP3.LUT P0, PT, PT, PT, UP2, 0x80, 0x0 ;  /* 0x000000000000781c */ /* 0x000fe20003f0f028 */
[----:B------:R-:W-:Y:S02]  /*113a0*/  FADD.FTZ R5, -R5, R2 ;  /* 0x0000000205057221 */ /* 0x000fe40000010100 */
[--C-:B------:R-:W-:Y:S02]  /*113b0*/  FFMA.FTZ R185, R10, c[0x0][0x2d0], -R177.reuse ;  /* 0x0000b4000ab97a23 */ /* 0x100fe400000108b1 */
[--C-:B------:R-:W-:Y:S01]  /*113c0*/  FFMA.FTZ R184, R168, c[0x0][0x2d0], -R177.reuse ;  /* 0x0000b400a8b87a23 */ /* 0x100fe200000108b1 */
[----:B--2---:R-:W-:Y:S01]  /*113d0*/  F2FP.BF16.PACK_AB R168, R167, R180 ;  /* 0x000000b4a7a8723e */ /* 0x004fe200000010ff */
[--C-:B------:R-:W-:Y:S02]  /*113e0*/  FFMA.FTZ R183, R8, c[0x0][0x2d0], -R177.reuse ;  /* 0x0000b40008b77a23 */ /* 0x100fe400000108b1 */
[--C-:B------:R-:W-:Y:S01]  /*113f0*/  FFMA.FTZ R182, R6, c[0x0][0x2d0], -R177.reuse ;  /* 0x0000b40006b67a23 */ /* 0x100fe200000108b1 */
[----:B------:R-:W2:Y:S01]  /*11400*/  MUFU.EX2 R3, R3 ;  /* 0x0000000300037308 */ /* 0x000ea20000000800 */
[----:B------:R-:W-:Y:S02]  /*11410*/  FMUL.FTZ R2, R5, c[0x0][0x2d0] ;  /* 0x0000b40005027a20 */ /* 0x000fe40000410000 */
[--C-:B------:R-:W-:Y:S02]  /*11420*/  FFMA.FTZ R199, R172, c[0x0][0x2d0], -R177.reuse ;  /* 0x0000b400acc77a23 */ /* 0x100fe400000108b1 */
[--C-:B------:R-:W-:Y:S02]  /*11430*/  FFMA.FTZ R176, R176, c[0x0][0x2d0], -R177.reuse ;  /* 0x0000b400b0b07a23 */ /* 0x100fe400000108b1 */
[--C-:B------:R-:W-:Y:S02]  /*11440*/  FFMA.FTZ R194, R194, c[0x0][0x2d0], -R177.reuse ;  /* 0x0000b400c2c27a23 */ /* 0x100fe400000108b1 */
[--C-:B------:R-:W-:Y:S01]  /*11450*/  FFMA.FTZ R197, R196, c[0x0][0x2d0], -R177.reuse ;  /* 0x0000b400c4c57a23 */ /* 0x100fe200000108b1 */
[----:B------:R-:W-:Y:S01]  /*11460*/  MUFU.EX2 R185, R185 ;  /* 0x000000b900b97308 */ /* 0x000fe20000000800 */
[--C-:B------:R-:W-:Y:S01]  /*11470*/  FFMA.FTZ R196, R174, c[0x0][0x2d0], -R177.reuse ;  /* 0x0000b400aec47a23 */ /* 0x100fe200000108b1 */
[----:B-1----:R-:W-:Y:S01]  /*11480*/  F2FP.BF16.PACK_AB R170, R181, R166 ;  /* 0x000000a6b5aa723e */ /* 0x002fe200000010ff */
[----:B------:R-:W-:Y:S01]  /*11490*/  LDSM.16.MT88.4 R172, [R226+0x4900] ;  /* 0x00490000e2ac783b */ /* 0x000fe20000004200 */
[--C-:B------:R-:W-:Y:S02]  /*114a0*/  FFMA.FTZ R204, R204, c[0x0][0x2d0], -R177.reuse ;  /* 0x0000b400cccc7a23 */ /* 0x100fe400000108b1 */
[--C-:B------:R-:W-:Y:S02]  /*114b0*/  FFMA.FTZ R207, R202, c[0x0][0x2d0], -R177.reuse ;  /* 0x0000b400cacf7a23 */ /* 0x100fe400000108b1 */
[--C-:B------:R-:W-:Y:S02]  /*114c0*/  FFMA.FTZ R200, R200, c[0x0][0x2d0], -R177.reuse ;  /* 0x0000b400c8c87a23 */ /* 0x100fe400000108b1 */
[----:B------:R-:W1:Y:S01]  /*114d0*/  MUFU.EX2 R184, R184 ;  /* 0x000000b800b87308 */ /* 0x000e620000000800 */
[--C-:B------:R-:W-:Y:S02]  /*114e0*/  FFMA.FTZ R198, R198, c[0x0][0x2d0], -R177.reuse ;  /* 0x0000b400c6c67a23 */ /* 0x100fe400000108b1 */
[--C-:B------:R-:W-:Y:S02]  /*114f0*/  FFMA.FTZ R202, R189, c[0x0][0x2d0], -R188.reuse ;  /* 0x0000b400bdca7a23 */ /* 0x100fe400000108bc */
[C---:B--2---:R-:W-:Y:S02]  /*11500*/  FMUL.FTZ R4, R3.reuse, R160 ;  /* 0x000000a003047220 */ /* 0x044fe40000410000 */
        /* <DEDUP_REMOVED lines=8> */
[----:B------:R-:W2:Y:S01]  /*11590*/  MUFU.EX2 R182, R182 ;  /* 0x000000b600b67308 */ /* 0x000ea20000000800 */
[C---:B------:R-:W-:Y:S02]  /*115a0*/  FMUL.FTZ R32, R3.reuse, R132 ;  /* 0x0000008403207220 */ /* 0x040fe40000410000 */
[----:B------:R-:W-:Y:S01]  /*115b0*/  FMUL.FTZ R33, R3, R133 ;  /* 0x0000008503217220 */ /* 0x000fe20000410000 */
[----:B-1----:R-:W-:Y:S01]  /*115c0*/  F2FP.BF16.PACK_AB R169, R184, R185 ;  /* 0x000000b9b8a9723e */ /* 0x002fe200000010ff */
[----:B------:R-:W-:Y:S02]  /*115d0*/  FFMA.FTZ R188, R179, c[0x0][0x2d0], -R188 ;  /* 0x0000b400b3bc7a23 */ /* 0x000fe400000108bc */
[--C-:B------:R-:W-:Y:S02]  /*115e0*/  FFMA.FTZ R189, R178, c[0x0][0x2d0], -R177.reuse ;  /* 0x0000b400b2bd7a23 */ /* 0x100fe400000108b1 */
        /* <DEDUP_REMOVED lines=10> */
[----:B--2---:R-:W-:Y:S01]  /*11690*/  F2FP.BF16.PACK_AB R171, R182, R183 ;  /* 0x000000b7b6ab723e */ /* 0x004fe200000010ff */
[C---:B------:R-:W-:Y:S02]  /*116a0*/  FMUL.FTZ R52, R3.reuse, R52 ;  /* 0x0000003403347220 */ /* 0x040fe40000410000 */
[C---:B------:R-:W-:Y:S02]  /*116b0*/  FMUL.FTZ R53, R3.reuse, R53 ;  /* 0x0000003503357220 */ /* 0x040fe40000410000 */
[C---:B------:R-:W-:Y:S01]  /*116c0*/  FMUL.FTZ R56, R3.reuse, R56 ;  /* 0x0000003803387220 */ /* 0x040fe20000410000 */
[----:B------:R-:W2:Y:S01]  /*116d0*/  MUFU.EX2 R193, R193 ;  /* 0x000000c100c17308 */ /* 0x000ea20000000800 */
[C---:B------:R-:W-:Y:S02]  /*116e0*/  FMUL.FTZ R57, R3.reuse, R57 ;  /* 0x0000003903397220 */ /* 0x040fe40000410000 */
[C---:B------:R-:W-:Y:S02]  /*116f0*/  FMUL.FTZ R60, R3.reuse, R60 ;  /* 0x0000003c033c7220 */ /* 0x040fe40000410000 */
[C---:B-1----:R-:W-:Y:S02]  /*11700*/  FMUL.FTZ R6, R2.reuse, R162 ;  /* 0x000000a202067220 */ /* 0x042fe40000410000 */
[C---:B------:R-:W-:Y:S02]  /*11710*/  FMUL.FTZ R7, R2.reuse, R163 ;  /* 0x000000a302077220 */ /* 0x040fe40000410000 */
[----:B------:R-:W-:Y:S01]  /*11720*/  LDSM.16.MT88.4 R160, [R225+0x2900] ;  /* 0x00290000e1a0783b */ /* 0x000fe20000004200 */
[C---:B------:R-:W-:Y:S01]  /*11730*/  FMUL.FTZ R10, R2.reuse, R158 ;  /* 0x0000009e020a7220 */ /* 0x040fe20000410000 */
[----:B------:R-:W-:Y:S01]  /*11740*/  MUFU.EX2 R192, R192 ;  /* 0x000000c000c07308 */ /* 0x000fe20000000800 */
[C---:B------:R-:W-:Y:S02]  /*11750*/  FMUL.FTZ R11, R2.reuse, R159 ;  /* 0x0000009f020b7220 */ /* 0x040fe40000410000 */
[C---:B------:R-:W-:Y:S03]  /*11760*/  HMMA.16816.F32.BF16 R4, R168.reuse, R12, R4 ;  /* 0x0000000ca804723c */ /* 0x040fe60000041804 */
[----:B------:R-:W-:Y:S02]  /*11770*/  LDSM.16.MT88.4 R156, [R226+0x2900] ;  /* 0x00290000e29c783b */ /* 0x000fe40000004200 */
[C---:B------:R-:W-:Y:S02]  /*11780*/  FMUL.FTZ R18, R2.reuse, R150 ;  /* 0x0000009602127220 */ /* 0x040fe40000410000 */
[C---:B------:R-:W-:Y:S01]  /*11790*/  FMUL.FTZ R12, R3.reuse, R152 ;  /* 0x00000098030c7220 */ /* 0x040fe20000410000 */
[C---:B------:R-:W-:Y:S01]  /*117a0*/  HMMA.16816.F32.BF16 R8, R168.reuse, R14, R8 ;  /* 0x0000000ea808723c */ /* 0x040fe20000041808 */
[----:B------:R-:W-:Y:S03]  /*117b0*/  MUFU.EX2 R195, R195 ;  /* 0x000000c300c37308 */ /* 0x000fe60000000800 */
[C---:B------:R-:W-:Y:S02]  /*117c0*/  FMUL.FTZ R13, R3.reuse, R153 ;  /* 0x00000099030d7220 */ /* 0x040fe40000410000 */
[C---:B------:R-:W-:Y:S02]  /*117d0*/  FMUL.FTZ R19, R2.reuse, R151 ;  /* 0x0000009702137220 */ /* 0x040fe40000410000 */
[C---:B------:R-:W-:Y:S01]  /*117e0*/  FMUL.FTZ R14, R2.reuse, R154 ;  /* 0x0000009a020e7220 */ /* 0x040fe20000410000 */
[----:B------:R-:W-:Y:S02]  /*117f0*/  LDSM.16.MT88.4 R148, [R224+0x900] ;  /* 0x00090000e094783b */ /* 0x000fe40000004200 */
[----:B------:R-:W-:Y:S01]  /*11800*/  MUFU.EX2 R194, R194 ;  /* 0x000000c200c27308 */ /* 0x000fe20000000800 */
[C---:B------:R-:W-:Y:S02]  /*11810*/  FMUL.FTZ R15, R2.reuse, R155 ;  /* 0x0000009b020f7220 */ /* 0x040fe40000410000 */
[C---:B------:R-:W-:Y:S02]  /*11820*/  FMUL.FTZ R26, R2.reuse, R142 ;  /* 0x0000008e021a7220 */ /* 0x040fe40000410000 */
[C---:B------:R-:W-:Y:S01]  /*11830*/  FMUL.FTZ R27, R2.reuse, R143 ;  /* 0x0000008f021b7220 */ /* 0x040fe20000410000 */
[----:B------:R-:W1:Y:S01]  /*11840*/  LDSM.16.MT88.4 R152, [R224+0x100] ;  /* 0x00010000e098783b */ /* 0x000e620000004200 */
[C---:B------:R-:W-:Y:S01]  /*11850*/  FMUL.FTZ R34, R2.reuse, R134 ;  /* 0x0000008602227220 */ /* 0x040fe20000410000 */
[C---:B------:R-:W-:Y:S02]  /*11860*/  HMMA.16816.F32.BF16 R12, R168.reuse, R20, R12 ;  /* 0x00000014a80c723c */ /* 0x040fe4000004180c */
[----:B------:R-:W3:Y:S01]  /*11870*/  MUFU.EX2 R197, R197 ;  /* 0x000000c500c57308 */ /* 0x000ee20000000800 */
[C---:B------:R-:W-:Y:S02]  /*11880*/  FMUL.FTZ R35, R2.reuse, R135 ;  /* 0x0000008702237220 */ /* 0x040fe40000410000 */
[C---:B------:R-:W-:Y:S01]  /*11890*/  FMUL.FTZ R38, R2.reuse, R38 ;  /* 0x0000002602267220 */ /* 0x040fe20000410000 */
[----:B------:R-:W-:Y:S01]  /*118a0*/  LDSM.16.MT88.4 R132, [R225+0x2100] ;  /* 0x00210000e184783b */ /* 0x000fe20000004200 */
[C---:B------:R-:W-:Y:S01]  /*118b0*/  FMUL.FTZ R20, R3.reuse, R144 ;  /* 0x0000009003147220 */ /* 0x040fe20000410000 */
[C---:B------:R-:W-:Y:S04]  /*118c0*/  HMMA.16816.F32.BF16 R16, R168.reuse, R22, R16 ;  /* 0x00000016a810723c */ /* 0x040fe80000041810 */
[C---:B------:R-:W-:Y:S01]  /*118d0*/  FMUL.FTZ R21, R3.reuse, R145 ;  /* 0x0000009103157220 */ /* 0x040fe20000410000 */
[----:B------:R-:W-:Y:S01]  /*118e0*/  MUFU.EX2 R196, R196 ;  /* 0x000000c400c47308 */ /* 0x000fe20000000800 */
[C---:B------:R-:W-:Y:S01]  /*118f0*/  FMUL.FTZ R39, R2.reuse, R39 ;  /* 0x0000002702277220 */ /* 0x040fe20000410000 */
[----:B------:R-:W-:Y:S01]  /*11900*/  LDSM.16.MT88.4 R140, [R224+0x2100] ;  /* 0x00210000e08c783b */ /* 0x000fe20000004200 */
[C---:B------:R-:W-:Y:S04]  /*11910*/  FMUL.FTZ R22, R2.reuse, R146 ;  /* 0x0000009202167220 */ /* 0x040fe80000410000 */
[C---:B------:R-:W-:Y:S02]  /*11920*/  FMUL.FTZ R23, R2.reuse, R147 ;  /* 0x0000009302177220 */ /* 0x040fe40000410000 */
[C---:B------:R-:W-:Y:S01]  /*11930*/  FMUL.FTZ R42, R2.reuse, R42 ;  /* 0x0000002a022a7220 */ /* 0x040fe20000410000 */
[----:B------:R-:W4:Y:S01]  /*11940*/  LDSM.16.MT88.4 R144, [R231+0x2100] ;  /* 0x00210000e790783b */ /* 0x000f220000004200 */
[C---:B------:R-:W-:Y:S01]  /*11950*/  FMUL.FTZ R43, R2.reuse, R43 ;  /* 0x0000002b022b7220 */ /* 0x040fe20000410000 */
[----:B------:R-:W5:Y:S01]  /*11960*/  MUFU.EX2 R199, R199 ;  /* 0x000000c700c77308 */ /* 0x000f620000000800 */
[C---:B------:R-:W-:Y:S01]  /*11970*/  FMUL.FTZ R46, R2.reuse, R46 ;  /* 0x0000002e022e7220 */ /* 0x040fe20000410000 */
[C---:B------:R-:W-:Y:S03]  /*11980*/  HMMA.16816.F32.BF16 R20, R168.reuse, R28, R20 ;  /* 0x0000001ca814723c */ /* 0x040fe60000041814 */
[C---:B------:R-:W-:Y:S02]  /*11990*/  FMUL.FTZ R47, R2.reuse, R47 ;  /* 0x0000002f022f7220 */ /* 0x040fe40000410000 */
[C---:B------:R-:W-:Y:S02]  /*119a0*/  FMUL.FTZ R50, R2.reuse, R50 ;  /* 0x0000003202327220 */ /* 0x040fe40000410000 */
[C---:B------:R-:W-:Y:S01]  /*119b0*/  FMUL.FTZ R28, R3.reuse, R136 ;  /* 0x00000088031c7220 */ /* 0x040fe20000410000 */
[C---:B------:R-:W-:Y:S01]  /*119c0*/  HMMA.16816.F32.BF16 R24, R168.reuse, R30, R24 ;  /* 0x0000001ea818723c */ /* 0x040fe20000041818 */
[----:B------:R-:W-:Y:S03]  /*119d0*/  MUFU.EX2 R206, R206 ;  /* 0x000000ce00ce7308 */ /* 0x000fe60000000800 */
[C---:B------:R-:W-:Y:S02]  /*119e0*/  FMUL.FTZ R29, R3.reuse, R137 ;  /* 0x00000089031d7220 */ /* 0x040fe40000410000 */
[C---:B------:R-:W-:Y:S02]  /*119f0*/  FMUL.FTZ R51, R2.reuse, R51 ;  /* 0x0000003302337220 */ /* 0x040fe40000410000 */
[C---:B------:R-:W-:Y:S03]  /*11a00*/  FMUL.FTZ R30, R2.reuse, R138 ;  /* 0x0000008a021e7220 */ /* 0x040fe60000410000 */
[----:B------:R-:W-:Y:S01]  /*11a10*/  MUFU.EX2 R205, R205 ;  /* 0x000000cd00cd7308 */ /* 0x000fe20000000800 */
[C---:B------:R-:W-:Y:S02]  /*11a20*/  FMUL.FTZ R31, R2.reuse, R139 ;  /* 0x0000008b021f7220 */ /* 0x040fe40000410000 */
[----:B------:R-:W2:Y:S01]  /*11a30*/  LDSM.16.MT88.4 R136, [R226+0x2100] ;  /* 0x00210000e288783b */ /* 0x000ea20000004200 */
[C---:B------:R-:W-:Y:S02]  /*11a40*/  FMUL.FTZ R54, R2.reuse, R54 ;  /* 0x0000003602367220 */ /* 0x040fe40000410000 */
[C---:B------:R-:W-:Y:S02]  /*11a50*/  FMUL.FTZ R55, R2.reuse, R55 ;  /* 0x0000003702377220 */ /* 0x040fe40000410000 */
[C---:B-1----:R-:W-:Y:S02]  /*11a60*/  HMMA.16816.F32.BF16 R28, R168.reuse, R152, R28 ;  /* 0x00000098a81c723c */ /* 0x042fe4000004181c */
[----:B------:R-:W-:Y:S01]  /*11a70*/  MUFU.EX2 R203, R203 ;  /* 0x000000cb00cb7308 */ /* 0x000fe20000000800 */
[C---:B------:R-:W-:Y:S02]  /*11a80*/  FMUL.FTZ R58, R2.reuse, R58 ;  /* 0x0000003a023a7220 */ /* 0x040fe40000410000 */
[C---:B------:R-:W-:Y:S02]  /*11a90*/  FMUL.FTZ R59, R2.reuse, R59 ;  /* 0x0000003b023b7220 */ /* 0x040fe40000410000 */
[C---:B------:R-:W-:Y:S01]  /*11aa0*/  FMUL.FTZ R61, R3.reuse, R61 ;  /* 0x0000003d033d7220 */ /* 0x040fe20000410000 */
[C---:B------:R-:W-:Y:S01]  /*11ab0*/  HMMA.16816.F32.BF16 R32, R168.reuse, R154, R32 ;  /* 0x0000009aa820723c */ /* 0x040fe20000041820 */
[----:B------:R-:W-:Y:S03]  /*11ac0*/  LDSM.16.MT88.4 R152, [R231+0x2900] ;  /* 0x00290000e798783b */ /* 0x000fe60000004200 */
[C---:B------:R-:W-:Y:S01]  /*11ad0*/  FMUL.FTZ R62, R2.reuse, R62 ;  /* 0x0000003e023e7220 */ /* 0x040fe20000410000 */
[----:B------:R-:W-:Y:S01]  /*11ae0*/  MUFU.EX2 R201, R201 ;  /* 0x000000c900c97308 */ /* 0x000fe20000000800 */
[C---:B------:R-:W-:Y:S02]  /*11af0*/  FMUL.FTZ R63, R2.reuse, R63 ;  /* 0x0000003f023f7220 */ /* 0x040fe40000410000 */
[C---:B----4-:R-:W-:Y:S04]  /*11b00*/  HMMA.16816.F32.BF16 R36, R168.reuse, R144, R36 ;  /* 0x00000090a824723c */ /* 0x050fe80000041824 */
[C---:B------:R-:W-:Y:S02]  /*11b10*/  FMUL.FTZ R64, R3.reuse, R64 ;  /* 0x0000004003407220 */ /* 0x040fe40000410000 */
[C---:B------:R-:W-:Y:S01]  /*11b20*/  FMUL.FTZ R65, R3.reuse, R65 ;  /* 0x0000004103417220 */ /* 0x040fe20000410000 */
[----:B------:R-:W-:Y:S01]  /*11b30*/  MUFU.EX2 R204, R204 ;  /* 0x000000cc00cc7308 */ /* 0x000fe20000000800 */
[C---:B------:R-:W-:Y:S01]  /*11b40*/  HMMA.16816.F32.BF16 R40, R168.reuse, R146, R40 ;  /* 0x00000092a828723c */ /* 0x040fe20000041828 */
[----:B------:R-:W-:Y:S03]  /*11b50*/  LDSM.16.MT88.4 R144, [R225+0x900] ;  /* 0x00090000e190783b */ /* 0x000fe60000004200 */
[C---:B------:R-:W-:Y:S02]  /*11b60*/  FMUL.FTZ R66, R2.reuse, R66 ;  /* 0x0000004202427220 */ /* 0x040fe40000410000 */
[C---:B------:R-:W-:Y:S02]  /*11b70*/  FMUL.FTZ R67, R2.reuse, R67 ;  /* 0x0000004302437220 */ /* 0x040fe40000410000 */
[C---:B------:R-:W-:Y:S01]  /*11b80*/  FMUL.FTZ R68, R3.reuse, R68 ;  /* 0x0000004403447220 */ /* 0x040fe20000410000 */
[----:B------:R-:W-:Y:S01]  /*11b90*/  MUFU.EX2 R207, R207 ;  /* 0x000000cf00cf7308 */ /* 0x000fe20000000800 */
[C---:B--2---:R-:W-:Y:S03]  /*11ba0*/  HMMA.16816.F32.BF16 R44, R168.reuse, R136, R44 ;  /* 0x00000088a82c723c */ /* 0x044fe6000004182c */
        /* <DEDUP_REMOVED lines=8> */
[C---:B------:R-:W-:Y:S04]  /*11c30*/  HMMA.16816.F32.BF16 R52, R168.reuse, R132, R52 ;  /* 0x00000084a834723c */ /* 0x040fe80000041834 */
[C---:B------:R-:W-:Y:S01]  /*11c40*/  FMUL.FTZ R74, R2.reuse, R74 ;  /* 0x0000004a024a7220 */ /* 0x040fe20000410000 */
[----:B------:R-:W-:Y:S01]  /*11c50*/  MUFU.EX2 R198, R198 ;  /* 0x000000c600c67308 */ /* 0x000fe20000000800 */
[C---:B------:R-:W-:Y:S02]  /*11c60*/  FMUL.FTZ R75, R2.reuse, R75 ;  /* 0x0000004b024b7220 */ /* 0x040fe40000410000 */
[C---:B------:R-:W-:Y:S01]  /*11c70*/  HMMA.16816.F32.BF16 R56, R168.reuse, R134, R56 ;  /* 0x00000086a838723c */ /* 0x040fe20000041838 */
[----:B------:R-:W2:Y:S03]  /*11c80*/  LDSM.16.MT88.4 R132, [R226+0x4100] ;  /* 0x00410000e284783b */ /* 0x000ea60000004200 */
[C---:B------:R-:W-:Y:S02]  /*11c90*/  FMUL.FTZ R76, R3.reuse, R76 ;  /* 0x0000004c034c7220 */ /* 0x040fe40000410000 */
[C---:B------:R-:W-:Y:S01]  /*11ca0*/  FMUL.FTZ R77, R3.reuse, R77 ;  /* 0x0000004d034d7220 */ /* 0x040fe20000410000 */
[----:B------:R-:W-:Y:S01]  /*11cb0*/  MUFU.EX2 R191, R191 ;  /* 0x000000bf00bf7308 */ /* 0x000fe20000000800 */
[C---:B------:R-:W-:Y:S04]  /*11cc0*/  HMMA.16816.F32.BF16 R60, R168.reuse, R140, R60 ;  /* 0x0000008ca83c723c */ /* 0x040fe8000004183c */
[C---:B------:R-:W-:Y:S02]  /*11cd0*/  FMUL.FTZ R78, R2.reuse, R78 ;  /* 0x0000004e024e7220 */ /* 0x040fe40000410000 */
[C---:B------:R-:W-:Y:S02]  /*11ce0*/  FMUL.FTZ R79, R2.reuse, R79 ;  /* 0x0000004f024f7220 */ /* 0x040fe40000410000 */
[C---:B------:R-:W-:Y:S01]  /*11cf0*/  HMMA.16816.F32.BF16 R64, R168.reuse, R142, R64 ;  /* 0x0000008ea840723c */ /* 0x040fe20000041840 */
[----:B------:R-:W4:Y:S01]  /*11d00*/  LDSM.16.MT88.4 R140, [R225+0x4100] ;  /* 0x00410000e18c783b */ /* 0x000f220000004200 */
[----:B------:R-:W3:Y:S02]  /*11d10*/  MUFU.EX2 R202, R202 ;  /* 0x000000ca00ca7308 */ /* 0x000ee40000000800 */
        /* <DEDUP_REMOVED lines=9> */
[----:B------:R-:W1:Y:S03]  /*11db0*/  LDSM.16.MT88.4 R136, [R224+0x4100] ;  /* 0x00410000e088783b */ /* 0x000e660000004200 */
[C---:B------:R-:W-:Y:S02]  /*11dc0*/  FMUL.FTZ R86, R2.reuse, R86 ;  /* 0x0000005602567220 */ /* 0x040fe40000410000 */
[C---:B------:R-:W-:Y:S01]  /*11dd0*/  FMUL.FTZ R87, R2.reuse, R87 ;  /* 0x0000005702577220 */ /* 0x040fe20000410000 */
[----:B------:R-:W1:Y:S01]  /*11de0*/  MUFU.EX2 R188, R188 ;  /* 0x000000bc00bc7308 */ /* 0x000e620000000800 */
[C---:B--2---:R-:W-:Y:S04]  /*11df0*/  HMMA.16816.F32.BF16 R76, R168.reuse, R132, R76 ;  /* 0x00000084a84c723c */ /* 0x044fe8000004184c */
[C---:B------:R-:W-:Y:S02]  /*11e00*/  FMUL.FTZ R88, R3.reuse, R88 ;  /* 0x0000005803587220 */ /* 0x040fe40000410000 */
[C---:B------:R-:W-:Y:S02]  /*11e10*/  FMUL.FTZ R89, R3.reuse, R89 ;  /* 0x0000005903597220 */ /* 0x040fe40000410000 */
[C---:B------:R-:W-:Y:S01]  /*11e20*/  HMMA.16816.F32.BF16 R80, R168.reuse, R134, R80 ;  /* 0x00000086a850723c */ /* 0x040fe20000041850 */
[----:B------:R-:W2:Y:S01]  /*11e30*/  LDSM.16.MT88.4 R132, [R231+0x6100] ;  /* 0x00610000e784783b */ /* 0x000ea20000004200 */
[----:B------:R-:W-:Y:S02]  /*11e40*/  MUFU.EX2 R189, R189 ;  /* 0x000000bd00bd7308 */ /* 0x000fe40000000800 */
        /* <DEDUP_REMOVED lines=9> */
[C---:B------:R-:W-:Y:S04]  /*11ee0*/  FMUL.FTZ R96, R3.reuse, R96 ;  /* 0x0000006003607220 */ /* 0x040fe80000410000 */
[C---:B------:R-:W-:Y:S01]  /*11ef0*/  FMUL.FTZ R97, R3.reuse, R97 ;  /* 0x0000006103617220 */ /* 0x040fe20000410000 */
[C---:B-1----:R-:W-:Y:S03]  /*11f00*/  HMMA.16816.F32.BF16 R92, R168.reuse, R136, R92 ;  /* 0x00000088a85c723c */ /* 0x042fe6000004185c */
[C---:B------:R-:W-:Y:S02]  /*11f10*/  FMUL.FTZ R98, R2.reuse, R98 ;  /* 0x0000006202627220 */ /* 0x040fe40000410000 */
[C---:B------:R-:W-:Y:S02]  /*11f20*/  FMUL.FTZ R99, R2.reuse, R99 ;  /* 0x0000006302637220 */ /* 0x040fe40000410000 */
[C---:B------:R-:W-:Y:S02]  /*11f30*/  FMUL.FTZ R100, R3.reuse, R100 ;  /* 0x0000006403647220 */ /* 0x040fe40000410000 */
[C---:B------:R-:W-:Y:S03]  /*11f40*/  FMUL.FTZ R101, R3.reuse, R101 ;  /* 0x0000006503657220 */ /* 0x040fe60000410000 */
[C---:B------:R-:W-:Y:S01]  /*11f50*/  HMMA.16816.F32.BF16 R96, R168.reuse, R138, R96 ;  /* 0x0000008aa860723c */ /* 0x040fe20000041860 */
[----:B------:R-:W1:Y:S02]  /*11f60*/  LDSM.16.MT88.4 R136, [R225+0x6100] ;  /* 0x00610000e188783b */ /* 0x000e640000004200 */
[C---:B------:R-:W-:Y:S02]  /*11f70*/  FMUL.FTZ R102, R2.reuse, R102 ;  /* 0x0000006602667220 */ /* 0x040fe40000410000 */
[C---:B------:R-:W-:Y:S02]  /*11f80*/  FMUL.FTZ R103, R2.reuse, R103 ;  /* 0x0000006702677220 */ /* 0x040fe40000410000 */
[C---:B------:R-:W-:Y:S02]  /*11f90*/  FMUL.FTZ R104, R3.reuse, R104 ;  /* 0x0000006803687220 */ /* 0x040fe40000410000 */
[C---:B------:R-:W-:Y:S03]  /*11fa0*/  FMUL.FTZ R105, R3.reuse, R105 ;  /* 0x0000006903697220 */ /* 0x040fe60000410000 */
[C---:B--2---:R-:W-:Y:S03]  /*11fb0*/  HMMA.16816.F32.BF16 R100, R168.reuse, R132, R100 ;  /* 0x00000084a864723c */ /* 0x044fe60000041864 */
[C---:B------:R-:W-:Y:S02]  /*11fc0*/  FMUL.FTZ R106, R2.reuse, R106 ;  /* 0x0000006a026a7220 */ /* 0x040fe40000410000 */
        /* <DEDUP_REMOVED lines=13> */
[C---:B------:R-:W-:Y:S03]  /*120a0*/  FMUL.FTZ R117, R3.reuse, R117 ;  /* 0x0000007503757220 */ /* 0x040fe60000410000 */
[C---:B------:R-:W-:Y:S01]  /*120b0*/  HMMA.16816.F32.BF16 R112, R168.reuse, R142, R112 ;  /* 0x0000008ea870723c */ /* 0x040fe20000041870 */
[----:B------:R-:W-:Y:S02]  /*120c0*/  LDSM.16.MT88.4 R140, [R226+0x900] ;  /* 0x00090000e28c783b */ /* 0x000fe40000004200 */
[C---:B------:R-:W-:Y:S02]  /*120d0*/  FMUL.FTZ R118, R2.reuse, R118 ;  /* 0x0000007602767220 */ /* 0x040fe40000410000 */
[C---:B------:R-:W-:Y:S02]  /*120e0*/  FMUL.FTZ R119, R2.reuse, R119 ;  /* 0x0000007702777220 */ /* 0x040fe40000410000 */
[C---:B------:R-:W-:Y:S02]  /*120f0*/  FMUL.FTZ R120, R3.reuse, R120 ;  /* 0x0000007803787220 */ /* 0x040fe40000410000 */
[C---:B------:R-:W-:Y:S03]  /*12100*/  FMUL.FTZ R121, R3.reuse, R121 ;  /* 0x0000007903797220 */ /* 0x040fe60000410000 */
        /* <DEDUP_REMOVED lines=10> */
[----:B------:R-:W-:Y:S03]  /*121b0*/  FMUL.FTZ R129, R3, R129 ;  /* 0x0000008103817220 */ /* 0x000fe60000410000 */
[C---:B--2---:R-:W-:Y:S03]  /*121c0*/  HMMA.16816.F32.BF16 R124, R168.reuse, R132, R124 ;  /* 0x00000084a87c723c */ /* 0x044fe6000004187c */
[C---:B------:R-:W-:Y:S02]  /*121d0*/  FMUL.FTZ R130, R2.reuse, R130 ;  /* 0x0000008202827220 */ /* 0x040fe40000410000 */
[----:B------:R-:W-:Y:S02]  /*121e0*/  FMUL.FTZ R131, R2, R131 ;  /* 0x0000008302837220 */ /* 0x000fe40000410000 */
[----:B------:R-:W-:Y:S01]  /*121f0*/  F2FP.BF16.PACK_AB R132, R193, R190 ;  /* 0x000000bec184723e */ /* 0x000fe200000010ff */
[--C-:B------:R-:W-:Y:S01]  /*12200*/  FFMA.FTZ R186, R186, c[0x0][0x2d0], -R177.reuse ;  /* 0x0000b400baba7a23 */ /* 0x100fe200000108b1 */
[----:B---3--:R-:W-:Y:S03]  /*12210*/  F2FP.BF16.PACK_AB R133, R197, R194 ;  /* 0x000000c2c585723e */ /* 0x008fe600000010ff */
[----:B------:R-:W-:Y:S01]  /*12220*/  HMMA.16816.F32.BF16 R128, R168, R134, R128 ;  /* 0x00000086a880723c */ /* 0x000fe20000041880 */
[----:B------:R-:W-:Y:S01]  /*12230*/  LDSM.16.MT88.4 R168, [R231+0x4900] ;  /* 0x00490000e7a8783b */ /* 0x000fe20000004200 */
[----:B------:R-:W-:Y:S01]  /*12240*/  MUFU.EX2 R186, R186 ;  /* 0x000000ba00ba7308 */ /* 0x000fe20000000800 */
[----:B------:R-:W-:Y:S02]  /*12250*/  FFMA.FTZ R177, R165, c[0x0][0x2d0], -R177 ;  /* 0x0000b400a5b17a23 */ /* 0x000fe400000108b1 */
[----:B------:R-:W-:Y:S02]  /*12260*/  FFMA.FTZ R180, R3, R244, R180 ;  /* 0x000000f403b47223 */ /* 0x000fe400000100b4 */
[----:B------:R-:W-:Y:S01]  /*12270*/  F2FP.BF16.PACK_AB R134, R195, R192 ;  /* 0x000000c0c386723e */ /* 0x000fe200000010ff */
[----:B------:R-:W-:Y:S01]  /*12280*/  FFMA.FTZ R185, R2, R243, R185 ;  /* 0x000000f302b97223 */ /* 0x000fe200000100b9 */
[----:B-----5:R-:W-:Y:S03]  /*12290*/  F2FP.BF16.PACK_AB R135, R199, R196 ;  /* 0x000000c4c787723e */ /* 0x020fe600000010ff */
[----:B------:R-:W-:Y:S01]  /*122a0*/  MUFU.EX2 R165, R177 ;  /* 0x000000b100a57308 */ /* 0x000fe20000000800 */
[----:B------:R-:W-:Y:S02]  /*122b0*/  FADD.FTZ R167, R167, R180 ;  /* 0x000000b4a7a77221 */ /* 0x000fe40000010000 */
[----:B------:R-:W-:Y:S01]  /*122c0*/  FADD.FTZ R184, R184, R185 ;  /* 0x000000b9b8b87221 */ /* 0x000fe20000010000 */
[C---:B-1----:R-:W-:Y:S05]  /*122d0*/  HMMA.16816.F32.BF16 R4, R132.reuse, R136, R4 ;  /* 0x000000888404723c */ /* 0x042fea0000041804 */
[----:B------:R-:W-:Y:S02]  /*122e0*/  FADD.FTZ R166, R166, R167 ;  /* 0x000000a7a6a67221 */ /* 0x000fe40000010000 */
[----:B------:R-:W-:Y:S01]  /*122f0*/  FADD.FTZ R3, R183, R184 ;  /* 0x000000b8b7037221 */ /* 0x000fe20000010000 */
[C---:B------:R-:W-:Y:S01]  /*12300*/  HMMA.16816.F32.BF16 R8, R132.reuse, R138, R8 ;  /* 0x0000008a8408723c */ /* 0x040fe20000041808 */
[----:B------:R-:W1:Y:S03]  /*12310*/  LDSM.16.MT88.4 R136, [R224+0x2900] ;  /* 0x00290000e088783b */ /* 0x000e660000004200 */
[----:B------:R-:W-:Y:S02]  /*12320*/  FADD.FTZ R181, R181, R166 ;  /* 0x000000a6b5b57221 */ /* 0x000fe40000010000 */
[----:B------:R-:W-:Y:S02]  /*12330*/  FADD.FTZ R3, R182, R3 ;  /* 0x00000003b6037221 */ /* 0x000fe40000010000 */
[C---:B------:R-:W-:Y:S04]  /*12340*/  HMMA.16816.F32.BF16 R12, R132.reuse, R140, R12 ;  /* 0x0000008c840c723c */ /* 0x040fe8000004180c */
[----:B------:R-:W-:Y:S02]  /*12350*/  FADD.FTZ R190, R190, R181 ;  /* 0x000000b5bebe7221 */ /* 0x000fe40000010000 */
[----:B------:R-:W-:Y:S02]  /*12360*/  FADD.FTZ R194, R194, R3 ;  /* 0x00000003c2c27221 */ /* 0x000fe40000010000 */
[C---:B------:R-:W-:Y:S01]  /*12370*/  HMMA.16816.F32.BF16 R16, R132.reuse, R142, R16 ;  /* 0x0000008e8410723c */ /* 0x040fe20000041810 */
[----:B------:R-:W2:Y:S03]  /*12380*/  LDSM.16.MT88.4 R140, [R225+0x4900] ;  /* 0x00490000e18c783b */ /* 0x000ea60000004200 */
[----:B------:R-:W-:Y:S02]  /*12390*/  FADD.FTZ R193, R193, R190 ;  /* 0x000000bec1c17221 */ /* 0x000fe40000010000 */
[----:B------:R-:W-:Y:S02]  /*123a0*/  FADD.FTZ R197, R197, R194 ;  /* 0x000000c2c5c57221 */ /* 0x000fe40000010000 */
[C---:B------:R-:W-:Y:S04]  /*123b0*/  HMMA.16816.F32.BF16 R20, R132.reuse, R144, R20 ;  /* 0x000000908414723c */ /* 0x040fe80000041814 */
[----:B------:R-:W-:Y:S02]  /*123c0*/  FADD.FTZ R192, R192, R193 ;  /* 0x000000c1c0c07221 */ /* 0x000fe40000010000 */
[----:B------:R-:W-:Y:S02]  /*123d0*/  FADD.FTZ R196, R196, R197 ;  /* 0x000000c5c4c47221 */ /* 0x000fe40000010000 */
[C---:B------:R-:W-:Y:S01]  /*123e0*/  HMMA.16816.F32.BF16 R24, R132.reuse, R146, R24 ;  /* 0x000000928418723c */ /* 0x040fe20000041818 */
[----:B------:R-:W3:Y:S03]  /*123f0*/  LDSM.16.MT88.4 R144, [R224+0x4900] ;  /* 0x00490000e090783b */ /* 0x000ee60000004200 */
[----:B------:R-:W-:Y:S02]  /*12400*/  FADD.FTZ R195, R195, R192 ;  /* 0x000000c0c3c37221 */ /* 0x000fe40000010000 */
[----:B------:R-:W-:Y:S02]  /*12410*/  FADD.FTZ R199, R199, R196 ;  /* 0x000000c4c7c77221 */ /* 0x000fe40000010000 */
[C---:B------:R-:W-:Y:S08]  /*12420*/  HMMA.16816.F32.BF16 R28, R132.reuse, R148, R28 ;  /* 0x00000094841c723c */ /* 0x040ff0000004181c */
[C---:B------:R-:W-:Y:S01]  /*12430*/  HMMA.16816.F32.BF16 R32, R132.reuse, R150, R32 ;  /* 0x000000968420723c */ /* 0x040fe20000041820 */
[----:B------:R-:W-:Y:S07]  /*12440*/  LDSM.16.MT88.4 R148, [R226+0x6900] ;  /* 0x00690000e294783b */ /* 0x000fee0000004200 */
        /* <DEDUP_REMOVED lines=12> */
[C---:B------:R-:W-:Y:S01]  /*12510*/  HMMA.16816.F32.BF16 R68, R132.reuse, R168, R68 ;  /* 0x000000a88444723c */ /* 0x040fe20000041844 */
[----:B------:R4:W5:Y:S06]  /*12520*/  MUFU.EX2 R169, R176 ;  /* 0x000000b000a97308 */ /* 0x00096c0000000800 */
[----:B------:R-:W-:Y:S01]  /*12530*/  F2FP.BF16.PACK_AB R168, R202, R191 ;  /* 0x000000bfcaa8723e */ /* 0x000fe200000010ff */
[C---:B------:R-:W-:Y:S07]  /*12540*/  HMMA.16816.F32.BF16 R72, R132.reuse, R170, R72 ;  /* 0x000000aa8448723c */ /* 0x040fee0000041848 */
[----:B------:R-:W-:Y:S01]  /*12550*/  F2FP.BF16.PACK_AB R170, R188, R187 ;  /* 0x000000bbbcaa723e */ /* 0x000fe200000010ff */
[C---:B------:R-:W-:Y:S08]  /*12560*/  HMMA.16816.F32.BF16 R76, R132.reuse, R172, R76 ;  /* 0x000000ac844c723c */ /* 0x040ff0000004184c */
[C---:B------:R-:W-:Y:S01]  /*12570*/  HMMA.16816.F32.BF16 R80, R132.reuse, R174, R80 ;  /* 0x000000ae8450723c */ /* 0x040fe20000041850 */
[----:B------:R-:W-:Y:S07]  /*12580*/  LDSM.16.MT88.4 R172, [R224+0x1900] ;  /* 0x00190000e0ac783b */ /* 0x000fee0000004200 */
[C---:B--2---:R-:W-:Y:S01]  /*12590*/  HMMA.16816.F32.BF16 R84, R132.reuse, R140, R84 ;  /* 0x0000008c8454723c */ /* 0x044fe20000041854 */
[----:B----4-:R-:W-:Y:S07]  /*125a0*/  LDSM.16.MT88.4 R176, [R231+0x5900] ;  /* 0x00590000e7b0783b */ /* 0x010fee0000004200 */
        /* <DEDUP_REMOVED lines=8> */
[C---:B------:R-:W-:Y:S08]  /*12630*/  HMMA.16816.F32.BF16 R108, R132.reuse, R148, R108 ;  /* 0x00000094846c723c */ /* 0x040ff0000004186c */
[C---:B------:R-:W-:Y:S01]  /*12640*/  HMMA.16816.F32.BF16 R112, R132.reuse, R150, R112 ;  /* 0x000000968470723c */ /* 0x040fe20000041870 */
[----:B------:R-:W4:Y:S07]  /*12650*/  LDSM.16.MT88.4 R148, [R226+0x1100] ;  /* 0x00110000e294783b */ /* 0x000f2e0000004200 */
[C---:B--2---:R-:W-:Y:S08]  /*12660*/  HMMA.16816.F32.BF16 R116, R132.reuse, R140, R116 ;  /* 0x0000008c8474723c */ /* 0x044ff00000041874 */
[C---:B------:R-:W-:Y:S01]  /*12670*/  HMMA.16816.F32.BF16 R120, R132.reuse, R142, R120 ;  /* 0x0000008e8478723c */ /* 0x040fe20000041878 */
[----:B------:R-:W2:Y:S07]  /*12680*/  LDSM.16.MT88.4 R140, [R225+0x1100] ;  /* 0x00110000e18c783b */ /* 0x000eae0000004200 */
[C---:B---3--:R-:W-:Y:S08]  /*12690*/  HMMA.16816.F32.BF16 R124, R132.reuse, R144, R124 ;  /* 0x00000090847c723c */ /* 0x048ff0000004187c */
[----:B------:R-:W-:Y:S01]  /*126a0*/  HMMA.16816.F32.BF16 R128, R132, R146, R128 ;  /* 0x000000928480723c */ /* 0x000fe20000041880 */
[----:B------:R-:W3:Y:S06]  /*126b0*/  LDSM.16.MT88.4 R144, [R224+0x1100] ;  /* 0x00110000e090783b */ /* 0x000eec0000004200 */
[----:B------:R-:W-:Y:S01]  /*126c0*/  F2FP.BF16.PACK_AB R132, R205, R206 ;  /* 0x000000cecd84723e */ /* 0x000fe200000010ff */
[----:B------:R-:W-:Y:S01]  /*126d0*/  FADD.FTZ R206, R206, R195 ;  /* 0x000000c3cece7221 */ /* 0x000fe20000010000 */
[----:B------:R-:W-:Y:S03]  /*126e0*/  F2FP.BF16.PACK_AB R134, R201, R203 ;  /* 0x000000cbc986723e */ /* 0x000fe600000010ff */
[----:B------:R-:W-:Y:S01]  /*126f0*/  F2FP.BF16.PACK_AB R133, R207, R204 ;  /* 0x000000cccf85723e */ /* 0x000fe200000010ff */
[----:B------:R-:W-:Y:S01]  /*12700*/  FADD.FTZ R204, R204, R199 ;  /* 0x000000c7cccc7221 */ /* 0x000fe20000010000 */
[----:B------:R-:W-:Y:S01]  /*12710*/  F2FP.BF16.PACK_AB R135, R198, R200 ;  /* 0x000000c8c687723e */ /* 0x000fe200000010ff */
[----:B------:R-:W-:Y:S02]  /*12720*/  FADD.FTZ R2, R205, R206 ;  /* 0x000000cecd027221 */ /* 0x000fe40000010000 */
[----:B------:R-:W-:Y:S02]  /*12730*/  FADD.FTZ R207, R207, R204 ;  /* 0x000000cccfcf7221 */ /* 0x000fe40000010000 */
[----:B------:R-:W-:Y:S02]  /*12740*/  FADD.FTZ R2, R203, R2 ;  /* 0x00000002cb027221 */ /* 0x000fe40000010000 */
[C---:B-1----:R-:W-:Y:S03]  /*12750*/  HMMA.16816.F32.BF16 R4, R132.reuse, R136, R4 ;  /* 0x000000888404723c */ /* 0x042fe60000041804 */
[----:B------:R-:W-:Y:S02]  /*12760*/  FADD.FTZ R3, R200, R207 ;  /* 0x000000cfc8037221 */ /* 0x000fe40000010000 */
[----:B------:R-:W-:Y:S02]  /*12770*/  FADD.FTZ R2, R201, R2 ;  /* 0x00000002c9027221 */ /* 0x000fe40000010000 */
[----:B------:R-:W-:Y:S01]  /*12780*/  FADD.FTZ R3, R198, R3 ;  /* 0x00000003c6037221 */ /* 0x000fe20000010000 */
[C---:B------:R-:W-:Y:S01]  /*12790*/  HMMA.16816.F32.BF16 R8, R132.reuse, R138, R8 ;  /* 0x0000008a8408723c */ /* 0x040fe20000041808 */
[----:B------:R-:W1:Y:S03]  /*127a0*/  LDSM.16.MT88.4 R136, [R225+0x3100] ;  /* 0x00310000e188783b */ /* 0x000e660000004200 */
[----:B------:R-:W-:Y:S01]  /*127b0*/  FADD.FTZ R191, R191, R2 ;  /* 0x00000002bfbf7221 */ /* 0x000fe20000010000 */
[----:B------:R-:W-:Y:S03]  /*127c0*/  MOV R2, R164 ;  /* 0x000000a400027202 */ /* 0x000fe60000000f00 */
[C---:B----4-:R-:W-:Y:S04]  /*127d0*/  HMMA.16816.F32.BF16 R12, R132.reuse, R148, R12 ;  /* 0x00000094840c723c */ /* 0x050fe8000004180c */
[----:B------:R-:W-:Y:S04]  /*127e0*/  FADD.FTZ R202, R202, R191 ;  /* 0x000000bfcaca7221 */ /* 0x000fe80000010000 */
[C---:B------:R-:W-:Y:S01]  /*127f0*/  HMMA.16816.F32.BF16 R16, R132.reuse, R150, R16 ;  /* 0x000000968410723c */ /* 0x040fe20000041810 */
[----:B------:R-:W4:Y:S03]  /*12800*/  LDSM.16.MT88.4 R148, [R224+0x3100] ;  /* 0x00310000e094783b */ /* 0x000f260000004200 */
[----:B------:R-:W-:Y:S04]  /*12810*/  FADD.FTZ R187, R187, R202 ;  /* 0x000000cabbbb7221 */ /* 0x000fe80000010000 */
[C---:B--2---:R-:W-:Y:S04]  /*12820*/  HMMA.16816.F32.BF16 R20, R132.reuse, R140, R20 ;  /* 0x0000008c8414723c */ /* 0x044fe80000041814 */
[----:B------:R-:W-:Y:S04]  /*12830*/  FADD.FTZ R244, R188, R187 ;  /* 0x000000bbbcf47221 */ /* 0x000fe80000010000 */
[C---:B------:R-:W-:Y:S01]  /*12840*/  HMMA.16816.F32.BF16 R24, R132.reuse, R142, R24 ;  /* 0x0000008e8418723c */ /* 0x040fe20000041818 */
[----:B------:R-:W2:Y:S07]  /*12850*/  LDSM.16.MT88.4 R140, [R231+0x5100] ;  /* 0x00510000e78c783b */ /* 0x000eae0000004200 */
[C---:B---3--:R-:W-:Y:S08]  /*12860*/  HMMA.16816.F32.BF16 R28, R132.reuse, R144, R28 ;  /* 0x00000090841c723c */ /* 0x048ff0000004181c */
[C---:B------:R-:W-:Y:S01]  /*12870*/  HMMA.16816.F32.BF16 R32, R132.reuse, R146, R32 ;  /* 0x000000928420723c */ /* 0x040fe20000041820 */
[----:B------:R-:W3:Y:S07]  /*12880*/  LDSM.16.MT88.4 R144, [R225+0x5100] ;  /* 0x00510000e190783b */ /* 0x000eee0000004200 */
[C---:B------:R-:W-:Y:S08]  /*12890*/  HMMA.16816.F32.BF16 R36, R132.reuse, R152, R36 ;  /* 0x000000988424723c */ /* 0x040ff00000041824 */
[C---:B------:R-:W-:Y:S08]  /*128a0*/  HMMA.16816.F32.BF16 R40, R132.reuse, R154, R40 ;  /* 0x0000009a8428723c */ /* 0x040ff00000041828 */
[C---:B------:R-:W-:Y:S08]  /*128b0*/  HMMA.16816.F32.BF16 R44, R132.reuse, R156, R44 ;  /* 0x0000009c842c723c */ /* 0x040ff0000004182c */
[C---:B------:R-:W-:Y:S01]  /*128c0*/  HMMA.16816.F32.BF16 R48, R132.reuse, R158, R48 ;  /* 0x0000009e8430723c */ /* 0x040fe20000041830 */
[----:B------:R-:W-:Y:S07]  /*128d0*/  LDSM.16.MT88.4 R156, [R231+0x1900] ;  /* 0x00190000e79c783b */ /* 0x000fee0000004200 */
        /* <DEDUP_REMOVED lines=10> */
[C---:B------:R-:W-:Y:S08]  /*12980*/  HMMA.16816.F32.BF16 R80, R132.reuse, R162, R80 ;  /* 0x000000a28450723c */ /* 0x040ff00000041850 */
        /* <DEDUP_REMOVED lines=8> */
[----:B------:R-:W-:Y:S07]  /*12a10*/  LDSM.16.MT88.4 R140, [R225+0x1900] ;  /* 0x00190000e18c783b */ /* 0x000fee0000004200 */
[C---:B------:R-:W-:Y:S08]  /*12a20*/  HMMA.16816.F32.BF16 R108, R132.reuse, R148, R108 ;  /* 0x00000094846c723c */ /* 0x040ff0000004186c */
[C---:B------:R-:W-:Y:S01]  /*12a30*/  HMMA.16816.F32.BF16 R112, R132.reuse, R150, R112 ;  /* 0x000000968470723c */ /* 0x040fe20000041870 */
[----:B------:R-:W2:Y:S07]  /*12a40*/  LDSM.16.MT88.4 R148, [R226+0x1900] ;  /* 0x00190000e294783b */ /* 0x000eae0000004200 */
[C---:B---3--:R-:W-:Y:S08]  /*12a50*/  HMMA.16816.F32.BF16 R116, R132.reuse, R144, R116 ;  /* 0x000000908474723c */ /* 0x048ff00000041874 */
[C---:B------:R-:W-:Y:S08]  /*12a60*/  HMMA.16816.F32.BF16 R120, R132.reuse, R146, R120 ;  /* 0x000000928478723c */ /* 0x040ff00000041878 */
[C---:B-1----:R-:W-:Y:S08]  /*12a70*/  HMMA.16816.F32.BF16 R124, R132.reuse, R136, R124 ;  /* 0x00000088847c723c */ /* 0x042ff0000004187c */
[----:B------:R-:W-:Y:S07]  /*12a80*/  HMMA.16816.F32.BF16 R128, R132, R138, R128 ;  /* 0x0000008a8480723c */ /* 0x000fee0000041880 */
[----:B-----5:R-:W-:Y:S02]  /*12a90*/  MOV R135, R169 ;  /* 0x000000a900877202 */ /* 0x020fe40000000f00 */
[----:B------:R-:W-:Y:S03]  /*12aa0*/  F2FP.BF16.PACK_AB R169, R189, R186 ;  /* 0x000000babda9723e */ /* 0x000fe600000010ff */
[-C--:B------:R-:W-:Y:S01]  /*12ab0*/  F2FP.BF16.PACK_AB R171, R165, R135.reuse ;  /* 0x00000087a5ab723e */ /* 0x080fe200000010ff */
[----:B------:R-:W-:Y:S01]  /*12ac0*/  FADD.FTZ R186, R186, R3 ;  /* 0x00000003baba7221 */ /* 0x000fe20000010000 */
[----:B------:R-:W-:Y:S03]  /*12ad0*/  MOV R3, R0 ;  /* 0x0000000000037202 */ /* 0x000fe60000000f00 */
[----:B------:R-:W-:Y:S02]  /*12ae0*/  FADD.FTZ R186, R189, R186 ;  /* 0x000000babdba7221 */ /* 0x000fe40000010000 */
[C---:B------:R-:W-:Y:S01]  /*12af0*/  HMMA.16816.F32.BF16 R160, R168.reuse, R156, R4 ;  /* 0x0000009ca8a0723c */ /* 0x040fe20000041804 */
[----:B------:R-:W1:Y:S07]  /*12b00*/  LDSM.16.MT88.4 R4, [R231+0x3900] ;  /* 0x00390000e704783b */ /* 0x000e6e0000004200 */
[C---:B------:R-:W-:Y:S01]  /*12b10*/  HMMA.16816.F32.BF16 R156, R168.reuse, R158, R8 ;  /* 0x0000009ea89c723c */ /* 0x040fe20000041808 */
[----:B------:R-:W3:Y:S07]  /*12b20*/  LDSM.16.MT88.4 R8, [R226+0x3900] ;  /* 0x00390000e208783b */ /* 0x000eee0000004200 */
[C---:B--2---:R-:W-:Y:S01]  /*12b30*/  HMMA.16816.F32.BF16 R152, R168.reuse, R148, R12 ;  /* 0x00000094a898723c */ /* 0x044fe2000004180c */
[----:B------:R-:W2:Y:S07]  /*12b40*/  LDSM.16.MT88.4 R12, [R225+0x3900] ;  /* 0x00390000e10c783b */ /* 0x000eae0000004200 */
[C---:B------:R-:W-:Y:S01]  /*12b50*/  HMMA.16816.F32.BF16 R148, R168.reuse, R150, R16 ;  /* 0x00000096a894723c */ /* 0x040fe20000041810 */
[----:B------:R-:W4:Y:S07]  /*12b60*/  LDSM.16.MT88.4 R16, [R224+0x3900] ;  /* 0x00390000e010783b */ /* 0x000f2e0000004200 */
[C---:B------:R-:W-:Y:S01]  /*12b70*/  HMMA.16816.F32.BF16 R144, R168.reuse, R140, R20 ;  /* 0x0000008ca890723c */ /* 0x040fe20000041814 */
[----:B------:R-:W5:Y:S07]  /*12b80*/  LDSM.16.MT88.4 R20, [R226+0x5900] ;  /* 0x00590000e214783b */ /* 0x000f6e0000004200 */
[C---:B------:R-:W-:Y:S01]  /*12b90*/  HMMA.16816.F32.BF16 R140, R168.reuse, R142, R24 ;  /* 0x0000008ea88c723c */ /* 0x040fe20000041818 */
[----:B------:R-:W2:Y:S07]  /*12ba0*/  LDSM.16.MT88.4 R24, [R225+0x5900] ;  /* 0x00590000e118783b */ /* 0x000eae0000004200 */
[C---:B------:R-:W-:Y:S01]  /*12bb0*/  HMMA.16816.F32.BF16 R136, R168.reuse, R172, R28 ;  /* 0x000000aca888723c */ /* 0x040fe2000004181c */
[----:B------:R-:W2:Y:S06]  /*12bc0*/  LDSM.16.MT88.4 R28, [R224+0x5900] ;  /* 0x00590000e01c783b */ /* 0x000eac0000004200 */
[----:B------:R-:W-:Y:S02]  /*12bd0*/  MOV R173, R135 ;  /* 0x0000008700ad7202 */ /* 0x000fe40000000f00 */
[C---:B------:R-:W-:Y:S01]  /*12be0*/  HMMA.16816.F32.BF16 R132, R168.reuse, R174, R32 ;  /* 0x000000aea884723c */ /* 0x040fe20000041820 */
[----:B------:R-:W4:Y:S02]  /*12bf0*/  LDSM.16.MT88.4 R32, [R231+0x7900] ;  /* 0x00790000e720783b */ /* 0x000f240000004200 */
[----:B------:R-:W-:Y:S04]  /*12c00*/  FADD.FTZ R186, R173, R186 ;  /* 0x000000baadba7221 */ /* 0x000fe80000010000 */
[----:B------:R-:W-:Y:S01]  /*12c10*/  FADD.FTZ R243, R165, R186 ;  /* 0x000000baa5f37221 */ /* 0x000fe20000010000 */
        /* <DEDUP_REMOVED lines=9> */
[C---:B----4-:R-:W-:Y:S08]  /*12cb0*/  HMMA.16816.F32.BF16 R60, R168.reuse, R16, R60 ;  /* 0x00000010a83c723c */ /* 0x050ff0000004183c */
[C---:B------:R-:W-:Y:S08]  /*12cc0*/  HMMA.16816.F32.BF16 R64, R168.reuse, R18, R64 ;  /* 0x00000012a840723c */ /* 0x040ff00000041840 */
[C---:B------:R-:W-:Y:S08]  /*12cd0*/  HMMA.16816.F32.BF16 R68, R168.reuse, R176, R68 ;  /* 0x000000b0a844723c */ /* 0x040ff00000041844 */
[C---:B------:R-:W-:Y:S08]  /*12ce0*/  HMMA.16816.F32.BF16 R72, R168.reuse, R178, R72 ;  /* 0x000000b2a848723c */ /* 0x040ff00000041848 */
[C---:B-----5:R-:W-:Y:S08]  /*12cf0*/  HMMA.16816.F32.BF16 R76, R168.reuse, R20, R76 ;  /* 0x00000014a84c723c */ /* 0x060ff0000004184c */
[C---:B------:R-:W-:Y:S08]  /*12d00*/  HMMA.16816.F32.BF16 R80, R168.reuse, R22, R80 ;  /* 0x00000016a850723c */ /* 0x040ff00000041850 */
[C---:B------:R-:W-:Y:S08]  /*12d10*/  HMMA.16816.F32.BF16 R84, R168.reuse, R24, R84 ;  /* 0x00000018a854723c */ /* 0x040ff00000041854 */
[C---:B------:R-:W-:Y:S08]  /*12d20*/  HMMA.16816.F32.BF16 R88, R168.reuse, R26, R88 ;  /* 0x0000001aa858723c */ /* 0x040ff00000041858 */
[C---:B------:R-:W-:Y:S08]  /*12d30*/  HMMA.16816.F32.BF16 R92, R168.reuse, R28, R92 ;  /* 0x0000001ca85c723c */ /* 0x040ff0000004185c */
[C---:B------:R-:W-:Y:S08]  /*12d40*/  HMMA.16816.F32.BF16 R96, R168.reuse, R30, R96 ;  /* 0x0000001ea860723c */ /* 0x040ff00000041860 */
[C---:B------:R-:W-:Y:S08]  /*12d50*/  HMMA.16816.F32.BF16 R100, R168.reuse, R32, R100 ;  /* 0x00000020a864723c */ /* 0x040ff00000041864 */
[C---:B------:R-:W-:Y:S08]  /*12d60*/  HMMA.16816.F32.BF16 R104, R168.reuse, R34, R104 ;  /* 0x00000022a868723c */ /* 0x040ff00000041868 */
[C---:B-1----:R-:W-:Y:S08]  /*12d70*/  HMMA.16816.F32.BF16 R108, R168.reuse, R4, R108 ;  /* 0x00000004a86c723c */ /* 0x042ff0000004186c */
[C---:B------:R-:W-:Y:S08]  /*12d80*/  HMMA.16816.F32.BF16 R112, R168.reuse, R6, R112 ;  /* 0x00000006a870723c */ /* 0x040ff00000041870 */
[C---:B---3--:R-:W-:Y:S08]  /*12d90*/  HMMA.16816.F32.BF16 R116, R168.reuse, R8, R116 ;  /* 0x00000008a874723c */ /* 0x048ff00000041874 */
[C---:B------:R-:W-:Y:S08]  /*12da0*/  HMMA.16816.F32.BF16 R120, R168.reuse, R10, R120 ;  /* 0x0000000aa878723c */ /* 0x040ff00000041878 */
[C---:B--2---:R-:W-:Y:S08]  /*12db0*/  HMMA.16816.F32.BF16 R124, R168.reuse, R12, R124 ;  /* 0x0000000ca87c723c */ /* 0x044ff0000004187c */
[----:B------:R-:W-:Y:S01]  /*12dc0*/  HMMA.16816.F32.BF16 R128, R168, R14, R128 ;  /* 0x0000000ea880723c */ /* 0x000fe20000041880 */
[----:B------:R-:W-:-:S07]  /*12dd0*/  @P0 BRA `(.L_x_2014) ;  /* 0xffffbc9000000947 */ /* 0x000fce000383ffff */
.L_x_2004:
[----:B------:R-:W1:Y:S01]  /*12de0*/  SHFL.BFLY PT, R3, R244, 0x2, 0x1f ;  /* 0x0c401f00f4037f89 */ /* 0x000e6200000e0000 */
[----:B------:R-:W-:-:S02]  /*12df0*/  MOV R2, RZ ;  /* 0x000000ff00027202 */ /* 0x000fc40000000f00 */
[----:B------:R-:W-:Y:S01]  /*12e00*/  MOV R4, RZ ;  /* 0x000000ff00047202 */ /* 0x000fe20000000f00 */
[----:B------:R-:W2:Y:S01]  /*12e10*/  SHFL.BFLY PT, R8, R243, 0x2, 0x1f ;  /* 0x0c401f00f3087f89 */ /* 0x000ea200000e0000 */
[----:B------:R-:W-:Y:S02]  /*12e20*/  MOV R7, 0xff800000 ;  /* 0xff80000000077802 */ /* 0x000fe40000000f00 */
[----:B------:R-:W-:Y:S01]  /*12e30*/  PLOP3.LUT P2, PT, PT, PT, PT, 0x8, 0x0 ;  /* 0x000000000000781c */ /* 0x000fe20003f4e170 */
[----:B-1----:R-:W-:Y:S02]  /*12e40*/  FADD.FTZ R3, R3, R244 ;  /* 0x000000f403037221 */ /* 0x002fe40000010000 */
[----:B--2---:R-:W-:-:S03]  /*12e50*/  FADD.FTZ R8, R8, R243 ;  /* 0x000000f308087221 */ /* 0x004fc60000010000 */
[----:B------:R-:W1:Y:S04]  /*12e60*/  SHFL.BFLY PT, R6, R3, 0x1, 0x1f ;  /* 0x0c201f0003067f89 */ /* 0x000e6800000e0000 */
[----:B------:R-:W2:Y:S01]  /*12e70*/  SHFL.BFLY PT, R5, R8, 0x1, 0x1f ;  /* 0x0c201f0008057f89 */ /* 0x000ea200000e0000 */
[----:B-1----:R-:W-:Y:S02]  /*12e80*/  FADD.FTZ R6, R3, R6 ;  /* 0x0000000603067221 */ /* 0x002fe40000010000 */
[----:B--2---:R-:W-:-:S03]  /*12e90*/  FADD.FTZ R5, R5, R8 ;  /* 0x0000000805057221 */ /* 0x004fc60000010000 */
[----:B------:R-:W-:Y:S02]  /*12ea0*/  FSETP.NE.FTZ.AND P1, PT, R6, RZ, PT ;  /* 0x000000ff0600720b */ /* 0x000fe40003f35000 */
[----:B------:R-:W-:-:S11]  /*12eb0*/  FSETP.NE.FTZ.AND P0, PT, R5, RZ, PT ;  /* 0x000000ff0500720b */ /* 0x000fd60003f15000 */
[----:B------:R-:W1:Y:S01]  /*12ec0*/  @P1 MUFU.RCP R2, R6 ;  /* 0x0000000600021308 */ /* 0x000e620000001000 */
[----:B------:R-:W-:Y:S02]  /*12ed0*/  @P1 MOV R10, 0x3f317218 ;  /* 0x3f317218000a1802 */ /* 0x000fe40000000f00 */
[----:B------:R-:W-:-:S05]  /*12ee0*/  @P0 MOV R11, 0x3f317218 ;  /* 0x3f317218000b0802 */ /* 0x000fca0000000f00 */
[----:B------:R-:W2:Y:S01]  /*12ef0*/  @P1 MUFU.LG2 R6, R6 ;  /* 0x0000000600061308 */ /* 0x000ea20000000c00 */
[----:B------:R-:W-:-:S07]  /*12f00*/  @P0 FMUL.FTZ R11, R11, c[0x0][0x2d0] ;  /* 0x0000b4000b0b0a20 */ /* 0x000fce0000410000 */
[----:B------:R-:W3:Y:S01]  /*12f10*/  @P0 MUFU.LG2 R8, R5 ;  /* 0x0000000500080308 */ /* 0x000ee20000000c00 */
[C---:B-1----:R-:W-:Y:S02]  /*12f20*/  FMUL.FTZ R160, R2.reuse, R160 ;  /* 0x000000a002a07220 */ /* 0x042fe40000410000 */
[C---:B------:R-:W-:Y:S02]  /*12f30*/  FMUL.FTZ R161, R2.reuse, R161 ;  /* 0x000000a102a17220 */ /* 0x040fe40000410000 */
[C---:B------:R-:W-:Y:S02]  /*12f40*/  FMUL.FTZ R156, R2.reuse, R156 ;  /* 0x0000009c029c7220 */ /* 0x040fe40000410000 */
[----:B------:R-:W-:Y:S01]  /*12f50*/  FMUL.FTZ R157, R2, R157 ;  /* 0x0000009d029d7220 */ /* 0x000fe20000410000 */
[----:B------:R1:W4:Y:S01]  /*12f60*/  @P0 MUFU.RCP R4, R5 ;  /* 0x0000000500040308 */ /* 0x0003220000001000 */
[----:B--2---:R-:W-:Y:S02]  /*12f70*/  @P1 FMUL.FTZ R9, R6, 0.69314718246459960938 ;  /* 0x3f31721806091820 */ /* 0x004fe40000410000 */
[----:B------:R-:W-:-:S02]  /*12f80*/  @P1 FMUL.FTZ R6, R10, c[0x0][0x2d0] ;  /* 0x0000b4000a061a20 */ /* 0x000fc40000410000 */
[C---:B------:R-:W-:Y:S02]  /*12f90*/  FMUL.FTZ R152, R2.reuse, R152 ;  /* 0x0000009802987220 */ /* 0x040fe40000410000 */
[----:B------:R-:W-:Y:S02]  /*12fa0*/  FMUL.FTZ R153, R2, R153 ;  /* 0x0000009902997220 */ /* 0x000fe40000410000 */
        /* <DEDUP_REMOVED lines=60> */
[C---:B----4-:R-:W-:Y:S02]  /*13370*/  FMUL.FTZ R162, R4.reuse, R162 ;  /* 0x000000a204a27220 */ /* 0x050fe40000410000 */
        /* <DEDUP_REMOVED lines=65> */
.L_x_1966:
[----:B------:R-:W-:Y:S05]  /*13790*/  @P2 BRA `(.L_x_2015) ;  /* 0x00001f9000002947 */ /* 0x000fea0003800000 */
[----:B------:R-:W1:Y:S01]  /*137a0*/  S2R R9, SR_CTAID.Y ;  /* 0x0000000000097919 */ /* 0x000e620000002600 */
[----:B------:R-:W-:Y:S01]  /*137b0*/  IMAD R8, RZ, RZ, -UR13 ;  /* 0x8000000dff087e24 */ /* 0x000fe2000f8e02ff */
[----:B------:R-:W-:Y:S01]  /*137c0*/  USHF.R.S32.HI UR6, URZ, 0x1f, UR13 ;  /* 0x0000001f3f067899 */ /* 0x000fe2000801140d */
[----:B------:R-:W-:Y:S01]  /*137d0*/  BSSY B0, `(.L_x_2016) ;  /* 0x0000132000007945 */ /* 0x000fe20003800000 */
[----:B------:R-:W3:Y:S01]  /*137e0*/  S2R R4, SR_TID.X ;  /* 0x0000000000047919 */ /* 0x000ee20000002100 */
[----:B------:R-:W-:-:S02]  /*137f0*/  ULDC.64 UR4, c[0x0][0x4d0] ;  /* 0x0001340000047ab9 */ /* 0x000fc40000000a00 */
[----:B------:R-:W-:Y:S01]  /*13800*/  UIMAD UR7, UR6, UR4, URZ ;  /* 0x00000004060772a4 */ /* 0x000fe2000f8e023f */
[----:B------:R-:W4:Y:S01]  /*13810*/  S2R R11, SR_CTAID.Z ;  /* 0x00000000000b7919 */ /* 0x000f220000002700 */
[----:B------:R-:W-:Y:S02]  /*13820*/  UIMAD.WIDE.U32 UR8, UR13, UR4, URZ ;  /* 0x000000040d0872a5 */ /* 0x000fe4000f8e003f */
[----:B------:R-:W-:Y:S01]  /*13830*/  UIMAD UR7, UR13, UR5, UR7 ;  /* 0x000000050d0772a4 */ /* 0x000fe2000f8e0207 */
[----:B------:R-:W5:Y:S02]  /*13840*/  S2R R12, SR_CTAID.X ;  /* 0x00000000000c7919 */ /* 0x000f640000002500 */
        /* <DEDUP_REMOVED lines=8> */
[----:B-1----:R-:W-:Y:S02]  /*138d0*/  IMAD R8, R8, c[0x0][0x550], R9 ;  /* 0x0001540008087a24 */ /* 0x002fe400078e0209 */
[----:B------:R-:W-:Y:S01]  /*138e0*/  UIADD3 UR4, UR11, UR4, URZ ;  /* 0x000000040b047290 */ /* 0x000fe2000fffe03f */
[----:B------:R-:W-:Y:S01]  /*138f0*/  IMAD.U32 R17, RZ, RZ, UR11 ;  /* 0x0000000bff117e24 */ /* 0x000fe2000f8e00ff */
[----:B---3--:R-:W-:Y:S01]  /*13900*/  SHF.R.S32.HI R9, RZ, 0x1f, R4 ;  /* 0x0000001fff097819 */ /* 0x008fe20000011404 */
[----:B------:R-:W-:-:S03]  /*13910*/  IMAD.U32 R19, RZ, RZ, UR7 ;  /* 0x00000007ff137e24 */ /* 0x000fc6000f8e00ff */
[CC--:B------:R-:W-:Y:S01]  /*13920*/  LEA.HI R0, R9.reuse, R4.reuse, RZ, 0x5 ;  /* 0x0000000409007211 */ /* 0x0c0fe200078f28ff */
[----:B------:R-:W-:Y:S01]  /*13930*/  IMAD.U32 R17, RZ, RZ, UR4 ;  /* 0x00000004ff117e24 */ /* 0x000fe2000f8e00ff */
[-C--:B------:R-:W-:Y:S01]  /*13940*/  LEA.HI R9, R9, R4.reuse, RZ, 0x2 ;  /* 0x0000000409097211 */ /* 0x080fe200078f10ff */
[C---:B----4-:R-:W-:Y:S01]  /*13950*/  IMAD.WIDE.U32 R18, R11.reuse, c[0x0][0x4d8], R18 ;  /* 0x000136000b127a25 */ /* 0x050fe200078e0012 */
[----:B------:R-:W-:Y:S02]  /*13960*/  LOP3.LUT R13, R0, 0xffffffe0, RZ, 0xc0, !PT ;  /* 0xffffffe0000d7812 */ /* 0x000fe400078ec0ff */
[----:B------:R-:W-:Y:S01]  /*13970*/  SHF.R.S32.HI R15, RZ, 0x5, R0 ;  /* 0x00000005ff0f7819 */ /* 0x000fe20000011400 */
[----:B------:R-:W-:Y:S01]  /*13980*/  IMAD.WIDE.U32 R16, R11, c[0x0][0x440], R16 ;  /* 0x000110000b107a25 */ /* 0x000fe200078e0010 */
[----:B------:R-:W-:Y:S02]  /*13990*/  SHF.R.S32.HI R0, RZ, 0x1f, R0 ;  /* 0x0000001fff007819 */ /* 0x000fe40000011400 */
[----:B------:R-:W-:Y:S01]  /*139a0*/  LOP3.LUT R9, R9, 0xfffffffc, RZ, 0xc0, !PT ;  /* 0xfffffffc09097812 */ /* 0x000fe200078ec0ff */
[----:B------:R-:W-:Y:S01]  /*139b0*/  IMAD.IADD R6, R4, 0x1, -R13 ;  /* 0x0000000104067824 */ /* 0x000fe200078e0a0d */
[----:B------:R-:W-:Y:S01]  /*139c0*/  LEA.HI R0, R0, R15, RZ, 0x3 ;  /* 0x0000000f00007211 */ /* 0x000fe200078f18ff */
[----:B------:R-:W-:Y:S01]  /*139d0*/  IMAD.MOV.U32 R20, RZ, RZ, R18 ;  /* 0x000000ffff147224 */ /* 0x000fe200078e0012 */
[----:B------:R-:W-:Y:S01]  /*139e0*/  IADD3 R9, -R9, R4, RZ ;  /* 0x0000000409097210 */ /* 0x000fe20007ffe1ff */
[----:B------:R-:W-:Y:S01]  /*139f0*/  IMAD.MOV.U32 R22, RZ, RZ, R16 ;  /* 0x000000ffff167224 */ /* 0x000fe200078e0010 */
[----:B------:R-:W-:-:S02]  /*13a00*/  LOP3.LUT R0, R0, 0xffffff8, RZ, 0xc0, !PT ;  /* 0x0ffffff800007812 */ /* 0x000fc400078ec0ff */
[----:B------:R-:W-:Y:S02]  /*13a10*/  SHF.R.S32.HI R13, RZ, 0x1f, R6 ;  /* 0x0000001fff0d7819 */ /* 0x000fe40000011406 */
[----:B------:R-:W-:Y:S01]  /*13a20*/  SHF.R.S32.HI R10, RZ, 0x1f, R11 ;  /* 0x0000001fff0a7819 */ /* 0x000fe2000001140b */
[----:B------:R-:W-:Y:S01]  /*13a30*/  IMAD.IADD R15, R15, 0x1, -R0 ;  /* 0x000000010f0f7824 */ /* 0x000fe200078e0a00 */
[----:B------:R-:W-:Y:S02]  /*13a40*/  LEA.HI R0, R9, R9, RZ, 0x1 ;  /* 0x0000000909007211 */ /* 0x000fe400078f08ff */
[----:B------:R-:W-:Y:S01]  /*13a50*/  LEA.HI R4, R13, R6, RZ, 0x2 ;  /* 0x000000060d047211 */ /* 0x000fe200078f10ff */
[----:B------:R-:W-:Y:S01]  /*13a60*/  IMAD.MOV.U32 R13, RZ, RZ, c[0x0][0x4e8] ;  /* 0x00013a00ff0d7624 */ /* 0x000fe200078e00ff */
[----:B------:R-:W-:Y:S02]  /*13a70*/  LOP3.LUT R0, R0, 0x1ffffffe, RZ, 0xc0, !PT ;  /* 0x1ffffffe00007812 */ /* 0x000fe400078ec0ff */
[----:B------:R-:W-:-:S02]  /*13a80*/  SHF.R.S32.HI R14, RZ, 0x2, R4 ;  /* 0x00000002ff0e7819 */ /* 0x000fc40000011404 */
[----:B------:R-:W-:Y:S01]  /*13a90*/  IADD3 R0, R9, -R0, RZ ;  /* 0x8000000009007210 */ /* 0x000fe20007ffe0ff */
[----:B------:R-:W-:Y:S01]  /*13aa0*/  BAR.SYNC.DEFER_BLOCKING 0x1, 0x100 ;  /* 0x0044000000007b1d */ /* 0x000fe20000010000 */
[----:B------:R-:W-:Y:S01]  /*13ab0*/  ISETP.NE.AND P1, PT, R13, 0x1, PT ;  /* 0x000000010d00780c */ /* 0x000fe20003f25270 */
[----:B------:R-:W-:Y:S02]  /*13ac0*/  IMAD R15, R15, 0x10, R14 ;  /* 0x000000100f0f7824 */ /* 0x000fe400078e020e */
[----:B------:R-:W-:Y:S02]  /*13ad0*/  IMAD R14, R10, c[0x0][0x4d8], RZ ;  /* 0x000136000a0e7a24 */ /* 0x000fe400078e02ff */
[----:B------:R-:W-:Y:S01]  /*13ae0*/  IMAD R9, R0, 0x8, R15 ;  /* 0x0000000800097824 */ /* 0x000fe200078e020f */
[----:B------:R-:W-:Y:S01]  /*13af0*/  SHF.R.S32.HI R0, RZ, 0x1f, R8 ;  /* 0x0000001fff007819 */ /* 0x000fe20000011408 */
[----:B------:R-:W-:Y:S02]  /*13b00*/  IMAD R10, R10, c[0x0][0x440], RZ ;  /* 0x000110000a0a7a24 */ /* 0x000fe400078e02ff */
[C---:B------:R-:W-:Y:S01]  /*13b10*/  IMAD R14, R11.reuse, c[0x0][0x4dc], R14 ;  /* 0x000137000b0e7a24 */ /* 0x040fe200078e020e */
[C---:B-----5:R-:W-:Y:S01]  /*13b20*/  LEA R9, R12.reuse, R9, 0x7 ;  /* 0x000000090c097211 */ /* 0x060fe200078e38ff */
[----:B------:R-:W-:Y:S01]  /*13b30*/  IMAD R10, R11, c[0x0][0x444], R10 ;  /* 0x000111000b0a7a24 */ /* 0x000fe200078e020a */
[----:B------:R-:W-:Y:S01]  /*13b40*/  LEA R12, R12, R15, 0x7 ;  /* 0x0000000f0c0c7211 */ /* 0x000fe200078e38ff */
[----:B------:R-:W-:Y:S01]  /*13b50*/  IMAD.IADD R21, R19, 0x1, R14 ;  /* 0x0000000113157824 */ /* 0x000fe200078e020e */
[----:B------:R-:W-:Y:S01]  /*13b60*/  MOV R11, R9 ;  /* 0x00000009000b7202 */ /* 0x000fe20000000f00 */
[----:B------:R-:W-:-:S02]  /*13b70*/  IMAD.IADD R23, R17, 0x1, R10 ;  /* 0x0000000111177824 */ /* 0x000fc400078e020a */
[----:B------:R-:W-:-:S04]  /*13b80*/  @P1 IMAD.HI.U32 R10, R9, c[0x0][0x4ec], RZ ;  /* 0x00013b00090a1a27 */ /* 0x000fc800078e00ff */
[C---:B------:R-:W-:Y:S01]  /*13b90*/  IMAD R17, R0.reuse, c[0x0][0x4e0], RZ ;  /* 0x0001380000117a24 */ /* 0x040fe200078e02ff */
[----:B------:R-:W-:Y:S01]  /*13ba0*/  @P1 SHF.R.U32.HI R11, RZ, c[0x0][0x4f0], R10 ;  /* 0x00013c00ff0b1a19 */ /* 0x000fe2000001160a */
[----:B------:R-:W-:Y:S02]  /*13bb0*/  IMAD R19, R0, c[0x0][0x448], RZ ;  /* 0x0001120000137a24 */ /* 0x000fe400078e02ff */
[C---:B------:R-:W-:Y:S01]  /*13bc0*/  IMAD R17, R8.reuse, c[0x0][0x4e4], R17 ;  /* 0x0001390008117a24 */ /* 0x040fe200078e0211 */
[----:B------:R-:W-:Y:S01]  /*13bd0*/  IADD3 R0, -R11, RZ, RZ ;  /* 0x000000ff0b007210 */ /* 0x000fe20007ffe1ff */
[C---:B------:R-:W-:Y:S01]  /*13be0*/  IMAD R19, R8.reuse, c[0x0][0x44c], R19 ;  /* 0x0001130008137a24 */ /* 0x040fe200078e0213 */
[----:B------:R-:W-:Y:S01]  /*13bf0*/  SHF.R.S32.HI R14, RZ, 0x1f, R11 ;  /* 0x0000001fff0e7819 */ /* 0x000fe2000001140b */
[----:B------:R-:W-:-:S04]  /*13c00*/  IMAD.WIDE.U32 R22, R8, c[0x0][0x448], R22 ;  /* 0x0001120008167a25 */ /* 0x000fc800078e0016 */
[----:B------:R-:W-:-:S04]  /*13c10*/  IMAD.WIDE.U32 R20, R8, c[0x0][0x4e0], R20 ;  /* 0x0001380008147a25 */ /* 0x000fc800078e0014 */
[----:B------:R-:W-:Y:S01]  /*13c20*/  @P1 IMAD.HI.U32 R8, R9, c[0x0][0x4ec], RZ ;  /* 0x00013b0009081a27 */ /* 0x000fe200078e00ff */
[----:B------:R-:W-:-:S03]  /*13c30*/  IADD3 R16, P0, R11, R20, RZ ;  /* 0x000000140b107210 */ /* 0x000fc60007f1e0ff */
[----:B------:R-:W-:Y:S01]  /*13c40*/  IMAD R0, R0, c[0x0][0x4e8], R9 ;  /* 0x00013a0000007a24 */ /* 0x000fe200078e0209 */
[----:B------:R-:W-:Y:S01]  /*13c50*/  IADD3.X R17, R14, R21, R17, P0, !PT ;  /* 0x000000150e117210 */ /* 0x000fe200007fe411 */
[----:B------:R-:W-:Y:S01]  /*13c60*/  IMAD.MOV.U32 R10, RZ, RZ, R9 ;  /* 0x000000ffff0a7224 */ /* 0x000fe200078e0009 */
[----:B------:R-:W-:Y:S01]  /*13c70*/  @P1 SHF.R.U32.HI R10, RZ, c[0x0][0x4f0], R8 ;  /* 0x00013c00ff0a1a19 */ /* 0x000fe20000011608 */
[----:B------:R-:W-:Y:S01]  /*13c80*/  IMAD.IADD R23, R23, 0x1, R19 ;  /* 0x0000000117177824 */ /* 0x000fe200078e0213 */
[----:B------:R-:W-:Y:S01]  /*13c90*/  SHF.R.S32.HI R8, RZ, 0x1f, R0 ;  /* 0x0000001fff087819 */ /* 0x000fe20000011400 */
[----:B------:R-:W-:Y:S01]  /*13ca0*/  IMAD.WIDE.U32 R16, R0, c[0x0][0x4c8], R16 ;  /* 0x0001320000107a25 */ /* 0x000fe200078e0010 */
[----:B------:R-:W-:-:S03]  /*13cb0*/  IADD3 R14, -R10, RZ, RZ ;  /* 0x000000ff0a0e7210 */ /* 0x000fc60007ffe1ff */
[----:B------:R-:W-:Y:S01]  /*13cc0*/  IMAD R11, R8, c[0x0][0x4c8], RZ ;  /* 0x00013200080b7a24 */ /* 0x000fe200078e02ff */
[----:B------:R-:W-:Y:S01]  /*13cd0*/  SHF.R.S32.HI R8, RZ, 0x1f, R10 ;  /* 0x0000001fff087819 */ /* 0x000fe2000001140a */
[----:B------:R-:W-:Y:S02]  /*13ce0*/  IMAD R14, R14, c[0x0][0x4e8], R9 ;  /* 0x00013a000e0e7a24 */ /* 0x000fe400078e0209 */
[----:B------:R-:W-:Y:S01]  /*13cf0*/  IMAD R11, R0, c[0x0][0x4cc], R11 ;  /* 0x00013300000b7a24 */ /* 0x000fe200078e020b */
[----:B------:R-:W-:Y:S01]  /*13d00*/  LEA R0, P0, R16, c[0x0][0x4a8], 0x2 ;  /* 0x00012a0010007a11 */ /* 0x000fe200078010ff */
[----:B------:R-:W-:Y:S01]  /*13d10*/  IMAD R9, R8, c[0x0][0x430], RZ ;  /* 0x00010c0008097a24 */ /* 0x000fe200078e02ff */
[----:B------:R-:W-:Y:S01]  /*13d20*/  SHF.R.S32.HI R8, RZ, 0x1f, R14 ;  /* 0x0000001fff087819 */ /* 0x000fe2000001140e */
[----:B------:R-:W-:Y:S02]  /*13d30*/  IMAD.IADD R11, R17, 0x1, R11 ;  /* 0x00000001110b7824 */ /* 0x000fe400078e020b */
[----:B------:R-:W-:Y:S01]  /*13d40*/  SHFL.IDX PT, R18, R0, 0x1, 0x1c1f ;  /* 0x003c1f0000127f89 */ /* 0x000fe200000e0000 */
[----:B------:R-:W-:-:S02]  /*13d50*/  IMAD.WIDE.U32 R22, R10, c[0x0][0x430], R22 ;  /* 0x00010c000a167a25 */ /* 0x000fc400078e0016 */
[----:B------:R-:W-:Y:S02]  /*13d60*/  LEA.HI.X R11, R16, c[0x0][0x4ac], R11, 0x2, P0 ;  /* 0x00012b00100b7a11 */ /* 0x000fe400000f140b */
[----:B------:R-:W-:Y:S01]  /*13d70*/  SHFL.IDX PT, R16, R0, RZ, 0x1c1f ;  /* 0x001c1fff00107589 */ /* 0x000fe200000e0000 */
[----:B------:R-:W-:Y:S01]  /*13d80*/  IMAD R9, R10, c[0x0][0x434], R9 ;  /* 0x00010d000a097a24 */ /* 0x000fe200078e0209 */
[----:B------:R-:W-:Y:S01]  /*13d90*/  LOP3.LUT P0, RZ, R6, 0x3, RZ, 0xc0, !PT ;  /* 0x0000000306ff7812 */ /* 0x000fe2000780c0ff */
[----:B------:R-:W-:Y:S01]  /*13da0*/  IMAD R13, R13, c[0x0][0x388], RZ ;  /* 0x0000e2000d0d7a24 */ /* 0x000fe200078e02ff */
[----:B------:R-:W1:Y:S01]  /*13db0*/  SHFL.IDX PT, R17, R11, RZ, 0x1c1f ;  /* 0x001c1fff0b117589 */ /* 0x000e6200000e0000 */
[----:B------:R-:W-:Y:S02]  /*13dc0*/  IMAD.IADD R23, R23, 0x1, R9 ;  /* 0x0000000117177824 */ /* 0x000fe400078e0209 */
[----:B------:R-:W-:Y:S01]  /*13dd0*/  IMAD R9, R8, c[0x0][0x428], RZ ;  /* 0x00010a0008097a24 */ /* 0x000fe200078e02ff */
[----:B------:R3:W4:Y:S01]  /*13de0*/  SHFL.IDX PT, R19, R11, 0x1, 0x1c1f ;  /* 0x003c1f000b137f89 */ /* 0x00072200000e0000 */
[----:B------:R-:W-:-:S02]  /*13df0*/  IADD3 R8, R12, 0x8, RZ ;  /* 0x000000080c087810 */ /* 0x000fc40007ffe0ff */
[-C--:B------:R-:W-:Y:S01]  /*13e00*/  ISETP.GE.OR P2, PT, R12, R13.reuse, P0 ;  /* 0x0000000d0c00720c */ /* 0x080fe20000746670 */
[----:B------:R-:W-:Y:S01]  /*13e10*/  IMAD R9, R14, c[0x0][0x42c], R9 ;  /* 0x00010b000e097a24 */ /* 0x000fe200078e0209 */
[----:B------:R-:W-:Y:S01]  /*13e20*/  ISETP.GE.OR P0, PT, R8, R13, P0 ;  /* 0x0000000d0800720c */ /* 0x000fe20000706670 */
[----:B------:R-:W-:-:S05]  /*13e30*/  IMAD.WIDE.U32 R14, R14, c[0x0][0x428], R22 ;  /* 0x00010a000e0e7a25 */ /* 0x000fca00078e0016 */
[----:B------:R-:W-:Y:S02]  /*13e40*/  IADD3 R10, R15, R9, RZ ;  /* 0x000000090f0a7210 */ /* 0x000fe40007ffe0ff */
[----:B------:R-:W-:-:S04]  /*13e50*/  LEA R9, P1, R14, c[0x0][0x400], 0x2 ;  /* 0x000100000e097a11 */ /* 0x000fc800078210ff */
[----:B------:R-:W-:Y:S02]  /*13e60*/  LEA.HI.X R10, R14, c[0x0][0x404], R10, 0x2, P1 ;  /* 0x000101000e0a7a11 */ /* 0x000fe400008f140a */
[----:B------:R-:W-:Y:S01]  /*13e70*/  ISETP.GE.AND P1, PT, R8, R13, PT ;  /* 0x0000000d0800720c */ /* 0x000fe20003f26270 */
[----:B-1----:R1:W-:Y:S01]  /*13e80*/  @!P2 ST.E [R16.64], R5 ;  /* 0x000000051000a985 */ /* 0x0023e2000c101912 */
[----:B---3--:R-:W-:-:S03]  /*13e90*/  LOP3.LUT R11, R4, 0x7ffffffc, RZ, 0xc0, !PT ;  /* 0x7ffffffc040b7812 */ /* 0x008fc600078ec0ff */
[----:B----4-:R3:W-:Y:S01]  /*13ea0*/  @!P0 ST.E [R18.64], R7 ;  /* 0x0000000712008985 */ /* 0x0107e2000c101912 */
[----:B------:R-:W-:Y:S01]  /*13eb0*/  ISETP.GE.AND P0, PT, R12, R13, PT ;  /* 0x0000000d0c00720c */ /* 0x000fe20003f06270 */
[----:B------:R-:W-:Y:S02]  /*13ec0*/  IMAD.IADD R11, R6, 0x1, -R11 ;  /* 0x00000001060b7824 */ /* 0x000fe400078e0a0b */
[----:B------:R3:W4:Y:S04]  /*13ed0*/  SHFL.IDX PT, R14, R9, RZ, 0x1c1f ;  /* 0x001c1fff090e7589 */ /* 0x00072800000e0000 */
[----:B------:R3:W2:Y:S01]  /*13ee0*/  SHFL.IDX PT, R15, R10, RZ, 0x1c1f ;  /* 0x001c1fff0a0f7589 */ /* 0x0006a200000e0000 */
[----:B------:R-:W-:Y:S02]  /*13ef0*/  SHF.L.U32 R11, R11, 0x1, RZ ;  /* 0x000000010b0b7819 */ /* 0x000fe400000006ff */
[----:B-1----:R-:W-:-:S03]  /*13f00*/  P2R R5, PR, RZ, 0x2 ;  /* 0x00000002ff057803 */ /* 0x002fc60000000000 */
[----:B------:R-:W-:Y:S05]  /*13f10*/  @P0 BRA `(.L_x_2017) ;  /* 0x00000bd000000947 */ /* 0x000fea0003800000 */
[C---:B------:R-:W-:Y:S02]  /*13f20*/  IADD3 R4, R11.reuse, 0x8, RZ ;  /* 0x000000080b047810 */ /* 0x040fe40007ffe0ff */
[C---:B------:R-:W-:Y:S02]  /*13f30*/  IADD3 R0, R11.reuse, 0x10, RZ ;  /* 0x000000100b007810 */ /* 0x040fe40007ffe0ff */
[----:B------:R-:W-:Y:S02]  /*13f40*/  ISETP.GE.AND P5, PT, R4, c[0x0][0x3c8], PT ;  /* 0x0000f20004007a0c */ /* 0x000fe40003fa6270 */
[C---:B------:R-:W-:Y:S02]  /*13f50*/  ISETP.GE.AND P0, PT, R11.reuse, c[0x0][0x3c8], PT ;  /* 0x0000f2000b007a0c */ /* 0x040fe40003f06270 */
[----:B------:R-:W-:Y:S02]  /*13f60*/  ISETP.GE.AND P4, PT, R0, c[0x0][0x3c8], PT ;  /* 0x0000f20000007a0c */ /* 0x000fe40003f86270 */
[----:B------:R-:W-:-:S02]  /*13f70*/  IADD3 R8, R11, 0x18, RZ ;  /* 0x000000180b087810 */ /* 0x000fc40007ffe0ff */
[C---:B---3--:R-:W-:Y:S02]  /*13f80*/  IADD3 R7, R11.reuse, 0x20, RZ ;  /* 0x000000200b077810 */ /* 0x048fe40007ffe0ff */
[C---:B------:R-:W-:Y:S02]  /*13f90*/  IADD3 R6, R11.reuse, 0x28, RZ ;  /* 0x000000280b067810 */ /* 0x040fe40007ffe0ff */
[----:B------:R-:W-:Y:S02]  /*13fa0*/  ISETP.GE.AND P3, PT, R8, c[0x0][0x3c8], PT ;  /* 0x0000f20008007a0c */ /* 0x000fe40003f66270 */
[----:B------:R-:W-:Y:S01]  /*13fb0*/  @!P5 LEA.HI R4, R4, R4, RZ, 0x1 ;  /* 0x000000040404d211 */ /* 0x000fe200078f08ff */
[----:B--2-4-:R-:W-:Y:S01]  /*13fc0*/  @!P0 IMAD.WIDE R18, R11, 0x4, R14 ;  /* 0x000000040b128825 */ /* 0x014fe200078e020e */
[----:B------:R-:W-:Y:S02]  /*13fd0*/  ISETP.GE.AND P2, PT, R7, c[0x0][0x3c8], PT ;  /* 0x0000f20007007a0c */ /* 0x000fe40003f46270 */
[----:B------:R-:W-:-:S02]  /*13fe0*/  @!P4 LEA.HI R12, R0, R0, RZ, 0x1 ;  /* 0x00000000000cc211 */ /* 0x000fc400078f08ff */
[----:B------:R-:W-:Y:S01]  /*13ff0*/  IADD3 R0, R11, 0x30, RZ ;  /* 0x000000300b007810 */ /* 0x000fe20007ffe0ff */
[----:B------:R1:W-:Y:S01]  /*14000*/  @!P0 ST.E.64 [R18.64], R160 ;  /* 0x000000a012008985 */ /* 0x0003e2000c101b12 */
[----:B------:R-:W-:Y:S02]  /*14010*/  @!P5 LOP3.LUT R13, R4, 0xfffffffe, RZ, 0xc0, !PT ;  /* 0xfffffffe040dd812 */ /* 0x000fe400078ec0ff */
[----:B------:R-:W-:Y:S02]  /*14020*/  ISETP.GE.AND P1, PT, R6, c[0x0][0x3c8], PT ;  /* 0x0000f20006007a0c */ /* 0x000fe40003f26270 */
[----:B------:R-:W-:Y:S01]  /*14030*/  @!P4 LOP3.LUT R17, R12, 0xfffffffe, RZ, 0xc0, !PT ;  /* 0xfffffffe0c11c812 */ /* 0x000fe200078ec0ff */
[--C-:B------:R-:W-:Y:S01]  /*14040*/  @!P5 IMAD.WIDE R12, R13, 0x4, R14.reuse ;  /* 0x000000040d0cd825 */ /* 0x100fe200078e020e */
[----:B------:R-:W-:Y:S02]  /*14050*/  ISETP.GE.AND P0, PT, R0, c[0x0][0x3c8], PT ;  /* 0x0000f20000007a0c */ /* 0x000fe40003f06270 */
[----:B------:R-:W-:Y:S01]  /*14060*/  IADD3 R4, R11, 0x38, RZ ;  /* 0x000000380b047810 */ /* 0x000fe20007ffe0ff */
[----:B------:R-:W-:Y:S01]  /*14070*/  @!P4 IMAD.WIDE R16, R17, 0x4, R14 ;  /* 0x000000041110c825 */ /* 0x000fe200078e020e */
[----:B------:R2:W-:Y:S01]  /*14080*/  @!P5 ST.E.64 [R12.64], R156 ;  /* 0x0000009c0c00d985 */ /* 0x0005e2000c101b12 */
[----:B------:R-:W-:-:S02]  /*14090*/  @!P3 LEA.HI R8, R8, R8, RZ, 0x1 ;  /* 0x000000080808b211 */ /* 0x000fc400078f08ff */
[----:B------:R-:W-:Y:S01]  /*140a0*/  ISETP.GE.AND P5, PT, R4, c[0x0][0x3c8], PT ;  /* 0x0000f20004007a0c */ /* 0x000fe20003fa6270 */
[----:B------:R3:W-:Y:S01]  /*140b0*/  @!P4 ST.E.64 [R16.64], R152 ;  /* 0x000000981000c985 */ /* 0x0007e2000c101b12 */
[----:B------:R-:W-:Y:S02]  /*140c0*/  @!P2 LEA.HI R7, R7, R7, RZ, 0x1 ;  /* 0x000000070707a211 */ /* 0x000fe400078f08ff */
[----:B------:R-:W-:Y:S02]  /*140d0*/  @!P1 LEA.HI R6, R6, R6, RZ, 0x1 ;  /* 0x0000000606069211 */ /* 0x000fe400078f08ff */
[----:B------:R-:W-:Y:S02]  /*140e0*/  @!P0 LEA.HI R0, R0, R0, RZ, 0x1 ;  /* 0x0000000000008211 */ /* 0x000fe400078f08ff */
[----:B------:R-:W-:Y:S02]  /*140f0*/  @!P2 LOP3.LUT R7, R7, 0xfffffffe, RZ, 0xc0, !PT ;  /* 0xfffffffe0707a812 */ /* 0x000fe400078ec0ff */
[----:B------:R-:W-:-:S03]  /*14100*/  @!P1 LOP3.LUT R21, R6, 0xfffffffe, RZ, 0xc0, !PT ;  /* 0xfffffffe06159812 */ /* 0x000fc600078ec0ff */
[--C-:B------:R-:W-:Y:S01]  /*14110*/  @!P2 IMAD.WIDE R6, R7, 0x4, R14.reuse ;  /* 0x000000040706a825 */ /* 0x100fe200078e020e */
[----:B------:R-:W-:Y:S02]  /*14120*/  @!P5 LEA.HI R4, R4, R4, RZ, 0x1 ;  /* 0x000000040404d211 */ /* 0x000fe400078f08ff */
[----:B-1----:R-:W-:Y:S01]  /*14130*/  IADD3 R18, R11, 0x40, RZ ;  /* 0x000000400b127810 */ /* 0x002fe20007ffe0ff */
[----:B------:R-:W-:Y:S01]  /*14140*/  @!P1 IMAD.WIDE R20, R21, 0x4, R14 ;  /* 0x0000000415149825 */ /* 0x000fe200078e020e */
[----:B------:R-:W-:Y:S02]  /*14150*/  @!P3 LOP3.LUT R19, R8, 0xfffffffe, RZ, 0xc0, !PT ;  /* 0xfffffffe0813b812 */ /* 0x000fe400078ec0ff */
[----:B------:R-:W-:Y:S02]  /*14160*/  ISETP.GE.AND P4, PT, R18, c[0x0][0x3c8], PT ;  /* 0x0000f20012007a0c */ /* 0x000fe40003f86270 */
[----:B------:R-:W-:Y:S02]  /*14170*/  IADD3 R8, R11, 0x50, RZ ;  /* 0x000000500b087810 */ /* 0x000fe40007ffe0ff */
[----:B--2---:R-:W-:-:S02]  /*14180*/  @!P0 LOP3.LUT R13, R0, 0xfffffffe, RZ, 0xc0, !PT ;  /* 0xfffffffe000d8812 */ /* 0x004fc400078ec0ff */
[----:B------:R-:W-:Y:S01]  /*14190*/  IADD3 R0, R11, 0x58, RZ ;  /* 0x000000580b007810 */ /* 0x000fe20007ffe0ff */
[----:B---3--:R-:W-:Y:S01]  /*141a0*/  @!P3 IMAD.WIDE R16, R19, 0x4, R14 ;  /* 0x000000041310b825 */ /* 0x008fe200078e020e */
[----:B------:R-:W-:-:S05]  /*141b0*/  IADD3 R19, R11, 0x48, RZ ;  /* 0x000000480b137810 */ /* 0x000fca0007ffe0ff */
[----:B------:R-:W-:Y:S01]  /*141c0*/  @!P4 LEA.HI R22, R18, R18, RZ, 0x1 ;  /* 0x000000121216c211 */ /* 0x000fe200078f08ff */
[----:B------:R-:W-:Y:S01]  /*141d0*/  @!P0 IMAD.WIDE R12, R13, 0x4, R14 ;  /* 0x000000040d0c8825 */ /* 0x000fe200078e020e */
[----:B------:R1:W-:Y:S01]  /*141e0*/  @!P3 ST.E.64 [R16.64], R148 ;  /* 0x000000941000b985 */ /* 0x0003e2000c101b12 */
[----:B------:R-:W-:Y:S02]  /*141f0*/  ISETP.GE.AND P3, PT, R19, c[0x0][0x3c8], PT ;  /* 0x0000f20013007a0c */ /* 0x000fe40003f66270 */
[----:B------:R-:W-:Y:S01]  /*14200*/  IADD3 R18, R11, 0x60, RZ ;  /* 0x000000600b127810 */ /* 0x000fe20007ffe0ff */
[----:B------:R2:W-:Y:S01]  /*14210*/  @!P2 ST.E.64 [R6.64], R144 ;  /* 0x000000900600a985 */ /* 0x0005e2000c101b12 */
[----:B------:R-:W-:-:S03]  /*14220*/  ISETP.GE.AND P2, PT, R8, c[0x0][0x3c8], PT ;  /* 0x0000f20008007a0c */ /* 0x000fc60003f46270 */
[----:B------:R3:W-:Y:S01]  /*14230*/  @!P1 ST.E.64 [R20.64], R140 ;  /* 0x0000008c14009985 */ /* 0x0007e2000c101b12 */
[----:B------:R-:W-:-:S03]  /*14240*/  ISETP.GE.AND P1, PT, R0, c[0x0][0x3c8], PT ;  /* 0x0000f20000007a0c */ /* 0x000fc60003f26270 */
[----:B------:R4:W-:Y:S01]  /*14250*/  @!P0 ST.E.64 [R12.64], R136 ;  /* 0x000000880c008985 */ /* 0x0009e2000c101b12 */
[----:B------:R-:W-:Y:S02]  /*14260*/  ISETP.GE.AND P0, PT, R18, c[0x0][0x3c8], PT ;  /* 0x0000f20012007a0c */ /* 0x000fe40003f06270 */
[----:B------:R-:W-:-:S03]  /*14270*/  @!P3 LEA.HI R19, R19, R19, RZ, 0x1 ;  /* 0x000000131313b211 */ /* 0x000fc600078f08ff */
[----:B------:R-:W-:Y:S02]  /*14280*/  @!P2 LEA.HI R8, R8, R8, RZ, 0x1 ;  /* 0x000000080808a211 */ /* 0x000fe400078f08ff */
[----:B------:R-:W-:Y:S02]  /*14290*/  @!P3 LOP3.LUT R19, R19, 0xfffffffe, RZ, 0xc0, !PT ;  /* 0xfffffffe1313b812 */ /* 0x000fe400078ec0ff */
[----:B------:R-:W-:-:S04]  /*142a0*/  @!P1 LEA.HI R0, R0, R0, RZ, 0x1 ;  /* 0x0000000000009211 */ /* 0x000fc800078f08ff */
[----:B------:R-:W-:Y:S02]  /*142b0*/  @!P0 LEA.HI R18, R18, R18, RZ, 0x1 ;  /* 0x0000001212128211 */ /* 0x000fe400078f08ff */
[----:B-1----:R-:W-:Y:S02]  /*142c0*/  @!P5 LOP3.LUT R17, R4, 0xfffffffe, RZ, 0xc0, !PT ;  /* 0xfffffffe0411d812 */ /* 0x002fe400078ec0ff */
[C---:B------:R-:W-:Y:S02]  /*142d0*/  IADD3 R4, R11.reuse, 0x68, RZ ;  /* 0x000000680b047810 */ /* 0x040fe40007ffe0ff */
[----:B--2---:R-:W-:Y:S02]  /*142e0*/  @!P4 LOP3.LUT R7, R22, 0xfffffffe, RZ, 0xc0, !PT ;  /* 0xfffffffe1607c812 */ /* 0x004fe400078ec0ff */
[----:B------:R-:W-:Y:S02]  /*142f0*/  IADD3 R16, R11, 0x70, RZ ;  /* 0x000000700b107810 */ /* 0x000fe40007ffe0ff */
[----:B---3--:R-:W-:Y:S01]  /*14300*/  @!P1 LOP3.LUT R21, R0, 0xfffffffe, RZ, 0xc0, !PT ;  /* 0xfffffffe00159812 */ /* 0x008fe200078ec0ff */
[----:B------:R-:W-:Y:S01]  /*14310*/  @!P4 IMAD.WIDE R6, R7, 0x4, R14 ;  /* 0x000000040706c825 */ /* 0x000fe200078e020e */
[----:B------:R-:W-:-:S02]  /*14320*/  IADD3 R22, R11, 0x78, RZ ;  /* 0x000000780b167810 */ /* 0x000fc40007ffe0ff */
[----:B------:R-:W-:Y:S01]  /*14330*/  IADD3 R0, R11, 0x90, RZ ;  /* 0x000000900b007810 */ /* 0x000fe20007ffe0ff */
[--C-:B----4-:R-:W-:Y:S01]  /*14340*/  @!P5 IMAD.WIDE R12, R17, 0x4, R14.reuse ;  /* 0x00000004110cd825 */ /* 0x110fe200078e020e */
[----:B------:R-:W-:Y:S02]  /*14350*/  @!P2 LOP3.LUT R17, R8, 0xfffffffe, RZ, 0xc0, !PT ;  /* 0xfffffffe0811a812 */ /* 0x000fe400078ec0ff */
[----:B------:R-:W-:Y:S01]  /*14360*/  IADD3 R8, R11, 0x88, RZ ;  /* 0x000000880b087810 */ /* 0x000fe20007ffe0ff */
[----:B------:R-:W-:Y:S01]  /*14370*/  @!P1 IMAD.WIDE R20, R21, 0x4, R14 ;  /* 0x0000000415149825 */ /* 0x000fe200078e020e */
[----:B------:R1:W-:Y:S01]  /*14380*/  @!P5 ST.E.64 [R12.64], R132 ;  /* 0x000000840c00d985 */ /* 0x0003e2000c101b12 */
[----:B------:R-:W-:-:S03]  /*14390*/  ISETP.GE.AND P5, PT, R4, c[0x0][0x3c8], PT ;  /* 0x0000f20004007a0c */ /* 0x000fc60003fa6270 */
[----:B------:R2:W-:Y:S01]  /*143a0*/  @!P4 ST.E.64 [R6.64], R36 ;  /* 0x000000240600c985 */ /* 0x0005e2000c101b12 */
[----:B------:R-:W-:-:S09]  /*143b0*/  ISETP.GE.AND P4, PT, R16, c[0x0][0x3c8], PT ;  /* 0x0000f20010007a0c */ /* 0x000fd20003f86270 */
[----:B------:R-:W-:-:S04]  /*143c0*/  @!P5 LEA.HI R4, R4, R4, RZ, 0x1 ;  /* 0x000000040404d211 */ /* 0x000fc800078f08ff */
[----:B------:R-:W-:Y:S02]  /*143d0*/  @!P4 LEA.HI R16, R16, R16, RZ, 0x1 ;  /* 0x000000101010c211 */ /* 0x000fe400078f08ff */
[----:B-1----:R-:W-:Y:S01]  /*143e0*/  @!P0 LOP3.LUT R13, R18, 0xfffffffe, RZ, 0xc0, !PT ;  /* 0xfffffffe120d8812 */ /* 0x002fe200078ec0ff */
[----:B--2---:R-:W-:-:S04]  /*143f0*/  @!P3 IMAD.WIDE R6, R19, 0x4, R14 ;  /* 0x000000041306b825 */ /* 0x004fc800078e020e */
[--C-:B------:R-:W-:Y:S01]  /*14400*/  @!P2 IMAD.WIDE R18, R17, 0x4, R14.reuse ;  /* 0x000000041112a825 */ /* 0x100fe200078e020e */
[----:B------:R1:W-:Y:S01]  /*14410*/  @!P3 ST.E.64 [R6.64], R40 ;  /* 0x000000280600b985 */ /* 0x0003e2000c101b12 */
[----:B------:R-:W-:Y:S02]  /*14420*/  IADD3 R17, R11, 0x80, RZ ;  /* 0x000000800b117810 */ /* 0x000fe40007ffe0ff */
[----:B------:R-:W-:Y:S01]  /*14430*/  @!P0 IMAD.WIDE R12, R13, 0x4, R14 ;  /* 0x000000040d0c8825 */ /* 0x000fe200078e020e */
[----:B------:R2:W-:Y:S01]  /*14440*/  @!P2 ST.E.64 [R18.64], R44 ;  /* 0x0000002c1200a985 */ /* 0x0005e2000c101b12 */
[----:B------:R-:W-:Y:S02]  /*14450*/  ISETP.GE.AND P3, PT, R22, c[0x0][0x3c8], PT ;  /* 0x0000f20016007a0c */ /* 0x000fe40003f66270 */
[----:B------:R-:W-:Y:S01]  /*14460*/  ISETP.GE.AND P2, PT, R17, c[0x0][0x3c8], PT ;  /* 0x0000f20011007a0c */ /* 0x000fe20003f46270 */
[----:B------:R3:W-:Y:S01]  /*14470*/  @!P1 ST.E.64 [R20.64], R48 ;  /* 0x0000003014009985 */ /* 0x0007e2000c101b12 */
[----:B------:R-:W-:-:S03]  /*14480*/  ISETP.GE.AND P1, PT, R8, c[0x0][0x3c8], PT ;  /* 0x0000f20008007a0c */ /* 0x000fc60003f26270 */
[----:B------:R4:W-:Y:S01]  /*14490*/  @!P0 ST.E.64 [R12.64], R52 ;  /* 0x000000340c008985 */ /* 0x0009e2000c101b12 */
[----:B------:R-:W-:-:S05]  /*144a0*/  ISETP.GE.AND P0, PT, R0, c[0x0][0x3c8], PT ;  /* 0x0000f20000007a0c */ /* 0x000fca0003f06270 */
[----:B------:R-:W-:Y:S02]  /*144b0*/  @!P3 LEA.HI R22, R22, R22, RZ, 0x1 ;  /* 0x000000161616b211 */ /* 0x000fe400078f08ff */
[----:B------:R-:W-:Y:S02]  /*144c0*/  @!P2 LEA.HI R17, R17, R17, RZ, 0x1 ;  /* 0x000000111111a211 */ /* 0x000fe400078f08ff */
[----:B------:R-:W-:Y:S02]  /*144d0*/  @!P1 LEA.HI R8, R8, R8, RZ, 0x1 ;  /* 0x0000000808089211 */ /* 0x000fe400078f08ff */
[----:B------:R-:W-:Y:S02]  /*144e0*/  @!P2 LOP3.LUT R17, R17, 0xfffffffe, RZ, 0xc0, !PT ;  /* 0xfffffffe1111a812 */ /* 0x000fe400078ec0ff */
[----:B------:R-:W-:Y:S02]  /*144f0*/  @!P0 LEA.HI R0, R0, R0, RZ, 0x1 ;  /* 0x0000000000008211 */ /* 0x000fe400078f08ff */
[----:B-1----:R-:W-:-:S02]  /*14500*/  @!P5 LOP3.LUT R7, R4, 0xfffffffe, RZ, 0xc0, !PT ;  /* 0xfffffffe0407d812 */ /* 0x002fc400078ec0ff */
[----:B------:R-:W-:Y:S02]  /*14510*/  IADD3 R4, R11, 0x98, RZ ;  /* 0x000000980b047810 */ /* 0x000fe40007ffe0ff */
[----:B--2---:R-:W-:Y:S01]  /*14520*/  @!P4 LOP3.LUT R19, R16, 0xfffffffe, RZ, 0xc0, !PT ;  /* 0xfffffffe1013c812 */ /* 0x004fe200078ec0ff */
[----:B------:R-:W-:Y:S01]  /*14530*/  @!P5 IMAD.WIDE R6, R7, 0x4, R14 ;  /* 0x000000040706d825 */ /* 0x000fe200078e020e */
[----:B---3--:R-:W-:-:S03]  /*14540*/  @!P1 LOP3.LUT R21, R8, 0xfffffffe, RZ, 0xc0, !PT ;  /* 0xfffffffe08159812 */ /* 0x008fc600078ec0ff */
[--C-:B------:R-:W-:Y:S01]  /*14550*/  @!P2 IMAD.WIDE R16, R17, 0x4, R14.reuse ;  /* 0x000000041110a825 */ /* 0x100fe200078e020e */
[----:B------:R1:W-:Y:S01]  /*14560*/  @!P5 ST.E.64 [R6.64], R56 ;  /* 0x000000380600d985 */ /* 0x0003e2000c101b12 */
[----:B------:R-:W-:Y:S02]  /*14570*/  ISETP.GE.AND P5, PT, R4, c[0x0][0x3c8], PT ;  /* 0x0000f20004007a0c */ /* 0x000fe40003fa6270 */
[----:B----4-:R-:W-:Y:S01]  /*14580*/  @!P4 IMAD.WIDE R12, R19, 0x4, R14 ;  /* 0x00000004130cc825 */ /* 0x010fe200078e020e */
[----:B------:R-:W-:Y:S02]  /*14590*/  @!P3 LOP3.LUT R19, R22, 0xfffffffe, RZ, 0xc0, !PT ;  /* 0xfffffffe1613b812 */ /* 0x000fe400078ec0ff */
[C---:B------:R-:W-:Y:S02]  /*145a0*/  IADD3 R8, R11.reuse, 0xa0, RZ ;  /* 0x000000a00b087810 */ /* 0x040fe40007ffe0ff */
[----:B------:R2:W-:Y:S01]  /*145b0*/  @!P4 ST.E.64 [R12.64], R60 ;  /* 0x0000003c0c00c985 */ /* 0x0005e2000c101b12 */
[----:B------:R-:W-:-:S02]  /*145c0*/  IADD3 R20, R11, 0xb0, RZ ;  /* 0x000000b00b147810 */ /* 0x000fc40007ffe0ff */
[----:B------:R-:W-:Y:S02]  /*145d0*/  ISETP.GE.AND P6, PT, R8, c[0x0][0x3c8], PT ;  /* 0x0000f20008007a0c */ /* 0x000fe40003fc6270 */
[----:B------:R-:W-:Y:S02]  /*145e0*/  IADD3 R22, R11, 0xc0, RZ ;  /* 0x000000c00b167810 */ /* 0x000fe40007ffe0ff */
[----:B------:R-:W-:-:S04]  /*145f0*/  @!P5 LEA.HI R4, R4, R4, RZ, 0x1 ;  /* 0x000000040404d211 */ /* 0x000fc800078f08ff */
[----:B------:R-:W-:Y:S02]  /*14600*/  @!P5 LOP3.LUT R23, R4, 0xfffffffe, RZ, 0xc0, !PT ;  /* 0xfffffffe0417d812 */ /* 0x000fe400078ec0ff */
[----:B------:R-:W-:-:S03]  /*14610*/  IADD3 R4, R11, 0xc8, RZ ;  /* 0x000000c80b047810 */ /* 0x000fc60007ffe0ff */
[----:B------:R-:W-:Y:S02]  /*14620*/  @!P6 LEA.HI R8, R8, R8, RZ, 0x1 ;  /* 0x000000080808e211 */ /* 0x000fe400078f08ff */
[----:B-1----:R-:W-:Y:S02]  /*14630*/  @!P0 LOP3.LUT R7, R0, 0xfffffffe, RZ, 0xc0, !PT ;  /* 0xfffffffe00078812 */ /* 0x002fe400078ec0ff */
[----:B------:R-:W-:-:S03]  /*14640*/  IADD3 R0, R11, 0xb8, RZ ;  /* 0x000000b80b007810 */ /* 0x000fc60007ffe0ff */
[----:B------:R-:W-:-:S04]  /*14650*/  @!P0 IMAD.WIDE R6, R7, 0x4, R14 ;  /* 0x0000000407068825 */ /* 0x000fc800078e020e */
[----:B--2---:R-:W-:-:S04]  /*14660*/  @!P3 IMAD.WIDE R12, R19, 0x4, R14 ;  /* 0x00000004130cb825 */ /* 0x004fc800078e020e */
[----:B------:R-:W-:Y:S01]  /*14670*/  @!P1 IMAD.WIDE R18, R21, 0x4, R14 ;  /* 0x0000000415129825 */ /* 0x000fe200078e020e */
[----:B------:R-:W-:Y:S01]  /*14680*/  IADD3 R21, R11, 0xa8, RZ ;  /* 0x000000a80b157810 */ /* 0x000fe20007ffe0ff */
[----:B------:R1:W-:Y:S01]  /*14690*/  @!P3 ST.E.64 [R12.64], R64 ;  /* 0x000000400c00b985 */ /* 0x0003e2000c101b12 */
[----:B------:R-:W-:Y:S02]  /*146a0*/  ISETP.GE.AND P3, PT, R20, c[0x0][0x3c8], PT ;  /* 0x0000f20014007a0c */ /* 0x000fe40003f66270 */
[----:B------:R-:W-:Y:S01]  /*146b0*/  ISETP.GE.AND P4, PT, R21, c[0x0][0x3c8], PT ;  /* 0x0000f20015007a0c */ /* 0x000fe20003f86270 */
[----:B------:R2:W-:Y:S01]  /*146c0*/  @!P2 ST.E.64 [R16.64], R68 ;  /* 0x000000441000a985 */ /* 0x0005e2000c101b12 */
[----:B------:R-:W-:-:S03]  /*146d0*/  ISETP.GE.AND P2, PT, R0, c[0x0][0x3c8], PT ;  /* 0x0000f20000007a0c */ /* 0x000fc60003f46270 */
[----:B------:R3:W-:Y:S01]  /*146e0*/  @!P1 ST.E.64 [R18.64], R72 ;  /* 0x0000004812009985 */ /* 0x0007e2000c101b12 */
[----:B------:R-:W-:-:S03]  /*146f0*/  ISETP.GE.AND P1, PT, R22, c[0x0][0x3c8], PT ;  /* 0x0000f20016007a0c */ /* 0x000fc60003f26270 */
[----:B------:R4:W-:Y:S01]  /*14700*/  @!P0 ST.E.64 [R6.64], R76 ;  /* 0x0000004c06008985 */ /* 0x0009e2000c101b12 */
[----:B------:R-:W-:Y:S02]  /*14710*/  ISETP.GE.AND P0, PT, R4, c[0x0][0x3c8], PT ;  /* 0x0000f20004007a0c */ /* 0x000fe40003f06270 */
[----:B------:R-:W-:Y:S02]  /*14720*/  @!P3 LEA.HI R20, R20, R20, RZ, 0x1 ;  /* 0x000000141414b211 */ /* 0x000fe400078f08ff */
[----:B------:R-:W-:Y:S02]  /*14730*/  @!P4 LEA.HI R21, R21, R21, RZ, 0x1 ;  /* 0x000000151515c211 */ /* 0x000fe400078f08ff */
[----:B------:R-:W-:Y:S02]  /*14740*/  @!P2 LEA.HI R0, R0, R0, RZ, 0x1 ;  /* 0x000000000000a211 */ /* 0x000fe400078f08ff */
[----:B------:R-:W-:Y:S02]  /*14750*/  @!P4 LOP3.LUT R21, R21, 0xfffffffe, RZ, 0xc0, !PT ;  /* 0xfffffffe1515c812 */ /* 0x000fe400078ec0ff */
[----:B------:R-:W-:-:S03]  /*14760*/  @!P1 LEA.HI R22, R22, R22, RZ, 0x1 ;  /* 0x0000001616169211 */ /* 0x000fc600078f08ff */
[----:B------:R-:W-:Y:S01]  /*14770*/  @!P0 LEA.HI R4, R4, R4, RZ, 0x1 ;  /* 0x0000000404048211 */ /* 0x000fe200078f08ff */
[--C-:B-1----:R-:W-:Y:S01]  /*14780*/  @!P5 IMAD.WIDE R12, R23, 0x4, R14.reuse ;  /* 0x00000004170cd825 */ /* 0x102fe200078e020e */
[----:B------:R-:W-:Y:S02]  /*14790*/  IADD3 R23, R11, 0xe0, RZ ;  /* 0x000000e00b177810 */ /* 0x000fe40007ffe0ff */
[----:B--2---:R-:W-:Y:S02]  /*147a0*/  @!P3 LOP3.LUT R17, R20, 0xfffffffe, RZ, 0xc0, !PT ;  /* 0xfffffffe1411b812 */ /* 0x004fe400078ec0ff */
[----:B------:R1:W-:Y:S01]  /*147b0*/  @!P5 ST.E.64 [R12.64], R80 ;  /* 0x000000500c00d985 */ /* 0x0003e2000c101b12 */
[----:B------:R-:W-:Y:S01]  /*147c0*/  @!P4 IMAD.WIDE R20, R21, 0x4, R14 ;  /* 0x000000041514c825 */ /* 0x000fe200078e020e */
[----:B---3--:R-:W-:-:S03]  /*147d0*/  @!P1 LOP3.LUT R19, R22, 0xfffffffe, RZ, 0xc0, !PT ;  /* 0xfffffffe16139812 */ /* 0x008fc600078ec0ff */
[--C-:B------:R-:W-:Y:S01]  /*147e0*/  @!P3 IMAD.WIDE R16, R17, 0x4, R14.reuse ;  /* 0x000000041110b825 */ /* 0x100fe200078e020e */
[----:B------:R-:W-:Y:S02]  /*147f0*/  IADD3 R22, R11, 0xe8, RZ ;  /* 0x000000e80b167810 */ /* 0x000fe40007ffe0ff */
[----:B----4-:R-:W-:Y:S01]  /*14800*/  @!P6 LOP3.LUT R7, R8, 0xfffffffe, RZ, 0xc0, !PT ;  /* 0xfffffffe0807e812 */ /* 0x010fe200078ec0ff */
[----:B------:R-:W-:Y:S01]  /*14810*/  @!P1 IMAD.WIDE R18, R19, 0x4, R14 ;  /* 0x0000000413129825 */ /* 0x000fe200078e020e */
[----:B------:R-:W-:-:S03]  /*14820*/  IADD3 R8, R11, 0xf8, RZ ;  /* 0x000000f80b087810 */ /* 0x000fc60007ffe0ff */
[----:B------:R-:W-:-:S05]  /*14830*/  @!P6 IMAD.WIDE R6, R7, 0x4, R14 ;  /* 0x000000040706e825 */ /* 0x000fca00078e020e */
[----:B------:R2:W-:Y:S04]  /*14840*/  @!P6 ST.E.64 [R6.64], R84 ;  /* 0x000000540600e985 */ /* 0x0005e8000c101b12 */
[----:B------:R3:W-:Y:S04]  /*14850*/  @!P4 ST.E.64 [R20.64], R88 ;  /* 0x000000581400c985 */ /* 0x0007e8000c101b12 */
[----:B------:R-:W-:Y:S01]  /*14860*/  @!P3 ST.E.64 [R16.64], R92 ;  /* 0x0000005c1000b985 */ /* 0x000fe2000c101b12 */
[----:B------:R-:W-:Y:S02]  /*14870*/  ISETP.GE.AND P3, PT, R23, c[0x0][0x3c8], PT ;  /* 0x0000f20017007a0c */ /* 0x000fe40003f66270 */
[----:B-1----:R-:W-:-:S02]  /*14880*/  @!P2 LOP3.LUT R13, R0, 0xfffffffe, RZ, 0xc0, !PT ;  /* 0xfffffffe000da812 */ /* 0x002fc400078ec0ff */
[----:B------:R-:W-:-:S03]  /*14890*/  IADD3 R0, R11, 0xd0, RZ ;  /* 0x000000d00b007810 */ /* 0x000fc60007ffe0ff */
[----:B------:R-:W-:Y:S01]  /*148a0*/  @!P2 IMAD.WIDE R12, R13, 0x4, R14 ;  /* 0x000000040d0ca825 */ /* 0x000fe200078e020e */
[----:B------:R-:W-:-:S04]  /*148b0*/  ISETP.GE.AND P5, PT, R0, c[0x0][0x3c8], PT ;  /* 0x0000f20000007a0c */ /* 0x000fc80003fa6270 */
[----:B------:R1:W-:Y:S01]  /*148c0*/  @!P2 ST.E.64 [R12.64], R96 ;  /* 0x000000600c00a985 */ /* 0x0003e2000c101b12 */
[----:B------:R-:W-:Y:S02]  /*148d0*/  ISETP.GE.AND P2, PT, R22, c[0x0][0x3c8], PT ;  /* 0x0000f20016007a0c */ /* 0x000fe40003f46270 */
[----:B------:R-:W-:Y:S01]  /*148e0*/  @!P3 LEA.HI R23, R23, R23, RZ, 0x1 ;  /* 0x000000171717b211 */ /* 0x000fe200078f08ff */
[----:B------:R4:W-:Y:S03]  /*148f0*/  @!P1 ST.E.64 [R18.64], R100 ;  /* 0x0000006412009985 */ /* 0x0009e6000c101b12 */
[----:B------:R-:W-:Y:S02]  /*14900*/  @!P3 LOP3.LUT R23, R23, 0xfffffffe, RZ, 0xc0, !PT ;  /* 0xfffffffe1717b812 */ /* 0x000fe400078ec0ff */
[----:B--2---:R-:W-:Y:S02]  /*14910*/  @!P0 LOP3.LUT R7, R4, 0xfffffffe, RZ, 0xc0, !PT ;  /* 0xfffffffe04078812 */ /* 0x004fe400078ec0ff */
[----:B------:R-:W-:-:S02]  /*14920*/  IADD3 R4, R11, 0xd8, RZ ;  /* 0x000000d80b047810 */ /* 0x000fc40007ffe0ff */
[----:B---3--:R-:W-:Y:S01]  /*14930*/  IADD3 R20, R11, 0xf0, RZ ;  /* 0x000000f00b147810 */ /* 0x008fe20007ffe0ff */
[----:B------:R-:W-:Y:S01]  /*14940*/  @!P0 IMAD.WIDE R6, R7, 0x4, R14 ;  /* 0x0000000407068825 */ /* 0x000fe200078e020e */
[----:B------:R-:W-:Y:S02]  /*14950*/  ISETP.GE.AND P4, PT, R4, c[0x0][0x3c8], PT ;  /* 0x0000f20004007a0c */ /* 0x000fe40003f86270 */
[----:B------:R-:W-:Y:S02]  /*14960*/  ISETP.GE.AND P1, PT, R20, c[0x0][0x3c8], PT ;  /* 0x0000f20014007a0c */ /* 0x000fe40003f26270 */
[----:B------:R2:W-:Y:S01]  /*14970*/  @!P0 ST.E.64 [R6.64], R104 ;  /* 0x0000006806008985 */ /* 0x0005e2000c101b12 */
[----:B------:R-:W-:Y:S02]  /*14980*/  ISETP.GE.AND P0, PT, R8, c[0x0][0x3c8], PT ;  /* 0x0000f20008007a0c */ /* 0x000fe40003f06270 */
[----:B------:R-:W-:Y:S02]  /*14990*/  @!P5 LEA.HI R0, R0, R0, RZ, 0x1 ;  /* 0x000000000000d211 */ /* 0x000fe400078f08ff */
[----:B------:R-:W-:-:S04]  /*149a0*/  @!P2 LEA.HI R22, R22, R22, RZ, 0x1 ;  /* 0x000000161616a211 */ /* 0x000fc800078f08ff */
[----:B------:R-:W-:Y:S02]  /*149b0*/  @!P4 LEA.HI R4, R4, R4, RZ, 0x1 ;  /* 0x000000040404c211 */ /* 0x000fe400078f08ff */
[----:B------:R-:W-:Y:S02]  /*149c0*/  @!P1 LEA.HI R20, R20, R20, RZ, 0x1 ;  /* 0x0000001414149211 */ /* 0x000fe400078f08ff */
[----:B-1----:R-:W-:Y:S02]  /*149d0*/  @!P4 LOP3.LUT R13, R4, 0xfffffffe, RZ, 0xc0, !PT ;  /* 0xfffffffe040dc812 */ /* 0x002fe400078ec0ff */
[----:B------:R-:W-:Y:S02]  /*149e0*/  @!P0 LEA.HI R8, R8, R8, RZ, 0x1 ;  /* 0x0000000808088211 */ /* 0x000fe400078f08ff */
[----:B------:R-:W-:Y:S01]  /*149f0*/  @!P2 LOP3.LUT R17, R22, 0xfffffffe, RZ, 0xc0, !PT ;  /* 0xfffffffe1611a812 */ /* 0x000fe200078ec0ff */
[----:B------:R-:W-:Y:S01]  /*14a00*/  @!P4 IMAD.WIDE R12, R13, 0x4, R14 ;  /* 0x000000040d0cc825 */ /* 0x000fe200078e020e */
[----:B----4-:R-:W-:-:S02]  /*14a10*/  @!P1 LOP3.LUT R19, R20, 0xfffffffe, RZ, 0xc0, !PT ;  /* 0xfffffffe14139812 */ /* 0x010fc400078ec0ff */
[----:B------:R-:W-:Y:S01]  /*14a20*/  @!P0 LOP3.LUT R21, R8, 0xfffffffe, RZ, 0xc0, !PT ;  /* 0xfffffffe08158812 */ /* 0x000fe200078ec0ff */
[----:B------:R-:W-:-:S04]  /*14a30*/  @!P3 IMAD.WIDE R22, R23, 0x4, R14 ;  /* 0x000000041716b825 */ /* 0x000fc800078e020e */
[----:B------:R-:W-:Y:S01]  /*14a40*/  @!P2 IMAD.WIDE R16, R17, 0x4, R14 ;  /* 0x000000041110a825 */ /* 0x000fe200078e020e */
[----:B--2---:R-:W-:-:S03]  /*14a50*/  @!P5 LOP3.LUT R7, R0, 0xfffffffe, RZ, 0xc0, !PT ;  /* 0xfffffffe0007d812 */ /* 0x004fc600078ec0ff */
[----:B------:R-:W-:-:S04]  /*14a60*/  @!P1 IMAD.WIDE R18, R19, 0x4, R14 ;  /* 0x0000000413129825 */ /* 0x000fc800078e020e */
[----:B------:R-:W-:-:S04]  /*14a70*/  @!P5 IMAD.WIDE R6, R7, 0x4, R14 ;  /* 0x000000040706d825 */ /* 0x000fc800078e020e */
[----:B------:R-:W-:Y:S01]  /*14a80*/  @!P0 IMAD.WIDE R14, R21, 0x4, R14 ;  /* 0x00000004150e8825 */ /* 0x000fe200078e020e */
[----:B------:R1:W-:Y:S04]  /*14a90*/  @!P5 ST.E.64 [R6.64], R108 ;  /* 0x0000006c0600d985 */ /* 0x0003e8000c101b12 */
[----:B------:R1:W-:Y:S04]  /*14aa0*/  @!P4 ST.E.64 [R12.64], R112 ;  /* 0x000000700c00c985 */ /* 0x0003e8000c101b12 */
[----:B------:R1:W-:Y:S04]  /*14ab0*/  @!P3 ST.E.64 [R22.64], R116 ;  /* 0x000000741600b985 */ /* 0x0003e8000c101b12 */
[----:B------:R1:W-:Y:S04]  /*14ac0*/  @!P2 ST.E.64 [R16.64], R120 ;  /* 0x000000781000a985 */ /* 0x0003e8000c101b12 */
[----:B------:R1:W-:Y:S04]  /*14ad0*/  @!P1 ST.E.64 [R18.64], R124 ;  /* 0x0000007c12009985 */ /* 0x0003e8000c101b12 */
[----:B------:R1:W-:Y:S02]  /*14ae0*/  @!P0 ST.E.64 [R14.64], R128 ;  /* 0x000000800e008985 */ /* 0x0003e4000c101b12 */
.L_x_2017:
[----:B------:R-:W-:Y:S05]  /*14af0*/  BSYNC B0 ;  /* 0x0000000000007941 */ /* 0x000fea0003800000 */
.L_x_2016:
[----:B------:R-:W-:Y:S01]  /*14b00*/  ISETP.NE.AND P0, PT, R5, RZ, PT ;  /* 0x000000ff0500720c */ /* 0x000fe20003f05270 */
[----:B-1----:R1:W3:Y:S04]  /*14b10*/  SHFL.IDX PT, R13, R10, 0x1, 0x1c1f ;  /* 0x003c1f000a0d7f89 */ /* 0x0022e800000e0000 */
[----:B------:R1:W4:Y:S08]  /*14b20*/  SHFL.IDX PT, R12, R9, 0x1, 0x1c1f ;  /* 0x003c1f00090c7f89 */ /* 0x00033000000e0000 */
        /* <DEDUP_REMOVED lines=12> */
[--C-:B-1-34-:R-:W-:Y:S01]  /*14bf0*/  @!P2 IMAD.WIDE R8, R11, 0x4, R12.reuse ;  /* 0x000000040b08a825 */ /* 0x11afe200078e020c */
[----:B------:R-:W-:Y:S02]  /*14c00*/  @!P1 LOP3.LUT R6, R6, 0xfffffffe, RZ, 0xc0, !PT ;  /* 0xfffffffe06069812 */ /* 0x000fe400078ec0ff */
[----:B------:R-:W-:Y:S02]  /*14c10*/  @!P0 LOP3.LUT R5, R5, 0xfffffffe, RZ, 0xc0, !PT ;  /* 0xfffffffe05058812 */ /* 0x000fe400078ec0ff */
[C---:B------:R-:W-:Y:S01]  /*14c20*/  IADD3 R18, R11.reuse, 0x28, RZ ;  /* 0x000000280b127810 */ /* 0x040fe20007ffe0ff */
[--C-:B------:R-:W-:Y:S01]  /*14c30*/  @!P1 IMAD.WIDE R6, R6, 0x4, R12.reuse ;  /* 0x0000000406069825 */ /* 0x100fe200078e020c */
[C---:B------:R-:W-:Y:S01]  /*14c40*/  IADD3 R17, R11.reuse, 0x30, RZ ;  /* 0x000000300b117810 */ /* 0x040fe20007ffe0ff */
[----:B------:R1:W-:Y:S01]  /*14c50*/  @!P2 ST.E.64 [R8.64], R162 ;  /* 0x000000a20800a985 */ /* 0x0003e2000c101b12 */
[----:B------:R-:W-:Y:S01]  /*14c60*/  IADD3 R16, R11, 0x38, RZ ;  /* 0x000000380b107810 */ /* 0x000fe20007ffe0ff */
[----:B--2---:R-:W-:Y:S01]  /*14c70*/  @!P0 IMAD.WIDE R14, R5, 0x4, R12 ;  /* 0x00000004050e8825 */ /* 0x004fe200078e020c */
[C---:B------:R-:W-:Y:S01]  /*14c80*/  IADD3 R10, R11.reuse, 0x40, RZ ;  /* 0x000000400b0a7810 */ /* 0x040fe20007ffe0ff */
[----:B------:R2:W-:Y:S01]  /*14c90*/  @!P1 ST.E.64 [R6.64], R158 ;  /* 0x0000009e06009985 */ /* 0x0005e2000c101b12 */
[----:B------:R-:W-:-:S02]  /*14ca0*/  IADD3 R5, R11, 0x48, RZ ;  /* 0x000000480b057810 */ /* 0x000fc40007ffe0ff */
[----:B------:R-:W-:Y:S01]  /*14cb0*/  ISETP.GE.AND P4, PT, R18, c[0x0][0x3c8], PT ;  /* 0x0000f20012007a0c */ /* 0x000fe20003f86270 */
[----:B------:R3:W-:Y:S01]  /*14cc0*/  @!P0 ST.E.64 [R14.64], R154 ;  /* 0x0000009a0e008985 */ /* 0x0007e2000c101b12 */
[----:B------:R-:W-:Y:S02]  /*14cd0*/  ISETP.GE.AND P3, PT, R17, c[0x0][0x3c8], PT ;  /* 0x0000f20011007a0c */ /* 0x000fe40003f66270 */
[----:B------:R-:W-:Y:S02]  /*14ce0*/  ISETP.GE.AND P2, PT, R16, c[0x0][0x3c8], PT ;  /* 0x0000f20010007a0c */ /* 0x000fe40003f46270 */
[----:B------:R-:W-:Y:S02]  /*14cf0*/  ISETP.GE.AND P1, PT, R10, c[0x0][0x3c8], PT ;  /* 0x0000f2000a007a0c */ /* 0x000fe40003f26270 */
[----:B------:R-:W-:Y:S02]  /*14d00*/  @!P6 LEA.HI R4, R4, R4, RZ, 0x1 ;  /* 0x000000040404e211 */ /* 0x000fe400078f08ff */
[----:B------:R-:W-:-:S02]  /*14d10*/  ISETP.GE.AND P0, PT, R5, c[0x0][0x3c8], PT ;  /* 0x0000f20005007a0c */ /* 0x000fc40003f06270 */
[----:B------:R-:W-:Y:S02]  /*14d20*/  @!P5 LEA.HI R0, R0, R0, RZ, 0x1 ;  /* 0x000000000000d211 */ /* 0x000fe400078f08ff */
[----:B------:R-:W-:Y:S02]  /*14d30*/  @!P4 LEA.HI R18, R18, R18, RZ, 0x1 ;  /* 0x000000121212c211 */ /* 0x000fe400078f08ff */
[----:B------:R-:W-:Y:S02]  /*14d40*/  @!P3 LEA.HI R17, R17, R17, RZ, 0x1 ;  /* 0x000000111111b211 */ /* 0x000fe400078f08ff */
[----:B------:R-:W-:Y:S02]  /*14d50*/  @!P2 LEA.HI R16, R16, R16, RZ, 0x1 ;  /* 0x000000101010a211 */ /* 0x000fe400078f08ff */
[----:B------:R-:W-:Y:S02]  /*14d60*/  @!P1 LEA.HI R10, R10, R10, RZ, 0x1 ;  /* 0x0000000a0a0a9211 */ /* 0x000fe400078f08ff */
[----:B-1----:R-:W-:-:S02]  /*14d70*/  @!P5 LOP3.LUT R9, R0, 0xfffffffe, RZ, 0xc0, !PT ;  /* 0xfffffffe0009d812 */ /* 0x002fc400078ec0ff */
[----:B------:R-:W-:Y:S02]  /*14d80*/  IADD3 R0, R11, 0x58, RZ ;  /* 0x000000580b007810 */ /* 0x000fe40007ffe0ff */
[----:B--2---:R-:W-:Y:S01]  /*14d90*/  @!P6 LOP3.LUT R7, R4, 0xfffffffe, RZ, 0xc0, !PT ;  /* 0xfffffffe0407e812 */ /* 0x004fe200078ec0ff */
[--C-:B------:R-:W-:Y:S01]  /*14da0*/  @!P5 IMAD.WIDE R8, R9, 0x4, R12.reuse ;  /* 0x000000040908d825 */ /* 0x100fe200078e020c */
[----:B------:R-:W-:Y:S02]  /*14db0*/  IADD3 R4, R11, 0x50, RZ ;  /* 0x000000500b047810 */ /* 0x000fe40007ffe0ff */
[----:B------:R-:W-:Y:S01]  /*14dc0*/  @!P0 LEA.HI R5, R5, R5, RZ, 0x1 ;  /* 0x0000000505058211 */ /* 0x000fe200078f08ff */
[----:B------:R-:W-:Y:S01]  /*14dd0*/  @!P6 IMAD.WIDE R6, R7, 0x4, R12 ;  /* 0x000000040706e825 */ /* 0x000fe200078e020c */
[----:B---3--:R-:W-:Y:S02]  /*14de0*/  @!P4 LOP3.LUT R15, R18, 0xfffffffe, RZ, 0xc0, !PT ;  /* 0xfffffffe120fc812 */ /* 0x008fe400078ec0ff */
[----:B------:R-:W-:-:S02]  /*14df0*/  @!P3 LOP3.LUT R17, R17, 0xfffffffe, RZ, 0xc0, !PT ;  /* 0xfffffffe1111b812 */ /* 0x000fc400078ec0ff */
[----:B------:R1:W-:Y:S01]  /*14e00*/  @!P6 ST.E.64 [R6.64], R150 ;  /* 0x000000960600e985 */ /* 0x0003e2000c101b12 */
[----:B------:R-:W-:Y:S01]  /*14e10*/  ISETP.GE.AND P6, PT, R4, c[0x0][0x3c8], PT ;  /* 0x0000f20004007a0c */ /* 0x000fe20003fc6270 */
[--C-:B------:R-:W-:Y:S01]  /*14e20*/  @!P4 IMAD.WIDE R14, R15, 0x4, R12.reuse ;  /* 0x000000040f0ec825 */ /* 0x100fe200078e020c */
[----:B------:R-:W-:Y:S01]  /*14e30*/  @!P0 LOP3.LUT R5, R5, 0xfffffffe, RZ, 0xc0, !PT ;  /* 0xfffffffe05058812 */ /* 0x000fe200078ec0ff */
[----:B------:R2:W-:Y:S01]  /*14e40*/  @!P5 ST.E.64 [R8.64], R146 ;  /* 0x000000920800d985 */ /* 0x0005e2000c101b12 */
[----:B------:R-:W-:Y:S02]  /*14e50*/  ISETP.GE.AND P5, PT, R0, c[0x0][0x3c8], PT ;  /* 0x0000f20000007a0c */ /* 0x000fe40003fa6270 */
[----:B------:R-:W-:Y:S01]  /*14e60*/  IADD3 R22, R11, 0x60, RZ ;  /* 0x000000600b167810 */ /* 0x000fe20007ffe0ff */
[----:B------:R-:W-:Y:S01]  /*14e70*/  @!P0 IMAD.WIDE R18, R5, 0x4, R12 ;  /* 0x0000000405128825 */ /* 0x000fe200078e020c */
[C---:B------:R-:W-:Y:S01]  /*14e80*/  IADD3 R21, R11.reuse, 0x68, RZ ;  /* 0x000000680b157810 */ /* 0x040fe20007ffe0ff */
[----:B------:R3:W-:Y:S01]  /*14e90*/  @!P4 ST.E.64 [R14.64], R142 ;  /* 0x0000008e0e00c985 */ /* 0x0007e2000c101b12 */
[----:B------:R-:W-:-:S02]  /*14ea0*/  IADD3 R20, R11, 0x70, RZ ;  /* 0x000000700b147810 */ /* 0x000fc40007ffe0ff */
[----:B------:R-:W-:Y:S02]  /*14eb0*/  IADD3 R5, R11, 0x80, RZ ;  /* 0x000000800b057810 */ /* 0x000fe40007ffe0ff */
[----:B------:R-:W-:Y:S02]  /*14ec0*/  ISETP.GE.AND P4, PT, R22, c[0x0][0x3c8], PT ;  /* 0x0000f20016007a0c */ /* 0x000fe40003f86270 */
[----:B------:R-:W-:Y:S02]  /*14ed0*/  @!P6 LEA.HI R4, R4, R4, RZ, 0x1 ;  /* 0x000000040404e211 */ /* 0x000fe400078f08ff */
[----:B------:R-:W-:-:S09]  /*14ee0*/  @!P5 LEA.HI R0, R0, R0, RZ, 0x1 ;  /* 0x000000000000d211 */ /* 0x000fd200078f08ff */
[----:B------:R-:W-:Y:S02]  /*14ef0*/  @!P4 LEA.HI R22, R22, R22, RZ, 0x1 ;  /* 0x000000161616c211 */ /* 0x000fe400078f08ff */
[----:B-1----:R-:W-:Y:S01]  /*14f00*/  @!P2 LOP3.LUT R7, R16, 0xfffffffe, RZ, 0xc0, !PT ;  /* 0xfffffffe1007a812 */ /* 0x002fe200078ec0ff */
[----:B------:R-:W-:Y:S01]  /*14f10*/  @!P3 IMAD.WIDE R16, R17, 0x4, R12 ;  /* 0x000000041110b825 */ /* 0x000fe200078e020c */
[----:B--2---:R-:W-:-:S03]  /*14f20*/  @!P1 LOP3.LUT R9, R10, 0xfffffffe, RZ, 0xc0, !PT ;  /* 0xfffffffe0a099812 */ /* 0x004fc600078ec0ff */
[--C-:B------:R-:W-:Y:S01]  /*14f30*/  @!P2 IMAD.WIDE R6, R7, 0x4, R12.reuse ;  /* 0x000000040706a825 */ /* 0x100fe200078e020c */
[----:B------:R-:W-:Y:S01]  /*14f40*/  IADD3 R10, R11, 0x78, RZ ;  /* 0x000000780b0a7810 */ /* 0x000fe20007ffe0ff */
[----:B------:R1:W-:Y:S01]  /*14f50*/  @!P3 ST.E.64 [R16.64], R138 ;  /* 0x0000008a1000b985 */ /* 0x0003e2000c101b12 */
[----:B------:R-:W-:Y:S01]  /*14f60*/  ISETP.GE.AND P3, PT, R21, c[0x0][0x3c8], PT ;  /* 0x0000f20015007a0c */ /* 0x000fe20003f66270 */
[--C-:B------:R-:W-:Y:S01]  /*14f70*/  @!P1 IMAD.WIDE R8, R9, 0x4, R12.reuse ;  /* 0x0000000409089825 */ /* 0x100fe200078e020c */
[----:B---3--:R-:W-:Y:S01]  /*14f80*/  @!P4 LOP3.LUT R15, R22, 0xfffffffe, RZ, 0xc0, !PT ;  /* 0xfffffffe160fc812 */ /* 0x008fe200078ec0ff */
[----:B------:R2:W-:Y:S01]  /*14f90*/  @!P2 ST.E.64 [R6.64], R134 ;  /* 0x000000860600a985 */ /* 0x0005e2000c101b12 */
[----:B------:R-:W-:Y:S02]  /*14fa0*/  ISETP.GE.AND P2, PT, R20, c[0x0][0x3c8], PT ;  /* 0x0000f20014007a0c */ /* 0x000fe40003f46270 */
[----:B------:R-:W-:Y:S01]  /*14fb0*/  IADD3 R22, R11, 0x98, RZ ;  /* 0x000000980b167810 */ /* 0x000fe20007ffe0ff */
[----:B------:R3:W-:Y:S01]  /*14fc0*/  @!P1 ST.E.64 [R8.64], R38 ;  /* 0x0000002608009985 */ /* 0x0007e2000c101b12 */
[----:B------:R-:W-:Y:S01]  /*14fd0*/  ISETP.GE.AND P1, PT, R10, c[0x0][0x3c8], PT ;  /* 0x0000f2000a007a0c */ /* 0x000fe20003f26270 */
[----:B------:R-:W-:-:S02]  /*14fe0*/  @!P4 IMAD.WIDE R14, R15, 0x4, R12 ;  /* 0x000000040f0ec825 */ /* 0x000fc400078e020c */
[----:B------:R4:W-:Y:S01]  /*14ff0*/  @!P0 ST.E.64 [R18.64], R42 ;  /* 0x0000002a12008985 */ /* 0x0009e2000c101b12 */
[----:B------:R-:W-:Y:S02]  /*15000*/  ISETP.GE.AND P0, PT, R5, c[0x0][0x3c8], PT ;  /* 0x0000f20005007a0c */ /* 0x000fe40003f06270 */
[----:B------:R-:W-:-:S03]  /*15010*/  @!P3 LEA.HI R21, R21, R21, RZ, 0x1 ;  /* 0x000000151515b211 */ /* 0x000fc600078f08ff */
[----:B------:R-:W-:Y:S02]  /*15020*/  @!P2 LEA.HI R20, R20, R20, RZ, 0x1 ;  /* 0x000000141414a211 */ /* 0x000fe400078f08ff */
[----:B------:R-:W-:Y:S02]  /*15030*/  @!P3 LOP3.LUT R21, R21, 0xfffffffe, RZ, 0xc0, !PT ;  /* 0xfffffffe1515b812 */ /* 0x000fe400078ec0ff */
[----:B------:R-:W-:-:S04]  /*15040*/  @!P1 LEA.HI R10, R10, R10, RZ, 0x1 ;  /* 0x0000000a0a0a9211 */ /* 0x000fc800078f08ff */
[----:B------:R-:W-:Y:S01]  /*15050*/  @!P0 LEA.HI R5, R5, R5, RZ, 0x1 ;  /* 0x0000000505058211 */ /* 0x000fe200078f08ff */
[----:B-1----:R-:W-:-:S03]  /*15060*/  @!P3 IMAD.WIDE R16, R21, 0x4, R12 ;  /* 0x000000041510b825 */ /* 0x002fc600078e020c */
[----:B------:R-:W-:Y:S02]  /*15070*/  @!P0 LOP3.LUT R5, R5, 0xfffffffe, RZ, 0xc0, !PT ;  /* 0xfffffffe05058812 */ /* 0x000fe400078ec0ff */
[C---:B------:R-:W-:Y:S02]  /*15080*/  IADD3 R21, R11.reuse, 0xa0, RZ ;  /* 0x000000a00b157810 */ /* 0x040fe40007ffe0ff */
[----:B--2---:R-:W-:Y:S02]  /*15090*/  @!P6 LOP3.LUT R7, R4, 0xfffffffe, RZ, 0xc0, !PT ;  /* 0xfffffffe0407e812 */ /* 0x004fe400078ec0ff */
[----:B------:R-:W-:Y:S02]  /*150a0*/  IADD3 R4, R11, 0x88, RZ ;  /* 0x000000880b047810 */ /* 0x000fe40007ffe0ff */
[----:B---3--:R-:W-:Y:S01]  /*150b0*/  @!P5 LOP3.LUT R9, R0, 0xfffffffe, RZ, 0xc0, !PT ;  /* 0xfffffffe0009d812 */ /* 0x008fe200078ec0ff */
[----:B------:R-:W-:Y:S01]  /*150c0*/  @!P6 IMAD.WIDE R6, R7, 0x4, R12 ;  /* 0x000000040706e825 */ /* 0x000fe200078e020c */
[----:B------:R-:W-:-:S03]  /*150d0*/  IADD3 R0, R11, 0x90, RZ ;  /* 0x000000900b007810 */ /* 0x000fc60007ffe0ff */
[--C-:B------:R-:W-:Y:S01]  /*150e0*/  @!P5 IMAD.WIDE R8, R9, 0x4, R12.reuse ;  /* 0x000000040908d825 */ /* 0x100fe200078e020c */
[----:B------:R1:W-:Y:S01]  /*150f0*/  @!P6 ST.E.64 [R6.64], R46 ;  /* 0x0000002e0600e985 */ /* 0x0003e2000c101b12 */
[----:B------:R-:W-:Y:S02]  /*15100*/  ISETP.GE.AND P6, PT, R4, c[0x0][0x3c8], PT ;  /* 0x0000f20004007a0c */ /* 0x000fe40003fc6270 */
[----:B----4-:R-:W-:Y:S01]  /*15110*/  @!P0 IMAD.WIDE R18, R5, 0x4, R12 ;  /* 0x0000000405128825 */ /* 0x010fe200078e020c */
[----:B------:R2:W-:Y:S01]  /*15120*/  @!P5 ST.E.64 [R8.64], R50 ;  /* 0x000000320800d985 */ /* 0x0005e2000c101b12 */
[----:B------:R-:W-:Y:S02]  /*15130*/  ISETP.GE.AND P5, PT, R0, c[0x0][0x3c8], PT ;  /* 0x0000f20000007a0c */ /* 0x000fe40003fa6270 */
[----:B------:R-:W-:Y:S01]  /*15140*/  IADD3 R5, R11, 0xb8, RZ ;  /* 0x000000b80b057810 */ /* 0x000fe20007ffe0ff */
[----:B------:R3:W-:Y:S01]  /*15150*/  @!P4 ST.E.64 [R14.64], R54 ;  /* 0x000000360e00c985 */ /* 0x0007e2000c101b12 */
[----:B------:R-:W-:-:S03]  /*15160*/  ISETP.GE.AND P4, PT, R22, c[0x0][0x3c8], PT ;  /* 0x0000f20016007a0c */ /* 0x000fc60003f86270 */
[----:B------:R4:W-:Y:S01]  /*15170*/  @!P3 ST.E.64 [R16.64], R58 ;  /* 0x0000003a1000b985 */ /* 0x0009e2000c101b12 */
[----:B------:R-:W-:Y:S02]  /*15180*/  ISETP.GE.AND P3, PT, R21, c[0x0][0x3c8], PT ;  /* 0x0000f20015007a0c */ /* 0x000fe40003f66270 */
[----:B------:R-:W-:-:S03]  /*15190*/  @!P6 LEA.HI R4, R4, R4, RZ, 0x1 ;  /* 0x000000040404e211 */ /* 0x000fc600078f08ff */
[----:B------:R-:W-:-:S04]  /*151a0*/  @!P5 LEA.HI R0, R0, R0, RZ, 0x1 ;  /* 0x000000000000d211 */ /* 0x000fc800078f08ff */
[----:B------:R-:W-:-:S04]  /*151b0*/  @!P4 LEA.HI R22, R22, R22, RZ, 0x1 ;  /* 0x000000161616c211 */ /* 0x000fc800078f08ff */
[----:B------:R-:W-:Y:S02]  /*151c0*/  @!P3 LEA.HI R21, R21, R21, RZ, 0x1 ;  /* 0x000000151515b211 */ /* 0x000fe400078f08ff */
[----:B-1----:R-:W-:Y:S02]  /*151d0*/  @!P2 LOP3.LUT R7, R20, 0xfffffffe, RZ, 0xc0, !PT ;  /* 0xfffffffe1407a812 */ /* 0x002fe400078ec0ff */
[----:B------:R-:W-:Y:S02]  /*151e0*/  IADD3 R20, R11, 0xa8, RZ ;  /* 0x000000a80b147810 */ /* 0x000fe40007ffe0ff */
[----:B--2---:R-:W-:Y:S01]  /*151f0*/  @!P1 LOP3.LUT R9, R10, 0xfffffffe, RZ, 0xc0, !PT ;  /* 0xfffffffe0a099812 */ /* 0x004fe200078ec0ff */
[--C-:B------:R-:W-:Y:S01]  /*15200*/  @!P2 IMAD.WIDE R6, R7, 0x4, R12.reuse ;  /* 0x000000040706a825 */ /* 0x100fe200078e020c */
[----:B------:R-:W-:Y:S02]  /*15210*/  IADD3 R10, R11, 0xb0, RZ ;  /* 0x000000b00b0a7810 */ /* 0x000fe40007ffe0ff */
[----:B---3--:R-:W-:Y:S01]  /*15220*/  @!P4 LOP3.LUT R15, R22, 0xfffffffe, RZ, 0xc0, !PT ;  /* 0xfffffffe160fc812 */ /* 0x008fe200078ec0ff */
[----:B------:R-:W-:Y:S01]  /*15230*/  @!P1 IMAD.WIDE R8, R9, 0x4, R12 ;  /* 0x0000000409089825 */ /* 0x000fe200078e020c */
[----:B------:R1:W-:Y:S01]  /*15240*/  @!P2 ST.E.64 [R6.64], R62 ;  /* 0x0000003e0600a985 */ /* 0x0003e2000c101b12 */
[----:B------:R-:W-:-:S02]  /*15250*/  ISETP.GE.AND P2, PT, R20, c[0x0][0x3c8], PT ;  /* 0x0000f20014007a0c */ /* 0x000fc40003f46270 */
[----:B------:R-:W-:Y:S01]  /*15260*/  @!P3 LOP3.LUT R21, R21, 0xfffffffe, RZ, 0xc0, !PT ;  /* 0xfffffffe1515b812 */ /* 0x000fe200078ec0ff */
[----:B------:R2:W-:Y:S01]  /*15270*/  @!P1 ST.E.64 [R8.64], R66 ;  /* 0x0000004208009985 */ /* 0x0005e2000c101b12 */
[----:B------:R-:W-:Y:S01]  /*15280*/  ISETP.GE.AND P1, PT, R10, c[0x0][0x3c8], PT ;  /* 0x0000f2000a007a0c */ /* 0x000fe20003f26270 */
[--C-:B------:R-:W-:Y:S01]  /*15290*/  @!P4 IMAD.WIDE R14, R15, 0x4, R12.reuse ;  /* 0x000000040f0ec825 */ /* 0x100fe200078e020c */
[----:B------:R-:W-:Y:S01]  /*152a0*/  IADD3 R22, R11, 0xd0, RZ ;  /* 0x000000d00b167810 */ /* 0x000fe20007ffe0ff */
[----:B------:R3:W-:Y:S01]  /*152b0*/  @!P0 ST.E.64 [R18.64], R70 ;  /* 0x0000004612008985 */ /* 0x0007e2000c101b12 */
[----:B------:R-:W-:Y:S01]  /*152c0*/  ISETP.GE.AND P0, PT, R5, c[0x0][0x3c8], PT ;  /* 0x0000f20005007a0c */ /* 0x000fe20003f06270 */
[----:B----4-:R-:W-:Y:S01]  /*152d0*/  @!P3 IMAD.WIDE R16, R21, 0x4, R12 ;  /* 0x000000041510b825 */ /* 0x010fe200078e020c */
[----:B------:R-:W-:-:S03]  /*152e0*/  IADD3 R21, R11, 0xd8, RZ ;  /* 0x000000d80b157810 */ /* 0x000fc60007ffe0ff */
[----:B------:R-:W-:-:S04]  /*152f0*/  @!P2 LEA.HI R20, R20, R20, RZ, 0x1 ;  /* 0x000000141414a211 */ /* 0x000fc800078f08ff */
[----:B------:R-:W-:-:S04]  /*15300*/  @!P1 LEA.HI R10, R10, R10, RZ, 0x1 ;  /* 0x0000000a0a0a9211 */ /* 0x000fc800078f08ff */
[----:B------:R-:W-:-:S04]  /*15310*/  @!P0 LEA.HI R5, R5, R5, RZ, 0x1 ;  /* 0x0000000505058211 */ /* 0x000fc800078f08ff */
[----:B------:R-:W-:Y:S02]  /*15320*/  @!P0 LOP3.LUT R5, R5, 0xfffffffe, RZ, 0xc0, !PT ;  /* 0xfffffffe05058812 */ /* 0x000fe400078ec0ff */
[----:B-1----:R-:W-:Y:S02]  /*15330*/  @!P6 LOP3.LUT R7, R4, 0xfffffffe, RZ, 0xc0, !PT ;  /* 0xfffffffe0407e812 */ /* 0x002fe400078ec0ff */
[----:B------:R-:W-:Y:S02]  /*15340*/  IADD3 R4, R11, 0xc0, RZ ;  /* 0x000000c00b047810 */ /* 0x000fe40007ffe0ff */
[----:B--2---:R-:W-:Y:S01]  /*15350*/  @!P5 LOP3.LUT R9, R0, 0xfffffffe, RZ, 0xc0, !PT ;  /* 0xfffffffe0009d812 */ /* 0x004fe200078ec0ff */
[----:B------:R-:W-:Y:S01]  /*15360*/  @!P6 IMAD.WIDE R6, R7, 0x4, R12 ;  /* 0x000000040706e825 */ /* 0x000fe200078e020c */
[----:B------:R-:W-:-:S03]  /*15370*/  IADD3 R0, R11, 0xc8, RZ ;  /* 0x000000c80b007810 */ /* 0x000fc60007ffe0ff */
[--C-:B------:R-:W-:Y:S01]  /*15380*/  @!P5 IMAD.WIDE R8, R9, 0x4, R12.reuse ;  /* 0x000000040908d825 */ /* 0x100fe200078e020c */
[----:B------:R1:W-:Y:S01]  /*15390*/  @!P6 ST.E.64 [R6.64], R74 ;  /* 0x0000004a0600e985 */ /* 0x0003e2000c101b12 */
[----:B------:R-:W-:Y:S02]  /*153a0*/  ISETP.GE.AND P6, PT, R4, c[0x0][0x3c8], PT ;  /* 0x0000f20004007a0c */ /* 0x000fe40003fc6270 */
[----:B---3--:R-:W-:Y:S01]  /*153b0*/  @!P0 IMAD.WIDE R18, R5, 0x4, R12 ;  /* 0x0000000405128825 */ /* 0x008fe200078e020c */
        /* <DEDUP_REMOVED lines=20> */
[----:B------:R-:W-:Y:S01]  /*15500*/  @!P6 IMAD.WIDE R2, R3, 0x4, R12 ;  /* 0x000000040302e825 */ /* 0x000fe200078e020c */
[----:B------:R2:W-:Y:S01]  /*15510*/  @!P1 ST.E.64 [R8.64], R94 ;  /* 0x0000005e08009985 */ /* 0x0005e2000c101b12 */
[----:B------:R-:W-:Y:S02]  /*15520*/  ISETP.GE.AND P1, PT, R10, c[0x0][0x3c8], PT ;  /* 0x0000f2000a007a0c */ /* 0x000fe40003f26270 */
[----:B------:R-:W-:Y:S01]  /*15530*/  @!P3 LOP3.LUT R21, R21, 0xfffffffe, RZ, 0xc0, !PT ;  /* 0xfffffffe1515b812 */ /* 0x000fe200078ec0ff */
[----:B------:R-:W-:Y:S01]  /*15540*/  @!P0 ST.E.64 [R18.64], R98 ;  /* 0x0000006212008985 */ /* 0x000fe2000c101b12 */
[----:B------:R-:W-:Y:S02]  /*15550*/  ISETP.GE.AND P0, PT, R5, c[0x0][0x3c8], PT ;  /* 0x0000f20005007a0c */ /* 0x000fe40003f06270 */
[----:B------:R-:W-:Y:S01]  /*15560*/  IADD3 R11, R11, 0xf8, RZ ;  /* 0x000000f80b0b7810 */ /* 0x000fe20007ffe0ff */
[----:B------:R3:W-:Y:S02]  /*15570*/  @!P6 ST.E.64 [R2.64], R102 ;  /* 0x000000660200e985 */ /* 0x0007e4000c101b12 */
[----:B------:R-:W-:-:S04]  /*15580*/  @!P2 LEA.HI R20, R20, R20, RZ, 0x1 ;  /* 0x000000141414a211 */ /* 0x000fc800078f08ff */
[----:B------:R-:W-:Y:S02]  /*15590*/  @!P1 LEA.HI R10, R10, R10, RZ, 0x1 ;  /* 0x0000000a0a0a9211 */ /* 0x000fe400078f08ff */
[----:B------:R-:W-:Y:S02]  /*155a0*/  @!P2 LOP3.LUT R15, R20, 0xfffffffe, RZ, 0xc0, !PT ;  /* 0xfffffffe140fa812 */ /* 0x000fe400078ec0ff */
[----:B------:R-:W-:Y:S02]  /*155b0*/  @!P0 LEA.HI R5, R5, R5, RZ, 0x1 ;  /* 0x0000000505058211 */ /* 0x000fe400078f08ff */
[----:B----4-:R-:W-:Y:S02]  /*155c0*/  @!P1 LOP3.LUT R17, R10, 0xfffffffe, RZ, 0xc0, !PT ;  /* 0xfffffffe0a119812 */ /* 0x010fe400078ec0ff */
[----:B------:R-:W-:Y:S02]  /*155d0*/  @!P0 LOP3.LUT R5, R5, 0xfffffffe, RZ, 0xc0, !PT ;  /* 0xfffffffe05058812 */ /* 0x000fe400078ec0ff */
[----:B-1----:R-:W-:-:S03]  /*155e0*/  @!P5 LOP3.LUT R7, R0, 0xfffffffe, RZ, 0xc0, !PT ;  /* 0xfffffffe0007d812 */ /* 0x002fc600078ec0ff */
[----:B------:R-:W-:Y:S01]  /*155f0*/  @!P0 IMAD.WIDE R4, R5, 0x4, R12 ;  /* 0x0000000405048825 */ /* 0x000fe200078e020c */
[----:B--2---:R-:W-:-:S03]  /*15600*/  @!P4 LOP3.LUT R9, R22, 0xfffffffe, RZ, 0xc0, !PT ;  /* 0xfffffffe1609c812 */ /* 0x004fc600078ec0ff */
[----:B------:R-:W-:-:S05]  /*15610*/  @!P5 IMAD.WIDE R6, R7, 0x4, R12 ;  /* 0x000000040706d825 */ /* 0x000fca00078e020c */
[----:B------:R1:W-:Y:S01]  /*15620*/  @!P5 ST.E.64 [R6.64], R106 ;  /* 0x0000006a0600d985 */ /* 0x0003e2000c101b12 */
[----:B---3--:R-:W-:-:S04]  /*15630*/  @!P4 IMAD.WIDE R2, R9, 0x4, R12 ;  /* 0x000000040902c825 */ /* 0x008fc800078e020c */
[--C-:B------:R-:W-:Y:S01]  /*15640*/  @!P2 IMAD.WIDE R8, R15, 0x4, R12.reuse ;  /* 0x000000040f08a825 */ /* 0x100fe200078e020c */
[----:B------:R2:W-:Y:S03]  /*15650*/  @!P4 ST.E.64 [R2.64], R110 ;  /* 0x0000006e0200c985 */ /* 0x0005e6000c101b12 */
[----:B------:R-:W-:-:S04]  /*15660*/  @!P1 IMAD.WIDE R14, R17, 0x4, R12 ;  /* 0x00000004110e9825 */ /* 0x000fc800078e020c */
[----:B-1----:R-:W-:-:S05]  /*15670*/  @!P3 IMAD.WIDE R6, R21, 0x4, R12 ;  /* 0x000000041506b825 */ /* 0x002fca00078e020c */
[----:B------:R2:W-:Y:S04]  /*15680*/  @!P3 ST.E.64 [R6.64], R114 ;  /* 0x000000720600b985 */ /* 0x0005e8000c101b12 */
[----:B------:R2:W-:Y:S04]  /*15690*/  @!P2 ST.E.64 [R8.64], R118 ;  /* 0x000000760800a985 */ /* 0x0005e8000c101b12 */
[----:B------:R2:W-:Y:S04]  /*156a0*/  @!P1 ST.E.64 [R14.64], R122 ;  /* 0x0000007a0e009985 */ /* 0x0005e8000c101b12 */
[----:B------:R2:W-:Y:S01]  /*156b0*/  @!P0 ST.E.64 [R4.64], R126 ;  /* 0x0000007e04008985 */ /* 0x0005e2000c101b12 */
[----:B------:R-:W-:-:S13]  /*156c0*/  ISETP.GE.AND P0, PT, R11, c[0x0][0x3c8], PT ;  /* 0x0000f2000b007a0c */ /* 0x000fda0003f06270 */
[----:B------:R-:W-:Y:S05]  /*156d0*/  @P0 EXIT ;  /* 0x000000000000094d */ /* 0x000fea0003800000 */
[----:B--2---:R-:W-:-:S04]  /*156e0*/  LEA.HI R3, R11, R11, RZ, 0x1 ;  /* 0x0000000b0b037211 */ /* 0x004fc800078f08ff */
[----:B------:R-:W-:-:S05]  /*156f0*/  LOP3.LUT R3, R3, 0xfffffffe, RZ, 0xc0, !PT ;  /* 0xfffffffe03037812 */ /* 0x000fca00078ec0ff */
[----:B------:R-:W-:-:S05]  /*15700*/  IMAD.WIDE R12, R3, 0x4, R12 ;  /* 0x00000004030c7825 */ /* 0x000fca00078e020c */
[----:B------:R-:W-:Y:S01]  /*15710*/  ST.E.64 [R12.64], R130 ;  /* 0x000000820c007985 */ /* 0x000fe2000c101b12 */
[----:B------:R-:W-:Y:S05]  /*15720*/  EXIT ;  /* 0x000000000000794d */ /* 0x000fea0003800000 */
.L_x_2015:
        /* <DEDUP_REMOVED lines=26> */
[----:B------:R-:W-:Y:S01]  /*158d0*/  IMAD.WIDE.U32 R8, R5, c[0x0][0x4d8], R8 ;  /* 0x0001360005087a25 */ /* 0x000fe200078e0008 */
[----:B------:R-:W-:-:S03]  /*158e0*/  IADD3 R4, -R6, RZ, RZ ;  /* 0x000000ff06047210 */ /* 0x000fc60007ffe1ff */
[----:B------:R-:W-:Y:S02]  /*158f0*/  IMAD R0, R0, c[0x0][0x4d8], RZ ;  /* 0x0001360000007a24 */ /* 0x000fe400078e02ff */
[----:B---3--:R-:W-:Y:S02]  /*15900*/  IMAD R2, R2, c[0x0][0x550], R3 ;  /* 0x0001540002027a24 */ /* 0x008fe400078e0203 */
[----:B------:R-:W-:Y:S02]  /*15910*/  IMAD R0, R5, c[0x0][0x4dc], R0 ;  /* 0x0001370005007a24 */ /* 0x000fe400078e0200 */
[----:B------:R-:W-:Y:S01]  /*15920*/  IMAD R4, R4, c[0x0][0x4e8], R7 ;  /* 0x00013a0004047a24 */ /* 0x000fe200078e0207 */
[----:B------:R-:W-:Y:S01]  /*15930*/  SHF.R.S32.HI R3, RZ, 0x1f, R2 ;  /* 0x0000001fff037819 */ /* 0x000fe20000011402 */
[----:B------:R-:W-:Y:S01]  /*15940*/  IMAD.IADD R9, R0, 0x1, R9 ;  /* 0x0000000100097824 */ /* 0x000fe200078e0209 */
[----:B------:R-:W-:-:S03]  /*15950*/  SHF.R.S32.HI R0, RZ, 0x1f, R6 ;  /* 0x0000001fff007819 */ /* 0x000fc60000011406 */
[----:B------:R-:W-:Y:S02]  /*15960*/  IMAD R3, R3, c[0x0][0x4e0], RZ ;  /* 0x0001380003037a24 */ /* 0x000fe400078e02ff */
        /* <DEDUP_REMOVED lines=14> */
.L_x_2018:
        /* <DEDUP_REMOVED lines=11> */
.L_x_3275:


//--------------------- .text._ZN7cutlass13device_kernelIN5flash19enable_sm80_to_sm89INS1_16FlashAttnFwdSm80INS1_25CollectiveMainloopFwdSm80ILi8ELi1ELb0EN4cute5tupleIJNS5_1CILi128EEENS7_ILi64EEENS7_ILi256EEEEEELi256ENS_10bfloat16_tEfNS_4arch4Sm80ELb0ELb1ELb1ELb1ELb1ELb0ELb1ELb1EEENS1_21CollectiveEpilogueFwdINS6_IJS8_SA_S9_EEENS6_IJNS7_ILi1EEESI_SI_EEESC_SE_Li256ELb1ELb1ELb1ELb0EEENS1_36VarlenDynamicPersistentTileSchedulerILi128ELi64ELi256ELi256ELb1ELb1ELb0ELb1ELb0ELb1EEEEEEEEEvNT_6ParamsE --------------------------
	.section	.text._ZN7cutlass13device_kernelIN5flash19enable_sm80_to_sm89INS1_16FlashAttnFwdSm80INS1_25CollectiveMainloopFwdSm80ILi8ELi1ELb0EN4cute5tupleIJNS5_1CILi128EEENS7_ILi64EEENS7_ILi256EEEEEELi256ENS_10bfloat16_tEfNS_4arch4Sm80ELb0ELb1ELb1ELb1ELb1ELb0ELb1ELb1EEENS1_21CollectiveEpilogueFwdINS6_IJS8_SA_S9_EEENS6_IJNS7_ILi1EEESI_SI_EEESC_SE_Li256ELb1ELb1ELb1ELb0EEENS1_36VarlenDynamicPersistentTileSchedulerILi128ELi64ELi256ELi256ELb1ELb1ELb0ELb1ELb0ELb1EEEEEEEEEvNT_6ParamsE,"ax",@progbits
	.sectioninfo	@"SHI_REGISTERS=255"
	.align	128
.text._ZN7cutlass13device_kernelIN5flash19enable_sm80_to_sm89INS1_16FlashAttnFwdSm80INS1_25CollectiveMainloopFwdSm80ILi8ELi1ELb0EN4cute5tupleIJNS5_1CILi128EEENS7_ILi64EEENS7_ILi256EEEEEELi256ENS_10bfloat16_tEfNS_4arch4Sm80ELb0ELb1ELb1ELb1ELb1ELb0ELb1ELb1EEENS1_21CollectiveEpilogueFwdINS6_IJS8_SA_S9_EEENS6_IJNS7_ILi1EEESI_SI_EEESC_SE_Li256ELb1ELb1ELb1ELb0EEENS1_36VarlenDynamicPersistentTileSchedulerILi128ELi64ELi256ELi256ELb1ELb1ELb0ELb1ELb0ELb1EEEEEEEEEvNT_6ParamsE:
        .type           _ZN7cutlass13device_kernelIN5flash19enable_sm80_to_sm89INS1_16FlashAttnFwdSm80INS1_25CollectiveMainloopFwdSm80ILi8ELi1ELb0EN4cute5tupleIJNS5_1CILi128EEENS7_ILi64EEENS7_ILi256EEEEEELi256ENS_10bfloat16_tEfNS_4arch4Sm80ELb0ELb1ELb1ELb1ELb1ELb0ELb1ELb1EEENS1_21CollectiveEpilogueFwdINS6_IJS8_SA_S9_EEENS6_IJNS7_ILi1EEESI_SI_EEESC_SE_Li256ELb1ELb1ELb1ELb0EEENS1_36VarlenDynamicPersistentTileSchedulerILi128ELi64ELi256ELi256ELb1ELb1ELb0ELb1ELb0ELb1EEEEEEEEEvNT_6ParamsE,@function
        .size           _ZN7cutlass13device_kernelIN5flash19enable_sm80_to_sm89INS1_16FlashAttnFwdSm80INS1_25CollectiveMainloopFwdSm80ILi8ELi1ELb0EN4cute5tupleIJNS5_1CILi128EEENS7_ILi64EEENS7_ILi256EEEEEELi256ENS_10bfloat16_tEfNS_4arch4Sm80ELb0ELb1ELb1ELb1ELb1ELb0ELb1ELb1EEENS1_21CollectiveEpilogueFwdINS6_IJS8_SA_S9_EEENS6_IJNS7_ILi1EEESI_SI_EEESC_SE_Li256ELb1ELb1ELb1ELb0EEENS1_36VarlenDynamicPersistentTileSchedulerILi128ELi64ELi256ELi256ELb1ELb1ELb0ELb1ELb0ELb1EEEEEEEEEvNT_6ParamsE,(.L_x_3276 - _ZN7cutlass13device_kernelIN5flash19enable_sm80_to_sm89INS1_16FlashAttnFwdSm80INS1_25CollectiveMainloopFwdSm80ILi8ELi1ELb0EN4cute5tupleIJNS5_1CILi128EEENS7_ILi64EEENS7_ILi256EEEEEELi256ENS_10bfloat16_tEfNS_4arch4Sm80ELb0ELb1ELb1ELb1ELb1ELb0ELb1ELb1EEENS1_21CollectiveEpilogueFwdINS6_IJS8_SA_S9_EEENS6_IJNS7_ILi1EEESI_SI_EEESC_SE_Li256ELb1ELb1ELb1ELb0EEENS1_36VarlenDynamicPersistentTileSchedulerILi128ELi64ELi256ELi256ELb1ELb1ELb0ELb1ELb0ELb1EEEEEEEEEvNT_6ParamsE)
        .other          _ZN7cutlass13device_kernelIN5flash19enable_sm80_to_sm89INS1_16FlashAttnFwdSm80INS1_25CollectiveMainloopFwdSm80ILi8ELi1ELb0EN4cute5tupleIJNS5_1CILi128EEENS7_ILi64EEENS7_ILi256EEEEEELi256ENS_10bfloat16_tEfNS_4arch4Sm80ELb0ELb1ELb1ELb1ELb1ELb0ELb1ELb1EEENS1_21CollectiveEpilogueFwdINS6_IJS8_SA_S9_EEENS6_IJNS7_ILi1EEESI_SI_EEESC_SE_Li256ELb1ELb1ELb1ELb0EEENS1_36VarlenDynamicPersistentTileSchedulerILi128ELi64ELi256ELi256ELb1ELb1ELb0ELb1ELb0ELb1EEEEEEEEEvNT_6ParamsE,@"STO_CUDA_ENTRY STV_DEFAULT"
_ZN7cutlass13device_kernelIN5flash19enable_sm80_to_sm89INS1_16FlashAttnFwdSm80INS1_25CollectiveMainloopFwdSm80ILi8ELi1ELb0EN4cute5tupleIJNS5_1CILi128EEENS7_ILi64EEENS7_ILi256EEEEEELi256ENS_10bfloat16_tEfNS_4arch4Sm80ELb0ELb1ELb1ELb1ELb1ELb0ELb1ELb1EEENS1_21CollectiveEpilogueFwdINS6_IJS8_SA_S9_EEENS6_IJNS7_ILi1EEESI_SI_EEESC_SE_Li256ELb1ELb1ELb1ELb0EEENS1_36VarlenDynamicPersistentTileSchedulerILi128ELi64ELi256ELi256ELb1ELb1ELb0ELb1ELb0ELb1EEEEEEEEEvNT_6ParamsE:
        /* <DEDUP_REMOVED lines=52> */
.L_x_2024:
        /* <DEDUP_REMOVED lines=16> */
.L_x_2200:
        /* <DEDUP_REMOVED lines=16> */
.L_x_2201:
[----:B---3--:R-:W-:-:S05]  /*0540*/  IMAD R0, R0, c[0x0][0x538], RZ ;  /* 0x00014e0000007a24 */ /* 0x008fca00078e02ff */
[----:B------:R-:W-:-:S04]  /*0550*/  IADD3 R6, R0, R6, RZ ;  /* 0x0000000600067210 */ /* 0x000fc80007ffe0ff */
[----:B------:R-:W-:-:S13]  /*0560*/  ISETP.GT.AND P0, PT, R6, UR4, PT ;  /* 0x0000000406007c0c */ /* 0x000fda000bf04270 */
[----:B-12---:R-:W-:Y:S05]  /*0570*/  @!P0 BRA `(.L_x_2024) ;  /* 0xfffffdc000008947 */ /* 0x006fea000383ffff */
.L_x_2020:
[----:B------:R-:W-:-:S05]  /*0580*/  IADD3 R10, -R0, R6, RZ ;  /* 0x00000006000a7210 */ /* 0x000fca0007ffe1ff */
[----:B------:R-:W-:-:S05]  /*0590*/  IMAD R0, R4, c[0x0][0x538], R10 ;  /* 0x00014e0004007a24 */ /* 0x000fca00078e020a */
[----:B------:R-:W-:Y:S01]  /*05a0*/  ISETP.GT.AND P0, PT, R0, UR4, PT ;  /* 0x0000000400007c0c */ /* 0x000fe2000bf04270 */
[----:B------:R-:W-:-:S12]  /*05b0*/  BRA.DIV ~URZ, `(.L_x_2025) ;  /* 0x00019f727f007947 */ /* 0x000fd8000b800000 */
[----:B------:R-:W-:-:S04]  /*05c0*/  VOTE.ANY R6, PT, !P0 ;  /* 0x0000000000067806 */ /* 0x000fc800040e0100 */
.L_x_2202:
[----:B------:R-:W1:Y:S02]  /*05d0*/  POPC R0, R6 ;  /* 0x0000000600007309 */ /* 0x000e640000000000 */
[----:B-12---:R-:W-:Y:S01]  /*05e0*/  IADD3 R251, R0, R7, RZ ;  /* 0x0000000700fb7210 */ /* 0x006fe20007ffe0ff */
[----:B------:R-:W-:Y:S05]  /*05f0*/  BRA.DIV ~URZ, `(.L_x_2026) ;  /* 0x00019f827f007947 */ /* 0x000fea000b800000 */
[----:B------:R1:W2:Y:S01]  /*0600*/  SHFL.IDX PT, R12, R9, R0, 0x1f ;  /* 0x00001f00090c7589 */ /* 0x0002a200000e0000 */
[----:B------:R-:W-:-:S03]  /*0610*/  MOV R5, RZ ;  /* 0x000000ff00057202 */ /* 0x000fc60000000f00 */
[----:B------:R1:W3:Y:S04]  /*0620*/  SHFL.IDX PT, R9, R8, R0, 0x1f ;  /* 0x00001f0008097589 */ /* 0x0002e800000e0000 */
.L_x_2203:
[----:B------:R-:W-:Y:S01]  /*0630*/  ISETP.NE.AND P0, PT, R6, RZ, PT ;  /* 0x000000ff0600720c */ /* 0x000fe20003f05270 */
[----:B------:R-:W-:-:S12]  /*0640*/  BSSY B0, `(.L_x_2027) ;  /* 0x0000005000007945 */ /* 0x000fd80003800000 */
[----:B------:R-:W-:Y:S05]  /*0650*/  @!P0 BRA `(.L_x_2028) ;  /* 0x0000003000008947 */ /* 0x000fea0003800000 */
[----:B-1----:R-:W-:Y:S01]  /*0660*/  IADD3 R0, R0, -0x1, RZ ;  /* 0xffffffff00007810 */ /* 0x002fe20007ffe0ff */
[----:B------:R-:W-:Y:S05]  /*0670*/  BRA.DIV ~URZ, `(.L_x_2029) ;  /* 0x00019fe27f007947 */ /* 0x000fea000b800000 */
[----:B------:R1:W4:Y:S02]  /*0680*/  SHFL.IDX PT, R5, R4, R0, 0x1f ;  /* 0x00001f0004057589 */ /* 0x00032400000e0000 */
.L_x_2028:
[----:B------:R-:W-:Y:S05]  /*0690*/  BSYNC B0 ;  /* 0x0000000000007941 */ /* 0x000fea0003800000 */
.L_x_2027:
[----:B---3--:R-:W-:Y:S01]  /*06a0*/  ISETP.NE.AND P0, PT, R9, 0x1, PT ;  /* 0x000000010900780c */ /* 0x008fe20003f05270 */
[----:B----4-:R-:W-:Y:S01]  /*06b0*/  IMAD R248, R5, c[0x0][0x538], R10 ;  /* 0x00014e0005f87a24 */ /* 0x010fe200078e020a */
[----:B------:R-:W-:Y:S04]  /*06c0*/  BSSY B0, `(.L_x_2030) ;  /* 0x0000085000007945 */ /* 0x000fe80003800000 */
[----:B------:R-:W-:-:S07]  /*06d0*/  IADD3 R11, -R248, UR4, RZ ;  /* 0x00000004f80b7c10 */ /* 0x000fce000fffe1ff */
[----:B------:R-:W-:Y:S05]  /*06e0*/  @!P0 BRA `(.L_x_2031) ;  /* 0x000003e000008947 */ /* 0x000fea0003800000 */
[-C--:B-12---:R-:W-:Y:S02]  /*06f0*/  IABS R0, R12.reuse ;  /* 0x0000000c00007213 */ /* 0x086fe40000000000 */
        /* <DEDUP_REMOVED lines=61> */
.L_x_2031:
[----:B------:R-:W-:-:S04]  /*0ad0*/  IMAD.MOV.U32 R2, RZ, RZ, 0x4 ;  /* 0x00000004ff027424 */ /* 0x000fc800078e00ff */
[----:B------:R-:W-:-:S05]  /*0ae0*/  IMAD.WIDE R2, R251, R2, c[0x0][0x590] ;  /* 0x00016400fb027625 */ /* 0x000fca00078e0202 */
[----:B------:R-:W3:Y:S02]  /*0af0*/  LDG.E R7, [R2.64] ;  /* 0x0000000602077981 */ /* 0x000ee4000c1e1900 */
[----:B-123--:R-:W-:-:S05]  /*0b00*/  IMAD R9, R7, R12, RZ ;  /* 0x0000000c07097224 */ /* 0x00efca00078e02ff */
        /* <DEDUP_REMOVED lines=64> */
.L_x_2032:
[----:B------:R-:W-:Y:S05]  /*0f10*/  BSYNC B0 ;  /* 0x0000000000007941 */ /* 0x000fea0003800000 */
.L_x_2030:
[----:B------:R-:W-:-:S04]  /*0f20*/  LOP3.LUT R0, RZ, R0, RZ, 0x33, !PT ;  /* 0x00000000ff007212 */ /* 0x000fc800078e33ff */
[----:B------:R-:W-:Y:S01]  /*0f30*/  IADD3 R249, R0, R12, RZ ;  /* 0x0000000c00f97210 */ /* 0x000fe20007ffe0ff */
[----:B------:R-:W-:Y:S05]  /*0f40*/  BRA `(.L_x_2033) ;  /* 0x0000004000007947 */ /* 0x000fea0003800000 */
.L_x_2021:
[----:B--2---:R-:W-:Y:S01]  /*0f50*/  IMAD.MOV.U32 R249, RZ, RZ, RZ ;  /* 0x000000fffff97224 */ /* 0x004fe200078e00ff */
[----:B------:R-:W-:Y:S01]  /*0f60*/  MOV R250, RZ ;  /* 0x000000ff00fa7202 */ /* 0x000fe20000000f00 */
[----:B------:R-:W-:Y:S01]  /*0f70*/  IMAD.U32 R248, RZ, RZ, UR4 ;  /* 0x00000004fff87e24 */ /* 0x000fe2000f8e00ff */
[----:B------:R-:W-:Y:S02]  /*0f80*/  MOV R251, c[0x0][0x53c] ;  /* 0x00014f0000fb7a02 */ /* 0x000fe40000000f00 */
.L_x_2033:
[----:B------:R-:W-:Y:S01]  /*0f90*/  ISETP.NE.AND P0, PT, R13, RZ, PT ;  /* 0x000000ff0d00720c */ /* 0x000fe20003f05270 */
[----:B------:R-:W-:-:S12]  /*0fa0*/  WARPSYNC 0xffffffff ;  /* 0xffffffff00007948 */ /* 0x000fd80003800000 */
[----:B------:R1:W-:Y:S04]  /*0fb0*/  @!P0 STS.128 [0x20100], R248 ;  /* 0x020100f8ff008388 */ /* 0x0003e80000000c00 */
[----:B------:R-:W-:Y:S06]  /*0fc0*/  BAR.ARV 0x5, 0x100 ;  /* 0x0144000000007b1d */ /* 0x000fec0000002000 */
.L_x_2019:
        /* <DEDUP_REMOVED lines=8> */
[CC--:B------:R-:W-:Y:S02]  /*1050*/  LEA.HI R13, R9.reuse, R17.reuse, RZ, 0x2 ;  /* 0x00000011090d7211 */ /* 0x0c0fe400078f10ff */
[----:B------:R-:W-:Y:S02]  /*1060*/  SHF.R.S32.HI R3, RZ, 0x4, R2 ;  /* 0x00000004ff037819 */ /* 0x000fe40000011402 */
[----:B------:R-:W-:Y:S02]  /*1070*/  LEA.HI R15, R9, R17, RZ, 0x3 ;  /* 0x00000011090f7211 */ /* 0x000fe400078f18ff */
[----:B------:R-:W-:Y:S02]  /*1080*/  LEA.HI R0, R2, R3, RZ, 0x1 ;  /* 0x0000000302007211 */ /* 0x000fe400078f08ff */
[----:B------:R-:W-:-:S02]  /*1090*/  SHF.R.S32.HI R7, RZ, 0x2, R13 ;  /* 0x00000002ff077819 */ /* 0x000fc4000001140d */
[----:B------:R-:W-:Y:S02]  /*10a0*/  LOP3.LUT R0, R0, 0xfffffffe, RZ, 0xc0, !PT ;  /* 0xfffffffe00007812 */ /* 0x000fe400078ec0ff */
[----:B------:R-:W-:Y:S02]  /*10b0*/  SHF.R.S32.HI R252, RZ, 0x3, R15 ;  /* 0x00000003fffc7819 */ /* 0x000fe4000001140f */
[----:B------:R-:W-:Y:S01]  /*10c0*/  LEA.HI R8, R9, R17, RZ, 0x5 ;  /* 0x0000001109087211 */ /* 0x000fe200078f28ff */
[----:B------:R-:W-:Y:S01]  /*10d0*/  IMAD.IADD R14, R3, 0x1, -R0 ;  /* 0x00000001030e7824 */ /* 0x000fe200078e0a00 */
[----:B------:R-:W-:Y:S01]  /*10e0*/  LOP3.LUT R0, R2, 0xfffffff0, RZ, 0xc0, !PT ;  /* 0xfffffff002007812 */ /* 0x000fe200078ec0ff */
[----:B------:R-:W-:Y:S01]  /*10f0*/  IMAD.SHL.U32 R4, R252, 0x40, RZ ;  /* 0x00000040fc047824 */ /* 0x000fe200078e00ff */
[----:B------:R-:W-:Y:S02]  /*1100*/  SHF.R.S32.HI R2, RZ, 0x1f, R13 ;  /* 0x0000001fff027819 */ /* 0x000fe4000001140d */
[----:B------:R-:W-:Y:S01]  /*1110*/  LOP3.LUT R3, R15, 0xfffffff8, RZ, 0xc0, !PT ;  /* 0xfffffff80f037812 */ /* 0x000fe200078ec0ff */
[----:B------:R-:W-:Y:S01]  /*1120*/  IMAD.IADD R0, R17, 0x1, -R0 ;  /* 0x0000000111007824 */ /* 0x000fe200078e0a00 */
[----:B------:R-:W-:-:S03]  /*1130*/  LEA.HI R2, R2, R7, RZ, 0x3 ;  /* 0x0000000702027211 */ /* 0x000fc600078f18ff */
[----:B------:R-:W-:Y:S01]  /*1140*/  IMAD.IADD R230, R17, 0x1, -R3 ;  /* 0x0000000111e67824 */ /* 0x000fe200078e0a03 */
[----:B------:R-:W-:Y:S02]  /*1150*/  SHF.R.S32.HI R5, RZ, 0x1f, R0 ;  /* 0x0000001fff057819 */ /* 0x000fe40000011400 */
[----:B------:R-:W-:Y:S01]  /*1160*/  LOP3.LUT R3, R2, 0xfffffff8, RZ, 0xc0, !PT ;  /* 0xfffffff802037812 */ /* 0x000fe200078ec0ff */
[C---:B------:R-:W-:Y:S01]  /*1170*/  IMAD.SHL.U32 R217, R230.reuse, 0x8, RZ ;  /* 0x00000008e6d97824 */ /* 0x040fe200078e00ff */
[----:B------:R-:W-:Y:S01]  /*1180*/  LEA.HI R10, R5, R0, RZ, 0x3 ;  /* 0x00000000050a7211 */ /* 0x000fe200078f18ff */
[----:B------:R-:W-:Y:S01]  /*1190*/  IMAD R229, R230, 0x20, R252 ;  /* 0x00000020e6e57824 */ /* 0x000fe200078e02fc */
        /* <DEDUP_REMOVED lines=8> */
[----:B------:R-:W-:Y:S01]  /*1220*/  SHF.R.S32.HI R4, RZ, 0x5, R8 ;  /* 0x00000005ff047819 */ /* 0x000fe20000011408 */
[----:B------:R-:W-:Y:S01]  /*1230*/  IMAD.IADD R16, R17, 0x1, -R0 ;  /* 0x0000000111107824 */ /* 0x000fe200078e0a00 */
[----:B------:R-:W-:Y:S01]  /*1240*/  SHF.R.S32.HI R2, RZ, 0x1f, R8 ;  /* 0x0000001fff027819 */ /* 0x000fe20000011408 */
[----:B------:R-:W-:Y:S01]  /*1250*/  IMAD.SHL.U32 R0, R230, 0x40, RZ ;  /* 0x00000040e6007824 */ /* 0x000fe200078e00ff */
[----:B------:R-:W-:-:S02]  /*1260*/  LOP3.LUT R6, R7, 0x1, RZ, 0xc0, !PT ;  /* 0x0000000107067812 */ /* 0x000fc400078ec0ff */
[----:B------:R-:W-:Y:S02]  /*1270*/  LEA.HI R2, R2, R4, RZ, 0x3 ;  /* 0x0000000402027211 */ /* 0x000fe400078f18ff */
[----:B------:R-:W-:Y:S02]  /*1280*/  SHF.R.S32.HI R12, RZ, 0x1f, R16 ;  /* 0x0000001fff0c7819 */ /* 0x000fe40000011410 */
[----:B------:R-:W-:Y:S02]  /*1290*/  LEA.HI R3, R9, R17, RZ, 0x6 ;  /* 0x0000001109037211 */ /* 0x000fe400078f30ff */
[----:B------:R-:W-:Y:S02]  /*12a0*/  LOP3.LUT R0, R0, 0x1c0, RZ, 0xc0, !PT ;  /* 0x000001c000007812 */ /* 0x000fe400078ec0ff */
[----:B------:R-:W-:Y:S01]  /*12b0*/  LOP3.LUT R2, R2, 0xffffff8, RZ, 0xc0, !PT ;  /* 0x0ffffff802027812 */ /* 0x000fe200078ec0ff */
[----:B------:R-:W-:Y:S01]  /*12c0*/  IMAD.SHL.U32 R9, R3, 0x8, RZ ;  /* 0x0000000803097824 */ /* 0x000fe200078e00ff */
[----:B------:R-:W-:-:S02]  /*12d0*/  ISETP.NE.U32.AND P0, PT, R6, 0x1, PT ;  /* 0x000000010600780c */ /* 0x000fc40003f05070 */
[----:B------:R-:W-:Y:S01]  /*12e0*/  LEA.HI R12, R12, R16, RZ, 0x2 ;  /* 0x000000100c0c7211 */ /* 0x000fe200078f10ff */
[----:B------:R-:W-:Y:S01]  /*12f0*/  IMAD.IADD R3, R4, 0x1, -R2 ;  /* 0x0000000104037824 */ /* 0x000fe200078e0a02 */
[----:B------:R-:W-:Y:S02]  /*1300*/  LOP3.LUT R8, R0, 0x8, R15, 0xf8, !PT ;  /* 0x0000000800087812 */ /* 0x000fe400078ef80f */
        /* <DEDUP_REMOVED lines=28> */
[----:B------:R-:W-:Y:S01]  /*14d0*/  IMAD.SHL.U32 R215, R11, 0x2, RZ ;  /* 0x000000020bd77824 */ /* 0x000fe200078e00ff */
[----:B------:R-:W-:Y:S01]  /*14e0*/  LOP3.LUT R4, R7, 0xfffffe00, RZ, 0xc0, !PT ;  /* 0xfffffe0007047812 */ /* 0x000fe200078ec0ff */
[----:B------:R-:W-:Y:S01]  /*14f0*/  IMAD.IADD R7, R5, 0x1, R3 ;  /* 0x0000000105077824 */ /* 0x000fe200078e0203 */
[----:B------:R-:W-:Y:S01]  /*1500*/  IADD3 R223, R217, 0x40, RZ ;  /* 0x00000040d9df7810 */ /* 0x000fe20007ffe0ff */
[----:B------:R-:W-:Y:S01]  /*1510*/  IMAD.MOV.U32 R10, RZ, RZ, 0x40 ;  /* 0x00000040ff0a7424 */ /* 0x000fe200078e00ff */
[CC--:B------:R-:W-:Y:S01]  /*1520*/  IADD3 R3, R2.reuse, R4.reuse, R8 ;  /* 0x0000000402037210 */ /* 0x0c0fe20007ffe008 */
[----:B------:R-:W-:Y:S01]  /*1530*/  IMAD.MOV.U32 R8, RZ, RZ, 0x20 ;  /* 0x00000020ff087424 */ /* 0x000fe200078e00ff */
[----:B------:R-:W-:-:S02]  /*1540*/  LOP3.LUT R4, R2, R4, RZ, 0xfc, !PT ;  /* 0x0000000402047212 */ /* 0x000fc400078efcff */
[----:B------:R-:W-:Y:S02]  /*1550*/  LOP3.LUT R2, R12, 0x7ffffffc, RZ, 0xc0, !PT ;  /* 0x7ffffffc0c027812 */ /* 0x000fe400078ec0ff */
[----:B------:R-:W-:Y:S02]  /*1560*/  LEA R9, R7, 0x80, 0x1 ;  /* 0x0000008007097811 */ /* 0x000fe400078e08ff */
[----:B------:R-:W-:Y:S01]  /*1570*/  IADD3 R222, R217, 0x80, RZ ;  /* 0x00000080d9de7810 */ /* 0x000fe20007ffe0ff */
[----:B------:R-:W-:Y:S01]  /*1580*/  IMAD.IADD R2, R16, 0x1, -R2 ;  /* 0x0000000110027824 */ /* 0x000fe200078e0a02 */
[----:B------:R-:W-:Y:S01]  /*1590*/  SHF.R.S32.HI R5, RZ, 0x1f, R217 ;  /* 0x0000001fff057819 */ /* 0x000fe200000114d9 */
[----:B------:R-:W-:Y:S01]  /*15a0*/  STL [R1+0x4], R9 ;  /* 0x0000040901007387 */ /* 0x000fe20000100800 */
[----:B------:R-:W-:Y:S01]  /*15b0*/  SHF.R.S32.HI R12, RZ, 0x1f, R223 ;  /* 0x0000001fff0c7819 */ /* 0x000fe200000114df */
[----:B------:R-:W-:Y:S01]  /*15c0*/  IMAD.SHL.U32 R231, R2, 0x2, RZ ;  /* 0x0000000202e77824 */ /* 0x000fe200078e00ff */
[----:B------:R-:W-:-:S02]  /*15d0*/  SHF.R.S32.HI R5, RZ, 0x1f, R222 ;  /* 0x0000001fff057819 */ /* 0x000fc400000114de */
[----:B------:R-:W-:Y:S02]  /*15e0*/  SEL R5, R8, 0xffffffe0, !P1 ;  /* 0xffffffe008057807 */ /* 0x000fe40004800000 */
[C---:B------:R-:W-:Y:S02]  /*15f0*/  IADD3 R38, R231.reuse, 0x10, RZ ;  /* 0x00000010e7267810 */ /* 0x040fe40007ffe0ff */
[C---:B------:R-:W-:Y:S02]  /*1600*/  IADD3 R36, R231.reuse, 0x20, RZ ;  /* 0x00000020e7247810 */ /* 0x040fe40007ffe0ff */
[C---:B------:R-:W-:Y:S02]  /*1610*/  IADD3 R33, R231.reuse, 0x38, RZ ;  /* 0x00000038e7217810 */ /* 0x040fe40007ffe0ff */
[C---:B------:R-:W-:Y:S02]  /*1620*/  IADD3 R30, R231.reuse, 0x50, RZ ;  /* 0x00000050e71e7810 */ /* 0x040fe40007ffe0ff */
[----:B------:R-:W-:-:S02]  /*1630*/  IADD3 R27, R231, 0x68, RZ ;  /* 0x00000068e71b7810 */ /* 0x000fc40007ffe0ff */
[----:B------:R-:W-:Y:S02]  /*1640*/  SHF.R.S32.HI R7, RZ, 0x1f, R38 ;  /* 0x0000001fff077819 */ /* 0x000fe40000011426 */
[C---:B------:R-:W-:Y:S02]  /*1650*/  IADD3 R24, R231.reuse, 0x80, RZ ;  /* 0x00000080e7187810 */ /* 0x040fe40007ffe0ff */
[----:B------:R-:W-:Y:S02]  /*1660*/  SHF.R.S32.HI R7, RZ, 0x1f, R36 ;  /* 0x0000001fff077819 */ /* 0x000fe40000011424 */
[C---:B------:R-:W-:Y:S02]  /*1670*/  IADD3 R21, R231.reuse, 0x98, RZ ;  /* 0x00000098e7157810 */ /* 0x040fe40007ffe0ff */
[----:B------:R-:W-:Y:S02]  /*1680*/  SHF.R.S32.HI R7, RZ, 0x1f, R33 ;  /* 0x0000001fff077819 */ /* 0x000fe40000011421 */
[----:B------:R-:W-:-:S02]  /*1690*/  IADD3 R18, R231, 0xb0, RZ ;  /* 0x000000b0e7127810 */ /* 0x000fc40007ffe0ff */
[----:B------:R-:W-:Y:S02]  /*16a0*/  SHF.R.S32.HI R7, RZ, 0x1f, R30 ;  /* 0x0000001fff077819 */ /* 0x000fe4000001141e */
[C---:B-1----:R-:W-:Y:S02]  /*16b0*/  IADD3 R15, R231.reuse, 0xc8, RZ ;  /* 0x000000c8e70f7810 */ /* 0x042fe40007ffe0ff */
[----:B------:R-:W-:Y:S02]  /*16c0*/  SHF.R.S32.HI R7, RZ, 0x1f, R27 ;  /* 0x0000001fff077819 */ /* 0x000fe4000001141b */
[----:B------:R-:W-:Y:S02]  /*16d0*/  SEL R2, R8, 0xffffffe0, !P4 ;  /* 0xffffffe008027807 */ /* 0x000fe40006000000 */
[----:B------:R-:W-:Y:S02]  /*16e0*/  IADD3 R12, R231, 0xe0, RZ ;  /* 0x000000e0e70c7810 */ /* 0x000fe40007ffe0ff */
[----:B------:R-:W-:-:S02]  /*16f0*/  SHF.R.S32.HI R7, RZ, 0x1f, R24 ;  /* 0x0000001fff077819 */ /* 0x000fc40000011418 */
[----:B------:R-:W-:Y:S02]  /*1700*/  IADD3 R224, R217, 0xc0, RZ ;  /* 0x000000c0d9e07810 */ /* 0x000fe40007ffe0ff */
[----:B------:R-:W-:Y:S02]  /*1710*/  SHF.R.S32.HI R8, RZ, 0x1f, R231 ;  /* 0x0000001fff087819 */ /* 0x000fe400000114e7 */
[C---:B------:R-:W-:Y:S02]  /*1720*/  IADD3 R11, R231.reuse, 0xe8, RZ ;  /* 0x000000e8e70b7810 */ /* 0x040fe40007ffe0ff */
[----:B------:R-:W-:Y:S02]  /*1730*/  SHF.R.S32.HI R7, RZ, 0x1f, R21 ;  /* 0x0000001fff077819 */ /* 0x000fe40000011415 */
[----:B------:R-:W-:Y:S02]  /*1740*/  IADD3 R8, R231, 0xf0, RZ ;  /* 0x000000f0e7087810 */ /* 0x000fe40007ffe0ff */
[----:B------:R-:W-:-:S02]  /*1750*/  SHF.R.S32.HI R7, RZ, 0x1f, R18 ;  /* 0x0000001fff077819 */ /* 0x000fc40000011412 */
[----:B------:R-:W-:Y:S02]  /*1760*/  SHF.R.S32.HI R7, RZ, 0x1f, R15 ;  /* 0x0000001fff077819 */ /* 0x000fe4000001140f */
[----:B------:R-:W-:Y:S02]  /*1770*/  SHF.R.S32.HI R7, RZ, 0x1f, R12 ;  /* 0x0000001fff077819 */ /* 0x000fe4000001140c */
[----:B------:R-:W-:Y:S02]  /*1780*/  SHF.R.S32.HI R6, RZ, 0x1f, R224 ;  /* 0x0000001fff067819 */ /* 0x000fe400000114e0 */
[----:B------:R-:W-:Y:S02]  /*1790*/  LEA R200, R0, 0x8100, 0x1 ;  /* 0x0000810000c87811 */ /* 0x000fe400078e08ff */
[----:B------:R-:W-:Y:S02]  /*17a0*/  SHF.R.S32.HI R12, RZ, 0x1f, R11 ;  /* 0x0000001fff0c7819 */ /* 0x000fe4000001140b */
[----:B------:R-:W-:-:S02]  /*17b0*/  SEL R6, R10, 0xffffffc0, !P2 ;  /* 0xffffffc00a067807 */ /* 0x000fc40005000000 */
[----:B------:R-:W-:Y:S02]  /*17c0*/  SEL R0, R10, 0xffffffc0, !P3 ;  /* 0xffffffc00a007807 */ /* 0x000fe40005800000 */
[----:B------:R-:W-:Y:S01]  /*17d0*/  SHF.R.S32.HI R11, RZ, 0x1f, R8 ;  /* 0x0000001fff0b7819 */ /* 0x000fe20000011408 */
[----:B------:R-:W-:Y:S01]  /*17e0*/  IMAD.IADD R8, R9, 0x1, R5 ;  /* 0x0000000109087824 */ /* 0x000fe200078e0205 */
[----:B------:R-:W-:Y:S02]  /*17f0*/  IADD3 R10, R231, 0xf8, RZ ;  /* 0x000000f8e70a7810 */ /* 0x000fe40007ffe0ff */
[C---:B------:R-:W-:Y:S02]  /*1800*/  IADD3 R7, R9.reuse, -0x10, RZ ;  /* 0xfffffff009077810 */ /* 0x040fe40007ffe0ff */
[C---:B------:R-:W-:Y:S01]  /*1810*/  @P0 IADD3 R7, R9.reuse, 0x10, RZ ;  /* 0x0000001009070810 */ /* 0x040fe20007ffe0ff */
[----:B------:R1:W-:Y:S01]  /*1820*/  STL [R1+0x10], R8 ;  /* 0x0000100801007387 */ /* 0x0003e20000100800 */
[----:B------:R-:W-:Y:S01]  /*1830*/  SHF.R.S32.HI R11, RZ, 0x1f, R10 ;  /* 0x0000001fff0b7819 */ /* 0x000fe2000001140a */
[----:B------:R-:W-:Y:S01]  /*1840*/  IMAD.IADD R10, R9, 0x1, R6 ;  /* 0x00000001090a7824 */ /* 0x000fe200078e0206 */
[----:B------:R-:W-:Y:S01]  /*1850*/  LEA R208, R3, 0x10100, 0x1 ;  /* 0x0001010003d07811 */ /* 0x000fe200078e08ff */
[--C-:B------:R-:W-:Y:S01]  /*1860*/  IMAD.IADD R5, R5, 0x1, R7.reuse ;  /* 0x0000000105057824 */ /* 0x100fe200078e0207 */
[----:B------:R-:W-:Y:S01]  /*1870*/  LEA R203, R4, 0x100, 0x1 ;  /* 0x0000010004cb7811 */ /* 0x000fe200078e08ff */
[----:B------:R-:W-:Y:S01]  /*1880*/  IMAD.IADD R3, R6, 0x1, R7 ;  /* 0x0000000106037824 */ /* 0x000fe200078e0207 */
[----:B------:R2:W-:Y:S01]  /*1890*/  STL [R1+0x20], R10 ;  /* 0x0000200a01007387 */ /* 0x0005e20000100800 */
[----:B------:R-:W-:Y:S01]  /*18a0*/  IMAD.IADD R209, R208, 0x1, R2 ;  /* 0x00000001d0d17824 */ /* 0x000fe200078e0202 */
[C---:B------:R-:W-:Y:S01]  /*18b0*/  IADD3 R39, R231.reuse, 0x8, RZ ;  /* 0x00000008e7277810 */ /* 0x040fe20007ffe0ff */
[--C-:B------:R-:W-:Y:S01]  /*18c0*/  IMAD.IADD R204, R2, 0x1, R203.reuse ;  /* 0x0000000102cc7824 */ /* 0x100fe200078e02cb */
[----:B------:R-:W-:Y:S01]  /*18d0*/  IADD3 R37, R231, 0x18, RZ ;  /* 0x00000018e7257810 */ /* 0x000fe20007ffe0ff */
[----:B------:R-:W-:Y:S01]  /*18e0*/  IMAD.IADD R2, R5, 0x1, R6 ;  /* 0x0000000105027824 */ /* 0x000fe200078e0206 */
[C---:B------:R-:W-:Y:S01]  /*18f0*/  IADD3 R35, R231.reuse, 0x28, RZ ;  /* 0x00000028e7237810 */ /* 0x040fe20007ffe0ff */
[--C-:B------:R-:W-:Y:S01]  /*1900*/  IMAD.IADD R211, R208, 0x1, R0.reuse ;  /* 0x00000001d0d37824 */ /* 0x100fe200078e0200 */
[C---:B------:R-:W-:Y:S01]  /*1910*/  IADD3 R34, R231.reuse, 0x30, RZ ;  /* 0x00000030e7227810 */ /* 0x040fe20007ffe0ff */
[C---:B------:R-:W-:Y:S01]  /*1920*/  IMAD.IADD R206, R0.reuse, 0x1, R203 ;  /* 0x0000000100ce7824 */ /* 0x040fe200078e02cb */
[----:B------:R-:W-:Y:S01]  /*1930*/  IADD3 R32, R231, 0x40, RZ ;  /* 0x00000040e7207810 */ /* 0x000fe20007ffe0ff */
[----:B------:R-:W-:Y:S01]  /*1940*/  IMAD.IADD R210, R209, 0x1, R0 ;  /* 0x00000001d1d27824 */ /* 0x000fe200078e0200 */
[C---:B------:R-:W-:Y:S01]  /*1950*/  IADD3 R31, R231.reuse, 0x48, RZ ;  /* 0x00000048e71f7810 */ /* 0x040fe20007ffe0ff */
[----:B------:R-:W-:Y:S01]  /*1960*/  IMAD.IADD R205, R0, 0x1, R204 ;  /* 0x0000000100cd7824 */ /* 0x000fe200078e02cc */
[----:B------:R-:W-:-:S02]  /*1970*/  IADD3 R29, R231, 0x58, RZ ;  /* 0x00000058e71d7810 */ /* 0x000fc40007ffe0ff */
[C---:B------:R-:W-:Y:S01]  /*1980*/  IADD3 R28, R231.reuse, 0x60, RZ ;  /* 0x00000060e71c7810 */ /* 0x040fe20007ffe0ff */
[----:B-1----:R-:W-:Y:S01]  /*1990*/  IMAD.IADD R8, R8, 0x1, R6 ;  /* 0x0000000108087824 */ /* 0x002fe200078e0206 */
[C---:B------:R-:W-:Y:S02]  /*19a0*/  IADD3 R26, R231.reuse, 0x70, RZ ;  /* 0x00000070e71a7810 */ /* 0x040fe40007ffe0ff */
[C---:B------:R-:W-:Y:S02]  /*19b0*/  IADD3 R25, R231.reuse, 0x78, RZ ;  /* 0x00000078e7197810 */ /* 0x040fe40007ffe0ff */
        /* <DEDUP_REMOVED lines=9> */
[----:B------:R2:W-:Y:S01]  /*1a50*/  STL [R1+0xc], R5 ;  /* 0x00000c0501007387 */ /* 0x0005e20000100800 */
[C---:B------:R-:W-:Y:S02]  /*1a60*/  IADD3 R14, R231.reuse, 0xd0, RZ ;  /* 0x000000d0e70e7810 */ /* 0x040fe40007ffe0ff */
[----:B------:R-:W-:Y:S01]  /*1a70*/  IADD3 R13, R231, 0xd8, RZ ;  /* 0x000000d8e70d7810 */ /* 0x000fe20007ffe0ff */
[----:B------:R2:W-:Y:S01]  /*1a80*/  STL [R1+0x14], R2 ;  /* 0x0000140201007387 */ /* 0x0005e20000100800 */
        /* <DEDUP_REMOVED lines=18> */
.L_x_2199:
[----:B------:R-:W-:Y:S01]  /*1bb0*/  ISETP.NE.U32.AND P0, PT, RZ, c[0x0][0x370], PT ;  /* 0x0000dc00ff007a0c */ /* 0x000fe20003f05070 */
[----:B------:R-:W-:Y:S01]  /*1bc0*/  IMAD.MOV.U32 R13, RZ, RZ, 0x4 ;  /* 0x00000004ff0d7424 */ /* 0x000fe200078e00ff */
[----:B------:R-:W-:Y:S01]  /*1bd0*/  ISETP.NE.U32.AND P2, PT, RZ, c[0x0][0x360], PT ;  /* 0x0000d800ff007a0c */ /* 0x000fe20003f45070 */
[----:B------:R-:W-:Y:S01]  /*1be0*/  IMAD.MOV.U32 R232, RZ, RZ, RZ ;  /* 0x000000ffffe87224 */ /* 0x000fe200078e00ff */
[----:B------:R-:W-:Y:S01]  /*1bf0*/  ISETP.NE.AND.EX P1, PT, RZ, c[0x0][0x374], PT, P0 ;  /* 0x0000dd00ff007a0c */ /* 0x000fe20003f25300 */
[----:B------:R-:W-:Y:S01]  /*1c00*/  IMAD.MOV.U32 R12, RZ, RZ, RZ ;  /* 0x000000ffff0c7224 */ /* 0x000fe200078e00ff */
[----:B------:R-:W-:Y:S01]  /*1c10*/  ISETP.NE.AND.EX P0, PT, RZ, c[0x0][0x364], PT, P2 ;  /* 0x0000d900ff007a0c */ /* 0x000fe20003f05320 */
[----:B------:R-:W-:Y:S01]  /*1c20*/  IMAD.WIDE R2, R251, R13, c[0x0][0x348] ;  /* 0x0000d200fb027625 */ /* 0x000fe200078e020d */
[----:B------:R-:W-:-:S04]  /*1c30*/  ISETP.NE.U32.AND P3, PT, RZ, c[0x0][0x348], PT ;  /* 0x0000d200ff007a0c */ /* 0x000fc80003f65070 */
[----:B------:R-:W-:-:S05]  /*1c40*/  ISETP.NE.AND.EX P3, PT, RZ, c[0x0][0x34c], PT, P3 ;  /* 0x0000d300ff007a0c */ /* 0x000fca0003f65330 */
[----:B------:R-:W-:-:S04]  /*1c50*/  @P1 IMAD.WIDE R6, R251, R13, c[0x0][0x370] ;  /* 0x0000dc00fb061625 */ /* 0x000fc800078e020d */
[----:B------:R-:W-:Y:S01]  /*1c60*/  @P0 IMAD.WIDE R4, R251, R13, c[0x0][0x360] ;  /* 0x0000d800fb040625 */ /* 0x000fe200078e020d */
[----:B------:R1:W5:Y:S04]  /*1c70*/  @P1 LDG.E R232, [R6.64] ;  /* 0x0000000606e81981 */ /* 0x000368000c1e1900 */
[----:B------:R1:W5:Y:S04]  /*1c80*/  @P3 LDG.E R12, [R2.64] ;  /* 0x00000006020c3981 */ /* 0x000368000c1e1900 */
[----:B------:R1:W5:Y:S01]  /*1c90*/  @P0 LDG.E R228, [R4.64] ;  /* 0x0000000604e40981 */ /* 0x000362000c1e1900 */
[----:B------:R-:W-:Y:S01]  /*1ca0*/  YIELD ;  /* 0x0000000000007946 */ /* 0x000fe20003800000 */
[----:B------:R-:W-:Y:S05]  /*1cb0*/  @P0 BRA `(.L_x_2034) ;  /* 0x0000005000000947 */ /* 0x000fea0003800000 */
[----:B-----5:R-:W-:Y:S01]  /*1cc0*/  MOV R228, c[0x0][0x168] ;  /* 0x00005a0000e47a02 */ /* 0x020fe20000000f00 */
[----:B------:R-:W-:Y:S05]  /*1cd0*/  @!P3 BRA `(.L_x_2034) ;  /* 0x000000300000b947 */ /* 0x000fea0003800000 */
[----:B------:R2:W3:Y:S04]  /*1ce0*/  LDG.E R0, [R2.64] ;  /* 0x0000000602007981 */ /* 0x0004e8000c1e1900 */
[----:B-12---:R-:W3:Y:S02]  /*1cf0*/  LDG.E R2, [R2.64+0x4] ;  /* 0x0000040602027981 */ /* 0x006ee4000c1e1900 */
[----:B---3--:R-:W-:-:S02]  /*1d00*/  IADD3 R228, -R0, R2, RZ ;  /* 0x0000000200e47210 */ /* 0x008fc40007ffe1ff */
.L_x_2034:
[----:B------:R-:W-:-:S04]  /*1d10*/  ISETP.NE.U32.AND P0, PT, RZ, c[0x0][0x368], PT ;  /* 0x0000da00ff007a0c */ /* 0x000fc80003f05070 */
[----:B------:R-:W-:-:S13]  /*1d20*/  ISETP.NE.AND.EX P0, PT, RZ, c[0x0][0x36c], PT, P0 ;  /* 0x0000db00ff007a0c */ /* 0x000fda0003f05300 */
[----:B------:R-:W-:Y:S05]  /*1d30*/  @!P0 BRA `(.L_x_2035) ;  /* 0x0000003000008947 */ /* 0x000fea0003800000 */
[----:B-1----:R-:W-:-:S05]  /*1d40*/  IMAD.WIDE R2, R251, R13, c[0x0][0x368] ;  /* 0x0000da00fb027625 */ /* 0x002fca00078e020d */
[----:B------:R1:W5:Y:S01]  /*1d50*/  LDG.E R0, [R2.64] ;  /* 0x0000000602007981 */ /* 0x000362000c1e1900 */
[----:B------:R-:W-:Y:S05]  /*1d60*/  BRA `(.L_x_2036) ;  /* 0x0000008000007947 */ /* 0x000fea0003800000 */
.L_x_2035:
[----:B------:R-:W-:Y:S01]  /*1d70*/  ISETP.NE.U32.AND P0, PT, RZ, c[0x0][0x350], PT ;  /* 0x0000d400ff007a0c */ /* 0x000fe20003f05070 */
[----:B------:R-:W-:-:S03]  /*1d80*/  IMAD.U32 R0, RZ, RZ, UR5 ;  /* 0x00000005ff007e24 */ /* 0x000fc6000f8e00ff */
[----:B------:R-:W-:-:S13]  /*1d90*/  ISETP.NE.AND.EX P0, PT, RZ, c[0x0][0x354], PT, P0 ;  /* 0x0000d500ff007a0c */ /* 0x000fda0003f05300 */
[----:B------:R-:W-:Y:S05]  /*1da0*/  @!P0 BRA `(.L_x_2036) ;  /* 0x0000004000008947 */ /* 0x000fea0003800000 */
[----:B-1----:R-:W-:-:S05]  /*1db0*/  IMAD.WIDE R2, R251, R13, c[0x0][0x350] ;  /* 0x0000d400fb027625 */ /* 0x002fca00078e020d */
[----:B------:R-:W2:Y:S04]  /*1dc0*/  LDG.E R4, [R2.64] ;  /* 0x0000000602047981 */ /* 0x000ea8000c1e1900 */
[----:B------:R-:W2:Y:S02]  /*1dd0*/  LDG.E R0, [R2.64+0x4] ;  /* 0x0000040602007981 */ /* 0x000ea4000c1e1900 */
[----:B--2---:R-:W-:Y:S02]  /*1de0*/  IADD3 R0, -R4, R0, RZ ;  /* 0x0000000004007210 */ /* 0x004fe40007ffe1ff */
.L_x_2036:
[----:B-1----:R-:W2:Y:S01]  /*1df0*/  LDL.LU R4, [R1] ;  /* 0x0000000001047983 */ /* 0x002ea20000300800 */
[----:B------:R-:W-:Y:S02]  /*1e00*/  IMAD.MOV.U32 R2, RZ, RZ, c[0x0][0x2c4] ;  /* 0x0000b100ff027624 */ /* 0x000fe400078e00ff */
[----:B------:R-:W-:Y:S02]  /*1e10*/  IMAD.MOV.U32 R7, RZ, RZ, c[0x0][0x32c] ;  /* 0x0000cb00ff077624 */ /* 0x000fe400078e00ff */
[----:B------:R-:W-:Y:S01]  /*1e20*/  IMAD.SHL.U32 R242, R249, 0x80, RZ ;  /* 0x00000080f9f27824 */ /* 0x000fe200078e00ff */
[----:B------:R-:W-:Y:S01]  /*1e30*/  ISETP.NE.AND P4, PT, R2, 0x1, PT ;  /* 0x000000010200780c */ /* 0x000fe20003f85270 */
[----:B-----5:R-:W-:Y:S01]  /*1e40*/  IMAD.IADD R227, R0, 0x1, -R232 ;  /* 0x0000000100e37824 */ /* 0x020fe200078e0ae8 */
[----:B------:R-:W-:-:S02]  /*1e50*/  ISETP.GE.AND P1, PT, R7, 0x1, PT ;  /* 0x000000010700780c */ /* 0x000fc40003f26270 */
[----:B------:R-:W-:-:S05]  /*1e60*/  IADD3 R2, R242, 0x7f, RZ ;  /* 0x0000007ff2027810 */ /* 0x000fca0007ffe0ff */
[----:B------:R-:W-:-:S04]  /*1e70*/  IMAD.MOV.U32 R0, RZ, RZ, R2 ;  /* 0x000000ffff007224 */ /* 0x000fc800078e0002 */
[----:B------:R-:W-:Y:S01]  /*1e80*/  @P4 IMAD.HI.U32 R3, R2, c[0x0][0x2c8], RZ ;  /* 0x0000b20002034a27 */ /* 0x000fe200078e00ff */
[----:B------:R-:W-:-:S04]  /*1e90*/  IADD3 R2, R227, 0x1, -R228 ;  /* 0x00000001e3027810 */ /* 0x000fc80007ffe8e4 */
[----:B------:R-:W-:-:S05]  /*1ea0*/  @P4 SHF.R.U32.HI R0, RZ, c[0x0][0x2cc], R3 ;  /* 0x0000b300ff004a19 */ /* 0x000fca0000011603 */
[----:B------:R-:W-:-:S05]  /*1eb0*/  IMAD.IADD R0, R2, 0x1, R0 ;  /* 0x0000000102007824 */ /* 0x000fca00078e0200 */
[----:B------:R-:W-:Y:S02]  /*1ec0*/  IADD3 R3, R0, c[0x0][0x328], RZ ;  /* 0x0000ca0000037a10 */ /* 0x000fe40007ffe0ff */
[----:B--2---:R-:W-:-:S04]  /*1ed0*/  LOP3.LUT R4, R4, 0xfffffffd, RZ, 0xc0, !PT ;  /* 0xfffffffd04047812 */ /* 0x004fc800078ec0ff */
[----:B------:R-:W-:-:S04]  /*1ee0*/  @P4 LOP3.LUT R4, R4, 0x2, RZ, 0xfc, !PT ;  /* 0x0000000204044812 */ /* 0x000fc800078efcff */
[----:B------:R-:W-:-:S04]  /*1ef0*/  LOP3.LUT R4, R4, 0xfffffffb, RZ, 0xc0, !PT ;  /* 0xfffffffb04047812 */ /* 0x000fc800078ec0ff */
[----:B------:R-:W-:-:S05]  /*1f00*/  @P1 LOP3.LUT R4, R4, 0x4, RZ, 0xfc, !PT ;  /* 0x0000000404041812 */ /* 0x000fca00078efcff */
[----:B------:R1:W-:Y:S01]  /*1f10*/  STL [R1], R4 ;  /* 0x0000000401007387 */ /* 0x0003e20000100800 */
        /* <DEDUP_REMOVED lines=11> */
.L_x_2039:
[----:B------:R-:W-:-:S13]  /*1fd0*/  ISETP.NE.AND P0, PT, R7, 0x1, PT ;  /* 0x000000010700780c */ /* 0x000fda0003f05270 */
[----:B------:R-:W-:-:S05]  /*1fe0*/  @P0 IMAD.HI.U32 R0, R2, c[0x0][0x330], RZ ;  /* 0x0000cc0002000a27 */ /* 0x000fca00078e00ff */
[----:B------:R-:W-:Y:S02]  /*1ff0*/  @P0 SHF.R.U32.HI R2, RZ, c[0x0][0x334], R0 ;  /* 0x0000cd00ff020a19 */ /* 0x000fe40000011600 */
.L_x_2040:
[----:B------:R-:W-:Y:S05]  /*2000*/  BSYNC B0 ;  /* 0x0000000000007941 */ /* 0x000fea0003800000 */
.L_x_2038:
[----:B------:R-:W-:-:S05]  /*2010*/  IMAD R2, R2, R7, c[0x0][0x32c] ;  /* 0x0000cb0002027624 */ /* 0x000fca00078e0207 */
[----:B------:R-:W-:-:S04]  /*2020*/  IMNMX R3, R3, R2, PT ;  /* 0x0000000203037217 */ /* 0x000fc80003800200 */
.L_x_2037:
[----:B------:R-:W-:Y:S01]  /*2030*/  IADD3 R3, R3, 0x3f, RZ ;  /* 0x0000003f03037810 */ /* 0x000fe20007ffe0ff */
[----:B-1----:R-:W-:Y:S01]  /*2040*/  @P4 IMAD.HI.U32 R4, R242, c[0x0][0x2c8], RZ ;  /* 0x0000b200f2044a27 */ /* 0x002fe200078e00ff */
[C---:B------:R-:W-:Y:S02]  /*2050*/  IADD3 R2, R227.reuse, 0x3f, RZ ;  /* 0x0000003fe3027810 */ /* 0x040fe40007ffe0ff */
[----:B------:R-:W-:Y:S01]  /*2060*/  SHF.R.S32.HI R5, RZ, 0x1f, R3 ;  /* 0x0000001fff057819 */ /* 0x000fe20000011403 */
[----:B------:R-:W-:Y:S01]  /*2070*/  IMAD.MOV.U32 R0, RZ, RZ, R242 ;  /* 0x000000ffff007224 */ /* 0x000fe200078e00f2 */
[----:B------:R-:W-:Y:S01]  /*2080*/  SHF.R.S32.HI R6, RZ, 0x1f, R2 ;  /* 0x0000001fff067819 */ /* 0x000fe20000011402 */
[----:B------:R-:W-:Y:S01]  /*2090*/  IMAD.IADD R213, R227, 0x1, -R228 ;  /* 0x00000001e3d57824 */ /* 0x000fe200078e0ae4 */
[----:B------:R-:W-:Y:S02]  /*20a0*/  @P4 SHF.R.U32.HI R0, RZ, c[0x0][0x2cc], R4 ;  /* 0x0000b300ff004a19 */ /* 0x000fe40000011604 */
[----:B------:R-:W-:-:S02]  /*20b0*/  LEA.HI R3, R5, R3, RZ, 0x6 ;  /* 0x0000000305037211 */ /* 0x000fc400078f30ff */
[----:B------:R-:W-:Y:S01]  /*20c0*/  LEA.HI R2, R6, R2, RZ, 0x6 ;  /* 0x0000000206027211 */ /* 0x000fe200078f30ff */
[----:B------:R-:W-:Y:S01]  /*20d0*/  IMAD.IADD R0, R213, 0x1, R0 ;  /* 0x00000001d5007824 */ /* 0x000fe200078e0200 */
[----:B------:R-:W-:Y:S02]  /*20e0*/  SHF.R.S32.HI R3, RZ, 0x6, R3 ;  /* 0x00000006ff037819 */ /* 0x000fe40000011403 */
[----:B------:R-:W-:Y:S02]  /*20f0*/  SHF.R.S32.HI R4, RZ, 0x6, R2 ;  /* 0x00000006ff047819 */ /* 0x000fe40000011402 */
        /* <DEDUP_REMOVED lines=12> */
.L_x_2043:
[----:B------:R-:W-:-:S13]  /*21c0*/  ISETP.NE.AND P0, PT, R7, 0x1, PT ;  /* 0x000000010700780c */ /* 0x000fda0003f05270 */
[----:B------:R-:W-:-:S05]  /*21d0*/  @P0 IMAD.HI.U32 R3, R0, c[0x0][0x330], RZ ;  /* 0x0000cc0000030a27 */ /* 0x000fca00078e00ff */
[----:B------:R-:W-:Y:S02]  /*21e0*/  @P0 SHF.R.U32.HI R0, RZ, c[0x0][0x334], R3 ;  /* 0x0000cd00ff000a19 */ /* 0x000fe40000011603 */
.L_x_2044:
[----:B------:R-:W-:Y:S05]  /*21f0*/  BSYNC B0 ;  /* 0x0000000000007941 */ /* 0x000fea0003800000 */
.L_x_2042:
[----:B------:R-:W-:-:S05]  /*2200*/  IMAD R0, R0, c[0x0][0x32c], RZ ;  /* 0x0000cb0000007a24 */ /* 0x000fca00078e02ff */
[----:B------:R-:W-:-:S04]  /*2210*/  IMNMX R2, R2, R0, !PT ;  /* 0x0000000002027217 */ /* 0x000fc80007800200 */
.L_x_2041:
[----:B------:R-:W-:Y:S01]  /*2220*/  SHF.R.S32.HI R0, RZ, 0x1f, R2 ;  /* 0x0000001fff007819 */ /* 0x000fe20000011402 */
[----:B------:R-:W-:Y:S01]  /*2230*/  BSSY B0, `(.L_x_2045) ;  /* 0x000002d000007945 */ /* 0x000fe20003800000 */
[----:B------:R-:W-:Y:S02]  /*2240*/  LOP3.LUT R3, R250, 0xff0000, RZ, 0xc0, !PT ;  /* 0x00ff0000fa037812 */ /* 0x000fe400078ec0ff */
[----:B------:R-:W-:Y:S02]  /*2250*/  LEA.HI R0, R0, R2, RZ, 0x6 ;  /* 0x0000000200007211 */ /* 0x000fe400078f30ff */
[----:B------:R-:W-:Y:S02]  /*2260*/  LOP3.LUT R2, R250, 0xff000000, RZ, 0xc0, !PT ;  /* 0xff000000fa027812 */ /* 0x000fe400078ec0ff */
[----:B------:R-:W-:-:S04]  /*2270*/  SHF.R.S32.HI R0, RZ, 0x6, R0 ;  /* 0x00000006ff007819 */ /* 0x000fc80000011400 */
[----:B------:R-:W-:Y:S02]  /*2280*/  IMNMX R7, RZ, R0, !PT ;  /* 0x00000000ff077217 */ /* 0x000fe40007800200 */
[----:B------:R-:W-:Y:S01]  /*2290*/  SHF.R.U32.HI R0, RZ, 0x8, R2 ;  /* 0x00000008ff007819 */ /* 0x000fe20000011602 */
[----:B------:R-:W-:Y:S01]  /*22a0*/  IMAD.MOV.U32 R2, RZ, RZ, RZ ;  /* 0x000000ffff027224 */ /* 0x000fe200078e00ff */
[----:B------:R-:W-:Y:S02]  /*22b0*/  ISETP.GT.AND P0, PT, R11, R7, PT ;  /* 0x000000070b00720c */ /* 0x000fe40003f04270 */
[----:B------:R-:W-:-:S04]  /*22c0*/  LEA.HI R0, R3, R0, RZ, 0x10 ;  /* 0x0000000003007211 */ /* 0x000fc800078f80ff */
[----:B------:R-:W-:Y:S02]  /*22d0*/  LOP3.LUT R14, R0, 0xff, RZ, 0xc0, !PT ;  /* 0x000000ff000e7812 */ /* 0x000fe400078ec0ff */
[----:B------:R-:W-:-:S03]  /*22e0*/  SHF.R.U32.HI R249, RZ, 0x10, R0 ;  /* 0x00000010fff97819 */ /* 0x000fc60000011600 */
[----:B------:R1:W-:Y:S02]  /*22f0*/  STL [R1+0x24], R14 ;  /* 0x0000240e01007387 */ /* 0x0003e40000100800 */
[----:B------:R-:W-:Y:S05]  /*2300*/  @!P0 BRA `(.L_x_2046) ;  /* 0x000001f000008947 */ /* 0x000fea0003800000 */
[----:B------:R-:W-:-:S04]  /*2310*/  ISETP.NE.AND P0, PT, R249, RZ, PT ;  /* 0x000000fff900720c */ /* 0x000fc80003f05270 */
[----:B------:R-:W-:-:S04]  /*2320*/  SEL R0, R249, c[0x0][0x338], P0 ;  /* 0x0000ce00f9007a07 */ /* 0x000fc80000000000 */
[----:B------:R-:W-:Y:S02]  /*2330*/  IABS R3, R0 ;  /* 0x0000000000037213 */ /* 0x000fe40000000000 */
[----:B------:R-:W-:Y:S02]  /*2340*/  IADD3 R6, R0, -0x1, R11 ;  /* 0xffffffff00067810 */ /* 0x000fe40007ffe00b */
[----:B------:R-:W2:Y:S03]  /*2350*/  I2F.RP R2, R3 ;  /* 0x0000000300027306 */ /* 0x000ea60000209400 */
[----:B------:R-:W-:-:S05]  /*2360*/  IMAD.IADD R6, R6, 0x1, -R7 ;  /* 0x0000000106067824 */ /* 0x000fca00078e0a07 */
[----:B------:R-:W-:Y:S01]  /*2370*/  IABS R10, R6 ;  /* 0x00000006000a7213 */ /* 0x000fe20000000000 */
[----:B--2---:R-:W2:Y:S02]  /*2380*/  MUFU.RCP R2, R2 ;  /* 0x0000000200027308 */ /* 0x004ea40000001000 */
[----:B--2---:R-:W-:-:S06]  /*2390*/  IADD3 R2, R2, 0xffffffe, RZ ;  /* 0x0ffffffe02027810 */ /* 0x004fcc0007ffe0ff */
[----:B------:R-:W2:Y:S02]  /*23a0*/  F2I.FTZ.U32.TRUNC.NTZ R5, R2 ;  /* 0x0000000200057305 */ /* 0x000ea4000021f000 */
        /* <DEDUP_REMOVED lines=21> */
.L_x_2046:
[----:B------:R-:W-:Y:S05]  /*2500*/  BSYNC B0 ;  /* 0x0000000000007941 */ /* 0x000fea0003800000 */
.L_x_2045:
[----:B------:R-:W-:Y:S01]  /*2510*/  IMAD R226, R14, R2, R7 ;  /* 0x000000020ee27224 */ /* 0x000fe200078e0207 */
[----:B------:R-:W-:Y:S01]  /*2520*/  PRMT R0, RZ, 0x7610, R0 ;  /* 0x00007610ff007816 */ /* 0x000fe20000000000 */
[----:B------:R-:W-:Y:S01]  /*2530*/  CS2R R18, SRZ ;  /* 0x0000000000127805 */ /* 0x000fe2000001ff00 */
[----:B------:R-:W-:Y:S01]  /*2540*/  CS2R R74, SRZ ;  /* 0x00000000004a7805 */ /* 0x000fe2000001ff00 */
        /* <DEDUP_REMOVED lines=69> */
[----:B------:R-:W-:-:S05]  /*29a0*/  @P1 IMAD.WIDE R2, R251, R13, c[0x0][0x340] ;  /* 0x0000d000fb021625 */ /* 0x000fca00078e020d */
[----:B------:R2:W5:Y:S01]  /*29b0*/  @P1 LDG.E R15, [R2.64] ;  /* 0x00000006020f1981 */ /* 0x000562000c1e1900 */
[----:B------:R-:W-:Y:S01]  /*29c0*/  SHF.R.S32.HI R0, RZ, 0x1f, R12 ;  /* 0x0000001fff007819 */ /* 0x000fe2000001140c */
[----:B------:R-:W-:Y:S01]  /*29d0*/  IMAD.IADD R5, R229, 0x1, R242 ;  /* 0x00000001e5057824 */ /* 0x000fe200078e02f2 */
[----:B------:R-:W-:Y:S02]  /*29e0*/  LOP3.LUT R16, R250, 0xffff, RZ, 0xc0, !PT ;  /* 0x0000fffffa107812 */ /* 0x000fe400078ec0ff */
[----:B------:R-:W-:Y:S01]  /*29f0*/  SEL R4, R251, RZ, !P3 ;  /* 0x000000fffb047207 */ /* 0x000fe20005800000 */
[----:B------:R-:W-:Y:S01]  /*2a00*/  IMAD R0, R0, c[0x0][0x178], RZ ;  /* 0x00005e0000007a24 */ /* 0x000fe200078e02ff */
[----:B------:R-:W-:Y:S01]  /*2a10*/  ISETP.GE.AND P2, PT, R217, c[0x0][0x198], PT ;  /* 0x00006600d9007a0c */ /* 0x000fe20003f46270 */
[----:B------:R-:W-:Y:S01]  /*2a20*/  @P4 IMAD.HI.U32 R7, R5, c[0x0][0x2c8], RZ ;  /* 0x0000b20005074a27 */ /* 0x000fe200078e00ff */
[----:B------:R-:W-:Y:S02]  /*2a30*/  ISETP.GE.AND P5, PT, R223, c[0x0][0x198], PT ;  /* 0x00006600df007a0c */ /* 0x000fe40003fa6270 */
[----:B------:R-:W-:Y:S01]  /*2a40*/  IADD3 R102, R214, -0x1, RZ ;  /* 0xffffffffd6667810 */ /* 0x000fe20007ffe0ff */
[----:B------:R-:W-:-:S02]  /*2a50*/  IMAD R0, R12, c[0x0][0x17c], R0 ;  /* 0x00005f000c007a24 */ /* 0x000fc400078e0200 */
[----:B--2---:R-:W-:-:S04]  /*2a60*/  IMAD.WIDE.U32 R2, R12, c[0x0][0x178], RZ ;  /* 0x00005e000c027a25 */ /* 0x004fc800078e00ff */
[----:B------:R-:W-:Y:S01]  /*2a70*/  IMAD.IADD R3, R3, 0x1, R0 ;  /* 0x0000000103037824 */ /* 0x000fe200078e0200 */
[----:B------:R-:W-:-:S03]  /*2a80*/  SHF.R.S32.HI R0, RZ, 0x1f, R251 ;  /* 0x0000001fff007819 */ /* 0x000fc600000114fb */
[----:B------:R-:W-:Y:S01]  /*2a90*/  IMAD.WIDE.U32 R2, R16, c[0x0][0x1b8], R2 ;  /* 0x00006e0010027a25 */ /* 0x000fe200078e0002 */
[----:B------:R-:W-:Y:S02]  /*2aa0*/  SEL R6, R0, RZ, !P3 ;  /* 0x000000ff00067207 */ /* 0x000fe40005800000 */
[----:B------:R-:W-:Y:S01]  /*2ab0*/  MOV R0, R5 ;  /* 0x0000000500007202 */ /* 0x000fe20000000f00 */
[----:B------:R-:W-:Y:S01]  /*2ac0*/  IMAD R3, R16, c[0x0][0x1bc], R3 ;  /* 0x00006f0010037a24 */ /* 0x000fe200078e0203 */
[----:B------:R-:W-:Y:S01]  /*2ad0*/  @P4 SHF.R.U32.HI R0, RZ, c[0x0][0x2cc], R7 ;  /* 0x0000b300ff004a19 */ /* 0x000fe20000011607 */
[----:B------:R-:W-:Y:S01]  /*2ae0*/  IMAD R6, R6, c[0x0][0x1c0], RZ ;  /* 0x0000700006067a24 */ /* 0x000fe200078e02ff */
[----:B------:R-:W-:Y:S01]  /*2af0*/  ISETP.GE.AND P4, PT, R222, c[0x0][0x198], PT ;  /* 0x00006600de007a0c */ /* 0x000fe20003f86270 */
[----:B------:R-:W-:Y:S01]  /*2b00*/  IMAD.WIDE.U32 R2, R4, c[0x0][0x1c0], R2 ;  /* 0x0000700004027a25 */ /* 0x000fe200078e0002 */
[----:B------:R-:W-:Y:S02]  /*2b10*/  SHF.R.S32.HI R7, RZ, 0x1f, R0 ;  /* 0x0000001fff077819 */ /* 0x000fe40000011400 */
[----:B------:R-:W-:Y:S01]  /*2b20*/  ISETP.GE.AND P3, PT, R224, c[0x0][0x198], PT ;  /* 0x00006600e0007a0c */ /* 0x000fe20003f66270 */
[----:B------:R-:W-:-:S02]  /*2b30*/  IMAD R6, R4, c[0x0][0x1c4], R6 ;  /* 0x0000710004067a24 */ /* 0x000fc400078e0206 */
[----:B------:R-:W-:-:S03]  /*2b40*/  IMAD.MOV R4, RZ, RZ, -R0 ;  /* 0x000000ffff047224 */ /* 0x000fc600078e0a00 */
[----:B------:R-:W-:Y:S01]  /*2b50*/  IADD3 R3, R3, R6, RZ ;  /* 0x0000000603037210 */ /* 0x000fe20007ffe0ff */
        /* <DEDUP_REMOVED lines=9> */
[----:B-1----:R-:W-:-:S04]  /*2bf0*/  LEA R14, P0, R2, c[0x0][0x160], 0x1 ;  /* 0x00005800020e7a11 */ /* 0x002fc800078008ff */
[----:B------:R-:W-:-:S04]  /*2c00*/  IADD3 R0, R3, R0, RZ ;  /* 0x0000000003007210 */ /* 0x000fc80007ffe0ff */
[----:B------:R-:W-:Y:S02]  /*2c10*/  LEA.HI.X R5, R2, c[0x0][0x164], R0, 0x1, P0 ;  /* 0x0000590002057a11 */ /* 0x000fe400000f0c00 */
[----:B------:R-:W-:Y:S01]  /*2c20*/  @!P1 MOV R15, R251 ;  /* 0x000000fb000f9202 */ /* 0x000fe20000000f00 */
[----:B------:R-:W-:Y:S05]  /*2c30*/  BRA.DIV ~URZ, `(.L_x_2048) ;  /* 0x00017a927f007947 */ /* 0x000fea000b800000 */
[----:B------:R1:W2:Y:S02]  /*2c40*/  SHFL.IDX PT, R4, R5, RZ, 0x181f ;  /* 0x00181fff05047589 */ /* 0x0002a400000e0000 */
.L_x_2204:
[----:B------:R-:W-:Y:S05]  /*2c50*/  BRA.DIV ~URZ, `(.L_x_2049) ;  /* 0x00017ae27f007947 */ /* 0x000fea000b800000 */
[----:B------:R3:W4:Y:S02]  /*2c60*/  SHFL.IDX PT, R0, R14, RZ, 0x181f ;  /* 0x00181fff0e007589 */ /* 0x00072400000e0000 */
.L_x_2205:
[----:B------:R-:W-:Y:S01]  /*2c70*/  IMAD R13, R228, c[0x0][0x2c4], RZ ;  /* 0x0000b100e40d7a24 */ /* 0x000fe200078e02ff */
[----:B------:R-:W-:Y:S01]  /*2c80*/  IADD3 R12, R252, R242, RZ ;  /* 0x000000f2fc0c7210 */ /* 0x000fe20007ffe0ff */
[----:B------:R-:W-:Y:S03]  /*2c90*/  BSSY B0, `(.L_x_2050) ;  /* 0x0000016000007945 */ /* 0x000fe60003800000 */
[----:B------:R-:W-:-:S13]  /*2ca0*/  ISETP.GE.AND P0, PT, R12, R13, PT ;  /* 0x0000000d0c00720c */ /* 0x000fda0003f06270 */
[----:B------:R-:W-:Y:S05]  /*2cb0*/  @P0 BRA `(.L_x_2051) ;  /* 0x0000013000000947 */ /* 0x000fea0003800000 */
[----:B------:R-:W-:Y:S02]  /*2cc0*/  SHF.R.S32.HI R2, RZ, 0x1f, R217 ;  /* 0x0000001fff027819 */ /* 0x000fe400000114d9 */
[C---:B----4-:R-:W-:Y:S02]  /*2cd0*/  LEA R10, P0, R217.reuse, R0, 0x1 ;  /* 0x00000000d90a7211 */ /* 0x050fe400078008ff */
[----:B------:R-:W-:Y:S02]  /*2ce0*/  SHF.R.S32.HI R3, RZ, 0x1f, R223 ;  /* 0x0000001fff037819 */ /* 0x000fe400000114df */
[----:B--2---:R-:W-:Y:S02]  /*2cf0*/  LEA.HI.X R11, R217, R4, R2, 0x1, P0 ;  /* 0x00000004d90b7211 */ /* 0x004fe400000f0c02 */
[C---:B------:R-:W-:Y:S02]  /*2d00*/  LEA R8, P0, R223.reuse, R0, 0x1 ;  /* 0x00000000df087211 */ /* 0x040fe400078008ff */
[----:B------:R-:W-:Y:S01]  /*2d10*/  SHF.R.S32.HI R2, RZ, 0x1f, R222 ;  /* 0x0000001fff027819 */ /* 0x000fe200000114de */
[----:B------:R-:W-:Y:S01]  /*2d20*/  @!PT LDS RZ, [RZ] ;  /* 0x00000000fffff984 */ /* 0x000fe20000000800 */
[----:B------:R-:W-:Y:S01]  /*2d30*/  @!PT LDS RZ, [RZ] ;  /* 0x00000000fffff984 */ /* 0x000fe20000000800 */
[----:B------:R-:W-:Y:S01]  /*2d40*/  @!PT LDS RZ, [RZ] ;  /* 0x00000000fffff984 */ /* 0x000fe20000000800 */
[----:B------:R2:W-:Y:S01]  /*2d50*/  LDGSTS.E.BYPASS.LTC128B.128 [R215+0x10100], [R10.64], !P2 ;  /* 0x101000000ad77fae */ /* 0x0005e2000d101d46 */
[----:B------:R-:W-:-:S02]  /*2d60*/  LEA.HI.X R9, R223, R4, R3, 0x1, P0 ;  /* 0x00000004df097211 */ /* 0x000fc400000f0c03 */
[C---:B------:R-:W-:Y:S02]  /*2d70*/  LEA R6, P0, R222.reuse, R0, 0x1 ;  /* 0x00000000de067211 */ /* 0x040fe400078008ff */
[----:B------:R-:W-:Y:S01]  /*2d80*/  SHF.R.S32.HI R17, RZ, 0x1f, R224 ;  /* 0x0000001fff117819 */ /* 0x000fe200000114e0 */
[----:B------:R2:W-:Y:S01]  /*2d90*/  LDGSTS.E.BYPASS.LTC128B.128 [R215+0x14100], [R8.64], !P5 ;  /* 0x1410000008d77fae */ /* 0x0005e2000e901d46 */
[----:B------:R-:W-:Y:S02]  /*2da0*/  LEA.HI.X R7, R222, R4, R2, 0x1, P0 ;  /* 0x00000004de077211 */ /* 0x000fe400000f0c02 */
[----:B------:R-:W-:-:S03]  /*2db0*/  LEA R2, P0, R224, R0, 0x1 ;  /* 0x00000000e0027211 */ /* 0x000fc600078008ff */
[----:B------:R2:W-:Y:S01]  /*2dc0*/  LDGSTS.E.BYPASS.LTC128B.128 [R215+0x18100], [R6.64], !P4 ;  /* 0x1810000006d77fae */ /* 0x0005e2000e101d46 */
[----:B------:R-:W-:-:S05]  /*2dd0*/  LEA.HI.X R3, R224, R4, R17, 0x1, P0 ;  /* 0x00000004e0037211 */ /* 0x000fca00000f0c11 */
[----:B------:R2:W-:Y:S04]  /*2de0*/  LDGSTS.E.BYPASS.LTC128B.128 [R215+0x1c100], [R2.64], !P3 ;  /* 0x1c10000002d77fae */ /* 0x0005e8000d901d46 */
.L_x_2051:
[----:B------:R-:W-:Y:S05]  /*2df0*/  BSYNC B0 ;  /* 0x0000000000007941 */ /* 0x000fea0003800000 */
.L_x_2050:
[----:B------:R-:W-:Y:S05]  /*2e00*/  BRA.DIV ~URZ, `(.L_x_2052) ;  /* 0x000179a27f007947 */ /* 0x000fea000b800000 */
[----:B--2---:R2:W1:Y:S04]  /*2e10*/  SHFL.IDX PT, R4, R5, 0x1, 0x181f ;  /* 0x00381f0005047f89 */ /* 0x00446800000e0000 */
[----:B----4-:R2:W4:Y:S02]  /*2e20*/  SHFL.IDX PT, R0, R14, 0x1, 0x181f ;  /* 0x00381f000e007f89 */ /* 0x01052400000e0000 */
.L_x_2206:
[----:B------:R-:W-:Y:S01]  /*2e30*/  IADD3 R2, R12, 0x20, RZ ;  /* 0x000000200c027810 */ /* 0x000fe20007ffe0ff */
[----:B------:R-:W-:Y:S03]  /*2e40*/  BSSY B0, `(.L_x_2053) ;  /* 0x0000016000007945 */ /* 0x000fe60003800000 */
[----:B------:R-:W-:-:S13]  /*2e50*/  ISETP.GE.AND P0, PT, R2, R13, PT ;  /* 0x0000000d0200720c */ /* 0x000fda0003f06270 */
[----:B------:R-:W-:Y:S05]  /*2e60*/  @P0 BRA `(.L_x_2054) ;  /* 0x0000013000000947 */ /* 0x000fea0003800000 */
[----:B------:R-:W-:Y:S02]  /*2e70*/  SHF.R.S32.HI R3, RZ, 0x1f, R217 ;  /* 0x0000001fff037819 */ /* 0x000fe400000114d9 */
[C---:B----4-:R-:W-:Y:S02]  /*2e80*/  LEA R10, P0, R217.reuse, R0, 0x1 ;  /* 0x00000000d90a7211 */ /* 0x050fe400078008ff */
[----:B------:R-:W-:Y:S02]  /*2e90*/  SHF.R.S32.HI R6, RZ, 0x1f, R223 ;  /* 0x0000001fff067819 */ /* 0x000fe400000114df */
[----:B-1----:R-:W-:Y:S02]  /*2ea0*/  LEA.HI.X R11, R217, R4, R3, 0x1, P0 ;  /* 0x00000004d90b7211 */ /* 0x002fe400000f0c03 */
        /* <DEDUP_REMOVED lines=15> */
.L_x_2054:
[----:B------:R-:W-:Y:S05]  /*2fa0*/  BSYNC B0 ;  /* 0x0000000000007941 */ /* 0x000fea0003800000 */
.L_x_2053:
[----:B------:R-:W-:Y:S05]  /*2fb0*/  BRA.DIV ~URZ, `(.L_x_2055) ;  /* 0x000178c27f007947 */ /* 0x000fea000b800000 */
[----:B-1----:R1:W2:Y:S02]  /*2fc0*/  SHFL.IDX PT, R4, R5, 0x2, 0x181f ;  /* 0x00581f0005047f89 */ /* 0x0022a400000e0000 */
.L_x_2207:
[----:B------:R-:W-:Y:S05]  /*2fd0*/  BRA.DIV ~URZ, `(.L_x_2056) ;  /* 0x000179127f007947 */ /* 0x000fea000b800000 */
[----:B----4-:R4:W1:Y:S02]  /*2fe0*/  SHFL.IDX PT, R0, R14, 0x2, 0x181f ;  /* 0x00581f000e007f89 */ /* 0x01086400000e0000 */
.L_x_2208:
[----:B------:R-:W-:Y:S01]  /*2ff0*/  IADD3 R2, R12, 0x40, RZ ;  /* 0x000000400c027810 */ /* 0x000fe20007ffe0ff */
[----:B------:R-:W-:Y:S03]  /*3000*/  BSSY B0, `(.L_x_2057) ;  /* 0x0000016000007945 */ /* 0x000fe60003800000 */
[----:B------:R-:W-:-:S13]  /*3010*/  ISETP.GE.AND P0, PT, R2, R13, PT ;  /* 0x0000000d0200720c */ /* 0x000fda0003f06270 */
[----:B------:R-:W-:Y:S05]  /*3020*/  @P0 BRA `(.L_x_2058) ;  /* 0x0000013000000947 */ /* 0x000fea0003800000 */
[----:B------:R-:W-:Y:S02]  /*3030*/  SHF.R.S32.HI R3, RZ, 0x1f, R217 ;  /* 0x0000001fff037819 */ /* 0x000fe400000114d9 */
[C---:B-1----:R-:W-:Y:S02]  /*3040*/  LEA R10, P0, R217.reuse, R0, 0x1 ;  /* 0x00000000d90a7211 */ /* 0x042fe400078008ff */
        /* <DEDUP_REMOVED lines=17> */
.L_x_2058:
[----:B------:R-:W-:Y:S05]  /*3160*/  BSYNC B0 ;  /* 0x0000000000007941 */ /* 0x000fea0003800000 */
.L_x_2057:
[----:B------:R-:W-:Y:S05]  /*3170*/  BRA.DIV ~URZ, `(.L_x_2059) ;  /* 0x000177e27f007947 */ /* 0x000fea000b800000 */
[----:B--2---:R2:W3:Y:S04]  /*3180*/  SHFL.IDX PT, R4, R5, 0x3, 0x181f ;  /* 0x00781f0005047f89 */ /* 0x0044e800000e0000 */
[----:B-1----:R2:W1:Y:S02]  /*3190*/  SHFL.IDX PT, R0, R14, 0x3, 0x181f ;  /* 0x00781f000e007f89 */ /* 0x00246400000e0000 */
.L_x_2209:
[----:B------:R-:W-:Y:S01]  /*31a0*/  IADD3 R2, R12, 0x60, RZ ;  /* 0x000000600c027810 */ /* 0x000fe20007ffe0ff */
[----:B-----5:R-:W-:Y:S01]  /*31b0*/  IMAD.WIDE.U32 R236, R15, c[0x0][0x2b0], RZ ;  /* 0x0000ac000fec7a25 */ /* 0x020fe200078e00ff */
[----:B------:R-:W-:Y:S02]  /*31c0*/  SHF.R.S32.HI R19, RZ, 0x1f, R217 ;  /* 0x0000001fff137819 */ /* 0x000fe400000114d9 */
[----:B------:R-:W-:Y:S02]  /*31d0*/  ISETP.GE.AND P0, PT, R2, R13, PT ;  /* 0x0000000d0200720c */ /* 0x000fe40003f06270 */
[----:B------:R-:W-:-:S02]  /*31e0*/  SHF.R.S32.HI R18, RZ, 0x1f, R223 ;  /* 0x0000001fff127819 */ /* 0x000fc400000114df */
[----:B------:R-:W-:Y:S02]  /*31f0*/  SHF.R.S32.HI R17, RZ, 0x1f, R222 ;  /* 0x0000001fff117819 */ /* 0x000fe400000114de */
[----:B--234-:R-:W-:-:S07]  /*3200*/  SHF.R.S32.HI R14, RZ, 0x1f, R224 ;  /* 0x0000001fff0e7819 */ /* 0x01cfce00000114e0 */
[----:B-1----:R-:W-:-:S04]  /*3210*/  @!P0 LEA R2, P1, R217, R0, 0x1 ;  /* 0x00000000d9028211 */ /* 0x002fc800078208ff */
[----:B------:R-:W-:Y:S02]  /*3220*/  @!P0 LEA.HI.X R3, R217, R4, R19, 0x1, P1 ;  /* 0x00000004d9038211 */ /* 0x000fe400008f0c13 */
        /* <DEDUP_REMOVED lines=19> */
[----:B------:R-:W3:Y:S01]  /*3360*/  LDL.LU R5, [R1] ;  /* 0x0000000001057983 */ /* 0x000ee20000300800 */
[----:B------:R-:W-:Y:S02]  /*3370*/  IMAD.MOV.U32 R107, RZ, RZ, c[0x0][0x2b8] ;  /* 0x0000ae00ff6b7624 */ /* 0x000fe400078e00ff */
[----:B------:R-:W-:-:S02]  /*3380*/  IMAD.SHL.U32 R100, R102, 0x40, RZ ;  /* 0x0000004066647824 */ /* 0x000fc400078e00ff */
[----:B------:R-:W-:Y:S01]  /*3390*/  IMAD.MOV.U32 R216, RZ, RZ, RZ ;  /* 0x000000ffffd87224 */ /* 0x000fe200078e00ff */
[----:B------:R-:W-:Y:S01]  /*33a0*/  ISETP.NE.AND P1, PT, R107, 0x1, PT ;  /* 0x000000016b00780c */ /* 0x000fe20003f25270 */
[----:B--2---:R-:W-:-:S05]  /*33b0*/  IMAD.IADD R2, R229, 0x1, R100 ;  /* 0x00000001e5027824 */ /* 0x004fca00078e0264 */
[C---:B------:R-:W-:Y:S01]  /*33c0*/  ISETP.GE.AND P0, PT, R2.reuse, R227, PT ;  /* 0x000000e30200720c */ /* 0x040fe20003f06270 */
[----:B------:R-:W-:-:S03]  /*33d0*/  IMAD.IADD R2, R2, 0x1, R232 ;  /* 0x0000000102027824 */ /* 0x000fc600078e02e8 */
[----:B------:R-:W-:Y:S01]  /*33e0*/  ISETP.GT.OR P0, PT, R229, 0x3f, P0 ;  /* 0x0000003fe500780c */ /* 0x000fe20000704670 */
[----:B------:R-:W-:Y:S02]  /*33f0*/  IMAD.MOV.U32 R0, RZ, RZ, R2 ;  /* 0x000000ffff007224 */ /* 0x000fe400078e0002 */
[----:B------:R-:W-:-:S05]  /*3400*/  @P1 IMAD.HI.U32 R3, R2, c[0x0][0x2bc], RZ ;  /* 0x0000af0002031a27 */ /* 0x000fca00078e00ff */
[----:B------:R-:W-:Y:S01]  /*3410*/  @P1 SHF.R.U32.HI R0, RZ, c[0x0][0x2c0], R3 ;  /* 0x0000b000ff001a19 */ /* 0x000fe20000011603 */
[----:B------:R-:W-:Y:S01]  /*3420*/  BAR.SYNC.DEFER_BLOCKING 0x0 ;  /* 0x0000000000007b1d */ /* 0x000fe20000010000 */
[----:B---3--:R-:W-:-:S04]  /*3430*/  LOP3.LUT R5, R5, 0xfffffffe, RZ, 0xc0, !PT ;  /* 0xfffffffe05057812 */ /* 0x008fc800078ec0ff */
[----:B------:R-:W-:Y:S02]  /*3440*/  @P1 LOP3.LUT R5, R5, 0x1, RZ, 0xfc, !PT ;  /* 0x0000000105051812 */ /* 0x000fe400078efcff */
[----:B------:R-:W-:-:S03]  /*3450*/  @!P0 IADD3 R3, P1, R0, R236, RZ ;  /* 0x000000ec00038210 */ /* 0x000fc60007f3e0ff */
[----:B------:R1:W-:Y:S02]  /*3460*/  STL [R1], R5 ;  /* 0x0000000501007387 */ /* 0x0003e40000100800 */
[----:B-1----:R-:W-:Y:S02]  /*3470*/  @!P0 LEA.HI.X.SX32 R5, R0, R240, 0x1, P1 ;  /* 0x000000f000058211 */ /* 0x002fe400008f0eff */
[----:B------:R-:W-:-:S04]  /*3480*/  @!P0 LEA R4, P1, R3, c[0x0][0x2a0], 0x2 ;  /* 0x0000a80003048a11 */ /* 0x000fc800078210ff */
[----:B------:R-:W-:-:S05]  /*3490*/  @!P0 LEA.HI.X R5, R3, c[0x0][0x2a4], R5, 0x2, P1 ;  /* 0x0000a90003058a11 */ /* 0x000fca00008f1405 */
[----:B------:R-:W2:Y:S01]  /*34a0*/  @!P0 LDG.E R216, [R4.64] ;  /* 0x0000000604d88981 */ /* 0x000ea2000c1e1900 */
[----:B------:R-:W-:Y:S01]  /*34b0*/  IMAD.MOV R0, RZ, RZ, -R0 ;  /* 0x000000ffff007224 */ /* 0x000fe200078e0a00 */
[----:B------:R-:W-:Y:S01]  /*34c0*/  SHF.L.U64.HI R97, R223, 0x1, R18 ;  /* 0x00000001df617819 */ /* 0x000fe20000010212 */
[----:B------:R-:W-:Y:S01]  /*34d0*/  IMAD.WIDE.U32 R234, R16, c[0x0][0x1e8], RZ ;  /* 0x00007a0010ea7a25 */ /* 0x000fe200078e00ff */
[----:B------:R-:W-:Y:S01]  /*34e0*/  SHF.L.U64.HI R96, R217, 0x1, R19 ;  /* 0x00000001d9607819 */ /* 0x000fe20000010213 */
[----:B------:R-:W-:Y:S01]  /*34f0*/  BSSY B0, `(.L_x_2060) ;  /* 0x00001ee000007945 */ /* 0x000fe20003800000 */
[----:B------:R-:W-:Y:S01]  /*3500*/  IADD3 R135, R200, 0x20, RZ ;  /* 0x00000020c8877810 */ /* 0x000fe20007ffe0ff */
[----:B------:R-:W-:Y:S01]  /*3510*/  IMAD R218, R0, c[0x0][0x2b8], R2 ;  /* 0x0000ae0000da7a24 */ /* 0x000fe200078e0202 */
[----:B------:R-:W-:Y:S01]  /*3520*/  SHF.L.U64.HI R99, R224, 0x1, R14 ;  /* 0x00000001e0637819 */ /* 0x000fe2000001020e */
[----:B------:R-:W-:Y:S01]  /*3530*/  IMAD R233, R16, c[0x0][0x1ec], R235 ;  /* 0x00007b0010e97a24 */ /* 0x000fe200078e02eb */
[----:B------:R-:W-:Y:S01]  /*3540*/  SHF.L.U64.HI R98, R222, 0x1, R17 ;  /* 0x00000001de627819 */ /* 0x000fe20000010211 */
[----:B------:R-:W-:Y:S01]  /*3550*/  IMAD.WIDE.U32 R2, R218, c[0x0][0x1e0], RZ ;  /* 0x00007800da027a25 */ /* 0x000fe200078e00ff */
[----:B------:R-:W-:-:S03]  /*3560*/  SHF.R.S32.HI R9, RZ, 0x1f, R218 ;  /* 0x0000001fff097819 */ /* 0x000fc600000114da */
[----:B------:R-:W-:Y:S02]  /*3570*/  IMAD.IADD R101, R227, 0x1, -R100 ;  /* 0x00000001e3657824 */ /* 0x000fe400078e0a64 */
[----:B------:R-:W-:Y:S02]  /*3580*/  IMAD R0, R9, c[0x0][0x1e0], RZ ;  /* 0x0000780009007a24 */ /* 0x000fe400078e02ff */
[----:B------:R-:W-:Y:S02]  /*3590*/  IMAD.IADD R13, R101, 0x1, -R252 ;  /* 0x00000001650d7824 */ /* 0x000fe400078e0afc */
[----:B------:R-:W-:Y:S02]  /*35a0*/  IMAD R0, R218, c[0x0][0x1e4], R0 ;  /* 0x00007900da007a24 */ /* 0x000fe400078e0200 */
[----:B------:R-:W-:-:S04]  /*35b0*/  IMAD.WIDE.U32 R238, R16, c[0x0][0x210], RZ ;  /* 0x0000840010ee7a25 */ /* 0x000fc800078e00ff */
[----:B------:R-:W-:Y:S02]  /*35c0*/  IMAD.IADD R3, R3, 0x1, R0 ;  /* 0x0000000103037824 */ /* 0x000fe400078e0200 */
[----:B------:R-:W-:Y:S02]  /*35d0*/  IMAD R241, R16, c[0x0][0x214], R239 ;  /* 0x0000850010f17a24 */ /* 0x000fe400078e02ef */
[----:B------:R-:W-:Y:S02]  /*35e0*/  IMAD.SHL.U32 R104, R223, 0x2, RZ ;  /* 0x00000002df687824 */ /* 0x000fe400078e00ff */
[----:B------:R-:W-:Y:S02]  /*35f0*/  IMAD.SHL.U32 R103, R217, 0x2, RZ ;  /* 0x00000002d9677824 */ /* 0x000fe400078e00ff */
[----:B------:R-:W-:Y:S02]  /*3600*/  IMAD.SHL.U32 R106, R224, 0x2, RZ ;  /* 0x00000002e06a7824 */ /* 0x000fe400078e00ff */
[----:B------:R-:W-:Y:S01]  /*3610*/  IMAD.SHL.U32 R105, R222, 0x2, RZ ;  /* 0x00000002de697824 */ /* 0x000fe200078e00ff */
[----:B--2---:R-:W-:Y:S01]  /*3620*/  SHF.R.S32.HI R10, RZ, 0x1f, R216 ;  /* 0x0000001fff0a7819 */ /* 0x004fe200000114d8 */
[----:B------:R-:W-:-:S04]  /*3630*/  IMAD.WIDE.U32 R2, R216, c[0x0][0x1f0], R2 ;  /* 0x00007c00d8027a25 */ /* 0x000fc800078e0002 */
[----:B------:R-:W-:-:S04]  /*3640*/  IMAD R0, R10, c[0x0][0x1f0], RZ ;  /* 0x00007c000a007a24 */ /* 0x000fc800078e02ff */
[----:B------:R-:W-:Y:S01]  /*3650*/  IMAD R4, R216, c[0x0][0x1f4], R0 ;  /* 0x00007d00d8047a24 */ /* 0x000fe200078e0200 */
[----:B------:R-:W-:-:S04]  /*3660*/  IADD3 R0, P0, R2, R234, RZ ;  /* 0x000000ea02007210 */ /* 0x000fc80007f1e0ff */
[----:B------:R-:W-:Y:S02]  /*3670*/  IADD3.X R2, R233, R3, R4, P0, !PT ;  /* 0x00000003e9027210 */ /* 0x000fe400007fe404 */
[----:B------:R-:W-:-:S04]  /*3680*/  LEA R3, P0, R0, c[0x0][0x1c8], 0x1 ;  /* 0x0000720000037a11 */ /* 0x000fc800078008ff */
[----:B------:R-:W-:Y:S01]  /*3690*/  LEA.HI.X R11, R0, c[0x0][0x1cc], R2, 0x1, P0 ;  /* 0x00007300000b7a11 */ /* 0x000fe200000f0c02 */
[----:B------:R-:W-:Y:S01]  /*36a0*/  SHFL.IDX PT, R8, R3, 0x1, 0x181f ;  /* 0x00381f0003087f89 */ /* 0x000fe200000e0000 */
[----:B------:R-:W-:-:S03]  /*36b0*/  ISETP.GE.AND P0, PT, R13, 0x1, PT ;  /* 0x000000010d00780c */ /* 0x000fc60003f06270 */
[----:B------:R1:W2:Y:S04]  /*36c0*/  SHFL.IDX PT, R0, R3, RZ, 0x181f ;  /* 0x00181fff03007589 */ /* 0x0002a800000e0000 */
[----:B------:R-:W3:Y:S06]  /*36d0*/  SHFL.IDX PT, R2, R11, RZ, 0x181f ;  /* 0x00181fff0b027589 */ /* 0x000eec00000e0000 */
[----:B------:R-:W-:-:S02]  /*36e0*/  @P0 ISETP.GE.AND P2, PT, R217, c[0x0][0x1d4], PT ;  /* 0x00007500d9000a0c */ /* 0x000fc40003f46270 */
[----:B------:R-:W-:Y:S01]  /*36f0*/  @P0 ISETP.GE.AND P3, PT, R223, c[0x0][0x1d4], PT ;  /* 0x00007500df000a0c */ /* 0x000fe20003f66270 */
[----:B-1----:R-:W-:Y:S01]  /*3700*/  IMAD R3, R9, c[0x0][0x208], RZ ;  /* 0x0000820009037a24 */ /* 0x002fe200078e02ff */
[C---:B--2---:R-:W-:Y:S01]  /*3710*/  @P0 LEA R4, P1, R217.reuse, R0, 0x1 ;  /* 0x00000000d9040211 */ /* 0x044fe200078208ff */
[----:B------:R-:W1:Y:S02]  /*3720*/  SHFL.IDX PT, R9, R11, 0x1, 0x181f ;  /* 0x00381f000b097f89 */ /* 0x000e6400000e0000 */
[----:B------:R-:W-:Y:S01]  /*3730*/  IMAD R3, R218, c[0x0][0x20c], R3 ;  /* 0x00008300da037a24 */ /* 0x000fe200078e0203 */
[----:B---3--:R-:W-:Y:S02]  /*3740*/  @P0 LEA.HI.X R5, R217, R2, R19, 0x1, P1 ;  /* 0x00000002d9050211 */ /* 0x008fe400008f0c13 */
[----:B------:R-:W-:-:S03]  /*3750*/  @P0 LEA R6, P1, R223, R0, 0x1 ;  /* 0x00000000df060211 */ /* 0x000fc600078208ff */
[----:B------:R2:W-:Y:S01]  /*3760*/  @P0 LDGSTS.E.BYPASS.LTC128B.128 [R215+0x8100], [R4.64], !P2 ;  /* 0x0810000004d70fae */ /* 0x0005e2000d101d46 */
[----:B------:R-:W-:Y:S02]  /*3770*/  @P0 ISETP.GE.AND P2, PT, R222, c[0x0][0x1d4], PT ;  /* 0x00007500de000a0c */ /* 0x000fe40003f46270 */
[----:B------:R-:W-:-:S05]  /*3780*/  @P0 LEA.HI.X R7, R223, R2, R18, 0x1, P1 ;  /* 0x00000002df070211 */ /* 0x000fca00008f0c12 */
[----:B------:R3:W-:Y:S01]  /*3790*/  @P0 LDGSTS.E.BYPASS.LTC128B.128 [R215+0xa100], [R6.64], !P3 ;  /* 0x0a10000006d70fae */ /* 0x0007e2000d901d46 */
[----:B------:R-:W-:-:S13]  /*37a0*/  ISETP.GE.AND P3, PT, R13, 0x21, PT ;  /* 0x000000210d00780c */ /* 0x000fda0003f66270 */
[----:B------:R-:W-:Y:S02]  /*37b0*/  @P3 ISETP.GE.AND P4, PT, R224, c[0x0][0x1d4], PT ;  /* 0x00007500e0003a0c */ /* 0x000fe40003f86270 */
[----:B--2---:R-:W-:-:S04]  /*37c0*/  @P0 LEA R4, P1, R222, R0, 0x1 ;  /* 0x00000000de040211 */ /* 0x004fc800078208ff */
[----:B------:R-:W-:Y:S02]  /*37d0*/  @P0 LEA.HI.X R5, R222, R2, R17, 0x1, P1 ;  /* 0x00000002de050211 */ /* 0x000fe400008f0c11 */
[----:B---3--:R-:W-:-:S03]  /*37e0*/  @P0 LEA R6, P1, R224, R0, 0x1 ;  /* 0x00000000e0060211 */ /* 0x008fc600078208ff */
[----:B------:R2:W-:Y:S01]  /*37f0*/  @P0 LDGSTS.E.BYPASS.LTC128B.128 [R215+0xc100], [R4.64], !P2 ;  /* 0x0c10000004d70fae */ /* 0x0005e2000d101d46 */
[----:B------:R-:W-:Y:S01]  /*3800*/  @P0 ISETP.GE.AND P2, PT, R224, c[0x0][0x1d4], PT ;  /* 0x00007500e0000a0c */ /* 0x000fe20003f46270 */
[----:B------:R-:W-:Y:S01]  /*3810*/  IMAD R0, R10, c[0x0][0x218], RZ ;  /* 0x000086000a007a24 */ /* 0x000fe200078e02ff */
[----:B------:R-:W-:-:S03]  /*3820*/  @P0 LEA.HI.X R7, R224, R2, R14, 0x1, P1 ;  /* 0x00000002e0070211 */ /* 0x000fc600008f0c0e */
[----:B------:R-:W-:-:S08]  /*3830*/  IMAD R10, R216, c[0x0][0x21c], R0 ;  /* 0x00008700d80a7a24 */ /* 0x000fd000078e0200 */
[----:B------:R3:W-:Y:S01]  /*3840*/  @P0 LDGSTS.E.BYPASS.LTC128B.128 [R215+0xe100], [R6.64], !P2 ;  /* 0x0e10000006d70fae */ /* 0x0007e2000d101d46 */
[----:B------:R-:W-:Y:S01]  /*3850*/  @P3 ISETP.GE.AND P2, PT, R217, c[0x0][0x1d4], PT ;  /* 0x00007500d9003a0c */ /* 0x000fe20003f46270 */
[----:B--2---:R-:W-:-:S04]  /*3860*/  IMAD.WIDE.U32 R4, R218, c[0x0][0x208], RZ ;  /* 0x00008200da047a25 */ /* 0x004fc800078e00ff */
[----:B------:R-:W-:Y:S02]  /*3870*/  IMAD.IADD R3, R5, 0x1, R3 ;  /* 0x0000000105037824 */ /* 0x000fe400078e0203 */
[----:B------:R-:W-:Y:S01]  /*3880*/  IMAD.MOV.U32 R2, RZ, RZ, R4 ;  /* 0x000000ffff027224 */ /* 0x000fe200078e0004 */
[----:B------:R-:W-:-:S03]  /*3890*/  @P3 LEA R4, P0, R223, R8, 0x1 ;  /* 0x00000008df043211 */ /* 0x000fc600078008ff */
[----:B------:R-:W-:Y:S01]  /*38a0*/  IMAD.WIDE.U32 R2, R216, c[0x0][0x218], R2 ;  /* 0x00008600d8027a25 */ /* 0x000fe200078e0002 */
[-C--:B-1----:R-:W-:Y:S02]  /*38b0*/  @P3 LEA.HI.X R5, R223, R9.reuse, R18, 0x1, P0 ;  /* 0x00000009df053211 */ /* 0x082fe400000f0c12 */
[C---:B---3--:R-:W-:Y:S02]  /*38c0*/  @P3 LEA R6, P1, R217.reuse, R8, 0x1 ;  /* 0x00000008d9063211 */ /* 0x048fe400078208ff */
[----:B------:R-:W-:Y:S02]  /*38d0*/  IADD3 R0, P0, R2, R238, RZ ;  /* 0x000000ee02007210 */ /* 0x000fe40007f1e0ff */
[----:B------:R-:W-:Y:S02]  /*38e0*/  @P3 LEA.HI.X R7, R217, R9, R19, 0x1, P1 ;  /* 0x00000009d9073211 */ /* 0x000fe400008f0c13 */
[----:B------:R-:W-:Y:S02]  /*38f0*/  @P3 ISETP.GE.AND P1, PT, R223, c[0x0][0x1d4], PT ;  /* 0x00007500df003a0c */ /* 0x000fe40003f26270 */
[----:B------:R-:W-:Y:S01]  /*3900*/  IADD3.X R2, R241, R3, R10, P0, !PT ;  /* 0x00000003f1027210 */ /* 0x000fe200007fe40a */
[----:B------:R1:W-:Y:S01]  /*3910*/  @P3 LDGSTS.E.BYPASS.LTC128B.128 [R215+0x9100], [R6.64], !P2 ;  /* 0x0910000006d73fae */ /* 0x0003e2000d101d46 */
[----:B------:R-:W-:-:S02]  /*3920*/  LEA R3, P0, R0, c[0x0][0x1f8], 0x1 ;  /* 0x00007e0000037a11 */ /* 0x000fc400078008ff */
[----:B------:R-:W-:Y:S02]  /*3930*/  @P3 ISETP.GE.AND P2, PT, R222, c[0x0][0x1d4], PT ;  /* 0x00007500de003a0c */ /* 0x000fe40003f46270 */
[----:B------:R-:W-:Y:S01]  /*3940*/  LEA.HI.X R10, R0, c[0x0][0x1fc], R2, 0x1, P0 ;  /* 0x00007f00000a7a11 */ /* 0x000fe200000f0c02 */
[----:B------:R-:W-:Y:S04]  /*3950*/  SHFL.IDX PT, R12, R3, 0x1, 0x181f ;  /* 0x00381f00030c7f89 */ /* 0x000fe800000e0000 */
[----:B------:R2:W-:Y:S04]  /*3960*/  @P3 LDGSTS.E.BYPASS.LTC128B.128 [R215+0xb100], [R4.64], !P1 ;  /* 0x0b10000004d73fae */ /* 0x0005e8000c901d46 */
[----:B------:R-:W3:Y:S04]  /*3970*/  SHFL.IDX PT, R0, R3, RZ, 0x181f ;  /* 0x00181fff03007589 */ /* 0x000ee800000e0000 */
[----:B------:R-:W4:Y:S04]  /*3980*/  SHFL.IDX PT, R2, R10, RZ, 0x181f ;  /* 0x00181fff0a027589 */ /* 0x000f2800000e0000 */
[----:B------:R-:W5:Y:S01]  /*3990*/  SHFL.IDX PT, R3, R10, 0x1, 0x181f ;  /* 0x00381f000a037f89 */ /* 0x000f6200000e0000 */
[----:B-1----:R-:W-:-:S04]  /*39a0*/  @P3 LEA R6, P0, R224, R8, 0x1 ;  /* 0x00000008e0063211 */ /* 0x002fc800078008ff */
[----:B------:R-:W-:Y:S02]  /*39b0*/  @P3 LEA.HI.X R7, R224, R9, R14, 0x1, P0 ;  /* 0x00000009e0073211 */ /* 0x000fe400000f0c0e */
[----:B--2---:R-:W-:-:S04]  /*39c0*/  @P3 LEA R4, P1, R222, R8, 0x1 ;  /* 0x00000008de043211 */ /* 0x004fc800078208ff */
[----:B------:R-:W-:-:S05]  /*39d0*/  @P3 LEA.HI.X R5, R222, R9, R17, 0x1, P1 ;  /* 0x00000009de053211 */ /* 0x000fca00008f0c11 */
[----:B------:R1:W-:Y:S04]  /*39e0*/  @P3 LDGSTS.E.BYPASS.LTC128B.128 [R215+0xd100], [R4.64], !P2 ;  /* 0x0d10000004d73fae */ /* 0x0003e8000d101d46 */
[----:B------:R1:W-:Y:S01]  /*39f0*/  @P3 LDGSTS.E.BYPASS.LTC128B.128 [R215+0xf100], [R6.64], !P4 ;  /* 0x0f10000006d73fae */ /* 0x0003e2000e101d46 */
[----:B------:R-:W-:Y:S02]  /*3a00*/  R2P PR, R230, 0x6 ;  /* 0x00000006e6007804 */ /* 0x000fe40000000000 */
[C---:B---3--:R-:W-:Y:S01]  /*3a10*/  IADD3 R18, P0, R0.reuse, R104, RZ ;  /* 0x0000006800127210 */ /* 0x048fe20007f1e0ff */
[----:B------:R-:W0:Y:S01]  /*3a20*/  LDGDEPBAR ;  /* 0x00000000000079af */ /* 0x000e220000000000 */
[-C--:B------:R-:W-:Y:S02]  /*3a30*/  IADD3 R20, P3, R0, R103.reuse, RZ ;  /* 0x0000006700147210 */ /* 0x080fe40007f7e0ff */
[----:B------:R-:W-:Y:S01]  /*3a40*/  ISETP.GE.AND P5, PT, R223, c[0x0][0x1d4], PT ;  /* 0x00007500df007a0c */ /* 0x000fe20003fa6270 */
[----:B----4-:R-:W-:Y:S01]  /*3a50*/  IMAD.X R19, R2, 0x1, R97, P0 ;  /* 0x0000000102137824 */ /* 0x010fe200000e0661 */
[----:B------:R-:W-:Y:S01]  /*3a60*/  IADD3 R22, P0, R12, R103, RZ ;  /* 0x000000670c167210 */ /* 0x000fe20007f1e0ff */
[----:B------:R-:W-:Y:S01]  /*3a70*/  IMAD.X R21, R2, 0x1, R96, P3 ;  /* 0x0000000102157824 */ /* 0x000fe200018e0660 */
[----:B------:R-:W-:-:S02]  /*3a80*/  ISETP.GE.AND P3, PT, R217, c[0x0][0x1d4], PT ;  /* 0x00007500d9007a0c */ /* 0x000fc40003f66270 */
[----:B------:R-:W-:Y:S01]  /*3a90*/  IADD3 R16, P4, R0, R105, RZ ;  /* 0x0000006900107210 */ /* 0x000fe20007f9e0ff */
[----:B-----5:R-:W-:Y:S01]  /*3aa0*/  IMAD.X R23, R3, 0x1, R96, P0 ;  /* 0x0000000103177824 */ /* 0x020fe200000e0660 */
[----:B------:R-:W-:Y:S02]  /*3ab0*/  ISETP.LT.OR P0, PT, R13, 0x1, P3 ;  /* 0x000000010d00780c */ /* 0x000fe40001f01670 */
[----:B------:R-:W-:Y:S01]  /*3ac0*/  @P1 IADD3 R135, R200, -0x20, RZ ;  /* 0xffffffe0c8871810 */ /* 0x000fe20007ffe0ff */
[----:B------:R-:W-:Y:S01]  /*3ad0*/  IMAD.X R17, R2, 0x1, R98, P4 ;  /* 0x0000000102117824 */ /* 0x000fe200020e0662 */
[----:B------:R-:W-:Y:S01]  /*3ae0*/  IADD3 R14, P1, R0, R106, RZ ;  /* 0x0000006a000e7210 */ /* 0x000fe20007f3e0ff */
[----:B------:R-:W-:Y:S01]  /*3af0*/  IMAD.MOV.U32 R0, RZ, RZ, 0x40 ;  /* 0x00000040ff007424 */ /* 0x000fe200078e00ff */
[----:B------:R-:W-:Y:S02]  /*3b00*/  ISETP.GE.AND P4, PT, R224, c[0x0][0x1d4], PT ;  /* 0x00007500e0007a0c */ /* 0x000fe40003f86270 */
[----:B------:R-:W-:Y:S01]  /*3b10*/  ISETP.GT.AND P6, PT, R229, 0x3f, PT ;  /* 0x0000003fe500780c */ /* 0x000fe20003fc4270 */
[----:B------:R-:W-:Y:S01]  /*3b20*/  IMAD.X R15, R2, 0x1, R99, P1 ;  /* 0x00000001020f7824 */ /* 0x000fe200008e0663 */
[----:B------:R-:W-:-:S02]  /*3b30*/  ISETP.GE.AND P1, PT, R222, c[0x0][0x1d4], PT ;  /* 0x00007500de007a0c */ /* 0x000fc40003f26270 */
[----:B------:R-:W-:Y:S01]  /*3b40*/  SEL R0, R0, 0xffffffc0, !P2 ;  /* 0xffffffc000007807 */ /* 0x000fe20005000000 */
[----:B------:R-:W-:-:S04]  /*3b50*/  DEPBAR.LE SB0, 0x1 ;  /* 0x000080400000791a */ /* 0x000fc80000000000 */
[----:B------:R-:W-:-:S04]  /*3b60*/  DEPBAR.LE SB0, 0x0 ;  /* 0x000080000000791a */ /* 0x000fc80000000000 */
[----:B------:R-:W-:Y:S01]  /*3b70*/  BAR.SYNC.DEFER_BLOCKING 0x0 ;  /* 0x0000000000007b1d */ /* 0x000fe20000010000 */
[----:B------:R-:W-:-:S05]  /*3b80*/  IMAD.IADD R202, R200, 0x1, R0 ;  /* 0x00000001c8ca7824 */ /* 0x000fca00078e0200 */
[----:B-1----:R-:W-:Y:S04]  /*3b90*/  LDSM.16.M88.4 R4, [R208] ;  /* 0x00000000d004783b */ /* 0x002fe80000000200 */
[----:B------:R-:W-:Y:S04]  /*3ba0*/  LDSM.16.M88.4 R24, [R200] ;  /* 0x00000000c818783b */ /* 0x000fe80000000200 */
[----:B------:R-:W1:Y:S04]  /*3bb0*/  LDSM.16.M88.4 R32, [R200+0x800] ;  /* 0x00080000c820783b */ /* 0x000e680000000200 */
[----:B------:R-:W2:Y:S04]  /*3bc0*/  LDSM.16.M88.4 R40, [R200+0x1000] ;  /* 0x00100000c828783b */ /* 0x000ea80000000200 */
[----:B------:R-:W3:Y:S04]  /*3bd0*/  LDSM.16.M88.4 R36, [R200+0x1800] ;  /* 0x00180000c824783b */ /* 0x000ee80000000200 */
[----:B------:R-:W-:Y:S04]  /*3be0*/  LDSM.16.M88.4 R8, [R209] ;  /* 0x00000000d108783b */ /* 0x000fe80000000200 */
[----:B------:R-:W-:Y:S04]  /*3bf0*/  LDSM.16.M88.4 R48, [R135] ;  /* 0x000000008730783b */ /* 0x000fe80000000200 */
[----:B------:R-:W-:Y:S04]  /*3c00*/  LDSM.16.M88.4 R64, [R135+0x800] ;  /* 0x000800008740783b */ /* 0x000fe80000000200 */
[----:B------:R-:W-:Y:S04]  /*3c10*/  LDSM.16.M88.4 R76, [R135+0x1000] ;  /* 0x00100000874c783b */ /* 0x000fe80000000200 */
[----:B------:R-:W4:Y:S04]  /*3c20*/  LDSM.16.M88.4 R84, [R135+0x1800] ;  /* 0x001800008754783b */ /* 0x000f280000000200 */
[----:B------:R-:W-:Y:S01]  /*3c30*/  @!PT LDS RZ, [RZ] ;  /* 0x00000000fffff984 */ /* 0x000fe20000000800 */
[----:B------:R-:W-:Y:S01]  /*3c40*/  @!PT LDS RZ, [RZ] ;  /* 0x00000000fffff984 */ /* 0x000fe20000000800 */
[----:B------:R-:W-:Y:S01]  /*3c50*/  @!PT LDS RZ, [RZ] ;  /* 0x00000000fffff984 */ /* 0x000fe20000000800 */
[----:B------:R5:W-:Y:S01]  /*3c60*/  LDGSTS.E.BYPASS.LTC128B.128 [R215+0x100], [R20.64], !P0 ;  /* 0x0010000014d77fae */ /* 0x000be2000c101d46 */
[C---:B------:R-:W-:Y:S01]  /*3c70*/  ISETP.LT.OR P0, PT, R13.reuse, 0x1, P5 ;  /* 0x000000010d00780c */ /* 0x040fe20002f01670 */
[C---:B-1----:R-:W-:Y:S11]  /*3c80*/  HMMA.16816.F32.BF16 R28, R4.reuse, R32, RZ ;  /* 0x00000020041c723c */ /* 0x042ff600000418ff */
[----:B------:R-:W-:Y:S01]  /*3c90*/  @!UPT UIADD3 URZ, URZ, URZ, URZ ;  /* 0x0000003f3f3ff290 */ /* 0x000fe2000fffe03f */
[----:B------:R1:W-:Y:S01]  /*3ca0*/  LDGSTS.E.BYPASS.LTC128B.128 [R215+0x2100], [R18.64], !P0 ;  /* 0x0210000012d77fae */ /* 0x0003e2000c101d46 */
[C---:B------:R-:W-:Y:S01]  /*3cb0*/  ISETP.LT.OR P0, PT, R13.reuse, 0x1, P1 ;  /* 0x000000010d00780c */ /* 0x040fe20000f01670 */
[----:B------:R-:W-:Y:S01]  /*3cc0*/  HMMA.16816.F32.BF16 R32, R4, R34, RZ ;  /* 0x000000220420723c */ /* 0x000fe200000418ff */
[----:B------:R-:W-:-:S07]  /*3cd0*/  ISETP.LT.OR P1, PT, R13, 0x21, P1 ;  /* 0x000000210d00780c */ /* 0x000fce0000f21670 */
[C---:B--2---:R-:W-:Y:S04]  /*3ce0*/  HMMA.16816.F32.BF16 R44, R4.reuse, R40, RZ ;  /* 0x00000028042c723c */ /* 0x044fe800000418ff */
[----:B------:R2:W-:Y:S04]  /*3cf0*/  LDGSTS.E.BYPASS.LTC128B.128 [R215+0x4100], [R16.64], !P0 ;  /* 0x0410000010d77fae */ /* 0x0005e8000c101d46 */
[C---:B------:R-:W-:Y:S08]  /*3d00*/  HMMA.16816.F32.BF16 R52, R4.reuse, R42, RZ ;  /* 0x0000002a0434723c */ /* 0x040ff000000418ff */
[C---:B---3--:R-:W-:Y:S08]  /*3d10*/  HMMA.16816.F32.BF16 R60, R4.reuse, R36, RZ ;  /* 0x00000024043c723c */ /* 0x048ff000000418ff */
[----:B------:R-:W-:Y:S01]  /*3d20*/  HMMA.16816.F32.BF16 R36, R4, R38, RZ ;  /* 0x000000260424723c */ /* 0x000fe200000418ff */
[----:B--2---:R-:W-:-:S05]  /*3d30*/  IADD3 R16, P0, R12, R104, RZ ;  /* 0x000000680c107210 */ /* 0x004fca0007f1e0ff */
[----:B------:R-:W-:Y:S01]  /*3d40*/  IMAD.X R17, R3, 0x1, R97, P0 ;  /* 0x0000000103117824 */ /* 0x000fe200000e0661 */
[----:B------:R-:W-:Y:S11]  /*3d50*/  ISETP.LT.OR P0, PT, R13, 0x1, P4 ;  /* 0x000000010d00780c */ /* 0x000ff60002701670 */
[----:B------:R-:W-:Y:S06]  /*3d60*/  @!UPT UIADD3 URZ, URZ, URZ, URZ ;  /* 0x0000003f3f3ff290 */ /* 0x000fec000fffe03f */
[----:B----4-:R-:W-:Y:S01]  /*3d70*/  HMMA.16816.F32.BF16 R36, R8, R86, R36 ;  /* 0x000000560824723c */ /* 0x010fe20000041824 */
[----:B------:R2:W-:Y:S02]  /*3d80*/  LDGSTS.E.BYPASS.LTC128B.128 [R215+0x6100], [R14.64], !P0 ;  /* 0x061000000ed77fae */ /* 0x0005e4000c101d46 */
[----:B--2---:R-:W-:-:S05]  /*3d90*/  IADD3 R14, P0, R12, R105, RZ ;  /* 0x000000690c0e7210 */ /* 0x004fca0007f1e0ff */
[----:B------:R-:W-:Y:S01]  /*3da0*/  IMAD.X R15, R3, 0x1, R98, P0 ;  /* 0x00000001030f7824 */ /* 0x000fe200000e0662 */
[C---:B------:R-:W-:Y:S02]  /*3db0*/  ISETP.LT.OR P0, PT, R13.reuse, 0x21, P3 ;  /* 0x000000210d00780c */ /* 0x040fe40001f01670 */
[----:B------:R-:W-:-:S11]  /*3dc0*/  ISETP.LT.OR P3, PT, R13, 0x21, P5 ;  /* 0x000000210d00780c */ /* 0x000fd60002f61670 */
[----:B------:R5:W-:Y:S01]  /*3dd0*/  LDGSTS.E.BYPASS.LTC128B.128 [R215+0x1100], [R22.64], !P0 ;  /* 0x0110000016d77fae */ /* 0x000be2000c101d46 */
[----:B------:R-:W-:-:S03]  /*3de0*/  IADD3 R2, P0, R12, R106, RZ ;  /* 0x0000006a0c027210 */ /* 0x000fc60007f1e0ff */
[----:B------:R1:W-:Y:S02]  /*3df0*/  LDGSTS.E.BYPASS.LTC128B.128 [R215+0x3100], [R16.64], !P3 ;  /* 0x0310000010d77fae */ /* 0x0003e4000d901d46 */
[----:B------:R-:W-:Y:S01]  /*3e00*/  IMAD.X R3, R3, 0x1, R99, P0 ;  /* 0x0000000103037824 */ /* 0x000fe200000e0663 */
[----:B------:R-:W-:Y:S01]  /*3e10*/  ISETP.LT.OR P0, PT, R13, 0x21, P4 ;  /* 0x000000210d00780c */ /* 0x000fe20002701670 */
[----:B------:R2:W-:Y:S11]  /*3e20*/  LDGSTS.E.BYPASS.LTC128B.128 [R215+0x5100], [R14.64], !P1 ;  /* 0x051000000ed77fae */ /* 0x0005f6000c901d46 */
[----:B------:R-:W-:Y:S01]  /*3e30*/  @!UPT UIADD3 URZ, URZ, URZ, URZ ;  /* 0x0000003f3f3ff290 */ /* 0x000fe2000fffe03f */
[----:B------:R3:W-:Y:S01]  /*3e40*/  LDGSTS.E.BYPASS.LTC128B.128 [R215+0x7100], [R2.64], !P0 ;  /* 0x0710000002d77fae */ /* 0x0007e2000c101d46 */
[----:B------:R-:W-:-:S03]  /*3e50*/  ISETP.GT.AND P0, PT, R102, R226, PT ;  /* 0x000000e26600720c */ /* 0x000fc60003f04270 */
[----:B------:R-:W-:Y:S01]  /*3e60*/  LDSM.16.M88.4 R56, [R202+0x800] ;  /* 0x00080000ca38783b */ /* 0x000fe20000000200 */
[C---:B-----5:R-:W-:Y:S03]  /*3e70*/  HMMA.16816.F32.BF16 R20, R4.reuse, R24, RZ ;  /* 0x000000180414723c */ /* 0x060fe600000418ff */
[----:B------:R-:W-:Y:S04]  /*3e80*/  LDSM.16.M88.4 R68, [R202+0x1000] ;  /* 0x00100000ca44783b */ /* 0x000fe80000000200 */
[----:B------:R-:W0:Y:S01]  /*3e90*/  LDGDEPBAR ;  /* 0x00000000000079af */ /* 0x000e220000000000 */
[----:B------:R-:W-:Y:S03]  /*3ea0*/  HMMA.16816.F32.BF16 R24, R4, R26, RZ ;  /* 0x0000001a0418723c */ /* 0x000fe600000418ff */
[----:B------:R-:W-:Y:S04]  /*3eb0*/  LDSM.16.M88.4 R4, [R211] ;  /* 0x00000000d304783b */ /* 0x000fe80000000200 */
[----:B--2---:R-:W-:Y:S01]  /*3ec0*/  LDSM.16.M88.4 R12, [R210] ;  /* 0x00000000d20c783b */ /* 0x004fe20000000200 */
[----:B---3--:R-:W-:-:S08]  /*3ed0*/  IADD3 R2, R135, 0x6000, RZ ;  /* 0x0000600087027810 */ /* 0x008fd00007ffe0ff */
[----:B------:R-:W-:Y:S01]  /*3ee0*/  HMMA.16816.F32.BF16 R40, R8, R48, R20 ;  /* 0x000000300828723c */ /* 0x000fe20000041814 */
[----:B------:R-:W2:Y:S01]  /*3ef0*/  LDSM.16.M88.4 R20, [R202] ;  /* 0x00000000ca14783b */ /* 0x000ea20000000200 */
[----:B------:R-:W-:-:S05]  /*3f00*/  IMAD.IADD R201, R2, 0x1, R0 ;  /* 0x0000000102c97824 */ /* 0x000fca00078e0200 */
[----:B------:R-:W-:Y:S01]  /*3f10*/  LDSM.16.M88.4 R72, [R201+-0x6000] ;  /* 0xffa00000c948783b */ /* 0x000fe20000000200 */
[C---:B-1----:R-:W-:Y:S03]  /*3f20*/  HMMA.16816.F32.BF16 R16, R8.reuse, R50, R24 ;  /* 0x000000320810723c */ /* 0x042fe60000041818 */
[----:B------:R-:W-:Y:S04]  /*3f30*/  LDSM.16.M88.4 R80, [R201+-0x5800] ;  /* 0xffa80000c950783b */ /* 0x000fe80000000200 */
[----:B------:R-:W-:Y:S01]  /*3f40*/  LDSM.16.M88.4 R88, [R201+-0x5000] ;  /* 0xffb00000c958783b */ /* 0x000fe20000000200 */
[C---:B------:R-:W-:Y:S08]  /*3f50*/  HMMA.16816.F32.BF16 R24, R8.reuse, R64, R28 ;  /* 0x000000400818723c */ /* 0x040ff0000004181c */
[C---:B------:R-:W-:Y:S01]  /*3f60*/  HMMA.16816.F32.BF16 R28, R8.reuse, R66, R32 ;  /* 0x00000042081c723c */ /* 0x040fe20000041820 */
[----:B------:R-:W1:Y:S07]  /*3f70*/  LDSM.16.M88.4 R64, [R202+0x1800] ;  /* 0x00180000ca40783b */ /* 0x000e6e0000000200 */
[C---:B------:R-:W-:Y:S08]  /*3f80*/  HMMA.16816.F32.BF16 R32, R8.reuse, R76, R44 ;  /* 0x0000004c0820723c */ /* 0x040ff0000004182c */
[C---:B------:R-:W-:Y:S01]  /*3f90*/  HMMA.16816.F32.BF16 R44, R8.reuse, R78, R52 ;  /* 0x0000004e082c723c */ /* 0x040fe20000041834 */
[----:B------:R-:W-:Y:S04]  /*3fa0*/  LDSM.16.M88.4 R52, [R200+0x2000] ;  /* 0x00200000c834783b */ /* 0x000fe80000000200 */
[----:B------:R-:W-:Y:S03]  /*3fb0*/  LDSM.16.M88.4 R76, [R200+0x3000] ;  /* 0x00300000c84c783b */ /* 0x000fe60000000200 */
[----:B------:R-:W-:Y:S01]  /*3fc0*/  HMMA.16816.F32.BF16 R48, R8, R84, R60 ;  /* 0x000000540830723c */ /* 0x000fe2000004183c */
[----:B------:R-:W-:Y:S04]  /*3fd0*/  LDSM.16.M88.4 R8, [R208+0x4000] ;  /* 0x00400000d008783b */ /* 0x000fe80000000200 */
[----:B------:R-:W-:Y:S03]  /*3fe0*/  LDSM.16.M88.4 R60, [R200+0x2800] ;  /* 0x00280000c83c783b */ /* 0x000fe60000000200 */
[C---:B--2---:R-:W-:Y:S01]  /*3ff0*/  HMMA.16816.F32.BF16 R40, R4.reuse, R20, R40 ;  /* 0x000000140428723c */ /* 0x044fe20000041828 */
[----:B------:R-:W-:Y:S07]  /*4000*/  LDSM.16.M88.4 R84, [R201+-0x3000] ;  /* 0xffd00000c954783b */ /* 0x000fee0000000200 */
[C---:B------:R-:W-:Y:S08]  /*4010*/  HMMA.16816.F32.BF16 R16, R4.reuse, R22, R16 ;  /* 0x000000160410723c */ /* 0x040ff00000041810 */
[C---:B------:R-:W-:Y:S01]  /*4020*/  HMMA.16816.F32.BF16 R20, R4.reuse, R56, R24 ;  /* 0x000000380414723c */ /* 0x040fe20000041818 */
[----:B------:R-:W2:Y:S07]  /*4030*/  LDSM.16.M88.4 R24, [R201+-0x4800] ;  /* 0xffb80000c918783b */ /* 0x000eae0000000200 */
[C---:B------:R-:W-:Y:S01]  /*4040*/  HMMA.16816.F32.BF16 R28, R4.reuse, R58, R28 ;  /* 0x0000003a041c723c */ /* 0x040fe2000004181c */
[----:B------:R-:W3:Y:S07]  /*4050*/  LDSM.16.M88.4 R56, [R200+0x3800] ;  /* 0x00380000c838783b */ /* 0x000eee0000000200 */
[C---:B------:R-:W-:Y:S08]  /*4060*/  HMMA.16816.F32.BF16 R32, R4.reuse, R68, R32 ;  /* 0x000000440420723c */ /* 0x040ff00000041820 */
[C---:B------:R-:W-:Y:S01]  /*4070*/  HMMA.16816.F32.BF16 R44, R4.reuse, R70, R44 ;  /* 0x00000046042c723c */ /* 0x040fe2000004182c */
[----:B------:R-:W-:Y:S07]  /*4080*/  LDSM.16.M88.4 R68, [R202+0x2800] ;  /* 0x00280000ca44783b */ /* 0x000fee0000000200 */
[C---:B-1----:R-:W-:Y:S08]  /*4090*/  HMMA.16816.F32.BF16 R48, R4.reuse, R64, R48 ;  /* 0x000000400430723c */ /* 0x042ff00000041830 */
[----:B------:R-:W-:Y:S01]  /*40a0*/  HMMA.16816.F32.BF16 R36, R4, R66, R36 ;  /* 0x000000420424723c */ /* 0x000fe20000041824 */
[----:B------:R-:W-:Y:S04]  /*40b0*/  LDSM.16.M88.4 R4, [R209+0x4000] ;  /* 0x00400000d104783b */ /* 0x000fe80000000200 */
[----:B------:R-:W1:Y:S03]  /*40c0*/  LDSM.16.M88.4 R64, [R135+0x2000] ;  /* 0x002000008740783b */ /* 0x000e660000000200 */
[C---:B------:R-:W-:Y:S08]  /*40d0*/  HMMA.16816.F32.BF16 R40, R12.reuse, R72, R40 ;  /* 0x000000480c28723c */ /* 0x040ff00000041828 */
[C---:B------:R-:W-:Y:S01]  /*40e0*/  HMMA.16816.F32.BF16 R16, R12.reuse, R74, R16 ;  /* 0x0000004a0c10723c */ /* 0x040fe20000041810 */
[----:B------:R-:W4:Y:S07]  /*40f0*/  LDSM.16.M88.4 R72, [R135+0x2800] ;  /* 0x002800008748783b */ /* 0x000f2e0000000200 */
[C---:B------:R-:W-:Y:S08]  /*4100*/  HMMA.16816.F32.BF16 R20, R12.reuse, R80, R20 ;  /* 0x000000500c14723c */ /* 0x040ff00000041814 */
[C---:B------:R-:W-:Y:S01]  /*4110*/  HMMA.16816.F32.BF16 R28, R12.reuse, R82, R28 ;  /* 0x000000520c1c723c */ /* 0x040fe2000004181c */
[----:B------:R-:W5:Y:S07]  /*4120*/  LDSM.16.M88.4 R80, [R135+0x3000] ;  /* 0x003000008750783b */ /* 0x000f6e0000000200 */
[C---:B------:R-:W-:Y:S08]  /*4130*/  HMMA.16816.F32.BF16 R32, R12.reuse, R88, R32 ;  /* 0x000000580c20723c */ /* 0x040ff00000041820 */
[C---:B------:R-:W-:Y:S08]  /*4140*/  HMMA.16816.F32.BF16 R44, R12.reuse, R90, R44 ;  /* 0x0000005a0c2c723c */ /* 0x040ff0000004182c */
[C---:B--2---:R-:W-:Y:S08]  /*4150*/  HMMA.16816.F32.BF16 R48, R12.reuse, R24, R48 ;  /* 0x000000180c30723c */ /* 0x044ff00000041830 */
[----:B------:R-:W-:Y:S08]  /*4160*/  HMMA.16816.F32.BF16 R36, R12, R26, R36 ;  /* 0x0000001a0c24723c */ /* 0x000ff00000041824 */
[C---:B------:R-:W-:Y:S08]  /*4170*/  HMMA.16816.F32.BF16 R40, R8.reuse, R52, R40 ;  /* 0x000000340828723c */ /* 0x040ff00000041828 */
[C---:B------:R-:W-:Y:S01]  /*4180*/  HMMA.16816.F32.BF16 R16, R8.reuse, R54, R16 ;  /* 0x000000360810723c */ /* 0x040fe20000041810 */
[----:B------:R-:W2:Y:S07]  /*4190*/  LDSM.16.M88.4 R52, [R135+0x3800] ;  /* 0x003800008734783b */ /* 0x000eae0000000200 */
[C---:B------:R-:W-:Y:S01]  /*41a0*/  HMMA.16816.F32.BF16 R12, R8.reuse, R60, R20 ;  /* 0x0000003c080c723c */ /* 0x040fe20000041814 */
[----:B------:R-:W-:Y:S07]  /*41b0*/  LDSM.16.M88.4 R20, [R211+0x4000] ;  /* 0x00400000d314783b */ /* 0x000fee0000000200 */
[C---:B------:R-:W-:Y:S01]  /*41c0*/  HMMA.16816.F32.BF16 R28, R8.reuse, R62, R28 ;  /* 0x0000003e081c723c */ /* 0x040fe2000004181c */
[----:B------:R-:W2:Y:S07]  /*41d0*/  LDSM.16.M88.4 R60, [R202+0x2000] ;  /* 0x00200000ca3c783b */ /* 0x000eae0000000200 */
[C---:B------:R-:W-:Y:S08]  /*41e0*/  HMMA.16816.F32.BF16 R32, R8.reuse, R76, R32 ;  /* 0x0000004c0820723c */ /* 0x040ff00000041820 */
[C---:B------:R-:W-:Y:S01]  /*41f0*/  HMMA.16816.F32.BF16 R44, R8.reuse, R78, R44 ;  /* 0x0000004e082c723c */ /* 0x040fe2000004182c */
[----:B------:R-:W2:Y:S07]  /*4200*/  LDSM.16.M88.4 R76, [R202+0x3000] ;  /* 0x00300000ca4c783b */ /* 0x000eae0000000200 */
[C---:B---3--:R-:W-:Y:S08]  /*4210*/  HMMA.16816.F32.BF16 R48, R8.reuse, R56, R48 ;  /* 0x000000380830723c */ /* 0x048ff00000041830 */
[----:B------:R-:W-:Y:S01]  /*4220*/  HMMA.16816.F32.BF16 R36, R8, R58, R36 ;  /* 0x0000003a0824723c */ /* 0x000fe20000041824 */
[----:B------:R-:W3:Y:S07]  /*4230*/  LDSM.16.M88.4 R56, [R202+0x3800] ;  /* 0x00380000ca38783b */ /* 0x000eee0000000200 */
[C---:B-1----:R-:W-:Y:S08]  /*4240*/  HMMA.16816.F32.BF16 R40, R4.reuse, R64, R40 ;  /* 0x000000400428723c */ /* 0x042ff00000041828 */
[C---:B------:R-:W-:Y:S01]  /*4250*/  HMMA.16816.F32.BF16 R24, R4.reuse, R66, R16 ;  /* 0x000000420418723c */ /* 0x040fe20000041810 */
[----:B------:R-:W-:Y:S04]  /*4260*/  LDSM.16.M88.4 R16, [R210+0x4000] ;  /* 0x00400000d210783b */ /* 0x000fe80000000200 */
[----:B------:R-:W1:Y:S03]  /*4270*/  LDSM.16.M88.4 R64, [R201+-0x4000] ;  /* 0xffc00000c940783b */ /* 0x000e660000000200 */
        /* <DEDUP_REMOVED lines=8> */
[----:B------:R-:W2:Y:S07]  /*4300*/  LDSM.16.M88.4 R52, [R201+-0x2800] ;  /* 0xffd80000c934783b */ /* 0x000eae0000000200 */
[C---:B------:R-:W-:Y:S08]  /*4310*/  HMMA.16816.F32.BF16 R40, R20.reuse, R60, R40 ;  /* 0x0000003c1428723c */ /* 0x040ff00000041828 */
[C---:B------:R-:W-:Y:S01]  /*4320*/  HMMA.16816.F32.BF16 R28, R20.reuse, R62, R24 ;  /* 0x0000003e141c723c */ /* 0x040fe20000041818 */
[----:B------:R-:W-:Y:S07]  /*4330*/  LDSM.16.M88.4 R60, [R200+0x4000] ;  /* 0x00400000c83c783b */ /* 0x000fee0000000200 */
[C---:B------:R-:W-:Y:S01]  /*4340*/  HMMA.16816.F32.BF16 R24, R20.reuse, R68, R12 ;  /* 0x000000441418723c */ /* 0x040fe2000004180c */
[----:B------:R-:W5:Y:S07]  /*4350*/  LDSM.16.M88.4 R12, [R208+0x8000] ;  /* 0x00800000d00c783b */ /* 0x000f6e0000000200 */
[C---:B------:R-:W-:Y:S01]  /*4360*/  HMMA.16816.F32.BF16 R8, R20.reuse, R70, R8 ;  /* 0x000000461408723c */ /* 0x040fe20000041808 */
[----:B------:R-:W2:Y:S07]  /*4370*/  LDSM.16.M88.4 R68, [R200+0x4800] ;  /* 0x00480000c844783b */ /* 0x000eae0000000200 */
[C---:B------:R-:W-:Y:S08]  /*4380*/  HMMA.16816.F32.BF16 R4, R20.reuse, R76, R32 ;  /* 0x0000004c1404723c */ /* 0x040ff00000041820 */
[C---:B------:R-:W-:Y:S01]  /*4390*/  HMMA.16816.F32.BF16 R44, R20.reuse, R78, R44 ;  /* 0x0000004e142c723c */ /* 0x040fe2000004182c */
[----:B------:R-:W-:Y:S07]  /*43a0*/  LDSM.16.M88.4 R76, [R202+0x4800] ;  /* 0x00480000ca4c783b */ /* 0x000fee0000000200 */
[C---:B---3--:R-:W-:Y:S08]  /*43b0*/  HMMA.16816.F32.BF16 R48, R20.reuse, R56, R48 ;  /* 0x000000381430723c */ /* 0x048ff00000041830 */
[----:B------:R-:W-:Y:S01]  /*43c0*/  HMMA.16816.F32.BF16 R32, R20, R58, R36 ;  /* 0x0000003a1420723c */ /* 0x000fe20000041824 */
[----:B------:R-:W3:Y:S07]  /*43d0*/  LDSM.16.M88.4 R56, [R200+0x5800] ;  /* 0x00580000c838783b */ /* 0x000eee0000000200 */
[C---:B-1----:R-:W-:Y:S08]  /*43e0*/  HMMA.16816.F32.BF16 R36, R16.reuse, R64, R40 ;  /* 0x000000401024723c */ /* 0x042ff00000041828 */
[C---:B------:R-:W-:Y:S01]  /*43f0*/  HMMA.16816.F32.BF16 R28, R16.reuse, R66, R28 ;  /* 0x00000042101c723c */ /* 0x040fe2000004181c */
[----:B------:R-:W-:Y:S07]  /*4400*/  LDSM.16.M88.4 R64, [R135+0x4000] ;  /* 0x004000008740783b */ /* 0x000fee0000000200 */
[C---:B----4-:R-:W-:Y:S08]  /*4410*/  HMMA.16816.F32.BF16 R24, R16.reuse, R72, R24 ;  /* 0x000000481018723c */ /* 0x050ff00000041818 */
[C---:B------:R-:W-:Y:S01]  /*4420*/  HMMA.16816.F32.BF16 R20, R16.reuse, R74, R8 ;  /* 0x0000004a1014723c */ /* 0x040fe20000041808 */
[----:B------:R-:W1:Y:S04]  /*4430*/  LDSM.16.M88.4 R8, [R209+0x8000] ;  /* 0x00800000d108783b */ /* 0x000e680000000200 */
[----:B------:R-:W4:Y:S03]  /*4440*/  LDSM.16.M88.4 R72, [R135+0x4800] ;  /* 0x004800008748783b */ /* 0x000f260000000200 */
[C---:B------:R-:W-:Y:S08]  /*4450*/  HMMA.16816.F32.BF16 R4, R16.reuse, R84, R4 ;  /* 0x000000541004723c */ /* 0x040ff00000041804 */
[C---:B------:R-:W-:Y:S01]  /*4460*/  HMMA.16816.F32.BF16 R40, R16.reuse, R86, R44 ;  /* 0x000000561028723c */ /* 0x040fe2000004182c */
[----:B------:R-:W1:Y:S07]  /*4470*/  LDSM.16.M88.4 R84, [R135+0x5000] ;  /* 0x005000008754783b */ /* 0x000e6e0000000200 */
[C---:B--2---:R-:W-:Y:S08]  /*4480*/  HMMA.16816.F32.BF16 R48, R16.reuse, R52, R48 ;  /* 0x000000341030723c */ /* 0x044ff00000041830 */
[----:B------:R-:W-:Y:S01]  /*4490*/  HMMA.16816.F32.BF16 R16, R16, R54, R32 ;  /* 0x000000361010723c */ /* 0x000fe20000041820 */
[----:B------:R-:W2:Y:S07]  /*44a0*/  LDSM.16.M88.4 R52, [R135+0x5800] ;  /* 0x005800008734783b */ /* 0x000eae0000000200 */
[C---:B-----5:R-:W-:Y:S08]  /*44b0*/  HMMA.16816.F32.BF16 R36, R12.reuse, R60, R36 ;  /* 0x0000003c0c24723c */ /* 0x060ff00000041824 */
[C---:B------:R-:W-:Y:S01]  /*44c0*/  HMMA.16816.F32.BF16 R32, R12.reuse, R62, R28 ;  /* 0x0000003e0c20723c */ /* 0x040fe2000004181c */
[----:B------:R-:W-:Y:S07]  /*44d0*/  LDSM.16.M88.4 R60, [R202+0x4000] ;  /* 0x00400000ca3c783b */ /* 0x000fee0000000200 */
[C---:B------:R-:W-:Y:S08]  /*44e0*/  HMMA.16816.F32.BF16 R28, R12.reuse, R68, R24 ;  /* 0x000000440c1c723c */ /* 0x040ff00000041818 */
[C---:B------:R-:W-:Y:S01]  /*44f0*/  HMMA.16816.F32.BF16 R24, R12.reuse, R70, R20 ;  /* 0x000000460c18723c */ /* 0x040fe20000041814 */
[----:B------:R-:W-:Y:S07]  /*4500*/  LDSM.16.M88.4 R68, [R201+-0x2000] ;  /* 0xffe00000c944783b */ /* 0x000fee0000000200 */
[C---:B------:R-:W-:Y:S01]  /*4510*/  HMMA.16816.F32.BF16 R20, R12.reuse, R80, R4 ;  /* 0x000000500c14723c */ /* 0x040fe20000041804 */
[----:B------:R-:W5:Y:S07]  /*4520*/  LDSM.16.M88.4 R4, [R211+0x8000] ;  /* 0x00800000d304783b */ /* 0x000f6e0000000200 */
[C---:B------:R-:W-:Y:S01]  /*4530*/  HMMA.16816.F32.BF16 R44, R12.reuse, R82, R40 ;  /* 0x000000520c2c723c */ /* 0x040fe20000041828 */
[----:B------:R-:W2:Y:S07]  /*4540*/  LDSM.16.M88.4 R80, [R202+0x5000] ;  /* 0x00500000ca50783b */ /* 0x000eae0000000200 */
[C---:B---3--:R-:W-:Y:S08]  /*4550*/  HMMA.16816.F32.BF16 R40, R12.reuse, R56, R48 ;  /* 0x000000380c28723c */ /* 0x048ff00000041830 */
[----:B------:R-:W-:Y:S08]  /*4560*/  HMMA.16816.F32.BF16 R16, R12, R58, R16 ;  /* 0x0000003a0c10723c */ /* 0x000ff00000041810 */
[C---:B-1----:R-:W-:Y:S08]  /*4570*/  HMMA.16816.F32.BF16 R12, R8.reuse, R64, R36 ;  /* 0x00000040080c723c */ /* 0x042ff00000041824 */
[C---:B----4-:R-:W-:Y:S08]  /*4580*/  HMMA.16816.F32.BF16 R36, R8.reuse, R72, R28 ;  /* 0x000000480824723c */ /* 0x050ff0000004181c */
[C---:B------:R-:W-:Y:S01]  /*4590*/  HMMA.16816.F32.BF16 R32, R8.reuse, R66, R32 ;  /* 0x000000420820723c */ /* 0x040fe20000041820 */
[----:B------:R-:W1:Y:S07]  /*45a0*/  LDSM.16.M88.4 R64, [R202+0x5800] ;  /* 0x00580000ca40783b */ /* 0x000e6e0000000200 */
[C---:B------:R-:W-:Y:S01]  /*45b0*/  HMMA.16816.F32.BF16 R28, R8.reuse, R74, R24 ;  /* 0x0000004a081c723c */ /* 0x040fe20000041818 */
[----:B------:R-:W-:Y:S07]  /*45c0*/  LDSM.16.M88.4 R72, [R201+-0x1800] ;  /* 0xffe80000c948783b */ /* 0x000fee0000000200 */
[C---:B------:R-:W-:Y:S01]  /*45d0*/  HMMA.16816.F32.BF16 R24, R8.reuse, R84, R20 ;  /* 0x000000540818723c */ /* 0x040fe20000041814 */
[----:B------:R-:W3:Y:S07]  /*45e0*/  LDSM.16.M88.4 R20, [R210+0x8000] ;  /* 0x00800000d214783b */ /* 0x000eee0000000200 */
[C---:B------:R-:W-:Y:S01]  /*45f0*/  HMMA.16816.F32.BF16 R56, R8.reuse, R86, R44 ;  /* 0x000000560838723c */ /* 0x040fe2000004182c */
[----:B------:R-:W-:Y:S07]  /*4600*/  LDSM.16.M88.4 R84, [R201+-0x800] ;  /* 0xfff80000c954783b */ /* 0x000fee0000000200 */
[C---:B--2---:R-:W-:Y:S01]  /*4610*/  HMMA.16816.F32.BF16 R48, R8.reuse, R52, R40 ;  /* 0x000000340830723c */ /* 0x044fe20000041828 */
[----:B------:R-:W-:Y:S07]  /*4620*/  LDSM.16.M88.4 R40, [R201+-0x1000] ;  /* 0xfff00000c928783b */ /* 0x000fee0000000200 */
[----:B------:R-:W-:Y:S01]  /*4630*/  HMMA.16816.F32.BF16 R44, R8, R54, R16 ;  /* 0x00000036082c723c */ /* 0x000fe20000041810 */
[----:B------:R-:W-:Y:S07]  /*4640*/  LDSM.16.M88.4 R16, [R208+0xc000] ;  /* 0x00c00000d010783b */ /* 0x000fee0000000200 */
[C---:B-----5:R-:W-:Y:S08]  /*4650*/  HMMA.16816.F32.BF16 R8, R4.reuse, R60, R12 ;  /* 0x0000003c0408723c */ /* 0x060ff0000004180c */
[C---:B------:R-:W-:Y:S01]  /*4660*/  HMMA.16816.F32.BF16 R12, R4.reuse, R62, R32 ;  /* 0x0000003e040c723c */ /* 0x040fe20000041820 */
[----:B------:R-:W2:Y:S07]  /*4670*/  LDSM.16.M88.4 R60, [R200+0x6000] ;  /* 0x00600000c83c783b */ /* 0x000eae0000000200 */
[C---:B------:R-:W-:Y:S08]  /*4680*/  HMMA.16816.F32.BF16 R52, R4.reuse, R78, R28 ;  /* 0x0000004e0434723c */ /* 0x040ff0000004181c */
[C---:B------:R-:W-:Y:S08]  /*4690*/  HMMA.16816.F32.BF16 R36, R4.reuse, R76, R36 ;  /* 0x0000004c0424723c */ /* 0x040ff00000041824 */
[C---:B------:R-:W-:Y:S08]  /*46a0*/  HMMA.16816.F32.BF16 R32, R4.reuse, R80, R24 ;  /* 0x000000500420723c */ /* 0x040ff00000041818 */
[C---:B------:R-:W-:Y:S01]  /*46b0*/  HMMA.16816.F32.BF16 R28, R4.reuse, R82, R56 ;  /* 0x00000052041c723c */ /* 0x040fe20000041838 */
[----:B------:R-:W-:Y:S07]  /*46c0*/  LDSM.16.M88.4 R56, [R201] ;  /* 0x00000000c938783b */ /* 0x000fee0000000200 */
[C---:B-1----:R-:W-:Y:S08]  /*46d0*/  HMMA.16816.F32.BF16 R48, R4.reuse, R64, R48 ;  /* 0x000000400430723c */ /* 0x042ff00000041830 */
[----:B------:R-:W-:Y:S01]  /*46e0*/  HMMA.16816.F32.BF16 R92, R4, R66, R44 ;  /* 0x00000042045c723c */ /* 0x000fe2000004182c */
[----:B------:R-:W-:Y:S04]  /*46f0*/  LDSM.16.M88.4 R44, [R135+0x6000] ;  /* 0x00600000872c783b */ /* 0x000fe80000000200 */
[----:B------:R-:W-:Y:S03]  /*4700*/  LDSM.16.M88.4 R64, [R135+0x6800] ;  /* 0x006800008740783b */ /* 0x000fe60000000200 */
[C---:B---3--:R-:W-:Y:S01]  /*4710*/  HMMA.16816.F32.BF16 R4, R20.reuse, R68, R8 ;  /* 0x000000441404723c */ /* 0x048fe20000041808 */
[----:B------:R-:W-:Y:S07]  /*4720*/  LDSM.16.M88.4 R8, [R211+0xc000] ;  /* 0x00c00000d308783b */ /* 0x000fee0000000200 */
[C---:B------:R-:W-:Y:S01]  /*4730*/  HMMA.16816.F32.BF16 R24, R20.reuse, R70, R12 ;  /* 0x000000461418723c */ /* 0x040fe2000004180c */
[----:B------:R-:W1:Y:S07]  /*4740*/  LDSM.16.M88.4 R12, [R209+0xc000] ;  /* 0x00c00000d10c783b */ /* 0x000e6e0000000200 */
[----:B------:R-:W-:Y:S01]  /*4750*/  HMMA.16816.F32.BF16 R68, R20, R74, R52 ;  /* 0x0000004a1444723c */ /* 0x000fe20000041834 */
[----:B------:R-:W3:Y:S07]  /*4760*/  LDSM.16.M88.4 R52, [R200+0x6800] ;  /* 0x00680000c834783b */ /* 0x000eee0000000200 */
[----:B--2---:R-:W-:Y:S08]  /*4770*/  HMMA.16816.F32.BF16 R4, R16, R60, R4 ;  /* 0x0000003c1004723c */ /* 0x004ff00000041804 */
[C---:B------:R-:W-:Y:S01]  /*4780*/  HMMA.16816.F32.BF16 R88, R20.reuse, R84, R48 ;  /* 0x000000541458723c */ /* 0x040fe20000041830 */
[----:B------:R-:W2:Y:S07]  /*4790*/  LDSM.16.M88.4 R48, [R202+0x6000] ;  /* 0x00600000ca30783b */ /* 0x000eae0000000200 */
[----:B------:R-:W-:Y:S08]  /*47a0*/  HMMA.16816.F32.BF16 R76, R20, R42, R28 ;  /* 0x0000002a144c723c */ /* 0x000ff0000004181c */
[----:B------:R-:W-:Y:S01]  /*47b0*/  HMMA.16816.F32.BF16 R28, R16, R62, R24 ;  /* 0x0000003e101c723c */ /* 0x000fe20000041818 */
[----:B------:R-:W-:Y:S07]  /*47c0*/  LDSM.16.M88.4 R60, [R202+0x6800] ;  /* 0x00680000ca3c783b */ /* 0x000fee0000000200 */
[----:B------:R-:W-:Y:S01]  /*47d0*/  HMMA.16816.F32.BF16 R36, R20, R72, R36 ;  /* 0x000000481424723c */ /* 0x000fe20000041824 */
[----:B------:R-:W-:Y:S07]  /*47e0*/  LDSM.16.M88.4 R72, [R200+0x7800] ;  /* 0x00780000c848783b */ /* 0x000fee0000000200 */
[C---:B-1----:R-:W-:Y:S01]  /*47f0*/  HMMA.16816.F32.BF16 R24, R12.reuse, R44, R4 ;  /* 0x0000002c0c18723c */ /* 0x042fe20000041804 */
[----:B------:R-:W1:Y:S07]  /*4800*/  LDSM.16.M88.4 R4, [R210+0xc000] ;  /* 0x00c00000d204783b */ /* 0x000e6e0000000200 */
[----:B------:R-:W-:Y:S01]  /*4810*/  HMMA.16816.F32.BF16 R28, R12, R46, R28 ;  /* 0x0000002e0c1c723c */ /* 0x000fe2000004181c */
[----:B------:R-:W4:Y:S07]  /*4820*/  LDSM.16.M88.4 R44, [R200+0x7000] ;  /* 0x00700000c82c783b */ /* 0x000f2e0000000200 */
[----:B------:R-:W-:Y:S08]  /*4830*/  HMMA.16816.F32.BF16 R80, R20, R40, R32 ;  /* 0x000000281450723c */ /* 0x000ff00000041820 */
[----:B---3--:R-:W-:Y:S08]  /*4840*/  HMMA.16816.F32.BF16 R32, R16, R52, R36 ;  /* 0x000000341020723c */ /* 0x008ff00000041824 */
        /* <DEDUP_REMOVED lines=8> */
[----:B----4-:R-:W-:Y:S08]  /*48d0*/  HMMA.16816.F32.BF16 R20, R16, R44, R80 ;  /* 0x0000002c1014723c */ /* 0x010ff00000041850 */
[----:B------:R-:W-:Y:S01]  /*48e0*/  HMMA.16816.F32.BF16 R32, R12, R66, R40 ;  /* 0x000000420c20723c */ /* 0x000fe20000041828 */
[----:B------:R-:W-:-:S07]  /*48f0*/  FMUL.FTZ R0, R48, c[0x0][0x320] ;  /* 0x0000c80030007a20 */ /* 0x000fce0000410000 */
[----:B------:R-:W-:Y:S01]  /*4900*/  HMMA.16816.F32.BF16 R28, R4, R58, R28 ;  /* 0x0000003a041c723c */ /* 0x000fe2000004181c */
[----:B------:R-:W1:Y:S07]  /*4910*/  LDSM.16.M88.4 R56, [R202+0x7000] ;  /* 0x00700000ca38783b */ /* 0x000e6e0000000200 */
[----:B------:R-:W-:Y:S08]  /*4920*/  HMMA.16816.F32.BF16 R36, R8, R60, R36 ;  /* 0x0000003c0824723c */ /* 0x000ff00000041824 */
[----:B------:R-:W-:Y:S01]  /*4930*/  HMMA.16816.F32.BF16 R44, R16, R46, R76 ;  /* 0x0000002e102c723c */ /* 0x000fe2000004184c */
[----:B------:R4:W1:Y:S07]  /*4940*/  MUFU.TANH R76, R0 ;  /* 0x00000000004c7308 */ /* 0x00086e0000002400 */
[----:B--2---:R-:W-:Y:S08]  /*4950*/  HMMA.16816.F32.BF16 R24, R12, R68, R20 ;  /* 0x000000440c18723c */ /* 0x004ff00000041814 */
[----:B------:R-:W-:Y:S01]  /*4960*/  HMMA.16816.F32.BF16 R20, R8, R62, R32 ;  /* 0x0000003e0814723c */ /* 0x000fe20000041820 */
[----:B----4-:R-:W-:Y:S01]  /*4970*/  FMUL.FTZ R0, R49, c[0x0][0x320] ;  /* 0x0000c80031007a20 */ /* 0x010fe20000410000 */
[----:B------:R-:W2:Y:S06]  /*4980*/  LDSM.16.M88.4 R60, [R135+0x7800] ;  /* 0x00780000873c783b */ /* 0x000eac0000000200 */
[----:B------:R-:W-:Y:S01]  /*4990*/  HMMA.16816.F32.BF16 R64, R16, R72, R88 ;  /* 0x000000481040723c */ /* 0x000fe20000041858 */
[----:B------:R4:W1:Y:S07]  /*49a0*/  MUFU.TANH R72, R0 ;  /* 0x0000000000487308 */ /* 0x00086e0000002400 */
[----:B---3--:R-:W-:Y:S08]  /*49b0*/  HMMA.16816.F32.BF16 R36, R4, R52, R36 ;  /* 0x000000340424723c */ /* 0x008ff00000041824 */
[----:B------:R-:W-:Y:S01]  /*49c0*/  HMMA.16816.F32.BF16 R40, R12, R70, R44 ;  /* 0x000000460c28723c */ /* 0x000fe2000004182c */
[----:B----4-:R-:W-:Y:S01]  /*49d0*/  FMUL.FTZ R0, R50, c[0x0][0x320] ;  /* 0x0000c80032007a20 */ /* 0x010fe20000410000 */
[----:B------:R-:W3:Y:S03]  /*49e0*/  LDSM.16.M88.4 R44, [R202+0x7800] ;  /* 0x00780000ca2c783b */ /* 0x000ee60000000200 */
[----:B------:R4:W2:Y:S03]  /*49f0*/  MUFU.TANH R77, R0 ;  /* 0x00000000004d7308 */ /* 0x0008a60000002400 */
[----:B-1----:R-:W-:Y:S08]  /*4a00*/  HMMA.16816.F32.BF16 R32, R8, R56, R24 ;  /* 0x000000380820723c */ /* 0x002ff00000041818 */
[----:B------:R-:W-:Y:S01]  /*4a10*/  HMMA.16816.F32.BF16 R24, R4, R54, R20 ;  /* 0x000000360418723c */ /* 0x000fe20000041814 */
[----:B----4-:R-:W-:-:S02]  /*4a20*/  FMUL.FTZ R0, R51, c[0x0][0x320] ;  /* 0x0000c80033007a20 */ /* 0x010fc40000410000 */
[----:B------:R-:W1:Y:S05]  /*4a30*/  LDSM.16.M88.4 R48, [R201+0x1000] ;  /* 0x00100000c930783b */ /* 0x000e6a0000000200 */
[----:B------:R-:W-:Y:S01]  /*4a40*/  HMMA.16816.F32.BF16 R16, R16, R74, R84 ;  /* 0x0000004a1010723c */ /* 0x000fe20000041854 */
[----:B------:R4:W1:Y:S07]  /*4a50*/  MUFU.TANH R73, R0 ;  /* 0x0000000000497308 */ /* 0x00086e0000002400 */
[----:B--2---:R-:W-:Y:S01]  /*4a60*/  HMMA.16816.F32.BF16 R20, R12, R60, R64 ;  /* 0x0000003c0c14723c */ /* 0x004fe20000041840 */
[----:B----4-:R-:W-:-:S04]  /*4a70*/  FMUL.FTZ R0, R28, c[0x0][0x320] ;  /* 0x0000c8001c007a20 */ /* 0x010fc80000410000 */
[----:B------:R2:W4:Y:S11]  /*4a80*/  MUFU.TANH R69, R0 ;  /* 0x0000000000457308 */ /* 0x0005360000002400 */
[----:B------:R-:W-:Y:S08]  /*4a90*/  HMMA.16816.F32.BF16 R12, R12, R62, R16 ;  /* 0x0000003e0c0c723c */ /* 0x000ff00000041810 */
[----:B---3--:R-:W-:Y:S01]  /*4aa0*/  HMMA.16816.F32.BF16 R16, R8, R44, R20 ;  /* 0x0000002c0810723c */ /* 0x008fe20000041814 */
[----:B--2---:R-:W-:-:S07]  /*4ab0*/  FMUL.FTZ R0, R29, c[0x0][0x320] ;  /* 0x0000c8001d007a20 */ /* 0x004fce0000410000 */
[----:B-1----:R-:W-:Y:S01]  /*4ac0*/  HMMA.16816.F32.BF16 R32, R4, R48, R32 ;  /* 0x000000300420723c */ /* 0x002fe20000041820 */
[----:B------:R1:W2:Y:S02]  /*4ad0*/  MUFU.TANH R68, R0 ;  /* 0x0000000000447308 */ /* 0x0002a40000002400 */
[----:B-1----:R-:W-:-:S06]  /*4ae0*/  FMUL.FTZ R0, R30, c[0x0][0x320] ;  /* 0x0000c8001e007a20 */ /* 0x002fcc0000410000 */
[----:B------:R1:W3:Y:S02]  /*4af0*/  MUFU.TANH R70, R0 ;  /* 0x0000000000467308 */ /* 0x0002e40000002400 */
[----:B-1----:R-:W-:Y:S02]  /*4b00*/  FMUL.FTZ R0, R31, c[0x0][0x320] ;  /* 0x0000c8001f007a20 */ /* 0x002fe40000410000 */
[C---:B------:R-:W-:Y:S04]  /*4b10*/  HMMA.16816.F32.BF16 R28, R8.reuse, R58, R40 ;  /* 0x0000003a081c723c */ /* 0x040fe80000041828 */
[----:B------:R1:W1:Y:S04]  /*4b20*/  MUFU.TANH R56, R0 ;  /* 0x0000000000387308 */ /* 0x0002680000002400 */
[----:B------:R-:W-:Y:S01]  /*4b30*/  HMMA.16816.F32.BF16 R8, R8, R46, R12 ;  /* 0x0000002e0808723c */ /* 0x000fe2000004180c */
[----:B-1----:R-:W-:-:S04]  /*4b40*/  FMUL.FTZ R0, R36, c[0x0][0x320] ;  /* 0x0000c80024007a20 */ /* 0x002fc80000410000 */
[----:B------:R1:W1:Y:S11]  /*4b50*/  MUFU.TANH R54, R0 ;  /* 0x0000000000367308 */ /* 0x0002760000002400 */
[----:B------:R-:W-:Y:S01]  /*4b60*/  HMMA.16816.F32.BF16 R20, R4, R50, R28 ;  /* 0x000000320414723c */ /* 0x000fe2000004181c */
[----:B-1----:R-:W-:-:S04]  /*4b70*/  FMUL.FTZ R0, R37, c[0x0][0x320] ;  /* 0x0000c80025007a20 */ /* 0x002fc80000410000 */
[----:B------:R1:W1:Y:S02]  /*4b80*/  MUFU.TANH R52, R0 ;  /* 0x0000000000347308 */ /* 0x0002640000002400 */
[----:B-1----:R-:W-:-:S06]  /*4b90*/  FMUL.FTZ R0, R38, c[0x0][0x320] ;  /* 0x0000c80026007a20 */ /* 0x002fcc0000410000 */
[----:B------:R1:W1:Y:S02]  /*4ba0*/  MUFU.TANH R55, R0 ;  /* 0x0000000000377308 */ /* 0x0002640000002400 */
[----:B-1----:R-:W-:Y:S02]  /*4bb0*/  FMUL.FTZ R0, R39, c[0x0][0x320] ;  /* 0x0000c80027007a20 */ /* 0x002fe40000410000 */
[----:B------:R-:W1:Y:S01]  /*4bc0*/  LDSM.16.M88.4 R36, [R201+0x1800] ;  /* 0x00180000c924783b */ /* 0x000e620000000200 */
[----:B------:R-:W-:-:S04]  /*4bd0*/  DEPBAR.LE SB0, 0x0 ;  /* 0x000080000000791a */ /* 0x000fc80000000000 */
[----:B------:R5:W1:Y:S02]  /*4be0*/  MUFU.TANH R53, R0 ;  /* 0x0000000000357308 */ /* 0x000a640000002400 */
[----:B-----5:R-:W-:-:S06]  /*4bf0*/  FMUL.FTZ R0, R24, c[0x0][0x320] ;  /* 0x0000c80018007a20 */ /* 0x020fcc0000410000 */
[----:B------:R5:W2:Y:S01]  /*4c00*/  MUFU.TANH R42, R0 ;  /* 0x00000000002a7308 */ /* 0x000aa20000002400 */
[----:B-1----:R-:W-:Y:S01]  /*4c10*/  HMMA.16816.F32.BF16 R12, R4, R36, R16 ;  /* 0x00000024040c723c */ /* 0x002fe20000041810 */
[----:B-----5:R-:W-:-:S06]  /*4c20*/  FMUL.FTZ R0, R25, c[0x0][0x320] ;  /* 0x0000c80019007a20 */ /* 0x020fcc0000410000 */
        /* <DEDUP_REMOVED lines=69> */
.L_x_2210:
[----:B------:R-:W-:Y:S05]  /*5080*/  BRA.DIV ~URZ, `(.L_x_2063) ;  /* 0x00015a127f007947 */ /* 0x000fea000b800000 */
[----:B------:R-:W3:Y:S01]  /*5090*/  SHFL.IDX PT, R0, R10, RZ, 0x181f ;  /* 0x00181fff0a007589 */ /* 0x000ee200000e0000 */
[----:B------:R-:W-:Y:S02]  /*50a0*/  ISETP.GE.AND P0, PT, R217, c[0x0][0x1d4], PT ;  /* 0x00007500d9007a0c */ /* 0x000fe40003f06270 */
[----:B------:R-:W-:Y:S02]  /*50b0*/  ISETP.GE.AND P2, PT, R223, c[0x0][0x1d4], PT ;  /* 0x00007500df007a0c */ /* 0x000fe40003f46270 */
[----:B------:R-:W-:Y:S02]  /*50c0*/  SEL R14, RZ, 0x10, P0 ;  /* 0x00000010ff0e7807 */ /* 0x000fe40000000000 */
[----:B------:R-:W-:Y:S02]  /*50d0*/  SEL R13, RZ, 0x10, P2 ;  /* 0x00000010ff0d7807 */ /* 0x000fe40001000000 */
[----:B---3--:R-:W-:-:S05]  /*50e0*/  IADD3 R2, P1, R0, R103, RZ ;  /* 0x0000006700027210 */ /* 0x008fca0007f3e0ff */
[----:B--2---:R-:W-:Y:S01]  /*50f0*/  IMAD.X R3, R4, 0x1, R96, P1 ;  /* 0x0000000104037824 */ /* 0x004fe200008e0660 */
[----:B------:R-:W-:-:S04]  /*5100*/  IADD3 R8, P1, R0, R104, RZ ;  /* 0x0000006800087210 */ /* 0x000fc80007f3e0ff */
[----:B------:R-:W-:Y:S01]  /*5110*/  @!PT LDS RZ, [RZ] ;  /* 0x00000000fffff984 */ /* 0x000fe20000000800 */
[----:B------:R-:W-:Y:S01]  /*5120*/  @!PT LDS RZ, [RZ] ;  /* 0x00000000fffff984 */ /* 0x000fe20000000800 */
[----:B------:R2:W-:Y:S01]  /*5130*/  LDGSTS.E.BYPASS.LTC128B.128 [R215+0x8100], [R2.64], !P0 ;  /* 0x0810000002d77fae */ /* 0x0005e2000c101d46 */
[----:B------:R-:W-:Y:S01]  /*5140*/  IADD3 R6, P0, R0, R105, RZ ;  /* 0x0000006900067210 */ /* 0x000fe20007f1e0ff */
[----:B------:R-:W-:Y:S01]  /*5150*/  IMAD.X R9, R4, 0x1, R97, P1 ;  /* 0x0000000104097824 */ /* 0x000fe200008e0661 */
[----:B------:R-:W-:-:S03]  /*5160*/  ISETP.GE.AND P1, PT, R222, c[0x0][0x1d4], PT ;  /* 0x00007500de007a0c */ /* 0x000fc60003f26270 */
[----:B------:R-:W-:Y:S01]  /*5170*/  IMAD.X R7, R4, 0x1, R98, P0 ;  /* 0x0000000104077824 */ /* 0x000fe200000e0662 */
[----:B------:R-:W-:Y:S01]  /*5180*/  ISETP.GE.AND P0, PT, R224, c[0x0][0x1d4], PT ;  /* 0x00007500e0007a0c */ /* 0x000fe20003f06270 */
[----:B------:R3:W-:Y:S01]  /*5190*/  LDGSTS.E.BYPASS.LTC128B.128 [R215+0xa100], [R8.64], !P2 ;  /* 0x0a10000008d77fae */ /* 0x0007e2000d101d46 */
[----:B------:R-:W-:-:S07]  /*51a0*/  SEL R12, RZ, 0x10, P1 ;  /* 0x00000010ff0c7807 */ /* 0x000fce0000800000 */
[----:B------:R3:W-:Y:S01]  /*51b0*/  LDGSTS.E.BYPASS.LTC128B.128 [R215+0xc100], [R6.64], !P1 ;  /* 0x0c10000006d77fae */ /* 0x0007e2000c901d46 */
[----:B--2---:R-:W-:-:S03]  /*51c0*/  IADD3 R2, P3, R0, R106, RZ ;  /* 0x0000006a00027210 */ /* 0x004fc60007f7e0ff */
[----:B------:R-:W2:Y:S02]  /*51d0*/  SHFL.IDX PT, R0, R10, 0x1, 0x181f ;  /* 0x00381f000a007f89 */ /* 0x000ea400000e0000 */
[----:B------:R-:W-:Y:S02]  /*51e0*/  IMAD.X R3, R4, 0x1, R99, P3 ;  /* 0x0000000104037824 */ /* 0x000fe400018e0663 */
[----:B------:R4:W1:Y:S04]  /*51f0*/  SHFL.IDX PT, R4, R5, 0x1, 0x181f ;  /* 0x00381f0005047f89 */ /* 0x00086800000e0000 */
[----:B------:R3:W-:Y:S01]  /*5200*/  LDGSTS.E.BYPASS.LTC128B.128 [R215+0xe100], [R2.64], !P0 ;  /* 0x0e10000002d77fae */ /* 0x0007e2000c101d46 */
[----:B-1--4-:R-:W-:-:S03]  /*5210*/  SEL R5, RZ, 0x10, P0 ;  /* 0x00000010ff057807 */ /* 0x012fc60000000000 */
.L_x_2211:
[----:B--23--:R-:W-:Y:S02]  /*5220*/  IADD3 R2, -R14, 0x10, RZ ;  /* 0x000000100e027810 */ /* 0x00cfe40007ffe1ff */
[----:B------:R-:W-:-:S02]  /*5230*/  IADD3 R3, -R13, 0x10, RZ ;  /* 0x000000100d037810 */ /* 0x000fc40007ffe1ff */
[----:B------:R-:W-:Y:S02]  /*5240*/  LOP3.LUT R2, R2, 0xf, RZ, 0xc0, !PT ;  /* 0x0000000f02027812 */ /* 0x000fe400078ec0ff */
[----:B------:R-:W-:Y:S02]  /*5250*/  ISETP.NE.U32.AND P3, PT, R14, RZ, PT ;  /* 0x000000ff0e00720c */ /* 0x000fe40003f65070 */
[----:B------:R-:W-:Y:S02]  /*5260*/  IADD3 R10, P1, P0, R2, R0, R103 ;  /* 0x00000000020a7210 */ /* 0x000fe4000783e067 */
[----:B------:R-:W-:Y:S02]  /*5270*/  LOP3.LUT R2, R3, 0xf, RZ, 0xc0, !PT ;  /* 0x0000000f03027812 */ /* 0x000fe400078ec0ff */
[----:B------:R-:W-:Y:S02]  /*5280*/  IADD3 R3, -R12, 0x10, RZ ;  /* 0x000000100c037810 */ /* 0x000fe40007ffe1ff */
[----:B------:R-:W-:-:S02]  /*5290*/  IADD3.X R11, RZ, R4, R96, P1, P0 ;  /* 0x00000004ff0b7210 */ /* 0x000fc40000fe0460 */
[----:B------:R-:W-:Y:S02]  /*52a0*/  IADD3 R8, P1, P0, R2, R0, R104 ;  /* 0x0000000002087210 */ /* 0x000fe4000783e068 */
[----:B------:R-:W-:Y:S01]  /*52b0*/  LOP3.LUT R2, R3, 0xf, RZ, 0xc0, !PT ;  /* 0x0000000f03027812 */ /* 0x000fe200078ec0ff */
[----:B------:R-:W-:Y:S01]  /*52c0*/  @!PT LDS RZ, [RZ] ;  /* 0x00000000fffff984 */ /* 0x000fe20000000800 */
[----:B------:R-:W-:Y:S01]  /*52d0*/  @!PT LDS RZ, [RZ] ;  /* 0x00000000fffff984 */ /* 0x000fe20000000800 */
[----:B------:R-:W-:Y:S01]  /*52e0*/  @!PT LDS RZ, [RZ] ;  /* 0x00000000fffff984 */ /* 0x000fe20000000800 */
[----:B------:R1:W-:Y:S01]  /*52f0*/  LDGSTS.E.BYPASS.LTC128B.128.ZFILL [R215+0x9100], [R10.64], P3 ;  /* 0x091000000ad77fae */ /* 0x0003e20009941d46 */
[----:B------:R-:W-:Y:S02]  /*5300*/  IADD3 R3, -R5, 0x10, RZ ;  /* 0x0000001005037810 */ /* 0x000fe40007ffe1ff */
[----:B------:R-:W-:Y:S02]  /*5310*/  IADD3.X R9, RZ, R4, R97, P1, P0 ;  /* 0x00000004ff097210 */ /* 0x000fe40000fe0461 */
[----:B------:R-:W-:Y:S02]  /*5320*/  IADD3 R6, P1, P0, R2, R0, R105 ;  /* 0x0000000002067210 */ /* 0x000fe4000783e069 */
[----:B------:R-:W-:-:S02]  /*5330*/  LOP3.LUT R2, R3, 0xf, RZ, 0xc0, !PT ;  /* 0x0000000f03027812 */ /* 0x000fc400078ec0ff */
[----:B------:R-:W-:Y:S02]  /*5340*/  IADD3.X R7, RZ, R4, R98, P1, P0 ;  /* 0x00000004ff077210 */ /* 0x000fe40000fe0462 */
[----:B------:R-:W-:Y:S02]  /*5350*/  IADD3 R2, P1, P0, R2, R0, R106 ;  /* 0x0000000002027210 */ /* 0x000fe4000783e06a */
[----:B------:R-:W-:Y:S02]  /*5360*/  ISETP.NE.U32.AND P2, PT, R13, RZ, PT ;  /* 0x000000ff0d00720c */ /* 0x000fe40003f45070 */
[----:B------:R-:W-:Y:S02]  /*5370*/  IADD3.X R3, RZ, R4, R99, P1, P0 ;  /* 0x00000004ff037210 */ /* 0x000fe40000fe0463 */
[----:B------:R-:W-:Y:S02]  /*5380*/  ISETP.NE.U32.AND P1, PT, R12, RZ, PT ;  /* 0x000000ff0c00720c */ /* 0x000fe40003f25070 */
[----:B------:R-:W-:-:S07]  /*5390*/  ISETP.NE.U32.AND P0, PT, R5, RZ, PT ;  /* 0x000000ff0500720c */ /* 0x000fce0003f05070 */
[----:B------:R1:W-:Y:S04]  /*53a0*/  LDGSTS.E.BYPASS.LTC128B.128.ZFILL [R215+0xb100], [R8.64], P2 ;  /* 0x0b10000008d77fae */ /* 0x0003e80009141d46 */
[----:B------:R1:W-:Y:S04]  /*53b0*/  LDGSTS.E.BYPASS.LTC128B.128.ZFILL [R215+0xd100], [R6.64], P1 ;  /* 0x0d10000006d77fae */ /* 0x0003e80008941d46 */
[----:B------:R1:W-:Y:S02]  /*53c0*/  LDGSTS.E.BYPASS.LTC128B.128.ZFILL [R215+0xf100], [R2.64], P0 ;  /* 0x0f10000002d77fae */ /* 0x0003e40008141d46 */
.L_x_2061:
[----:B--234-:R-:W-:Y:S05]  /*53d0*/  BSYNC B0 ;  /* 0x0000000000007941 */ /* 0x01cfea0003800000 */
.L_x_2060:
[----:B-1----:R-:W-:Y:S01]  /*53e0*/  IMAD.MOV.U32 R0, RZ, RZ, c[0x0][0x2c4] ;  /* 0x0000b100ff007624 */ /* 0x002fe200078e00ff */
[----:B------:R-:W-:Y:S01]  /*53f0*/  ULDC UR4, c[0x0][0x324] ;  /* 0x0000c90000047ab9 */ /* 0x000fe20000000800 */
[----:B------:R-:W-:Y:S01]  /*5400*/  IADD3 R2, R227, 0x1, -R100 ;  /* 0x00000001e3027810 */ /* 0x000fe20007ffe864 */
[----:B------:R-:W-:Y:S01]  /*5410*/  ULOP3.LUT UR4, URZ, UR4, URZ, 0x33, !UPT ;  /* 0x000000043f047292 */ /* 0x000fe2000f8e333f */
[----:B------:R-:W0:Y:S01]  /*5420*/  LDGDEPBAR ;  /* 0x00000000000079af */ /* 0x000e220000000000 */
[----:B------:R-:W-:Y:S01]  /*5430*/  ISETP.NE.AND P0, PT, R0, 0x1, PT ;  /* 0x000000010000780c */ /* 0x000fe20003f05270 */
[----:B------:R-:W-:-:S02]  /*5440*/  IMAD.IADD R0, R243, 0x1, R242 ;  /* 0x00000001f3007824 */ /* 0x000fc400078e02f2 */
        /* <DEDUP_REMOVED lines=9> */
.L_x_2212:
        /* <DEDUP_REMOVED lines=17> */
.L_x_2067:
[----:B------:R-:W-:-:S04]  /*55f0*/  MOV R5, 0x1 ;  /* 0x0000000100057802 */ /* 0x000fc80000000f00 */
[----:B------:R-:W-:-:S13]  /*5600*/  ISETP.NE.AND P0, PT, R5, c[0x0][0x32c], PT ;  /* 0x0000cb0005007a0c */ /* 0x000fda0003f05270 */
[----:B------:R-:W-:-:S05]  /*5610*/  @P0 IMAD.HI.U32 R5, R3, c[0x0][0x330], RZ ;  /* 0x0000cc0003050a27 */ /* 0x000fca00078e00ff */
[----:B------:R-:W-:Y:S02]  /*5620*/  @P0 SHF.R.U32.HI R3, RZ, c[0x0][0x334], R5 ;  /* 0x0000cd00ff030a19 */ /* 0x000fe40000011605 */
.L_x_2068:
[----:B------:R-:W-:Y:S05]  /*5630*/  BSYNC B0 ;  /* 0x0000000000007941 */ /* 0x000fea0003800000 */
.L_x_2066:
[----:B------:R-:W-:-:S04]  /*5640*/  IMAD R3, R3, c[0x0][0x32c], -R100 ;  /* 0x0000cb0003037a24 */ /* 0x000fc800078e0a64 */
[----:B------:R-:W-:-:S05]  /*5650*/  IMAD.IADD R3, R3, 0x1, -R231 ;  /* 0x0000000103037824 */ /* 0x000fca00078e0ae7 */
[----:B------:R-:W-:Y:S02]  /*5660*/  IADD3 R5, R3, c[0x0][0x32c], RZ ;  /* 0x0000cb0003057a10 */ /* 0x000fe40007ffe0ff */
[----:B------:R-:W-:Y:S02]  /*5670*/  IMNMX R0, R0, R3, !PT ;  /* 0x0000000300007217 */ /* 0x000fe40007800200 */
[----:B------:R-:W-:Y:S02]  /*5680*/  IMNMX R2, R2, R5, PT ;  /* 0x0000000502027217 */ /* 0x000fe40003800200 */
.L_x_2065:
        /* <DEDUP_REMOVED lines=51> */
.L_x_2213:
        /* <DEDUP_REMOVED lines=10> */
[----:B-12---:R-:W-:Y:S01]  /*5a60*/  IMAD.MOV.U32 R4, RZ, RZ, 0x1 ;  /* 0x00000001ff047424 */ /* 0x006fe200078e00ff */
[----:B------:R-:W-:-:S04]  /*5a70*/  LOP3.LUT R3, RZ, R3, RZ, 0x33, !PT ;  /* 0x00000003ff037212 */ /* 0x000fc800078e33ff */
[----:B------:R-:W-:-:S13]  /*5a80*/  ISETP.NE.AND P0, PT, R4, c[0x0][0x32c], PT ;  /* 0x0000cb0004007a0c */ /* 0x000fda0003f05270 */
[----:B------:R-:W-:-:S05]  /*5a90*/  @P0 IMAD.HI.U32 R4, R3, c[0x0][0x330], RZ ;  /* 0x0000cc0003040a27 */ /* 0x000fca00078e00ff */
[----:B------:R-:W-:-:S04]  /*5aa0*/  @P0 SHF.R.U32.HI R3, RZ, c[0x0][0x334], R4 ;  /* 0x0000cd00ff030a19 */ /* 0x000fc80000011604 */
[----:B------:R-:W-:Y:S01]  /*5ab0*/  LOP3.LUT R3, RZ, R3, RZ, 0x33, !PT ;  /* 0x00000003ff037212 */ /* 0x000fe200078e33ff */
[----:B------:R-:W-:Y:S05]  /*5ac0*/  BRA `(.L_x_2073) ;  /* 0x0000004000007947 */ /* 0x000fea0003800000 */
.L_x_2072:
[----:B-12---:R-:W-:-:S04]  /*5ad0*/  MOV R4, 0x1 ;  /* 0x0000000100047802 */ /* 0x006fc80000000f00 */
[----:B------:R-:W-:-:S13]  /*5ae0*/  ISETP.NE.AND P0, PT, R4, c[0x0][0x32c], PT ;  /* 0x0000cb0004007a0c */ /* 0x000fda0003f05270 */
[----:B------:R-:W-:-:S05]  /*5af0*/  @P0 IMAD.HI.U32 R4, R3, c[0x0][0x330], RZ ;  /* 0x0000cc0003040a27 */ /* 0x000fca00078e00ff */
[----:B------:R-:W-:Y:S02]  /*5b00*/  @P0 SHF.R.U32.HI R3, RZ, c[0x0][0x334], R4 ;  /* 0x0000cd00ff030a19 */ /* 0x000fe40000011604 */
.L_x_2073:
[----:B------:R-:W-:Y:S05]  /*5b10*/  BSYNC B0 ;  /* 0x0000000000007941 */ /* 0x000fea0003800000 */
.L_x_2071:
[----:B------:R-:W-:-:S04]  /*5b20*/  IMAD R3, R3, c[0x0][0x32c], -R100 ;  /* 0x0000cb0003037a24 */ /* 0x000fc800078e0a64 */
[----:B------:R-:W-:-:S05]  /*5b30*/  IMAD.IADD R3, R3, 0x1, -R231 ;  /* 0x0000000103037824 */ /* 0x000fca00078e0ae7 */
[----:B------:R-:W-:Y:S02]  /*5b40*/  IADD3 R4, R3, c[0x0][0x32c], RZ ;  /* 0x0000cb0003047a10 */ /* 0x000fe40007ffe0ff */
[----:B------:R-:W-:Y:S02]  /*5b50*/  IMNMX R0, R0, R3, !PT ;  /* 0x0000000300007217 */ /* 0x000fe40007800200 */
[----:B------:R-:W-:Y:S02]  /*5b60*/  IMNMX R2, R2, R4, PT ;  /* 0x0000000402027217 */ /* 0x000fe40003800200 */
.L_x_2070:
[C---:B------:R-:W-:Y:S02]  /*5b70*/  ISETP.GT.AND P0, PT, R0.reuse, 0x1, P1 ;  /* 0x000000010000780c */ /* 0x040fe40000f04270 */
[----:B------:R-:W-:Y:S02]  /*5b80*/  ISETP.GT.AND P2, PT, R0, 0x8, P1 ;  /* 0x000000080000780c */ /* 0x000fe40000f44270 */
[C---:B------:R-:W-:Y:S02]  /*5b90*/  ISETP.LT.OR P0, PT, R2.reuse, 0x2, P0 ;  /* 0x000000020200780c */ /* 0x040fe40000701670 */
[----:B------:R-:W-:-:S02]  /*5ba0*/  ISETP.LT.OR P2, PT, R2, 0x9, P2 ;  /* 0x000000090200780c */ /* 0x000fc40001741670 */
[----:B------:R-:W-:Y:S02]  /*5bb0*/  FSEL R7, R73, -INF , !P0 ;  /* 0xff80000049077808 */ /* 0x000fe40004000000 */
[----:B------:R-:W-:Y:S02]  /*5bc0*/  ISETP.GT.AND P0, PT, R0, 0x9, P1 ;  /* 0x000000090000780c */ /* 0x000fe40000f04270 */
[----:B------:R-:W-:Y:S02]  /*5bd0*/  FSEL R12, R70, -INF , !P2 ;  /* 0xff800000460c7808 */ /* 0x000fe40005000000 */
[----:B------:R-:W-:Y:S02]  /*5be0*/  ISETP.LT.OR P0, PT, R2, 0xa, P0 ;  /* 0x0000000a0200780c */ /* 0x000fe40000701670 */
[----:B------:R-:W-:Y:S02]  /*5bf0*/  FMNMX.FTZ R3, R9, R10, !PT ;  /* 0x0000000a09037209 */ /* 0x000fe40007810000 */
[----:B------:R-:W-:-:S02]  /*5c00*/  FSEL R13, R56, -INF , !P0 ;  /* 0xff800000380d7808 */ /* 0x000fc40004000000 */
[C---:B------:R-:W-:Y:S02]  /*5c10*/  ISETP.GT.AND P0, PT, R0.reuse, 0x11, P1 ;  /* 0x000000110000780c */ /* 0x040fe40000f04270 */
[----:B------:R-:W-:Y:S02]  /*5c20*/  ISETP.GT.AND P3, PT, R0, 0x10, P1 ;  /* 0x000000100000780c */ /* 0x000fe40000f64270 */
[----:B------:R-:W-:Y:S02]  /*5c30*/  ISETP.LT.OR P2, PT, R2, 0x12, P0 ;  /* 0x000000120200780c */ /* 0x000fe40000741670 */
[C---:B------:R-:W-:Y:S02]  /*5c40*/  ISETP.GT.AND P0, PT, R0.reuse, 0x18, P1 ;  /* 0x000000180000780c */ /* 0x040fe40000f04270 */
[----:B------:R-:W-:Y:S02]  /*5c50*/  FSEL R17, R53, -INF , !P2 ;  /* 0xff80000035117808 */ /* 0x000fe40005000000 */
[----:B------:R-:W-:-:S02]  /*5c60*/  ISETP.GT.AND P2, PT, R0, RZ, P1 ;  /* 0x000000ff0000720c */ /* 0x000fc40000f44270 */
[----:B------:R-:W-:Y:S02]  /*5c70*/  FMNMX.FTZ R3, R11, R3, !PT ;  /* 0x000000030b037209 */ /* 0x000fe40007810000 */
[C---:B------:R-:W-:Y:S02]  /*5c80*/  ISETP.LT.OR P2, PT, R2.reuse, 0x1, P2 ;  /* 0x000000010200780c */ /* 0x040fe40001741670 */
[C---:B------:R-:W-:Y:S02]  /*5c90*/  ISETP.LT.OR P3, PT, R2.reuse, 0x11, P3 ;  /* 0x000000110200780c */ /* 0x040fe40001f61670 */
[----:B------:R-:W-:Y:S02]  /*5ca0*/  FSEL R6, R77, -INF , !P2 ;  /* 0xff8000004d067808 */ /* 0x000fe40005000000 */
[----:B------:R-:W-:Y:S02]  /*5cb0*/  ISETP.LT.OR P0, PT, R2, 0x19, P0 ;  /* 0x000000190200780c */ /* 0x000fe40000701670 */
[----:B-12---:R-:W-:-:S02]  /*5cc0*/  FMNMX.FTZ R4, R6, R7, !PT ;  /* 0x0000000706047209 */ /* 0x006fc40007810000 */
[----:B------:R-:W-:Y:S02]  /*5cd0*/  FMNMX.FTZ R3, R15, R3, !PT ;  /* 0x000000030f037209 */ /* 0x000fe40007810000 */
[----:B------:R-:W-:Y:S02]  /*5ce0*/  FMNMX.FTZ R4, R12, R4, !PT ;  /* 0x000000040c047209 */ /* 0x000fe40007810000 */
[----:B------:R-:W-:Y:S02]  /*5cf0*/  FSEL R14, R55, -INF , !P3 ;  /* 0xff800000370e7808 */ /* 0x000fe40005800000 */
[----:B------:R-:W-:Y:S02]  /*5d00*/  FMNMX.FTZ R4, R13, R4, !PT ;  /* 0x000000040d047209 */ /* 0x000fe40007810000 */
[----:B------:R-:W-:Y:S02]  /*5d10*/  FSEL R24, R48, -INF , !P0 ;  /* 0xff80000030187808 */ /* 0x000fe40004000000 */
[----:B------:R-:W-:-:S02]  /*5d20*/  ISETP.GT.AND P2, PT, R0, 0x19, P1 ;  /* 0x000000190000780c */ /* 0x000fc40000f44270 */
[----:B------:R-:W-:Y:S02]  /*5d30*/  ISETP.GT.AND P0, PT, R0, 0x20, P1 ;  /* 0x000000200000780c */ /* 0x000fe40000f04270 */
[----:B------:R-:W-:Y:S02]  /*5d40*/  FMNMX.FTZ R3, R16, R3, !PT ;  /* 0x0000000310037209 */ /* 0x000fe40007810000 */
[----:B------:R-:W-:Y:S02]  /*5d50*/  FMNMX.FTZ R4, R14, R4, !PT ;  /* 0x000000040e047209 */ /* 0x000fe40007810000 */
[C---:B------:R-:W-:Y:S02]  /*5d60*/  ISETP.LT.OR P2, PT, R2.reuse, 0x1a, P2 ;  /* 0x0000001a0200780c */ /* 0x040fe40001741670 */
[----:B------:R-:W-:Y:S02]  /*5d70*/  ISETP.LT.OR P0, PT, R2, 0x21, P0 ;  /* 0x000000210200780c */ /* 0x000fe40000701670 */
[----:B------:R-:W-:-:S02]  /*5d80*/  FMNMX.FTZ R3, R18, R3, !PT ;  /* 0x0000000312037209 */ /* 0x000fc40007810000 */
[----:B------:R-:W-:Y:S02]  /*5d90*/  FMNMX.FTZ R4, R17, R4, !PT ;  /* 0x0000000411047209 */ /* 0x000fe40007810000 */
[----:B------:R-:W-:Y:S02]  /*5da0*/  FSEL R25, R43, -INF , !P2 ;  /* 0xff8000002b197808 */ /* 0x000fe40005000000 */
[----:B------:R-:W-:Y:S02]  /*5db0*/  ISETP.GT.AND P2, PT, R0, 0x21, P1 ;  /* 0x000000210000780c */ /* 0x000fe40000f44270 */
[----:B------:R-:W-:Y:S02]  /*5dc0*/  FSEL R91, R40, -INF , !P0 ;  /* 0xff800000285b7808 */ /* 0x000fe40004000000 */
[----:B------:R-:W-:Y:S02]  /*5dd0*/  FMNMX.FTZ R3, R19, R3, !PT ;  /* 0x0000000313037209 */ /* 0x000fe40007810000 */
[----:B------:R-:W-:-:S02]  /*5de0*/  ISETP.GT.AND P0, PT, R0, 0x28, P1 ;  /* 0x000000280000780c */ /* 0x000fc40000f04270 */
[----:B------:R-:W-:Y:S02]  /*5df0*/  FMNMX.FTZ R4, R24, R4, !PT ;  /* 0x0000000418047209 */ /* 0x000fe40007810000 */
[----:B------:R-:W-:Y:S02]  /*5e00*/  ISETP.LT.OR P2, PT, R2, 0x22, P2 ;  /* 0x000000220200780c */ /* 0x000fe40001741670 */
[----:B------:R-:W-:Y:S02]  /*5e10*/  FMNMX.FTZ R3, R20, R3, !PT ;  /* 0x0000000314037209 */ /* 0x000fe40007810000 */
[----:B------:R-:W-:Y:S02]  /*5e20*/  ISETP.LT.OR P0, PT, R2, 0x29, P0 ;  /* 0x000000290200780c */ /* 0x000fe40000701670 */
[----:B------:R-:W-:Y:S02]  /*5e30*/  FMNMX.FTZ R4, R25, R4, !PT ;  /* 0x0000000419047209 */ /* 0x000fe40007810000 */
[----:B------:R-:W-:-:S02]  /*5e40*/  FSEL R90, R34, -INF , !P2 ;  /* 0xff800000225a7808 */ /* 0x000fc40005000000 */
[----:B------:R-:W-:Y:S02]  /*5e50*/  FMNMX.FTZ R3, R99, R3, !PT ;  /* 0x0000000363037209 */ /* 0x000fe40007810000 */
[----:B------:R-:W-:Y:S02]  /*5e60*/  ISETP.GT.AND P2, PT, R0, 0x29, P1 ;  /* 0x000000290000780c */ /* 0x000fe40000f44270 */
[----:B------:R-:W-:Y:S02]  /*5e70*/  FSEL R89, R32, -INF , !P0 ;  /* 0xff80000020597808 */ /* 0x000fe40004000000 */
[----:B------:R-:W-:Y:S02]  /*5e80*/  FMNMX.FTZ R4, R91, R4, !PT ;  /* 0x000000045b047209 */ /* 0x000fe40007810000 */
[----:B------:R-:W-:Y:S02]  /*5e90*/  ISETP.GT.AND P0, PT, R0, 0x30, P1 ;  /* 0x000000300000780c */ /* 0x000fe40000f04270 */
[----:B------:R-:W-:-:S02]  /*5ea0*/  FMNMX.FTZ R3, R98, R3, !PT ;  /* 0x0000000362037209 */ /* 0x000fc40007810000 */
[----:B------:R-:W-:Y:S02]  /*5eb0*/  ISETP.LT.OR P2, PT, R2, 0x2a, P2 ;  /* 0x0000002a0200780c */ /* 0x000fe40001741670 */
[----:B------:R-:W-:Y:S02]  /*5ec0*/  FMNMX.FTZ R4, R90, R4, !PT ;  /* 0x000000045a047209 */ /* 0x000fe40007810000 */
[----:B------:R-:W-:Y:S02]  /*5ed0*/  ISETP.LT.OR P0, PT, R2, 0x31, P0 ;  /* 0x000000310200780c */ /* 0x000fe40000701670 */
[----:B------:R-:W-:Y:S02]  /*5ee0*/  FMNMX.FTZ R3, R97, R3, !PT ;  /* 0x0000000361037209 */ /* 0x000fe40007810000 */
[----:B------:R-:W-:Y:S02]  /*5ef0*/  FSEL R88, R33, -INF , !P2 ;  /* 0xff80000021587808 */ /* 0x000fe40005000000 */
[----:B------:R-:W-:-:S02]  /*5f00*/  ISETP.GT.AND P3, PT, R0, 0x31, P1 ;  /* 0x000000310000780c */ /* 0x000fc40000f64270 */
[----:B------:R-:W-:Y:S02]  /*5f10*/  FMNMX.FTZ R4, R89, R4, !PT ;  /* 0x0000000459047209 */ /* 0x000fe40007810000 */
[----:B------:R-:W-:Y:S02]  /*5f20*/  FSEL R87, R28, -INF , !P0 ;  /* 0xff8000001c577808 */ /* 0x000fe40004000000 */
[C---:B------:R-:W-:Y:S02]  /*5f30*/  ISETP.GT.AND P2, PT, R0.reuse, 0x38, P1 ;  /* 0x000000380000780c */ /* 0x040fe40000f44270 */
[----:B------:R-:W-:Y:S02]  /*5f40*/  ISETP.GT.AND P0, PT, R0, 0x39, P1 ;  /* 0x000000390000780c */ /* 0x000fe40000f04270 */
[----:B------:R-:W-:Y:S02]  /*5f50*/  FMNMX.FTZ R0, R96, R3, !PT ;  /* 0x0000000360007209 */ /* 0x000fe40007810000 */
[----:B------:R-:W-:-:S02]  /*5f60*/  ISETP.LT.OR P3, PT, R2, 0x32, P3 ;  /* 0x000000320200780c */ /* 0x000fc40001f61670 */
[----:B------:R-:W-:Y:S02]  /*5f70*/  FMNMX.FTZ R3, R88, R4, !PT ;  /* 0x0000000458037209 */ /* 0x000fe40007810000 */
[C---:B------:R-:W-:Y:S02]  /*5f80*/  ISETP.LT.OR P1, PT, R2.reuse, 0x39, P2 ;  /* 0x000000390200780c */ /* 0x040fe40001721670 */
[----:B------:R-:W-:Y:S02]  /*5f90*/  FSEL R86, R29, -INF , !P3 ;  /* 0xff8000001d567808 */ /* 0x000fe40005800000 */
[----:B------:R-:W-:Y:S02]  /*5fa0*/  FMNMX.FTZ R0, R95, R0, !PT ;  /* 0x000000005f007209 */ /* 0x000fe40007810000 */
[----:B------:R-:W-:Y:S02]  /*5fb0*/  FMNMX.FTZ R3, R87, R3, !PT ;  /* 0x0000000357037209 */ /* 0x000fe40007810000 */
[----:B------:R-:W-:-:S02]  /*5fc0*/  ISETP.LT.OR P0, PT, R2, 0x3a, P0 ;  /* 0x0000003a0200780c */ /* 0x000fc40000701670 */
[----:B------:R-:W-:Y:S02]  /*5fd0*/  FSEL R85, R27, -INF , !P1 ;  /* 0xff8000001b557808 */ /* 0x000fe40004800000 */
[----:B------:R-:W-:Y:S02]  /*5fe0*/  FMNMX.FTZ R0, R94, R0, !PT ;  /* 0x000000005e007209 */ /* 0x000fe40007810000 */
[----:B------:R-:W-:Y:S02]  /*5ff0*/  FMNMX.FTZ R2, R86, R3, !PT ;  /* 0x0000000356027209 */ /* 0x000fe40007810000 */
[----:B------:R-:W-:Y:S02]  /*6000*/  FSEL R84, R26, -INF , !P0 ;  /* 0xff8000001a547808 */ /* 0x000fe40004000000 */
[----:B------:R-:W-:Y:S02]  /*6010*/  FMNMX.FTZ R0, R93, R0, !PT ;  /* 0x000000005d007209 */ /* 0x000fe40007810000 */
[----:B------:R-:W-:-:S02]  /*6020*/  FMNMX.FTZ R2, R85, R2, !PT ;  /* 0x0000000255027209 */ /* 0x000fc40007810000 */
[----:B------:R-:W-:Y:S02]  /*6030*/  FMNMX.FTZ R4, R92, R0, !PT ;  /* 0x000000005c047209 */ /* 0x000fe40007810000 */
[----:B------:R-:W-:Y:S01]  /*6040*/  FMNMX.FTZ R5, R84, R2, !PT ;  /* 0x0000000254057209 */ /* 0x000fe20007810000 */
[----:B------:R-:W-:Y:S05]  /*6050*/  BRA.DIV ~URZ, `(.L_x_2074) ;  /* 0x00014db27f007947 */ /* 0x000fea000b800000 */
[----:B------:R1:W2:Y:S02]  /*6060*/  SHFL.BFLY PT, R0, R4, 0x2, 0x1f ;  /* 0x0c401f0004007f89 */ /* 0x0002a400000e0000 */
.L_x_2214:
[----:B-12---:R-:W-:Y:S01]  /*6070*/  FMNMX.FTZ R4, R4, R0, !PT ;  /* 0x0000000004047209 */ /* 0x006fe20007810000 */
[----:B------:R-:W-:Y:S05]  /*6080*/  BRA.DIV ~URZ, `(.L_x_2075) ;  /* 0x00014dc27f007947 */ /* 0x000fea000b800000 */
[----:B------:R-:W1:Y:S04]  /*6090*/  SHFL.BFLY PT, R0, R5, 0x2, 0x1f ;  /* 0x0c401f0005007f89 */ /* 0x000e6800000e0000 */
[----:B------:R-:W2:Y:S01]  /*60a0*/  SHFL.BFLY PT, R2, R4, 0x1, 0x1f ;  /* 0x0c201f0004027f89 */ /* 0x000ea200000e0000 */
[----:B-1----:R-:W-:Y:S02]  /*60b0*/  FMNMX.FTZ R5, R5, R0, !PT ;  /* 0x0000000005057209 */ /* 0x002fe40007810000 */
[----:B--2---:R-:W-:-:S03]  /*60c0*/  FMNMX.FTZ R132, R4, R2, !PT ;  /* 0x0000000204847209 */ /* 0x004fc60007810000 */
[----:B------:R1:W2:Y:S04]  /*60d0*/  SHFL.BFLY PT, R3, R5, 0x1, 0x1f ;  /* 0x0c201f0005037f89 */ /* 0x0002a800000e0000 */
.L_x_2215:
[C---:B------:R-:W-:Y:S01]  /*60e0*/  FMUL.FTZ R2, R132.reuse, c[0x0][0x2d0] ;  /* 0x0000b40084027a20 */ /* 0x040fe20000410000 */
[----:B------:R-:W-:Y:S01]  /*60f0*/  FSETP.NEU.FTZ.AND P0, PT, R132, -INF , PT ;  /* 0xff8000008400780b */ /* 0x000fe20003f1d000 */
[----:B------:R-:W-:Y:S01]  /*6100*/  WARPSYNC 0xffffffff ;  /* 0xffffffff00007948 */ /* 0x000fe20003800000 */
[----:B------:R-:W-:Y:S01]  /*6110*/  LDSM.16.MT88.4 R36, [R203+0x800] ;  /* 0x00080000cb24783b */ /* 0x000fe20000004200 */
[----:B------:R-:W-:Y:S02]  /*6120*/  MOV R219, c[0x0][0x2c4] ;  /* 0x0000b10000db7a02 */ /* 0x000fe40000000f00 */
[----:B------:R-:W-:Y:S01]  /*6130*/  FSEL R2, R2, RZ, P0 ;  /* 0x000000ff02027208 */ /* 0x000fe20000000000 */
[----:B------:R-:W-:Y:S01]  /*6140*/  LDSM.16.MT88.4 R44, [R206] ;  /* 0x00000000ce2c783b */ /* 0x000fe20000004200 */
[----:B------:R-:W-:Y:S02]  /*6150*/  ISETP.NE.AND P1, PT, R219, 0x1, PT ;  /* 0x00000001db00780c */ /* 0x000fe40003f25270 */
[----:B------:R-:W-:Y:S01]  /*6160*/  MOV R219, c[0x0][0x32c] ;  /* 0x0000cb0000db7a02 */ /* 0x000fe20000000f00 */
[----:B------:R-:W-:Y:S01]  /*6170*/  FFMA.FTZ R0, R9, c[0x0][0x2d0], -R2 ;  /* 0x0000b40009007a23 */ /* 0x000fe20000010802 */
[----:B------:R-:W-:Y:S01]  /*6180*/  LDSM.16.MT88.4 R40, [R204+0x800] ;  /* 0x00080000cc28783b */ /* 0x000fe20000004200 */
[----:B------:R-:W-:-:S02]  /*6190*/  IADD3 R214, R214, -0x2, RZ ;  /* 0xfffffffed6d67810 */ /* 0x000fc40007ffe0ff */
[----:B------:R3:W-:Y:S01]  /*61a0*/  MUFU.EX2 R113, R0 ;  /* 0x0000000000717308 */ /* 0x0007e20000000800 */
[----:B------:R-:W-:Y:S04]  /*61b0*/  LDSM.16.MT88.4 R28, [R205] ;  /* 0x00000000cd1c783b */ /* 0x000fe80000004200 */
[----:B------:R-:W-:Y:S04]  /*61c0*/  LDSM.16.MT88.4 R68, [R204+0x2000] ;  /* 0x00200000cc44783b */ /* 0x000fe80000004200 */
[----:B------:R-:W-:Y:S04]  /*61d0*/  LDSM.16.MT88.4 R60, [R206+0x800] ;  /* 0x00080000ce3c783b */ /* 0x000fe80000004200 */
[----:B------:R-:W-:Y:S01]  /*61e0*/  LDSM.16.MT88.4 R64, [R205+0x800] ;  /* 0x00080000cd40783b */ /* 0x000fe20000004200 */
[----:B---3--:R-:W-:-:S03]  /*61f0*/  FFMA.FTZ R0, R10, c[0x0][0x2d0], -R2 ;  /* 0x0000b4000a007a23 */ /* 0x008fc60000010802 */
[----:B------:R-:W-:Y:S01]  /*6200*/  LDSM.16.MT88.4 R72, [R206+0x2000] ;  /* 0x00200000ce48783b */ /* 0x000fe20000004200 */
[----:B------:R3:W4:Y:S03]  /*6210*/  MUFU.EX2 R112, R0 ;  /* 0x0000000000707308 */ /* 0x0007260000000800 */
[----:B------:R-:W-:Y:S04]  /*6220*/  LDSM.16.MT88.4 R48, [R203+0x2800] ;  /* 0x00280000cb30783b */ /* 0x000fe80000004200 */
[----:B------:R-:W-:Y:S04]  /*6230*/  LDSM.16.MT88.4 R56, [R205+0x2000] ;  /* 0x00200000cd38783b */ /* 0x000fe80000004200 */
[----:B------:R-:W-:Y:S04]  /*6240*/  LDSM.16.MT88.4 R76, [R206+0x2800] ;  /* 0x00280000ce4c783b */ /* 0x000fe80000004200 */
[----:B------:R-:W-:Y:S01]  /*6250*/  LDSM.16.MT88.4 R80, [R203+0x4000] ;  /* 0x00400000cb50783b */ /* 0x000fe20000004200 */
[----:B---3--:R-:W-:-:S03]  /*6260*/  FFMA.FTZ R0, R11, c[0x0][0x2d0], -R2 ;  /* 0x0000b4000b007a23 */ /* 0x008fc60000010802 */
[----:B------:R-:W3:Y:S01]  /*6270*/  LDSM.16.MT88.4 R8, [R203] ;  /* 0x00000000cb08783b */ /* 0x000ee20000004200 */
[----:B------:R5:W-:Y:S02]  /*6280*/  MUFU.EX2 R117, R0 ;  /* 0x0000000000757308 */ /* 0x000be40000000800 */
[----:B-----5:R-:W-:-:S06]  /*6290*/  FFMA.FTZ R0, R15, c[0x0][0x2d0], -R2 ;  /* 0x0000b4000f007a23 */ /* 0x020fcc0000010802 */
[----:B------:R5:W-:Y:S02]  /*62a0*/  MUFU.EX2 R119, R0 ;  /* 0x0000000000777308 */ /* 0x000be40000000800 */
[--C-:B-----5:R-:W-:Y:S01]  /*62b0*/  FFMA.FTZ R0, R16, c[0x0][0x2d0], -R2.reuse ;  /* 0x0000b40010007a23 */ /* 0x120fe20000010802 */
[----:B--2---:R-:W-:Y:S01]  /*62c0*/  FMNMX.FTZ R16, R3, R5, !PT ;  /* 0x0000000503107209 */ /* 0x004fe20007810000 */
[----:B------:R-:W-:-:S04]  /*62d0*/  FFMA.FTZ R3, R19, c[0x0][0x2d0], -R2 ;  /* 0x0000b40013037a23 */ /* 0x000fc80000010802 */
[----:B------:R2:W-:Y:S01]  /*62e0*/  MUFU.EX2 R129, R0 ;  /* 0x0000000000817308 */ /* 0x0005e20000000800 */
[----:B------:R-:W-:-:S07]  /*62f0*/  FSETP.NEU.FTZ.AND P0, PT, R16, -INF , PT ;  /* 0xff8000001000780b */ /* 0x000fce0003f1d000 */
[----:B------:R5:W-:Y:S01]  /*6300*/  MUFU.EX2 R131, R3 ;  /* 0x0000000300837308 */ /* 0x000be20000000800 */
[----:B--2---:R-:W-:-:S07]  /*6310*/  FFMA.FTZ R0, R18, c[0x0][0x2d0], -R2 ;  /* 0x0000b40012007a23 */ /* 0x004fce0000010802 */
[----:B------:R2:W-:Y:S01]  /*6320*/  MUFU.EX2 R130, R0 ;  /* 0x0000000000827308 */ /* 0x0005e20000000800 */
[----:B-----5:R-:W-:Y:S02]  /*6330*/  FFMA.FTZ R3, R20, c[0x0][0x2d0], -R2 ;  /* 0x0000b40014037a23 */ /* 0x020fe40000010802 */
[----:B------:R-:W5:Y:S05]  /*6340*/  LDSM.16.MT88.4 R20, [R204] ;  /* 0x00000000cc14783b */ /* 0x000f6a0000004200 */
[----:B------:R1:W-:Y:S01]  /*6350*/  MUFU.EX2 R207, R3 ;  /* 0x0000000300cf7308 */ /* 0x0003e20000000800 */
[----:B--2---:R-:W-:-:S05]  /*6360*/  FMUL.FTZ R0, R16, c[0x0][0x2d0] ;  /* 0x0000b40010007a20 */ /* 0x004fca0000410000 */
[----:B------:R-:W-:-:S05]  /*6370*/  FSEL R0, R0, RZ, P0 ;  /* 0x000000ff00007208 */ /* 0x000fca0000000000 */
[----:B-1----:R-:W-:-:S04]  /*6380*/  FFMA.FTZ R3, R6, c[0x0][0x2d0], -R0 ;  /* 0x0000b40006037a23 */ /* 0x002fc80000010800 */
[----:B------:R1:W-:Y:S02]  /*6390*/  MUFU.EX2 R19, R3 ;  /* 0x0000000300137308 */ /* 0x0003e40000000800 */
[----:B-1----:R-:W-:-:S06]  /*63a0*/  FFMA.FTZ R3, R7, c[0x0][0x2d0], -R0 ;  /* 0x0000b40007037a23 */ /* 0x002fcc0000010800 */
[----:B------:R1:W2:Y:S02]  /*63b0*/  MUFU.EX2 R18, R3 ;  /* 0x0000000300127308 */ /* 0x0002a40000000800 */
[----:B-1----:R-:W-:Y:S01]  /*63c0*/  FFMA.FTZ R3, R12, c[0x0][0x2d0], -R0 ;  /* 0x0000b4000c037a23 */ /* 0x002fe20000010800 */
[----:B----4-:R-:W-:-:S05]  /*63d0*/  F2FP.BF16.PACK_AB R12, R112, R113 ;  /* 0x00000071700c723e */ /* 0x010fca00000010ff */
[----:B------:R1:W-:Y:S02]  /*63e0*/  MUFU.EX2 R116, R3 ;  /* 0x0000000300747308 */ /* 0x0003e40000000800 */
[----:B-1----:R-:W-:Y:S01]  /*63f0*/  FFMA.FTZ R3, R13, c[0x0][0x2d0], -R0 ;  /* 0x0000b4000d037a23 */ /* 0x002fe20000010800 */
[----:B--2---:R-:W-:-:S05]  /*6400*/  F2FP.BF16.PACK_AB R13, R18, R19 ;  /* 0x00000013120d723e */ /* 0x004fca00000010ff */
[----:B------:R1:W2:Y:S02]  /*6410*/  MUFU.EX2 R118, R3 ;  /* 0x0000000300767308 */ /* 0x0002a40000000800 */
[----:B-1----:R-:W-:Y:S01]  /*6420*/  FFMA.FTZ R3, R14, c[0x0][0x2d0], -R0 ;  /* 0x0000b4000e037a23 */ /* 0x002fe20000010800 */
[----:B------:R-:W-:Y:S02]  /*6430*/  F2FP.BF16.PACK_AB R14, R119, R117 ;  /* 0x00000075770e723e */ /* 0x000fe400000010ff */
[----:B--2---:R-:W-:-:S03]  /*6440*/  F2FP.BF16.PACK_AB R15, R118, R116 ;  /* 0x00000074760f723e */ /* 0x004fc600000010ff */
[----:B------:R1:W-:Y:S04]  /*6450*/  MUFU.EX2 R128, R3 ;  /* 0x0000000300807308 */ /* 0x0003e80000000800 */
[C---:B---3--:R-:W-:Y:S07]  /*6460*/  HMMA.16816.F32.BF16 R4, R12.reuse, R8, RZ ;  /* 0x000000080c04723c */ /* 0x048fee00000418ff */
[----:B------:R-:W-:Y:S01]  /*6470*/  F2FP.BF16.PACK_AB R8, R130, R129 ;  /* 0x000000818208723e */ /* 0x000fe200000010ff */
[----:B-----5:R-:W-:Y:S01]  /*6480*/  HMMA.16816.F32.BF16 R32, R12, R20, RZ ;  /* 0x000000140c20723c */ /* 0x020fe200000418ff */
[----:B-1----:R-:W-:-:S02]  /*6490*/  FFMA.FTZ R3, R17, c[0x0][0x2d0], -R0 ;  /* 0x0000b40011037a23 */ /* 0x002fc40000010800 */
[----:B------:R-:W-:Y:S02]  /*64a0*/  FADD.FTZ R17, R19, R18 ;  /* 0x0000001213117221 */ /* 0x000fe40000010000 */
[----:B------:R1:W2:Y:S01]  /*64b0*/  MUFU.EX2 R133, R3 ;  /* 0x0000000300857308 */ /* 0x0002a20000000800 */
[--C-:B------:R-:W-:Y:S02]  /*64c0*/  FFMA.FTZ R19, R97, c[0x0][0x2d0], -R2.reuse ;  /* 0x0000b40061137a23 */ /* 0x100fe40000010802 */
[----:B------:R-:W-:Y:S01]  /*64d0*/  HMMA.16816.F32.BF16 R20, R12, R22, RZ ;  /* 0x000000160c14723c */ /* 0x000fe200000418ff */
[----:B------:R-:W-:Y:S02]  /*64e0*/  FADD.FTZ R17, R116, R17 ;  /* 0x0000001174117221 */ /* 0x000fe40000010000 */
[----:B------:R-:W-:-:S05]  /*64f0*/  FFMA.FTZ R18, R96, c[0x0][0x2d0], -R2 ;  /* 0x0000b40060127a23 */ /* 0x000fca0000010802 */
[----:B------:R-:W-:Y:S01]  /*6500*/  HMMA.16816.F32.BF16 R52, R12, R46, RZ ;  /* 0x0000002e0c34723c */ /* 0x000fe200000418ff */
[----:B-1----:R-:W-:Y:S01]  /*6510*/  FFMA.FTZ R3, R24, c[0x0][0x2d0], -R0 ;  /* 0x0000b40018037a23 */ /* 0x002fe20000010800 */
[----:B--2---:R-:W-:-:S03]  /*6520*/  F2FP.BF16.PACK_AB R9, R133, R128 ;  /* 0x000000808509723e */ /* 0x004fc600000010ff */
[----:B------:R1:W-:Y:S02]  /*6530*/  MUFU.EX2 R134, R3 ;  /* 0x0000000300867308 */ /* 0x0003e40000000800 */
[----:B-1----:R-:W-:Y:S02]  /*6540*/  FFMA.FTZ R3, R25, c[0x0][0x2d0], -R0 ;  /* 0x0000b40019037a23 */ /* 0x002fe40000010800 */
[----:B------:R-:W-:Y:S04]  /*6550*/  HMMA.16816.F32.BF16 R24, R12, R10, RZ ;  /* 0x0000000a0c18723c */ /* 0x000fe800000418ff */
[----:B------:R-:W1:Y:S03]  /*6560*/  MUFU.EX2 R212, R3 ;  /* 0x0000000300d47308 */ /* 0x000e660000000800 */
[----:B------:R-:W-:-:S02]  /*6570*/  F2FP.BF16.PACK_AB R10, R207, R131 ;  /* 0x00000083cf0a723e */ /* 0x000fc400000010ff */
        /* <DEDUP_REMOVED lines=49> */
[--C-:B------:R-:W-:Y:S01]  /*6890*/  FFMA.FTZ R32, R86, c[0x0][0x2d0], -R0.reuse ;  /* 0x0000b40056207a23 */ /* 0x100fe20000010800 */
[----:B------:R-:W-:Y:S01]  /*68a0*/  HMMA.16816.F32.BF16 R28, R12, R82, RZ ;  /* 0x000000520c1c723c */ /* 0x000fe200000418ff */
[----:B------:R-:W-:-:S07]  /*68b0*/  FFMA.FTZ R33, R84, c[0x0][0x2d0], -R0 ;  /* 0x0000b40054217a23 */ /* 0x000fce0000010800 */
[----:B------:R-:W-:Y:S07]  /*68c0*/  HMMA.16816.F32.BF16 R144, R8, R36, R4 ;  /* 0x000000240890723c */ /* 0x000fee0000041804 */
[--C-:B------:R-:W-:Y:S01]  /*68d0*/  FFMA.FTZ R36, R93, c[0x0][0x2d0], -R2.reuse ;  /* 0x0000b4005d247a23 */ /* 0x100fe20000010802 */
[----:B-1----:R-:W-:Y:S08]  /*68e0*/  HMMA.16816.F32.BF16 R4, R12, R40, RZ ;  /* 0x000000280c04723c */ /* 0x002ff000000418ff */
[C---:B------:R-:W-:Y:S07]  /*68f0*/  HMMA.16816.F32.BF16 R100, R8.reuse, R34, R20 ;  /* 0x000000220864723c */ /* 0x040fee0000041814 */
[----:B------:R-:W-:Y:S01]  /*6900*/  FFMA.FTZ R35, R92, c[0x0][0x2d0], -R2 ;  /* 0x0000b4005c237a23 */ /* 0x000fe20000010802 */
[----:B------:R-:W-:Y:S01]  /*6910*/  HMMA.16816.F32.BF16 R136, R8, R62, R28 ;  /* 0x0000003e0888723c */ /* 0x000fe2000004181c */
[----:B------:R-:W1:Y:S01]  /*6920*/  LDSM.16.MT88.4 R28, [R203+0x6000] ;  /* 0x00600000cb1c783b */ /* 0x000e620000004200 */
[----:B------:R-:W-:-:S06]  /*6930*/  FFMA.FTZ R34, R85, c[0x0][0x2d0], -R0 ;  /* 0x0000b40055227a23 */ /* 0x000fcc0000010800 */
[----:B------:R-:W-:Y:S08]  /*6940*/  HMMA.16816.F32.BF16 R20, R12, R46, RZ ;  /* 0x0000002e0c14723c */ /* 0x000ff000000418ff */
[----:B--2---:R-:W-:Y:S08]  /*6950*/  HMMA.16816.F32.BF16 R108, R8, R24, R4 ;  /* 0x00000018086c723c */ /* 0x004ff00000041804 */
[----:B------:R-:W-:Y:S08]  /*6960*/  HMMA.16816.F32.BF16 R4, R12, R42, RZ ;  /* 0x0000002a0c04723c */ /* 0x000ff000000418ff */
[C---:B------:R-:W-:Y:S01]  /*6970*/  HMMA.16816.F32.BF16 R104, R8.reuse, R38, R20 ;  /* 0x000000260868723c */ /* 0x040fe20000041814 */
[----:B------:R-:W2:Y:S11]  /*6980*/  LDSM.16.MT88.4 R20, [R203+0x6800] ;  /* 0x00680000cb14783b */ /* 0x000eb60000004200 */
[----:B------:R-:W-:Y:S04]  /*6990*/  @!UPT UIADD3 URZ, URZ, URZ, URZ ;  /* 0x0000003f3f3ff290 */ /* 0x000fe8000fffe03f */
[----:B------:R-:W-:Y:S01]  /*69a0*/  HMMA.16816.F32.BF16 R112, R8, R26, R4 ;  /* 0x0000001a0870723c */ /* 0x000fe20000041804 */
[----:B------:R-:W3:Y:S07]  /*69b0*/  LDSM.16.MT88.4 R24, [R204+0x6000] ;  /* 0x00600000cc18783b */ /* 0x000eee0000004200 */
[----:B-1----:R-:W-:Y:S07]  /*69c0*/  HMMA.16816.F32.BF16 R4, R12, R28, RZ ;  /* 0x0000001c0c04723c */ /* 0x002fee00000418ff */
[----:B------:R-:W-:-:S02]  /*69d0*/  FFMA.FTZ R29, R99, c[0x0][0x2d0], -R2 ;  /* 0x0000b400631d7a23 */ /* 0x000fc40000010802 */
[--C-:B------:R-:W-:Y:S11]  /*69e0*/  FFMA.FTZ R28, R98, c[0x0][0x2d0], -R2.reuse ;  /* 0x0000b400621c7a23 */ /* 0x100ff60000010802 */
[----:B------:R-:W-:Y:S04]  /*69f0*/  @!UPT UIADD3 URZ, URZ, URZ, URZ ;  /* 0x0000003f3f3ff290 */ /* 0x000fe8000fffe03f */
[----:B--2---:R-:W-:Y:S08]  /*6a00*/  HMMA.16816.F32.BF16 R124, R8, R20, R4 ;  /* 0x00000014087c723c */ /* 0x004ff00000041804 */
[----:B------:R-:W-:Y:S07]  /*6a10*/  HMMA.16816.F32.BF16 R4, R12, R30, RZ ;  /* 0x0000001e0c04723c */ /* 0x000fee00000418ff */
[----:B------:R-:W-:-:S02]  /*6a20*/  FFMA.FTZ R30, R95, c[0x0][0x2d0], -R2 ;  /* 0x0000b4005f1e7a23 */ /* 0x000fc40000010802 */
[----:B------:R-:W-:Y:S02]  /*6a30*/  FFMA.FTZ R31, R94, c[0x0][0x2d0], -R2 ;  /* 0x0000b4005e1f7a23 */ /* 0x000fe40000010802 */
[----:B------:R-:W-:-:S04]  /*6a40*/  FADD.FTZ R2, R131, R3 ;  /* 0x0000000383027221 */ /* 0x000fc80000010000 */
[----:B------:R-:W-:-:S09]  /*6a50*/  FADD.FTZ R2, R207, R2 ;  /* 0x00000002cf027221 */ /* 0x000fd20000010000 */
[----:B------:R-:W-:Y:S01]  /*6a60*/  HMMA.16816.F32.BF16 R120, R8, R22, R4 ;  /* 0x000000160878723c */ /* 0x000fe20000041804 */
[----:B------:R-:W1:Y:S06]  /*6a70*/  LDSM.16.MT88.4 R20, [R204+0x6800] ;  /* 0x00680000cc14783b */ /* 0x000e6c0000004200 */
[----:B------:R-:W-:-:S04]  /*6a80*/  FADD.FTZ R4, R118, R17 ;  /* 0x0000001176047221 */ /* 0x000fc80000010000 */
[----:B------:R-:W-:Y:S02]  /*6a90*/  FADD.FTZ R17, R128, R4 ;  /* 0x0000000480117221 */ /* 0x000fe40000010000 */
[----:B---3--:R-:W-:Y:S01]  /*6aa0*/  HMMA.16816.F32.BF16 R4, R12, R24, RZ ;  /* 0x000000180c04723c */ /* 0x008fe200000418ff */
[----:B------:R-:W-:Y:S01]  /*6ab0*/  MUFU.EX2 R25, R28 ;  /* 0x0000001c00197308 */ /* 0x000fe20000000800 */
[----:B------:R-:W-:Y:S02]  /*6ac0*/  FADD.FTZ R3, R133, R17 ;  /* 0x0000001185037221 */ /* 0x000fe40000010000 */
[----:B------:R-:W-:Y:S02]  /*6ad0*/  FFMA.FTZ R17, R89, c[0x0][0x2d0], -R0 ;  /* 0x0000b40059117a23 */ /* 0x000fe40000010800 */
[----:B------:R-:W-:-:S03]  /*6ae0*/  FADD.FTZ R3, R134, R3 ;  /* 0x0000000386037221 */ /* 0x000fc60000010000 */
[----:B------:R2:W-:Y:S02]  /*6af0*/  MUFU.EX2 R24, R18 ;  /* 0x0000001200187308 */ /* 0x0005e40000000800 */
[--C-:B--2---:R-:W-:Y:S11]  /*6b00*/  FFMA.FTZ R18, R90, c[0x0][0x2d0], -R0.reuse ;  /* 0x0000b4005a127a23 */ /* 0x104ff60000010800 */
[----:B------:R-:W-:Y:S02]  /*6b10*/  @!UPT UIADD3 URZ, URZ, URZ, URZ ;  /* 0x0000003f3f3ff290 */ /* 0x000fe4000fffe03f */
[----:B-1----:R-:W-:Y:S01]  /*6b20*/  HMMA.16816.F32.BF16 R116, R8, R20, R4 ;  /* 0x000000140874723c */ /* 0x002fe20000041804 */
[----:B------:R-:W-:Y:S07]  /*6b30*/  MUFU.EX2 R21, R30 ;  /* 0x0000001e00157308 */ /* 0x000fee0000000800 */
[----:B------:R-:W-:Y:S01]  /*6b40*/  HMMA.16816.F32.BF16 R4, R12, R26, RZ ;  /* 0x0000001a0c04723c */ /* 0x000fe200000418ff */
[----:B------:R-:W-:Y:S08]  /*6b50*/  MUFU.EX2 R27, R29 ;  /* 0x0000001d001b7308 */ /* 0x000ff00000000800 */
[----:B------:R1:W2:Y:S08]  /*6b60*/  MUFU.EX2 R20, R31 ;  /* 0x0000001f00147308 */ /* 0x0002b00000000800 */
[----:B------:R3:W4:Y:S07]  /*6b70*/  MUFU.EX2 R26, R19 ;  /* 0x00000013001a7308 */ /* 0x00072e0000000800 */
[----:B------:R-:W-:Y:S01]  /*6b80*/  HMMA.16816.F32.BF16 R64, R8, R22, R4 ;  /* 0x000000160840723c */ /* 0x000fe20000041804 */
[----:B-1----:R-:W1:Y:S01]  /*6b90*/  LDSM.16.MT88.4 R28, [R206+0x6000] ;  /* 0x00600000ce1c783b */ /* 0x002e620000004200 */
[----:B--2---:R-:W-:Y:S01]  /*6ba0*/  F2FP.BF16.PACK_AB R128, R20, R21 ;  /* 0x000000151480723e */ /* 0x004fe200000010ff */
[----:B------:R-:W-:Y:S04]  /*6bb0*/  MUFU.EX2 R18, R18 ;  /* 0x0000001200127308 */ /* 0x000fe80000000800 */
[--C-:B------:R-:W-:Y:S01]  /*6bc0*/  FFMA.FTZ R7, R88, c[0x0][0x2d0], -R0.reuse ;  /* 0x0000b40058077a23 */ /* 0x100fe20000010800 */
[----:B------:R-:W-:Y:S01]  /*6bd0*/  F2FP.BF16.PACK_AB R4, R25, R27 ;  /* 0x0000001b1904723e */ /* 0x000fe200000010ff */
[--C-:B---3--:R-:W-:Y:S01]  /*6be0*/  FFMA.FTZ R19, R91, c[0x0][0x2d0], -R0.reuse ;  /* 0x0000b4005b137a23 */ /* 0x108fe20000010800 */
[----:B----4-:R-:W-:Y:S01]  /*6bf0*/  F2FP.BF16.PACK_AB R6, R24, R26 ;  /* 0x0000001a1806723e */ /* 0x010fe200000010ff */
[----:B------:R-:W-:-:S02]  /*6c00*/  FFMA.FTZ R5, R87, c[0x0][0x2d0], -R0 ;  /* 0x0000b40057057a23 */ /* 0x000fc40000010800 */
[----:B------:R-:W-:Y:S01]  /*6c10*/  FADD.FTZ R0, R27, R2 ;  /* 0x000000021b007221 */ /* 0x000fe20000010000 */
[----:B------:R-:W-:Y:S01]  /*6c20*/  MUFU.EX2 R7, R7 ;  /* 0x0000000700077308 */ /* 0x000fe20000000800 */
[----:B------:R-:W-:Y:S02]  /*6c30*/  FADD.FTZ R2, R212, R3 ;  /* 0x00000003d4027221 */ /* 0x000fe40000010000 */
[----:B------:R-:W-:-:S04]  /*6c40*/  FADD.FTZ R0, R25, R0 ;  /* 0x0000000019007221 */ /* 0x000fc80000010000 */
[----:B------:R-:W-:-:S04]  /*6c50*/  FADD.FTZ R0, R26, R0 ;  /* 0x000000001a007221 */ /* 0x000fc80000010000 */
[----:B------:R-:W-:Y:S02]  /*6c60*/  FADD.FTZ R0, R24, R0 ;  /* 0x0000000018007221 */ /* 0x000fe40000010000 */
[----:B------:R-:W2:Y:S02]  /*6c70*/  LDSM.16.MT88.4 R24, [R206+0x6800] ;  /* 0x00680000ce18783b */ /* 0x000ea40000004200 */
[----:B------:R-:W-:-:S04]  /*6c80*/  FADD.FTZ R0, R21, R0 ;  /* 0x0000000015007221 */ /* 0x000fc80000010000 */
[----:B------:R-:W-:Y:S02]  /*6c90*/  FADD.FTZ R3, R20, R0 ;  /* 0x0000000014037221 */ /* 0x000fe40000010000 */
[----:B-1----:R-:W-:Y:S01]  /*6ca0*/  HMMA.16816.F32.BF16 R20, R12, R28, RZ ;  /* 0x0000001c0c14723c */ /* 0x002fe200000418ff */
[----:B------:R-:W-:Y:S08]  /*6cb0*/  MUFU.EX2 R29, R36 ;  /* 0x00000024001d7308 */ /* 0x000ff00000000800 */
[----:B------:R-:W1:Y:S02]  /*6cc0*/  MUFU.EX2 R28, R35 ;  /* 0x00000023001c7308 */ /* 0x000e640000000800 */
[----:B-1----:R-:W-:Y:S11]  /*6cd0*/  F2FP.BF16.PACK_AB R130, R28, R29 ;  /* 0x0000001d1c82723e */ /* 0x002ff600000010ff */
[----:B------:R-:W-:Y:S02]  /*6ce0*/  @!UPT UIADD3 URZ, URZ, URZ, URZ ;  /* 0x0000003f3f3ff290 */ /* 0x000fe4000fffe03f */
[----:B--2---:R-:W-:Y:S01]  /*6cf0*/  HMMA.16816.F32.BF16 R48, R8, R24, R20 ;  /* 0x000000180830723c */ /* 0x004fe20000041814 */
[----:B------:R-:W1:Y:S07]  /*6d00*/  MUFU.EX2 R25, R19 ;  /* 0x0000001300197308 */ /* 0x000e6e0000000800 */
[----:B------:R-:W-:Y:S01]  /*6d10*/  HMMA.16816.F32.BF16 R20, R12, R30, RZ ;  /* 0x0000001e0c14723c */ /* 0x000fe200000418ff */
[----:B------:R-:W2:Y:S01]  /*6d20*/  MUFU.EX2 R24, R17 ;  /* 0x0000001100187308 */ /* 0x000ea20000000800 */
[----:B-1----:R-:W-:-:S07]  /*6d30*/  FADD.FTZ R0, R25, R2 ;  /* 0x0000000219007221 */ /* 0x002fce0000010000 */
[----:B------:R1:W3:Y:S01]  /*6d40*/  MUFU.EX2 R19, R5 ;  /* 0x0000000500137308 */ /* 0x0002e20000000800 */
[----:B------:R-:W-:Y:S02]  /*6d50*/  FADD.FTZ R2, R18, R0 ;  /* 0x0000000012027221 */ /* 0x000fe40000010000 */
[----:B------:R-:W-:Y:S02]  /*6d60*/  FADD.FTZ R0, R29, R3 ;  /* 0x000000031d007221 */ /* 0x000fe40000010000 */
[----:B--2---:R-:W-:-:S03]  /*6d70*/  FADD.FTZ R2, R24, R2 ;  /* 0x0000000218027221 */ /* 0x004fc60000010000 */
[----:B------:R-:W2:Y:S01]  /*6d80*/  MUFU.EX2 R17, R32 ;  /* 0x0000002000117308 */ /* 0x000ea20000000800 */
[----:B------:R-:W-:Y:S02]  /*6d90*/  FADD.FTZ R225, R28, R0 ;  /* 0x000000001ce17221 */ /* 0x000fe40000010000 */
[C---:B------:R-:W-:Y:S01]  /*6da0*/  FADD.FTZ R0, R7.reuse, R2 ;  /* 0x0000000207007221 */ /* 0x040fe20000010000 */
[----:B------:R-:W-:-:S03]  /*6db0*/  F2FP.BF16.PACK_AB R7, R7, R24 ;  /* 0x000000180707723e */ /* 0x000fc600000010ff */
[----:B------:R-:W-:Y:S01]  /*6dc0*/  HMMA.16816.F32.BF16 R40, R8, R26, R20 ;  /* 0x0000001a0828723c */ /* 0x000fe20000041814 */
[----:B------:R-:W4:Y:S01]  /*6dd0*/  LDSM.16.MT88.4 R20, [R205+0x6000] ;  /* 0x00600000cd14783b */ /* 0x000f220000004200 */
[----:B-1----:R-:W-:Y:S01]  /*6de0*/  F2FP.BF16.PACK_AB R5, R18, R25 ;  /* 0x000000191205723e */ /* 0x002fe200000010ff */
[----:B------:R-:W1:Y:S01]  /*6df0*/  MUFU.EX2 R3, R34 ;  /* 0x0000002200037308 */ /* 0x000e620000000800 */
[----:B---3--:R-:W-:Y:S01]  /*6e00*/  FADD.FTZ R0, R19, R0 ;  /* 0x0000000013007221 */ /* 0x008fe20000010000 */
[----:B--2---:R-:W-:-:S06]  /*6e10*/  F2FP.BF16.PACK_AB R129, R17, R19 ;  /* 0x000000131181723e */ /* 0x004fcc00000010ff */
[----:B------:R-:W2:Y:S01]  /*6e20*/  MUFU.EX2 R2, R33 ;  /* 0x0000002100027308 */ /* 0x000ea20000000800 */
[----:B------:R-:W-:-:S04]  /*6e30*/  FADD.FTZ R0, R17, R0 ;  /* 0x0000000011007221 */ /* 0x000fc80000010000 */
[----:B-1----:R-:W-:Y:S01]  /*6e40*/  FADD.FTZ R0, R3, R0 ;  /* 0x0000000003007221 */ /* 0x002fe20000010000 */
[----:B--2---:R-:W-:-:S03]  /*6e50*/  F2FP.BF16.PACK_AB R131, R2, R3 ;  /* 0x000000030283723e */ /* 0x004fc600000010ff */
[----:B------:R-:W-:Y:S01]  /*6e60*/  FADD.FTZ R221, R2, R0 ;  /* 0x0000000002dd7221 */ /* 0x000fe20000010000 */
[----:B------:R-:W-:Y:S01]  /*6e70*/  MOV R0, R242 ;  /* 0x000000f200007202 */ /* 0x000fe20000000f00 */
[----:B------:R-:W-:-:S05]  /*6e80*/  @P1 IMAD.HI.U32 R2, R242, c[0x0][0x2c8], RZ ;  /* 0x0000b200f2021a27 */ /* 0x000fca00078e00ff */
[----:B------:R-:W-:Y:S02]  /*6e90*/  @P1 SHF.R.U32.HI R0, RZ, c[0x0][0x2cc], R2 ;  /* 0x0000b300ff001a19 */ /* 0x000fe40000011602 */
[----:B------:R-:W-:Y:S02]  /*6ea0*/  ISETP.GE.AND P1, PT, R219, 0x1, PT ;  /* 0x00000001db00780c */ /* 0x000fe40003f26270 */
[----:B------:R-:W-:Y:S01]  /*6eb0*/  IADD3 R2, R213, R0, RZ ;  /* 0x00000000d5027210 */ /* 0x000fe20007ffe0ff */
[----:B----4-:R-:W-:Y:S03]  /*6ec0*/  HMMA.16816.F32.BF16 R24, R12, R20, RZ ;  /* 0x000000140c18723c */ /* 0x010fe600000418ff */
[----:B------:R-:W-:-:S05]  /*6ed0*/  IADD3 R0, R2, c[0x0][0x328], RZ ;  /* 0x0000ca0002007a10 */ /* 0x000fca0007ffe0ff */
        /* <DEDUP_REMOVED lines=113> */
.L_x_2078:
[----:B------:R-:W-:-:S04]  /*75f0*/  MOV R2, 0x1 ;  /* 0x0000000100027802 */ /* 0x000fc80000000f00 */
[----:B------:R-:W-:-:S13]  /*7600*/  ISETP.NE.AND P0, PT, R2, c[0x0][0x32c], PT ;  /* 0x0000cb0002007a0c */ /* 0x000fda0003f05270 */
[----:B------:R-:W-:-:S05]  /*7610*/  @P0 IMAD.HI.U32 R2, R3, c[0x0][0x330], RZ ;  /* 0x0000cc0003020a27 */ /* 0x000fca00078e00ff */
[----:B------:R-:W-:Y:S02]  /*7620*/  @P0 SHF.R.U32.HI R3, RZ, c[0x0][0x334], R2 ;  /* 0x0000cd00ff030a19 */ /* 0x000fe40000011602 */
.L_x_2079:
[----:B------:R-:W-:Y:S05]  /*7630*/  BSYNC B0 ;  /* 0x0000000000007941 */ /* 0x000fea0003800000 */
.L_x_2077:
[----:B------:R-:W-:-:S05]  /*7640*/  MOV R2, c[0x0][0x32c] ;  /* 0x0000cb0000027a02 */ /* 0x000fca0000000f00 */
[----:B------:R-:W-:-:S05]  /*7650*/  IMAD R3, R3, R2, c[0x0][0x32c] ;  /* 0x0000cb0003037624 */ /* 0x000fca00078e0202 */
[----:B------:R-:W-:-:S04]  /*7660*/  IMNMX R0, R0, R3, PT ;  /* 0x0000000300007217 */ /* 0x000fc80003800200 */
.L_x_2076:
        /* <DEDUP_REMOVED lines=8> */
.L_x_2101:
        /* <DEDUP_REMOVED lines=8> */
[----:B------:R1:W1:Y:S04]  /*7770*/  LDSM.16.M88.4 R24, [R200+0x1000] ;  /* 0x00100000c818783b */ /* 0x0002680000000200 */
[----:B------:R1:W1:Y:S04]  /*7780*/  LDSM.16.M88.4 R168, [R200+0x1800] ;  /* 0x00180000c8a8783b */ /* 0x0002680000000200 */
[----:B------:R1:W1:Y:S04]  /*7790*/  LDSM.16.M88.4 R172, [R209] ;  /* 0x00000000d1ac783b */ /* 0x0002680000000200 */
[----:B------:R1:W1:Y:S04]  /*77a0*/  LDSM.16.M88.4 R176, [R135] ;  /* 0x0000000087b0783b */ /* 0x0002680000000200 */
[----:B------:R1:W1:Y:S04]  /*77b0*/  LDSM.16.M88.4 R180, [R135+0x800] ;  /* 0x0008000087b4783b */ /* 0x0002680000000200 */
[----:B------:R1:W1:Y:S04]  /*77c0*/  LDSM.16.M88.4 R184, [R135+0x1000] ;  /* 0x0010000087b8783b */ /* 0x0002680000000200 */
[----:B------:R1:W1:Y:S01]  /*77d0*/  LDSM.16.M88.4 R188, [R135+0x1800] ;  /* 0x0018000087bc783b */ /* 0x0002620000000200 */
[----:B------:R-:W-:-:S05]  /*77e0*/  @P0 BRA `(.L_x_2082) ;  /* 0x0000050000000947 */ /* 0x000fca0003800000 */
[----:B------:R-:W-:Y:S01]  /*77f0*/  SHF.R.S32.HI R0, RZ, 0x1f, R218 ;  /* 0x0000001fff007819 */ /* 0x000fe200000114da */
[----:B------:R-:W-:Y:S01]  /*7800*/  IMAD.WIDE.U32 R2, R218, c[0x0][0x208], RZ ;  /* 0x00008200da027a25 */ /* 0x000fe200078e00ff */
[----:B------:R-:W-:Y:S02]  /*7810*/  SHF.R.S32.HI R4, RZ, 0x1f, R216 ;  /* 0x0000001fff047819 */ /* 0x000fe400000114d8 */
[----:B------:R-:W-:Y:S01]  /*7820*/  SHF.R.S32.HI R6, RZ, 0x1f, R222 ;  /* 0x0000001fff067819 */ /* 0x000fe200000114de */
[----:B------:R-:W-:Y:S01]  /*7830*/  IMAD R0, R0, c[0x0][0x208], RZ ;  /* 0x0000820000007a24 */ /* 0x000fe200078e02ff */
[----:B------:R-:W-:Y:S01]  /*7840*/  SHF.R.S32.HI R5, RZ, 0x1f, R224 ;  /* 0x0000001fff057819 */ /* 0x000fe200000114e0 */
[----:B------:R-:W-:Y:S01]  /*7850*/  IMAD R4, R4, c[0x0][0x218], RZ ;  /* 0x0000860004047a24 */ /* 0x000fe200078e02ff */
[----:B------:R-:W-:Y:S01]  /*7860*/  SHF.R.S32.HI R7, RZ, 0x1f, R223 ;  /* 0x0000001fff077819 */ /* 0x000fe200000114df */
[----:B------:R-:W-:Y:S01]  /*7870*/  IMAD R0, R218, c[0x0][0x20c], R0 ;  /* 0x00008300da007a24 */ /* 0x000fe200078e0200 */
[----:B------:R-:W-:Y:S01]  /*7880*/  SHF.L.U64.HI R23, R222, 0x1, R6 ;  /* 0x00000001de177819 */ /* 0x000fe20000010206 */
[----:B------:R-:W-:Y:S01]  /*7890*/  IMAD R4, R216, c[0x0][0x21c], R4 ;  /* 0x00008700d8047a24 */ /* 0x000fe200078e0204 */
[----:B------:R-:W-:Y:S01]  /*78a0*/  SHF.R.S32.HI R6, RZ, 0x1f, R217 ;  /* 0x0000001fff067819 */ /* 0x000fe200000114d9 */
[----:B------:R-:W-:Y:S01]  /*78b0*/  IMAD.IADD R3, R3, 0x1, R0 ;  /* 0x0000000103037824 */ /* 0x000fe200078e0200 */
[C---:B------:R-:W-:Y:S01]  /*78c0*/  SHF.L.U64.HI R28, R224.reuse, 0x1, R5 ;  /* 0x00000001e01c7819 */ /* 0x040fe20000010205 */
[----:B------:R-:W-:Y:S01]  /*78d0*/  IMAD.SHL.U32 R132, R224, 0x2, RZ ;  /* 0x00000002e0847824 */ /* 0x000fe200078e00ff */
[----:B------:R-:W-:Y:S01]  /*78e0*/  SHF.L.U64.HI R22, R223, 0x1, R7 ;  /* 0x00000001df167819 */ /* 0x000fe20000010207 */
[----:B------:R-:W-:Y:S01]  /*78f0*/  IMAD.WIDE.U32 R2, R216, c[0x0][0x218], R2 ;  /* 0x00008600d8027a25 */ /* 0x000fe200078e0002 */
[----:B------:R-:W-:Y:S03]  /*7900*/  SHF.L.U64.HI R21, R217, 0x1, R6 ;  /* 0x00000001d9157819 */ /* 0x000fe60000010206 */
[----:B------:R-:W-:Y:S01]  /*7910*/  IMAD.SHL.U32 R31, R222, 0x2, RZ ;  /* 0x00000002de1f7824 */ /* 0x000fe200078e00ff */
[----:B------:R-:W-:Y:S01]  /*7920*/  IADD3 R0, P0, R238, R2, RZ ;  /* 0x00000002ee007210 */ /* 0x000fe20007f1e0ff */
[----:B------:R-:W-:Y:S02]  /*7930*/  IMAD.SHL.U32 R30, R223, 0x2, RZ ;  /* 0x00000002df1e7824 */ /* 0x000fe400078e00ff */
[----:B------:R-:W-:Y:S01]  /*7940*/  IMAD.SHL.U32 R29, R217, 0x2, RZ ;  /* 0x00000002d91d7824 */ /* 0x000fe200078e00ff */
[----:B------:R-:W-:Y:S02]  /*7950*/  IADD3.X R2, R241, R3, R4, P0, !PT ;  /* 0x00000003f1027210 */ /* 0x000fe400007fe404 */
[C---:B------:R-:W-:Y:S04]  /*7960*/  LEA R20, P0, R0.reuse, c[0x0][0x1f8], 0x1 ;  /* 0x00007e0000147a11 */ /* 0x040fe800078008ff */
[----:B------:R-:W-:Y:S01]  /*7970*/  LEA.HI.X R5, R0, c[0x0][0x1fc], R2, 0x1, P0 ;  /* 0x00007f0000057a11 */ /* 0x000fe200000f0c02 */
[----:B------:R-:W-:-:S06]  /*7980*/  BRA.DIV ~URZ, `(.L_x_2083) ;  /* 0x000135b27f007947 */ /* 0x000fcc000b800000 */
[----:B------:R4:W3:Y:S02]  /*7990*/  SHFL.IDX PT, R4, R5, RZ, 0x181f ;  /* 0x00181fff05047589 */ /* 0x0008e400000e0000 */
.L_x_2216:
[----:B------:R-:W-:-:S05]  /*79a0*/  BRA.DIV ~URZ, `(.L_x_2084) ;  /* 0x000136027f007947 */ /* 0x000fca000b800000 */
[----:B------:R-:W5:Y:S01]  /*79b0*/  SHFL.IDX PT, R0, R20, RZ, 0x181f ;  /* 0x00181fff14007589 */ /* 0x000f6200000e0000 */
[----:B------:R-:W-:Y:S02]  /*79c0*/  ISETP.GE.AND P1, PT, R217, c[0x0][0x1d4], PT ;  /* 0x00007500d9007a0c */ /* 0x000fe40003f26270 */
[----:B------:R-:W-:Y:S04]  /*79d0*/  ISETP.GE.AND P3, PT, R223, c[0x0][0x1d4], PT ;  /* 0x00007500df007a0c */ /* 0x000fe80003f66270 */
[----:B------:R-:W-:Y:S02]  /*79e0*/  SEL R15, RZ, 0x10, P3 ;  /* 0x00000010ff0f7807 */ /* 0x000fe40001800000 */
[C---:B-----5:R-:W-:Y:S02]  /*79f0*/  IADD3 R2, P0, R0.reuse, R29, RZ ;  /* 0x0000001d00027210 */ /* 0x060fe40007f1e0ff */
[----:B------:R-:W-:Y:S03]  /*7a00*/  IADD3 R6, P2, R0, R31, RZ ;  /* 0x0000001f00067210 */ /* 0x000fe60007f5e0ff */
[----:B---3--:R-:W-:Y:S01]  /*7a10*/  IMAD.X R3, R4, 0x1, R21, P0 ;  /* 0x0000000104037824 */ /* 0x008fe200000e0615 */
[----:B------:R-:W-:Y:S01]  /*7a20*/  IADD3 R12, P0, R0, R30, RZ ;  /* 0x0000001e000c7210 */ /* 0x000fe20007f1e0ff */
[C---:B------:R-:W-:Y:S03]  /*7a30*/  IMAD.X R7, R4.reuse, 0x1, R23, P2 ;  /* 0x0000000104077824 */ /* 0x040fe600010e0617 */
[----:B------:R-:W-:Y:S01]  /*7a40*/  @!PT LDS RZ, [RZ] ;  /* 0x00000000fffff984 */ /* 0x000fe20000000800 */
[----:B------:R-:W-:Y:S01]  /*7a50*/  @!PT LDS RZ, [RZ] ;  /* 0x00000000fffff984 */ /* 0x000fe20000000800 */
[----:B------:R3:W-:Y:S01]  /*7a60*/  LDGSTS.E.BYPASS.LTC128B.128 [R215+0x100], [R2.64], !P1 ;  /* 0x0010000002d77fae */ /* 0x0007e2000c901d46 */
[----:B------:R-:W-:Y:S05]  /*7a70*/  IMAD.X R13, R4, 0x1, R22, P0 ;  /* 0x00000001040d7824 */ /* 0x000fea00000e0616 */
[----:B------:R5:W-:Y:S01]  /*7a80*/  LDGSTS.E.BYPASS.LTC128B.128 [R215+0x2100], [R12.64], !P3 ;  /* 0x021000000cd77fae */ /* 0x000be2000d901d46 */
[----:B---3--:R-:W-:Y:S03]  /*7a90*/  IADD3 R2, P0, R0, R132, RZ ;  /* 0x0000008400027210 */ /* 0x008fe60007f1e0ff */
[----:B------:R-:W3:Y:S02]  /*7aa0*/  SHFL.IDX PT, R0, R20, 0x1, 0x181f ;  /* 0x00381f0014007f89 */ /* 0x000ee400000e0000 */
[----:B------:R-:W-:Y:S01]  /*7ab0*/  IMAD.X R3, R4, 0x1, R28, P0 ;  /* 0x0000000104037824 */ /* 0x000fe200000e061c */
[----:B-----5:R-:W-:Y:S01]  /*7ac0*/  SEL R12, RZ, 0x10, P1 ;  /* 0x00000010ff0c7807 */ /* 0x020fe20000800000 */
[----:B------:R5:W4:Y:S01]  /*7ad0*/  SHFL.IDX PT, R4, R5, 0x1, 0x181f ;  /* 0x00381f0005047f89 */ /* 0x000b2200000e0000 */
[----:B------:R-:W-:Y:S02]  /*7ae0*/  ISETP.GE.AND P1, PT, R222, c[0x0][0x1d4], PT ;  /* 0x00007500de007a0c */ /* 0x000fe40003f26270 */
[----:B------:R-:W-:Y:S02]  /*7af0*/  ISETP.GE.AND P0, PT, R224, c[0x0][0x1d4], PT ;  /* 0x00007500e0007a0c */ /* 0x000fe40003f06270 */
[----:B------:R-:W-:Y:S09]  /*7b00*/  SEL R14, RZ, 0x10, P1 ;  /* 0x00000010ff0e7807 */ /* 0x000ff20000800000 */
[----:B------:R2:W-:Y:S04]  /*7b10*/  LDGSTS.E.BYPASS.LTC128B.128 [R215+0x4100], [R6.64], !P1 ;  /* 0x0410000006d77fae */ /* 0x0005e8000c901d46 */
[----:B------:R2:W-:Y:S01]  /*7b20*/  LDGSTS.E.BYPASS.LTC128B.128 [R215+0x6100], [R2.64], !P0 ;  /* 0x0610000002d77fae */ /* 0x0005e2000c101d46 */
[----:B----45:R-:W-:Y:S03]  /*7b30*/  SEL R5, RZ, 0x10, P0 ;  /* 0x00000010ff057807 */ /* 0x030fe60000000000 */
.L_x_2217:
[C---:B--23--:R-:W-:Y:S02]  /*7b40*/  IADD3 R2, -R12.reuse, 0x10, RZ ;  /* 0x000000100c027810 */ /* 0x04cfe40007ffe1ff */
[----:B------:R-:W-:Y:S02]  /*7b50*/  ISETP.NE.U32.AND P2, PT, R12, RZ, PT ;  /* 0x000000ff0c00720c */ /* 0x000fe40003f45070 */
[----:B------:R-:W-:Y:S04]  /*7b60*/  LOP3.LUT R2, R2, 0xf, RZ, 0xc0, !PT ;  /* 0x0000000f02027812 */ /* 0x000fe800078ec0ff */
[----:B------:R-:W-:Y:S04]  /*7b70*/  IADD3 R2, P1, P0, R2, R0, R29 ;  /* 0x0000000002027210 */ /* 0x000fe8000783e01d */
[----:B------:R-:W-:Y:S05]  /*7b80*/  IADD3.X R3, RZ, R4, R21, P1, P0 ;  /* 0x00000004ff037210 */ /* 0x000fea0000fe0415 */
[----:B------:R-:W-:Y:S01]  /*7b90*/  @!PT LDS RZ, [RZ] ;  /* 0x00000000fffff984 */ /* 0x000fe20000000800 */
[----:B------:R-:W-:Y:S01]  /*7ba0*/  @!PT LDS RZ, [RZ] ;  /* 0x00000000fffff984 */ /* 0x000fe20000000800 */
[----:B------:R-:W-:Y:S01]  /*7bb0*/  @!PT LDS RZ, [RZ] ;  /* 0x00000000fffff984 */ /* 0x000fe20000000800 */
[----:B------:R2:W-:Y:S01]  /*7bc0*/  LDGSTS.E.BYPASS.LTC128B.128.ZFILL [R215+0x1100], [R2.64], P2 ;  /* 0x0110000002d77fae */ /* 0x0005e20009141d46 */
[C---:B------:R-:W-:Y:S02]  /*7bd0*/  ISETP.NE.U32.AND P2, PT, R15.reuse, RZ, PT ;  /* 0x000000ff0f00720c */ /* 0x040fe40003f45070 */
[----:B--2---:R-:W-:Y:S04]  /*7be0*/  IADD3 R2, -R15, 0x10, RZ ;  /* 0x000000100f027810 */ /* 0x004fe80007ffe1ff */
[----:B------:R-:W-:Y:S04]  /*7bf0*/  LOP3.LUT R2, R2, 0xf, RZ, 0xc0, !PT ;  /* 0x0000000f02027812 */ /* 0x000fe800078ec0ff */
[----:B------:R-:W-:Y:S02]  /*7c00*/  IADD3 R12, P1, P0, R2, R0, R30 ;  /* 0x00000000020c7210 */ /* 0x000fe4000783e01e */
[----:B------:R-:W-:Y:S02]  /*7c10*/  IADD3 R2, -R14, 0x10, RZ ;  /* 0x000000100e027810 */ /* 0x000fe40007ffe1ff */
[----:B------:R-:W-:Y:S02]  /*7c20*/  IADD3.X R13, RZ, R4, R22, P1, P0 ;  /* 0x00000004ff0d7210 */ /* 0x000fe40000fe0416 */
[----:B------:R-:W-:Y:S03]  /*7c30*/  LOP3.LUT R2, R2, 0xf, RZ, 0xc0, !PT ;  /* 0x0000000f02027812 */ /* 0x000fe600078ec0ff */
[----:B------:R2:W-:Y:S01]  /*7c40*/  LDGSTS.E.BYPASS.LTC128B.128.ZFILL [R215+0x3100], [R12.64], P2 ;  /* 0x031000000cd77fae */ /* 0x0005e20009141d46 */
[----:B------:R-:W-:Y:S02]  /*7c50*/  IADD3 R6, P1, P0, R2, R0, R31 ;  /* 0x0000000002067210 */ /* 0x000fe4000783e01f */
[C---:B------:R-:W-:Y:S02]  /*7c60*/  IADD3 R2, -R5.reuse, 0x10, RZ ;  /* 0x0000001005027810 */ /* 0x040fe40007ffe1ff */
[----:B------:R-:W-:Y:S02]  /*7c70*/  IADD3.X R7, RZ, R4, R23, P1, P0 ;  /* 0x00000004ff077210 */ /* 0x000fe40000fe0417 */
[----:B------:R-:W-:Y:S04]  /*7c80*/  LOP3.LUT R2, R2, 0xf, RZ, 0xc0, !PT ;  /* 0x0000000f02027812 */ /* 0x000fe800078ec0ff */
[----:B------:R-:W-:Y:S04]  /*7c90*/  IADD3 R2, P1, P0, R2, R0, R132 ;  /* 0x0000000002027210 */ /* 0x000fe8000783e084 */
[----:B------:R-:W-:Y:S02]  /*7ca0*/  IADD3.X R3, RZ, R4, R28, P1, P0 ;  /* 0x00000004ff037210 */ /* 0x000fe40000fe041c */
[----:B------:R-:W-:Y:S02]  /*7cb0*/  ISETP.NE.U32.AND P1, PT, R14, RZ, PT ;  /* 0x000000ff0e00720c */ /* 0x000fe40003f25070 */
[----:B------:R-:W-:Y:S11]  /*7cc0*/  ISETP.NE.U32.AND P0, PT, R5, RZ, PT ;  /* 0x000000ff0500720c */ /* 0x000ff60003f05070 */
[----:B------:R2:W-:Y:S04]  /*7cd0*/  LDGSTS.E.BYPASS.LTC128B.128.ZFILL [R215+0x5100], [R6.64], P1 ;  /* 0x0510000006d77fae */ /* 0x0005e80008941d46 */
[----:B------:R2:W-:Y:S02]  /*7ce0*/  LDGSTS.E.BYPASS.LTC128B.128.ZFILL [R215+0x7100], [R2.64], P0 ;  /* 0x0710000002d77fae */ /* 0x0005e40008141d46 */
.L_x_2082:
[----:B------:R-:W-:Y:S05]  /*7cf0*/  BSYNC B0 ;  /* 0x0000000000007941 */ /* 0x000fea0003800000 */
.L_x_2081:
[----:B------:R-:W0:Y:S01]  /*7d00*/  LDGDEPBAR ;  /* 0x00000000000079af */ /* 0x000e220000000000 */
[----:B------:R-:W-:Y:S01]  /*7d10*/  WARPSYNC 0xffffffff ;  /* 0xffffffff00007948 */ /* 0x000fe20003800000 */
[C---:B--23--:R-:W-:Y:S01]  /*7d20*/  HMMA.16816.F32.BF16 R4, R32.reuse, R8, RZ ;  /* 0x000000082004723c */ /* 0x04cfe200000418ff */
[----:B------:R-:W-:Y:S02]  /*7d30*/  BSSY B0, `(.L_x_2085) ;  /* 0x0000169000007945 */ /* 0x000fe40003800000 */
[----:B------:R-:W-:Y:S05]  /*7d40*/  ISETP.GT.AND P0, PT, R214, R226, PT ;  /* 0x000000e2d600720c */ /* 0x000fea0003f04270 */
[C---:B------:R-:W-:Y:S08]  /*7d50*/  HMMA.16816.F32.BF16 R8, R32.reuse, R10, RZ ;  /* 0x0000000a2008723c */ /* 0x040ff000000418ff */
[C---:B----4-:R-:W-:Y:S08]  /*7d60*/  HMMA.16816.F32.BF16 R12, R32.reuse, R16, RZ ;  /* 0x00000010200c723c */ /* 0x050ff000000418ff */
[C---:B------:R-:W-:Y:S08]  /*7d70*/  HMMA.16816.F32.BF16 R16, R32.reuse, R18, RZ ;  /* 0x000000122010723c */ /* 0x040ff000000418ff */
[C---:B-1----:R-:W-:Y:S08]  /*7d80*/  HMMA.16816.F32.BF16 R20, R32.reuse, R24, RZ ;  /* 0x000000182014723c */ /* 0x042ff000000418ff */
        /* <DEDUP_REMOVED lines=15> */
[----:B------:R-:W3:Y:S07]  /*7e80*/  LDSM.16.M88.4 R172, [R202+0x1000] ;  /* 0x00100000caac783b */ /* 0x000eee0000000200 */
[C---:B-1----:R-:W-:Y:S08]  /*7e90*/  HMMA.16816.F32.BF16 R4, R168.reuse, R176, R4 ;  /* 0x000000b0a804723c */ /* 0x042ff00000041804 */
[C---:B------:R-:W-:Y:S01]  /*7ea0*/  HMMA.16816.F32.BF16 R8, R168.reuse, R178, R8 ;  /* 0x000000b2a808723c */ /* 0x040fe20000041808 */
[----:B------:R-:W-:Y:S07]  /*7eb0*/  LDSM.16.M88.4 R176, [R201+-0x6000] ;  /* 0xffa00000c9b0783b */ /* 0x000fee0000000200 */
[C---:B--2---:R-:W-:Y:S08]  /*7ec0*/  HMMA.16816.F32.BF16 R12, R168.reuse, R180, R12 ;  /* 0x000000b4a80c723c */ /* 0x044ff0000004180c */
[C---:B------:R-:W-:Y:S01]  /*7ed0*/  HMMA.16816.F32.BF16 R16, R168.reuse, R182, R16 ;  /* 0x000000b6a810723c */ /* 0x040fe20000041810 */
[----:B------:R-:W-:Y:S07]  /*7ee0*/  LDSM.16.M88.4 R180, [R201+-0x5800] ;  /* 0xffa80000c9b4783b */ /* 0x000fee0000000200 */
[C---:B---3--:R-:W-:Y:S08]  /*7ef0*/  HMMA.16816.F32.BF16 R20, R168.reuse, R172, R20 ;  /* 0x000000aca814723c */ /* 0x048ff00000041814 */
[C---:B------:R-:W-:Y:S01]  /*7f00*/  HMMA.16816.F32.BF16 R24, R168.reuse, R174, R24 ;  /* 0x000000aea818723c */ /* 0x040fe20000041818 */
[----:B------:R-:W1:Y:S07]  /*7f10*/  LDSM.16.M88.4 R172, [R210] ;  /* 0x00000000d2ac783b */ /* 0x000e6e0000000200 */
[C---:B------:R-:W-:Y:S08]  /*7f20*/  HMMA.16816.F32.BF16 R28, R168.reuse, R184, R28 ;  /* 0x000000b8a81c723c */ /* 0x040ff0000004181c */
[----:B------:R-:W-:Y:S01]  /*7f30*/  HMMA.16816.F32.BF16 R32, R168, R186, R32 ;  /* 0x000000baa820723c */ /* 0x000fe20000041820 */
[----:B------:R-:W2:Y:S08]  /*7f40*/  LDSM.16.M88.4 R168, [R201+-0x5000] ;  /* 0xffb00000c9a8783b */ /* 0x000eb00000000200 */
[----:B------:R-:W3:Y:S01]  /*7f50*/  LDSM.16.M88.4 R184, [R201+-0x4800] ;  /* 0xffb80000c9b8783b */ /* 0x000ee20000000200 */
[C---:B-1----:R-:W-:Y:S08]  /*7f60*/  HMMA.16816.F32.BF16 R4, R172.reuse, R176, R4 ;  /* 0x000000b0ac04723c */ /* 0x042ff00000041804 */
        /* <DEDUP_REMOVED lines=10> */
[----:B------:R-:W2:Y:S08]  /*8010*/  LDSM.16.M88.4 R172, [R200+0x3000] ;  /* 0x00300000c8ac783b */ /* 0x000eb00000000200 */
[----:B------:R-:W3:Y:S01]  /*8020*/  LDSM.16.M88.4 R184, [R200+0x3800] ;  /* 0x00380000c8b8783b */ /* 0x000ee20000000200 */
        /* <DEDUP_REMOVED lines=28> */
[----:B------:R-:W-:Y:S07]  /*81f0*/  LDSM.16.M88.4 R176, [R201+-0x4000] ;  /* 0xffc00000c9b0783b */ /* 0x000fee0000000200 */
[C---:B------:R-:W-:Y:S08]  /*8200*/  HMMA.16816.F32.BF16 R12, R168.reuse, R180, R12 ;  /* 0x000000b4a80c723c */ /* 0x040ff0000004180c */
[C---:B------:R-:W-:Y:S01]  /*8210*/  HMMA.16816.F32.BF16 R16, R168.reuse, R182, R16 ;  /* 0x000000b6a810723c */ /* 0x040fe20000041810 */
[----:B------:R-:W-:Y:S07]  /*8220*/  LDSM.16.M88.4 R180, [R201+-0x3800] ;  /* 0xffc80000c9b4783b */ /* 0x000fee0000000200 */
[C---:B--2---:R-:W-:Y:S08]  /*8230*/  HMMA.16816.F32.BF16 R20, R168.reuse, R172, R20 ;  /* 0x000000aca814723c */ /* 0x044ff00000041814 */
[C---:B------:R-:W-:Y:S01]  /*8240*/  HMMA.16816.F32.BF16 R24, R168.reuse, R174, R24 ;  /* 0x000000aea818723c */ /* 0x040fe20000041818 */
[----:B------:R-:W1:Y:S07]  /*8250*/  LDSM.16.M88.4 R172, [R210+0x4000] ;  /* 0x00400000d2ac783b */ /* 0x000e6e0000000200 */
[C---:B---3--:R-:W-:Y:S08]  /*8260*/  HMMA.16816.F32.BF16 R28, R168.reuse, R184, R28 ;  /* 0x000000b8a81c723c */ /* 0x048ff0000004181c */
        /* <DEDUP_REMOVED lines=80> */
[----:B------:R-:W-:Y:S01]  /*8770*/  LDSM.16.M88.4 R184, [R202+0x6000] ;  /* 0x00600000cab8783b */ /* 0x000fe20000000200 */
[C---:B-1----:R-:W-:Y:S08]  /*8780*/  HMMA.16816.F32.BF16 R4, R172.reuse, R176, R4 ;  /* 0x000000b0ac04723c */ /* 0x042ff00000041804 */
[C---:B------:R-:W-:Y:S01]  /*8790*/  HMMA.16816.F32.BF16 R8, R172.reuse, R178, R8 ;  /* 0x000000b2ac08723c */ /* 0x040fe20000041808 */
[----:B------:R-:W1:Y:S07]  /*87a0*/  LDSM.16.M88.4 R176, [R135+0x7800] ;  /* 0x0078000087b0783b */ /* 0x000e6e0000000200 */
[C---:B------:R-:W-:Y:S08]  /*87b0*/  HMMA.16816.F32.BF16 R12, R172.reuse, R180, R12 ;  /* 0x000000b4ac0c723c */ /* 0x040ff0000004180c */
[C---:B------:R-:W-:Y:S01]  /*87c0*/  HMMA.16816.F32.BF16 R16, R172.reuse, R182, R16 ;  /* 0x000000b6ac10723c */ /* 0x040fe20000041810 */
[----:B------:R-:W3:Y:S07]  /*87d0*/  LDSM.16.M88.4 R180, [R211+0xc000] ;  /* 0x00c00000d3b4783b */ /* 0x000eee0000000200 */
[C---:B--2---:R-:W-:Y:S08]  /*87e0*/  HMMA.16816.F32.BF16 R20, R172.reuse, R168, R20 ;  /* 0x000000a8ac14723c */ /* 0x044ff00000041814 */
[C---:B------:R-:W-:Y:S01]  /*87f0*/  HMMA.16816.F32.BF16 R24, R172.reuse, R170, R24 ;  /* 0x000000aaac18723c */ /* 0x040fe20000041818 */
[----:B------:R-:W2:Y:S07]  /*8800*/  LDSM.16.M88.4 R168, [R202+0x6800] ;  /* 0x00680000caa8783b */ /* 0x000eae0000000200 */
[C---:B-1----:R-:W-:Y:S08]  /*8810*/  HMMA.16816.F32.BF16 R28, R172.reuse, R176, R28 ;  /* 0x000000b0ac1c723c */ /* 0x042ff0000004181c */
[----:B------:R-:W-:Y:S01]  /*8820*/  HMMA.16816.F32.BF16 R32, R172, R178, R32 ;  /* 0x000000b2ac20723c */ /* 0x000fe20000041820 */
[----:B------:R-:W1:Y:S07]  /*8830*/  LDSM.16.M88.4 R172, [R202+0x7000] ;  /* 0x00700000caac783b */ /* 0x000e6e0000000200 */
[C---:B---3--:R-:W-:Y:S01]  /*8840*/  HMMA.16816.F32.BF16 R4, R180.reuse, R184, R4 ;  /* 0x000000b8b404723c */ /* 0x048fe20000041804 */
[----:B------:R-:W3:Y:S07]  /*8850*/  LDSM.16.M88.4 R176, [R202+0x7800] ;  /* 0x00780000cab0783b */ /* 0x000eee0000000200 */
[C---:B------:R-:W-:Y:S01]  /*8860*/  HMMA.16816.F32.BF16 R8, R180.reuse, R186, R8 ;  /* 0x000000bab408723c */ /* 0x040fe20000041808 */
[----:B------:R-:W-:Y:S07]  /*8870*/  LDSM.16.M88.4 R184, [R201] ;  /* 0x00000000c9b8783b */ /* 0x000fee0000000200 */
[C---:B--2---:R-:W-:Y:S08]  /*8880*/  HMMA.16816.F32.BF16 R12, R180.reuse, R168, R12 ;  /* 0x000000a8b40c723c */ /* 0x044ff0000004180c */
[C---:B------:R-:W-:Y:S01]  /*8890*/  HMMA.16816.F32.BF16 R16, R180.reuse, R170, R16 ;  /* 0x000000aab410723c */ /* 0x040fe20000041810 */
[----:B------:R-:W2:Y:S07]  /*88a0*/  LDSM.16.M88.4 R168, [R210+0xc000] ;  /* 0x00c00000d2a8783b */ /* 0x000eae0000000200 */
[C---:B-1----:R-:W-:Y:S08]  /*88b0*/  HMMA.16816.F32.BF16 R20, R180.reuse, R172, R20 ;  /* 0x000000acb414723c */ /* 0x042ff00000041814 */
[C---:B------:R-:W-:Y:S01]  /*88c0*/  HMMA.16816.F32.BF16 R24, R180.reuse, R174, R24 ;  /* 0x000000aeb418723c */ /* 0x040fe20000041818 */
[----:B------:R-:W1:Y:S07]  /*88d0*/  LDSM.16.M88.4 R172, [R201+0x800] ;  /* 0x00080000c9ac783b */ /* 0x000e6e0000000200 */
[C---:B---3--:R-:W-:Y:S08]  /*88e0*/  HMMA.16816.F32.BF16 R28, R180.reuse, R176, R28 ;  /* 0x000000b0b41c723c */ /* 0x048ff0000004181c */
[----:B------:R-:W-:Y:S08]  /*88f0*/  HMMA.16816.F32.BF16 R32, R180, R178, R32 ;  /* 0x000000b2b420723c */ /* 0x000ff00000041820 */
[C---:B--2---:R-:W-:Y:S08]  /*8900*/  HMMA.16816.F32.BF16 R4, R168.reuse, R184, R4 ;  /* 0x000000b8a804723c */ /* 0x044ff00000041804 */
[C---:B------:R-:W-:Y:S08]  /*8910*/  HMMA.16816.F32.BF16 R8, R168.reuse, R186, R8 ;  /* 0x000000baa808723c */ /* 0x040ff00000041808 */
[C---:B-1----:R-:W-:Y:S08]  /*8920*/  HMMA.16816.F32.BF16 R12, R168.reuse, R172, R12 ;  /* 0x000000aca80c723c */ /* 0x042ff0000004180c */
[----:B------:R-:W-:Y:S01]  /*8930*/  FMUL.FTZ R0, R4, c[0x0][0x320] ;  /* 0x0000c80004007a20 */ /* 0x000fe20000410000 */
[C---:B------:R-:W-:Y:S03]  /*8940*/  HMMA.16816.F32.BF16 R16, R168.reuse, R174, R16 ;  /* 0x000000aea810723c */ /* 0x040fe60000041810 */
[----:B------:R1:W2:Y:S04]  /*8950*/  MUFU.TANH R189, R0 ;  /* 0x0000000000bd7308 */ /* 0x0002a80000002400 */
[----:B------:R-:W-:Y:S06]  /*8960*/  FMUL.FTZ R2, R11, c[0x0][0x320] ;  /* 0x0000c8000b027a20 */ /* 0x000fec0000410000 */
[----:B------:R3:W4:Y:S11]  /*8970*/  MUFU.TANH R190, R2 ;  /* 0x0000000200be7308 */ /* 0x0007360000002400 */
[----:B------:R-:W-:Y:S02]  /*8980*/  FMUL.FTZ R3, R18, c[0x0][0x320] ;  /* 0x0000c80012037a20 */ /* 0x000fe40000410000 */
[----:B-1----:R-:W-:Y:S02]  /*8990*/  FMUL.FTZ R0, R5, c[0x0][0x320] ;  /* 0x0000c80005007a20 */ /* 0x002fe40000410000 */
[----:B------:R-:W1:Y:S01]  /*89a0*/  MUFU.TANH R183, R3 ;  /* 0x0000000300b77308 */ /* 0x000e620000002400 */
[----:B---3--:R-:W-:Y:S09]  /*89b0*/  FMUL.FTZ R2, R19, c[0x0][0x320] ;  /* 0x0000c80013027a20 */ /* 0x008ff20000410000 */
[----:B------:R3:W1:Y:S10]  /*89c0*/  MUFU.TANH R188, R0 ;  /* 0x0000000000bc7308 */ /* 0x0006740000002400 */
[----:B------:R-:W1:Y:S01]  /*89d0*/  MUFU.TANH R182, R2 ;  /* 0x0000000200b67308 */ /* 0x000e620000002400 */
[----:B---3--:R-:W-:Y:S09]  /*89e0*/  FMUL.FTZ R0, R6, c[0x0][0x320] ;  /* 0x0000c80006007a20 */ /* 0x008ff20000410000 */
[----:B------:R3:W1:Y:S02]  /*89f0*/  MUFU.TANH R193, R0 ;  /* 0x0000000000c17308 */ /* 0x0006640000002400 */
[----:B---3--:R-:W-:Y:S02]  /*8a00*/  FMUL.FTZ R0, R7, c[0x0][0x320] ;  /* 0x0000c80007007a20 */ /* 0x008fe40000410000 */
[----:B------:R-:W3:Y:S06]  /*8a10*/  LDSM.16.M88.4 R4, [R201+0x1000] ;  /* 0x00100000c904783b */ /* 0x000eec0000000200 */
[----:B------:R5:W1:Y:S02]  /*8a20*/  MUFU.TANH R192, R0 ;  /* 0x0000000000c07308 */ /* 0x000a640000002400 */
[----:B-----5:R-:W-:Y:S08]  /*8a30*/  FMUL.FTZ R0, R8, c[0x0][0x320] ;  /* 0x0000c80008007a20 */ /* 0x020ff00000410000 */
[----:B------:R5:W1:Y:S01]  /*8a40*/  MUFU.TANH R185, R0 ;  /* 0x0000000000b97308 */ /* 0x000a620000002400 */
[C---:B---3--:R-:W-:Y:S08]  /*8a50*/  HMMA.16816.F32.BF16 R20, R168.reuse, R4, R20 ;  /* 0x00000004a814723c */ /* 0x048ff00000041814 */
[C---:B------:R-:W-:Y:S04]  /*8a60*/  HMMA.16816.F32.BF16 R24, R168.reuse, R6, R24 ;  /* 0x00000006a818723c */ /* 0x040fe80000041818 */
[----:B-----5:R-:W-:Y:S04]  /*8a70*/  FMUL.FTZ R0, R9, c[0x0][0x320] ;  /* 0x0000c80009007a20 */ /* 0x020fe80000410000 */
[----:B------:R3:W1:Y:S04]  /*8a80*/  MUFU.TANH R184, R0 ;  /* 0x0000000000b87308 */ /* 0x0006680000002400 */
[----:B---3--:R-:W-:Y:S02]  /*8a90*/  FMUL.FTZ R0, R10, c[0x0][0x320] ;  /* 0x0000c8000a007a20 */ /* 0x008fe40000410000 */
[----:B------:R-:W3:Y:S01]  /*8aa0*/  LDSM.16.M88.4 R8, [R201+0x1800] ;  /* 0x00180000c908783b */ /* 0x000ee20000000200 */
[----:B------:R-:W-:Y:S04]  /*8ab0*/  DEPBAR.LE SB0, 0x0 ;  /* 0x000080000000791a */ /* 0x000fe80000000000 */
[----:B------:R5:W1:Y:S03]  /*8ac0*/  MUFU.TANH R191, R0 ;  /* 0x0000000000bf7308 */ /* 0x000a660000002400 */
[----:B------:R-:W-:Y:S01]  /*8ad0*/  BAR.SYNC.DEFER_BLOCKING 0x0 ;  /* 0x0000000000007b1d */ /* 0x000fe20000010000 */
[----:B-----5:R-:W-:Y:S06]  /*8ae0*/  FMUL.FTZ R0, R12, c[0x0][0x320] ;  /* 0x0000c8000c007a20 */ /* 0x020fec0000410000 */
[----:B------:R5:W1:Y:S01]  /*8af0*/  MUFU.TANH R181, R0 ;  /* 0x0000000000b57308 */ /* 0x000a620000002400 */
[C---:B---3--:R-:W-:Y:S08]  /*8b00*/  HMMA.16816.F32.BF16 R28, R168.reuse, R8, R28 ;  /* 0x00000008a81c723c */ /* 0x048ff0000004181c */
[----:B------:R-:W-:Y:S04]  /*8b10*/  HMMA.16816.F32.BF16 R32, R168, R10, R32 ;  /* 0x0000000aa820723c */ /* 0x000fe80000041820 */
[----:B-----5:R-:W-:Y:S04]  /*8b20*/  FMUL.FTZ R0, R13, c[0x0][0x320] ;  /* 0x0000c8000d007a20 */ /* 0x020fe80000410000 */
[----:B------:R3:W1:Y:S04]  /*8b30*/  MUFU.TANH R180, R0 ;  /* 0x0000000000b47308 */ /* 0x0006680000002400 */
[----:B---3--:R-:W-:Y:S06]  /*8b40*/  FMUL.FTZ R0, R14, c[0x0][0x320] ;  /* 0x0000c8000e007a20 */ /* 0x008fec0000410000 */
[----:B------:R3:W1:Y:S02]  /*8b50*/  MUFU.TANH R187, R0 ;  /* 0x0000000000bb7308 */ /* 0x0006640000002400 */
[----:B---3--:R-:W-:Y:S08]  /*8b60*/  FMUL.FTZ R0, R15, c[0x0][0x320] ;  /* 0x0000c8000f007a20 */ /* 0x008ff00000410000 */
        /* <DEDUP_REMOVED lines=36> */
[----:B------:R3:W1:Y:S01]  /*8db0*/  MUFU.TANH R175, R0 ;  /* 0x0000000000af7308 */ /* 0x0006620000002400 */
[----:B------:R-:W-:-:S05]  /*8dc0*/  @!P0 BRA `(.L_x_2086) ;  /* 0x000005f000008947 */ /* 0x000fca0003800000 */
[----:B--2-4-:R-:W-:Y:S01]  /*8dd0*/  SHF.R.S32.HI R6, RZ, 0x1f, R222 ;  /* 0x0000001fff067819 */ /* 0x014fe200000114de */
[----:B------:R-:W-:Y:S01]  /*8de0*/  IMAD.MOV.U32 R194, RZ, RZ, c[0x0][0x2b8] ;  /* 0x0000ae00ffc27624 */ /* 0x000fe200078e00ff */
[----:B------:R-:W-:Y:S01]  /*8df0*/  SHF.R.S32.HI R7, RZ, 0x1f, R223 ;  /* 0x0000001fff077819 */ /* 0x000fe200000114df */
[----:B------:R-:W-:Y:S01]  /*8e00*/  IMAD R2, R214, 0x40, R232 ;  /* 0x00000040d6027824 */ /* 0x000fe200078e02e8 */
[----:B------:R-:W-:Y:S01]  /*8e10*/  SHF.L.U64.HI R13, R222, 0x1, R6 ;  /* 0x00000001de0d7819 */ /* 0x000fe20000010206 */
[----:B------:R-:W-:Y:S01]  /*8e20*/  IMAD.MOV.U32 R216, RZ, RZ, RZ ;  /* 0x000000ffffd87224 */ /* 0x000fe200078e00ff */
[----:B------:R-:W-:Y:S01]  /*8e30*/  ISETP.NE.AND P1, PT, R194, 0x1, PT ;  /* 0x00000001c200780c */ /* 0x000fe20003f25270 */
[----:B------:R-:W-:Y:S01]  /*8e40*/  IMAD.SHL.U32 R25, R224, 0x2, RZ ;  /* 0x00000002e0197824 */ /* 0x000fe200078e00ff */
[----:B------:R-:W-:Y:S01]  /*8e50*/  IADD3 R2, R2, -0x40, R229 ;  /* 0xffffffc002027810 */ /* 0x000fe20007ffe0e5 */
[----:B------:R-:W-:Y:S01]  /*8e60*/  IMAD.SHL.U32 R24, R222, 0x2, RZ ;  /* 0x00000002de187824 */ /* 0x000fe200078e00ff */
[----:B------:R-:W-:Y:S01]  /*8e70*/  SHF.R.S32.HI R194, RZ, 0x1f, R224 ;  /* 0x0000001fffc27819 */ /* 0x000fe200000114e0 */
[----:B------:R-:W-:Y:S01]  /*8e80*/  IMAD.SHL.U32 R23, R223, 0x2, RZ ;  /* 0x00000002df177824 */ /* 0x000fe200078e00ff */
[----:B------:R-:W-:Y:S01]  /*8e90*/  SHF.R.S32.HI R6, RZ, 0x1f, R217 ;  /* 0x0000001fff067819 */ /* 0x000fe200000114d9 */
[----:B---3--:R-:W-:Y:S01]  /*8ea0*/  IMAD.MOV.U32 R0, RZ, RZ, R2 ;  /* 0x000000ffff007224 */ /* 0x008fe200078e0002 */
[----:B------:R-:W-:Y:S01]  /*8eb0*/  SHF.L.U64.HI R14, R224, 0x1, R194 ;  /* 0x00000001e00e7819 */ /* 0x000fe200000102c2 */
[----:B------:R-:W-:Y:S01]  /*8ec0*/  IMAD.SHL.U32 R22, R217, 0x2, RZ ;  /* 0x00000002d9167824 */ /* 0x000fe200078e00ff */
[----:B------:R-:W-:Y:S02]  /*8ed0*/  SHF.L.U64.HI R12, R223, 0x1, R7 ;  /* 0x00000001df0c7819 */ /* 0x000fe40000010207 */
[----:B------:R-:W-:Y:S01]  /*8ee0*/  SHF.L.U64.HI R9, R217, 0x1, R6 ;  /* 0x00000001d9097819 */ /* 0x000fe20000010206 */
[----:B------:R-:W-:Y:S05]  /*8ef0*/  @P1 IMAD.HI.U32 R3, R2, c[0x0][0x2bc], RZ ;  /* 0x0000af0002031a27 */ /* 0x000fea00078e00ff */
[----:B------:R-:W-:Y:S04]  /*8f00*/  @P1 SHF.R.U32.HI R0, RZ, c[0x0][0x2c0], R3 ;  /* 0x0000b000ff001a19 */ /* 0x000fe80000011603 */
[C---:B------:R-:W-:Y:S04]  /*8f10*/  @!P6 IADD3 R3, P0, R0.reuse, R236, RZ ;  /* 0x000000ec0003e210 */ /* 0x040fe80007f1e0ff */
[----:B------:R-:W-:Y:S01]  /*8f20*/  @!P6 LEA.HI.X.SX32 R5, R0, R240, 0x1, P0 ;  /* 0x000000f00005e211 */ /* 0x000fe200000f0eff */
[----:B------:R-:W-:Y:S01]  /*8f30*/  IMAD.MOV R0, RZ, RZ, -R0 ;  /* 0x000000ffff007224 */ /* 0x000fe200078e0a00 */
[C---:B------:R-:W-:Y:S03]  /*8f40*/  @!P6 LEA R4, P0, R3.reuse, c[0x0][0x2a0], 0x2 ;  /* 0x0000a8000304ea11 */ /* 0x040fe600078010ff */
[----:B------:R-:W-:Y:S01]  /*8f50*/  IMAD R218, R0, c[0x0][0x2b8], R2 ;  /* 0x0000ae0000da7a24 */ /* 0x000fe200078e0202 */
[----:B------:R-:W-:Y:S03]  /*8f60*/  @!P6 LEA.HI.X R5, R3, c[0x0][0x2a4], R5, 0x2, P0 ;  /* 0x0000a9000305ea11 */ /* 0x000fe600000f1405 */
[----:B------:R-:W-:Y:S01]  /*8f70*/  IMAD.WIDE.U32 R2, R218, c[0x0][0x1e0], RZ ;  /* 0x00007800da027a25 */ /* 0x000fe200078e00ff */
        /* <DEDUP_REMOVED lines=15> */
.L_x_2218:
[----:B------:R-:W-:-:S05]  /*9070*/  BRA.DIV ~URZ, `(.L_x_2088) ;  /* 0x000122327f007947 */ /* 0x000fca000b800000 */
[----:B------:R-:W4:Y:S01]  /*9080*/  SHFL.IDX PT, R0, R8, RZ, 0x181f ;  /* 0x00181fff08007589 */ /* 0x000f2200000e0000 */
[----:B------:R-:W-:Y:S02]  /*9090*/  ISETP.GE.AND P2, PT, R217, c[0x0][0x1d4], PT ;  /* 0x00007500d9007a0c */ /* 0x000fe40003f46270 */
[----:B------:R-:W-:Y:S02]  /*90a0*/  ISETP.GE.AND P3, PT, R223, c[0x0][0x1d4], PT ;  /* 0x00007500df007a0c */ /* 0x000fe40003f66270 */
[----:B------:R-:W-:Y:S04]  /*90b0*/  ISETP.GE.AND P1, PT, R222, c[0x0][0x1d4], PT ;  /* 0x00007500de007a0c */ /* 0x000fe80003f26270 */
[----:B------:R-:W-:Y:S02]  /*90c0*/  SEL R11, RZ, 0x10, P1 ;  /* 0x00000010ff0b7807 */ /* 0x000fe40000800000 */
[----:B----4-:R-:W-:Y:S05]  /*90d0*/  IADD3 R6, P0, R0, R22, RZ ;  /* 0x0000001600067210 */ /* 0x010fea0007f1e0ff */
[----:B---3--:R-:W-:Y:S01]  /*90e0*/  IMAD.X R7, R4, 0x1, R9, P0 ;  /* 0x0000000104077824 */ /* 0x008fe200000e0609 */
[----:B------:R-:W-:Y:S04]  /*90f0*/  IADD3 R2, P0, R0, R23, RZ ;  /* 0x0000001700027210 */ /* 0x000fe80007f1e0ff */
[----:B------:R-:W-:Y:S01]  /*9100*/  @!PT LDS RZ, [RZ] ;  /* 0x00000000fffff984 */ /* 0x000fe20000000800 */
[----:B------:R-:W-:Y:S01]  /*9110*/  @!PT LDS RZ, [RZ] ;  /* 0x00000000fffff984 */ /* 0x000fe20000000800 */
[----:B------:R3:W-:Y:S01]  /*9120*/  LDGSTS.E.BYPASS.LTC128B.128 [R215+0x8100], [R6.64], !P2 ;  /* 0x0810000006d77fae */ /* 0x0007e2000d101d46 */
[----:B------:R-:W-:Y:S05]  /*9130*/  IMAD.X R3, R4, 0x1, R12, P0 ;  /* 0x0000000104037824 */ /* 0x000fea00000e060c */
[----:B------:R4:W-:Y:S01]  /*9140*/  LDGSTS.E.BYPASS.LTC128B.128 [R215+0xa100], [R2.64], !P3 ;  /* 0x0a10000002d77fae */ /* 0x0009e2000d901d46 */
[----:B---3--:R-:W-:Y:S02]  /*9150*/  SEL R6, RZ, 0x10, P2 ;  /* 0x00000010ff067807 */ /* 0x008fe40001000000 */
[----:B----4-:R-:W-:Y:S05]  /*9160*/  IADD3 R2, P0, R0, R24, RZ ;  /* 0x0000001800027210 */ /* 0x010fea0007f1e0ff */
[----:B------:R-:W-:Y:S05]  /*9170*/  IMAD.X R3, R4, 0x1, R13, P0 ;  /* 0x0000000104037824 */ /* 0x000fea00000e060d */
[----:B------:R3:W-:Y:S02]  /*9180*/  LDGSTS.E.BYPASS.LTC128B.128 [R215+0xc100], [R2.64], !P1 ;  /* 0x0c10000002d77fae */ /* 0x0007e4000c901d46 */
[----:B---3--:R-:W-:Y:S02]  /*9190*/  IADD3 R2, P0, R0, R25, RZ ;  /* 0x0000001900027210 */ /* 0x008fe40007f1e0ff */
[----:B------:R-:W3:Y:S03]  /*91a0*/  SHFL.IDX PT, R0, R8, 0x1, 0x181f ;  /* 0x00381f0008007f89 */ /* 0x000ee600000e0000 */
[----:B------:R-:W-:Y:S01]  /*91b0*/  IMAD.X R3, R4, 0x1, R14, P0 ;  /* 0x0000000104037824 */ /* 0x000fe200000e060e */
[----:B------:R-:W-:Y:S01]  /*91c0*/  ISETP.GE.AND P0, PT, R224, c[0x0][0x1d4], PT ;  /* 0x00007500e0007a0c */ /* 0x000fe20003f06270 */
[----:B------:R4:W2:Y:S03]  /*91d0*/  SHFL.IDX PT, R4, R5, 0x1, 0x181f ;  /* 0x00381f0005047f89 */ /* 0x0008a600000e0000 */
[----:B------:R-:W-:Y:S09]  /*91e0*/  SEL R10, RZ, 0x10, P0 ;  /* 0x00000010ff0a7807 */ /* 0x000ff20000000000 */
[----:B------:R1:W-:Y:S01]  /*91f0*/  LDGSTS.E.BYPASS.LTC128B.128 [R215+0xe100], [R2.64], !P0 ;  /* 0x0e10000002d77fae */ /* 0x0003e2000c101d46 */
[----:B--2-4-:R-:W-:Y:S03]  /*9200*/  SEL R5, RZ, 0x10, P3 ;  /* 0x00000010ff057807 */ /* 0x014fe60001800000 */
.L_x_2219:
[C---:B-1-3--:R-:W-:Y:S02]  /*9210*/  IADD3 R2, -R6.reuse, 0x10, RZ ;  /* 0x0000001006027810 */ /* 0x04afe40007ffe1ff */
        /* <DEDUP_REMOVED lines=9> */
[----:B-1----:R-:W-:Y:S04]  /*92b0*/  IADD3 R2, -R5, 0x10, RZ ;  /* 0x0000001005027810 */ /* 0x002fe80007ffe1ff */
[----:B------:R-:W-:Y:S04]  /*92c0*/  LOP3.LUT R2, R2, 0xf, RZ, 0xc0, !PT ;  /* 0x0000000f02027812 */ /* 0x000fe800078ec0ff */
[----:B------:R-:W-:Y:S02]  /*92d0*/  IADD3 R8, P1, P0, R2, R0, R23 ;  /* 0x0000000002087210 */ /* 0x000fe4000783e017 */
[C---:B------:R-:W-:Y:S02]  /*92e0*/  IADD3 R2, -R11.reuse, 0x10, RZ ;  /* 0x000000100b027810 */ /* 0x040fe40007ffe1ff */
[----:B------:R-:W-:Y:S02]  /*92f0*/  IADD3.X R9, RZ, R4, R12, P1, P0 ;  /* 0x00000004ff097210 */ /* 0x000fe40000fe040c */
[----:B------:R-:W-:Y:S03]  /*9300*/  LOP3.LUT R2, R2, 0xf, RZ, 0xc0, !PT ;  /* 0x0000000f02027812 */ /* 0x000fe600078ec0ff */
[----:B------:R1:W-:Y:S01]  /*9310*/  LDGSTS.E.BYPASS.LTC128B.128.ZFILL [R215+0xb100], [R8.64], P2 ;  /* 0x0b10000008d77fae */ /* 0x0003e20009141d46 */
[----:B------:R-:W-:Y:S02]  /*9320*/  IADD3 R6, P1, P0, R2, R0, R24 ;  /* 0x0000000002067210 */ /* 0x000fe4000783e018 */
[----:B------:R-:W-:Y:S02]  /*9330*/  IADD3 R2, -R10, 0x10, RZ ;  /* 0x000000100a027810 */ /* 0x000fe40007ffe1ff */
        /* <DEDUP_REMOVED lines=8> */
.L_x_2086:
[----:B--2-4-:R-:W-:Y:S05]  /*93c0*/  BSYNC B0 ;  /* 0x0000000000007941 */ /* 0x014fea0003800000 */
.L_x_2085:
[----:B---3--:R-:W-:Y:S01]  /*93d0*/  IMAD.MOV.U32 R0, RZ, RZ, c[0x0][0x2c4] ;  /* 0x0000b100ff007624 */ /* 0x008fe200078e00ff */
        /* <DEDUP_REMOVED lines=11> */
[C---:B-1----:R-:W-:Y:S02]  /*9490*/  IADD3 R6, R0.reuse, UR4, RZ ;  /* 0x0000000400067c10 */ /* 0x042fe4000fffe0ff */
[----:B------:R-:W-:Y:S01]  /*94a0*/  IADD3 R7, R0, c[0x0][0x328], RZ ;  /* 0x0000ca0000077a10 */ /* 0x000fe20007ffe0ff */
[----:B------:R-:W-:-:S05]  /*94b0*/  BRA.DIV ~URZ, `(.L_x_2089) ;  /* 0x000120827f007947 */ /* 0x000fca000b800000 */
[----:B------:R1:W2:Y:S02]  /*94c0*/  SHFL.IDX PT, R3, R4, RZ, 0x1c1f ;  /* 0x001c1fff04037589 */ /* 0x0002a400000e0000 */
.L_x_2220:
        /* <DEDUP_REMOVED lines=19> */
.L_x_2092:
[----:B------:R-:W-:Y:S04]  /*9600*/  MOV R8, 0x1 ;  /* 0x0000000100087802 */ /* 0x000fe80000000f00 */
[----:B------:R-:W-:Y:S11]  /*9610*/  ISETP.NE.AND P0, PT, R8, c[0x0][0x32c], PT ;  /* 0x0000cb0008007a0c */ /* 0x000ff60003f05270 */
[----:B------:R-:W-:Y:S02]  /*9620*/  @!UPT UIADD3 URZ, URZ, URZ, URZ ;  /* 0x0000003f3f3ff290 */ /* 0x000fe4000fffe03f */
[----:B------:R-:W-:Y:S05]  /*9630*/  @P0 IMAD.HI.U32 R8, R3, c[0x0][0x330], RZ ;  /* 0x0000cc0003080a27 */ /* 0x000fea00078e00ff */
[----:B------:R-:W-:Y:S02]  /*9640*/  @P0 SHF.R.U32.HI R3, RZ, c[0x0][0x334], R8 ;  /* 0x0000cd00ff030a19 */ /* 0x000fe40000011608 */
.L_x_2093:
[----:B------:R-:W-:Y:S05]  /*9650*/  BSYNC B0 ;  /* 0x0000000000007941 */ /* 0x000fea0003800000 */
.L_x_2091:
[----:B------:R-:W-:Y:S04]  /*9660*/  IMAD R3, R3, c[0x0][0x32c], -R5 ;  /* 0x0000cb0003037a24 */ /* 0x000fe800078e0a05 */
[----:B------:R-:W-:Y:S05]  /*9670*/  IMAD.IADD R3, R3, 0x1, -R231 ;  /* 0x0000000103037824 */ /* 0x000fea00078e0ae7 */
[----:B------:R-:W-:Y:S02]  /*9680*/  IMNMX R0, R0, R3, !PT ;  /* 0x0000000300007217 */ /* 0x000fe40007800200 */
[----:B------:R-:W-:Y:S04]  /*9690*/  IADD3 R3, R3, c[0x0][0x32c], RZ ;  /* 0x0000cb0003037a10 */ /* 0x000fe80007ffe0ff */
[----:B------:R-:W-:Y:S02]  /*96a0*/  IMNMX R2, R2, R3, PT ;  /* 0x0000000302027217 */ /* 0x000fe40003800200 */
.L_x_2090:
        /* <DEDUP_REMOVED lines=50> */
[----:B------:R2:W3:Y:S02]  /*99d0*/  SHFL.IDX PT, R3, R4, 0x1, 0x1c1f ;  /* 0x003c1f0004037f89 */ /* 0x0004e400000e0000 */
.L_x_2221:
        /* <DEDUP_REMOVED lines=12> */
[----:B-12---:R-:W-:Y:S05]  /*9aa0*/  IMAD.MOV.U32 R4, RZ, RZ, 0x1 ;  /* 0x00000001ff047424 */ /* 0x006fea00078e00ff */
[----:B------:R-:W-:Y:S11]  /*9ab0*/  ISETP.NE.AND P0, PT, R4, c[0x0][0x32c], PT ;  /* 0x0000cb0004007a0c */ /* 0x000ff60003f05270 */
[----:B------:R-:W-:Y:S02]  /*9ac0*/  @!UPT UIADD3 URZ, URZ, URZ, URZ ;  /* 0x0000003f3f3ff290 */ /* 0x000fe4000fffe03f */
[----:B------:R-:W-:Y:S05]  /*9ad0*/  @P0 IMAD.HI.U32 R4, R3, c[0x0][0x330], RZ ;  /* 0x0000cc0003040a27 */ /* 0x000fea00078e00ff */
[----:B------:R-:W-:Y:S04]  /*9ae0*/  @P0 SHF.R.U32.HI R3, RZ, c[0x0][0x334], R4 ;  /* 0x0000cd00ff030a19 */ /* 0x000fe80000011604 */
[----:B------:R-:W-:Y:S01]  /*9af0*/  LOP3.LUT R3, RZ, R3, RZ, 0x33, !PT ;  /* 0x00000003ff037212 */ /* 0x000fe200078e33ff */
[----:B------:R-:W-:-:S05]  /*9b00*/  BRA `(.L_x_2098) ;  /* 0x0000005000007947 */ /* 0x000fca0003800000 */
.L_x_2097:
[----:B-12---:R-:W-:Y:S04]  /*9b10*/  MOV R4, 0x1 ;  /* 0x0000000100047802 */ /* 0x006fe80000000f00 */
[----:B------:R-:W-:Y:S11]  /*9b20*/  ISETP.NE.AND P0, PT, R4, c[0x0][0x32c], PT ;  /* 0x0000cb0004007a0c */ /* 0x000ff60003f05270 */
[----:B------:R-:W-:Y:S02]  /*9b30*/  @!UPT UIADD3 URZ, URZ, URZ, URZ ;  /* 0x0000003f3f3ff290 */ /* 0x000fe4000fffe03f */
[----:B------:R-:W-:Y:S05]  /*9b40*/  @P0 IMAD.HI.U32 R4, R3, c[0x0][0x330], RZ ;  /* 0x0000cc0003040a27 */ /* 0x000fea00078e00ff */
[----:B------:R-:W-:Y:S02]  /*9b50*/  @P0 SHF.R.U32.HI R3, RZ, c[0x0][0x334], R4 ;  /* 0x0000cd00ff030a19 */ /* 0x000fe40000011604 */
.L_x_2098:
[----:B------:R-:W-:Y:S05]  /*9b60*/  BSYNC B0 ;  /* 0x0000000000007941 */ /* 0x000fea0003800000 */
.L_x_2096:
[----:B------:R-:W-:Y:S04]  /*9b70*/  IMAD R5, R3, c[0x0][0x32c], -R5 ;  /* 0x0000cb0003057a24 */ /* 0x000fe800078e0a05 */
[----:B------:R-:W-:Y:S05]  /*9b80*/  IMAD.IADD R3, R5, 0x1, -R231 ;  /* 0x0000000105037824 */ /* 0x000fea00078e0ae7 */
[----:B------:R-:W-:Y:S02]  /*9b90*/  IMNMX R0, R0, R3, !PT ;  /* 0x0000000300007217 */ /* 0x000fe40007800200 */
[----:B------:R-:W-:Y:S04]  /*9ba0*/  IADD3 R3, R3, c[0x0][0x32c], RZ ;  /* 0x0000cb0003037a10 */ /* 0x000fe80007ffe0ff */
[----:B------:R-:W-:Y:S02]  /*9bb0*/  IMNMX R2, R2, R3, PT ;  /* 0x0000000302027217 */ /* 0x000fe40003800200 */
.L_x_2095:
        /* <DEDUP_REMOVED lines=82> */
.L_x_2222:
[----:B-12---:R-:W-:Y:S01]  /*a0e0*/  FMNMX.FTZ R4, R4, R0, !PT ;  /* 0x0000000004047209 */ /* 0x006fe20007810000 */
[----:B------:R-:W-:-:S05]  /*a0f0*/  BRA.DIV ~URZ, `(.L_x_2100) ;  /* 0x000115627f007947 */ /* 0x000fca000b800000 */
[----:B------:R-:W1:Y:S02]  /*a100*/  SHFL.BFLY PT, R0, R4, 0x1, 0x1f ;  /* 0x0c201f0004007f89 */ /* 0x000e6400000e0000 */
[----:B-1----:R-:W-:Y:S02]  /*a110*/  FMNMX.FTZ R132, R4, R0, !PT ;  /* 0x0000000004847209 */ /* 0x002fe40007810000 */
[----:B------:R-:W1:Y:S02]  /*a120*/  SHFL.BFLY PT, R0, R5, 0x2, 0x1f ;  /* 0x0c401f0005007f89 */ /* 0x000e6400000e0000 */
[----:B-1----:R-:W-:Y:S05]  /*a130*/  FMNMX.FTZ R4, R5, R0, !PT ;  /* 0x0000000005047209 */ /* 0x002fea0007810000 */
[----:B------:R1:W2:Y:S02]  /*a140*/  SHFL.BFLY PT, R0, R4, 0x1, 0x1f ;  /* 0x0c201f0004007f89 */ /* 0x0002a400000e0000 */
.L_x_2223:
        /* <DEDUP_REMOVED lines=23> */
[----:B------:R-:W2:Y:S01]  /*a2c0*/  MUFU.EX2 R5, R5 ;  /* 0x0000000500057308 */ /* 0x000ea20000000800 */
[--C-:B------:R-:W-:Y:S02]  /*a2d0*/  FFMA.FTZ R193, R25, c[0x0][0x2d0], -R2.reuse ;  /* 0x0000b40019c17a23 */ /* 0x100fe40000010802 */
[--C-:B------:R-:W-:Y:S02]  /*a2e0*/  FFMA.FTZ R196, R24, c[0x0][0x2d0], -R2.reuse ;  /* 0x0000b40018c47a23 */ /* 0x100fe40000010802 */
[--C-:B------:R-:W-:Y:S02]  /*a2f0*/  FFMA.FTZ R133, R168, c[0x0][0x2d0], -R2.reuse ;  /* 0x0000b400a8857a23 */ /* 0x100fe40000010802 */
[----:B------:R-:W-:Y:S03]  /*a300*/  FFMA.FTZ R194, R23, c[0x0][0x2d0], -R2 ;  /* 0x0000b40017c27a23 */ /* 0x000fe60000010802 */
[----:B------:R3:W-:Y:S01]  /*a310*/  MUFU.EX2 R23, R133 ;  /* 0x0000008500177308 */ /* 0x0007e20000000800 */
[C---:B-1----:R-:W-:Y:S02]  /*a320*/  FFMA.FTZ R2, R0.reuse, R225, R4 ;  /* 0x000000e100027223 */ /* 0x042fe40000010004 */
[C---:B------:R-:W-:Y:S02]  /*a330*/  FMUL.FTZ R32, R0.reuse, R136 ;  /* 0x0000008800207220 */ /* 0x040fe40000410000 */
[C---:B------:R-:W-:Y:S02]  /*a340*/  FMUL.FTZ R33, R0.reuse, R137 ;  /* 0x0000008900217220 */ /* 0x040fe40000410000 */
[C---:B------:R-:W-:Y:S02]  /*a350*/  FMUL.FTZ R25, R0.reuse, R145 ;  /* 0x0000009100197220 */ /* 0x040fe40000410000 */
[C---:B------:R-:W-:Y:S02]  /*a360*/  FMUL.FTZ R24, R0.reuse, R144 ;  /* 0x0000009000187220 */ /* 0x040fe40000410000 */
[----:B--2---:R-:W-:Y:S01]  /*a370*/  FADD.FTZ R22, R5, R2 ;  /* 0x0000000205167221 */ /* 0x004fe20000010000 */
[----:B------:R-:W-:Y:S01]  /*a380*/  FSEL R2, R3, RZ, P0 ;  /* 0x000000ff03027208 */ /* 0x000fe20000000000 */
[----:B------:R-:W-:Y:S01]  /*a390*/  FMUL.FTZ R28, R0, R140 ;  /* 0x0000008c001c7220 */ /* 0x000fe20000410000 */
[----:B------:R-:W-:Y:S01]  /*a3a0*/  F2FP.BF16.PACK_AB R168, R5, R4 ;  /* 0x0000000405a8723e */ /* 0x000fe200000010ff */
[----:B------:R-:W-:Y:S01]  /*a3b0*/  FMUL.FTZ R4, R3, c[0x0][0x2d0] ;  /* 0x0000b40003047a20 */ /* 0x000fe20000410000 */
[----:B------:R-:W-:Y:S01]  /*a3c0*/  MUFU.EX2 R144, R178 ;  /* 0x000000b200907308 */ /* 0x000fe20000000800 */
[----:B------:R-:W-:Y:S02]  /*a3d0*/  FADD.FTZ R2, -R2, R134 ;  /* 0x0000008602027221 */ /* 0x000fe40000010100 */
[----:B------:R-:W-:Y:S01]  /*a3e0*/  FMUL.FTZ R29, R0, R141 ;  /* 0x0000008d001d7220 */ /* 0x000fe20000410000 */
[----:B------:R-:W-:Y:S01]  /*a3f0*/  FSEL R4, R4, RZ, P0 ;  /* 0x000000ff04047208 */ /* 0x000fe20000000000 */
[----:B------:R-:W-:Y:S01]  /*a400*/  FMUL.FTZ R2, R2, c[0x0][0x2d0] ;  /* 0x0000b40002027a20 */ /* 0x000fe20000410000 */
[----:B------:R-:W-:Y:S01]  /*a410*/  ISETP.GT.AND P0, PT, R214, R207, PT ;  /* 0x000000cfd600720c */ /* 0x000fe20003f04270 */
[----:B------:R-:W-:Y:S01]  /*a420*/  FMUL.FTZ R36, R0, R36 ;  /* 0x0000002400247220 */ /* 0x000fe20000410000 */
[----:B------:R-:W-:Y:S01]  /*a430*/  IADD3 R214, R214, -0x1, RZ ;  /* 0xffffffffd6d67810 */ /* 0x000fe20007ffe0ff */
[--C-:B------:R-:W-:Y:S02]  /*a440*/  FFMA.FTZ R5, R21, c[0x0][0x2d0], -R4.reuse ;  /* 0x0000b40015057a23 */ /* 0x100fe40000010804 */
[----:B------:R-:W1:Y:S01]  /*a450*/  MUFU.EX2 R21, R35 ;  /* 0x0000002300157308 */ /* 0x000e620000000800 */
[--C-:B------:R-:W-:Y:S02]  /*a460*/  FFMA.FTZ R6, R6, c[0x0][0x2d0], -R4.reuse ;  /* 0x0000b40006067a23 */ /* 0x100fe40000010804 */
[--C-:B------:R-:W-:Y:S02]  /*a470*/  FFMA.FTZ R195, R7, c[0x0][0x2d0], -R4.reuse ;  /* 0x0000b40007c37a23 */ /* 0x100fe40000010804 */
[--C-:B---3--:R-:W-:Y:S02]  /*a480*/  FFMA.FTZ R133, R20, c[0x0][0x2d0], -R4.reuse ;  /* 0x0000b40014857a23 */ /* 0x108fe40000010804 */
[--C-:B------:R-:W-:Y:S02]  /*a490*/  FFMA.FTZ R134, R19, c[0x0][0x2d0], -R4.reuse ;  /* 0x0000b40013867a23 */ /* 0x100fe40000010804 */
[--C-:B------:R-:W-:Y:S01]  /*a4a0*/  FFMA.FTZ R175, R16, c[0x0][0x2d0], -R4.reuse ;  /* 0x0000b40010af7a23 */ /* 0x100fe20000010804 */
[----:B------:R-:W2:Y:S01]  /*a4b0*/  MUFU.EX2 R2, R2 ;  /* 0x0000000200027308 */ /* 0x000ea20000000800 */
[----:B------:R-:W-:Y:S02]  /*a4c0*/  FMUL.FTZ R16, R0, R152 ;  /* 0x0000009800107220 */ /* 0x000fe40000410000 */
[--C-:B------:R-:W-:Y:S02]  /*a4d0*/  FFMA.FTZ R183, R12, c[0x0][0x2d0], -R4.reuse ;  /* 0x0000b4000cb77a23 */ /* 0x100fe40000010804 */
[----:B------:R-:W-:Y:S02]  /*a4e0*/  FMUL.FTZ R12, R0, R156 ;  /* 0x0000009c000c7220 */ /* 0x000fe40000410000 */
[--C-:B------:R-:W-:Y:S02]  /*a4f0*/  FFMA.FTZ R174, R18, c[0x0][0x2d0], -R4.reuse ;  /* 0x0000b40012ae7a23 */ /* 0x100fe40000010804 */
[--C-:B------:R-:W-:Y:S01]  /*a500*/  FFMA.FTZ R173, R17, c[0x0][0x2d0], -R4.reuse ;  /* 0x0000b40011ad7a23 */ /* 0x100fe20000010804 */
[----:B------:R-:W-:Y:S01]  /*a510*/  MUFU.EX2 R7, R6 ;  /* 0x0000000600077308 */ /* 0x000fe20000000800 */
[--C-:B------:R-:W-:Y:S02]  /*a520*/  FFMA.FTZ R184, R11, c[0x0][0x2d0], -R4.reuse ;  /* 0x0000b4000bb87a23 */ /* 0x100fe40000010804 */
[--C-:B------:R-:W-:Y:S01]  /*a530*/  FFMA.FTZ R189, R10, c[0x0][0x2d0], -R4.reuse ;  /* 0x0000b4000abd7a23 */ /* 0x100fe20000010804 */
[----:B-1----:R-:W-:Y:S01]  /*a540*/  F2FP.BF16.PACK_AB R170, R21, R23 ;  /* 0x0000001715aa723e */ /* 0x002fe200000010ff */
[--C-:B------:R-:W-:Y:S02]  /*a550*/  FFMA.FTZ R190, R9, c[0x0][0x2d0], -R4.reuse ;  /* 0x0000b40009be7a23 */ /* 0x100fe40000010804 */
[--C-:B------:R-:W-:Y:S02]  /*a560*/  FFMA.FTZ R191, R8, c[0x0][0x2d0], -R4.reuse ;  /* 0x0000b40008bf7a23 */ /* 0x100fe40000010804 */
[--C-:B------:R-:W-:Y:S01]  /*a570*/  FFMA.FTZ R176, R15, c[0x0][0x2d0], -R4.reuse ;  /* 0x0000b4000fb07a23 */ /* 0x100fe20000010804 */
[----:B------:R-:W1:Y:S01]  /*a580*/  MUFU.EX2 R6, R5 ;  /* 0x0000000500067308 */ /* 0x000e620000000800 */
[--C-:B------:R-:W-:Y:S02]  /*a590*/  FFMA.FTZ R182, R14, c[0x0][0x2d0], -R4.reuse ;  /* 0x0000b4000eb67a23 */ /* 0x100fe40000010804 */
[----:B------:R-:W-:Y:S02]  /*a5a0*/  FFMA.FTZ R181, R13, c[0x0][0x2d0], -R4 ;  /* 0x0000b4000db57a23 */ /* 0x000fe40000010804 */
[C---:B--2---:R-:W-:Y:S02]  /*a5b0*/  FMUL.FTZ R34, R2.reuse, R138 ;  /* 0x0000008a02227220 */ /* 0x044fe40000410000 */
[----:B------:R-:W-:Y:S02]  /*a5c0*/  FMUL.FTZ R35, R2, R139 ;  /* 0x0000008b02237220 */ /* 0x000fe40000410000 */
[----:B------:R-:W2:Y:S01]  /*a5d0*/  LDSM.16.MT88.4 R136, [R203] ;  /* 0x00000000cb88783b */ /* 0x000ea20000004200 */
[----:B------:R-:W-:Y:S01]  /*a5e0*/  MUFU.EX2 R152, R133 ;  /* 0x0000008500987308 */ /* 0x000fe20000000800 */
[----:B------:R-:W-:Y:S02]  /*a5f0*/  FADD.FTZ R4, R23, R22 ;  /* 0x0000001617047221 */ /* 0x000fe40000010000 */
[C---:B------:R-:W-:Y:S02]  /*a600*/  FMUL.FTZ R8, R0.reuse, R160 ;  /* 0x000000a000087220 */ /* 0x040fe40000410000 */
[----:B------:R-:W-:Y:S02]  /*a610*/  FADD.FTZ R172, R21, R4 ;  /* 0x0000000415ac7221 */ /* 0x000fe40000010000 */
[C---:B------:R-:W-:Y:S02]  /*a620*/  FMUL.FTZ R4, R0.reuse, R164 ;  /* 0x000000a400047220 */ /* 0x040fe40000410000 */
[----:B------:R-:W-:Y:S01]  /*a630*/  FMUL.FTZ R9, R0, R161 ;  /* 0x000000a100097220 */ /* 0x000fe20000410000 */
[----:B------:R-:W3:Y:S01]  /*a640*/  MUFU.EX2 R156, R134 ;  /* 0x00000086009c7308 */ /* 0x000ee20000000800 */
[C---:B------:R-:W-:Y:S02]  /*a650*/  FMUL.FTZ R10, R2.reuse, R162 ;  /* 0x000000a2020a7220 */ /* 0x040fe40000410000 */
[----:B------:R-:W-:Y:S01]  /*a660*/  FMUL.FTZ R11, R2, R163 ;  /* 0x000000a3020b7220 */ /* 0x000fe20000410000 */
[----:B-1----:R-:W-:Y:S01]  /*a670*/  F2FP.BF16.PACK_AB R169, R6, R7 ;  /* 0x0000000706a9723e */ /* 0x002fe200000010ff */
[C---:B------:R-:W-:Y:S01]  /*a680*/  FFMA.FTZ R5, R2.reuse, R221, R7 ;  /* 0x000000dd02057223 */ /* 0x040fe20000010007 */
[----:B------:R-:W-:Y:S01]  /*a690*/  LDSM.16.MT88.4 R160, [R203+0x1800] ;  /* 0x00180000cba0783b */ /* 0x000fe20000004200 */
[----:B------:R-:W-:Y:S02]  /*a6a0*/  FMUL.FTZ R7, R2, R167 ;  /* 0x000000a702077220 */ /* 0x000fe40000410000 */
[----:B------:R-:W-:Y:S01]  /*a6b0*/  FADD.FTZ R197, R6, R5 ;  /* 0x0000000506c57221 */ /* 0x000fe20000010000 */
[----:B------:R-:W-:Y:S01]  /*a6c0*/  MUFU.EX2 R134, R177 ;  /* 0x000000b100867308 */ /* 0x000fe20000000800 */
[----:B------:R-:W-:Y:S02]  /*a6d0*/  FMUL.FTZ R5, R0, R165 ;  /* 0x000000a500057220 */ /* 0x000fe40000410000 */
[----:B------:R-:W-:Y:S02]  /*a6e0*/  FMUL.FTZ R6, R2, R166 ;  /* 0x000000a602067220 */ /* 0x000fe40000410000 */
[----:B------:R-:W-:Y:S02]  /*a6f0*/  FMUL.FTZ R13, R0, R157 ;  /* 0x0000009d000d7220 */ /* 0x000fe40000410000 */
[C---:B------:R-:W-:Y:S02]  /*a700*/  FMUL.FTZ R14, R2.reuse, R158 ;  /* 0x0000009e020e7220 */ /* 0x040fe40000410000 */
[----:B------:R-:W-:Y:S01]  /*a710*/  FMUL.FTZ R15, R2, R159 ;  /* 0x0000009f020f7220 */ /* 0x000fe20000410000 */
[----:B------:R-:W-:Y:S01]  /*a720*/  MUFU.EX2 R178, R182 ;  /* 0x000000b600b27308 */ /* 0x000fe20000000800 */
[----:B------:R-:W-:Y:S02]  /*a730*/  FMUL.FTZ R17, R0, R153 ;  /* 0x0000009900117220 */ /* 0x000fe40000410000 */
[----:B------:R-:W-:Y:S01]  /*a740*/  FMUL.FTZ R18, R2, R154 ;  /* 0x0000009a02127220 */ /* 0x000fe20000410000 */
[----:B---3--:R-:W-:Y:S01]  /*a750*/  F2FP.BF16.PACK_AB R171, R156, R152 ;  /* 0x000000989cab723e */ /* 0x008fe200000010ff */
[----:B------:R-:W-:Y:S02]  /*a760*/  FMUL.FTZ R19, R2, R155 ;  /* 0x0000009b02137220 */ /* 0x000fe40000410000 */
[----:B------:R-:W-:Y:S02]  /*a770*/  FMUL.FTZ R21, R0, R149 ;  /* 0x0000009500157220 */ /* 0x000fe40000410000 */
[C---:B------:R-:W-:Y:S01]  /*a780*/  FMUL.FTZ R22, R2.reuse, R150 ;  /* 0x0000009602167220 */ /* 0x040fe20000410000 */
[----:B------:R-:W-:Y:S01]  /*a790*/  MUFU.EX2 R177, R181 ;  /* 0x000000b500b17308 */ /* 0x000fe20000000800 */
[C---:B--2---:R-:W-:Y:S05]  /*a7a0*/  HMMA.16816.F32.BF16 R4, R168.reuse, R136, R4 ;  /* 0x00000088a804723c */ /* 0x044fea0000041804 */
[C---:B------:R-:W-:Y:S02]  /*a7b0*/  FMUL.FTZ R23, R2.reuse, R151 ;  /* 0x0000009702177220 */ /* 0x040fe40000410000 */
[C---:B------:R-:W-:Y:S01]  /*a7c0*/  FMUL.FTZ R26, R2.reuse, R146 ;  /* 0x00000092021a7220 */ /* 0x040fe20000410000 */
[C---:B------:R-:W-:Y:S01]  /*a7d0*/  HMMA.16816.F32.BF16 R8, R168.reuse, R138, R8 ;  /* 0x0000008aa808723c */ /* 0x040fe20000041808 */
[----:B------:R-:W1:Y:S01]  /*a7e0*/  LDSM.16.MT88.4 R136, [R204] ;  /* 0x00000000cc88783b */ /* 0x000e620000004200 */
[----:B------:R-:W2:Y:S02]  /*a7f0*/  MUFU.EX2 R133, R180 ;  /* 0x000000b400857308 */ /* 0x000ea40000000800 */
[C---:B------:R-:W-:Y:S02]  /*a800*/  FMUL.FTZ R27, R2.reuse, R147 ;  /* 0x00000093021b7220 */ /* 0x040fe40000410000 */
[C---:B------:R-:W-:Y:S02]  /*a810*/  FMUL.FTZ R30, R2.reuse, R142 ;  /* 0x0000008e021e7220 */ /* 0x040fe40000410000 */
[----:B------:R-:W-:Y:S02]  /*a820*/  FMUL.FTZ R31, R2, R143 ;  /* 0x0000008f021f7220 */ /* 0x000fe40000410000 */
[----:B------:R-:W-:Y:S02]  /*a830*/  LDSM.16.MT88.4 R140, [R203+0x800] ;  /* 0x00080000cb8c783b */ /* 0x000fe40000004200 */
        /* <DEDUP_REMOVED lines=17> */
[C---:B------:R-:W-:Y:S01]  /*a950*/  FMUL.FTZ R50, R2.reuse, R50 ;  /* 0x0000003202327220 */ /* 0x040fe20000410000 */
[C---:B-1----:R-:W-:Y:S02]  /*a960*/  HMMA.16816.F32.BF16 R12, R168.reuse, R136, R12 ;  /* 0x00000088a80c723c */ /* 0x042fe4000004180c */
[----:B------:R-:W-:Y:S01]  /*a970*/  MUFU.EX2 R180, R175 ;  /* 0x000000af00b47308 */ /* 0x000fe20000000800 */
[----:B------:R-:W-:Y:S02]  /*a980*/  FMUL.FTZ R51, R2, R51 ;  /* 0x0000003302337220 */ /* 0x000fe40000410000 */
[C---:B------:R-:W-:Y:S02]  /*a990*/  FMUL.FTZ R52, R0.reuse, R52 ;  /* 0x0000003400347220 */ /* 0x040fe40000410000 */
[----:B------:R-:W-:Y:S01]  /*a9a0*/  FMUL.FTZ R53, R0, R53 ;  /* 0x0000003500357220 */ /* 0x000fe20000410000 */
[C---:B------:R-:W-:Y:S01]  /*a9b0*/  HMMA.16816.F32.BF16 R16, R168.reuse, R138, R16 ;  /* 0x0000008aa810723c */ /* 0x040fe20000041810 */
[----:B------:R-:W1:Y:S03]  /*a9c0*/  LDSM.16.MT88.4 R136, [R206] ;  /* 0x00000000ce88783b */ /* 0x000e660000004200 */
[C---:B------:R-:W-:Y:S01]  /*a9d0*/  FMUL.FTZ R54, R2.reuse, R54 ;  /* 0x0000003602367220 */ /* 0x040fe20000410000 */
[----:B------:R-:W-:Y:S01]  /*a9e0*/  MUFU.EX2 R175, R184 ;  /* 0x000000b800af7308 */ /* 0x000fe20000000800 */
[----:B------:R-:W-:Y:S02]  /*a9f0*/  FMUL.FTZ R55, R2, R55 ;  /* 0x0000003702377220 */ /* 0x000fe40000410000 */
[C---:B------:R-:W-:Y:S04]  /*aa00*/  FMUL.FTZ R56, R0.reuse, R56 ;  /* 0x0000003800387220 */ /* 0x040fe80000410000 */
        /* <DEDUP_REMOVED lines=87> */
[----:B--2---:R-:W-:Y:S01]  /*af80*/  FADD.FTZ R0, R133, R172 ;  /* 0x000000ac85007221 */ /* 0x004fe20000010000 */
[----:B------:R-:W2:Y:S01]  /*af90*/  MUFU.EX2 R179, R176 ;  /* 0x000000b000b37308 */ /* 0x000ea20000000800 */
[C---:B-1----:R-:W-:Y:S09]  /*afa0*/  HMMA.16816.F32.BF16 R44, R168.reuse, R136, R44 ;  /* 0x00000088a82c723c */ /* 0x042ff2000004182c */
[----:B------:R-:W-:Y:S01]  /*afb0*/  MUFU.EX2 R176, R183 ;  /* 0x000000b700b07308 */ /* 0x000fe20000000800 */
[C---:B------:R-:W-:Y:S01]  /*afc0*/  HMMA.16816.F32.BF16 R48, R168.reuse, R138, R48 ;  /* 0x0000008aa830723c */ /* 0x040fe20000041830 */
[----:B------:R-:W1:Y:S02]  /*afd0*/  LDSM.16.MT88.4 R136, [R206+0x2000] ;  /* 0x00200000ce88783b */ /* 0x000e640000004200 */
[----:B---3--:R-:W-:Y:S04]  /*afe0*/  FADD.FTZ R0, R2, R0 ;  /* 0x0000000002007221 */ /* 0x008fe80000010000 */
[----:B------:R-:W-:Y:S02]  /*aff0*/  FADD.FTZ R0, R144, R0 ;  /* 0x0000000090007221 */ /* 0x000fe40000010000 */
[----:B------:R-:W-:Y:S03]  /*b000*/  MUFU.EX2 R172, R191 ;  /* 0x000000bf00ac7308 */ /* 0x000fe60000000800 */
        /* <DEDUP_REMOVED lines=34> */
[----:B------:R-:W3:Y:S02]  /*b230*/  LDSM.16.MT88.4 R144, [R204+0x800] ;  /* 0x00080000cc90783b */ /* 0x000ee40000004200 */
[----:B------:R-:W4:Y:S01]  /*b240*/  MUFU.EX2 R2, R187 ;  /* 0x000000bb00027308 */ /* 0x000f220000000800 */
[----:B--2---:R-:W-:Y:S02]  /*b250*/  F2FP.BF16.PACK_AB R139, R179, R180 ;  /* 0x000000b4b38b723e */ /* 0x004fe400000010ff */
[----:B------:R-:W-:Y:S05]  /*b260*/  F2FP.BF16.PACK_AB R169, R173, R174 ;  /* 0x000000aeada9723e */ /* 0x000fea00000010ff */
[C---:B------:R-:W-:Y:S02]  /*b270*/  HMMA.16816.F32.BF16 R4, R136.reuse, R140, R4 ;  /* 0x0000008c8804723c */ /* 0x040fe40000041804 */
[----:B------:R-:W2:Y:S03]  /*b280*/  MUFU.EX2 R134, R185 ;  /* 0x000000b900867308 */ /* 0x000ea60000000800 */
[----:B-1----:R-:W-:Y:S03]  /*b290*/  FADD.FTZ R0, R133, R0 ;  /* 0x0000000085007221 */ /* 0x002fe60000010000 */
[C---:B------:R-:W-:Y:S01]  /*b2a0*/  HMMA.16816.F32.BF16 R8, R136.reuse, R142, R8 ;  /* 0x0000008e8808723c */ /* 0x040fe20000041808 */
[----:B------:R-:W1:Y:S03]  /*b2b0*/  LDSM.16.MT88.4 R140, [R206+0x800] ;  /* 0x00080000ce8c783b */ /* 0x000e660000004200 */
[----:B----4-:R-:W-:Y:S04]  /*b2c0*/  FADD.FTZ R0, R2, R0 ;  /* 0x0000000002007221 */ /* 0x010fe80000010000 */
[----:B------:R-:W-:Y:S04]  /*b2d0*/  FADD.FTZ R0, R148, R0 ;  /* 0x0000000094007221 */ /* 0x000fe80000010000 */
[C---:B--2---:R-:W-:Y:S01]  /*b2e0*/  FADD.FTZ R0, R134.reuse, R0 ;  /* 0x0000000086007221 */ /* 0x044fe20000010000 */
        /* <DEDUP_REMOVED lines=59> */
[C---:B-1----:R-:W-:Y:S01]  /*b6a0*/  F2FP.BF16.PACK_AB R168, R2.reuse, R133 ;  /* 0x0000008502a8723e */ /* 0x042fe200000010ff */
[----:B------:R-:W-:Y:S03]  /*b6b0*/  FADD.FTZ R0, R133, R0 ;  /* 0x0000000085007221 */ /* 0x000fe60000010000 */
[C---:B---3--:R-:W-:Y:S01]  /*b6c0*/  HMMA.16816.F32.BF16 R20, R136.reuse, R148, R20 ;  /* 0x000000948814723c */ /* 0x048fe20000041814 */
[----:B------:R-:W1:Y:S03]  /*b6d0*/  MUFU.EX2 R133, R195 ;  /* 0x000000c300857308 */ /* 0x000e660000000800 */
        /* <DEDUP_REMOVED lines=8> */
[----:B-1----:R-:W-:Y:S04]  /*b760*/  F2FP.BF16.PACK_AB R171, R133, R172 ;  /* 0x000000ac85ab723e */ /* 0x002fe800000010ff */
[C---:B--2---:R-:W-:Y:S08]  /*b770*/  HMMA.16816.F32.BF16 R36, R136.reuse, R144, R36 ;  /* 0x000000908824723c */ /* 0x044ff00000041824 */
        /* <DEDUP_REMOVED lines=58> */
[----:B------:R-:W-:Y:S04]  /*bb20*/  FADD.FTZ R0, R175, R0 ;  /* 0x00000000af007221 */ /* 0x000fe80000010000 */
[C---:B------:R-:W-:Y:S04]  /*bb30*/  HMMA.16816.F32.BF16 R136, R168.reuse, R138, R32 ;  /* 0x0000008aa888723c */ /* 0x040fe80000041820 */
[----:B------:R-:W-:Y:S04]  /*bb40*/  FADD.FTZ R0, R174, R0 ;  /* 0x00000000ae007221 */ /* 0x000fe80000010000 */
[C---:B---3--:R-:W-:Y:S04]  /*bb50*/  HMMA.16816.F32.BF16 R36, R168.reuse, R4, R36 ;  /* 0x00000004a824723c */ /* 0x048fe80000041824 */
[----:B------:R-:W-:Y:S04]  /*bb60*/  FADD.FTZ R0, R173, R0 ;  /* 0x00000000ad007221 */ /* 0x000fe80000010000 */
[C---:B------:R-:W-:Y:S01]  /*bb70*/  HMMA.16816.F32.BF16 R40, R168.reuse, R6, R40 ;  /* 0x00000006a828723c */ /* 0x040fe20000041828 */
[----:B------:R-:W1:Y:S03]  /*bb80*/  LDSM.16.MT88.4 R4, [R203+0x5800] ;  /* 0x00580000cb04783b */ /* 0x000e660000004200 */
[----:B------:R-:W-:Y:S04]  /*bb90*/  FADD.FTZ R0, R172, R0 ;  /* 0x00000000ac007221 */ /* 0x000fe80000010000 */
[C---:B----4-:R-:W-:Y:S04]  /*bba0*/  HMMA.16816.F32.BF16 R44, R168.reuse, R8, R44 ;  /* 0x00000008a82c723c */ /* 0x050fe8000004182c */
[----:B------:R-:W-:Y:S01]  /*bbb0*/  FADD.FTZ R221, R133, R0 ;  /* 0x0000000085dd7221 */ /* 0x000fe20000010000 */
[----:B------:R-:W-:Y:S03]  /*bbc0*/  MOV R133, R132 ;  /* 0x0000008400857202 */ /* 0x000fe60000000f00 */
        /* <DEDUP_REMOVED lines=26> */
[C---:B----4-:R-:W-:Y:S07]  /*bd70*/  HMMA.16816.F32.BF16 R124, R168.reuse, R16, R124 ;  /* 0x00000010a87c723c */ /* 0x050fee000004187c */
[----:B------:R-:W-:Y:S01]  /*bd80*/  MOV R16, R3 ;  /* 0x0000000300107202 */ /* 0x000fe20000000f00 */
[----:B------:R-:W-:Y:S01]  /*bd90*/  HMMA.16816.F32.BF16 R128, R168, R18, R128 ;  /* 0x00000012a880723c */ /* 0x000fe20000041880 */
[----:B------:R-:W-:-:S07]  /*bda0*/  @P0 BRA `(.L_x_2101) ;  /* 0xffffb94000000947 */ /* 0x000fce000383ffff */
.L_x_2080:
        /* <DEDUP_REMOVED lines=21> */
.L_x_2104:
[----:B------:R-:W-:-:S04]  /*bf00*/  MOV R3, 0x1 ;  /* 0x0000000100037802 */ /* 0x000fc80000000f00 */
[----:B------:R-:W-:-:S13]  /*bf10*/  ISETP.NE.AND P0, PT, R3, c[0x0][0x32c], PT ;  /* 0x0000cb0003007a0c */ /* 0x000fda0003f05270 */
[----:B------:R-:W-:-:S05]  /*bf20*/  @P0 IMAD.HI.U32 R3, R0, c[0x0][0x330], RZ ;  /* 0x0000cc0000030a27 */ /* 0x000fca00078e00ff */
[----:B------:R-:W-:Y:S02]  /*bf30*/  @P0 SHF.R.U32.HI R0, RZ, c[0x0][0x334], R3 ;  /* 0x0000cd00ff000a19 */ /* 0x000fe40000011603 */
.L_x_2105:
[----:B------:R-:W-:Y:S05]  /*bf40*/  BSYNC B0 ;  /* 0x0000000000007941 */ /* 0x000fea0003800000 */
.L_x_2103:
[----:B------:R-:W-:-:S05]  /*bf50*/  IMAD R0, R0, c[0x0][0x32c], RZ ;  /* 0x0000cb0000007a24 */ /* 0x000fca00078e02ff */
[----:B------:R-:W-:-:S04]  /*bf60*/  IMNMX R2, R2, R0, !PT ;  /* 0x0000000002027217 */ /* 0x000fc80007800200 */
.L_x_2102:
        /* <DEDUP_REMOVED lines=9> */
.L_x_2117:
        /* <DEDUP_REMOVED lines=43> */
.L_x_2224:
        /* <DEDUP_REMOVED lines=26> */
.L_x_2225:
        /* <DEDUP_REMOVED lines=27> */
.L_x_2108:
[----:B------:R-:W-:Y:S05]  /*c600*/  BSYNC B0 ;  /* 0x0000000000007941 */ /* 0x000fea0003800000 */
.L_x_2107:
        /* <DEDUP_REMOVED lines=198> */
[----:B------:R-:W-:Y:S02]  /*d270*/  FMUL.FTZ R10, R10, c[0x0][0x320] ;  /* 0x0000c8000a0a7a20 */ /* 0x000fe40000410000 */
[----:B------:R-:W-:Y:S04]  /*d280*/  FMUL.FTZ R3, R11, c[0x0][0x320] ;  /* 0x0000c8000b037a20 */ /* 0x000fe80000410000 */
        /* <DEDUP_REMOVED lines=69> */
[----:B--234-:R-:W-:Y:S01]  /*d6e0*/  SHF.R.S32.HI R6, RZ, 0x1f, R222 ;  /* 0x0000001fff067819 */ /* 0x01cfe200000114de */
        /* <DEDUP_REMOVED lines=12> */
[----:B-1----:R-:W-:Y:S01]  /*d7b0*/  IMAD.MOV.U32 R0, RZ, RZ, R2 ;  /* 0x000000ffff007224 */ /* 0x002fe200078e0002 */
        /* <DEDUP_REMOVED lines=28> */
.L_x_2226:
[----:B------:R-:W-:-:S05]  /*d980*/  BRA.DIV ~URZ, `(.L_x_2114) ;  /* 0x0000e1127f007947 */ /* 0x000fca000b800000 */
[----:B------:R-:W3:Y:S01]  /*d990*/  SHFL.IDX PT, R0, R8, RZ, 0x181f ;  /* 0x00181fff08007589 */ /* 0x000ee200000e0000 */
[----:B------:R-:W-:Y:S02]  /*d9a0*/  ISETP.GE.AND P2, PT, R217, c[0x0][0x1d4], PT ;  /* 0x00007500d9007a0c */ /* 0x000fe40003f46270 */
[----:B------:R-:W-:Y:S02]  /*d9b0*/  ISETP.GE.AND P3, PT, R223, c[0x0][0x1d4], PT ;  /* 0x00007500df007a0c */ /* 0x000fe40003f66270 */
[----:B------:R-:W-:Y:S04]  /*d9c0*/  ISETP.GE.AND P1, PT, R222, c[0x0][0x1d4], PT ;  /* 0x00007500de007a0c */ /* 0x000fe80003f26270 */
[----:B------:R-:W-:Y:S02]  /*d9d0*/  SEL R11, RZ, 0x10, P1 ;  /* 0x00000010ff0b7807 */ /* 0x000fe40000800000 */
[----:B---3--:R-:W-:Y:S05]  /*d9e0*/  IADD3 R6, P0, R0, R26, RZ ;  /* 0x0000001a00067210 */ /* 0x008fea0007f1e0ff */
[----:B--2---:R-:W-:Y:S01]  /*d9f0*/  IMAD.X R7, R4, 0x1, R9, P0 ;  /* 0x0000000104077824 */ /* 0x004fe200000e0609 */
[----:B------:R-:W-:Y:S04]  /*da00*/  IADD3 R2, P0, R0, R27, RZ ;  /* 0x0000001b00027210 */ /* 0x000fe80007f1e0ff */
[----:B------:R-:W-:Y:S01]  /*da10*/  @!PT LDS RZ, [RZ] ;  /* 0x00000000fffff984 */ /* 0x000fe20000000800 */
[----:B------:R-:W-:Y:S01]  /*da20*/  @!PT LDS RZ, [RZ] ;  /* 0x00000000fffff984 */ /* 0x000fe20000000800 */
[----:B------:R2:W-:Y:S01]  /*da30*/  LDGSTS.E.BYPASS.LTC128B.128 [R215+0x8100], [R6.64], !P2 ;  /* 0x0810000006d77fae */ /* 0x0005e2000d101d46 */
[----:B------:R-:W-:Y:S05]  /*da40*/  IMAD.X R3, R4, 0x1, R12, P0 ;  /* 0x0000000104037824 */ /* 0x000fea00000e060c */
[----:B------:R3:W-:Y:S01]  /*da50*/  LDGSTS.E.BYPASS.LTC128B.128 [R215+0xa100], [R2.64], !P3 ;  /* 0x0a10000002d77fae */ /* 0x0007e2000d901d46 */
[----:B--2---:R-:W-:Y:S02]  /*da60*/  SEL R6, RZ, 0x10, P2 ;  /* 0x00000010ff067807 */ /* 0x004fe40001000000 */
[----:B---3--:R-:W-:Y:S05]  /*da70*/  IADD3 R2, P0, R0, R28, RZ ;  /* 0x0000001c00027210 */ /* 0x008fea0007f1e0ff */
[----:B------:R-:W-:Y:S05]  /*da80*/  IMAD.X R3, R4, 0x1, R13, P0 ;  /* 0x0000000104037824 */ /* 0x000fea00000e060d */
[----:B------:R2:W-:Y:S02]  /*da90*/  LDGSTS.E.BYPASS.LTC128B.128 [R215+0xc100], [R2.64], !P1 ;  /* 0x0c10000002d77fae */ /* 0x0005e4000c901d46 */
[----:B--2---:R-:W-:Y:S02]  /*daa0*/  IADD3 R2, P0, R0, R29, RZ ;  /* 0x0000001d00027210 */ /* 0x004fe40007f1e0ff */
[----:B------:R-:W2:Y:S03]  /*dab0*/  SHFL.IDX PT, R0, R8, 0x1, 0x181f ;  /* 0x00381f0008007f89 */ /* 0x000ea600000e0000 */
[----:B------:R-:W-:Y:S01]  /*dac0*/  IMAD.X R3, R4, 0x1, R14, P0 ;  /* 0x0000000104037824 */ /* 0x000fe200000e060e */
[----:B------:R-:W-:Y:S01]  /*dad0*/  ISETP.GE.AND P0, PT, R224, c[0x0][0x1d4], PT ;  /* 0x00007500e0007a0c */ /* 0x000fe20003f06270 */
[----:B------:R3:W4:Y:S03]  /*dae0*/  SHFL.IDX PT, R4, R5, 0x1, 0x181f ;  /* 0x00381f0005047f89 */ /* 0x00072600000e0000 */
[----:B------:R-:W-:Y:S09]  /*daf0*/  SEL R10, RZ, 0x10, P0 ;  /* 0x00000010ff0a7807 */ /* 0x000ff20000000000 */
[----:B------:R1:W-:Y:S02]  /*db00*/  LDGSTS.E.BYPASS.LTC128B.128 [R215+0xe100], [R2.64], !P0 ;  /* 0x0e10000002d77fae */ /* 0x0003e4000c101d46 */
[----:B-1-3--:R-:W-:Y:S02]  /*db10*/  SEL R5, RZ, 0x10, P3 ;  /* 0x00000010ff057807 */ /* 0x00afe40001800000 */
.L_x_2227:
[C---:B--2---:R-:W-:Y:S02]  /*db20*/  IADD3 R2, -R6.reuse, 0x10, RZ ;  /* 0x0000001006027810 */ /* 0x044fe40007ffe1ff */
[----:B------:R-:W-:Y:S02]  /*db30*/  ISETP.NE.U32.AND P2, PT, R6, RZ, PT ;  /* 0x000000ff0600720c */ /* 0x000fe40003f45070 */
[----:B------:R-:W-:Y:S04]  /*db40*/  LOP3.LUT R2, R2, 0xf, RZ, 0xc0, !PT ;  /* 0x0000000f02027812 */ /* 0x000fe800078ec0ff */
[----:B------:R-:W-:Y:S04]  /*db50*/  IADD3 R2, P1, P0, R2, R0, R26 ;  /* 0x0000000002027210 */ /* 0x000fe8000783e01a */
[----:B----4-:R-:W-:Y:S05]  /*db60*/  IADD3.X R3, RZ, R4, R9, P1, P0 ;  /* 0x00000004ff037210 */ /* 0x010fea0000fe0409 */
        /* <DEDUP_REMOVED lines=22> */
.L_x_2112:
[----:B--234-:R-:W-:Y:S05]  /*dcd0*/  BSYNC B0 ;  /* 0x0000000000007941 */ /* 0x01cfea0003800000 */
.L_x_2111:
[----:B-1----:R-:W-:Y:S01]  /*dce0*/  FMNMX.FTZ R2, R186, R133, !PT ;  /* 0x00000085ba027209 */ /* 0x002fe20007810000 */
[----:B------:R-:W0:Y:S01]  /*dcf0*/  LDGDEPBAR ;  /* 0x00000000000079af */ /* 0x000e220000000000 */
        /* <DEDUP_REMOVED lines=33> */
.L_x_2228:
[----:B-12---:R-:W-:Y:S01]  /*df10*/  FMNMX.FTZ R4, R4, R0, !PT ;  /* 0x0000000004047209 */ /* 0x006fe20007810000 */
[----:B------:R-:W-:-:S05]  /*df20*/  BRA.DIV ~URZ, `(.L_x_2116) ;  /* 0x0000de427f007947 */ /* 0x000fca000b800000 */
[----:B------:R-:W1:Y:S02]  /*df30*/  SHFL.BFLY PT, R0, R4, 0x1, 0x1f ;  /* 0x0c201f0004007f89 */ /* 0x000e6400000e0000 */
[----:B-1----:R-:W-:Y:S02]  /*df40*/  FMNMX.FTZ R132, R4, R0, !PT ;  /* 0x0000000004847209 */ /* 0x002fe40007810000 */
[----:B------:R-:W1:Y:S02]  /*df50*/  SHFL.BFLY PT, R0, R5, 0x2, 0x1f ;  /* 0x0c401f0005007f89 */ /* 0x000e6400000e0000 */
[----:B-1----:R-:W-:Y:S05]  /*df60*/  FMNMX.FTZ R4, R5, R0, !PT ;  /* 0x0000000005047209 */ /* 0x002fea0007810000 */
[----:B------:R1:W2:Y:S02]  /*df70*/  SHFL.BFLY PT, R0, R4, 0x1, 0x1f ;  /* 0x0c201f0004007f89 */ /* 0x0002a400000e0000 */
.L_x_2229:
[----:B--2---:R-:W-:Y:S01]  /*df80*/  FMNMX.FTZ R3, R0, R4, !PT ;  /* 0x0000000400037209 */ /* 0x004fe20007810000 */
[C---:B------:R-:W-:Y:S01]  /*df90*/  FADD.FTZ R0, -R132.reuse, R133 ;  /* 0x0000008584007221 */ /* 0x040fe20000010100 */
[----:B------:R-:W-:Y:S01]  /*dfa0*/  WARPSYNC 0xffffffff ;  /* 0xffffffff00007948 */ /* 0x000fe20003800000 */
[----:B-1----:R-:W-:Y:S01]  /*dfb0*/  FMUL.FTZ R4, R132, c[0x0][0x2d0] ;  /* 0x0000b40084047a20 */ /* 0x002fe20000410000 */
[----:B------:R-:W-:Y:S01]  /*dfc0*/  ISETP.GT.AND P0, PT, R214, R197, PT ;  /* 0x000000c5d600720c */ /* 0x000fe20003f04270 */
[----:B------:R-:W-:Y:S01]  /*dfd0*/  FMUL.FTZ R0, R0, c[0x0][0x2d0] ;  /* 0x0000b40000007a20 */ /* 0x000fe20000410000 */
[----:B------:R-:W-:Y:S01]  /*dfe0*/  IADD3 R214, R214, -0x1, RZ ;  /* 0xffffffffd6d67810 */ /* 0x000fe20007ffe0ff */
[--C-:B------:R-:W-:Y:S02]  /*dff0*/  FFMA.FTZ R7, R186, c[0x0][0x2d0], -R4.reuse ;  /* 0x0000b400ba077a23 */ /* 0x100fe40000010804 */
[--C-:B------:R-:W-:Y:S01]  /*e000*/  FFMA.FTZ R180, R180, c[0x0][0x2d0], -R4.reuse ;  /* 0x0000b400b4b47a23 */ /* 0x100fe20000010804 */
[----:B------:R-:W-:Y:S01]  /*e010*/  MUFU.EX2 R2, R0 ;  /* 0x0000000000027308 */ /* 0x000fe20000000800 */
        /* <DEDUP_REMOVED lines=15> */
[----:B------:R-:W-:Y:S05]  /*e110*/  FFMA.FTZ R181, R181, c[0x0][0x2d0], -R4 ;  /* 0x0000b400b5b57a23 */ /* 0x000fea0000010804 */
[----:B------:R-:W-:Y:S10]  /*e120*/  MUFU.EX2 R4, R7 ;  /* 0x0000000700047308 */ /* 0x000ff40000000800 */
[----:B------:R-:W1:Y:S02]  /*e130*/  MUFU.EX2 R6, R6 ;  /* 0x0000000600067308 */ /* 0x000e640000000800 */
[----:B-1----:R-:W-:Y:S01]  /*e140*/  F2FP.BF16.PACK_AB R168, R6, R4 ;  /* 0x0000000406a8723e */ /* 0x002fe200000010ff */
[----:B------:R-:W-:Y:S01]  /*e150*/  FFMA.FTZ R0, R2, R225, R4 ;  /* 0x000000e102007223 */ /* 0x000fe20000010004 */
[----:B------:R-:W-:Y:S01]  /*e160*/  F2FP.BF16.PACK_AB R170, R8, R9 ;  /* 0x0000000908aa723e */ /* 0x000fe200000010ff */
[C---:B------:R-:W-:Y:S02]  /*e170*/  FMUL.FTZ R4, R3.reuse, c[0x0][0x2d0] ;  /* 0x0000b40003047a20 */ /* 0x040fe40000410000 */
[----:B------:R-:W-:Y:S02]  /*e180*/  FADD.FTZ R7, R6, R0 ;  /* 0x0000000006077221 */ /* 0x000fe40000010000 */
[----:B------:R-:W-:Y:S02]  /*e190*/  FADD.FTZ R0, -R3, R134 ;  /* 0x0000008603007221 */ /* 0x000fe40000010100 */
[----:B------:R-:W-:Y:S02]  /*e1a0*/  FMUL.FTZ R32, R2, R136 ;  /* 0x0000008802207220 */ /* 0x000fe40000410000 */
[----:B------:R-:W-:Y:S02]  /*e1b0*/  FMUL.FTZ R0, R0, c[0x0][0x2d0] ;  /* 0x0000b40000007a20 */ /* 0x000fe40000410000 */
[----:B------:R-:W-:Y:S02]  /*e1c0*/  FMUL.FTZ R33, R2, R137 ;  /* 0x0000008902217220 */ /* 0x000fe40000410000 */
[--C-:B------:R-:W-:Y:S02]  /*e1d0*/  FFMA.FTZ R5, R191, c[0x0][0x2d0], -R4.reuse ;  /* 0x0000b400bf057a23 */ /* 0x100fe40000010804 */
        /* <DEDUP_REMOVED lines=8> */
[--C-:B------:R-:W-:Y:S02]  /*e260*/  FFMA.FTZ R173, R184, c[0x0][0x2d0], -R4.reuse ;  /* 0x0000b400b8ad7a23 */ /* 0x100fe40000010804 */
[--C-:B------:R-:W-:Y:S02]  /*e270*/  FFMA.FTZ R172, R183, c[0x0][0x2d0], -R4.reuse ;  /* 0x0000b400b7ac7a23 */ /* 0x100fe40000010804 */
[--C-:B------:R-:W-:Y:S02]  /*e280*/  FFMA.FTZ R183, R25, c[0x0][0x2d0], -R4.reuse ;  /* 0x0000b40019b77a23 */ /* 0x100fe40000010804 */
[--C-:B------:R-:W-:Y:S02]  /*e290*/  FFMA.FTZ R174, R179, c[0x0][0x2d0], -R4.reuse ;  /* 0x0000b400b3ae7a23 */ /* 0x100fe40000010804 */
[--C-:B------:R-:W-:Y:S02]  /*e2a0*/  FFMA.FTZ R178, R178, c[0x0][0x2d0], -R4.reuse ;  /* 0x0000b400b2b27a23 */ /* 0x100fe40000010804 */
[--C-:B------:R-:W-:Y:S02]  /*e2b0*/  FFMA.FTZ R179, R176, c[0x0][0x2d0], -R4.reuse ;  /* 0x0000b400b0b37a23 */ /* 0x100fe40000010804 */
[C---:B-1----:R-:W-:Y:S02]  /*e2c0*/  FMUL.FTZ R34, R0.reuse, R138 ;  /* 0x0000008a00227220 */ /* 0x042fe40000410000 */
[----:B------:R-:W-:Y:S01]  /*e2d0*/  FMUL.FTZ R35, R0, R139 ;  /* 0x0000008b00237220 */ /* 0x000fe20000410000 */
[----:B------:R-:W-:Y:S01]  /*e2e0*/  MUFU.EX2 R178, R178 ;  /* 0x000000b200b27308 */ /* 0x000fe20000000800 */
[----:B------:R-:W1:Y:S01]  /*e2f0*/  LDSM.16.MT88.4 R136, [R203] ;  /* 0x00000000cb88783b */ /* 0x000e620000004200 */
[--C-:B------:R-:W-:Y:S02]  /*e300*/  FFMA.FTZ R176, R175, c[0x0][0x2d0], -R4.reuse ;  /* 0x0000b400afb07a23 */ /* 0x100fe40000010804 */
[--C-:B------:R-:W-:Y:S02]  /*e310*/  FFMA.FTZ R184, R24, c[0x0][0x2d0], -R4.reuse ;  /* 0x0000b40018b87a23 */ /* 0x100fe40000010804 */
[----:B------:R-:W-:Y:S02]  /*e320*/  FFMA.FTZ R191, R20, c[0x0][0x2d0], -R4 ;  /* 0x0000b40014bf7a23 */ /* 0x000fe40000010804 */
[----:B------:R-:W-:Y:S02]  /*e330*/  FADD.FTZ R4, R9, R7 ;  /* 0x0000000709047221 */ /* 0x000fe40000010000 */
[----:B------:R-:W3:Y:S01]  /*e340*/  MUFU.EX2 R7, R6 ;  /* 0x0000000600077308 */ /* 0x000ee20000000800 */
[C---:B------:R-:W-:Y:S02]  /*e350*/  FMUL.FTZ R12, R2.reuse, R156 ;  /* 0x0000009c020c7220 */ /* 0x040fe40000410000 */
[----:B------:R-:W-:Y:S02]  /*e360*/  FMUL.FTZ R17, R2, R153 ;  /* 0x0000009902117220 */ /* 0x000fe40000410000 */
[----:B------:R-:W-:Y:S02]  /*e370*/  FADD.FTZ R175, R8, R4 ;  /* 0x0000000408af7221 */ /* 0x000fe40000010000 */
[C---:B------:R-:W-:Y:S02]  /*e380*/  FMUL.FTZ R4, R2.reuse, R164 ;  /* 0x000000a402047220 */ /* 0x040fe40000410000 */
[C---:B--2---:R-:W-:Y:S01]  /*e390*/  FMUL.FTZ R5, R2.reuse, R165 ;  /* 0x000000a502057220 */ /* 0x044fe20000410000 */
[----:B------:R-:W-:Y:S01]  /*e3a0*/  MUFU.EX2 R153, R133 ;  /* 0x0000008500997308 */ /* 0x000fe20000000800 */
[C---:B------:R-:W-:Y:S02]  /*e3b0*/  FMUL.FTZ R16, R2.reuse, R152 ;  /* 0x0000009802107220 */ /* 0x040fe40000410000 */
[C---:B------:R-:W-:Y:S02]  /*e3c0*/  FMUL.FTZ R8, R2.reuse, R160 ;  /* 0x000000a002087220 */ /* 0x040fe40000410000 */
[----:B------:R-:W-:Y:S02]  /*e3d0*/  FMUL.FTZ R9, R2, R161 ;  /* 0x000000a102097220 */ /* 0x000fe40000410000 */
[----:B------:R-:W-:Y:S02]  /*e3e0*/  FMUL.FTZ R11, R0, R163 ;  /* 0x000000a3000b7220 */ /* 0x000fe40000410000 */
[----:B------:R-:W-:Y:S01]  /*e3f0*/  FMUL.FTZ R13, R2, R157 ;  /* 0x0000009d020d7220 */ /* 0x000fe20000410000 */
[----:B------:R-:W2:Y:S01]  /*e400*/  MUFU.EX2 R156, R134 ;  /* 0x00000086009c7308 */ /* 0x000ea20000000800 */
[C---:B------:R-:W-:Y:S02]  /*e410*/  FMUL.FTZ R14, R0.reuse, R158 ;  /* 0x0000009e000e7220 */ /* 0x040fe40000410000 */
[C---:B------:R-:W-:Y:S01]  /*e420*/  FMUL.FTZ R15, R0.reuse, R159 ;  /* 0x0000009f000f7220 */ /* 0x040fe20000410000 */
[C---:B---3--:R-:W-:Y:S01]  /*e430*/  F2FP.BF16.PACK_AB R169, R7.reuse, R10 ;  /* 0x0000000a07a9723e */ /* 0x048fe200000010ff */
[C---:B------:R-:W-:Y:S02]  /*e440*/  FFMA.FTZ R6, R0.reuse, R221, R10 ;  /* 0x000000dd00067223 */ /* 0x040fe4000001000a */
[C---:B------:R-:W-:Y:S02]  /*e450*/  FMUL.FTZ R10, R0.reuse, R162 ;  /* 0x000000a2000a7220 */ /* 0x040fe40000410000 */
[----:B------:R-:W-:Y:S01]  /*e460*/  FADD.FTZ R152, R7, R6 ;  /* 0x0000000607987221 */ /* 0x000fe20000010000 */
[----:B------:R-:W-:Y:S01]  /*e470*/  LDSM.16.MT88.4 R160, [R203+0x1800] ;  /* 0x00180000cba0783b */ /* 0x000fe20000004200 */
[C---:B------:R-:W-:Y:S01]  /*e480*/  FMUL.FTZ R6, R0.reuse, R166 ;  /* 0x000000a600067220 */ /* 0x040fe20000410000 */
[----:B------:R-:W-:Y:S01]  /*e490*/  MUFU.EX2 R134, R177 ;  /* 0x000000b100867308 */ /* 0x000fe20000000800 */
[C---:B------:R-:W-:Y:S02]  /*e4a0*/  FMUL.FTZ R7, R0.reuse, R167 ;  /* 0x000000a700077220 */ /* 0x040fe40000410000 */
[C---:B------:R-:W-:Y:S02]  /*e4b0*/  FMUL.FTZ R18, R0.reuse, R154 ;  /* 0x0000009a00127220 */ /* 0x040fe40000410000 */
[----:B------:R-:W-:Y:S02]  /*e4c0*/  FMUL.FTZ R19, R0, R155 ;  /* 0x0000009b00137220 */ /* 0x000fe40000410000 */
[----:B------:R-:W-:Y:S02]  /*e4d0*/  FMUL.FTZ R21, R2, R149 ;  /* 0x0000009502157220 */ /* 0x000fe40000410000 */
[C---:B------:R-:W-:Y:S01]  /*e4e0*/  FMUL.FTZ R22, R0.reuse, R150 ;  /* 0x0000009600167220 */ /* 0x040fe20000410000 */
[----:B------:R-:W-:Y:S01]  /*e4f0*/  MUFU.EX2 R179, R179 ;  /* 0x000000b300b37308 */ /* 0x000fe20000000800 */
[----:B------:R-:W-:Y:S01]  /*e500*/  FMUL.FTZ R23, R0, R151 ;  /* 0x0000009700177220 */ /* 0x000fe20000410000 */
[----:B--2---:R-:W-:Y:S01]  /*e510*/  F2FP.BF16.PACK_AB R171, R156, R153 ;  /* 0x000000999cab723e */ /* 0x004fe200000010ff */
[----:B------:R-:W-:Y:S02]  /*e520*/  FMUL.FTZ R25, R2, R145 ;  /* 0x0000009102197220 */ /* 0x000fe40000410000 */
[C---:B------:R-:W-:Y:S02]  /*e530*/  FMUL.FTZ R26, R0.reuse, R146 ;  /* 0x00000092001a7220 */ /* 0x040fe40000410000 */
[----:B------:R-:W-:Y:S02]  /*e540*/  FMUL.FTZ R27, R0, R147 ;  /* 0x00000093001b7220 */ /* 0x000fe40000410000 */
[C---:B-1----:R-:W-:Y:S01]  /*e550*/  HMMA.16816.F32.BF16 R4, R168.reuse, R136, R4 ;  /* 0x00000088a804723c */ /* 0x042fe20000041804 */
[----:B------:R-:W-:Y:S04]  /*e560*/  MUFU.EX2 R177, R176 ;  /* 0x000000b000b17308 */ /* 0x000fe80000000800 */
[C---:B------:R-:W-:Y:S02]  /*e570*/  FMUL.FTZ R28, R2.reuse, R140 ;  /* 0x0000008c021c7220 */ /* 0x040fe40000410000 */
[----:B------:R-:W-:Y:S01]  /*e580*/  FMUL.FTZ R29, R2, R141 ;  /* 0x0000008d021d7220 */ /* 0x000fe20000410000 */
[C---:B------:R-:W-:Y:S01]  /*e590*/  HMMA.16816.F32.BF16 R8, R168.reuse, R138, R8 ;  /* 0x0000008aa808723c */ /* 0x040fe20000041808 */
[----:B------:R-:W1:Y:S02]  /*e5a0*/  LDSM.16.MT88.4 R136, [R204] ;  /* 0x00000000cc88783b */ /* 0x000e640000004200 */
[----:B------:R-:W-:Y:S01]  /*e5b0*/  MUFU.EX2 R176, R183 ;  /* 0x000000b700b07308 */ /* 0x000fe20000000800 */
[C---:B------:R-:W-:Y:S02]  /*e5c0*/  FMUL.FTZ R30, R0.reuse, R142 ;  /* 0x0000008e001e7220 */ /* 0x040fe40000410000 */
[----:B------:R-:W-:Y:S02]  /*e5d0*/  FMUL.FTZ R31, R0, R143 ;  /* 0x0000008f001f7220 */ /* 0x000fe40000410000 */
[C---:B------:R-:W-:Y:S01]  /*e5e0*/  FMUL.FTZ R20, R2.reuse, R148 ;  /* 0x0000009402147220 */ /* 0x040fe20000410000 */
[----:B------:R-:W-:Y:S03]  /*e5f0*/  LDSM.16.MT88.4 R140, [R203+0x800] ;  /* 0x00080000cb8c783b */ /* 0x000fe60000004200 */
[C---:B------:R-:W-:Y:S01]  /*e600*/  FMUL.FTZ R24, R2.reuse, R144 ;  /* 0x0000009002187220 */ /* 0x040fe20000410000 */
        /* <DEDUP_REMOVED lines=12> */
[----:B------:R-:W2:Y:S01]  /*e6d0*/  MUFU.EX2 R133, R182 ;  /* 0x000000b600857308 */ /* 0x000ea20000000800 */
[C---:B------:R-:W-:Y:S02]  /*e6e0*/  FMUL.FTZ R46, R0.reuse, R46 ;  /* 0x0000002e002e7220 */ /* 0x040fe40000410000 */
[----:B------:R-:W-:Y:S02]  /*e6f0*/  FMUL.FTZ R47, R0, R47 ;  /* 0x0000002f002f7220 */ /* 0x000fe40000410000 */
[C---:B------:R-:W-:Y:S02]  /*e700*/  FMUL.FTZ R48, R2.reuse, R48 ;  /* 0x0000003002307220 */ /* 0x040fe40000410000 */
[----:B------:R-:W-:Y:S01]  /*e710*/  FMUL.FTZ R49, R2, R49 ;  /* 0x0000003102317220 */ /* 0x000fe20000410000 */
[C---:B-1----:R-:W-:Y:S02]  /*e720*/  HMMA.16816.F32.BF16 R12, R168.reuse, R136, R12 ;  /* 0x00000088a80c723c */ /* 0x042fe4000004180c */
[----:B------:R-:W-:Y:S01]  /*e730*/  MUFU.EX2 R182, R173 ;  /* 0x000000ad00b67308 */ /* 0x000fe20000000800 */
[C---:B------:R-:W-:Y:S02]  /*e740*/  FMUL.FTZ R50, R0.reuse, R50 ;  /* 0x0000003200327220 */ /* 0x040fe40000410000 */
[----:B------:R-:W-:Y:S02]  /*e750*/  FMUL.FTZ R51, R0, R51 ;  /* 0x0000003300337220 */ /* 0x000fe40000410000 */
[C---:B------:R-:W-:Y:S01]  /*e760*/  FMUL.FTZ R52, R2.reuse, R52 ;  /* 0x0000003402347220 */ /* 0x040fe20000410000 */
[C---:B------:R-:W-:Y:S01]  /*e770*/  HMMA.16816.F32.BF16 R16, R168.reuse, R138, R16 ;  /* 0x0000008aa810723c */ /* 0x040fe20000041810 */
[----:B------:R-:W1:Y:S03]  /*e780*/  LDSM.16.MT88.4 R136, [R206] ;  /* 0x00000000ce88783b */ /* 0x000e660000004200 */
        /* <DEDUP_REMOVED lines=94> */
[C---:B-1----:R-:W-:Y:S08]  /*ed70*/  HMMA.16816.F32.BF16 R44, R168.reuse, R136, R44 ;  /* 0x00000088a82c723c */ /* 0x042ff0000004182c */
[C---:B------:R-:W-:Y:S01]  /*ed80*/  HMMA.16816.F32.BF16 R48, R168.reuse, R138, R48 ;  /* 0x0000008aa830723c */ /* 0x040fe20000041830 */
[----:B------:R-:W1:Y:S01]  /*ed90*/  LDSM.16.MT88.4 R136, [R206+0x2000] ;  /* 0x00200000ce88783b */ /* 0x000e620000004200 */
[----:B------:R-:W-:Y:S02]  /*eda0*/  MUFU.EX2 R175, R184 ;  /* 0x000000b800af7308 */ /* 0x000fe40000000800 */
[----:B---3--:R-:W-:Y:S04]  /*edb0*/  FADD.FTZ R0, R2, R0 ;  /* 0x0000000002007221 */ /* 0x008fe80000010000 */
[----:B------:R-:W-:Y:S04]  /*edc0*/  FADD.FTZ R0, R144, R0 ;  /* 0x0000000090007221 */ /* 0x000fe80000010000 */
[----:B------:R-:W-:Y:S01]  /*edd0*/  MUFU.EX2 R172, R191 ;  /* 0x000000bf00ac7308 */ /* 0x000fe20000000800 */
        /* <DEDUP_REMOVED lines=43> */
[----:B---3--:R-:W-:Y:S04]  /*f090*/  FADD.FTZ R0, R2, R0 ;  /* 0x0000000002007221 */ /* 0x008fe80000010000 */
[----:B------:R-:W-:Y:S04]  /*f0a0*/  FADD.FTZ R0, R148, R0 ;  /* 0x0000000094007221 */ /* 0x000fe80000010000 */
        /* <DEDUP_REMOVED lines=173> */
.L_x_2106:
[----:B------:R-:W-:-:S13]  /*fb80*/  ISETP.GE.AND P0, PT, R214, R226, PT ;  /* 0x000000e2d600720c */ /* 0x000fda0003f06270 */
[----:B------:R-:W-:Y:S05]  /*fb90*/  @!P0 BRA `(.L_x_2118) ;  /* 0x0000467000008947 */ /* 0x000fea0003800000 */
[----:B------:R-:W-:Y:S02]  /*fba0*/  MOV R134, R16 ;  /* 0x0000001000867202 */ /* 0x000fe40000000f00 */
[----:B------:R-:W-:Y:S02]  /*fbb0*/  MOV R133, R132 ;  /* 0x0000008400857202 */ /* 0x000fe40000000f00 */
.L_x_2136:
        /* <DEDUP_REMOVED lines=8> */
[----:B------:R-:W-:Y:S01]  /*fc40*/  SHF.L.U64.HI R29, R224, 0x1, R6 ;  /* 0x00000001e01d7819 */ /* 0x000fe20000010206 */
[----:B------:R-:W-:Y:S01]  /*fc50*/  IMAD.WIDE.U32 R2, R218, c[0x0][0x208], RZ ;  /* 0x00008200da027a25 */ /* 0x000fe200078e00ff */
[----:B------:R-:W-:Y:S02]  /*fc60*/  SHF.R.S32.HI R6, RZ, 0x1f, R223 ;  /* 0x0000001fff067819 */ /* 0x000fe400000114df */
[----:B------:R-:W-:Y:S01]  /*fc70*/  SHF.L.U64.HI R28, R222, 0x1, R5 ;  /* 0x00000001de1c7819 */ /* 0x000fe20000010205 */
[----:B------:R-:W-:Y:S01]  /*fc80*/  IMAD R0, R218, c[0x0][0x20c], R0 ;  /* 0x00008300da007a24 */ /* 0x000fe200078e0200 */
[----:B------:R-:W-:Y:S01]  /*fc90*/  SHF.R.S32.HI R5, RZ, 0x1f, R217 ;  /* 0x0000001fff057819 */ /* 0x000fe200000114d9 */
[----:B------:R-:W-:Y:S01]  /*fca0*/  IMAD R4, R4, c[0x0][0x218], RZ ;  /* 0x0000860004047a24 */ /* 0x000fe200078e02ff */
[----:B------:R-:W-:Y:S01]  /*fcb0*/  IADD3 R212, R135, 0x7800, RZ ;  /* 0x0000780087d47810 */ /* 0x000fe20007ffe0ff */
[----:B------:R-:W-:Y:S01]  /*fcc0*/  IMAD.IADD R3, R3, 0x1, R0 ;  /* 0x0000000103037824 */ /* 0x000fe200078e0200 */
[C---:B------:R-:W-:Y:S01]  /*fcd0*/  IADD3 R207, R135.reuse, 0x7000, RZ ;  /* 0x0000700087cf7810 */ /* 0x040fe20007ffe0ff */
[C---:B------:R-:W-:Y:S01]  /*fce0*/  IMAD R4, R216.reuse, c[0x0][0x21c], R4 ;  /* 0x00008700d8047a24 */ /* 0x040fe200078e0204 */
[C---:B------:R-:W-:Y:S01]  /*fcf0*/  IADD3 R199, R135.reuse, 0x6800, RZ ;  /* 0x0000680087c77810 */ /* 0x040fe20007ffe0ff */
[----:B------:R-:W-:Y:S01]  /*fd00*/  IMAD.WIDE.U32 R2, R216, c[0x0][0x218], R2 ;  /* 0x00008600d8027a25 */ /* 0x000fe200078e0002 */
[C---:B------:R-:W-:Y:S02]  /*fd10*/  IADD3 R198, R135.reuse, 0x6000, RZ ;  /* 0x0000600087c67810 */ /* 0x040fe40007ffe0ff */
[C---:B------:R-:W-:Y:S01]  /*fd20*/  IADD3 R197, R135.reuse, 0x5800, RZ ;  /* 0x0000580087c57810 */ /* 0x040fe20007ffe0ff */
[----:B------:R-:W-:Y:S01]  /*fd30*/  IMAD.SHL.U32 R31, R224, 0x2, RZ ;  /* 0x00000002e01f7824 */ /* 0x000fe200078e00ff */
[----:B------:R-:W-:Y:S01]  /*fd40*/  IADD3 R0, P0, R238, R2, RZ ;  /* 0x00000002ee007210 */ /* 0x000fe20007f1e0ff */
[----:B------:R-:W-:Y:S01]  /*fd50*/  IMAD.SHL.U32 R30, R222, 0x2, RZ ;  /* 0x00000002de1e7824 */ /* 0x000fe200078e00ff */
[----:B------:R-:W-:Y:S01]  /*fd60*/  IADD3 R196, R135, 0x5000, RZ ;  /* 0x0000500087c47810 */ /* 0x000fe20007ffe0ff */
[----:B------:R1:W2:Y:S01]  /*fd70*/  LDSM.16.M88.4 R32, [R208] ;  /* 0x00000000d020783b */ /* 0x0002a20000000200 */
[----:B------:R-:W-:Y:S01]  /*fd80*/  IADD3.X R2, R241, R3, R4, P0, !PT ;  /* 0x00000003f1027210 */ /* 0x000fe200007fe404 */
[----:B------:R-:W-:Y:S01]  /*fd90*/  IMAD.SHL.U32 R20, R223, 0x2, RZ ;  /* 0x00000002df147824 */ /* 0x000fe200078e00ff */
[C---:B------:R-:W-:Y:S01]  /*fda0*/  LEA R13, P0, R0.reuse, c[0x0][0x1f8], 0x1 ;  /* 0x00007e00000d7a11 */ /* 0x040fe200078008ff */
[----:B------:R1:W3:Y:S01]  /*fdb0*/  LDSM.16.M88.4 R8, [R200] ;  /* 0x00000000c808783b */ /* 0x0002e20000000200 */
[----:B------:R-:W-:Y:S01]  /*fdc0*/  IADD3 R195, R135, 0x4800, RZ ;  /* 0x0000480087c37810 */ /* 0x000fe20007ffe0ff */
[----:B------:R-:W-:Y:S01]  /*fdd0*/  IMAD.SHL.U32 R22, R217, 0x2, RZ ;  /* 0x00000002d9167824 */ /* 0x000fe200078e00ff */
[----:B------:R-:W-:Y:S01]  /*fde0*/  LEA.HI.X R4, R0, c[0x0][0x1fc], R2, 0x1, P0 ;  /* 0x00007f0000047a11 */ /* 0x000fe200000f0c02 */
[----:B------:R1:W4:Y:S01]  /*fdf0*/  LDSM.16.M88.4 R16, [R200+0x800] ;  /* 0x00080000c810783b */ /* 0x0003220000000200 */
[C---:B------:R-:W-:Y:S02]  /*fe00*/  IADD3 R194, R135.reuse, 0x4000, RZ ;  /* 0x0000400087c27810 */ /* 0x040fe40007ffe0ff */
[C---:B------:R-:W-:Y:S01]  /*fe10*/  IADD3 R193, R135.reuse, 0x3800, RZ ;  /* 0x0000380087c17810 */ /* 0x040fe20007ffe0ff */
[----:B------:R1:W1:Y:S01]  /*fe20*/  LDSM.16.M88.4 R24, [R200+0x1000] ;  /* 0x00100000c818783b */ /* 0x0002620000000200 */
[C---:B------:R-:W-:Y:S02]  /*fe30*/  IADD3 R192, R135.reuse, 0x3000, RZ ;  /* 0x0000300087c07810 */ /* 0x040fe40007ffe0ff */
[C---:B------:R-:W-:Y:S01]  /*fe40*/  IADD3 R132, R135.reuse, 0x2800, RZ ;  /* 0x0000280087847810 */ /* 0x040fe20007ffe0ff */
[----:B------:R1:W1:Y:S01]  /*fe50*/  LDSM.16.M88.4 R168, [R200+0x1800] ;  /* 0x00180000c8a8783b */ /* 0x0002620000000200 */
[----:B------:R-:W-:Y:S02]  /*fe60*/  IADD3 R0, R135, 0x2000, RZ ;  /* 0x0000200087007810 */ /* 0x000fe40007ffe0ff */
[----:B------:R-:W-:Y:S01]  /*fe70*/  SHF.L.U64.HI R15, R223, 0x1, R6 ;  /* 0x00000001df0f7819 */ /* 0x000fe20000010206 */
[----:B------:R1:W1:Y:S01]  /*fe80*/  LDSM.16.M88.4 R172, [R209] ;  /* 0x00000000d1ac783b */ /* 0x0002620000000200 */
[----:B------:R-:W-:Y:S03]  /*fe90*/  SHF.L.U64.HI R14, R217, 0x1, R5 ;  /* 0x00000001d90e7819 */ /* 0x000fe60000010205 */
[----:B------:R1:W1:Y:S04]  /*fea0*/  LDSM.16.M88.4 R176, [R135] ;  /* 0x0000000087b0783b */ /* 0x0002680000000200 */
[----:B------:R1:W1:Y:S04]  /*feb0*/  LDSM.16.M88.4 R180, [R135+0x800] ;  /* 0x0008000087b4783b */ /* 0x0002680000000200 */
[----:B------:R1:W1:Y:S04]  /*fec0*/  LDSM.16.M88.4 R184, [R135+0x1000] ;  /* 0x0010000087b8783b */ /* 0x0002680000000200 */
[----:B------:R1:W1:Y:S01]  /*fed0*/  LDSM.16.M88.4 R188, [R135+0x1800] ;  /* 0x0018000087bc783b */ /* 0x0002620000000200 */
[----:B------:R-:W-:-:S05]  /*fee0*/  BRA.DIV ~URZ, `(.L_x_2119) ;  /* 0x0000bf527f007947 */ /* 0x000fca000b800000 */
[----:B------:R4:W3:Y:S02]  /*fef0*/  SHFL.IDX PT, R2, R4, RZ, 0x181f ;  /* 0x00181fff04027589 */ /* 0x0008e400000e0000 */
.L_x_2230:
[----:B------:R-:W5:Y:S01]  /*ff00*/  SHFL.IDX PT, R5, R13, RZ, 0x181f ;  /* 0x00181fff0d057589 */ /* 0x000f6200000e0000 */
[----:B------:R-:W-:Y:S01]  /*ff10*/  ISETP.GE.AND P1, PT, R217, c[0x0][0x1d4], PT ;  /* 0x00007500d9007a0c */ /* 0x000fe20003f26270 */
[----:B------:R-:W-:Y:S01]  /*ff20*/  BSSY B0, `(.L_x_2120) ;  /* 0x0000190000007945 */ /* 0x000fe20003800000 */
[----:B------:R-:W-:Y:S02]  /*ff30*/  ISETP.GE.AND P5, PT, R223, c[0x0][0x1d4], PT ;  /* 0x00007500df007a0c */ /* 0x000fe40003fa6270 */
[----:B------:R-:W-:Y:S02]  /*ff40*/  SEL R213, RZ, 0x10, P1 ;  /* 0x00000010ffd57807 */ /* 0x000fe40000800000 */
[----:B------:R4:W3:Y:S01]  /*ff50*/  SHFL.IDX PT, R3, R13, 0x1, 0x181f ;  /* 0x00381f000d037f89 */ /* 0x0008e200000e0000 */
[----:B------:R-:W-:Y:S02]  /*ff60*/  ISETP.GE.AND P4, PT, R222, c[0x0][0x1d4], PT ;  /* 0x00007500de007a0c */ /* 0x000fe40003f86270 */
[----:B------:R-:W-:Y:S04]  /*ff70*/  ISETP.GE.AND P3, PT, R224, c[0x0][0x1d4], PT ;  /* 0x00007500e0007a0c */ /* 0x000fe80003f66270 */
[----:B----4-:R-:W4:Y:S01]  /*ff80*/  SHFL.IDX PT, R4, R4, 0x1, 0x181f ;  /* 0x00381f0004047f89 */ /* 0x010f2200000e0000 */
[C---:B-----5:R-:W-:Y:S05]  /*ff90*/  IADD3 R6, P0, R5.reuse, R22, RZ ;  /* 0x0000001605067210 */ /* 0x060fea0007f1e0ff */
[C---:B---3--:R-:W-:Y:S05]  /*ffa0*/  IMAD.X R7, R2.reuse, 0x1, R14, P0 ;  /* 0x0000000102077824 */ /* 0x048fea00000e060e */
[----:B------:R3:W-:Y:S02]  /*ffb0*/  LDGSTS.E.BYPASS.LTC128B.128 [R215+0x100], [R6.64], !P1 ;  /* 0x0010000006d77fae */ /* 0x0007e4000c901d46 */
[C---:B---3--:R-:W-:Y:S05]  /*ffc0*/  IADD3 R6, P0, R5.reuse, R20, RZ ;  /* 0x0000001405067210 */ /* 0x048fea0007f1e0ff */
[C-C-:B------:R-:W-:Y:S01]  /*ffd0*/  IMAD.X R7, R2.reuse, 0x1, R15.reuse, P0 ;  /* 0x0000000102077824 */ /* 0x140fe200000e060f */
[----:B------:R-:W-:Y:S04]  /*ffe0*/  IADD3 R12, P0, R5, R30, RZ ;  /* 0x0000001e050c7210 */ /* 0x000fe80007f1e0ff */
[----:B------:R3:W-:Y:S01]  /*fff0*/  LDGSTS.E.BYPASS.LTC128B.128 [R215+0x2100], [R6.64], !P5 ;  /* 0x0210000006d77fae */ /* 0x0007e2000e901d46 */
[----:B------:R-:W-:Y:S06]  /*10000*/  IADD3.X R13, R2, R28, RZ, P0, !PT ;  /* 0x0000001c020d7210 */ /* 0x000fec00007fe4ff */
[----:B------:R5:W-:Y:S01]  /*10010*/  LDGSTS.E.BYPASS.LTC128B.128 [R215+0x4100], [R12.64], !P4 ;  /* 0x041000000cd77fae */ /* 0x000be2000e101d46 */
[----:B---3--:R-:W-:Y:S04]  /*10020*/  IADD3 R6, -R213, 0x10, RZ ;  /* 0x00000010d5067810 */ /* 0x008fe80007ffe1ff */
[----:B------:R-:W-:Y:S04]  /*10030*/  LOP3.LUT R6, R6, 0xf, RZ, 0xc0, !PT ;  /* 0x0000000f06067812 */ /* 0x000fe800078ec0ff */
[----:B------:R-:W-:Y:S04]  /*10040*/  IADD3 R22, P1, P0, R6, R3, R22 ;  /* 0x0000000306167210 */ /* 0x000fe8000783e016 */
[-C--:B----4-:R-:W-:Y:S02]  /*10050*/  IADD3.X R23, RZ, R4.reuse, R14, P1, P0 ;  /* 0x00000004ff177210 */ /* 0x090fe40000fe040e */
[----:B------:R-:W-:Y:S02]  /*10060*/  IADD3 R6, P0, R5, R31, RZ ;  /* 0x0000001f05067210 */ /* 0x000fe40007f1e0ff */
[----:B------:R-:W-:Y:S02]  /*10070*/  SEL R5, RZ, 0x10, P4 ;  /* 0x00000010ff057807 */ /* 0x000fe40002000000 */
[----:B------:R-:W-:Y:S05]  /*10080*/  IADD3.X R7, R2, R29, RZ, P0, !PT ;  /* 0x0000001d02077210 */ /* 0x000fea00007fe4ff */
[----:B------:R3:W-:Y:S02]  /*10090*/  LDGSTS.E.BYPASS.LTC128B.128 [R215+0x6100], [R6.64], !P3 ;  /* 0x0610000006d77fae */ /* 0x0007e4000d901d46 */
[----:B---3--:R-:W-:Y:S04]  /*100a0*/  SEL R6, RZ, 0x10, P5 ;  /* 0x00000010ff067807 */ /* 0x008fe80002800000 */
[----:B------:R-:W-:Y:S04]  /*100b0*/  IADD3 R2, -R6, 0x10, RZ ;  /* 0x0000001006027810 */ /* 0x000fe80007ffe1ff */
[----:B------:R-:W-:Y:S04]  /*100c0*/  LOP3.LUT R2, R2, 0xf, RZ, 0xc0, !PT ;  /* 0x0000000f02027812 */ /* 0x000fe800078ec0ff */
[-C--:B------:R-:W-:Y:S02]  /*100d0*/  IADD3 R20, P1, P0, R2, R3.reuse, R20 ;  /* 0x0000000302147210 */ /* 0x080fe4000783e014 */
[----:B------:R-:W-:Y:S02]  /*100e0*/  IADD3 R2, -R5, 0x10, RZ ;  /* 0x0000001005027810 */ /* 0x000fe40007ffe1ff */
[-C--:B------:R-:W-:Y:S02]  /*100f0*/  IADD3.X R21, RZ, R4.reuse, R15, P1, P0 ;  /* 0x00000004ff157210 */ /* 0x080fe40000fe040f */
[----:B------:R-:W-:Y:S04]  /*10100*/  LOP3.LUT R2, R2, 0xf, RZ, 0xc0, !PT ;  /* 0x0000000f02027812 */ /* 0x000fe800078ec0ff */
[-C--:B------:R-:W-:Y:S02]  /*10110*/  IADD3 R14, P1, P0, R2, R3.reuse, R30 ;  /* 0x00000003020e7210 */ /* 0x080fe4000783e01e */
[----:B------:R-:W-:Y:S02]  /*10120*/  SEL R2, RZ, 0x10, P3 ;  /* 0x00000010ff027807 */ /* 0x000fe40001800000 */
[-C--:B------:R-:W-:Y:S02]  /*10130*/  IADD3.X R15, RZ, R4.reuse, R28, P1, P0 ;  /* 0x00000004ff0f7210 */ /* 0x080fe40000fe041c */
[----:B------:R-:W-:Y:S04]  /*10140*/  IADD3 R7, -R2, 0x10, RZ ;  /* 0x0000001002077810 */ /* 0x000fe80007ffe1ff */
[----:B------:R-:W-:Y:S04]  /*10150*/  LOP3.LUT R7, R7, 0xf, RZ, 0xc0, !PT ;  /* 0x0000000f07077812 */ /* 0x000fe800078ec0ff */
[----:B-----5:R-:W-:Y:S04]  /*10160*/  IADD3 R12, P1, P0, R7, R3, R31 ;  /* 0x00000003070c7210 */ /* 0x020fe8000783e01f */
[----:B------:R-:W-:Y:S02]  /*10170*/  IADD3.X R13, RZ, R4, R29, P1, P0 ;  /* 0x00000004ff0d7210 */ /* 0x000fe40000fe041d */
[----:B------:R-:W-:Y:S11]  /*10180*/  ISETP.NE.U32.AND P0, PT, R213, RZ, PT ;  /* 0x000000ffd500720c */ /* 0x000ff60003f05070 */
[----:B------:R-:W-:Y:S02]  /*10190*/  @!UPT UIADD3 URZ, URZ, URZ, URZ ;  /* 0x0000003f3f3ff290 */ /* 0x000fe4000fffe03f */
[----:B------:R3:W-:Y:S01]  /*101a0*/  LDGSTS.E.BYPASS.LTC128B.128.ZFILL [R215+0x1100], [R22.64], P0 ;  /* 0x0110000016d77fae */ /* 0x0007e20008141d46 */
[----:B------:R-:W-:Y:S11]  /*101b0*/  ISETP.NE.U32.AND P0, PT, R6, RZ, PT ;  /* 0x000000ff0600720c */ /* 0x000ff60003f05070 */
[----:B------:R-:W-:Y:S02]  /*101c0*/  @!UPT UIADD3 URZ, URZ, URZ, URZ ;  /* 0x0000003f3f3ff290 */ /* 0x000fe4000fffe03f */
[----:B------:R3:W-:Y:S01]  /*101d0*/  LDGSTS.E.BYPASS.LTC128B.128.ZFILL [R215+0x3100], [R20.64], P0 ;  /* 0x0310000014d77fae */ /* 0x0007e20008141d46 */
[----:B------:R-:W-:Y:S02]  /*101e0*/  ISETP.NE.U32.AND P0, PT, R5, RZ, PT ;  /* 0x000000ff0500720c */ /* 0x000fe40003f05070 */
[C---:B--2---:R-:W-:Y:S08]  /*101f0*/  HMMA.16816.F32.BF16 R4, R32.reuse, R8, RZ ;  /* 0x000000082004723c */ /* 0x044ff000000418ff */
[C---:B------:R-:W-:Y:S03]  /*10200*/  HMMA.16816.F32.BF16 R8, R32.reuse, R10, RZ ;  /* 0x0000000a2008723c */ /* 0x040fe600000418ff */
[----:B------:R2:W-:Y:S01]  /*10210*/  LDGSTS.E.BYPASS.LTC128B.128.ZFILL [R215+0x5100], [R14.64], P0 ;  /* 0x051000000ed77fae */ /* 0x0005e20008141d46 */
[----:B------:R-:W-:Y:S11]  /*10220*/  ISETP.NE.U32.AND P0, PT, R2, RZ, PT ;  /* 0x000000ff0200720c */ /* 0x000ff60003f05070 */
[----:B------:R-:W-:Y:S02]  /*10230*/  @!UPT UIADD3 URZ, URZ, URZ, URZ ;  /* 0x0000003f3f3ff290 */ /* 0x000fe4000fffe03f */
[----:B------:R2:W-:Y:S01]  /*10240*/  LDGSTS.E.BYPASS.LTC128B.128.ZFILL [R215+0x7100], [R12.64], P0 ;  /* 0x071000000cd77fae */ /* 0x0005e20008141d46 */
[----:B------:R-:W-:Y:S06]  /*10250*/  ISETP.GT.AND P0, PT, R214, R226, PT ;  /* 0x000000e2d600720c */ /* 0x000fec0003f04270 */
[----:B------:R-:W0:Y:S01]  /*10260*/  LDGDEPBAR ;  /* 0x00000000000079af */ /* 0x000e220000000000 */
[C---:B--2---:R-:W-:Y:S08]  /*10270*/  HMMA.16816.F32.BF16 R12, R32.reuse, R16, RZ ;  /* 0x00000010200c723c */ /* 0x044ff000000418ff */
[C---:B------:R-:W-:Y:S08]  /*10280*/  HMMA.16816.F32.BF16 R16, R32.reuse, R18, RZ ;  /* 0x000000122010723c */ /* 0x040ff000000418ff */
[C---:B-1-3--:R-:W-:Y:S08]  /*10290*/  HMMA.16816.F32.BF16 R20, R32.reuse, R24, RZ ;  /* 0x000000182014723c */ /* 0x04aff000000418ff */
        /* <DEDUP_REMOVED lines=16> */
[C---:B-1----:R-:W-:Y:S01]  /*103a0*/  HMMA.16816.F32.BF16 R4, R168.reuse, R176, R4 ;  /* 0x000000b0a804723c */ /* 0x042fe20000041804 */
[----:B------:R-:W-:Y:S07]  /*103b0*/  LDSM.16.M88.4 R188, [R192] ;  /* 0x00000000c0bc783b */ /* 0x000fee0000000200 */
        /* <DEDUP_REMOVED lines=10> */
[----:B------:R-:W2:Y:S07]  /*10460*/  LDSM.16.M88.4 R168, [R201+-0x5000] ;  /* 0xffb00000c9a8783b */ /* 0x000eae0000000200 */
[----:B------:R-:W3:Y:S01]  /*10470*/  LDSM.16.M88.4 R184, [R201+-0x4800] ;  /* 0xffb80000c9b8783b */ /* 0x000ee20000000200 */
[C---:B-1----:R-:W-:Y:S08]  /*10480*/  HMMA.16816.F32.BF16 R4, R172.reuse, R176, R4 ;  /* 0x000000b0ac04723c */ /* 0x042ff00000041804 */
        /* <DEDUP_REMOVED lines=11> */
[----:B------:R-:W4:Y:S01]  /*10540*/  LDSM.16.M88.4 R184, [R200+0x3800] ;  /* 0x00380000c8b8783b */ /* 0x000f220000000200 */
[C---:B-1----:R-:W-:Y:S08]  /*10550*/  HMMA.16816.F32.BF16 R4, R176.reuse, R180, R4 ;  /* 0x000000b4b004723c */ /* 0x042ff00000041804 */
[C---:B------:R-:W-:Y:S01]  /*10560*/  HMMA.16816.F32.BF16 R8, R176.reuse, R182, R8 ;  /* 0x000000b6b008723c */ /* 0x040fe20000041808 */
[----:B------:R-:W-:Y:S07]  /*10570*/  LDSM.16.M88.4 R180, [R0] ;  /* 0x0000000000b4783b */ /* 0x000fee0000000200 */
[C---:B--2---:R-:W-:Y:S08]  /*10580*/  HMMA.16816.F32.BF16 R12, R176.reuse, R168, R12 ;  /* 0x000000a8b00c723c */ /* 0x044ff0000004180c */
[C---:B------:R-:W-:Y:S01]  /*10590*/  HMMA.16816.F32.BF16 R16, R176.reuse, R170, R16 ;  /* 0x000000aab010723c */ /* 0x040fe20000041810 */
[----:B------:R-:W1:Y:S07]  /*105a0*/  LDSM.16.M88.4 R168, [R209+0x4000] ;  /* 0x00400000d1a8783b */ /* 0x000e6e0000000200 */
[C---:B---3--:R-:W-:Y:S08]  /*105b0*/  HMMA.16816.F32.BF16 R20, R176.reuse, R172, R20 ;  /* 0x000000acb014723c */ /* 0x048ff00000041814 */
[C---:B------:R-:W-:Y:S01]  /*105c0*/  HMMA.16816.F32.BF16 R24, R176.reuse, R174, R24 ;  /* 0x000000aeb018723c */ /* 0x040fe20000041818 */
[----:B------:R-:W2:Y:S07]  /*105d0*/  LDSM.16.M88.4 R172, [R132] ;  /* 0x0000000084ac783b */ /* 0x000eae0000000200 */
[C---:B----4-:R-:W-:Y:S08]  /*105e0*/  HMMA.16816.F32.BF16 R28, R176.reuse, R184, R28 ;  /* 0x000000b8b01c723c */ /* 0x050ff0000004181c */
[----:B------:R-:W-:Y:S01]  /*105f0*/  HMMA.16816.F32.BF16 R32, R176, R186, R32 ;  /* 0x000000bab020723c */ /* 0x000fe20000041820 */
[----:B------:R-:W3:Y:S07]  /*10600*/  LDSM.16.M88.4 R176, [R193] ;  /* 0x00000000c1b0783b */ /* 0x000eee0000000200 */
[----:B------:R-:W-:Y:S01]  /*10610*/  LDSM.16.M88.4 R184, [R202+0x2000] ;  /* 0x00200000cab8783b */ /* 0x000fe20000000200 */
[C---:B-1----:R-:W-:Y:S08]  /*10620*/  HMMA.16816.F32.BF16 R4, R168.reuse, R180, R4 ;  /* 0x000000b4a804723c */ /* 0x042ff00000041804 */
[C---:B------:R-:W-:Y:S01]  /*10630*/  HMMA.16816.F32.BF16 R8, R168.reuse, R182, R8 ;  /* 0x000000b6a808723c */ /* 0x040fe20000041808 */
[----:B------:R-:W1:Y:S07]  /*10640*/  LDSM.16.M88.4 R180, [R211+0x4000] ;  /* 0x00400000d3b4783b */ /* 0x000e6e0000000200 */
[C---:B--2---:R-:W-:Y:S08]  /*10650*/  HMMA.16816.F32.BF16 R12, R168.reuse, R172, R12 ;  /* 0x000000aca80c723c */ /* 0x044ff0000004180c */
[C---:B------:R-:W-:Y:S01]  /*10660*/  HMMA.16816.F32.BF16 R16, R168.reuse, R174, R16 ;  /* 0x000000aea810723c */ /* 0x040fe20000041810 */
[----:B------:R-:W2:Y:S07]  /*10670*/  LDSM.16.M88.4 R172, [R202+0x2800] ;  /* 0x00280000caac783b */ /* 0x000eae0000000200 */
[C---:B------:R-:W-:Y:S08]  /*10680*/  HMMA.16816.F32.BF16 R20, R168.reuse, R188, R20 ;  /* 0x000000bca814723c */ /* 0x040ff00000041814 */
[C---:B------:R-:W-:Y:S01]  /*10690*/  HMMA.16816.F32.BF16 R24, R168.reuse, R190, R24 ;  /* 0x000000bea818723c */ /* 0x040fe20000041818 */
[----:B------:R-:W4:Y:S07]  /*106a0*/  LDSM.16.M88.4 R188, [R202+0x3000] ;  /* 0x00300000cabc783b */ /* 0x000f2e0000000200 */
[C---:B---3--:R-:W-:Y:S08]  /*106b0*/  HMMA.16816.F32.BF16 R28, R168.reuse, R176, R28 ;  /* 0x000000b0a81c723c */ /* 0x048ff0000004181c */
[----:B------:R-:W-:Y:S01]  /*106c0*/  HMMA.16816.F32.BF16 R32, R168, R178, R32 ;  /* 0x000000b2a820723c */ /* 0x000fe20000041820 */
[----:B------:R-:W3:Y:S07]  /*106d0*/  LDSM.16.M88.4 R168, [R202+0x3800] ;  /* 0x00380000caa8783b */ /* 0x000eee0000000200 */
[C---:B-1----:R-:W-:Y:S01]  /*106e0*/  HMMA.16816.F32.BF16 R4, R180.reuse, R184, R4 ;  /* 0x000000b8b404723c */ /* 0x042fe20000041804 */
[----:B------:R-:W-:Y:S07]  /*106f0*/  LDSM.16.M88.4 R176, [R210+0x4000] ;  /* 0x00400000d2b0783b */ /* 0x000fee0000000200 */
[C---:B------:R-:W-:Y:S01]  /*10700*/  HMMA.16816.F32.BF16 R8, R180.reuse, R186, R8 ;  /* 0x000000bab408723c */ /* 0x040fe20000041808 */
[----:B------:R-:W1:Y:S07]  /*10710*/  LDSM.16.M88.4 R184, [R201+-0x4000] ;  /* 0xffc00000c9b8783b */ /* 0x000e6e0000000200 */
[C---:B--2---:R-:W-:Y:S08]  /*10720*/  HMMA.16816.F32.BF16 R12, R180.reuse, R172, R12 ;  /* 0x000000acb40c723c */ /* 0x044ff0000004180c */
[C---:B------:R-:W-:Y:S01]  /*10730*/  HMMA.16816.F32.BF16 R16, R180.reuse, R174, R16 ;  /* 0x000000aeb410723c */ /* 0x040fe20000041810 */
[----:B------:R-:W2:Y:S07]  /*10740*/  LDSM.16.M88.4 R172, [R201+-0x3800] ;  /* 0xffc80000c9ac783b */ /* 0x000eae0000000200 */
[C---:B----4-:R-:W-:Y:S08]  /*10750*/  HMMA.16816.F32.BF16 R20, R180.reuse, R188, R20 ;  /* 0x000000bcb414723c */ /* 0x050ff00000041814 */
[C---:B------:R-:W-:Y:S01]  /*10760*/  HMMA.16816.F32.BF16 R24, R180.reuse, R190, R24 ;  /* 0x000000beb418723c */ /* 0x040fe20000041818 */
[----:B------:R-:W4:Y:S07]  /*10770*/  LDSM.16.M88.4 R188, [R201+-0x3000] ;  /* 0xffd00000c9bc783b */ /* 0x000f2e0000000200 */
[C---:B---3--:R-:W-:Y:S08]  /*10780*/  HMMA.16816.F32.BF16 R28, R180.reuse, R168, R28 ;  /* 0x000000a8b41c723c */ /* 0x048ff0000004181c */
[----:B------:R-:W-:Y:S01]  /*10790*/  HMMA.16816.F32.BF16 R32, R180, R170, R32 ;  /* 0x000000aab420723c */ /* 0x000fe20000041820 */
[----:B------:R-:W3:Y:S07]  /*107a0*/  LDSM.16.M88.4 R168, [R201+-0x2800] ;  /* 0xffd80000c9a8783b */ /* 0x000eee0000000200 */
[C---:B-1----:R-:W-:Y:S01]  /*107b0*/  HMMA.16816.F32.BF16 R4, R176.reuse, R184, R4 ;  /* 0x000000b8b004723c */ /* 0x042fe20000041804 */
[----:B------:R-:W-:Y:S07]  /*107c0*/  LDSM.16.M88.4 R180, [R208+0x8000] ;  /* 0x00800000d0b4783b */ /* 0x000fee0000000200 */
[C---:B------:R-:W-:Y:S01]  /*107d0*/  HMMA.16816.F32.BF16 R8, R176.reuse, R186, R8 ;  /* 0x000000bab008723c */ /* 0x040fe20000041808 */
[----:B------:R-:W1:Y:S07]  /*107e0*/  LDSM.16.M88.4 R184, [R200+0x4000] ;  /* 0x00400000c8b8783b */ /* 0x000e6e0000000200 */
[C---:B--2---:R-:W-:Y:S08]  /*107f0*/  HMMA.16816.F32.BF16 R12, R176.reuse, R172, R12 ;  /* 0x000000acb00c723c */ /* 0x044ff0000004180c */
[C---:B------:R-:W-:Y:S01]  /*10800*/  HMMA.16816.F32.BF16 R16, R176.reuse, R174, R16 ;  /* 0x000000aeb010723c */ /* 0x040fe20000041810 */
[----:B------:R-:W2:Y:S07]  /*10810*/  LDSM.16.M88.4 R172, [R200+0x4800] ;  /* 0x00480000c8ac783b */ /* 0x000eae0000000200 */
[C---:B----4-:R-:W-:Y:S08]  /*10820*/  HMMA.16816.F32.BF16 R20, R176.reuse, R188, R20 ;  /* 0x000000bcb014723c */ /* 0x050ff00000041814 */
        /* <DEDUP_REMOVED lines=8> */
[----:B------:R-:W1:Y:S07]  /*108b0*/  LDSM.16.M88.4 R184, [R194] ;  /* 0x00000000c2b8783b */ /* 0x000e6e0000000200 */
[C---:B--2---:R-:W-:Y:S08]  /*108c0*/  HMMA.16816.F32.BF16 R12, R180.reuse, R172, R12 ;  /* 0x000000acb40c723c */ /* 0x044ff0000004180c */
[C---:B------:R-:W-:Y:S01]  /*108d0*/  HMMA.16816.F32.BF16 R16, R180.reuse, R174, R16 ;  /* 0x000000aeb410723c */ /* 0x040fe20000041810 */
[----:B------:R-:W2:Y:S07]  /*108e0*/  LDSM.16.M88.4 R172, [R195] ;  /* 0x00000000c3ac783b */ /* 0x000eae0000000200 */
[C---:B----4-:R-:W-:Y:S01]  /*108f0*/  HMMA.16816.F32.BF16 R20, R180.reuse, R188, R20 ;  /* 0x000000bcb414723c */ /* 0x050fe20000041814 */
[----:B------:R-:W4:Y:S07]  /*10900*/  LDSM.16.M88.4 R192, [R196] ;  /* 0x00000000c4c0783b */ /* 0x000f2e0000000200 */
[C---:B------:R-:W-:Y:S01]  /*10910*/  HMMA.16816.F32.BF16 R24, R180.reuse, R190, R24 ;  /* 0x000000beb418723c */ /* 0x040fe20000041818 */
[----:B------:R-:W5:Y:S07]  /*10920*/  LDSM.16.M88.4 R188, [R197] ;  /* 0x00000000c5bc783b */ /* 0x000f6e0000000200 */
[C---:B---3--:R-:W-:Y:S08]  /*10930*/  HMMA.16816.F32.BF16 R28, R180.reuse, R168, R28 ;  /* 0x000000a8b41c723c */ /* 0x048ff0000004181c */
[----:B------:R-:W-:Y:S01]  /*10940*/  HMMA.16816.F32.BF16 R32, R180, R170, R32 ;  /* 0x000000aab420723c */ /* 0x000fe20000041820 */
[----:B------:R-:W-:Y:S07]  /*10950*/  LDSM.16.M88.4 R168, [R211+0x8000] ;  /* 0x00800000d3a8783b */ /* 0x000fee0000000200 */
[C---:B-1----:R-:W-:Y:S01]  /*10960*/  HMMA.16816.F32.BF16 R4, R176.reuse, R184, R4 ;  /* 0x000000b8b004723c */ /* 0x042fe20000041804 */
[----:B------:R-:W1:Y:S07]  /*10970*/  LDSM.16.M88.4 R180, [R202+0x4000] ;  /* 0x00400000cab4783b */ /* 0x000e6e0000000200 */
[C---:B------:R-:W-:Y:S01]  /*10980*/  HMMA.16816.F32.BF16 R8, R176.reuse, R186, R8 ;  /* 0x000000bab008723c */ /* 0x040fe20000041808 */
[----:B------:R-:W3:Y:S07]  /*10990*/  LDSM.16.M88.4 R184, [R202+0x4800] ;  /* 0x00480000cab8783b */ /* 0x000eee0000000200 */
[C---:B--2---:R-:W-:Y:S08]  /*109a0*/  HMMA.16816.F32.BF16 R12, R176.reuse, R172, R12 ;  /* 0x000000acb00c723c */ /* 0x044ff0000004180c */
[C---:B------:R-:W-:Y:S01]  /*109b0*/  HMMA.16816.F32.BF16 R16, R176.reuse, R174, R16 ;  /* 0x000000aeb010723c */ /* 0x040fe20000041810 */
[----:B------:R-:W2:Y:S07]  /*109c0*/  LDSM.16.M88.4 R172, [R202+0x5000] ;  /* 0x00500000caac783b */ /* 0x000eae0000000200 */
[C---:B----4-:R-:W-:Y:S08]  /*109d0*/  HMMA.16816.F32.BF16 R20, R176.reuse, R192, R20 ;  /* 0x000000c0b014723c */ /* 0x050ff00000041814 */
[C---:B------:R-:W-:Y:S01]  /*109e0*/  HMMA.16816.F32.BF16 R24, R176.reuse, R194, R24 ;  /* 0x000000c2b018723c */ /* 0x040fe20000041818 */
[----:B------:R-:W-:Y:S07]  /*109f0*/  LDSM.16.M88.4 R192, [R201+-0x2000] ;  /* 0xffe00000c9c0783b */ /* 0x000fee0000000200 */
[C---:B-----5:R-:W-:Y:S08]  /*10a00*/  HMMA.16816.F32.BF16 R28, R176.reuse, R188, R28 ;  /* 0x000000bcb01c723c */ /* 0x060ff0000004181c */
[----:B------:R-:W-:Y:S01]  /*10a10*/  HMMA.16816.F32.BF16 R32, R176, R190, R32 ;  /* 0x000000beb020723c */ /* 0x000fe20000041820 */
[----:B------:R-:W4:Y:S07]  /*10a20*/  LDSM.16.M88.4 R176, [R202+0x5800] ;  /* 0x00580000cab0783b */ /* 0x000f2e0000000200 */
[C---:B-1----:R-:W-:Y:S01]  /*10a30*/  HMMA.16816.F32.BF16 R4, R168.reuse, R180, R4 ;  /* 0x000000b4a804723c */ /* 0x042fe20000041804 */
[----:B------:R-:W1:Y:S07]  /*10a40*/  LDSM.16.M88.4 R188, [R210+0x8000] ;  /* 0x00800000d2bc783b */ /* 0x000e6e0000000200 */
[C---:B------:R-:W-:Y:S01]  /*10a50*/  HMMA.16816.F32.BF16 R8, R168.reuse, R182, R8 ;  /* 0x000000b6a808723c */ /* 0x040fe20000041808 */
[----:B------:R-:W5:Y:S07]  /*10a60*/  LDSM.16.M88.4 R180, [R201+-0x1800] ;  /* 0xffe80000c9b4783b */ /* 0x000f6e0000000200 */
[C---:B---3--:R-:W-:Y:S08]  /*10a70*/  HMMA.16816.F32.BF16 R12, R168.reuse, R184, R12 ;  /* 0x000000b8a80c723c */ /* 0x048ff0000004180c */
[C---:B------:R-:W-:Y:S01]  /*10a80*/  HMMA.16816.F32.BF16 R16, R168.reuse, R186, R16 ;  /* 0x000000baa810723c */ /* 0x040fe20000041810 */
[----:B------:R-:W3:Y:S07]  /*10a90*/  LDSM.16.M88.4 R184, [R201+-0x1000] ;  /* 0xfff00000c9b8783b */ /* 0x000eee0000000200 */
[C---:B--2---:R-:W-:Y:S08]  /*10aa0*/  HMMA.16816.F32.BF16 R20, R168.reuse, R172, R20 ;  /* 0x000000aca814723c */ /* 0x044ff00000041814 */
[C---:B------:R-:W-:Y:S01]  /*10ab0*/  HMMA.16816.F32.BF16 R24, R168.reuse, R174, R24 ;  /* 0x000000aea818723c */ /* 0x040fe20000041818 */
[----:B------:R-:W-:Y:S07]  /*10ac0*/  LDSM.16.M88.4 R172, [R208+0xc000] ;  /* 0x00c00000d0ac783b */ /* 0x000fee0000000200 */
[C---:B----4-:R-:W-:Y:S08]  /*10ad0*/  HMMA.16816.F32.BF16 R28, R168.reuse, R176, R28 ;  /* 0x000000b0a81c723c */ /* 0x050ff0000004181c */
[----:B------:R-:W-:Y:S01]  /*10ae0*/  HMMA.16816.F32.BF16 R32, R168, R178, R32 ;  /* 0x000000b2a820723c */ /* 0x000fe20000041820 */
[----:B------:R-:W2:Y:S07]  /*10af0*/  LDSM.16.M88.4 R168, [R201+-0x800] ;  /* 0xfff80000c9a8783b */ /* 0x000eae0000000200 */
[C---:B-1----:R-:W-:Y:S01]  /*10b00*/  HMMA.16816.F32.BF16 R4, R188.reuse, R192, R4 ;  /* 0x000000c0bc04723c */ /* 0x042fe20000041804 */
[----:B------:R-:W1:Y:S07]  /*10b10*/  LDSM.16.M88.4 R176, [R200+0x6000] ;  /* 0x00600000c8b0783b */ /* 0x000e6e0000000200 */
[C---:B------:R-:W-:Y:S01]  /*10b20*/  HMMA.16816.F32.BF16 R8, R188.reuse, R194, R8 ;  /* 0x000000c2bc08723c */ /* 0x040fe20000041808 */
[----:B------:R-:W4:Y:S07]  /*10b30*/  LDSM.16.M88.4 R192, [R200+0x6800] ;  /* 0x00680000c8c0783b */ /* 0x000f2e0000000200 */
[C---:B-----5:R-:W-:Y:S08]  /*10b40*/  HMMA.16816.F32.BF16 R12, R188.reuse, R180, R12 ;  /* 0x000000b4bc0c723c */ /* 0x060ff0000004180c */
[C---:B------:R-:W-:Y:S01]  /*10b50*/  HMMA.16816.F32.BF16 R16, R188.reuse, R182, R16 ;  /* 0x000000b6bc10723c */ /* 0x040fe20000041810 */
[----:B------:R-:W5:Y:S07]  /*10b60*/  LDSM.16.M88.4 R180, [R200+0x7000] ;  /* 0x00700000c8b4783b */ /* 0x000f6e0000000200 */
[C---:B---3--:R-:W-:Y:S08]  /*10b70*/  HMMA.16816.F32.BF16 R20, R188.reuse, R184, R20 ;  /* 0x000000b8bc14723c */ /* 0x048ff00000041814 */
[C---:B------:R-:W-:Y:S01]  /*10b80*/  HMMA.16816.F32.BF16 R24, R188.reuse, R186, R24 ;  /* 0x000000babc18723c */ /* 0x040fe20000041818 */
[----:B------:R-:W3:Y:S07]  /*10b90*/  LDSM.16.M88.4 R184, [R200+0x7800] ;  /* 0x00780000c8b8783b */ /* 0x000eee0000000200 */
[C---:B--2---:R-:W-:Y:S08]  /*10ba0*/  HMMA.16816.F32.BF16 R28, R188.reuse, R168, R28 ;  /* 0x000000a8bc1c723c */ /* 0x044ff0000004181c */
[----:B------:R-:W-:Y:S01]  /*10bb0*/  HMMA.16816.F32.BF16 R32, R188, R170, R32 ;  /* 0x000000aabc20723c */ /* 0x000fe20000041820 */
[----:B------:R-:W-:Y:S07]  /*10bc0*/  LDSM.16.M88.4 R168, [R209+0xc000] ;  /* 0x00c00000d1a8783b */ /* 0x000fee0000000200 */
[C---:B-1----:R-:W-:Y:S01]  /*10bd0*/  HMMA.16816.F32.BF16 R4, R172.reuse, R176, R4 ;  /* 0x000000b0ac04723c */ /* 0x042fe20000041804 */
[----:B------:R-:W-:Y:S07]  /*10be0*/  LDSM.16.M88.4 R188, [R199] ;  /* 0x00000000c7bc783b */ /* 0x000fee0000000200 */
[C---:B------:R-:W-:Y:S01]  /*10bf0*/  HMMA.16816.F32.BF16 R8, R172.reuse, R178, R8 ;  /* 0x000000b2ac08723c */ /* 0x040fe20000041808 */
[----:B------:R-:W1:Y:S07]  /*10c00*/  LDSM.16.M88.4 R176, [R198] ;  /* 0x00000000c6b0783b */ /* 0x000e6e0000000200 */
[C---:B----4-:R-:W-:Y:S01]  /*10c10*/  HMMA.16816.F32.BF16 R12, R172.reuse, R192, R12 ;  /* 0x000000c0ac0c723c */ /* 0x050fe2000004180c */
[----:B------:R-:W2:Y:S07]  /*10c20*/  LDSM.16.M88.4 R196, [R207] ;  /* 0x00000000cfc4783b */ /* 0x000eae0000000200 */
[C---:B------:R-:W-:Y:S01]  /*10c30*/  HMMA.16816.F32.BF16 R16, R172.reuse, R194, R16 ;  /* 0x000000c2ac10723c */ /* 0x040fe20000041810 */
[----:B------:R-:W4:Y:S07]  /*10c40*/  LDSM.16.M88.4 R192, [R212] ;  /* 0x00000000d4c0783b */ /* 0x000f2e0000000200 */
[C---:B-----5:R-:W-:Y:S08]  /*10c50*/  HMMA.16816.F32.BF16 R20, R172.reuse, R180, R20 ;  /* 0x000000b4ac14723c */ /* 0x060ff00000041814 */
[C---:B------:R-:W-:Y:S01]  /*10c60*/  HMMA.16816.F32.BF16 R24, R172.reuse, R182, R24 ;  /* 0x000000b6ac18723c */ /* 0x040fe20000041818 */
[----:B------:R-:W-:Y:S07]  /*10c70*/  LDSM.16.M88.4 R180, [R202+0x6000] ;  /* 0x00600000cab4783b */ /* 0x000fee0000000200 */
[C---:B---3--:R-:W-:Y:S08]  /*10c80*/  HMMA.16816.F32.BF16 R28, R172.reuse, R184, R28 ;  /* 0x000000b8ac1c723c */ /* 0x048ff0000004181c */
[----:B------:R-:W-:Y:S01]  /*10c90*/  HMMA.16816.F32.BF16 R32, R172, R186, R32 ;  /* 0x000000baac20723c */ /* 0x000fe20000041820 */
[----:B------:R-:W3:Y:S07]  /*10ca0*/  LDSM.16.M88.4 R172, [R211+0xc000] ;  /* 0x00c00000d3ac783b */ /* 0x000eee0000000200 */
[C---:B-1----:R-:W-:Y:S01]  /*10cb0*/  HMMA.16816.F32.BF16 R4, R168.reuse, R176, R4 ;  /* 0x000000b0a804723c */ /* 0x042fe20000041804 */
[----:B------:R-:W-:Y:S07]  /*10cc0*/  LDSM.16.M88.4 R184, [R202+0x7000] ;  /* 0x00700000cab8783b */ /* 0x000fee0000000200 */
[C---:B------:R-:W-:Y:S01]  /*10cd0*/  HMMA.16816.F32.BF16 R8, R168.reuse, R178, R8 ;  /* 0x000000b2a808723c */ /* 0x040fe20000041808 */
[----:B------:R-:W1:Y:S07]  /*10ce0*/  LDSM.16.M88.4 R176, [R202+0x6800] ;  /* 0x00680000cab0783b */ /* 0x000e6e0000000200 */
[C---:B------:R-:W-:Y:S08]  /*10cf0*/  HMMA.16816.F32.BF16 R12, R168.reuse, R188, R12 ;  /* 0x000000bca80c723c */ /* 0x040ff0000004180c */
[C---:B------:R-:W-:Y:S01]  /*10d00*/  HMMA.16816.F32.BF16 R16, R168.reuse, R190, R16 ;  /* 0x000000bea810723c */ /* 0x040fe20000041810 */
[----:B------:R-:W-:Y:S07]  /*10d10*/  LDSM.16.M88.4 R188, [R210+0xc000] ;  /* 0x00c00000d2bc783b */ /* 0x000fee0000000200 */
[C---:B--2---:R-:W-:Y:S08]  /*10d20*/  HMMA.16816.F32.BF16 R20, R168.reuse, R196, R20 ;  /* 0x000000c4a814723c */ /* 0x044ff00000041814 */
[C---:B------:R-:W-:Y:S08]  /*10d30*/  HMMA.16816.F32.BF16 R24, R168.reuse, R198, R24 ;  /* 0x000000c6a818723c */ /* 0x040ff00000041818 */
[C---:B----4-:R-:W-:Y:S08]  /*10d40*/  HMMA.16816.F32.BF16 R28, R168.reuse, R192, R28 ;  /* 0x000000c0a81c723c */ /* 0x050ff0000004181c */
[----:B------:R-:W-:Y:S01]  /*10d50*/  HMMA.16816.F32.BF16 R32, R168, R194, R32 ;  /* 0x000000c2a820723c */ /* 0x000fe20000041820 */
[----:B------:R-:W2:Y:S07]  /*10d60*/  LDSM.16.M88.4 R168, [R202+0x7800] ;  /* 0x00780000caa8783b */ /* 0x000eae0000000200 */
[C---:B---3--:R-:W-:Y:S01]  /*10d70*/  HMMA.16816.F32.BF16 R4, R172.reuse, R180, R4 ;  /* 0x000000b4ac04723c */ /* 0x048fe20000041804 */
[----:B------:R-:W3:Y:S07]  /*10d80*/  LDSM.16.M88.4 R192, [R201] ;  /* 0x00000000c9c0783b */ /* 0x000eee0000000200 */
[C---:B------:R-:W-:Y:S08]  /*10d90*/  HMMA.16816.F32.BF16 R8, R172.reuse, R182, R8 ;  /* 0x000000b6ac08723c */ /* 0x040ff00000041808 */
[C---:B-1----:R-:W-:Y:S08]  /*10da0*/  HMMA.16816.F32.BF16 R12, R172.reuse, R176, R12 ;  /* 0x000000b0ac0c723c */ /* 0x042ff0000004180c */
[C---:B------:R-:W-:Y:S08]  /*10db0*/  HMMA.16816.F32.BF16 R16, R172.reuse, R178, R16 ;  /* 0x000000b2ac10723c */ /* 0x040ff00000041810 */
[C---:B------:R-:W-:Y:S08]  /*10dc0*/  HMMA.16816.F32.BF16 R20, R172.reuse, R184, R20 ;  /* 0x000000b8ac14723c */ /* 0x040ff00000041814 */
[C---:B------:R-:W-:Y:S08]  /*10dd0*/  HMMA.16816.F32.BF16 R24, R172.reuse, R186, R24 ;  /* 0x000000baac18723c */ /* 0x040ff00000041818 */
[C---:B--2---:R-:W-:Y:S08]  /*10de0*/  HMMA.16816.F32.BF16 R28, R172.reuse, R168, R28 ;  /* 0x000000a8ac1c723c */ /* 0x044ff0000004181c */
[----:B------:R-:W-:Y:S01]  /*10df0*/  HMMA.16816.F32.BF16 R32, R172, R170, R32 ;  /* 0x000000aaac20723c */ /* 0x000fe20000041820 */
[----:B------:R-:W1:Y:S07]  /*10e00*/  LDSM.16.M88.4 R168, [R201+0x800] ;  /* 0x00080000c9a8783b */ /* 0x000e6e0000000200 */
[C---:B---3--:R-:W-:Y:S08]  /*10e10*/  HMMA.16816.F32.BF16 R4, R188.reuse, R192, R4 ;  /* 0x000000c0bc04723c */ /* 0x048ff00000041804 */
[C---:B------:R-:W-:Y:S11]  /*10e20*/  HMMA.16816.F32.BF16 R8, R188.reuse, R194, R8 ;  /* 0x000000c2bc08723c */ /* 0x040ff60000041808 */
[----:B------:R-:W-:Y:S05]  /*10e30*/  @!UPT UIADD3 URZ, URZ, URZ, URZ ;  /* 0x0000003f3f3ff290 */ /* 0x000fea000fffe03f */
[----:B------:R-:W-:Y:S04]  /*10e40*/  FMUL.FTZ R0, R4, c[0x0][0x320] ;  /* 0x0000c80004007a20 */ /* 0x000fe80000410000 */
[----:B------:R2:W3:Y:S04]  /*10e50*/  MUFU.TANH R192, R0 ;  /* 0x0000000000c07308 */ /* 0x0004e80000002400 */
[----:B------:R-:W-:Y:S01]  /*10e60*/  FMUL.FTZ R2, R11, c[0x0][0x320] ;  /* 0x0000c8000b027a20 */ /* 0x000fe20000410000 */
[C---:B-1----:R-:W-:Y:S05]  /*10e70*/  HMMA.16816.F32.BF16 R12, R188.reuse, R168, R12 ;  /* 0x000000a8bc0c723c */ /* 0x042fea000004180c */
[----:B------:R1:W4:Y:S03]  /*10e80*/  MUFU.TANH R193, R2 ;  /* 0x0000000200c17308 */ /* 0x0003260000002400 */
[C---:B------:R-:W-:Y:S04]  /*10e90*/  HMMA.16816.F32.BF16 R16, R188.reuse, R170, R16 ;  /* 0x000000aabc10723c */ /* 0x040fe80000041810 */
[----:B--2---:R-:W-:Y:S04]  /*10ea0*/  FMUL.FTZ R0, R5, c[0x0][0x320] ;  /* 0x0000c80005007a20 */ /* 0x004fe80000410000 */
[----:B------:R2:W2:Y:S11]  /*10eb0*/  MUFU.TANH R187, R0 ;  /* 0x0000000000bb7308 */ /* 0x0004b60000002400 */
[----:B------:R-:W-:Y:S05]  /*10ec0*/  @!UPT UIADD3 URZ, URZ, URZ, URZ ;  /* 0x0000003f3f3ff290 */ /* 0x000fea000fffe03f */
[----:B-1----:R-:W-:Y:S02]  /*10ed0*/  FMUL.FTZ R2, R19, c[0x0][0x320] ;  /* 0x0000c80013027a20 */ /* 0x002fe40000410000 */
[----:B------:R-:W-:Y:S02]  /*10ee0*/  FMUL.FTZ R3, R18, c[0x0][0x320] ;  /* 0x0000c80012037a20 */ /* 0x000fe40000410000 */
[----:B------:R-:W1:Y:S10]  /*10ef0*/  MUFU.TANH R181, R2 ;  /* 0x0000000200b57308 */ /* 0x000e740000002400 */
[----:B------:R-:W1:Y:S01]  /*10f00*/  MUFU.TANH R182, R3 ;  /* 0x0000000300b67308 */ /* 0x000e620000002400 */
[----:B--2---:R-:W-:Y:S09]  /*10f10*/  FMUL.FTZ R0, R6, c[0x0][0x320] ;  /* 0x0000c80006007a20 */ /* 0x004ff20000410000 */
[----:B------:R2:W1:Y:S02]  /*10f20*/  MUFU.TANH R196, R0 ;  /* 0x0000000000c47308 */ /* 0x0004640000002400 */
[----:B--2---:R-:W-:Y:S02]  /*10f30*/  FMUL.FTZ R0, R7, c[0x0][0x320] ;  /* 0x0000c80007007a20 */ /* 0x004fe40000410000 */
[----:B------:R-:W2:Y:S06]  /*10f40*/  LDSM.16.M88.4 R4, [R201+0x1000] ;  /* 0x00100000c904783b */ /* 0x000eac0000000200 */
[----:B------:R5:W1:Y:S02]  /*10f50*/  MUFU.TANH R195, R0 ;  /* 0x0000000000c37308 */ /* 0x000a640000002400 */
[----:B-----5:R-:W-:Y:S08]  /*10f60*/  FMUL.FTZ R0, R8, c[0x0][0x320] ;  /* 0x0000c80008007a20 */ /* 0x020ff00000410000 */
[----:B------:R5:W1:Y:S01]  /*10f70*/  MUFU.TANH R184, R0 ;  /* 0x0000000000b87308 */ /* 0x000a620000002400 */
[C---:B--2---:R-:W-:Y:S08]  /*10f80*/  HMMA.16816.F32.BF16 R20, R188.reuse, R4, R20 ;  /* 0x00000004bc14723c */ /* 0x044ff00000041814 */
[C---:B------:R-:W-:Y:S04]  /*10f90*/  HMMA.16816.F32.BF16 R24, R188.reuse, R6, R24 ;  /* 0x00000006bc18723c */ /* 0x040fe80000041818 */
[----:B-----5:R-:W-:Y:S04]  /*10fa0*/  FMUL.FTZ R0, R9, c[0x0][0x320] ;  /* 0x0000c80009007a20 */ /* 0x020fe80000410000 */
[----:B------:R2:W1:Y:S04]  /*10fb0*/  MUFU.TANH R183, R0 ;  /* 0x0000000000b77308 */ /* 0x0004680000002400 */
[----:B--2---:R-:W-:Y:S02]  /*10fc0*/  FMUL.FTZ R0, R10, c[0x0][0x320] ;  /* 0x0000c8000a007a20 */ /* 0x004fe40000410000 */
[----:B------:R-:W2:Y:S01]  /*10fd0*/  LDSM.16.M88.4 R8, [R201+0x1800] ;  /* 0x00180000c908783b */ /* 0x000ea20000000200 */
[----:B------:R-:W-:Y:S04]  /*10fe0*/  DEPBAR.LE SB0, 0x0 ;  /* 0x000080000000791a */ /* 0x000fe80000000000 */
[----:B------:R5:W1:Y:S02]  /*10ff0*/  MUFU.TANH R194, R0 ;  /* 0x0000000000c27308 */ /* 0x000a640000002400 */
[----:B------:R-:W-:Y:S01]  /*11000*/  BAR.SYNC.DEFER_BLOCKING 0x0 ;  /* 0x0000000000007b1d */ /* 0x000fe20000010000 */
[----:B-----5:R-:W-:Y:S07]  /*11010*/  FMUL.FTZ R0, R12, c[0x0][0x320] ;  /* 0x0000c8000c007a20 */ /* 0x020fee0000410000 */
        /* <DEDUP_REMOVED lines=46> */
[----:B---34-:R-:W-:Y:S01]  /*11300*/  SHF.R.S32.HI R6, RZ, 0x1f, R222 ;  /* 0x0000001fff067819 */ /* 0x018fe200000114de */
        /* <DEDUP_REMOVED lines=12> */
[----:B--2---:R-:W-:Y:S01]  /*113d0*/  IMAD.MOV.U32 R0, RZ, RZ, R2 ;  /* 0x000000ffff007224 */ /* 0x004fe200078e0002 */
        /* <DEDUP_REMOVED lines=28> */
.L_x_2231:
[----:B------:R-:W-:-:S05]  /*115a0*/  BRA.DIV ~URZ, `(.L_x_2123) ;  /* 0x0000a9727f007947 */ /* 0x000fca000b800000 */
[----:B------:R-:W4:Y:S01]  /*115b0*/  SHFL.IDX PT, R0, R8, RZ, 0x181f ;  /* 0x00181fff08007589 */ /* 0x000f2200000e0000 */
[C---:B------:R-:W-:Y:S04]  /*115c0*/  IADD3 R2, -R213.reuse, 0x10, RZ ;  /* 0x00000010d5027810 */ /* 0x040fe80007ffe1ff */
[----:B------:R-:W-:Y:S04]  /*115d0*/  LOP3.LUT R2, R2, 0xf, RZ, 0xc0, !PT ;  /* 0x0000000f02027812 */ /* 0x000fe800078ec0ff */
[----:B----4-:R-:W-:Y:S04]  /*115e0*/  IADD3 R6, P1, P0, R2, R0, R21 ;  /* 0x0000000002067210 */ /* 0x010fe8000783e015 */
[----:B---3--:R-:W-:Y:S02]  /*115f0*/  IADD3.X R7, RZ, R4, R9, P1, P0 ;  /* 0x00000004ff077210 */ /* 0x008fe40000fe0409 */
[----:B------:R-:W-:Y:S11]  /*11600*/  ISETP.NE.U32.AND P0, PT, R213, RZ, PT ;  /* 0x000000ffd500720c */ /* 0x000ff60003f05070 */
[----:B------:R-:W-:Y:S02]  /*11610*/  @!UPT UIADD3 URZ, URZ, URZ, URZ ;  /* 0x0000003f3f3ff290 */ /* 0x000fe4000fffe03f */
[----:B------:R-:W-:Y:S01]  /*11620*/  @!PT LDS RZ, [RZ] ;  /* 0x00000000fffff984 */ /* 0x000fe20000000800 */
[----:B------:R-:W-:Y:S01]  /*11630*/  @!PT LDS RZ, [RZ] ;  /* 0x00000000fffff984 */ /* 0x000fe20000000800 */
[----:B------:R3:W-:Y:S01]  /*11640*/  LDGSTS.E.BYPASS.LTC128B.128.ZFILL [R215+0x8100], [R6.64], P0 ;  /* 0x0810000006d77fae */ /* 0x0007e20008141d46 */
[----:B------:R-:W-:Y:S05]  /*11650*/  IADD3 R2, P0, R0, R22, RZ ;  /* 0x0000001600027210 */ /* 0x000fea0007f1e0ff */
[----:B------:R-:W-:Y:S05]  /*11660*/  IMAD.X R3, R4, 0x1, R10, P0 ;  /* 0x0000000104037824 */ /* 0x000fea00000e060a */
[----:B------:R4:W-:Y:S02]  /*11670*/  LDGSTS.E.BYPASS.LTC128B.128 [R215+0xa100], [R2.64], !P5 ;  /* 0x0a10000002d77fae */ /* 0x0009e4000e901d46 */
[----:B----4-:R-:W-:Y:S05]  /*11680*/  IADD3 R2, P0, R0, R23, RZ ;  /* 0x0000001700027210 */ /* 0x010fea0007f1e0ff */
[----:B------:R-:W-:Y:S05]  /*11690*/  IMAD.X R3, R4, 0x1, R11, P0 ;  /* 0x0000000104037824 */ /* 0x000fea00000e060b */
[----:B------:R4:W-:Y:S02]  /*116a0*/  LDGSTS.E.BYPASS.LTC128B.128 [R215+0xc100], [R2.64], !P4 ;  /* 0x0c10000002d77fae */ /* 0x0009e4000e101d46 */
[----:B----4-:R-:W-:Y:S02]  /*116b0*/  IADD3 R2, P0, R0, R24, RZ ;  /* 0x0000001800027210 */ /* 0x010fe40007f1e0ff */
[----:B------:R3:W4:Y:S03]  /*116c0*/  SHFL.IDX PT, R0, R8, 0x1, 0x181f ;  /* 0x00381f0008007f89 */ /* 0x00072600000e0000 */
[----:B------:R-:W-:Y:S02]  /*116d0*/  IMAD.X R3, R4, 0x1, R12, P0 ;  /* 0x0000000104037824 */ /* 0x000fe400000e060c */
[----:B------:R3:W2:Y:S04]  /*116e0*/  SHFL.IDX PT, R4, R5, 0x1, 0x181f ;  /* 0x00381f0005047f89 */ /* 0x0006a800000e0000 */
[----:B------:R3:W-:Y:S02]  /*116f0*/  LDGSTS.E.BYPASS.LTC128B.128 [R215+0xe100], [R2.64], !P3 ;  /* 0x0e10000002d77fae */ /* 0x0007e4000d901d46 */
.L_x_2232:
[C---:B---3--:R-:W-:Y:S02]  /*11700*/  IADD3 R2, -R213.reuse, 0x10, RZ ;  /* 0x00000010d5027810 */ /* 0x048fe40007ffe1ff */
[----:B------:R-:W-:Y:S02]  /*11710*/  ISETP.NE.U32.AND P0, PT, R213, RZ, PT ;  /* 0x000000ffd500720c */ /* 0x000fe40003f05070 */
[----:B------:R-:W-:Y:S04]  /*11720*/  LOP3.LUT R2, R2, 0xf, RZ, 0xc0, !PT ;  /* 0x0000000f02027812 */ /* 0x000fe800078ec0ff */
[----:B----4-:R-:W-:Y:S04]  /*11730*/  IADD3 R2, P2, P1, R2, R0, R21 ;  /* 0x0000000002027210 */ /* 0x010fe8000795e015 */
[----:B--2---:R-:W-:Y:S05]  /*11740*/  IADD3.X R3, RZ, R4, R9, P2, P1 ;  /* 0x00000004ff037210 */ /* 0x004fea00017e2409 */
[----:B------:R-:W-:Y:S01]  /*11750*/  @!PT LDS RZ, [RZ] ;  /* 0x00000000fffff984 */ /* 0x000fe20000000800 */
[----:B------:R-:W-:Y:S01]  /*11760*/  @!PT LDS RZ, [RZ] ;  /* 0x00000000fffff984 */ /* 0x000fe20000000800 */
[----:B------:R-:W-:Y:S01]  /*11770*/  @!PT LDS RZ, [RZ] ;  /* 0x00000000fffff984 */ /* 0x000fe20000000800 */
[----:B------:R2:W-:Y:S01]  /*11780*/  LDGSTS.E.BYPASS.LTC128B.128.ZFILL [R215+0x9100], [R2.64], P0 ;  /* 0x0910000002d77fae */ /* 0x0005e20008141d46 */
[----:B------:R-:W-:Y:S05]  /*11790*/  IADD3 R8, P0, R0, R22, RZ ;  /* 0x0000001600087210 */ /* 0x000fea0007f1e0ff */
        /* <DEDUP_REMOVED lines=8> */
.L_x_2121:
[----:B---34-:R-:W-:Y:S05]  /*11820*/  BSYNC B0 ;  /* 0x0000000000007941 */ /* 0x018fea0003800000 */
.L_x_2120:
        /* <DEDUP_REMOVED lines=14> */
.L_x_2233:
[----:B------:R-:W-:Y:S02]  /*11910*/  IMAD.MOV.U32 R2, RZ, RZ, c[0x0][0x32c] ;  /* 0x0000cb00ff027624 */ /* 0x000fe400078e00ff */
[----:B------:R-:W-:Y:S03]  /*11920*/  IMAD.IADD R6, R6, 0x1, R0 ;  /* 0x0000000106067824 */ /* 0x000fe600078e0200 */
[----:B------:R-:W-:Y:S02]  /*11930*/  ISETP.GE.AND P0, PT, R2, 0x1, PT ;  /* 0x000000010200780c */ /* 0x000fe40003f06270 */
[-C--:B---3--:R-:W-:Y:S02]  /*11940*/  IADD3 R2, R7, R3.reuse, RZ ;  /* 0x0000000307027210 */ /* 0x088fe40007ffe0ff */
[----:B------:R-:W-:Y:S09]  /*11950*/  IADD3 R0, R6, R3, RZ ;  /* 0x0000000306007210 */ /* 0x000ff20007ffe0ff */
        /* <DEDUP_REMOVED lines=14> */
.L_x_2127:
[----:B------:R-:W-:Y:S04]  /*11a40*/  MOV R8, 0x1 ;  /* 0x0000000100087802 */ /* 0x000fe80000000f00 */
[----:B------:R-:W-:Y:S11]  /*11a50*/  ISETP.NE.AND P0, PT, R8, c[0x0][0x32c], PT ;  /* 0x0000cb0008007a0c */ /* 0x000ff60003f05270 */
[----:B------:R-:W-:Y:S02]  /*11a60*/  @!UPT UIADD3 URZ, URZ, URZ, URZ ;  /* 0x0000003f3f3ff290 */ /* 0x000fe4000fffe03f */
[----:B------:R-:W-:Y:S05]  /*11a70*/  @P0 IMAD.HI.U32 R8, R3, c[0x0][0x330], RZ ;  /* 0x0000cc0003080a27 */ /* 0x000fea00078e00ff */
[----:B------:R-:W-:Y:S02]  /*11a80*/  @P0 SHF.R.U32.HI R3, RZ, c[0x0][0x334], R8 ;  /* 0x0000cd00ff030a19 */ /* 0x000fe40000011608 */
.L_x_2128:
[----:B------:R-:W-:Y:S05]  /*11a90*/  BSYNC B0 ;  /* 0x0000000000007941 */ /* 0x000fea0003800000 */
.L_x_2126:
[----:B------:R-:W-:Y:S04]  /*11aa0*/  IMAD R3, R3, c[0x0][0x32c], -R5 ;  /* 0x0000cb0003037a24 */ /* 0x000fe800078e0a05 */
[----:B------:R-:W-:Y:S05]  /*11ab0*/  IMAD.IADD R3, R3, 0x1, -R231 ;  /* 0x0000000103037824 */ /* 0x000fea00078e0ae7 */
[----:B------:R-:W-:Y:S02]  /*11ac0*/  IMNMX R0, R0, R3, !PT ;  /* 0x0000000300007217 */ /* 0x000fe40007800200 */
[----:B------:R-:W-:Y:S04]  /*11ad0*/  IADD3 R3, R3, c[0x0][0x32c], RZ ;  /* 0x0000cb0003037a10 */ /* 0x000fe80007ffe0ff */
[----:B------:R-:W-:Y:S02]  /*11ae0*/  IMNMX R2, R2, R3, PT ;  /* 0x0000000302027217 */ /* 0x000fe40003800200 */
.L_x_2125:
[----:B------:R-:W-:Y:S04]  /*11af0*/  ISETP.GT.AND P1, PT, R214, -0x1, PT ;  /* 0xffffffffd600780c */ /* 0x000fe80003f24270 */
[C---:B------:R-:W-:Y:S02]  /*11b00*/  ISETP.GT.AND P2, PT, R0.reuse, RZ, P1 ;  /* 0x000000ff0000720c */ /* 0x040fe40000f44270 */
        /* <DEDUP_REMOVED lines=9> */
[----:B-1----:R-:W-:Y:S02]  /*11ba0*/  FSEL R168, R184, -INF , !P2 ;  /* 0xff800000b8a87808 */ /* 0x002fe40005000000 */
        /* <DEDUP_REMOVED lines=39> */
.L_x_2234:
        /* <DEDUP_REMOVED lines=19> */
.L_x_2132:
[----:B-12---:R-:W-:Y:S04]  /*11f50*/  MOV R4, 0x1 ;  /* 0x0000000100047802 */ /* 0x006fe80000000f00 */
[----:B------:R-:W-:Y:S11]  /*11f60*/  ISETP.NE.AND P0, PT, R4, c[0x0][0x32c], PT ;  /* 0x0000cb0004007a0c */ /* 0x000ff60003f05270 */
[----:B------:R-:W-:Y:S02]  /*11f70*/  @!UPT UIADD3 URZ, URZ, URZ, URZ ;  /* 0x0000003f3f3ff290 */ /* 0x000fe4000fffe03f */
[----:B------:R-:W-:Y:S05]  /*11f80*/  @P0 IMAD.HI.U32 R4, R3, c[0x0][0x330], RZ ;  /* 0x0000cc0003040a27 */ /* 0x000fea00078e00ff */
[----:B------:R-:W-:Y:S02]  /*11f90*/  @P0 SHF.R.U32.HI R3, RZ, c[0x0][0x334], R4 ;  /* 0x0000cd00ff030a19 */ /* 0x000fe40000011604 */
.L_x_2133:
[----:B------:R-:W-:Y:S05]  /*11fa0*/  BSYNC B0 ;  /* 0x0000000000007941 */ /* 0x000fea0003800000 */
.L_x_2131:
[----:B------:R-:W-:Y:S04]  /*11fb0*/  IMAD R5, R3, c[0x0][0x32c], -R5 ;  /* 0x0000cb0003057a24 */ /* 0x000fe800078e0a05 */
[----:B------:R-:W-:Y:S05]  /*11fc0*/  IMAD.IADD R3, R5, 0x1, -R231 ;  /* 0x0000000105037824 */ /* 0x000fea00078e0ae7 */
[----:B------:R-:W-:Y:S02]  /*11fd0*/  IMNMX R0, R0, R3, !PT ;  /* 0x0000000300007217 */ /* 0x000fe40007800200 */
[----:B------:R-:W-:Y:S04]  /*11fe0*/  IADD3 R3, R3, c[0x0][0x32c], RZ ;  /* 0x0000cb0003037a10 */ /* 0x000fe80007ffe0ff */
[----:B------:R-:W-:Y:S02]  /*11ff0*/  IMNMX R2, R2, R3, PT ;  /* 0x0000000302027217 */ /* 0x000fe40003800200 */
.L_x_2130:
        /* <DEDUP_REMOVED lines=82> */
.L_x_2235:
[----:B-12---:R-:W-:Y:S01]  /*12520*/  FMNMX.FTZ R4, R4, R0, !PT ;  /* 0x0000000004047209 */ /* 0x006fe20007810000 */
[----:B------:R-:W-:-:S05]  /*12530*/  BRA.DIV ~URZ, `(.L_x_2135) ;  /* 0x00009d527f007947 */ /* 0x000fca000b800000 */
[----:B------:R-:W1:Y:S02]  /*12540*/  SHFL.BFLY PT, R0, R4, 0x1, 0x1f ;  /* 0x0c201f0004007f89 */ /* 0x000e6400000e0000 */
[----:B-1----:R-:W-:Y:S02]  /*12550*/  FMNMX.FTZ R132, R4, R0, !PT ;  /* 0x0000000004847209 */ /* 0x002fe40007810000 */
[----:B------:R-:W1:Y:S02]  /*12560*/  SHFL.BFLY PT, R0, R5, 0x2, 0x1f ;  /* 0x0c401f0005007f89 */ /* 0x000e6400000e0000 */
[----:B-1----:R-:W-:Y:S05]  /*12570*/  FMNMX.FTZ R4, R5, R0, !PT ;  /* 0x0000000005047209 */ /* 0x002fea0007810000 */
[----:B------:R1:W2:Y:S02]  /*12580*/  SHFL.BFLY PT, R0, R4, 0x1, 0x1f ;  /* 0x0c201f0004007f89 */ /* 0x0002a400000e0000 */
.L_x_2236:
        /* <DEDUP_REMOVED lines=45> */
[----:B------:R-:W-:Y:S02]  /*12860*/  FMUL.FTZ R36, R0, R36 ;  /* 0x0000002400247220 */ /* 0x000fe40000410000 */
        /* <DEDUP_REMOVED lines=408> */
[----:B------:R-:W-:Y:S07]  /*141f0*/  @!UPT UIADD3 URZ, URZ, URZ, URZ ;  /* 0x0000003f3f3ff290 */ /* 0x000fee000fffe03f */
[----:B------:R-:W-:-:S11]  /*14200*/  @P0 BRA `(.L_x_2136) ;  /* 0xffffb9b000000947 */ /* 0x000fd6000383ffff */
.L_x_2118:
[----:B------:R-:W-:Y:S05]  /*14210*/  BRA.DIV ~URZ, `(.L_x_2137) ;  /* 0x000081427f007947 */ /* 0x000fea000b800000 */
[----:B------:R1:W2:Y:S02]  /*14220*/  SHFL.BFLY PT, R0, R225, 0x2, 0x1f ;  /* 0x0c401f00e1007f89 */ /* 0x0002a400000e0000 */
.L_x_2237:
[----:B--2---:R-:W-:Y:S01]  /*14230*/  FADD.FTZ R5, R0, R225 ;  /* 0x000000e100057221 */ /* 0x004fe20000010000 */
[----:B------:R-:W-:Y:S05]  /*14240*/  BRA.DIV ~URZ, `(.L_x_2138) ;  /* 0x000081627f007947 */ /* 0x000fea000b800000 */
[----:B------:R-:W2:Y:S02]  /*14250*/  SHFL.BFLY PT, R0, R221, 0x2, 0x1f ;  /* 0x0c401f00dd007f89 */ /* 0x000ea400000e0000 */
[----:B--2---:R-:W-:-:S02]  /*14260*/  FADD.FTZ R4, R0, R221 ;  /* 0x000000dd00047221 */ /* 0x004fc40000010000 */
[----:B------:R-:W2:Y:S04]  /*14270*/  SHFL.BFLY PT, R0, R5, 0x1, 0x1f ;  /* 0x0c201f0005007f89 */ /* 0x000ea800000e0000 */
[----:B------:R3:W4:Y:S01]  /*14280*/  SHFL.BFLY PT, R3, R4, 0x1, 0x1f ;  /* 0x0c201f0004037f89 */ /* 0x00072200000e0000 */
[----:B--2---:R-:W-:-:S05]  /*14290*/  FADD.FTZ R5, R5, R0 ;  /* 0x0000000005057221 */ /* 0x004fca0000010000 */
.L_x_2238:
        /* <DEDUP_REMOVED lines=35> */
[C---:B--2---:R-:W-:Y:S02]  /*144d0*/  FMUL.FTZ R124, R0.reuse, R38 ;  /* 0x00000026007c7220 */ /* 0x044fe40000410000 */
        /* <DEDUP_REMOVED lines=112> */
.L_x_2047:
        /* <DEDUP_REMOVED lines=16> */
[----:B---3--:R-:W-:-:S06]  /*14ce0*/  IADD3 R248, R3, c[0x0][0xc], R2 ;  /* 0x0000030003f87a10 */ /* 0x008fcc0007ffe002 */
.L_x_2140:
[----:B------:R-:W-:Y:S05]  /*14cf0*/  BSYNC B0 ;  /* 0x0000000000007941 */ /* 0x000fea0003800000 */
.L_x_2139:
[----:B------:R-:W-:Y:S01]  /*14d00*/  PRMT R0, R0, 0x9910, RZ ;  /* 0x0000991000007816 */ /* 0x000fe200000000ff */
[----:B------:R-:W-:Y:S01]  /*14d10*/  BSSY B1, `(.L_x_2141) ;  /* 0x000045e000017945 */ /* 0x000fe20003800000 */
[----:B------:R-:W-:Y:S02]  /*14d20*/  IMAD.MOV.U32 R110, RZ, RZ, R248 ;  /* 0x000000ffff6e7224 */ /* 0x000fe400078e00f8 */
        /* <DEDUP_REMOVED lines=11> */
[----:B------:R-:W-:Y:S01]  /*14de0*/  F2FP.BF16.PACK_AB R2, R23, R22 ;  /* 0x000000161702723e */ /* 0x000fe200000010ff */
[----:B-1----:R-:W-:Y:S01]  /*14df0*/  IMAD.MOV.U32 R14, RZ, RZ, c[0x0][0x388] ;  /* 0x0000e200ff0e7624 */ /* 0x002fe200078e00ff */
[----:B------:R-:W-:Y:S01]  /*14e00*/  BAR.SYNC.DEFER_BLOCKING 0x1, 0x100 ;  /* 0x0044000000007b1d */ /* 0x000fe20000010000 */
[----:B------:R-:W-:-:S02]  /*14e10*/  F2FP.BF16.PACK_AB R0, R29, R28 ;  /* 0x0000001c1d00723e */ /* 0x000fc400000010ff */
[----:B------:R-:W-:Y:S02]  /*14e20*/  ISETP.NE.U32.AND P0, PT, RZ, c[0x0][0x508], PT ;  /* 0x00014200ff007a0c */ /* 0x000fe40003f05070 */
[----:B------:R-:W-:Y:S02]  /*14e30*/  ISETP.NE.U32.AND P2, PT, RZ, c[0x0][0x500], PT ;  /* 0x00014000ff007a0c */ /* 0x000fe40003f45070 */
[----:B------:R-:W-:Y:S02]  /*14e40*/  ISETP.NE.AND.EX P1, PT, RZ, c[0x0][0x50c], PT, P0 ;  /* 0x00014300ff007a0c */ /* 0x000fe40003f25300 */
[----:B------:R-:W-:Y:S01]  /*14e50*/  ISETP.NE.AND.EX P2, PT, RZ, c[0x0][0x504], PT, P2 ;  /* 0x00014100ff007a0c */ /* 0x000fe20003f45320 */
[----:B--2---:R1:W-:Y:S04]  /*14e60*/  STS [R10], R2 ;  /* 0x000000020a007388 */ /* 0x0043e80000000800 */
[----:B------:R2:W-:Y:S01]  /*14e70*/  STS [R10+0x400], R0 ;  /* 0x000400000a007388 */ /* 0x0005e20000000800 */
[----:B-1----:R-:W-:-:S02]  /*14e80*/  F2FP.BF16.PACK_AB R2, R25, R24 ;  /* 0x000000181902723e */ /* 0x002fc400000010ff */
        /* <DEDUP_REMOVED lines=121> */
[----:B------:R-:W-:Y:S01]  /*15620*/  STS [R3+0xc000], R2 ;  /* 0x00c0000203007388 */ /* 0x000fe20000000800 */
[----:B------:R-:W-:-:S03]  /*15630*/  IMAD.MOV.U32 R4, RZ, RZ, 0x4 ;  /* 0x00000004ff047424 */ /* 0x000fc600078e00ff */
[----:B------:R1:W-:Y:S02]  /*15640*/  STS [R3+0xc400], R0 ;  /* 0x00c4000003007388 */ /* 0x0003e40000000800 */
[----:B-1----:R-:W-:Y:S02]  /*15650*/  @P1 IMAD.WIDE R2, R251, R4, c[0x0][0x508] ;  /* 0x00014200fb021625 */ /* 0x002fe400078e0204 */
[----:B------:R-:W-:Y:S02]  /*15660*/  BAR.SYNC.DEFER_BLOCKING 0x1, 0x100 ;  /* 0x0044000000007b1d */ /* 0x000fe40000010000 */
[----:B------:R-:W-:-:S04]  /*15670*/  IMAD.MOV.U32 R0, RZ, RZ, RZ ;  /* 0x000000ffff007224 */ /* 0x000fc800078e00ff */
[----:B------:R1:W5:Y:S02]  /*15680*/  @P1 LDG.E R14, [R2.64] ;  /* 0x00000006020e1981 */ /* 0x000364000c1e1900 */
[----:B-1----:R-:W-:-:S05]  /*15690*/  IMAD.WIDE R2, R251, R4, c[0x0][0x500] ;  /* 0x00014000fb027625 */ /* 0x002fca00078e0204 */
        /* <DEDUP_REMOVED lines=8> */
.L_x_2143:
[----:B------:R-:W2:Y:S01]  /*15720*/  LDL R9, [R1+0x24] ;  /* 0x0000240001097983 */ /* 0x000ea20000100800 */
[----:B------:R-:W-:Y:S01]  /*15730*/  IMAD.MOV.U32 R15, RZ, RZ, 0x368 ;  /* 0x00000368ff0f7424 */ /* 0x000fe200078e00ff */
[----:B------:R-:W-:Y:S02]  /*15740*/  ISETP.GT.AND P2, PT, R5, 0x1, PT ;  /* 0x000000010500780c */ /* 0x000fe40003f44270 */
[----:B------:R-:W3:Y:S01]  /*15750*/  LDL R114, [R1+0x2c] ;  /* 0x00002c0001727983 */ /* 0x000ee20000100800 */
[----:B------:R-:W-:-:S02]  /*15760*/  ISETP.NE.U32.AND P0, PT, RZ, c[0x0][0x500], PT ;  /* 0x00014000ff007a0c */ /* 0x000fc40003f05070 */
[----:B------:R-:W-:Y:S02]  /*15770*/  SEL R15, R15, 0x328, P2 ;  /* 0x000003280f0f7807 */ /* 0x000fe40001000000 */
[----:B------:R-:W-:Y:S02]  /*15780*/  ISETP.NE.AND.EX P0, PT, RZ, c[0x0][0x504], PT, P0 ;  /* 0x00014100ff007a0c */ /* 0x000fe40003f05300 */
[----:B------:R-:W4:Y:S01]  /*15790*/  LDC.64 R4, c[0x0][R15+0x170] ;  /* 0x00005c000f047b82 */ /* 0x000f220000000a00 */
[----:B-1----:R-:W-:Y:S02]  /*157a0*/  SHF.R.S32.HI R2, RZ, 0x1f, R251 ;  /* 0x0000001fff027819 */ /* 0x002fe400000114fb */
[----:B------:R-:W-:Y:S02]  /*157b0*/  SEL R8, R251, RZ, !P0 ;  /* 0x000000fffb087207 */ /* 0x000fe40004000000 */
[----:B------:R-:W-:Y:S02]  /*157c0*/  SEL R3, R2, RZ, !P0 ;  /* 0x000000ff02037207 */ /* 0x000fe40004000000 */
[----:B------:R-:W-:Y:S01]  /*157d0*/  LOP3.LUT R11, R250, 0xffff, RZ, 0xc0, !PT ;  /* 0x0000fffffa0b7812 */ /* 0x000fe200078ec0ff */
[----:B------:R-:W1:Y:S01]  /*157e0*/  LDC.64 R12, c[0x0][R15+0x168] ;  /* 0x00005a000f0c7b82 */ /* 0x000e620000000a00 */
[----:B-----5:R-:W-:-:S07]  /*157f0*/  SHF.R.S32.HI R10, RZ, 0x1f, R0 ;  /* 0x0000001fff0a7819 */ /* 0x020fce0000011400 */
[----:B------:R-:W2:Y:S01]  /*15800*/  LDC.64 R16, c[0x0][R15+0x178] ;  /* 0x00005e000f107b82 */ /* 0x000ea20000000a00 */
[----:B----4-:R-:W-:-:S04]  /*15810*/  IMAD R2, R5, R8, RZ ;  /* 0x0000000805027224 */ /* 0x010fc800078e02ff */
[C---:B------:R-:W-:Y:S02]  /*15820*/  IMAD R7, R4.reuse, R3, R2 ;  /* 0x0000000304077224 */ /* 0x040fe400078e0202 */
[----:B------:R-:W-:-:S04]  /*15830*/  IMAD.WIDE.U32 R2, R4, R8, RZ ;  /* 0x0000000804027225 */ /* 0x000fc800078e00ff */
[----:B-1----:R-:W-:-:S04]  /*15840*/  IMAD.WIDE.U32 R4, R12, R11, RZ ;  /* 0x0000000b0c047225 */ /* 0x002fc800078e00ff */
[----:B------:R-:W-:Y:S01]  /*15850*/  IMAD R6, R13, R11, RZ ;  /* 0x0000000b0d067224 */ /* 0x000fe200078e02ff */
[----:B------:R-:W-:Y:S01]  /*15860*/  IADD3 R12, P1, P0, R2, R4, R0 ;  /* 0x00000004020c7210 */ /* 0x000fe2000783e000 */
[----:B------:R-:W-:Y:S02]  /*15870*/  IMAD.MOV.U32 R2, RZ, RZ, c[0x0][0x4e8] ;  /* 0x00013a00ff027624 */ /* 0x000fe400078e00ff */
[----:B------:R-:W-:Y:S02]  /*15880*/  IMAD.IADD R7, R3, 0x1, R7 ;  /* 0x0000000103077824 */ /* 0x000fe400078e0207 */
[----:B------:R-:W-:Y:S01]  /*15890*/  IMAD.IADD R4, R5, 0x1, R6 ;  /* 0x0000000105047824 */ /* 0x000fe200078e0206 */
[----:B------:R-:W-:-:S04]  /*158a0*/  ISETP.NE.AND P3, PT, R2, 0x1, PT ;  /* 0x000000010200780c */ /* 0x000fc80003f65270 */
[----:B------:R-:W-:Y:S01]  /*158b0*/  IADD3.X R7, R7, R4, R10, P1, P0 ;  /* 0x0000000407077210 */ /* 0x000fe20000fe040a */
[----:B------:R-:W1:Y:S02]  /*158c0*/  S2R R115, SR_TID.X ;  /* 0x0000000000737919 */ /* 0x000e640000002100 */
[----:B-1----:R-:W-:-:S04]  /*158d0*/  SHF.R.S32.HI R111, RZ, 0x1f, R115 ;  /* 0x0000001fff6f7819 */ /* 0x002fc80000011473 */
[----:B------:R-:W-:-:S04]  /*158e0*/  LEA.HI R111, R111, R115, RZ, 0x5 ;  /* 0x000000736f6f7211 */ /* 0x000fc800078f28ff */
[----:B------:R-:W-:-:S05]  /*158f0*/  LOP3.LUT R111, R111, 0xffffffe0, RZ, 0xc0, !PT ;  /* 0xffffffe06f6f7812 */ /* 0x000fca00078ec0ff */
[----:B------:R-:W-:Y:S01]  /*15900*/  IMAD.IADD R111, R115, 0x1, -R111 ;  /* 0x00000001736f7824 */ /* 0x000fe200078e0a6f */
[----:B--2---:R-:W-:Y:S01]  /*15910*/  SEL R2, R9, RZ, P2 ;  /* 0x000000ff09027207 */ /* 0x004fe20001000000 */
[----:B------:R-:W-:-:S04]  /*15920*/  IMAD.IADD R9, R243, 0x1, R242 ;  /* 0x00000001f3097824 */ /* 0x000fc800078e02f2 */
[----:B------:R-:W-:-:S04]  /*15930*/  @P3 IMAD.HI.U32 R3, R9, c[0x0][0x4ec], RZ ;  /* 0x00013b0009033a27 */ /* 0x000fc800078e00ff */
[-C--:B------:R-:W-:Y:S02]  /*15940*/  IMAD R6, R17, R2.reuse, RZ ;  /* 0x0000000211067224 */ /* 0x080fe400078e02ff */
[----:B------:R-:W-:-:S04]  /*15950*/  IMAD.WIDE.U32 R4, R16, R2, RZ ;  /* 0x0000000210047225 */ /* 0x000fc800078e00ff */
[----:B------:R-:W-:Y:S01]  /*15960*/  IMAD.MOV.U32 R2, RZ, RZ, R9 ;  /* 0x000000ffff027224 */ /* 0x000fe200078e0009 */
[----:B------:R-:W-:-:S04]  /*15970*/  @P3 SHF.R.U32.HI R2, RZ, c[0x0][0x4f0], R3 ;  /* 0x00013c00ff023a19 */ /* 0x000fc80000011603 */
[----:B------:R-:W-:Y:S02]  /*15980*/  IADD3 R4, P1, P0, R2, R12, R4 ;  /* 0x0000000c02047210 */ /* 0x000fe4000783e004 */
[----:B------:R-:W1:Y:S01]  /*15990*/  LDC.64 R12, c[0x0][R15+0x160] ;  /* 0x000058000f0c7b82 */ /* 0x000e620000000a00 */
[--C-:B------:R-:W-:Y:S01]  /*159a0*/  SHF.R.S32.HI R3, RZ, 0x1f, R2.reuse ;  /* 0x0000001fff037819 */ /* 0x100fe20000011402 */
[----:B------:R-:W-:Y:S02]  /*159b0*/  IMAD.MOV R2, RZ, RZ, -R2 ;  /* 0x000000ffff027224 */ /* 0x000fe400078e0a02 */
[----:B------:R-:W-:Y:S02]  /*159c0*/  IMAD.IADD R6, R5, 0x1, R6 ;  /* 0x0000000105067824 */ /* 0x000fe400078e0206 */
[----:B------:R-:W-:-:S03]  /*159d0*/  IMAD R2, R2, c[0x0][0x4e8], R9 ;  /* 0x00013a0002027a24 */ /* 0x000fc600078e0209 */
[----:B------:R-:W-:Y:S02]  /*159e0*/  IADD3.X R5, R3, R7, R6, P1, P0 ;  /* 0x0000000703057210 */ /* 0x000fe40000fe0406 */
[----:B------:R-:W-:Y:S01]  /*159f0*/  SHF.R.S32.HI R6, RZ, 0x1f, R2 ;  /* 0x0000001fff067819 */ /* 0x000fe20000011402 */
        /* <DEDUP_REMOVED lines=8> */
[----:B------:R-:W-:-:S04]  /*15a80*/  LEA R4, P0, R2, R4, 0x2 ;  /* 0x0000000402047211 */ /* 0x000fc800078010ff */
[----:B------:R-:W-:Y:S01]  /*15a90*/  LEA.HI.X R2, R2, R5, R3, 0x2, P0 ;  /* 0x0000000502027211 */ /* 0x000fe200000f1403 */
[----:B------:R-:W-:Y:S04]  /*15aa0*/  SHFL.IDX PT, R6, R4, RZ, 0x1c1f ;  /* 0x001c1fff04067589 */ /* 0x000fe800000e0000 */
[----:B------:R-:W1:Y:S01]  /*15ab0*/  SHFL.IDX PT, R7, R2, RZ, 0x1c1f ;  /* 0x001c1fff02077589 */ /* 0x000e6200000e0000 */
[----:B------:R-:W-:-:S03]  /*15ac0*/  IMAD R13, R14, c[0x0][0x4e8], RZ ;  /* 0x00013a000e0d7a24 */ /* 0x000fc600078e02ff */
[----:B------:R-:W-:Y:S01]  /*15ad0*/  SHFL.IDX PT, R4, R4, 0x1, 0x1c1f ;  /* 0x003c1f0004047f89 */ /* 0x000fe200000e0000 */
[----:B------:R-:W-:-:S03]  /*15ae0*/  LOP3.LUT P0, RZ, R111, 0x3, RZ, 0xc0, !PT ;  /* 0x000000036fff7812 */ /* 0x000fc6000780c0ff */
[----:B------:R3:W2:Y:S02]  /*15af0*/  SHFL.IDX PT, R5, R2, 0x1, 0x1c1f ;  /* 0x003c1f0002057f89 */ /* 0x0006a400000e0000 */
[----:B---3--:R-:W-:-:S05]  /*15b00*/  IMAD.IADD R2, R114, 0x1, R242 ;  /* 0x0000000172027824 */ /* 0x008fca00078e02f2 */
        /* <DEDUP_REMOVED lines=9> */
[----:B-1----:R-:W-:Y:S01]  /*15ba0*/  IMAD R4, R10, c[0x0][0x3a0], RZ ;  /* 0x0000e8000a047a24 */ /* 0x002fe200078e02ff */
[----:B------:R-:W-:Y:S01]  /*15bb0*/  SHF.R.S32.HI R5, RZ, 0x1f, R8 ;  /* 0x0000001fff057819 */ /* 0x000fe20000011408 */
[C---:B------:R-:W-:Y:S01]  /*15bc0*/  IMAD.WIDE.U32 R2, R0.reuse, c[0x0][0x3a0], RZ ;  /* 0x0000e80000027a25 */ /* 0x040fe200078e00ff */
[----:B------:R1:W2:Y:S03]  /*15bd0*/  LDS.128 R28, [R215+0x80] ;  /* 0x00008000d71c7984 */ /* 0x0002a60000000c00 */
[----:B------:R-:W-:Y:S01]  /*15be0*/  IMAD R0, R0, c[0x0][0x3a4], R4 ;  /* 0x0000e90000007a24 */ /* 0x000fe200078e0204 */
[----:B------:R-:W-:Y:S01]  /*15bf0*/  IADD3 R4, R229, R242, RZ ;  /* 0x000000f2e5047210 */ /* 0x000fe20007ffe0ff */
[----:B------:R1:W3:Y:S01]  /*15c00*/  LDS.128 R44, [R215+0x1080] ;  /* 0x00108000d72c7984 */ /* 0x0002e20000000c00 */
[----:B------:R-:W-:-:S02]  /*15c10*/  IMAD R5, R5, c[0x0][0x3f0], RZ ;  /* 0x0000fc0005057a24 */ /* 0x000fc400078e02ff */
[----:B------:R-:W-:Y:S01]  /*15c20*/  IADD3 R3, R3, R0, RZ ;  /* 0x0000000003037210 */ /* 0x000fe20007ffe0ff */
[----:B------:R-:W-:Y:S01]  /*15c30*/  @P3 IMAD.HI.U32 R6, R4, c[0x0][0x4ec], RZ ;  /* 0x00013b0004063a27 */ /* 0x000fe200078e00ff */
[----:B------:R1:W4:Y:S01]  /*15c40*/  LDS.128 R60, [R215+0x2080] ;  /* 0x00208000d73c7984 */ /* 0x0003220000000c00 */
[----:B------:R-:W-:Y:S02]  /*15c50*/  MOV R0, R4 ;  /* 0x0000000400007202 */ /* 0x000fe40000000f00 */
[C---:B------:R-:W-:Y:S01]  /*15c60*/  IMAD.WIDE.U32 R2, R11.reuse, c[0x0][0x3e8], R2 ;  /* 0x0000fa000b027a25 */ /* 0x040fe200078e0002 */
[----:B------:R1:W1:Y:S01]  /*15c70*/  LDS.128 R72, [R215+0x3080] ;  /* 0x00308000d7487984 */ /* 0x0002620000000c00 */
[----:B------:R-:W-:Y:S02]  /*15c80*/  @P3 SHF.R.U32.HI R0, RZ, c[0x0][0x4f0], R6 ;  /* 0x00013c00ff003a19 */ /* 0x000fe40000011606 */
[----:B------:R-:W-:Y:S01]  /*15c90*/  IMAD R3, R11, c[0x0][0x3ec], R3 ;  /* 0x0000fb000b037a24 */ /* 0x000fe200078e0203 */
[----:B------:R1:W1:Y:S01]  /*15ca0*/  LDS.128 R24, [R215+0x4080] ;  /* 0x00408000d7187984 */ /* 0x0002620000000c00 */
[C---:B------:R-:W-:Y:S01]  /*15cb0*/  IMAD R7, R8.reuse, c[0x0][0x3f4], R5 ;  /* 0x0000fd0008077a24 */ /* 0x040fe200078e0205 */
[----:B------:R-:W-:Y:S01]  /*15cc0*/  SHF.R.S32.HI R6, RZ, 0x1f, R0 ;  /* 0x0000001fff067819 */ /* 0x000fe20000011400 */
[----:B------:R-:W-:Y:S01]  /*15cd0*/  IMAD.WIDE.U32 R2, R8, c[0x0][0x3f0], R2 ;  /* 0x0000fc0008027a25 */ /* 0x000fe200078e0002 */
[----:B------:R1:W1:Y:S01]  /*15ce0*/  LDS.128 R40, [R215+0x5080] ;  /* 0x00508000d7287984 */ /* 0x0002620000000c00 */
[----:B------:R-:W-:-:S02]  /*15cf0*/  IADD3 R5, -R0, RZ, RZ ;  /* 0x000000ff00057210 */ /* 0x000fc40007ffe1ff */
[----:B------:R-:W-:Y:S01]  /*15d00*/  IMAD R6, R6, c[0x0][0x3e0], RZ ;  /* 0x0000f80006067a24 */ /* 0x000fe200078e02ff */
[----:B------:R1:W1:Y:S01]  /*15d10*/  LDS.128 R56, [R215+0x6080] ;  /* 0x00608000d7387984 */ /* 0x0002620000000c00 */
[----:B------:R-:W-:Y:S01]  /*15d20*/  IADD3 R3, R3, R7, RZ ;  /* 0x0000000703037210 */ /* 0x000fe20007ffe0ff */
[----:B------:R-:W-:Y:S02]  /*15d30*/  IMAD R4, R5, c[0x0][0x4e8], R4 ;  /* 0x00013a0005047a24 */ /* 0x000fe400078e0204 */
        /* <DEDUP_REMOVED lines=21> */
.L_x_2239:
[----:B------:R-:W-:Y:S05]  /*15e90*/  BRA.DIV ~URZ, `(.L_x_2146) ;  /* 0x000066727f007947 */ /* 0x000fea000b800000 */
[----:B------:R4:W2:Y:S02]  /*15ea0*/  SHFL.IDX PT, R0, R14, RZ, 0x181f ;  /* 0x00181fff0e007589 */ /* 0x0008a400000e0000 */
.L_x_2240:
[----:B------:R-:W-:Y:S01]  /*15eb0*/  IADD3 R12, R252, R242, RZ ;  /* 0x000000f2fc0c7210 */ /* 0x000fe20007ffe0ff */
        /* <DEDUP_REMOVED lines=23> */
.L_x_2148:
[----:B------:R-:W-:Y:S05]  /*16030*/  BSYNC B0 ;  /* 0x0000000000007941 */ /* 0x000fea0003800000 */
.L_x_2147:
[----:B------:R-:W-:Y:S05]  /*16040*/  BRA.DIV ~URZ, `(.L_x_2149) ;  /* 0x000065327f007947 */ /* 0x000fea000b800000 */
[----:B---3--:R3:W4:Y:S04]  /*16050*/  SHFL.IDX PT, R4, R5, 0x1, 0x181f ;  /* 0x00381f0005047f89 */ /* 0x00872800000e0000 */
[----:B--2---:R3:W2:Y:S02]  /*16060*/  SHFL.IDX PT, R0, R14, 0x1, 0x181f ;  /* 0x00381f000e007f89 */ /* 0x0046a400000e0000 */
.L_x_2241:
        /* <DEDUP_REMOVED lines=24> */
.L_x_2151:
[----:B------:R-:W-:Y:S05]  /*161f0*/  BSYNC B0 ;  /* 0x0000000000007941 */ /* 0x000fea0003800000 */
.L_x_2150:
[----:B------:R-:W-:Y:S05]  /*16200*/  BRA.DIV ~URZ, `(.L_x_2152) ;  /* 0x000064427f007947 */ /* 0x000fea000b800000 */
[----:B----4-:R4:W3:Y:S02]  /*16210*/  SHFL.IDX PT, R4, R5, 0x2, 0x181f ;  /* 0x00581f0005047f89 */ /* 0x0108e400000e0000 */
.L_x_2242:
[----:B------:R-:W-:Y:S05]  /*16220*/  BRA.DIV ~URZ, `(.L_x_2153) ;  /* 0x000064927f007947 */ /* 0x000fea000b800000 */
[----:B--2---:R2:W4:Y:S02]  /*16230*/  SHFL.IDX PT, R0, R14, 0x2, 0x181f ;  /* 0x00581f000e007f89 */ /* 0x00452400000e0000 */
.L_x_2243:
        /* <DEDUP_REMOVED lines=24> */
.L_x_2155:
[----:B------:R-:W-:Y:S05]  /*163c0*/  BSYNC B0 ;  /* 0x0000000000007941 */ /* 0x000fea0003800000 */
.L_x_2154:
[----:B------:R-:W-:Y:S05]  /*163d0*/  BRA.DIV ~URZ, `(.L_x_2156) ;  /* 0x000063527f007947 */ /* 0x000fea000b800000 */
[----:B---3--:R3:W1:Y:S04]  /*163e0*/  SHFL.IDX PT, R4, R5, 0x3, 0x181f ;  /* 0x00781f0005047f89 */ /* 0x00866800000e0000 */
[----:B----4-:R3:W4:Y:S02]  /*163f0*/  SHFL.IDX PT, R0, R14, 0x3, 0x181f ;  /* 0x00781f000e007f89 */ /* 0x01072400000e0000 */
.L_x_2244:
        /* <DEDUP_REMOVED lines=25> */
.L_x_2144:
        /* <DEDUP_REMOVED lines=33> */
.L_x_2245:
[----:B------:R-:W-:Y:S05]  /*167a0*/  BRA.DIV ~URZ, `(.L_x_2159) ;  /* 0x000060c27f007947 */ /* 0x000fea000b800000 */
[----:B------:R3:W4:Y:S02]  /*167b0*/  SHFL.IDX PT, R0, R12, RZ, 0x1c1f ;  /* 0x001c1fff0c007589 */ /* 0x00072400000e0000 */
.L_x_2246:
[----:B------:R-:W-:Y:S01]  /*167c0*/  BSSY B0, `(.L_x_2160) ;  /* 0x00000e0000007945 */ /* 0x000fe20003800000 */
[----:B------:R-:W-:Y:S05]  /*167d0*/  @P0 BRA `(.L_x_2161) ;  /* 0x00000de000000947 */ /* 0x000fea0003800000 */
[C---:B------:R-:W-:Y:S02]  /*167e0*/  ISETP.GE.AND P0, PT, R231.reuse, c[0x0][0x3c8], PT ;  /* 0x0000f200e7007a0c */ /* 0x040fe40003f06270 */
[C---:B------:R-:W-:Y:S02]  /*167f0*/  IADD3 R8, R231.reuse, 0x8, RZ ;  /* 0x00000008e7087810 */ /* 0x040fe40007ffe0ff */
[----:B------:R-:W-:Y:S02]  /*16800*/  SHF.R.S32.HI R6, RZ, 0x1f, R231 ;  /* 0x0000001fff067819 */ /* 0x000fe400000114e7 */
[----:B------:R-:W-:Y:S02]  /*16810*/  ISETP.GE.AND P2, PT, R8, c[0x0][0x3c8], PT ;  /* 0x0000f20008007a0c */ /* 0x000fe40003f46270 */
[----:B------:R-:W-:-:S02]  /*16820*/  IADD3 R7, R231, 0x10, RZ ;  /* 0x00000010e7077810 */ /* 0x000fc40007ffe0ff */
[C---:B------:R-:W-:Y:S02]  /*16830*/  IADD3 R9, R231.reuse, 0x8, RZ ;  /* 0x00000008e7097810 */ /* 0x040fe40007ffe0ff */
[C---:B------:R-:W-:Y:S02]  /*16840*/  IADD3 R13, R231.reuse, 0x20, RZ ;  /* 0x00000020e70d7810 */ /* 0x040fe40007ffe0ff */
[C---:B----4-:R-:W-:Y:S02]  /*16850*/  @!P0 LEA R2, P1, R231.reuse, R0, 0x2 ;  /* 0x00000000e7028211 */ /* 0x050fe400078210ff */
[----:B------:R-:W-:Y:S02]  /*16860*/  SHF.R.S32.HI R9, RZ, 0x1f, R9 ;  /* 0x0000001fff097819 */ /* 0x000fe40000011409 */
[----:B--2---:R-:W-:Y:S02]  /*16870*/  @!P0 LEA.HI.X R3, R231, R4, R6, 0x2, P1 ;  /* 0x00000004e7038211 */ /* 0x004fe400008f1406 */
[----:B------:R-:W-:-:S02]  /*16880*/  ISETP.GE.AND P1, PT, R7, c[0x0][0x3c8], PT ;  /* 0x0000f20007007a0c */ /* 0x000fc40003f26270 */
[----:B------:R-:W-:Y:S01]  /*16890*/  IADD3 R6, R231, 0x18, RZ ;  /* 0x00000018e7067810 */ /* 0x000fe20007ffe0ff */
[----:B------:R2:W-:Y:S01]  /*168a0*/  @!P0 ST.E.64 [R2.64], R22 ;  /* 0x0000001602008985 */ /* 0x0005e2000c101b06 */
[----:B------:R-:W-:Y:S02]  /*168b0*/  ISETP.GE.AND P3, PT, R13, c[0x0][0x3c8], PT ;  /* 0x0000f2000d007a0c */ /* 0x000fe40003f66270 */
[C---:B------:R-:W-:Y:S02]  /*168c0*/  IADD3 R10, R231.reuse, 0x30, RZ ;  /* 0x00000030e70a7810 */ /* 0x040fe40007ffe0ff */
[C---:B------:R-:W-:Y:S02]  /*168d0*/  IADD3 R15, R231.reuse, 0x20, RZ ;  /* 0x00000020e70f7810 */ /* 0x040fe40007ffe0ff */
[----:B------:R-:W-:Y:S02]  /*168e0*/  IADD3 R11, R231, 0x28, RZ ;  /* 0x00000028e70b7810 */ /* 0x000fe40007ffe0ff */
[----:B------:R-:W-:-:S02]  /*168f0*/  ISETP.GE.AND P4, PT, R10, c[0x0][0x3c8], PT ;  /* 0x0000f2000a007a0c */ /* 0x000fc40003f86270 */
[----:B------:R-:W-:Y:S02]  /*16900*/  SHF.R.S32.HI R15, RZ, 0x1f, R15 ;  /* 0x0000001fff0f7819 */ /* 0x000fe4000001140f */
[----:B------:R-:W-:Y:S02]  /*16910*/  SHF.R.S32.HI R11, RZ, 0x1f, R11 ;  /* 0x0000001fff0b7819 */ /* 0x000fe4000001140b */
[C---:B------:R-:W-:Y:S02]  /*16920*/  IADD3 R16, R231.reuse, 0xa0, RZ ;  /* 0x000000a0e7107810 */ /* 0x040fe40007ffe0ff */
[----:B------:R-:W-:Y:S02]  /*16930*/  IADD3 R17, R231, 0xc0, RZ ;  /* 0x000000c0e7117810 */ /* 0x000fe40007ffe0ff */
[----:B------:R-:W-:Y:S02]  /*16940*/  SHF.R.S32.HI R16, RZ, 0x1f, R16 ;  /* 0x0000001fff107819 */ /* 0x000fe40000011410 */
[----:B------:R-:W-:-:S02]  /*16950*/  SHF.R.S32.HI R17, RZ, 0x1f, R17 ;  /* 0x0000001fff117819 */ /* 0x000fc40000011411 */
[C---:B------:R-:W-:Y:S02]  /*16960*/  IADD3 R18, R231.reuse, 0xe8, RZ ;  /* 0x000000e8e7127810 */ /* 0x040fe40007ffe0ff */
[C---:B------:R-:W-:Y:S02]  /*16970*/  IADD3 R19, R231.reuse, 0xe8, RZ ;  /* 0x000000e8e7137810 */ /* 0x040fe40007ffe0ff */
[C---:B--2---:R-:W-:Y:S02]  /*16980*/  @!P2 LEA R2, P0, R8.reuse, R0, 0x2 ;  /* 0x000000000802a211 */ /* 0x044fe400078010ff */
[----:B------:R-:W-:Y:S02]  /*16990*/  SHF.R.S32.HI R19, RZ, 0x1f, R19 ;  /* 0x0000001fff137819 */ /* 0x000fe40000011413 */
[----:B------:R-:W-:Y:S02]  /*169a0*/  @!P2 LEA.HI.X R3, R8, R4, R9, 0x2, P0 ;  /* 0x000000040803a211 */ /* 0x000fe400000f1409 */
[----:B------:R-:W-:-:S02]  /*169b0*/  IADD3 R8, R231, 0x10, RZ ;  /* 0x00000010e7087810 */ /* 0x000fc40007ffe0ff */
        /* <DEDUP_REMOVED lines=142> */
[----:B------:R-:W-:Y:S02]  /*172a0*/  ISETP.GE.AND P6, PT, R11, c[0x0][0x3c8], PT ;  /* 0x0000f2000b007a0c */ /* 0x000fe40003fc6270 */
[C---:B------:R-:W-:Y:S01]  /*172b0*/  IADD3 R16, R231.reuse, 0xc8, RZ ;  /* 0x000000c8e7107810 */ /* 0x040fe20007ffe0ff */
[----:B------:R4:W-:Y:S01]  /*172c0*/  @!P4 ST.E.64 [R6.64], R92 ;  /* 0x0000005c0600c985 */ /* 0x0009e2000c101b06 */
[----:B------:R-:W-:Y:S02]  /*172d0*/  IADD3 R10, R231, 0xd8, RZ ;  /* 0x000000d8e70a7810 */ /* 0x000fe40007ffe0ff */
[----:B------:R-:W-:Y:S02]  /*172e0*/  SHF.R.S32.HI R16, RZ, 0x1f, R16 ;  /* 0x0000001fff107819 */ /* 0x000fe40000011410 */
[----:B------:R-:W-:-:S02]  /*172f0*/  ISETP.GE.AND P5, PT, R10, c[0x0][0x3c8], PT ;  /* 0x0000f2000a007a0c */ /* 0x000fc40003fa6270 */
[----:B--2---:R-:W-:-:S04]  /*17300*/  @!P2 LEA R2, P0, R8, R0, 0x2 ;  /* 0x000000000802a211 */ /* 0x004fc800078010ff */
[----:B------:R-:W-:Y:S02]  /*17310*/  @!P2 LEA.HI.X R3, R8, R4, R9, 0x2, P0 ;  /* 0x000000040803a211 */ /* 0x000fe400000f1409 */
[----:B------:R-:W-:-:S03]  /*17320*/  @!P3 LEA R8, P0, R15, R0, 0x2 ;  /* 0x000000000f08b211 */ /* 0x000fc600078010ff */
[----:B------:R2:W-:Y:S01]  /*17330*/  @!P2 ST.E.64 [R2.64], R96 ;  /* 0x000000600200a985 */ /* 0x0005e2000c101b06 */
[----:B------:R-:W-:Y:S02]  /*17340*/  @!P3 LEA.HI.X R9, R15, R4, R17, 0x2, P0 ;  /* 0x000000040f09b211 */ /* 0x000fe400000f1411 */
[----:B------:R-:W-:Y:S02]  /*17350*/  IADD3 R15, R231, 0xe0, RZ ;  /* 0x000000e0e70f7810 */ /* 0x000fe40007ffe0ff */
[----:B----4-:R-:W-:Y:S01]  /*17360*/  @!P6 LEA R6, P0, R11, R0, 0x2 ;  /* 0x000000000b06e211 */ /* 0x010fe200078010ff */
[----:B------:R-:W-:Y:S01]  /*17370*/  @!P3 ST.E.64 [R8.64], R144 ;  /* 0x000000900800b985 */ /* 0x000fe2000c101b06 */
[----:B------:R-:W-:Y:S02]  /*17380*/  ISETP.GE.AND P4, PT, R15, c[0x0][0x3c8], PT ;  /* 0x0000f2000f007a0c */ /* 0x000fe40003f86270 */
[----:B------:R-:W-:-:S04]  /*17390*/  IADD3 R17, R231, 0xe0, RZ ;  /* 0x000000e0e7117810 */ /* 0x000fc80007ffe0ff */
[----:B------:R-:W-:Y:S02]  /*173a0*/  SHF.R.S32.HI R17, RZ, 0x1f, R17 ;  /* 0x0000001fff117819 */ /* 0x000fe40000011411 */
[----:B--2---:R-:W-:-:S04]  /*173b0*/  @!P1 LEA R2, P2, R13, R0, 0x2 ;  /* 0x000000000d029211 */ /* 0x004fc800078410ff */
[-C--:B------:R-:W-:Y:S02]  /*173c0*/  @!P1 LEA.HI.X R3, R13, R4.reuse, R16, 0x2, P2 ;  /* 0x000000040d039211 */ /* 0x080fe400010f1410 */
[C---:B------:R-:W-:Y:S02]  /*173d0*/  IADD3 R13, R231.reuse, 0xd0, RZ ;  /* 0x000000d0e70d7810 */ /* 0x040fe40007ffe0ff */
[----:B------:R-:W-:Y:S01]  /*173e0*/  IADD3 R16, R231, 0xf0, RZ ;  /* 0x000000f0e7107810 */ /* 0x000fe20007ffe0ff */
[----:B------:R2:W-:Y:S01]  /*173f0*/  @!P1 ST.E.64 [R2.64], R100 ;  /* 0x0000006402009985 */ /* 0x0005e2000c101b06 */
[----:B------:R-:W-:Y:S02]  /*17400*/  SHF.R.S32.HI R13, RZ, 0x1f, R13 ;  /* 0x0000001fff0d7819 */ /* 0x000fe4000001140d */
[----:B------:R-:W-:Y:S02]  /*17410*/  ISETP.GE.AND P2, PT, R18, c[0x0][0x3c8], PT ;  /* 0x0000f20012007a0c */ /* 0x000fe40003f46270 */
[----:B------:R-:W-:-:S02]  /*17420*/  @!P6 LEA.HI.X R7, R11, R4, R13, 0x2, P0 ;  /* 0x000000040b07e211 */ /* 0x000fc400000f140d */
[C---:B------:R-:W-:Y:S02]  /*17430*/  IADD3 R11, R231.reuse, 0xd8, RZ ;  /* 0x000000d8e70b7810 */ /* 0x040fe40007ffe0ff */
[----:B------:R-:W-:Y:S01]  /*17440*/  IADD3 R13, R231, 0xf8, RZ ;  /* 0x000000f8e70d7810 */ /* 0x000fe20007ffe0ff */
[----:B------:R4:W-:Y:S01]  /*17450*/  @!P6 ST.E.64 [R6.64], R104 ;  /* 0x000000680600e985 */ /* 0x0009e2000c101b06 */
[----:B------:R-:W-:Y:S02]  /*17460*/  SHF.R.S32.HI R11, RZ, 0x1f, R11 ;  /* 0x0000001fff0b7819 */ /* 0x000fe4000001140b */
[----:B------:R-:W-:Y:S02]  /*17470*/  ISETP.GE.AND P1, PT, R16, c[0x0][0x3c8], PT ;  /* 0x0000f20010007a0c */ /* 0x000fe40003f26270 */
[----:B------:R-:W-:Y:S02]  /*17480*/  ISETP.GE.AND P0, PT, R13, c[0x0][0x3c8], PT ;  /* 0x0000f2000d007a0c */ /* 0x000fe40003f06270 */
[----:B--2---:R-:W-:-:S04]  /*17490*/  @!P5 LEA R2, P3, R10, R0, 0x2 ;  /* 0x000000000a02d211 */ /* 0x004fc800078610ff */
[----:B------:R-:W-:Y:S02]  /*174a0*/  @!P5 LEA.HI.X R3, R10, R4, R11, 0x2, P3 ;  /* 0x000000040a03d211 */ /* 0x000fe400018f140b */
[CC--:B------:R-:W-:Y:S02]  /*174b0*/  @!P4 LEA R10, P6, R15.reuse, R0.reuse, 0x2 ;  /* 0x000000000f0ac211 */ /* 0x0c0fe400078c10ff */
[----:B------:R-:W-:Y:S01]  /*174c0*/  @!P2 LEA R8, P3, R18, R0, 0x2 ;  /* 0x000000001208a211 */ /* 0x000fe200078610ff */
[----:B------:R2:W-:Y:S01]  /*174d0*/  @!P5 ST.E.64 [R2.64], R108 ;  /* 0x0000006c0200d985 */ /* 0x0005e2000c101b06 */
[----:B------:R-:W-:Y:S02]  /*174e0*/  @!P4 LEA.HI.X R11, R15, R4, R17, 0x2, P6 ;  /* 0x000000040f0bc211 */ /* 0x000fe400030f1411 */
[C---:B------:R-:W-:Y:S02]  /*174f0*/  IADD3 R17, R231.reuse, 0xf0, RZ ;  /* 0x000000f0e7117810 */ /* 0x040fe40007ffe0ff */
[----:B------:R-:W-:Y:S01]  /*17500*/  IADD3 R15, R231, 0xf8, RZ ;  /* 0x000000f8e70f7810 */ /* 0x000fe20007ffe0ff */
[----:B------:R1:W-:Y:S01]  /*17510*/  @!P4 ST.E.64 [R10.64], R152 ;  /* 0x000000980a00c985 */ /* 0x0003e2000c101b06 */
[----:B----4-:R-:W-:-:S02]  /*17520*/  @!P1 LEA R6, P5, R16, R0, 0x2 ;  /* 0x0000000010069211 */ /* 0x010fc400078a10ff */
[----:B------:R-:W-:Y:S02]  /*17530*/  SHF.R.S32.HI R17, RZ, 0x1f, R17 ;  /* 0x0000001fff117819 */ /* 0x000fe40000011411 */
[-C--:B------:R-:W-:Y:S02]  /*17540*/  @!P2 LEA.HI.X R9, R18, R4.reuse, R19, 0x2, P3 ;  /* 0x000000041209a211 */ /* 0x080fe400018f1413 */
[----:B------:R-:W-:Y:S02]  /*17550*/  SHF.R.S32.HI R15, RZ, 0x1f, R15 ;  /* 0x0000001fff0f7819 */ /* 0x000fe4000001140f */
[----:B------:R-:W-:Y:S01]  /*17560*/  @!P1 LEA.HI.X R7, R16, R4, R17, 0x2, P5 ;  /* 0x0000000410079211 */ /* 0x000fe200028f1411 */
[----:B------:R1:W-:Y:S04]  /*17570*/  @!P2 ST.E.64 [R8.64], R148 ;  /* 0x000000940800a985 */ /* 0x0003e8000c101b06 */
[----:B------:R1:W-:Y:S01]  /*17580*/  @!P1 ST.E.64 [R6.64], R112 ;  /* 0x0000007006009985 */ /* 0x0003e2000c101b06 */
[----:B--2---:R-:W-:-:S04]  /*17590*/  @!P0 LEA R2, P3, R13, R0, 0x2 ;  /* 0x000000000d028211 */ /* 0x004fc800078610ff */
[----:B------:R-:W-:-:S05]  /*175a0*/  @!P0 LEA.HI.X R3, R13, R4, R15, 0x2, P3 ;  /* 0x000000040d038211 */ /* 0x000fca00018f140f */
[----:B------:R1:W-:Y:S04]  /*175b0*/  @!P0 ST.E.64 [R2.64], R20 ;  /* 0x0000001402008985 */ /* 0x0003e8000c101b06 */
.L_x_2161:
[----:B------:R-:W-:Y:S05]  /*175c0*/  BSYNC B0 ;  /* 0x0000000000007941 */ /* 0x000fea0003800000 */
.L_x_2160:
[----:B------:R-:W-:Y:S05]  /*175d0*/  BRA.DIV ~URZ, `(.L_x_2162) ;  /* 0x000053027f007947 */ /* 0x000fea000b800000 */
[----:B--2---:R2:W1:Y:S04]  /*175e0*/  SHFL.IDX PT, R4, R5, 0x1, 0x1c1f ;  /* 0x003c1f0005047f89 */ /* 0x00446800000e0000 */
[----:B----4-:R2:W4:Y:S02]  /*175f0*/  SHFL.IDX PT, R0, R12, 0x1, 0x1c1f ;  /* 0x003c1f000c007f89 */ /* 0x01052400000e0000 */
.L_x_2247:
[----:B------:R-:W-:-:S13]  /*17600*/  ISETP.NE.AND P0, PT, R14, RZ, PT ;  /* 0x000000ff0e00720c */ /* 0x000fda0003f05270 */
[----:B------:R-:W-:Y:S05]  /*17610*/  @P0 BRA `(.L_x_2157) ;  /* 0x00001cd000000947 */ /* 0x000fea0003800000 */
[C---:B------:R-:W-:Y:S02]  /*17620*/  ISETP.GE.AND P3, PT, R231.reuse, c[0x0][0x3c8], PT ;  /* 0x0000f200e7007a0c */ /* 0x040fe40003f66270 */
[C---:B-1----:R-:W-:Y:S02]  /*17630*/  IADD3 R11, R231.reuse, 0x8, RZ ;  /* 0x00000008e70b7810 */ /* 0x042fe40007ffe0ff */
[----:B--23--:R-:W-:Y:S02]  /*17640*/  IADD3 R12, R231, 0x10, RZ ;  /* 0x00000010e70c7810 */ /* 0x00cfe40007ffe0ff */
[----:B------:R-:W-:Y:S02]  /*17650*/  ISETP.GE.AND P2, PT, R11, c[0x0][0x3c8], PT ;  /* 0x0000f2000b007a0c */ /* 0x000fe40003f46270 */
[----:B------:R-:W-:Y:S02]  /*17660*/  SHF.R.S32.HI R5, RZ, 0x1f, R231 ;  /* 0x0000001fff057819 */ /* 0x000fe400000114e7 */
[----:B------:R-:W-:-:S02]  /*17670*/  ISETP.GE.AND P1, PT, R12, c[0x0][0x3c8], PT ;  /* 0x0000f2000c007a0c */ /* 0x000fc40003f26270 */
[C---:B------:R-:W-:Y:S02]  /*17680*/  IADD3 R10, R231.reuse, 0x18, RZ ;  /* 0x00000018e70a7810 */ /* 0x040fe40007ffe0ff */
[C---:B----4-:R-:W-:Y:S02]  /*17690*/  @!P3 LEA R2, P4, R231.reuse, R0, 0x2 ;  /* 0x00000000e702b211 */ /* 0x050fe400078810ff */
[----:B------:R-:W-:Y:S02]  /*176a0*/  ISETP.GE.AND P0, PT, R10, c[0x0][0x3c8], PT ;  /* 0x0000f2000a007a0c */ /* 0x000fe40003f06270 */
[C---:B------:R-:W-:Y:S02]  /*176b0*/  @!P3 LEA.HI.X R3, R231.reuse, R4, R5, 0x2, P4 ;  /* 0x00000004e703b211 */ /* 0x040fe400020f1405 */
[C---:B------:R-:W-:Y:S02]  /*176c0*/  IADD3 R13, R231.reuse, 0x8, RZ ;  /* 0x00000008e70d7810 */ /* 0x040fe40007ffe0ff */
[----:B------:R-:W-:Y:S01]  /*176d0*/  IADD3 R15, R231, 0x10, RZ ;  /* 0x00000010e70f7810 */ /* 0x000fe20007ffe0ff */
[----:B------:R1:W-:Y:S01]  /*176e0*/  @!P3 ST.E.64 [R2.64], R28 ;  /* 0x0000001c0200b985 */ /* 0x0003e2000c101b06 */
[----:B------:R-:W-:-:S02]  /*176f0*/  SHF.R.S32.HI R13, RZ, 0x1f, R13 ;  /* 0x0000001fff0d7819 */ /* 0x000fc4000001140d */
[CC--:B------:R-:W-:Y:S02]  /*17700*/  @!P2 LEA R8, P3, R11.reuse, R0.reuse, 0x2 ;  /* 0x000000000b08a211 */ /* 0x0c0fe400078610ff */
[----:B------:R-:W-:Y:S02]  /*17710*/  @!P1 LEA R6, P4, R12, R0, 0x2 ;  /* 0x000000000c069211 */ /* 0x000fe400078810ff */
[----:B------:R-:W-:Y:S02]  /*17720*/  @!P2 LEA.HI.X R9, R11, R4, R13, 0x2, P3 ;  /* 0x000000040b09a211 */ /* 0x000fe400018f140d */
[----:B------:R-:W-:Y:S02]  /*17730*/  SHF.R.S32.HI R15, RZ, 0x1f, R15 ;  /* 0x0000001fff0f7819 */ /* 0x000fe4000001140f */
[C---:B------:R-:W-:Y:S01]  /*17740*/  IADD3 R11, R231.reuse, 0x18, RZ ;  /* 0x00000018e70b7810 */ /* 0x040fe20007ffe0ff */
[----:B------:R2:W-:Y:S01]  /*17750*/  @!P2 ST.E.64 [R8.64], R128 ;  /* 0x000000800800a985 */ /* 0x0005e2000c101b06 */
[----:B------:R-:W-:-:S02]  /*17760*/  IADD3 R13, R231, 0x20, RZ ;  /* 0x00000020e70d7810 */ /* 0x000fc40007ffe0ff */
[----:B------:R-:W-:Y:S02]  /*17770*/  @!P1 LEA.HI.X R7, R12, R4, R15, 0x2, P4 ;  /* 0x000000040c079211 */ /* 0x000fe400020f140f */
[----:B------:R-:W-:Y:S02]  /*17780*/  SHF.R.S32.HI R11, RZ, 0x1f, R11 ;  /* 0x0000001fff0b7819 */ /* 0x000fe4000001140b */
[----:B------:R-:W-:Y:S01]  /*17790*/  ISETP.GE.AND P4, PT, R13, c[0x0][0x3c8], PT ;  /* 0x0000f2000d007a0c */ /* 0x000fe20003f86270 */
[----:B------:R3:W-:Y:S01]  /*177a0*/  @!P1 ST.E.64 [R6.64], R116 ;  /* 0x0000007406009985 */ /* 0x0007e2000c101b06 */
[C---:B------:R-:W-:Y:S02]  /*177b0*/  IADD3 R16, R231.reuse, 0x28, RZ ;  /* 0x00000028e7107810 */ /* 0x040fe40007ffe0ff */
[C---:B------:R-:W-:Y:S02]  /*177c0*/  IADD3 R5, R231.reuse, 0x30, RZ ;  /* 0x00000030e7057810 */ /* 0x040fe40007ffe0ff */
[----:B------:R-:W-:-:S02]  /*177d0*/  IADD3 R17, R231, 0x28, RZ ;  /* 0x00000028e7117810 */ /* 0x000fc40007ffe0ff */
[----:B------:R-:W-:Y:S02]  /*177e0*/  ISETP.GE.AND P6, PT, R5, c[0x0][0x3c8], PT ;  /* 0x0000f20005007a0c */ /* 0x000fe40003fc6270 */
[C---:B-1----:R-:W-:Y:S02]  /*177f0*/  @!P0 LEA R2, P3, R10.reuse, R0, 0x2 ;  /* 0x000000000a028211 */ /* 0x042fe400078610ff */
[----:B------:R-:W-:Y:S02]  /*17800*/  SHF.R.S32.HI R17, RZ, 0x1f, R17 ;  /* 0x0000001fff117819 */ /* 0x000fe40000011411 */
[----:B------:R-:W-:Y:S02]  /*17810*/  @!P0 LEA.HI.X R3, R10, R4, R11, 0x2, P3 ;  /* 0x000000040a038211 */ /* 0x000fe400018f140b */
[----:B------:R-:W-:Y:S02]  /*17820*/  ISETP.GE.AND P3, PT, R16, c[0x0][0x3c8], PT ;  /* 0x0000f20010007a0c */ /* 0x000fe40003f66270 */
[C---:B------:R-:W-:Y:S01]  /*17830*/  IADD3 R11, R231.reuse, 0x20, RZ ;  /* 0x00000020e70b7810 */ /* 0x040fe20007ffe0ff */
[----:B------:R1:W-:Y:S01]  /*17840*/  @!P0 ST.E.64 [R2.64], R30 ;  /* 0x0000001e02008985 */ /* 0x0003e2000c101b06 */
[----:B------:R-:W-:-:S02]  /*17850*/  IADD3 R15, R231, 0x40, RZ ;  /* 0x00000040e70f7810 */ /* 0x000fc40007ffe0ff */
[----:B--2---:R-:W-:Y:S02]  /*17860*/  @!P4 LEA R8, P0, R13, R0, 0x2 ;  /* 0x000000000d08c211 */ /* 0x004fe400078010ff */
[----:B------:R-:W-:Y:S02]  /*17870*/  SHF.R.S32.HI R11, RZ, 0x1f, R11 ;  /* 0x0000001fff0b7819 */ /* 0x000fe4000001140b */
[----:B------:R-:W-:Y:S02]  /*17880*/  IADD3 R12, R231, 0x30, RZ ;  /* 0x00000030e70c7810 */ /* 0x000fe40007ffe0ff */
[----:B------:R-:W-:Y:S02]  /*17890*/  @!P4 LEA.HI.X R9, R13, R4, R11, 0x2, P0 ;  /* 0x000000040d09c211 */ /* 0x000fe400000f140b */
[C---:B---3--:R-:W-:Y:S02]  /*178a0*/  @!P3 LEA R6, P1, R16.reuse, R0, 0x2 ;  /* 0x000000001006b211 */ /* 0x048fe400078210ff */
[----:B------:R-:W-:-:S02]  /*178b0*/  ISETP.GE.AND P0, PT, R16, c[0x0][0x3c8], PT ;  /* 0x0000f20010007a0c */ /* 0x000fc40003f06270 */
[----:B------:R-:W-:Y:S02]  /*178c0*/  ISETP.GE.AND P4, PT, R15, c[0x0][0x3c8], PT ;  /* 0x0000f2000f007a0c */ /* 0x000fe40003f86270 */
[----:B------:R-:W-:Y:S02]  /*178d0*/  SHF.R.S32.HI R12, RZ, 0x1f, R12 ;  /* 0x0000001fff0c7819 */ /* 0x000fe4000001140c */
[C---:B------:R-:W-:Y:S02]  /*178e0*/  IADD3 R10, R231.reuse, 0x38, RZ ;  /* 0x00000038e70a7810 */ /* 0x040fe40007ffe0ff */
[----:B------:R-:W-:Y:S02]  /*178f0*/  IADD3 R11, R231, 0x48, RZ ;  /* 0x00000048e70b7810 */ /* 0x000fe40007ffe0ff */
[----:B------:R-:W-:Y:S02]  /*17900*/  ISETP.GE.AND P5, PT, R10, c[0x0][0x3c8], PT ;  /* 0x0000f2000a007a0c */ /* 0x000fe40003fa6270 */
[----:B------:R-:W-:-:S02]  /*17910*/  ISETP.GE.AND P3, PT, R11, c[0x0][0x3c8], PT ;  /* 0x0000f2000b007a0c */ /* 0x000fc40003f66270 */
[----:B------:R-:W-:Y:S02]  /*17920*/  @!P0 LEA.HI.X R7, R16, R4, R17, 0x2, P1 ;  /* 0x0000000410078211 */ /* 0x000fe400008f1411 */
[----:B------:R-:W-:Y:S02]  /*17930*/  ISETP.GE.AND P1, PT, R13, c[0x0][0x3c8], PT ;  /* 0x0000f2000d007a0c */ /* 0x000fe40003f26270 */
[----:B-1----:R-:W-:Y:S02]  /*17940*/  @!P6 LEA R2, P2, R5, R0, 0x2 ;  /* 0x000000000502e211 */ /* 0x002fe400078410ff */
[----:B------:R-:W-:Y:S02]  /*17950*/  IADD3 R13, R231, 0x58, RZ ;  /* 0x00000058e70d7810 */ /* 0x000fe40007ffe0ff */
[----:B------:R-:W-:Y:S02]  /*17960*/  @!P6 LEA.HI.X R3, R5, R4, R12, 0x2, P2 ;  /* 0x000000040503e211 */ /* 0x000fe400010f140c */
[----:B------:R-:W-:-:S02]  /*17970*/  IADD3 R12, R231, 0x38, RZ ;  /* 0x00000038e70c7810 */ /* 0x000fc40007ffe0ff */
[----:B------:R-:W-:Y:S02]  /*17980*/  IADD3 R14, R231, 0x40, RZ ;  /* 0x00000040e70e7810 */ /* 0x000fe40007ffe0ff */
[----:B------:R-:W-:Y:S01]  /*17990*/  SHF.R.S32.HI R12, RZ, 0x1f, R12 ;  /* 0x0000001fff0c7819 */ /* 0x000fe2000001140c */
[----:B------:R1:W-:Y:S01]  /*179a0*/  @!P1 ST.E.64 [R8.64], R150 ;  /* 0x0000009608009985 */ /* 0x0003e2000c101b06 */
[----:B------:R-:W-:Y:S02]  /*179b0*/  ISETP.GE.AND P1, PT, R13, c[0x0][0x3c8], PT ;  /* 0x0000f2000d007a0c */ /* 0x000fe40003f26270 */
[----:B------:R-:W-:Y:S01]  /*179c0*/  SHF.R.S32.HI R14, RZ, 0x1f, R14 ;  /* 0x0000001fff0e7819 */ /* 0x000fe2000001140e */
[----:B------:R2:W-:Y:S01]  /*179d0*/  @!P0 ST.E.64 [R6.64], R120 ;  /* 0x0000007806008985 */ /* 0x0005e2000c101b06 */
[C---:B------:R-:W-:Y:S02]  /*179e0*/  IADD3 R5, R231.reuse, 0x50, RZ ;  /* 0x00000050e7057810 */ /* 0x040fe40007ffe0ff */
[----:B------:R-:W-:Y:S01]  /*179f0*/  IADD3 R16, R231, 0xc8, RZ ;  /* 0x000000c8e7107810 */ /* 0x000fe20007ffe0ff */
[----:B------:R3:W-:Y:S01]  /*17a00*/  @!P6 ST.E.64 [R2.64], R32 ;  /* 0x000000200200e985 */ /* 0x0007e2000c101b06 */
[----:B------:R-:W-:-:S02]  /*17a10*/  ISETP.GE.AND P2, PT, R5, c[0x0][0x3c8], PT ;  /* 0x0000f20005007a0c */ /* 0x000fc40003f46270 */
[----:B------:R-:W-:Y:S02]  /*17a20*/  SHF.R.S32.HI R16, RZ, 0x1f, R16 ;  /* 0x0000001fff107819 */ /* 0x000fe40000011410 */
[CC--:B-1----:R-:W-:Y:S02]  /*17a30*/  @!P5 LEA R8, P0, R10.reuse, R0.reuse, 0x2 ;  /* 0x000000000a08d211 */ /* 0x0c2fe400078010ff */
        /* <DEDUP_REMOVED lines=115> */
[C---:B------:R-:W-:Y:S02]  /*18170*/  IADD3 R10, R231.reuse, 0xd0, RZ ;  /* 0x000000d0e70a7810 */ /* 0x040fe40007ffe0ff */
[----:B------:R-:W-:Y:S02]  /*18180*/  SHF.R.S32.HI R13, RZ, 0x1f, R13 ;  /* 0x0000001fff0d7819 */ /* 0x000fe4000001140d */
[----:B------:R-:W-:Y:S02]  /*18190*/  SHF.R.S32.HI R11, RZ, 0x1f, R11 ;  /* 0x0000001fff0b7819 */ /* 0x000fe4000001140b */
[----:B------:R-:W-:-:S04]  /*181a0*/  IADD3 R15, R231, 0xe0, RZ ;  /* 0x000000e0e70f7810 */ /* 0x000fc80007ffe0ff */
        /* <DEDUP_REMOVED lines=14> */
[C---:B------:R-:W-:Y:S02]  /*18290*/  IADD3 R13, R231.reuse, 0xe8, RZ ;  /* 0x000000e8e70d7810 */ /* 0x040fe40007ffe0ff */
[----:B------:R-:W-:Y:S02]  /*182a0*/  IADD3 R5, R231, 0xf0, RZ ;  /* 0x000000f0e7057810 */ /* 0x000fe40007ffe0ff */
[----:B------:R-:W-:-:S02]  /*182b0*/  ISETP.GE.AND P1, PT, R13, c[0x0][0x3c8], PT ;  /* 0x0000f2000d007a0c */ /* 0x000fc40003f26270 */
[----:B-1----:R-:W-:-:S04]  /*182c0*/  @!P5 LEA R6, P0, R14, R0, 0x2 ;  /* 0x000000000e06d211 */ /* 0x002fc800078010ff */
[----:B------:R-:W-:Y:S02]  /*182d0*/  @!P5 LEA.HI.X R7, R14, R4, R16, 0x2, P0 ;  /* 0x000000040e07d211 */ /* 0x000fe400000f1410 */
[C---:B--2---:R-:W-:Y:S02]  /*182e0*/  @!P4 LEA R2, P6, R10.reuse, R0, 0x2 ;  /* 0x000000000a02c211 */ /* 0x044fe400078c10ff */
[----:B------:R-:W-:Y:S01]  /*182f0*/  IADD3 R14, R231, 0xd8, RZ ;  /* 0x000000d8e70e7810 */ /* 0x000fe20007ffe0ff */
[----:B------:R-:W-:Y:S01]  /*18300*/  @!P5 ST.E.64 [R6.64], R90 ;  /* 0x0000005a0600d985 */ /* 0x000fe2000c101b06 */
[----:B------:R-:W-:Y:S02]  /*18310*/  @!P4 LEA.HI.X R3, R10, R4, R11, 0x2, P6 ;  /* 0x000000040a03c211 */ /* 0x000fe400030f140b */
[----:B------:R-:W-:Y:S02]  /*18320*/  @!P3 LEA R10, P5, R12, R0, 0x2 ;  /* 0x000000000c0ab211 */ /* 0x000fe400078a10ff */
[----:B------:R-:W-:Y:S01]  /*18330*/  ISETP.GE.AND P0, PT, R5, c[0x0][0x3c8], PT ;  /* 0x0000f20005007a0c */ /* 0x000fe20003f06270 */
[----:B------:R1:W-:Y:S01]  /*18340*/  @!P4 ST.E.64 [R2.64], R94 ;  /* 0x0000005e0200c985 */ /* 0x0003e2000c101b06 */
[----:B------:R-:W-:-:S02]  /*18350*/  SHF.R.S32.HI R14, RZ, 0x1f, R14 ;  /* 0x0000001fff0e7819 */ /* 0x000fc4000001140e */
[----:B------:R-:W-:Y:S02]  /*18360*/  IADD3 R16, R231, 0xe0, RZ ;  /* 0x000000e0e7107810 */ /* 0x000fe40007ffe0ff */
[----:B------:R-:W-:Y:S02]  /*18370*/  @!P2 LEA R8, P6, R15, R0, 0x2 ;  /* 0x000000000f08a211 */ /* 0x000fe400078c10ff */
[----:B------:R-:W-:-:S04]  /*18380*/  SHF.R.S32.HI R16, RZ, 0x1f, R16 ;  /* 0x0000001fff107819 */ /* 0x000fc80000011410 */
[----:B------:R-:W-:Y:S02]  /*18390*/  @!P2 LEA.HI.X R9, R15, R4, R16, 0x2, P6 ;  /* 0x000000040f09a211 */ /* 0x000fe400030f1410 */
[----:B-1----:R-:W-:Y:S02]  /*183a0*/  P2R R2, PR, RZ, 0x20 ;  /* 0x00000020ff027803 */ /* 0x002fe40000000000 */
[----:B------:R-:W-:Y:S02]  /*183b0*/  @!P1 LEA R6, P5, R13, R0, 0x2 ;  /* 0x000000000d069211 */ /* 0x000fe400078a10ff */
[----:B------:R-:W-:-:S04]  /*183c0*/  ISETP.NE.AND P4, PT, R2, RZ, PT ;  /* 0x000000ff0200720c */ /* 0x000fc80003f85270 */
[----:B------:R-:W-:Y:S02]  /*183d0*/  @!P3 LEA.HI.X R11, R12, R4, R14, 0x2, P4 ;  /* 0x000000040c0bb211 */ /* 0x000fe400020f140e */
[C---:B------:R-:W-:Y:S02]  /*183e0*/  IADD3 R14, R231.reuse, 0xe8, RZ ;  /* 0x000000e8e70e7810 */ /* 0x040fe40007ffe0ff */
[----:B------:R-:W-:Y:S01]  /*183f0*/  IADD3 R12, R231, 0xf0, RZ ;  /* 0x000000f0e70c7810 */ /* 0x000fe20007ffe0ff */
[----:B------:R1:W-:Y:S01]  /*18400*/  @!P3 ST.E.64 [R10.64], R106 ;  /* 0x0000006a0a00b985 */ /* 0x0003e2000c101b06 */
[----:B------:R-:W-:Y:S02]  /*18410*/  SHF.R.S32.HI R14, RZ, 0x1f, R14 ;  /* 0x0000001fff0e7819 */ /* 0x000fe4000001140e */
[----:B------:R-:W-:Y:S01]  /*18420*/  SHF.R.S32.HI R12, RZ, 0x1f, R12 ;  /* 0x0000001fff0c7819 */ /* 0x000fe2000001140c */
[----:B------:R1:W-:Y:S01]  /*18430*/  @!P2 ST.E.64 [R8.64], R102 ;  /* 0x000000660800a985 */ /* 0x0003e2000c101b06 */
[----:B------:R-:W-:-:S02]  /*18440*/  @!P0 LEA R2, P4, R5, R0, 0x2 ;  /* 0x0000000005028211 */ /* 0x000fc400078810ff */
[-C--:B------:R-:W-:Y:S02]  /*18450*/  @!P1 LEA.HI.X R7, R13, R4.reuse, R14, 0x2, P5 ;  /* 0x000000040d079211 */ /* 0x080fe400028f140e */
[----:B------:R-:W-:Y:S02]  /*18460*/  @!P0 LEA.HI.X R3, R5, R4, R12, 0x2, P4 ;  /* 0x0000000405038211 */ /* 0x000fe400020f140c */
[----:B------:R-:W-:Y:S01]  /*18470*/  IADD3 R5, R231, 0xf8, RZ ;  /* 0x000000f8e7057810 */ /* 0x000fe20007ffe0ff */
[----:B------:R1:W-:Y:S04]  /*18480*/  @!P1 ST.E.64 [R6.64], R98 ;  /* 0x0000006206009985 */ /* 0x0003e8000c101b06 */
[----:B------:R1:W-:Y:S01]  /*18490*/  @!P0 ST.E.64 [R2.64], R82 ;  /* 0x0000005202008985 */ /* 0x0003e2000c101b06 */
[----:B------:R-:W-:-:S13]  /*184a0*/  ISETP.GE.AND P0, PT, R5, c[0x0][0x3c8], PT ;  /* 0x0000f20005007a0c */ /* 0x000fda0003f06270 */
[----:B------:R-:W-:Y:S05]  /*184b0*/  @P0 BRA `(.L_x_2157) ;  /* 0x00000e3000000947 */ /* 0x000fea0003800000 */
[----:B------:R-:W-:Y:S02]  /*184c0*/  IADD3 R12, R231, 0xf8, RZ ;  /* 0x000000f8e70c7810 */ /* 0x000fe40007ffe0ff */
[----:B-1----:R-:W-:Y:S02]  /*184d0*/  LEA R2, P0, R5, R0, 0x2 ;  /* 0x0000000005027211 */ /* 0x002fe400078010ff */
[----:B------:R-:W-:-:S04]  /*184e0*/  SHF.R.S32.HI R12, RZ, 0x1f, R12 ;  /* 0x0000001fff0c7819 */ /* 0x000fc8000001140c */
[----:B------:R-:W-:-:S05]  /*184f0*/  LEA.HI.X R3, R5, R4, R12, 0x2, P0 ;  /* 0x0000000405037211 */ /* 0x000fca00000f140c */
[----:B------:R1:W-:Y:S01]  /*18500*/  ST.E.64 [R2.64], R74 ;  /* 0x0000004a02007985 */ /* 0x0003e2000c101b06 */
[----:B------:R-:W-:Y:S05]  /*18510*/  BRA `(.L_x_2157) ;  /* 0x00000dd000007947 */ /* 0x000fea0003800000 */
.L_x_2142:
        /* <DEDUP_REMOVED lines=18> */
.L_x_2163:
[----:B--2---:R-:W2:Y:S01]  /*18640*/  S2R R2, SR_TID.X ;  /* 0x0000000000027919 */ /* 0x004ea20000002100 */
[----:B------:R-:W-:Y:S01]  /*18650*/  SHF.R.S32.HI R0, RZ, 0x1f, R251 ;  /* 0x0000001fff007819 */ /* 0x000fe200000114fb */
[----:B------:R-:W-:Y:S01]  /*18660*/  BSSY B0, `(.L_x_2164) ;  /* 0x0000037000007945 */ /* 0x000fe20003800000 */
[----:B-1----:R-:W-:-:S02]  /*18670*/  LOP3.LUT R14, R250, 0xffff, RZ, 0xc0, !PT ;  /* 0x0000fffffa0e7812 */ /* 0x002fc400078ec0ff */
        /* <DEDUP_REMOVED lines=53> */
.L_x_2165:
[----:B------:R-:W-:Y:S05]  /*189d0*/  BSYNC B0 ;  /* 0x0000000000007941 */ /* 0x000fea0003800000 */
.L_x_2164:
        /* <DEDUP_REMOVED lines=8> */
[----:B------:R-:W-:Y:S02]  /*18a60*/  IMAD R0, R10, c[0x0][0x3a4], R0 ;  /* 0x0000e9000a007a24 */ /* 0x000fe400078e0200 */
        /* <DEDUP_REMOVED lines=9> */
[----:B------:R-:W-:-:S04]  /*18b00*/  IMAD.WIDE.U32 R2, R15, c[0x0][0x3f0], R2 ;  /* 0x0000fc000f027a25 */ /* 0x000fc800078e0002 */
        /* <DEDUP_REMOVED lines=15> */
.L_x_2248:
[----:B------:R-:W-:Y:S05]  /*18c00*/  BRA.DIV ~URZ, `(.L_x_2167) ;  /* 0x00003e127f007947 */ /* 0x000fea000b800000 */
[----:B------:R3:W4:Y:S02]  /*18c10*/  SHFL.IDX PT, R0, R14, RZ, 0x181f ;  /* 0x00181fff0e007589 */ /* 0x00072400000e0000 */
.L_x_2249:
[----:B------:R-:W-:Y:S01]  /*18c20*/  IMAD R13, R20, c[0x0][0x4e8], RZ ;  /* 0x00013a00140d7a24 */ /* 0x000fe200078e02ff */
        /* <DEDUP_REMOVED lines=24> */
.L_x_2169:
[----:B------:R-:W-:Y:S05]  /*18db0*/  BSYNC B0 ;  /* 0x0000000000007941 */ /* 0x000fea0003800000 */
.L_x_2168:
[----:B------:R-:W-:Y:S05]  /*18dc0*/  BRA.DIV ~URZ, `(.L_x_2170) ;  /* 0x00003cc27f007947 */ /* 0x000fea000b800000 */
[----:B--2---:R2:W1:Y:S04]  /*18dd0*/  SHFL.IDX PT, R4, R5, 0x1, 0x181f ;  /* 0x00381f0005047f89 */ /* 0x00446800000e0000 */
[----:B----4-:R2:W4:Y:S02]  /*18de0*/  SHFL.IDX PT, R0, R14, 0x1, 0x181f ;  /* 0x00381f000e007f89 */ /* 0x01052400000e0000 */
.L_x_2250:
        /* <DEDUP_REMOVED lines=24> */
.L_x_2172:
[----:B------:R-:W-:Y:S05]  /*18f70*/  BSYNC B0 ;  /* 0x0000000000007941 */ /* 0x000fea0003800000 */
.L_x_2171:
[----:B------:R-:W-:Y:S05]  /*18f80*/  BRA.DIV ~URZ, `(.L_x_2173) ;  /* 0x00003bd27f007947 */ /* 0x000fea000b800000 */
[----:B-1----:R1:W2:Y:S02]  /*18f90*/  SHFL.IDX PT, R4, R5, 0x2, 0x181f ;  /* 0x00581f0005047f89 */ /* 0x0022a400000e0000 */
.L_x_2251:
[----:B------:R-:W-:Y:S05]  /*18fa0*/  BRA.DIV ~URZ, `(.L_x_2174) ;  /* 0x00003c227f007947 */ /* 0x000fea000b800000 */
[----:B----4-:R4:W1:Y:S02]  /*18fb0*/  SHFL.IDX PT, R0, R14, 0x2, 0x181f ;  /* 0x00581f000e007f89 */ /* 0x01086400000e0000 */
.L_x_2252:
        /* <DEDUP_REMOVED lines=24> */
.L_x_2176:
[----:B------:R-:W-:Y:S05]  /*19140*/  BSYNC B0 ;  /* 0x0000000000007941 */ /* 0x000fea0003800000 */
.L_x_2175:
[----:B------:R-:W-:Y:S05]  /*19150*/  BRA.DIV ~URZ, `(.L_x_2177) ;  /* 0x00003ae27f007947 */ /* 0x000fea000b800000 */
[----:B--2---:R2:W3:Y:S04]  /*19160*/  SHFL.IDX PT, R4, R5, 0x3, 0x181f ;  /* 0x00781f0005047f89 */ /* 0x0044e800000e0000 */
[----:B-1----:R2:W1:Y:S02]  /*19170*/  SHFL.IDX PT, R0, R14, 0x3, 0x181f ;  /* 0x00781f000e007f89 */ /* 0x00246400000e0000 */
.L_x_2253:
        /* <DEDUP_REMOVED lines=23> */
.L_x_2157:
[----:B------:R-:W-:Y:S05]  /*192f0*/  BSYNC B1 ;  /* 0x0000000000017941 */ /* 0x000fea0003800000 */
.L_x_2141:
        /* <DEDUP_REMOVED lines=9> */
[----:B--234-:R-:W-:-:S04]  /*19390*/  LOP3.LUT R12, R0, 0x1f, RZ, 0xc0, !PT ;  /* 0x0000001f000c7812 */ /* 0x01cfc800078ec0ff */
[----:B------:R-:W-:Y:S01]  /*193a0*/  ISETP.NE.AND P6, PT, R12, 0x1f, PT ;  /* 0x0000001f0c00780c */ /* 0x000fe20003fc5270 */
[----:B------:R-:W-:Y:S10]  /*193b0*/  BRA.DIV ~URZ, `(.L_x_2179) ;  /* 0x000039527f007947 */ /* 0x000ff4000b800000 */
[----:B------:R2:W3:Y:S02]  /*193c0*/  SHFL.IDX PT, R9, R110, RZ, 0x1f ;  /* 0x00001fff6e097589 */ /* 0x0004e400000e0000 */
.L_x_2254:
[----:B------:R-:W-:Y:S05]  /*193d0*/  BRA.DIV ~URZ, `(.L_x_2180) ;  /* 0x000039a27f007947 */ /* 0x000fea000b800000 */
[----:B------:R4:W2:Y:S02]  /*193e0*/  SHFL.IDX PT, R8, R110, 0x1, 0x1f ;  /* 0x00201f006e087f89 */ /* 0x0008a400000e0000 */
.L_x_2255:
[----:B-1----:R-:W-:Y:S02]  /*193f0*/  IMAD.IADD R0, R251, 0x1, R12 ;  /* 0x00000001fb007824 */ /* 0x002fe400078e020c */
[----:B------:R-:W-:-:S03]  /*19400*/  IMAD.MOV.U32 R6, RZ, RZ, RZ ;  /* 0x000000ffff067224 */ /* 0x000fc600078e00ff */
        /* <DEDUP_REMOVED lines=15> */
[----:B------:R1:W4:Y:S02]  /*19500*/  SHFL.UP PT, R4, R0, 0x1, RZ ;  /* 0x0420000000047989 */ /* 0x00032400000e00ff */
.L_x_2256:
[----:B----4-:R-:W-:-:S04]  /*19510*/  SEL R4, R4, RZ, P5 ;  /* 0x000000ff04047207 */ /* 0x010fc80002800000 */
        /* <DEDUP_REMOVED lines=14> */
[----:B------:R1:W4:Y:S02]  /*19600*/  SHFL.IDX PT, R0, R4, 0x1f, 0x1f ;  /* 0x03e01f0004007f89 */ /* 0x00032400000e0000 */
.L_x_2257:
[----:B----4-:R-:W-:Y:S01]  /*19610*/  IMAD R0, R0, c[0x0][0x538], RZ ;  /* 0x00014e0000007a24 */ /* 0x010fe200078e02ff */
[----:B------:R-:W-:Y:S04]  /*19620*/  BSSY B1, `(.L_x_2183) ;  /* 0x00000c5000017945 */ /* 0x000fe80003800000 */
[----:B--2---:R-:W-:-:S04]  /*19630*/  IADD3 R8, R0, R8, RZ ;  /* 0x0000000800087210 */ /* 0x004fc80007ffe0ff */
[----:B---3--:R-:W-:-:S13]  /*19640*/  ISETP.GT.AND P0, PT, R8, R9, PT ;  /* 0x000000090800720c */ /* 0x008fda0003f04270 */
[----:B------:R-:W-:Y:S05]  /*19650*/  @P0 BRA `(.L_x_2184) ;  /* 0x0000024000000947 */ /* 0x000fea0003800000 */
.L_x_2188:
        /* <DEDUP_REMOVED lines=16> */
.L_x_2258:
        /* <DEDUP_REMOVED lines=16> */
.L_x_2259:
[----:B--2---:R-:W-:-:S05]  /*19860*/  IMAD R0, R0, c[0x0][0x538], RZ ;  /* 0x00014e0000007a24 */ /* 0x004fca00078e02ff */
[----:B------:R-:W-:-:S04]  /*19870*/  IADD3 R8, R0, R8, RZ ;  /* 0x0000000800087210 */ /* 0x000fc80007ffe0ff */
[----:B------:R-:W-:-:S13]  /*19880*/  ISETP.GT.AND P0, PT, R8, R9, PT ;  /* 0x000000090800720c */ /* 0x000fda0003f04270 */
[----:B-1----:R-:W-:Y:S05]  /*19890*/  @!P0 BRA `(.L_x_2188) ;  /* 0xfffffdc000008947 */ /* 0x002fea000383ffff */
.L_x_2184:
[----:B------:R-:W-:-:S05]  /*198a0*/  IADD3 R8, -R0, R8, RZ ;  /* 0x0000000800087210 */ /* 0x000fca0007ffe1ff */
[----:B------:R-:W-:-:S05]  /*198b0*/  IMAD R0, R4, c[0x0][0x538], R8 ;  /* 0x00014e0004007a24 */ /* 0x000fca00078e0208 */
[----:B------:R-:W-:Y:S01]  /*198c0*/  ISETP.GT.AND P0, PT, R0, R9, PT ;  /* 0x000000090000720c */ /* 0x000fe20003f04270 */
[----:B------:R-:W-:-:S12]  /*198d0*/  BRA.DIV ~URZ, `(.L_x_2189) ;  /* 0x000039027f007947 */ /* 0x000fd8000b800000 */
[----:B------:R-:W-:-:S04]  /*198e0*/  VOTE.ANY R5, PT, !P0 ;  /* 0x0000000000057806 */ /* 0x000fc800040e0100 */
.L_x_2260:
[----:B------:R-:W2:Y:S02]  /*198f0*/  POPC R0, R5 ;  /* 0x0000000500007309 */ /* 0x000ea40000000000 */
[----:B--2---:R-:W-:Y:S01]  /*19900*/  IADD3 R251, R0, R251, RZ ;  /* 0x000000fb00fb7210 */ /* 0x004fe20007ffe0ff */
[----:B------:R-:W-:Y:S05]  /*19910*/  BRA.DIV ~URZ, `(.L_x_2190) ;  /* 0x000039127f007947 */ /* 0x000fea000b800000 */
[----:B------:R2:W3:Y:S04]  /*19920*/  SHFL.IDX PT, R10, R6, R0, 0x1f ;  /* 0x00001f00060a7589 */ /* 0x0004e800000e0000 */
[----:B------:R2:W4:Y:S02]  /*19930*/  SHFL.IDX PT, R7, R7, R0, 0x1f ;  /* 0x00001f0007077589 */ /* 0x00052400000e0000 */
.L_x_2261:
[----:B------:R-:W-:Y:S01]  /*19940*/  ISETP.NE.AND P0, PT, R5, RZ, PT ;  /* 0x000000ff0500720c */ /* 0x000fe20003f05270 */
[----:B------:R-:W-:-:S12]  /*19950*/  BSSY B0, `(.L_x_2191) ;  /* 0x0000005000007945 */ /* 0x000fd80003800000 */
[----:B------:R-:W-:Y:S05]  /*19960*/  @!P0 BRA `(.L_x_2192) ;  /* 0x0000003000008947 */ /* 0x000fea0003800000 */
[----:B--2---:R-:W-:Y:S01]  /*19970*/  IADD3 R0, R0, -0x1, RZ ;  /* 0xffffffff00007810 */ /* 0x004fe20007ffe0ff */
[----:B------:R-:W-:Y:S05]  /*19980*/  BRA.DIV ~URZ, `(.L_x_2193) ;  /* 0x000039727f007947 */ /* 0x000fea000b800000 */
[----:B------:R2:W1:Y:S02]  /*19990*/  SHFL.IDX PT, R11, R4, R0, 0x1f ;  /* 0x00001f00040b7589 */ /* 0x00046400000e0000 */
.L_x_2192:
[----:B------:R-:W-:Y:S05]  /*199a0*/  BSYNC B0 ;  /* 0x0000000000007941 */ /* 0x000fea0003800000 */
.L_x_2191:
[----:B----4-:R-:W-:Y:S01]  /*199b0*/  ISETP.NE.AND P0, PT, R7, 0x1, PT ;  /* 0x000000010700780c */ /* 0x010fe20003f05270 */
[----:B-1----:R-:W-:Y:S01]  /*199c0*/  IMAD R248, R11, c[0x0][0x538], R8 ;  /* 0x00014e000bf87a24 */ /* 0x002fe200078e0208 */
[----:B------:R-:W-:Y:S04]  /*199d0*/  BSSY B0, `(.L_x_2194) ;  /* 0x0000082000007945 */ /* 0x000fe80003800000 */
[----:B------:R-:W-:-:S07]  /*199e0*/  IADD3 R9, -R248, R9, RZ ;  /* 0x00000009f8097210 */ /* 0x000fce0007ffe1ff */
[----:B------:R-:W-:Y:S05]  /*199f0*/  @!P0 BRA `(.L_x_2195) ;  /* 0x000003d000008947 */ /* 0x000fea0003800000 */
[-C--:B---3--:R-:W-:Y:S02]  /*19a00*/  IABS R2, R10.reuse ;  /* 0x0000000a00027213 */ /* 0x088fe40000000000 */
[----:B------:R-:W-:Y:S02]  /*19a10*/  IABS R8, R10 ;  /* 0x0000000a00087213 */ /* 0x000fe40000000000 */
[----:B--2---:R-:W1:Y:S08]  /*19a20*/  I2F.RP R0, R2 ;  /* 0x0000000200007306 */ /* 0x004e700000209400 */
        /* <DEDUP_REMOVED lines=52> */
[--C-:B------:R-:W-:Y:S02]  /*19d70*/  IMAD.MOV R3, RZ, RZ, -R2.reuse ;  /* 0x000000ffff037224 */ /* 0x100fe400078e0a02 */
[C---:B------:R-:W-:Y:S02]  /*19d80*/  IMAD R2, R7.reuse, 0x1000000, R2 ;  /* 0x0100000007027824 */ /* 0x040fe400078e0202 */
[----:B------:R-:W-:Y:S02]  /*19d90*/  IMAD R3, R7, R3, R0 ;  /* 0x0000000307037224 */ /* 0x000fe400078e0200 */
[----:B------:R-:W-:Y:S02]  /*19da0*/  IMAD R0, R10, R4, R9 ;  /* 0x000000040a007224 */ /* 0x000fe400078e0209 */
[----:B------:R-:W-:Y:S01]  /*19db0*/  IMAD R250, R3, 0x10000, R2 ;  /* 0x0001000003fa7824 */ /* 0x000fe200078e0202 */
[----:B------:R-:W-:Y:S05]  /*19dc0*/  BRA `(.L_x_2196) ;  /* 0x0000042000007947 */ /* 0x000fea0003800000 */
.L_x_2195:
[----:B------:R-:W-:-:S04]  /*19dd0*/  IMAD.MOV.U32 R2, RZ, RZ, 0x4 ;  /* 0x00000004ff027424 */ /* 0x000fc800078e00ff */
[----:B------:R-:W-:-:S05]  /*19de0*/  IMAD.WIDE R2, R251, R2, c[0x0][0x590] ;  /* 0x00016400fb027625 */ /* 0x000fca00078e0202 */
[----:B--2---:R-:W2:Y:S02]  /*19df0*/  LDG.E R4, [R2.64] ;  /* 0x0000000602047981 */ /* 0x004ea4000c1e1900 */
        /* <DEDUP_REMOVED lines=28> */
[----:B------:R-:W-:Y:S02]  /*19fc0*/  IMAD R11, R4, R0, RZ ;  /* 0x00000000040b7224 */ /* 0x000fe400078e02ff */
[----:B------:R-:W-:-:S03]  /*19fd0*/  IMAD.MOV R0, RZ, RZ, -R0 ;  /* 0x000000ffff007224 */ /* 0x000fc600078e0a00 */
[----:B------:R-:W-:Y:S01]  /*19fe0*/  IADD3 R2, -R11, c[0x0][0x538], RZ ;  /* 0x00014e000b027a10 */ /* 0x000fe20007ffe1ff */
[----:B------:R-:W-:-:S03]  /*19ff0*/  IMAD R7, R8, R0, R9 ;  /* 0x0000000008077224 */ /* 0x000fc600078e0209 */
[----:B------:R-:W-:Y:S01]  /*1a000*/  IMNMX R2, R4, R2, PT ;  /* 0x0000000204027217 */ /* 0x000fe20003800200 */
[----:B------:R-:W-:-:S03]  /*1a010*/  IMAD.MOV.U32 R4, RZ, RZ, RZ ;  /* 0x000000ffff047224 */ /* 0x000fc600078e00ff */
[-C--:B------:R-:W-:Y:S02]  /*1a020*/  IABS R3, R2.reuse ;  /* 0x0000000200037213 */ /* 0x080fe40000000000 */
[----:B------:R-:W-:-:S03]  /*1a030*/  IABS R8, R2 ;  /* 0x0000000200087213 */ /* 0x000fc60000000000 */
[----:B------:R-:W-:-:S04]  /*1a040*/  IMAD.MOV.U32 R6, RZ, RZ, R3 ;  /* 0x000000ffff067224 */ /* 0x000fc800078e0003 */
[----:B------:R-:W1:Y:S08]  /*1a050*/  I2F.RP R3, R6 ;  /* 0x0000000600037306 */ /* 0x000e700000209400 */
[----:B-1----:R-:W1:Y:S02]  /*1a060*/  MUFU.RCP R3, R3 ;  /* 0x0000000300037308 */ /* 0x002e640000001000 */
[----:B-1----:R-:W-:-:S06]  /*1a070*/  IADD3 R3, R3, 0xffffffe, RZ ;  /* 0x0ffffffe03037810 */ /* 0x002fcc0007ffe0ff */
[----:B------:R-:W1:Y:S02]  /*1a080*/  F2I.FTZ.U32.TRUNC.NTZ R5, R3 ;  /* 0x0000000300057305 */ /* 0x000e64000021f000 */
[----:B-1----:R-:W-:-:S05]  /*1a090*/  IMAD.MOV R3, RZ, RZ, -R5 ;  /* 0x000000ffff037224 */ /* 0x002fca00078e0a05 */
[----:B------:R-:W-:Y:S02]  /*1a0a0*/  MOV R0, R3 ;  /* 0x0000000300007202 */ /* 0x000fe40000000f00 */
[----:B------:R-:W-:-:S03]  /*1a0b0*/  IABS R3, R7 ;  /* 0x0000000700037213 */ /* 0x000fc60000000000 */
[----:B------:R-:W-:-:S04]  /*1a0c0*/  IMAD R0, R0, R6, RZ ;  /* 0x0000000600007224 */ /* 0x000fc800078e02ff */
        /* <DEDUP_REMOVED lines=18> */
.L_x_2196:
[----:B------:R-:W-:Y:S05]  /*1a1f0*/  BSYNC B0 ;  /* 0x0000000000007941 */ /* 0x000fea0003800000 */
.L_x_2194:
[----:B------:R-:W-:-:S04]  /*1a200*/  LOP3.LUT R0, RZ, R0, RZ, 0x33, !PT ;  /* 0x00000000ff007212 */ /* 0x000fc800078e33ff */
[----:B------:R-:W-:Y:S01]  /*1a210*/  IADD3 R249, R0, R10, RZ ;  /* 0x0000000a00f97210 */ /* 0x000fe20007ffe0ff */
[----:B------:R-:W-:Y:S05]  /*1a220*/  BRA `(.L_x_2197) ;  /* 0x0000004000007947 */ /* 0x000fea0003800000 */
.L_x_2185:
[----:B------:R-:W-:Y:S01]  /*1a230*/  IMAD.MOV.U32 R248, RZ, RZ, R9 ;  /* 0x000000fffff87224 */ /* 0x000fe200078e0009 */
[----:B------:R-:W-:Y:S01]  /*1a240*/  MOV R250, RZ ;  /* 0x000000ff00fa7202 */ /* 0x000fe20000000f00 */
[----:B------:R-:W-:Y:S01]  /*1a250*/  IMAD.MOV.U32 R249, RZ, RZ, RZ ;  /* 0x000000fffff97224 */ /* 0x000fe200078e00ff */
[----:B------:R-:W-:Y:S02]  /*1a260*/  MOV R251, c[0x0][0x53c] ;  /* 0x00014f0000fb7a02 */ /* 0x000fe40000000f00 */
.L_x_2197:
[----:B------:R-:W-:Y:S05]  /*1a270*/  BSYNC B1 ;  /* 0x0000000000017941 */ /* 0x000fea0003800000 */
.L_x_2183:
[----:B------:R-:W-:Y:S01]  /*1a280*/  WARPSYNC 0xffffffff ;  /* 0xffffffff00007948 */ /* 0x000fe20003800000 */
[----:B------:R-:W-:Y:S01]  /*1a290*/  BAR.SYNC.DEFER_BLOCKING 0x4, 0x100 ;  /* 0x0104000000007b1d */ /* 0x000fe20000010000 */
[----:B------:R-:W-:-:S13]  /*1a2a0*/  ISETP.NE.AND P0, PT, R12, RZ, PT ;  /* 0x000000ff0c00720c */ /* 0x000fda0003f05270 */
[----:B------:R2:W-:Y:S04]  /*1a2b0*/  @!P0 STS.128 [0x20100], R248 ;  /* 0x020100f8ff008388 */ /* 0x0005e80000000c00 */
[----:B------:R-:W-:Y:S06]  /*1a2c0*/  BAR.ARV 0x5, 0x100 ;  /* 0x0144000000007b1d */ /* 0x000fec0000002000 */
.L_x_2178:
[----:B-1----:R-:W-:-:S13]  /*1a2d0*/  ISETP.GE.AND P0, PT, R251, c[0x0][0x53c], PT ;  /* 0x00014f00fb007a0c */ /* 0x002fda0003f06270 */
[----:B--23--:R-:W-:Y:S01]  /*1a2e0*/  @P0 CALL.REL.NOINC `(.L_x_2198) ;  /* 0x0000001000000944 */ /* 0x00cfe20003c00000 */
[----:B------:R-:W-:Y:S05]  /*1a2f0*/  BRA `(.L_x_2199) ;  /* 0xfffe78b000007947 */ /* 0x000fea000383ffff */
.L_x_2198:
[----:B------:R-:W-:Y:S05]  /*1a300*/  EXIT ;  /* 0x000000000000794d */ /* 0x000fea0003800000 */
.L_x_2022:
[----:B------:R-:W-:Y:S01]  /*1a310*/  IMAD.MOV.U32 R0, RZ, RZ, R5 ;  /* 0x000000ffff007224 */ /* 0x000fe200078e0005 */
[----:B------:R-:W-:Y:S02]  /*1a320*/  MOV R3, 0x1 ;  /* 0x0000000100037802 */ /* 0x000fe40000000f00 */
[----:B------:R-:W-:Y:S02]  /*1a330*/  MOV R2, 0x1a350 ;  /* 0x0001a35000027802 */ /* 0x000fe40000000f00 */
[----:B--2---:R-:W-:Y:S05]  /*1a340*/  CALL.REL.NOINC `($__internal_37_$__cuda_sm70_shflsync_up_p) ;  /* 0x000030e000007944 */ /* 0x004fea0003c00000 */
[----:B------:R-:W-:Y:S01]  /*1a350*/  MOV R0, R4 ;  /* 0x0000000400007202 */ /* 0x000fe20000000f00 */
[----:B------:R-:W-:Y:S05]  /*1a360*/  BRA `(.L_x_2200) ;  /* 0xfffe60d000007947 */ /* 0x000fea000383ffff */
.L_x_2023:
[----:B------:R-:W-:Y:S01]  /*1a370*/  IMAD.MOV.U32 R0, RZ, RZ, R5 ;  /* 0x000000ffff007224 */ /* 0x000fe200078e0005 */
[----:B------:R-:W-:Y:S02]  /*1a380*/  MOV R3, 0x2 ;  /* 0x0000000200037802 */ /* 0x000fe40000000f00 */
[----:B------:R-:W-:Y:S02]  /*1a390*/  MOV R2, 0x1a3b0 ;  /* 0x0001a3b000027802 */ /* 0x000fe40000000f00 */
[----:B--2---:R-:W-:Y:S05]  /*1a3a0*/  CALL.REL.NOINC `($__internal_37_$__cuda_sm70_shflsync_up_p) ;  /* 0x0000308000007944 */ /* 0x004fea0003c00000 */
[----:B------:R-:W-:Y:S01]  /*1a3b0*/  SEL R4, R4, RZ, P4 ;  /* 0x000000ff04047207 */ /* 0x000fe20002000000 */
[----:B------:R-:W-:Y:S01]  /*1a3c0*/  IMAD.MOV.U32 R3, RZ, RZ, 0x4 ;  /* 0x00000004ff037424 */ /* 0x000fe200078e00ff */
[----:B------:R-:W-:-:S03]  /*1a3d0*/  MOV R2, 0x1a400 ;  /* 0x0001a40000027802 */ /* 0x000fc60000000f00 */
[----:B------:R-:W-:Y:S02]  /*1a3e0*/  IMAD.IADD R0, R5, 0x1, R4 ;  /* 0x0000000105007824 */ /* 0x000fe400078e0204 */
[----:B------:R-:W-:Y:S05]  /*1a3f0*/  CALL.REL.NOINC `($__internal_37_$__cuda_sm70_shflsync_up_p) ;  /* 0x0000303000007944 */ /* 0x000fea0003c00000 */
        /* <DEDUP_REMOVED lines=12> */
[----:B------:R-:W-:Y:S02]  /*1a4c0*/  MOV R220, 0x1f ;  /* 0x0000001f00dc7802 */ /* 0x000fe40000000f00 */
[----:B------:R-:W-:Y:S01]  /*1a4d0*/  MOV R3, 0x1a510 ;  /* 0x0001a51000037802 */ /* 0x000fe20000000f00 */
[----:B------:R-:W-:-:S04]  /*1a4e0*/  IMAD.IADD R4, R0, 0x1, R4 ;  /* 0x0000000100047824 */ /* 0x000fc800078e0204 */
[----:B------:R-:W-:Y:S02]  /*1a4f0*/  IMAD.MOV.U32 R219, RZ, RZ, R4 ;  /* 0x000000ffffdb7224 */ /* 0x000fe400078e0004 */
[----:B------:R-:W-:Y:S05]  /*1a500*/  CALL.REL.NOINC `($__internal_36_$__cuda_sm70_shflsync_idx_p) ;  /* 0x00002ec000007944 */ /* 0x000fea0003c00000 */
[----:B------:R-:W-:Y:S01]  /*1a510*/  MOV R0, R219 ;  /* 0x000000db00007202 */ /* 0x000fe20000000f00 */
[----:B------:R-:W-:Y:S05]  /*1a520*/  BRA `(.L_x_2201) ;  /* 0xfffe601000007947 */ /* 0x000fea000383ffff */
.L_x_2025:
[----:B------:R-:W-:Y:S02]  /*1a530*/  SEL R0, RZ, 0x1, P0 ;  /* 0x00000001ff007807 */ /* 0x000fe40000000000 */
[----:B------:R-:W-:Y:S02]  /*1a540*/  MOV R2, 0x1a560 ;  /* 0x0001a56000027802 */ /* 0x000fe40000000f00 */
[----:B--2---:R-:W-:Y:S05]  /*1a550*/  CALL.REL.NOINC `($__internal_38_$__cuda_sm70_votesync_ballot) ;  /* 0x00002f3000007944 */ /* 0x004fea0003c00000 */
[----:B------:R-:W-:Y:S01]  /*1a560*/  MOV R6, R0 ;  /* 0x0000000000067202 */ /* 0x000fe20000000f00 */
[----:B------:R-:W-:Y:S05]  /*1a570*/  BRA `(.L_x_2202) ;  /* 0xfffe605000007947 */ /* 0x000fea000383ffff */
.L_x_2026:
[----:B------:R-:W-:Y:S01]  /*1a580*/  IMAD.MOV.U32 R219, RZ, RZ, R9 ;  /* 0x000000ffffdb7224 */ /* 0x000fe200078e0009 */
[----:B------:R-:W-:Y:S01]  /*1a590*/  MOV R2, R0 ;  /* 0x0000000000027202 */ /* 0x000fe20000000f00 */
[----:B------:R-:W-:Y:S01]  /*1a5a0*/  IMAD.MOV.U32 R220, RZ, RZ, 0x1f ;  /* 0x0000001fffdc7424 */ /* 0x000fe200078e00ff */
[----:B------:R-:W-:Y:S02]  /*1a5b0*/  MOV R3, 0x1a5d0 ;  /* 0x0001a5d000037802 */ /* 0x000fe40000000f00 */
[----:B------:R-:W-:Y:S05]  /*1a5c0*/  CALL.REL.NOINC `($__internal_36_$__cuda_sm70_shflsync_idx_p) ;  /* 0x00002e0000007944 */ /* 0x000fea0003c00000 */
[----:B------:R-:W-:Y:S01]  /*1a5d0*/  IMAD.MOV.U32 R12, RZ, RZ, R219 ;  /* 0x000000ffff0c7224 */ /* 0x000fe200078e00db */
[----:B------:R-:W-:Y:S01]  /*1a5e0*/  MOV R219, R8 ;  /* 0x0000000800db7202 */ /* 0x000fe20000000f00 */
[----:B------:R-:W-:Y:S01]  /*1a5f0*/  IMAD.MOV.U32 R5, RZ, RZ, RZ ;  /* 0x000000ffff057224 */ /* 0x000fe200078e00ff */
[----:B------:R-:W-:Y:S01]  /*1a600*/  MOV R2, R0 ;  /* 0x0000000000027202 */ /* 0x000fe20000000f00 */
[----:B------:R-:W-:Y:S01]  /*1a610*/  IMAD.MOV.U32 R220, RZ, RZ, 0x1f ;  /* 0x0000001fffdc7424 */ /* 0x000fe200078e00ff */
[----:B------:R-:W-:-:S02]  /*1a620*/  MOV R3, 0x1a640 ;  /* 0x0001a64000037802 */ /* 0x000fc40000000f00 */
[----:B------:R-:W-:Y:S05]  /*1a630*/  CALL.REL.NOINC `($__internal_36_$__cuda_sm70_shflsync_idx_p) ;  /* 0x00002d9000007944 */ /* 0x000fea0003c00000 */
[----:B------:R-:W-:Y:S01]  /*1a640*/  MOV R9, R219 ;  /* 0x000000db00097202 */ /* 0x000fe20000000f00 */
[----:B------:R-:W-:Y:S05]  /*1a650*/  BRA `(.L_x_2203) ;  /* 0xfffe5fd000007947 */ /* 0x000fea000383ffff */
.L_x_2029:
[----:B------:R-:W-:Y:S01]  /*1a660*/  IMAD.MOV.U32 R219, RZ, RZ, R4 ;  /* 0x000000ffffdb7224 */ /* 0x000fe200078e0004 */
[----:B------:R-:W-:Y:S01]  /*1a670*/  MOV R2, R0 ;  /* 0x0000000000027202 */ /* 0x000fe20000000f00 */
[----:B------:R-:W-:Y:S01]  /*1a680*/  IMAD.MOV.U32 R220, RZ, RZ, 0x1f ;  /* 0x0000001fffdc7424 */ /* 0x000fe200078e00ff */
[----:B------:R-:W-:-:S02]  /*1a690*/  MOV R3, 0x1a6b0 ;  /* 0x0001a6b000037802 */ /* 0x000fc40000000f00 */
[----:B--23--:R-:W-:Y:S05]  /*1a6a0*/  CALL.REL.NOINC `($__internal_36_$__cuda_sm70_shflsync_idx_p) ;  /* 0x00002d2000007944 */ /* 0x00cfea0003c00000 */
[----:B------:R-:W-:Y:S01]  /*1a6b0*/  MOV R5, R219 ;  /* 0x000000db00057202 */ /* 0x000fe20000000f00 */
[----:B------:R-:W-:Y:S05]  /*1a6c0*/  BRA `(.L_x_2028) ;  /* 0xfffe5fc000007947 */ /* 0x000fea000383ffff */
.L_x_2048:
[----:B------:R-:W-:Y:S01]  /*1a6d0*/  IMAD.MOV.U32 R219, RZ, RZ, R5 ;  /* 0x000000ffffdb7224 */ /* 0x000fe200078e0005 */
[----:B------:R-:W-:Y:S01]  /*1a6e0*/  MOV R2, RZ ;  /* 0x000000ff00027202 */ /* 0x000fe20000000f00 */
[----:B------:R-:W-:Y:S01]  /*1a6f0*/  IMAD.MOV.U32 R220, RZ, RZ, 0x181f ;  /* 0x0000181fffdc7424 */ /* 0x000fe200078e00ff */
[----:B------:R-:W-:-:S02]  /*1a700*/  MOV R3, 0x1a720 ;  /* 0x0001a72000037802 */ /* 0x000fc40000000f00 */
[----:B-----5:R-:W-:Y:S05]  /*1a710*/  CALL.REL.NOINC `($__internal_36_$__cuda_sm70_shflsync_idx_p) ;  /* 0x00002cb000007944 */ /* 0x020fea0003c00000 */
[----:B------:R-:W-:Y:S01]  /*1a720*/  MOV R4, R219 ;  /* 0x000000db00047202 */ /* 0x000fe20000000f00 */
[----:B------:R-:W-:Y:S05]  /*1a730*/  BRA `(.L_x_2204) ;  /* 0xfffe851000007947 */ /* 0x000fea000383ffff */
.L_x_2049:
[----:B------:R-:W-:Y:S01]  /*1a740*/  IMAD.MOV.U32 R219, RZ, RZ, R14 ;  /* 0x000000ffffdb7224 */ /* 0x000fe200078e000e */
[----:B------:R-:W-:Y:S01]  /*1a750*/  MOV R2, RZ ;  /* 0x000000ff00027202 */ /* 0x000fe20000000f00 */
[----:B------:R-:W-:Y:S01]  /*1a760*/  IMAD.MOV.U32 R220, RZ, RZ, 0x181f ;  /* 0x0000181fffdc7424 */ /* 0x000fe200078e00ff */
[----:B------:R-:W-:-:S02]  /*1a770*/  MOV R3, 0x1a790 ;  /* 0x0001a79000037802 */ /* 0x000fc40000000f00 */
[----:B-12--5:R-:W-:Y:S05]  /*1a780*/  CALL.REL.NOINC `($__internal_36_$__cuda_sm70_shflsync_idx_p) ;  /* 0x00002c4000007944 */ /* 0x026fea0003c00000 */
[----:B------:R-:W-:Y:S01]  /*1a790*/  MOV R0, R219 ;  /* 0x000000db00007202 */ /* 0x000fe20000000f00 */
[----:B------:R-:W-:Y:S05]  /*1a7a0*/  BRA `(.L_x_2205) ;  /* 0xfffe84c000007947 */ /* 0x000fea000383ffff */
.L_x_2052:
[----:B------:R-:W-:Y:S01]  /*1a7b0*/  IMAD.MOV.U32 R219, RZ, RZ, R5 ;  /* 0x000000ffffdb7224 */ /* 0x000fe200078e0005 */
[----:B--2---:R-:W-:Y:S01]  /*1a7c0*/  MOV R2, 0x1 ;  /* 0x0000000100027802 */ /* 0x004fe20000000f00 */
[----:B------:R-:W-:Y:S01]  /*1a7d0*/  IMAD.MOV.U32 R220, RZ, RZ, 0x181f ;  /* 0x0000181fffdc7424 */ /* 0x000fe200078e00ff */
[----:B------:R-:W-:-:S02]  /*1a7e0*/  MOV R3, 0x1a800 ;  /* 0x0001a80000037802 */ /* 0x000fc40000000f00 */
[----:B-1-345:R-:W-:Y:S05]  /*1a7f0*/  CALL.REL.NOINC `($__internal_36_$__cuda_sm70_shflsync_idx_p) ;  /* 0x00002bd000007944 */ /* 0x03afea0003c00000 */
[----:B------:R-:W-:Y:S01]  /*1a800*/  IMAD.MOV.U32 R4, RZ, RZ, R219 ;  /* 0x000000ffff047224 */ /* 0x000fe200078e00db */
[----:B------:R-:W-:Y:S01]  /*1a810*/  MOV R2, 0x1 ;  /* 0x0000000100027802 */ /* 0x000fe20000000f00 */
[----:B------:R-:W-:Y:S01]  /*1a820*/  IMAD.MOV.U32 R219, RZ, RZ, R14 ;  /* 0x000000ffffdb7224 */ /* 0x000fe200078e000e */
[----:B------:R-:W-:-:S02]  /*1a830*/  MOV R220, 0x181f ;  /* 0x0000181f00dc7802 */ /* 0x000fc40000000f00 */
[----:B------:R-:W-:Y:S02]  /*1a840*/  MOV R3, 0x1a860 ;  /* 0x0001a86000037802 */ /* 0x000fe40000000f00 */
[----:B------:R-:W-:Y:S05]  /*1a850*/  CALL.REL.NOINC `($__internal_36_$__cuda_sm70_shflsync_idx_p) ;  /* 0x00002b7000007944 */ /* 0x000fea0003c00000 */
[----:B------:R-:W-:Y:S01]  /*1a860*/  MOV R0, R219 ;  /* 0x000000db00007202 */ /* 0x000fe20000000f00 */
[----:B------:R-:W-:Y:S05]  /*1a870*/  BRA `(.L_x_2206) ;  /* 0xfffe85b000007947 */ /* 0x000fea000383ffff */
.L_x_2055:
[----:B------:R-:W-:Y:S01]  /*1a880*/  IMAD.MOV.U32 R219, RZ, RZ, R5 ;  /* 0x000000ffffdb7224 */ /* 0x000fe200078e0005 */
[----:B-1----:R-:W-:Y:S01]  /*1a890*/  MOV R2, 0x2 ;  /* 0x0000000200027802 */ /* 0x002fe20000000f00 */
[----:B------:R-:W-:Y:S01]  /*1a8a0*/  IMAD.MOV.U32 R220, RZ, RZ, 0x181f ;  /* 0x0000181fffdc7424 */ /* 0x000fe200078e00ff */
[----:B------:R-:W-:Y:S02]  /*1a8b0*/  MOV R3, 0x1a8d0 ;  /* 0x0001a8d000037802 */ /* 0x000fe40000000f00 */
[----:B--2345:R-:W-:Y:S05]  /*1a8c0*/  CALL.REL.NOINC `($__internal_36_$__cuda_sm70_shflsync_idx_p) ;  /* 0x00002b0000007944 */ /* 0x03cfea0003c00000 */
[----:B------:R-:W-:Y:S01]  /*1a8d0*/  MOV R4, R219 ;  /* 0x000000db00047202 */ /* 0x000fe20000000f00 */
[----:B------:R-:W-:Y:S05]  /*1a8e0*/  BRA `(.L_x_2207) ;  /* 0xfffe86e000007947 */ /* 0x000fea000383ffff */
.L_x_2056:
[----:B------:R-:W-:Y:S01]  /*1a8f0*/  IMAD.MOV.U32 R219, RZ, RZ, R14 ;  /* 0x000000ffffdb7224 */ /* 0x000fe200078e000e */
[----:B------:R-:W-:Y:S01]  /*1a900*/  MOV R2, 0x2 ;  /* 0x0000000200027802 */ /* 0x000fe20000000f00 */
[----:B------:R-:W-:Y:S01]  /*1a910*/  IMAD.MOV.U32 R220, RZ, RZ, 0x181f ;  /* 0x0000181fffdc7424 */ /* 0x000fe200078e00ff */
[----:B------:R-:W-:Y:S02]  /*1a920*/  MOV R3, 0x1a940 ;  /* 0x0001a94000037802 */ /* 0x000fe40000000f00 */
[----:B-12345:R-:W-:Y:S05]  /*1a930*/  CALL.REL.NOINC `($__internal_36_$__cuda_sm70_shflsync_idx_p) ;  /* 0x00002a9000007944 */ /* 0x03efea0003c00000 */
[----:B------:R-:W-:Y:S01]  /*1a940*/  MOV R0, R219 ;  /* 0x000000db00007202 */ /* 0x000fe20000000f00 */
[----:B------:R-:W-:Y:S05]  /*1a950*/  BRA `(.L_x_2208) ;  /* 0xfffe869000007947 */ /* 0x000fea000383ffff */
.L_x_2059:
[----:B------:R-:W-:Y:S01]  /*1a960*/  IMAD.MOV.U32 R219, RZ, RZ, R5 ;  /* 0x000000ffffdb7224 */ /* 0x000fe200078e0005 */
[----:B-1----:R-:W-:Y:S01]  /*1a970*/  MOV R2, 0x3 ;  /* 0x0000000300027802 */ /* 0x002fe20000000f00 */
[----:B------:R-:W-:Y:S01]  /*1a980*/  IMAD.MOV.U32 R220, RZ, RZ, 0x181f ;  /* 0x0000181fffdc7424 */ /* 0x000fe200078e00ff */
[----:B------:R-:W-:-:S02]  /*1a990*/  MOV R3, 0x1a9b0 ;  /* 0x0001a9b000037802 */ /* 0x000fc40000000f00 */
[----:B--2345:R-:W-:Y:S05]  /*1a9a0*/  CALL.REL.NOINC `($__internal_36_$__cuda_sm70_shflsync_idx_p) ;  /* 0x00002a2000007944 */ /* 0x03cfea0003c00000 */
        /* <DEDUP_REMOVED lines=8> */
.L_x_2062:
[----:B------:R-:W-:Y:S01]  /*1aa30*/  IMAD.MOV.U32 R219, RZ, RZ, R5 ;  /* 0x000000ffffdb7224 */ /* 0x000fe200078e0005 */
[----:B------:R-:W-:Y:S01]  /*1aa40*/  MOV R2, RZ ;  /* 0x000000ff00027202 */ /* 0x000fe20000000f00 */
[----:B------:R-:W-:Y:S01]  /*1aa50*/  IMAD.MOV.U32 R220, RZ, RZ, 0x181f ;  /* 0x0000181fffdc7424 */ /* 0x000fe200078e00ff */
[----:B------:R-:W-:Y:S02]  /*1aa60*/  MOV R3, 0x1aa80 ;  /* 0x0001aa8000037802 */ /* 0x000fe40000000f00 */
[----:B------:R-:W-:Y:S05]  /*1aa70*/  CALL.REL.NOINC `($__internal_36_$__cuda_sm70_shflsync_idx_p) ;  /* 0x0000295000007944 */ /* 0x000fea0003c00000 */
[----:B------:R-:W-:Y:S01]  /*1aa80*/  MOV R4, R219 ;  /* 0x000000db00047202 */ /* 0x000fe20000000f00 */
[----:B------:R-:W-:Y:S05]  /*1aa90*/  BRA `(.L_x_2210) ;  /* 0xfffea5e000007947 */ /* 0x000fea000383ffff */
.L_x_2063:
[----:B------:R-:W-:Y:S01]  /*1aaa0*/  IMAD.MOV.U32 R219, RZ, RZ, R10 ;  /* 0x000000ffffdb7224 */ /* 0x000fe200078e000a */
[----:B------:R-:W-:Y:S01]  /*1aab0*/  MOV R2, RZ ;  /* 0x000000ff00027202 */ /* 0x000fe20000000f00 */
[----:B------:R-:W-:Y:S01]  /*1aac0*/  IMAD.MOV.U32 R220, RZ, RZ, 0x181f ;  /* 0x0000181fffdc7424 */ /* 0x000fe200078e00ff */
[----:B------:R-:W-:Y:S02]  /*1aad0*/  MOV R3, 0x1aaf0 ;  /* 0x0001aaf000037802 */ /* 0x000fe40000000f00 */
[----:B-12---:R-:W-:Y:S05]  /*1aae0*/  CALL.REL.NOINC `($__internal_36_$__cuda_sm70_shflsync_idx_p) ;  /* 0x000028e000007944 */ /* 0x006fea0003c00000 */
[----:B------:R-:W-:Y:S01]  /*1aaf0*/  ISETP.GE.AND P0, PT, R217, c[0x0][0x1d4], PT ;  /* 0x00007500d9007a0c */ /* 0x000fe20003f06270 */
[----:B------:R-:W-:Y:S01]  /*1ab00*/  IMAD.MOV.U32 R220, RZ, RZ, 0x181f ;  /* 0x0000181fffdc7424 */ /* 0x000fe200078e00ff */
[----:B------:R-:W-:-:S02]  /*1ab10*/  IADD3 R2, P1, R219, R103, RZ ;  /* 0x00000067db027210 */ /* 0x000fc40007f3e0ff */
[----:B------:R-:W-:Y:S02]  /*1ab20*/  SEL R14, RZ, 0x10, P0 ;  /* 0x00000010ff0e7807 */ /* 0x000fe40000000000 */
[----:B------:R-:W-:Y:S01]  /*1ab30*/  ISETP.GE.AND P2, PT, R223, c[0x0][0x1d4], PT ;  /* 0x00007500df007a0c */ /* 0x000fe20003f46270 */
[----:B------:R-:W-:Y:S01]  /*1ab40*/  IMAD.X R3, R4, 0x1, R96, P1 ;  /* 0x0000000104037824 */ /* 0x000fe200008e0660 */
[----:B------:R-:W-:Y:S02]  /*1ab50*/  IADD3 R8, P1, R219, R104, RZ ;  /* 0x00000068db087210 */ /* 0x000fe40007f3e0ff */
[----:B------:R-:W-:-:S03]  /*1ab60*/  SEL R13, RZ, 0x10, P2 ;  /* 0x00000010ff0d7807 */ /* 0x000fc60001000000 */
[----:B------:R-:W-:Y:S01]  /*1ab70*/  @!PT LDS RZ, [RZ] ;  /* 0x00000000fffff984 */ /* 0x000fe20000000800 */
        /* <DEDUP_REMOVED lines=11> */
[----:B-1----:R-:W-:Y:S01]  /*1ac30*/  IADD3 R2, P3, R219, R106, RZ ;  /* 0x0000006adb027210 */ /* 0x002fe20007f7e0ff */
[----:B------:R-:W-:Y:S01]  /*1ac40*/  IMAD.MOV.U32 R219, RZ, RZ, R5 ;  /* 0x000000ffffdb7224 */ /* 0x000fe200078e0005 */
[----:B------:R-:W-:-:S03]  /*1ac50*/  SEL R5, RZ, 0x10, P0 ;  /* 0x00000010ff057807 */ /* 0x000fc60000000000 */
[----:B------:R-:W-:-:S05]  /*1ac60*/  IMAD.X R3, R4, 0x1, R99, P3 ;  /* 0x0000000104037824 */ /* 0x000fca00018e0663 */
[----:B------:R1:W-:Y:S02]  /*1ac70*/  LDGSTS.E.BYPASS.LTC128B.128 [R215+0xe100], [R2.64], !P0 ;  /* 0x0e10000002d77fae */ /* 0x0003e4000c101d46 */
[----:B-1----:R-:W-:Y:S01]  /*1ac80*/  IMAD.MOV.U32 R2, RZ, RZ, 0x1 ;  /* 0x00000001ff027424 */ /* 0x002fe200078e00ff */
[----:B------:R-:W-:Y:S02]  /*1ac90*/  MOV R3, 0x1acb0 ;  /* 0x0001acb000037802 */ /* 0x000fe40000000f00 */
[----:B--2---:R-:W-:Y:S05]  /*1aca0*/  CALL.REL.NOINC `($__internal_36_$__cuda_sm70_shflsync_idx_p) ;  /* 0x0000272000007944 */ /* 0x004fea0003c00000 */
[----:B------:R-:W-:Y:S01]  /*1acb0*/  IMAD.MOV.U32 R4, RZ, RZ, R219 ;  /* 0x000000ffff047224 */ /* 0x000fe200078e00db */
[----:B------:R-:W-:Y:S01]  /*1acc0*/  MOV R2, 0x1 ;  /* 0x0000000100027802 */ /* 0x000fe20000000f00 */
[----:B------:R-:W-:Y:S01]  /*1acd0*/  IMAD.MOV.U32 R219, RZ, RZ, R10 ;  /* 0x000000ffffdb7224 */ /* 0x000fe200078e000a */
[----:B------:R-:W-:Y:S02]  /*1ace0*/  MOV R220, 0x181f ;  /* 0x0000181f00dc7802 */ /* 0x000fe40000000f00 */
[----:B------:R-:W-:Y:S02]  /*1acf0*/  MOV R3, 0x1ad10 ;  /* 0x0001ad1000037802 */ /* 0x000fe40000000f00 */
[----:B------:R-:W-:Y:S05]  /*1ad00*/  CALL.REL.NOINC `($__internal_36_$__cuda_sm70_shflsync_idx_p) ;  /* 0x000026c000007944 */ /* 0x000fea0003c00000 */
[----:B------:R-:W-:Y:S01]  /*1ad10*/  MOV R0, R219 ;  /* 0x000000db00007202 */ /* 0x000fe20000000f00 */
[----:B------:R-:W-:Y:S05]  /*1ad20*/  BRA `(.L_x_2211) ;  /* 0xfffea4f000007947 */ /* 0x000fea000383ffff */
.L_x_2064:
[----:B------:R-:W-:Y:S01]  /*1ad30*/  IMAD.MOV.U32 R219, RZ, RZ, R4 ;  /* 0x000000ffffdb7224 */ /* 0x000fe200078e0004 */
[----:B------:R-:W-:Y:S01]  /*1ad40*/  MOV R2, RZ ;  /* 0x000000ff00027202 */ /* 0x000fe20000000f00 */
[----:B------:R-:W-:Y:S01]  /*1ad50*/  IMAD.MOV.U32 R220, RZ, RZ, 0x1c1f ;  /* 0x00001c1fffdc7424 */ /* 0x000fe200078e00ff */
[----:B------:R-:W-:-:S02]  /*1ad60*/  MOV R3, 0x1ad80 ;  /* 0x0001ad8000037802 */ /* 0x000fc40000000f00 */
[----:B------:R-:W-:Y:S05]  /*1ad70*/  CALL.REL.NOINC `($__internal_36_$__cuda_sm70_shflsync_idx_p) ;  /* 0x0000265000007944 */ /* 0x000fea0003c00000 */
[----:B------:R-:W-:Y:S01]  /*1ad80*/  MOV R3, R219 ;  /* 0x000000db00037202 */ /* 0x000fe20000000f00 */
[----:B------:R-:W-:Y:S05]  /*1ad90*/  BRA `(.L_x_2212) ;  /* 0xfffea74000007947 */ /* 0x000fea000383ffff */
.L_x_2069:
[----:B------:R-:W-:Y:S01]  /*1ada0*/  IMAD.MOV.U32 R219, RZ, RZ, R4 ;  /* 0x000000ffffdb7224 */ /* 0x000fe200078e0004 */
[----:B------:R-:W-:Y:S01]  /*1adb0*/  MOV R2, 0x1 ;  /* 0x0000000100027802 */ /* 0x000fe20000000f00 */
[----:B------:R-:W-:Y:S01]  /*1adc0*/  IMAD.MOV.U32 R220, RZ, RZ, 0x1c1f ;  /* 0x00001c1fffdc7424 */ /* 0x000fe200078e00ff */
[----:B------:R-:W-:-:S02]  /*1add0*/  MOV R3, 0x1adf0 ;  /* 0x0001adf000037802 */ /* 0x000fc40000000f00 */
[----:B-1----:R-:W-:Y:S05]  /*1ade0*/  CALL.REL.NOINC `($__internal_36_$__cuda_sm70_shflsync_idx_p) ;  /* 0x000025e000007944 */ /* 0x002fea0003c00000 */
[----:B------:R-:W-:Y:S01]  /*1adf0*/  MOV R3, R219 ;  /* 0x000000db00037202 */ /* 0x000fe20000000f00 */
[----:B------:R-:W-:Y:S05]  /*1ae00*/  BRA `(.L_x_2213) ;  /* 0xfffeabb000007947 */ /* 0x000fea000383ffff */
.L_x_2074:
[----:B------:R-:W-:Y:S02]  /*1ae10*/  MOV R0, 0x2 ;  /* 0x0000000200007802 */ /* 0x000fe40000000f00 */
[----:B------:R-:W-:-:S02]  /*1ae20*/  MOV R2, 0x1ae40 ;  /* 0x0001ae4000027802 */ /* 0x000fc40000000f00 */
[----:B------:R-:W-:Y:S05]  /*1ae30*/  CALL.REL.NOINC `($__internal_35_$__cuda_sm70_shflsync_bfly_p) ;  /* 0x0000253000007944 */ /* 0x000fea0003c00000 */
[----:B------:R-:W-:Y:S05]  /*1ae40*/  BRA `(.L_x_2214) ;  /* 0xfffeb22000007947 */ /* 0x000fea000383ffff */
.L_x_2075:
[----:B------:R-:W-:Y:S02]  /*1ae50*/  MOV R0, 0x1 ;  /* 0x0000000100007802 */ /* 0x000fe40000000f00 */
[----:B------:R-:W-:-:S02]  /*1ae60*/  MOV R2, 0x1ae80 ;  /* 0x0001ae8000027802 */ /* 0x000fc40000000f00 */
[----:B------:R-:W-:Y:S05]  /*1ae70*/  CALL.REL.NOINC `($__internal_35_$__cuda_sm70_shflsync_bfly_p) ;  /* 0x000024f000007944 */ /* 0x000fea0003c00000 */
[----:B------:R-:W-:Y:S01]  /*1ae80*/  FMNMX.FTZ R132, R4, R0, !PT ;  /* 0x0000000004847209 */ /* 0x000fe20007810000 */
[----:B------:R-:W-:Y:S01]  /*1ae90*/  IMAD.MOV.U32 R4, RZ, RZ, R5 ;  /* 0x000000ffff047224 */ /* 0x000fe200078e0005 */
[----:B------:R-:W-:Y:S01]  /*1aea0*/  MOV R2, 0x1aed0 ;  /* 0x0001aed000027802 */ /* 0x000fe20000000f00 */
[----:B------:R-:W-:-:S02]  /*1aeb0*/  IMAD.MOV.U32 R0, RZ, RZ, 0x2 ;  /* 0x00000002ff007424 */ /* 0x000fc400078e00ff */
[----:B------:R-:W-:Y:S05]  /*1aec0*/  CALL.REL.NOINC `($__internal_35_$__cuda_sm70_shflsync_bfly_p) ;  /* 0x000024a000007944 */ /* 0x000fea0003c00000 */
[----:B------:R-:W-:Y:S01]  /*1aed0*/  FMNMX.FTZ R5, R5, R0, !PT ;  /* 0x0000000005057209 */ /* 0x000fe20007810000 */
[----:B------:R-:W-:Y:S01]  /*1aee0*/  IMAD.MOV.U32 R0, RZ, RZ, 0x1 ;  /* 0x00000001ff007424 */ /* 0x000fe200078e00ff */
[----:B------:R-:W-:-:S03]  /*1aef0*/  MOV R2, 0x1af20 ;  /* 0x0001af2000027802 */ /* 0x000fc60000000f00 */
[----:B------:R-:W-:Y:S02]  /*1af00*/  IMAD.MOV.U32 R4, RZ, RZ, R5 ;  /* 0x000000ffff047224 */ /* 0x000fe400078e0005 */
[----:B------:R-:W-:Y:S05]  /*1af10*/  CALL.REL.NOINC `($__internal_35_$__cuda_sm70_shflsync_bfly_p) ;  /* 0x0000245000007944 */ /* 0x000fea0003c00000 */
[----:B------:R-:W-:Y:S01]  /*1af20*/  MOV R3, R0 ;  /* 0x0000000000037202 */ /* 0x000fe20000000f00 */
[----:B------:R-:W-:Y:S05]  /*1af30*/  BRA `(.L_x_2215) ;  /* 0xfffeb1a000007947 */ /* 0x000fea000383ffff */
.L_x_2083:
[----:B------:R-:W-:Y:S01]  /*1af40*/  MOV R2, RZ ;  /* 0x000000ff00027202 */ /* 0x000fe20000000f00 */
[----:B------:R-:W-:Y:S01]  /*1af50*/  IMAD.MOV.U32 R219, RZ, RZ, R5 ;  /* 0x000000ffffdb7224 */ /* 0x000fe200078e0005 */
[----:B------:R-:W-:Y:S01]  /*1af60*/  MOV R3, 0x1af90 ;  /* 0x0001af9000037802 */ /* 0x000fe20000000f00 */
[----:B------:R-:W-:Y:S02]  /*1af70*/  IMAD.MOV.U32 R220, RZ, RZ, 0x181f ;  /* 0x0000181fffdc7424 */ /* 0x000fe400078e00ff */
[----:B-1234-:R-:W-:Y:S05]  /*1af80*/  CALL.REL.NOINC `($__internal_36_$__cuda_sm70_shflsync_idx_p) ;  /* 0x0000244000007944 */ /* 0x01efea0003c00000 */
[----:B------:R-:W-:Y:S01]  /*1af90*/  MOV R4, R219 ;  /* 0x000000db00047202 */ /* 0x000fe20000000f00 */
[----:B------:R-:W-:-:S05]  /*1afa0*/  BRA `(.L_x_2216) ;  /* 0xfffec9f000007947 */ /* 0x000fca000383ffff */
.L_x_2084:
[----:B------:R-:W-:Y:S01]  /*1afb0*/  MOV R2, RZ ;  /* 0x000000ff00027202 */ /* 0x000fe20000000f00 */
[----:B------:R-:W-:Y:S01]  /*1afc0*/  IMAD.MOV.U32 R219, RZ, RZ, R20 ;  /* 0x000000ffffdb7224 */ /* 0x000fe200078e0014 */
[----:B------:R-:W-:Y:S01]  /*1afd0*/  MOV R3, 0x1b000 ;  /* 0x0001b00000037802 */ /* 0x000fe20000000f00 */
[----:B------:R-:W-:Y:S02]  /*1afe0*/  IMAD.MOV.U32 R220, RZ, RZ, 0x181f ;  /* 0x0000181fffdc7424 */ /* 0x000fe400078e00ff */
[----:B-1234-:R-:W-:Y:S05]  /*1aff0*/  CALL.REL.NOINC `($__internal_36_$__cuda_sm70_shflsync_idx_p) ;  /* 0x000023d000007944 */ /* 0x01efea0003c00000 */
[----:B------:R-:W-:Y:S01]  /*1b000*/  ISETP.GE.AND P3, PT, R217, c[0x0][0x1d4], PT ;  /* 0x00007500d9007a0c */ /* 0x000fe20003f66270 */
[----:B------:R-:W-:Y:S01]  /*1b010*/  IMAD.MOV.U32 R220, RZ, RZ, 0x181f ;  /* 0x0000181fffdc7424 */ /* 0x000fe200078e00ff */
[----:B------:R-:W-:Y:S02]  /*1b020*/  IADD3 R6, P0, R219, R29, RZ ;  /* 0x0000001ddb067210 */ /* 0x000fe40007f1e0ff */
[----:B------:R-:W-:Y:S02]  /*1b030*/  ISETP.GE.AND P2, PT, R223, c[0x0][0x1d4], PT ;  /* 0x00007500df007a0c */ /* 0x000fe40003f46270 */
[----:B------:R-:W-:Y:S01]  /*1b040*/  ISETP.GE.AND P1, PT, R222, c[0x0][0x1d4], PT ;  /* 0x00007500de007a0c */ /* 0x000fe20003f26270 */
[C---:B------:R-:W-:Y:S01]  /*1b050*/  IMAD.X R7, R4.reuse, 0x1, R21, P0 ;  /* 0x0000000104077824 */ /* 0x040fe200000e0615 */
[C---:B------:R-:W-:Y:S02]  /*1b060*/  IADD3 R2, P0, R219.reuse, R30, RZ ;  /* 0x0000001edb027210 */ /* 0x040fe40007f1e0ff */
[----:B------:R-:W-:Y:S02]  /*1b070*/  SEL R12, RZ, 0x10, P3 ;  /* 0x00000010ff0c7807 */ /* 0x000fe40001800000 */
[----:B------:R-:W-:Y:S01]  /*1b080*/  SEL R15, RZ, 0x10, P2 ;  /* 0x00000010ff0f7807 */ /* 0x000fe20001000000 */
[----:B------:R-:W-:Y:S01]  /*1b090*/  @!PT LDS RZ, [RZ] ;  /* 0x00000000fffff984 */ /* 0x000fe20000000800 */
[----:B------:R-:W-:Y:S01]  /*1b0a0*/  @!PT LDS RZ, [RZ] ;  /* 0x00000000fffff984 */ /* 0x000fe20000000800 */
[----:B------:R-:W-:Y:S01]  /*1b0b0*/  @!PT LDS RZ, [RZ] ;  /* 0x00000000fffff984 */ /* 0x000fe20000000800 */
[----:B------:R1:W-:Y:S01]  /*1b0c0*/  LDGSTS.E.BYPASS.LTC128B.128 [R215+0x100], [R6.64], !P3 ;  /* 0x0010000006d77fae */ /* 0x0003e2000d901d46 */
[C---:B------:R-:W-:Y:S01]  /*1b0d0*/  IMAD.X R3, R4.reuse, 0x1, R22, P0 ;  /* 0x0000000104037824 */ /* 0x040fe200000e0616 */
[----:B------:R-:W-:Y:S04]  /*1b0e0*/  SEL R14, RZ, 0x10, P1 ;  /* 0x00000010ff0e7807 */ /* 0x000fe80000800000 */
[----:B------:R2:W-:Y:S02]  /*1b0f0*/  LDGSTS.E.BYPASS.LTC128B.128 [R215+0x2100], [R2.64], !P2 ;  /* 0x0210000002d77fae */ /* 0x0005e4000d101d46 */
[C---:B--2---:R-:W-:Y:S05]  /*1b100*/  IADD3 R2, P0, R219.reuse, R31, RZ ;  /* 0x0000001fdb027210 */ /* 0x044fea0007f1e0ff */
[C---:B------:R-:W-:Y:S05]  /*1b110*/  IMAD.X R3, R4.reuse, 0x1, R23, P0 ;  /* 0x0000000104037824 */ /* 0x040fea00000e0617 */
[----:B------:R2:W-:Y:S02]  /*1b120*/  LDGSTS.E.BYPASS.LTC128B.128 [R215+0x4100], [R2.64], !P1 ;  /* 0x0410000002d77fae */ /* 0x0005e4000c901d46 */
[----:B--2---:R-:W-:Y:S01]  /*1b130*/  IADD3 R2, P0, R219, R132, RZ ;  /* 0x00000084db027210 */ /* 0x004fe20007f1e0ff */
[----:B------:R-:W-:Y:S04]  /*1b140*/  IMAD.MOV.U32 R219, RZ, RZ, R5 ;  /* 0x000000ffffdb7224 */ /* 0x000fe800078e0005 */
[----:B------:R-:W-:Y:S01]  /*1b150*/  IMAD.X R3, R4, 0x1, R28, P0 ;  /* 0x0000000104037824 */ /* 0x000fe200000e061c */
[----:B------:R-:W-:Y:S04]  /*1b160*/  ISETP.GE.AND P0, PT, R224, c[0x0][0x1d4], PT ;  /* 0x00007500e0007a0c */ /* 0x000fe80003f06270 */
[----:B------:R-:W-:Y:S09]  /*1b170*/  SEL R5, RZ, 0x10, P0 ;  /* 0x00000010ff057807 */ /* 0x000ff20000000000 */
[----:B------:R2:W-:Y:S02]  /*1b180*/  LDGSTS.E.BYPASS.LTC128B.128 [R215+0x6100], [R2.64], !P0 ;  /* 0x0610000002d77fae */ /* 0x0005e4000c101d46 */
[----:B--2---:R-:W-:Y:S01]  /*1b190*/  MOV R3, 0x1b1c0 ;  /* 0x0001b1c000037802 */ /* 0x004fe20000000f00 */
[----:B------:R-:W-:Y:S02]  /*1b1a0*/  IMAD.MOV.U32 R2, RZ, RZ, 0x1 ;  /* 0x00000001ff027424 */ /* 0x000fe400078e00ff */
[----:B-1----:R-:W-:Y:S05]  /*1b1b0*/  CALL.REL.NOINC `($__internal_36_$__cuda_sm70_shflsync_idx_p) ;  /* 0x0000221000007944 */ /* 0x002fea0003c00000 */
[----:B------:R-:W-:Y:S01]  /*1b1c0*/  MOV R2, 0x1 ;  /* 0x0000000100027802 */ /* 0x000fe20000000f00 */
[----:B------:R-:W-:Y:S01]  /*1b1d0*/  IMAD.MOV.U32 R4, RZ, RZ, R219 ;  /* 0x000000ffff047224 */ /* 0x000fe200078e00db */
[----:B------:R-:W-:Y:S01]  /*1b1e0*/  MOV R220, 0x181f ;  /* 0x0000181f00dc7802 */ /* 0x000fe20000000f00 */
[----:B------:R-:W-:Y:S01]  /*1b1f0*/  IMAD.MOV.U32 R219, RZ, RZ, R20 ;  /* 0x000000ffffdb7224 */ /* 0x000fe200078e0014 */
[----:B------:R-:W-:Y:S02]  /*1b200*/  MOV R3, 0x1b220 ;  /* 0x0001b22000037802 */ /* 0x000fe40000000f00 */
[----:B------:R-:W-:Y:S05]  /*1b210*/  CALL.REL.NOINC `($__internal_36_$__cuda_sm70_shflsync_idx_p) ;  /* 0x000021b000007944 */ /* 0x000fea0003c00000 */
[----:B------:R-:W-:Y:S01]  /*1b220*/  MOV R0, R219 ;  /* 0x000000db00007202 */ /* 0x000fe20000000f00 */
[----:B------:R-:W-:-:S05]  /*1b230*/  BRA `(.L_x_2217) ;  /* 0xfffec90000007947 */ /* 0x000fca000383ffff */
.L_x_2087:
[----:B------:R-:W-:Y:S01]  /*1b240*/  MOV R2, RZ ;  /* 0x000000ff00027202 */ /* 0x000fe20000000f00 */
[----:B------:R-:W-:Y:S01]  /*1b250*/  IMAD.MOV.U32 R219, RZ, RZ, R5 ;  /* 0x000000ffffdb7224 */ /* 0x000fe200078e0005 */
[----:B------:R-:W-:Y:S01]  /*1b260*/  MOV R3, 0x1b290 ;  /* 0x0001b29000037802 */ /* 0x000fe20000000f00 */
[----:B------:R-:W-:Y:S02]  /*1b270*/  IMAD.MOV.U32 R220, RZ, RZ, 0x181f ;  /* 0x0000181fffdc7424 */ /* 0x000fe400078e00ff */
[----:B-1----:R-:W-:Y:S05]  /*1b280*/  CALL.REL.NOINC `($__internal_36_$__cuda_sm70_shflsync_idx_p) ;  /* 0x0000214000007944 */ /* 0x002fea0003c00000 */
[----:B------:R-:W-:Y:S01]  /*1b290*/  MOV R4, R219 ;  /* 0x000000db00047202 */ /* 0x000fe20000000f00 */
[----:B------:R-:W-:-:S05]  /*1b2a0*/  BRA `(.L_x_2218) ;  /* 0xfffeddc000007947 */ /* 0x000fca000383ffff */
.L_x_2088:
[----:B------:R-:W-:Y:S01]  /*1b2b0*/  MOV R2, RZ ;  /* 0x000000ff00027202 */ /* 0x000fe20000000f00 */
[----:B------:R-:W-:Y:S01]  /*1b2c0*/  IMAD.MOV.U32 R219, RZ, RZ, R8 ;  /* 0x000000ffffdb7224 */ /* 0x000fe200078e0008 */
[----:B------:R-:W-:Y:S01]  /*1b2d0*/  MOV R3, 0x1b300 ;  /* 0x0001b30000037802 */ /* 0x000fe20000000f00 */
[----:B------:R-:W-:Y:S02]  /*1b2e0*/  IMAD.MOV.U32 R220, RZ, RZ, 0x181f ;  /* 0x0000181fffdc7424 */ /* 0x000fe400078e00ff */
[----:B-123--:R-:W-:Y:S05]  /*1b2f0*/  CALL.REL.NOINC `($__internal_36_$__cuda_sm70_shflsync_idx_p) ;  /* 0x000020d000007944 */ /* 0x00efea0003c00000 */
[----:B------:R-:W-:Y:S01]  /*1b300*/  ISETP.GE.AND P3, PT, R217, c[0x0][0x1d4], PT ;  /* 0x00007500d9007a0c */ /* 0x000fe20003f66270 */
[----:B------:R-:W-:Y:S01]  /*1b310*/  IMAD.MOV.U32 R220, RZ, RZ, 0x181f ;  /* 0x0000181fffdc7424 */ /* 0x000fe200078e00ff */
[----:B------:R-:W-:Y:S02]  /*1b320*/  IADD3 R6, P0, R219, R22, RZ ;  /* 0x00000016db067210 */ /* 0x000fe40007f1e0ff */
[----:B------:R-:W-:Y:S02]  /*1b330*/  ISETP.GE.AND P2, PT, R223, c[0x0][0x1d4], PT ;  /* 0x00007500df007a0c */ /* 0x000fe40003f46270 */
[----:B------:R-:W-:Y:S01]  /*1b340*/  ISETP.GE.AND P1, PT, R222, c[0x0][0x1d4], PT ;  /* 0x00007500de007a0c */ /* 0x000fe20003f26270 */
[C---:B------:R-:W-:Y:S01]  /*1b350*/  IMAD.X R7, R4.reuse, 0x1, R9, P0 ;  /* 0x0000000104077824 */ /* 0x040fe200000e0609 */
[C---:B------:R-:W-:Y:S02]  /*1b360*/  IADD3 R2, P0, R219.reuse, R23, RZ ;  /* 0x00000017db027210 */ /* 0x040fe40007f1e0ff */
[----:B------:R-:W-:Y:S03]  /*1b370*/  SEL R11, RZ, 0x10, P1 ;  /* 0x00000010ff0b7807 */ /* 0x000fe60000800000 */
[----:B------:R-:W-:Y:S01]  /*1b380*/  @!PT LDS RZ, [RZ] ;  /* 0x00000000fffff984 */ /* 0x000fe20000000800 */
[----:B------:R-:W-:Y:S01]  /*1b390*/  @!PT LDS RZ, [RZ] ;  /* 0x00000000fffff984 */ /* 0x000fe20000000800 */
[----:B------:R-:W-:Y:S01]  /*1b3a0*/  @!PT LDS RZ, [RZ] ;  /* 0x00000000fffff984 */ /* 0x000fe20000000800 */
[----:B------:R1:W-:Y:S01]  /*1b3b0*/  LDGSTS.E.BYPASS.LTC128B.128 [R215+0x8100], [R6.64], !P3 ;  /* 0x0810000006d77fae */ /* 0x0003e2000d901d46 */
[C---:B------:R-:W-:Y:S05]  /*1b3c0*/  IMAD.X R3, R4.reuse, 0x1, R12, P0 ;  /* 0x0000000104037824 */ /* 0x040fea00000e060c */
[----:B------:R2:W-:Y:S01]  /*1b3d0*/  LDGSTS.E.BYPASS.LTC128B.128 [R215+0xa100], [R2.64], !P2 ;  /* 0x0a10000002d77fae */ /* 0x0005e2000d101d46 */
[----:B-1----:R-:W-:Y:S02]  /*1b3e0*/  SEL R6, RZ, 0x10, P3 ;  /* 0x00000010ff067807 */ /* 0x002fe40001800000 */
[C---:B--2---:R-:W-:Y:S05]  /*1b3f0*/  IADD3 R2, P0, R219.reuse, R24, RZ ;  /* 0x00000018db027210 */ /* 0x044fea0007f1e0ff */
[C---:B------:R-:W-:Y:S05]  /*1b400*/  IMAD.X R3, R4.reuse, 0x1, R13, P0 ;  /* 0x0000000104037824 */ /* 0x040fea00000e060d */
[----:B------:R1:W-:Y:S02]  /*1b410*/  LDGSTS.E.BYPASS.LTC128B.128 [R215+0xc100], [R2.64], !P1 ;  /* 0x0c10000002d77fae */ /* 0x0003e4000c901d46 */
[----:B-1----:R-:W-:Y:S01]  /*1b420*/  IADD3 R2, P0, R219, R25, RZ ;  /* 0x00000019db027210 */ /* 0x002fe20007f1e0ff */
[----:B------:R-:W-:Y:S01]  /*1b430*/  IMAD.MOV.U32 R219, RZ, RZ, R5 ;  /* 0x000000ffffdb7224 */ /* 0x000fe200078e0005 */
[----:B------:R-:W-:Y:S03]  /*1b440*/  SEL R5, RZ, 0x10, P2 ;  /* 0x00000010ff057807 */ /* 0x000fe60001000000 */
[----:B------:R-:W-:Y:S01]  /*1b450*/  IMAD.X R3, R4, 0x1, R14, P0 ;  /* 0x0000000104037824 */ /* 0x000fe200000e060e */
[----:B------:R-:W-:Y:S04]  /*1b460*/  ISETP.GE.AND P0, PT, R224, c[0x0][0x1d4], PT ;  /* 0x00007500e0007a0c */ /* 0x000fe80003f06270 */
[----:B------:R-:W-:Y:S09]  /*1b470*/  SEL R10, RZ, 0x10, P0 ;  /* 0x00000010ff0a7807 */ /* 0x000ff20000000000 */
[----:B------:R1:W-:Y:S02]  /*1b480*/  LDGSTS.E.BYPASS.LTC128B.128 [R215+0xe100], [R2.64], !P0 ;  /* 0x0e10000002d77fae */ /* 0x0003e4000c101d46 */
[----:B-1----:R-:W-:Y:S01]  /*1b490*/  MOV R3, 0x1b4c0 ;  /* 0x0001b4c000037802 */ /* 0x002fe20000000f00 */
[----:B------:R-:W-:Y:S02]  /*1b4a0*/  IMAD.MOV.U32 R2, RZ, RZ, 0x1 ;  /* 0x00000001ff027424 */ /* 0x000fe400078e00ff */
[----:B------:R-:W-:Y:S05]  /*1b4b0*/  CALL.REL.NOINC `($__internal_36_$__cuda_sm70_shflsync_idx_p) ;  /* 0x00001f1000007944 */ /* 0x000fea0003c00000 */
        /* <DEDUP_REMOVED lines=8> */
.L_x_2089:
[----:B------:R-:W-:Y:S01]  /*1b540*/  MOV R2, RZ ;  /* 0x000000ff00027202 */ /* 0x000fe20000000f00 */
[----:B------:R-:W-:Y:S01]  /*1b550*/  IMAD.MOV.U32 R219, RZ, RZ, R4 ;  /* 0x000000ffffdb7224 */ /* 0x000fe200078e0004 */
[----:B------:R-:W-:Y:S01]  /*1b560*/  MOV R3, 0x1b590 ;  /* 0x0001b59000037802 */ /* 0x000fe20000000f00 */
[----:B------:R-:W-:Y:S02]  /*1b570*/  IMAD.MOV.U32 R220, RZ, RZ, 0x1c1f ;  /* 0x00001c1fffdc7424 */ /* 0x000fe400078e00ff */
[----:B------:R-:W-:Y:S05]  /*1b580*/  CALL.REL.NOINC `($__internal_36_$__cuda_sm70_shflsync_idx_p) ;  /* 0x00001e4000007944 */ /* 0x000fea0003c00000 */
[----:B------:R-:W-:Y:S01]  /*1b590*/  MOV R3, R219 ;  /* 0x000000db00037202 */ /* 0x000fe20000000f00 */
[----:B------:R-:W-:-:S05]  /*1b5a0*/  BRA `(.L_x_2220) ;  /* 0xfffedf2000007947 */ /* 0x000fca000383ffff */
.L_x_2094:
[----:B------:R-:W-:Y:S01]  /*1b5b0*/  MOV R2, 0x1 ;  /* 0x0000000100027802 */ /* 0x000fe20000000f00 */
[----:B------:R-:W-:Y:S01]  /*1b5c0*/  IMAD.MOV.U32 R219, RZ, RZ, R4 ;  /* 0x000000ffffdb7224 */ /* 0x000fe200078e0004 */
[----:B------:R-:W-:Y:S01]  /*1b5d0*/  MOV R3, 0x1b600 ;  /* 0x0001b60000037802 */ /* 0x000fe20000000f00 */
[----:B------:R-:W-:Y:S02]  /*1b5e0*/  IMAD.MOV.U32 R220, RZ, RZ, 0x1c1f ;  /* 0x00001c1fffdc7424 */ /* 0x000fe400078e00ff */
[----:B-1----:R-:W-:Y:S05]  /*1b5f0*/  CALL.REL.NOINC `($__internal_36_$__cuda_sm70_shflsync_idx_p) ;  /* 0x00001dd000007944 */ /* 0x002fea0003c00000 */
[----:B------:R-:W-:Y:S01]  /*1b600*/  MOV R3, R219 ;  /* 0x000000db00037202 */ /* 0x000fe20000000f00 */
[----:B------:R-:W-:-:S05]  /*1b610*/  BRA `(.L_x_2221) ;  /* 0xfffee3c000007947 */ /* 0x000fca000383ffff */
.L_x_2099:
[----:B------:R-:W-:Y:S02]  /*1b620*/  MOV R0, 0x2 ;  /* 0x0000000200007802 */ /* 0x000fe40000000f00 */
[----:B------:R-:W-:Y:S02]  /*1b630*/  MOV R2, 0x1b650 ;  /* 0x0001b65000027802 */ /* 0x000fe40000000f00 */
[----:B------:R-:W-:Y:S05]  /*1b640*/  CALL.REL.NOINC `($__internal_35_$__cuda_sm70_shflsync_bfly_p) ;  /* 0x00001d2000007944 */ /* 0x000fea0003c00000 */
[----:B------:R-:W-:-:S05]  /*1b650*/  BRA `(.L_x_2222) ;  /* 0xfffeea8000007947 */ /* 0x000fca000383ffff */
.L_x_2100:
[----:B------:R-:W-:Y:S02]  /*1b660*/  MOV R0, 0x1 ;  /* 0x0000000100007802 */ /* 0x000fe40000000f00 */
[----:B------:R-:W-:Y:S02]  /*1b670*/  MOV R2, 0x1b690 ;  /* 0x0001b69000027802 */ /* 0x000fe40000000f00 */
[----:B------:R-:W-:Y:S05]  /*1b680*/  CALL.REL.NOINC `($__internal_35_$__cuda_sm70_shflsync_bfly_p) ;  /* 0x00001ce000007944 */ /* 0x000fea0003c00000 */
[----:B------:R-:W-:Y:S01]  /*1b690*/  FMNMX.FTZ R132, R4, R0, !PT ;  /* 0x0000000004847209 */ /* 0x000fe20007810000 */
[----:B------:R-:W-:Y:S01]  /*1b6a0*/  IMAD.MOV.U32 R4, RZ, RZ, R5 ;  /* 0x000000ffff047224 */ /* 0x000fe200078e0005 */
[----:B------:R-:W-:Y:S01]  /*1b6b0*/  MOV R2, 0x1b6e0 ;  /* 0x0001b6e000027802 */ /* 0x000fe20000000f00 */
[----:B------:R-:W-:Y:S02]  /*1b6c0*/  IMAD.MOV.U32 R0, RZ, RZ, 0x2 ;  /* 0x00000002ff007424 */ /* 0x000fe400078e00ff */
[----:B------:R-:W-:Y:S05]  /*1b6d0*/  CALL.REL.NOINC `($__internal_35_$__cuda_sm70_shflsync_bfly_p) ;  /* 0x00001c9000007944 */ /* 0x000fea0003c00000 */
[----:B------:R-:W-:Y:S01]  /*1b6e0*/  FMNMX.FTZ R4, R5, R0, !PT ;  /* 0x0000000005047209 */ /* 0x000fe20007810000 */
[----:B------:R-:W-:Y:S01]  /*1b6f0*/  IMAD.MOV.U32 R0, RZ, RZ, 0x1 ;  /* 0x00000001ff007424 */ /* 0x000fe200078e00ff */
[----:B------:R-:W-:Y:S02]  /*1b700*/  MOV R2, 0x1b720 ;  /* 0x0001b72000027802 */ /* 0x000fe40000000f00 */
[----:B------:R-:W-:Y:S05]  /*1b710*/  CALL.REL.NOINC `($__internal_35_$__cuda_sm70_shflsync_bfly_p) ;  /* 0x00001c5000007944 */ /* 0x000fea0003c00000 */
[----:B------:R-:W-:-:S05]  /*1b720*/  BRA `(.L_x_2223) ;  /* 0xfffeea2000007947 */ /* 0x000fca000383ffff */
.L_x_2109:
[----:B------:R-:W-:Y:S01]  /*1b730*/  MOV R2, RZ ;  /* 0x000000ff00027202 */ /* 0x000fe20000000f00 */
[----:B------:R-:W-:Y:S01]  /*1b740*/  IMAD.MOV.U32 R219, RZ, RZ, R5 ;  /* 0x000000ffffdb7224 */ /* 0x000fe200078e0005 */
[----:B------:R-:W-:Y:S01]  /*1b750*/  MOV R3, 0x1b780 ;  /* 0x0001b78000037802 */ /* 0x000fe20000000f00 */
[----:B------:R-:W-:Y:S02]  /*1b760*/  IMAD.MOV.U32 R220, RZ, RZ, 0x181f ;  /* 0x0000181fffdc7424 */ /* 0x000fe400078e00ff */
[----:B-1234-:R-:W-:Y:S05]  /*1b770*/  CALL.REL.NOINC `($__internal_36_$__cuda_sm70_shflsync_idx_p) ;  /* 0x00001c5000007944 */ /* 0x01efea0003c00000 */
[----:B------:R-:W-:Y:S01]  /*1b780*/  MOV R4, R219 ;  /* 0x000000db00047202 */ /* 0x000fe20000000f00 */
[----:B------:R-:W-:-:S05]  /*1b790*/  BRA `(.L_x_2224) ;  /* 0xffff0b1000007947 */ /* 0x000fca000383ffff */
.L_x_2110:
        /* <DEDUP_REMOVED lines=41> */
.L_x_2113:
[----:B------:R-:W-:Y:S01]  /*1ba30*/  MOV R2, RZ ;  /* 0x000000ff00027202 */ /* 0x000fe20000000f00 */
[----:B------:R-:W-:Y:S01]  /*1ba40*/  IMAD.MOV.U32 R219, RZ, RZ, R5 ;  /* 0x000000ffffdb7224 */ /* 0x000fe200078e0005 */
[----:B------:R-:W-:Y:S01]  /*1ba50*/  MOV R3, 0x1ba80 ;  /* 0x0001ba8000037802 */ /* 0x000fe20000000f00 */
[----:B------:R-:W-:Y:S02]  /*1ba60*/  IMAD.MOV.U32 R220, RZ, RZ, 0x181f ;  /* 0x0000181fffdc7424 */ /* 0x000fe400078e00ff */
[----:B------:R-:W-:Y:S05]  /*1ba70*/  CALL.REL.NOINC `($__internal_36_$__cuda_sm70_shflsync_idx_p) ;  /* 0x0000195000007944 */ /* 0x000fea0003c00000 */
[----:B------:R-:W-:Y:S01]  /*1ba80*/  MOV R4, R219 ;  /* 0x000000db00047202 */ /* 0x000fe20000000f00 */
[----:B------:R-:W-:-:S05]  /*1ba90*/  BRA `(.L_x_2226) ;  /* 0xffff1ee000007947 */ /* 0x000fca000383ffff */
.L_x_2114:
[----:B------:R-:W-:Y:S01]  /*1baa0*/  MOV R2, RZ ;  /* 0x000000ff00027202 */ /* 0x000fe20000000f00 */
[----:B------:R-:W-:Y:S01]  /*1bab0*/  IMAD.MOV.U32 R219, RZ, RZ, R8 ;  /* 0x000000ffffdb7224 */ /* 0x000fe200078e0008 */
[----:B------:R-:W-:Y:S01]  /*1bac0*/  MOV R3, 0x1baf0 ;  /* 0x0001baf000037802 */ /* 0x000fe20000000f00 */
[----:B------:R-:W-:Y:S02]  /*1bad0*/  IMAD.MOV.U32 R220, RZ, RZ, 0x181f ;  /* 0x0000181fffdc7424 */ /* 0x000fe400078e00ff */
[----:B-12---:R-:W-:Y:S05]  /*1bae0*/  CALL.REL.NOINC `($__internal_36_$__cuda_sm70_shflsync_idx_p) ;  /* 0x000018e000007944 */ /* 0x006fea0003c00000 */
        /* <DEDUP_REMOVED lines=36> */
.L_x_2115:
[----:B------:R-:W-:Y:S02]  /*1bd30*/  MOV R0, 0x2 ;  /* 0x0000000200007802 */ /* 0x000fe40000000f00 */
[----:B------:R-:W-:Y:S02]  /*1bd40*/  MOV R2, 0x1bd60 ;  /* 0x0001bd6000027802 */ /* 0x000fe40000000f00 */
[----:B------:R-:W-:Y:S05]  /*1bd50*/  CALL.REL.NOINC `($__internal_35_$__cuda_sm70_shflsync_bfly_p) ;  /* 0x0000161000007944 */ /* 0x000fea0003c00000 */
[----:B------:R-:W-:-:S05]  /*1bd60*/  BRA `(.L_x_2228) ;  /* 0xffff21a000007947 */ /* 0x000fca000383ffff */
.L_x_2116:
        /* <DEDUP_REMOVED lines=13> */
.L_x_2119:
[----:B------:R-:W-:Y:S01]  /*1be40*/  MOV R2, RZ ;  /* 0x000000ff00027202 */ /* 0x000fe20000000f00 */
[----:B------:R-:W-:Y:S01]  /*1be50*/  IMAD.MOV.U32 R219, RZ, RZ, R4 ;  /* 0x000000ffffdb7224 */ /* 0x000fe200078e0004 */
[----:B------:R-:W-:Y:S01]  /*1be60*/  MOV R3, 0x1be90 ;  /* 0x0001be9000037802 */ /* 0x000fe20000000f00 */
[----:B------:R-:W-:Y:S02]  /*1be70*/  IMAD.MOV.U32 R220, RZ, RZ, 0x181f ;  /* 0x0000181fffdc7424 */ /* 0x000fe400078e00ff */
[----:B-1234-:R-:W-:Y:S05]  /*1be80*/  CALL.REL.NOINC `($__internal_36_$__cuda_sm70_shflsync_idx_p) ;  /* 0x0000154000007944 */ /* 0x01efea0003c00000 */
[----:B------:R-:W-:Y:S01]  /*1be90*/  MOV R2, R219 ;  /* 0x000000db00027202 */ /* 0x000fe20000000f00 */
[----:B------:R-:W-:-:S05]  /*1bea0*/  BRA `(.L_x_2230) ;  /* 0xffff405000007947 */ /* 0x000fca000383ffff */
.L_x_2122:
[----:B------:R-:W-:Y:S01]  /*1beb0*/  MOV R2, RZ ;  /* 0x000000ff00027202 */ /* 0x000fe20000000f00 */
[----:B------:R-:W-:Y:S01]  /*1bec0*/  IMAD.MOV.U32 R219, RZ, RZ, R5 ;  /* 0x000000ffffdb7224 */ /* 0x000fe200078e0005 */
[----:B------:R-:W-:Y:S01]  /*1bed0*/  MOV R3, 0x1bf00 ;  /* 0x0001bf0000037802 */ /* 0x000fe20000000f00 */
[----:B------:R-:W-:Y:S02]  /*1bee0*/  IMAD.MOV.U32 R220, RZ, RZ, 0x181f ;  /* 0x0000181fffdc7424 */ /* 0x000fe400078e00ff */
[----:B-1----:R-:W-:Y:S05]  /*1bef0*/  CALL.REL.NOINC `($__internal_36_$__cuda_sm70_shflsync_idx_p) ;  /* 0x000014d000007944 */ /* 0x002fea0003c00000 */
[----:B------:R-:W-:Y:S01]  /*1bf00*/  MOV R4, R219 ;  /* 0x000000db00047202 */ /* 0x000fe20000000f00 */
[----:B------:R-:W-:-:S05]  /*1bf10*/  BRA `(.L_x_2231) ;  /* 0xffff568000007947 */ /* 0x000fca000383ffff */
.L_x_2123:
[----:B------:R-:W-:Y:S01]  /*1bf20*/  MOV R2, RZ ;  /* 0x000000ff00027202 */ /* 0x000fe20000000f00 */
[----:B------:R-:W-:Y:S01]  /*1bf30*/  IMAD.MOV.U32 R219, RZ, RZ, R8 ;  /* 0x000000ffffdb7224 */ /* 0x000fe200078e0008 */
[----:B------:R-:W-:Y:S01]  /*1bf40*/  MOV R3, 0x1bf70 ;  /* 0x0001bf7000037802 */ /* 0x000fe20000000f00 */
[----:B------:R-:W-:Y:S02]  /*1bf50*/  IMAD.MOV.U32 R220, RZ, RZ, 0x181f ;  /* 0x0000181fffdc7424 */ /* 0x000fe400078e00ff */
[----:B-123--:R-:W-:Y:S05]  /*1bf60*/  CALL.REL.NOINC `($__internal_36_$__cuda_sm70_shflsync_idx_p) ;  /* 0x0000146000007944 */ /* 0x00efea0003c00000 */
[C---:B------:R-:W-:Y:S01]  /*1bf70*/  IADD3 R2, -R213.reuse, 0x10, RZ ;  /* 0x00000010d5027810 */ /* 0x040fe20007ffe1ff */
[----:B------:R-:W-:Y:S03]  /*1bf80*/  IMAD.MOV.U32 R220, RZ, RZ, 0x181f ;  /* 0x0000181fffdc7424 */ /* 0x000fe600078e00ff */
        /* <DEDUP_REMOVED lines=8> */
[----:B------:R1:W-:Y:S01]  /*1c010*/  LDGSTS.E.BYPASS.LTC128B.128.ZFILL [R215+0x8100], [R2.64], P0 ;  /* 0x0810000002d77fae */ /* 0x0003e20008141d46 */
[C---:B------:R-:W-:Y:S05]  /*1c020*/  IADD3 R6, P0, R219.reuse, R22, RZ ;  /* 0x00000016db067210 */ /* 0x040fea0007f1e0ff */
[C---:B------:R-:W-:Y:S05]  /*1c030*/  IMAD.X R7, R4.reuse, 0x1, R10, P0 ;  /* 0x0000000104077824 */ /* 0x040fea00000e060a */
[----:B------:R2:W-:Y:S01]  /*1c040*/  LDGSTS.E.BYPASS.LTC128B.128 [R215+0xa100], [R6.64], !P5 ;  /* 0x0a10000006d77fae */ /* 0x0005e2000e901d46 */
[C---:B-1----:R-:W-:Y:S05]  /*1c050*/  IADD3 R2, P0, R219.reuse, R23, RZ ;  /* 0x00000017db027210 */ /* 0x042fea0007f1e0ff */
[C---:B------:R-:W-:Y:S05]  /*1c060*/  IMAD.X R3, R4.reuse, 0x1, R11, P0 ;  /* 0x0000000104037824 */ /* 0x040fea00000e060b */
[----:B------:R1:W-:Y:S02]  /*1c070*/  LDGSTS.E.BYPASS.LTC128B.128 [R215+0xc100], [R2.64], !P4 ;  /* 0x0c10000002d77fae */ /* 0x0003e4000e101d46 */
[----:B-1----:R-:W-:Y:S01]  /*1c080*/  IADD3 R2, P0, R219, R24, RZ ;  /* 0x00000018db027210 */ /* 0x002fe20007f1e0ff */
[----:B------:R-:W-:Y:S04]  /*1c090*/  IMAD.MOV.U32 R219, RZ, RZ, R5 ;  /* 0x000000ffffdb7224 */ /* 0x000fe800078e0005 */
[----:B------:R-:W-:Y:S05]  /*1c0a0*/  IMAD.X R3, R4, 0x1, R12, P0 ;  /* 0x0000000104037824 */ /* 0x000fea00000e060c */
[----:B------:R1:W-:Y:S02]  /*1c0b0*/  LDGSTS.E.BYPASS.LTC128B.128 [R215+0xe100], [R2.64], !P3 ;  /* 0x0e10000002d77fae */ /* 0x0003e4000d901d46 */
[----:B-1----:R-:W-:Y:S01]  /*1c0c0*/  MOV R3, 0x1c0f0 ;  /* 0x0001c0f000037802 */ /* 0x002fe20000000f00 */
[----:B------:R-:W-:Y:S02]  /*1c0d0*/  IMAD.MOV.U32 R2, RZ, RZ, 0x1 ;  /* 0x00000001ff027424 */ /* 0x000fe400078e00ff */
[----:B--2---:R-:W-:Y:S05]  /*1c0e0*/  CALL.REL.NOINC `($__internal_36_$__cuda_sm70_shflsync_idx_p) ;  /* 0x000012e000007944 */ /* 0x004fea0003c00000 */
        /* <DEDUP_REMOVED lines=8> */
.L_x_2124:
[----:B------:R-:W-:Y:S01]  /*1c170*/  MOV R2, RZ ;  /* 0x000000ff00027202 */ /* 0x000fe20000000f00 */
[----:B------:R-:W-:Y:S01]  /*1c180*/  IMAD.MOV.U32 R219, RZ, RZ, R4 ;  /* 0x000000ffffdb7224 */ /* 0x000fe200078e0004 */
[----:B------:R-:W-:Y:S01]  /*1c190*/  MOV R3, 0x1c1c0 ;  /* 0x0001c1c000037802 */ /* 0x000fe20000000f00 */
[----:B------:R-:W-:Y:S02]  /*1c1a0*/  IMAD.MOV.U32 R220, RZ, RZ, 0x1c1f ;  /* 0x00001c1fffdc7424 */ /* 0x000fe400078e00ff */
[----:B-1----:R-:W-:Y:S05]  /*1c1b0*/  CALL.REL.NOINC `($__internal_36_$__cuda_sm70_shflsync_idx_p) ;  /* 0x0000121000007944 */ /* 0x002fea0003c00000 */
[----:B------:R-:W-:Y:S01]  /*1c1c0*/  MOV R3, R219 ;  /* 0x000000db00037202 */ /* 0x000fe20000000f00 */
[----:B------:R-:W-:-:S05]  /*1c1d0*/  BRA `(.L_x_2233) ;  /* 0xffff573000007947 */ /* 0x000fca000383ffff */
.L_x_2129:
[----:B------:R-:W-:Y:S01]  /*1c1e0*/  MOV R2, 0x1 ;  /* 0x0000000100027802 */ /* 0x000fe20000000f00 */
[----:B------:R-:W-:Y:S01]  /*1c1f0*/  IMAD.MOV.U32 R219, RZ, RZ, R4 ;  /* 0x000000ffffdb7224 */ /* 0x000fe200078e0004 */
[----:B------:R-:W-:Y:S01]  /*1c200*/  MOV R3, 0x1c230 ;  /* 0x0001c23000037802 */ /* 0x000fe20000000f00 */
[----:B------:R-:W-:Y:S02]  /*1c210*/  IMAD.MOV.U32 R220, RZ, RZ, 0x1c1f ;  /* 0x00001c1fffdc7424 */ /* 0x000fe400078e00ff */
[----:B--2---:R-:W-:Y:S05]  /*1c220*/  CALL.REL.NOINC `($__internal_36_$__cuda_sm70_shflsync_idx_p) ;  /* 0x000011a000007944 */ /* 0x004fea0003c00000 */
[----:B------:R-:W-:Y:S01]  /*1c230*/  MOV R3, R219 ;  /* 0x000000db00037202 */ /* 0x000fe20000000f00 */
[----:B------:R-:W-:-:S05]  /*1c240*/  BRA `(.L_x_2234) ;  /* 0xffff5bd000007947 */ /* 0x000fca000383ffff */
.L_x_2134:
[----:B------:R-:W-:Y:S02]  /*1c250*/  MOV R0, 0x2 ;  /* 0x0000000200007802 */ /* 0x000fe40000000f00 */
[----:B------:R-:W-:Y:S02]  /*1c260*/  MOV R2, 0x1c280 ;  /* 0x0001c28000027802 */ /* 0x000fe40000000f00 */
[----:B------:R-:W-:Y:S05]  /*1c270*/  CALL.REL.NOINC `($__internal_35_$__cuda_sm70_shflsync_bfly_p) ;  /* 0x000010f000007944 */ /* 0x000fea0003c00000 */
[----:B------:R-:W-:-:S05]  /*1c280*/  BRA `(.L_x_2235) ;  /* 0xffff629000007947 */ /* 0x000fca000383ffff */
.L_x_2135:
        /* <DEDUP_REMOVED lines=13> */
.L_x_2137:
[----:B------:R-:W-:Y:S01]  /*1c360*/  IMAD.MOV.U32 R4, RZ, RZ, R225 ;  /* 0x000000ffff047224 */ /* 0x000fe200078e00e1 */
[----:B------:R-:W-:-:S02]  /*1c370*/  MOV R0, 0x2 ;  /* 0x0000000200007802 */ /* 0x000fc40000000f00 */
[----:B------:R-:W-:Y:S02]  /*1c380*/  MOV R2, 0x1c3a0 ;  /* 0x0001c3a000027802 */ /* 0x000fe40000000f00 */
[----:B------:R-:W-:Y:S05]  /*1c390*/  CALL.REL.NOINC `($__internal_35_$__cuda_sm70_shflsync_bfly_p) ;  /* 0x00000fd000007944 */ /* 0x000fea0003c00000 */
[----:B------:R-:W-:Y:S05]  /*1c3a0*/  BRA `(.L_x_2237) ;  /* 0xffff7e8000007947 */ /* 0x000fea000383ffff */
.L_x_2138:
[----:B------:R-:W-:Y:S01]  /*1c3b0*/  IMAD.MOV.U32 R4, RZ, RZ, R5 ;  /* 0x000000ffff047224 */ /* 0x000fe200078e0005 */
[----:B------:R-:W-:Y:S02]  /*1c3c0*/  MOV R0, 0x1 ;  /* 0x0000000100007802 */ /* 0x000fe40000000f00 */
[----:B------:R-:W-:Y:S02]  /*1c3d0*/  MOV R2, 0x1c3f0 ;  /* 0x0001c3f000027802 */ /* 0x000fe40000000f00 */
[----:B-1----:R-:W-:Y:S05]  /*1c3e0*/  CALL.REL.NOINC `($__internal_35_$__cuda_sm70_shflsync_bfly_p) ;  /* 0x00000f8000007944 */ /* 0x002fea0003c00000 */
[----:B------:R-:W-:Y:S01]  /*1c3f0*/  FADD.FTZ R5, R5, R0 ;  /* 0x0000000005057221 */ /* 0x000fe20000010000 */
[----:B------:R-:W-:Y:S02]  /*1c400*/  MOV R4, R221 ;  /* 0x000000dd00047202 */ /* 0x000fe40000000f00 */
[----:B------:R-:W-:Y:S02]  /*1c410*/  MOV R0, 0x2 ;  /* 0x0000000200007802 */ /* 0x000fe40000000f00 */
[----:B------:R-:W-:Y:S02]  /*1c420*/  MOV R2, 0x1c440 ;  /* 0x0001c44000027802 */ /* 0x000fe40000000f00 */
[----:B------:R-:W-:Y:S05]  /*1c430*/  CALL.REL.NOINC `($__internal_35_$__cuda_sm70_shflsync_bfly_p) ;  /* 0x00000f3000007944 */ /* 0x000fea0003c00000 */
[----:B------:R-:W-:Y:S01]  /*1c440*/  FADD.FTZ R4, R221, R0 ;  /* 0x00000000dd047221 */ /* 0x000fe20000010000 */
[----:B------:R-:W-:Y:S02]  /*1c450*/  MOV R0, 0x1 ;  /* 0x0000000100007802 */ /* 0x000fe40000000f00 */
[----:B------:R-:W-:-:S02]  /*1c460*/  MOV R2, 0x1c480 ;  /* 0x0001c48000027802 */ /* 0x000fc40000000f00 */
[----:B------:R-:W-:Y:S05]  /*1c470*/  CALL.REL.NOINC `($__internal_35_$__cuda_sm70_shflsync_bfly_p) ;  /* 0x00000ef000007944 */ /* 0x000fea0003c00000 */
[----:B------:R-:W-:Y:S01]  /*1c480*/  MOV R3, R0 ;  /* 0x0000000000037202 */ /* 0x000fe20000000f00 */
[----:B------:R-:W-:Y:S05]  /*1c490*/  BRA `(.L_x_2238) ;  /* 0xffff7e0000007947 */ /* 0x000fea000383ffff */
.L_x_2145:
[----:B--234-:R-:W-:Y:S01]  /*1c4a0*/  IMAD.MOV.U32 R219, RZ, RZ, R5 ;  /* 0x000000ffffdb7224 */ /* 0x01cfe200078e0005 */
[----:B------:R-:W-:Y:S01]  /*1c4b0*/  MOV R2, RZ ;  /* 0x000000ff00027202 */ /* 0x000fe20000000f00 */
[----:B------:R-:W-:Y:S01]  /*1c4c0*/  IMAD.MOV.U32 R220, RZ, RZ, 0x181f ;  /* 0x0000181fffdc7424 */ /* 0x000fe200078e00ff */
[----:B------:R-:W-:-:S02]  /*1c4d0*/  MOV R3, 0x1c4f0 ;  /* 0x0001c4f000037802 */ /* 0x000fc40000000f00 */
[----:B-1----:R-:W-:Y:S05]  /*1c4e0*/  CALL.REL.NOINC `($__internal_36_$__cuda_sm70_shflsync_idx_p) ;  /* 0x00000ee000007944 */ /* 0x002fea0003c00000 */
[----:B------:R-:W-:Y:S01]  /*1c4f0*/  MOV R4, R219 ;  /* 0x000000db00047202 */ /* 0x000fe20000000f00 */
[----:B------:R-:W-:Y:S05]  /*1c500*/  BRA `(.L_x_2239) ;  /* 0xffff998000007947 */ /* 0x000fea000383ffff */
.L_x_2146:
[----:B------:R-:W-:Y:S01]  /*1c510*/  IMAD.MOV.U32 R219, RZ, RZ, R14 ;  /* 0x000000ffffdb7224 */ /* 0x000fe200078e000e */
[----:B------:R-:W-:Y:S01]  /*1c520*/  MOV R2, RZ ;  /* 0x000000ff00027202 */ /* 0x000fe20000000f00 */
[----:B------:R-:W-:Y:S01]  /*1c530*/  IMAD.MOV.U32 R220, RZ, RZ, 0x181f ;  /* 0x0000181fffdc7424 */ /* 0x000fe200078e00ff */
[----:B------:R-:W-:-:S02]  /*1c540*/  MOV R3, 0x1c560 ;  /* 0x0001c56000037802 */ /* 0x000fc40000000f00 */
[----:B-123--:R-:W-:Y:S05]  /*1c550*/  CALL.REL.NOINC `($__internal_36_$__cuda_sm70_shflsync_idx_p) ;  /* 0x00000e7000007944 */ /* 0x00efea0003c00000 */
[----:B------:R-:W-:Y:S01]  /*1c560*/  MOV R0, R219 ;  /* 0x000000db00007202 */ /* 0x000fe20000000f00 */
[----:B------:R-:W-:Y:S05]  /*1c570*/  BRA `(.L_x_2240) ;  /* 0xffff993000007947 */ /* 0x000fea000383ffff */
.L_x_2149:
[----:B------:R-:W-:Y:S01]  /*1c580*/  IMAD.MOV.U32 R219, RZ, RZ, R5 ;  /* 0x000000ffffdb7224 */ /* 0x000fe200078e0005 */
[----:B--2---:R-:W-:Y:S01]  /*1c590*/  MOV R2, 0x1 ;  /* 0x0000000100027802 */ /* 0x004fe20000000f00 */
[----:B------:R-:W-:Y:S01]  /*1c5a0*/  IMAD.MOV.U32 R220, RZ, RZ, 0x181f ;  /* 0x0000181fffdc7424 */ /* 0x000fe200078e00ff */
[----:B------:R-:W-:-:S02]  /*1c5b0*/  MOV R3, 0x1c5d0 ;  /* 0x0001c5d000037802 */ /* 0x000fc40000000f00 */
[----:B-1-34-:R-:W-:Y:S05]  /*1c5c0*/  CALL.REL.NOINC `($__internal_36_$__cuda_sm70_shflsync_idx_p) ;  /* 0x00000e0000007944 */ /* 0x01afea0003c00000 */
        /* <DEDUP_REMOVED lines=8> */
.L_x_2152:
[----:B------:R-:W-:Y:S01]  /*1c650*/  IMAD.MOV.U32 R219, RZ, RZ, R5 ;  /* 0x000000ffffdb7224 */ /* 0x000fe200078e0005 */
[----:B-1----:R-:W-:Y:S01]  /*1c660*/  MOV R2, 0x2 ;  /* 0x0000000200027802 */ /* 0x002fe20000000f00 */
[----:B------:R-:W-:Y:S01]  /*1c670*/  IMAD.MOV.U32 R220, RZ, RZ, 0x181f ;  /* 0x0000181fffdc7424 */ /* 0x000fe200078e00ff */
[----:B------:R-:W-:Y:S02]  /*1c680*/  MOV R3, 0x1c6a0 ;  /* 0x0001c6a000037802 */ /* 0x000fe40000000f00 */
[----:B--234-:R-:W-:Y:S05]  /*1c690*/  CALL.REL.NOINC `($__internal_36_$__cuda_sm70_shflsync_idx_p) ;  /* 0x00000d3000007944 */ /* 0x01cfea0003c00000 */
[----:B------:R-:W-:Y:S01]  /*1c6a0*/  MOV R4, R219 ;  /* 0x000000db00047202 */ /* 0x000fe20000000f00 */
[----:B------:R-:W-:Y:S05]  /*1c6b0*/  BRA `(.L_x_2242) ;  /* 0xffff9b6000007947 */ /* 0x000fea000383ffff */
.L_x_2153:
[----:B------:R-:W-:Y:S01]  /*1c6c0*/  IMAD.MOV.U32 R219, RZ, RZ, R14 ;  /* 0x000000ffffdb7224 */ /* 0x000fe200078e000e */
[----:B-1----:R-:W-:Y:S01]  /*1c6d0*/  MOV R2, 0x2 ;  /* 0x0000000200027802 */ /* 0x002fe20000000f00 */
[----:B------:R-:W-:Y:S01]  /*1c6e0*/  IMAD.MOV.U32 R220, RZ, RZ, 0x181f ;  /* 0x0000181fffdc7424 */ /* 0x000fe200078e00ff */
[----:B------:R-:W-:Y:S02]  /*1c6f0*/  MOV R3, 0x1c710 ;  /* 0x0001c71000037802 */ /* 0x000fe40000000f00 */
[----:B--234-:R-:W-:Y:S05]  /*1c700*/  CALL.REL.NOINC `($__internal_36_$__cuda_sm70_shflsync_idx_p) ;  /* 0x00000cc000007944 */ /* 0x01cfea0003c00000 */
[----:B------:R-:W-:Y:S01]  /*1c710*/  MOV R0, R219 ;  /* 0x000000db00007202 */ /* 0x000fe20000000f00 */
[----:B------:R-:W-:Y:S05]  /*1c720*/  BRA `(.L_x_2243) ;  /* 0xffff9b1000007947 */ /* 0x000fea000383ffff */
.L_x_2156:
[----:B------:R-:W-:Y:S01]  /*1c730*/  IMAD.MOV.U32 R219, RZ, RZ, R5 ;  /* 0x000000ffffdb7224 */ /* 0x000fe200078e0005 */
[----:B-1----:R-:W-:Y:S01]  /*1c740*/  MOV R2, 0x3 ;  /* 0x0000000300027802 */ /* 0x002fe20000000f00 */
[----:B------:R-:W-:Y:S01]  /*1c750*/  IMAD.MOV.U32 R220, RZ, RZ, 0x181f ;  /* 0x0000181fffdc7424 */ /* 0x000fe200078e00ff */
[----:B------:R-:W-:-:S02]  /*1c760*/  MOV R3, 0x1c780 ;  /* 0x0001c78000037802 */ /* 0x000fc40000000f00 */
[----:B--234-:R-:W-:Y:S05]  /*1c770*/  CALL.REL.NOINC `($__internal_36_$__cuda_sm70_shflsync_idx_p) ;  /* 0x00000c5000007944 */ /* 0x01cfea0003c00000 */
        /* <DEDUP_REMOVED lines=8> */
.L_x_2158:
[----:B------:R-:W-:Y:S01]  /*1c800*/  IMAD.MOV.U32 R219, RZ, RZ, R5 ;  /* 0x000000ffffdb7224 */ /* 0x000fe200078e0005 */
[----:B------:R-:W-:Y:S01]  /*1c810*/  MOV R2, RZ ;  /* 0x000000ff00027202 */ /* 0x000fe20000000f00 */
[----:B------:R-:W-:Y:S01]  /*1c820*/  IMAD.MOV.U32 R220, RZ, RZ, 0x1c1f ;  /* 0x00001c1fffdc7424 */ /* 0x000fe200078e00ff */
[----:B------:R-:W-:Y:S02]  /*1c830*/  MOV R3, 0x1c850 ;  /* 0x0001c85000037802 */ /* 0x000fe40000000f00 */
[----:B------:R-:W-:Y:S05]  /*1c840*/  CALL.REL.NOINC `($__internal_36_$__cuda_sm70_shflsync_idx_p) ;  /* 0x00000b8000007944 */ /* 0x000fea0003c00000 */
[----:B------:R-:W-:Y:S01]  /*1c850*/  MOV R4, R219 ;  /* 0x000000db00047202 */ /* 0x000fe20000000f00 */
[----:B------:R-:W-:Y:S05]  /*1c860*/  BRA `(.L_x_2245) ;  /* 0xffff9f3000007947 */ /* 0x000fea000383ffff */
.L_x_2159:
[----:B------:R-:W-:Y:S01]  /*1c870*/  IMAD.MOV.U32 R219, RZ, RZ, R12 ;  /* 0x000000ffffdb7224 */ /* 0x000fe200078e000c */
[----:B------:R-:W-:Y:S01]  /*1c880*/  MOV R2, RZ ;  /* 0x000000ff00027202 */ /* 0x000fe20000000f00 */
[----:B------:R-:W-:Y:S01]  /*1c890*/  IMAD.MOV.U32 R220, RZ, RZ, 0x1c1f ;  /* 0x00001c1fffdc7424 */ /* 0x000fe200078e00ff */
[----:B------:R-:W-:Y:S02]  /*1c8a0*/  MOV R3, 0x1c8c0 ;  /* 0x0001c8c000037802 */ /* 0x000fe40000000f00 */
[----:B-12---:R-:W-:Y:S05]  /*1c8b0*/  CALL.REL.NOINC `($__internal_36_$__cuda_sm70_shflsync_idx_p) ;  /* 0x00000b1000007944 */ /* 0x006fea0003c00000 */
[----:B------:R-:W-:Y:S01]  /*1c8c0*/  MOV R0, R219 ;  /* 0x000000db00007202 */ /* 0x000fe20000000f00 */
[----:B------:R-:W-:Y:S05]  /*1c8d0*/  BRA `(.L_x_2246) ;  /* 0xffff9ee000007947 */ /* 0x000fea000383ffff */
.L_x_2162:
        /* <DEDUP_REMOVED lines=13> */
.L_x_2166:
[----:B------:R-:W-:Y:S01]  /*1c9b0*/  IMAD.MOV.U32 R219, RZ, RZ, R5 ;  /* 0x000000ffffdb7224 */ /* 0x000fe200078e0005 */
[----:B------:R-:W-:Y:S01]  /*1c9c0*/  MOV R2, RZ ;  /* 0x000000ff00027202 */ /* 0x000fe20000000f00 */
[----:B------:R-:W-:Y:S01]  /*1c9d0*/  IMAD.MOV.U32 R220, RZ, RZ, 0x181f ;  /* 0x0000181fffdc7424 */ /* 0x000fe200078e00ff */
[----:B------:R-:W-:Y:S02]  /*1c9e0*/  MOV R3, 0x1ca00 ;  /* 0x0001ca0000037802 */ /* 0x000fe40000000f00 */
[----:B------:R-:W-:Y:S05]  /*1c9f0*/  CALL.REL.NOINC `($__internal_36_$__cuda_sm70_shflsync_idx_p) ;  /* 0x000009d000007944 */ /* 0x000fea0003c00000 */
[----:B------:R-:W-:Y:S01]  /*1ca00*/  MOV R4, R219 ;  /* 0x000000db00047202 */ /* 0x000fe20000000f00 */
[----:B------:R-:W-:Y:S05]  /*1ca10*/  BRA `(.L_x_2248) ;  /* 0xffffc1e000007947 */ /* 0x000fea000383ffff */
.L_x_2167:
[----:B------:R-:W-:Y:S01]  /*1ca20*/  IMAD.MOV.U32 R219, RZ, RZ, R14 ;  /* 0x000000ffffdb7224 */ /* 0x000fe200078e000e */
[----:B------:R-:W-:Y:S01]  /*1ca30*/  MOV R2, RZ ;  /* 0x000000ff00027202 */ /* 0x000fe20000000f00 */
[----:B------:R-:W-:Y:S01]  /*1ca40*/  IMAD.MOV.U32 R220, RZ, RZ, 0x181f ;  /* 0x0000181fffdc7424 */ /* 0x000fe200078e00ff */
[----:B------:R-:W-:Y:S02]  /*1ca50*/  MOV R3, 0x1ca70 ;  /* 0x0001ca7000037802 */ /* 0x000fe40000000f00 */
[----:B-12---:R-:W-:Y:S05]  /*1ca60*/  CALL.REL.NOINC `($__internal_36_$__cuda_sm70_shflsync_idx_p) ;  /* 0x0000096000007944 */ /* 0x006fea0003c00000 */
[----:B------:R-:W-:Y:S01]  /*1ca70*/  MOV R0, R219 ;  /* 0x000000db00007202 */ /* 0x000fe20000000f00 */
[----:B------:R-:W-:Y:S05]  /*1ca80*/  BRA `(.L_x_2249) ;  /* 0xffffc19000007947 */ /* 0x000fea000383ffff */
.L_x_2170:
        /* <DEDUP_REMOVED lines=13> */
.L_x_2173:
[----:B------:R-:W-:Y:S01]  /*1cb60*/  IMAD.MOV.U32 R219, RZ, RZ, R5 ;  /* 0x000000ffffdb7224 */ /* 0x000fe200078e0005 */
[----:B-1----:R-:W-:Y:S01]  /*1cb70*/  MOV R2, 0x2 ;  /* 0x0000000200027802 */ /* 0x002fe20000000f00 */
[----:B------:R-:W-:Y:S01]  /*1cb80*/  IMAD.MOV.U32 R220, RZ, RZ, 0x181f ;  /* 0x0000181fffdc7424 */ /* 0x000fe200078e00ff */
[----:B------:R-:W-:Y:S02]  /*1cb90*/  MOV R3, 0x1cbb0 ;  /* 0x0001cbb000037802 */ /* 0x000fe40000000f00 */
[----:B--234-:R-:W-:Y:S05]  /*1cba0*/  CALL.REL.NOINC `($__internal_36_$__cuda_sm70_shflsync_idx_p) ;  /* 0x0000082000007944 */ /* 0x01cfea0003c00000 */
[----:B------:R-:W-:Y:S01]  /*1cbb0*/  MOV R4, R219 ;  /* 0x000000db00047202 */ /* 0x000fe20000000f00 */
[----:B------:R-:W-:Y:S05]  /*1cbc0*/  BRA `(.L_x_2251) ;  /* 0xffffc3d000007947 */ /* 0x000fea000383ffff */
.L_x_2174:
[----:B------:R-:W-:Y:S01]  /*1cbd0*/  IMAD.MOV.U32 R219, RZ, RZ, R14 ;  /* 0x000000ffffdb7224 */ /* 0x000fe200078e000e */
[----:B------:R-:W-:Y:S01]  /*1cbe0*/  MOV R2, 0x2 ;  /* 0x0000000200027802 */ /* 0x000fe20000000f00 */
[----:B------:R-:W-:Y:S01]  /*1cbf0*/  IMAD.MOV.U32 R220, RZ, RZ, 0x181f ;  /* 0x0000181fffdc7424 */ /* 0x000fe200078e00ff */
[----:B------:R-:W-:Y:S02]  /*1cc00*/  MOV R3, 0x1cc20 ;  /* 0x0001cc2000037802 */ /* 0x000fe40000000f00 */
[----:B-1234-:R-:W-:Y:S05]  /*1cc10*/  CALL.REL.NOINC `($__internal_36_$__cuda_sm70_shflsync_idx_p) ;  /* 0x000007b000007944 */ /* 0x01efea0003c00000 */
[----:B------:R-:W-:Y:S01]  /*1cc20*/  MOV R0, R219 ;  /* 0x000000db00007202 */ /* 0x000fe20000000f00 */
[----:B------:R-:W-:Y:S05]  /*1cc30*/  BRA `(.L_x_2252) ;  /* 0xffffc38000007947 */ /* 0x000fea000383ffff */
.L_x_2177:
        /* <DEDUP_REMOVED lines=13> */
.L_x_2179:
[----:B------:R-:W-:Y:S01]  /*1cd10*/  IMAD.MOV.U32 R219, RZ, RZ, R110 ;  /* 0x000000ffffdb7224 */ /* 0x000fe200078e006e */
[----:B------:R-:W-:Y:S01]  /*1cd20*/  MOV R2, RZ ;  /* 0x000000ff00027202 */ /* 0x000fe20000000f00 */
[----:B------:R-:W-:Y:S01]  /*1cd30*/  IMAD.MOV.U32 R220, RZ, RZ, 0x1f ;  /* 0x0000001fffdc7424 */ /* 0x000fe200078e00ff */
[----:B------:R-:W-:Y:S02]  /*1cd40*/  MOV R3, 0x1cd60 ;  /* 0x0001cd6000037802 */ /* 0x000fe40000000f00 */
[----:B-1----:R-:W-:Y:S05]  /*1cd50*/  CALL.REL.NOINC `($__internal_36_$__cuda_sm70_shflsync_idx_p) ;  /* 0x0000067000007944 */ /* 0x002fea0003c00000 */
[----:B------:R-:W-:Y:S01]  /*1cd60*/  MOV R9, R219 ;  /* 0x000000db00097202 */ /* 0x000fe20000000f00 */
[----:B------:R-:W-:Y:S05]  /*1cd70*/  BRA `(.L_x_2254) ;  /* 0xffffc65000007947 */ /* 0x000fea000383ffff */
.L_x_2180:
[----:B------:R-:W-:Y:S01]  /*1cd80*/  IMAD.MOV.U32 R219, RZ, RZ, R110 ;  /* 0x000000ffffdb7224 */ /* 0x000fe200078e006e */
[----:B------:R-:W-:Y:S01]  /*1cd90*/  MOV R2, 0x1 ;  /* 0x0000000100027802 */ /* 0x000fe20000000f00 */
[----:B------:R-:W-:Y:S01]  /*1cda0*/  IMAD.MOV.U32 R220, RZ, RZ, 0x1f ;  /* 0x0000001fffdc7424 */ /* 0x000fe200078e00ff */
[----:B------:R-:W-:Y:S02]  /*1cdb0*/  MOV R3, 0x1cdd0 ;  /* 0x0001cdd000037802 */ /* 0x000fe40000000f00 */
[----:B-123--:R-:W-:Y:S05]  /*1cdc0*/  CALL.REL.NOINC `($__internal_36_$__cuda_sm70_shflsync_idx_p) ;  /* 0x0000060000007944 */ /* 0x00efea0003c00000 */
[----:B------:R-:W-:Y:S01]  /*1cdd0*/  MOV R8, R219 ;  /* 0x000000db00087202 */ /* 0x000fe20000000f00 */
[----:B------:R-:W-:Y:S05]  /*1cde0*/  BRA `(.L_x_2255) ;  /* 0xffffc60000007947 */ /* 0x000fea000383ffff */
.L_x_2181:
[----:B------:R-:W-:Y:S02]  /*1cdf0*/  MOV R3, 0x1 ;  /* 0x0000000100037802 */ /* 0x000fe40000000f00 */
[----:B------:R-:W-:-:S02]  /*1ce00*/  MOV R2, 0x1ce20 ;  /* 0x0001ce2000027802 */ /* 0x000fc40000000f00 */
[----:B--234-:R-:W-:Y:S05]  /*1ce10*/  CALL.REL.NOINC `($__internal_37_$__cuda_sm70_shflsync_up_p) ;  /* 0x0000061000007944 */ /* 0x01cfea0003c00000 */
[----:B------:R-:W-:Y:S05]  /*1ce20*/  BRA `(.L_x_2256) ;  /* 0xffffc6e000007947 */ /* 0x000fea000383ffff */
.L_x_2182:
[----:B------:R-:W-:Y:S02]  /*1ce30*/  MOV R3, 0x2 ;  /* 0x0000000200037802 */ /* 0x000fe40000000f00 */
[----:B------:R-:W-:-:S02]  /*1ce40*/  MOV R2, 0x1ce60 ;  /* 0x0001ce6000027802 */ /* 0x000fc40000000f00 */
[----:B--23--:R-:W-:Y:S05]  /*1ce50*/  CALL.REL.NOINC `($__internal_37_$__cuda_sm70_shflsync_up_p) ;  /* 0x000005d000007944 */ /* 0x00cfea0003c00000 */
        /* <DEDUP_REMOVED lines=24> */
.L_x_2186:
[----:B------:R-:W-:Y:S02]  /*1cfe0*/  MOV R3, 0x1 ;  /* 0x0000000100037802 */ /* 0x000fe40000000f00 */
[----:B------:R-:W-:Y:S02]  /*1cff0*/  MOV R2, 0x1d010 ;  /* 0x0001d01000027802 */ /* 0x000fe40000000f00 */
[----:B------:R-:W-:Y:S05]  /*1d000*/  CALL.REL.NOINC `($__internal_37_$__cuda_sm70_shflsync_up_p) ;  /* 0x0000042000007944 */ /* 0x000fea0003c00000 */
[----:B------:R-:W-:Y:S01]  /*1d010*/  MOV R2, R4 ;  /* 0x0000000400027202 */ /* 0x000fe20000000f00 */
[----:B------:R-:W-:Y:S05]  /*1d020*/  BRA `(.L_x_2258) ;  /* 0xffffc73000007947 */ /* 0x000fea000383ffff */
.L_x_2187:
[----:B------:R-:W-:Y:S02]  /*1d030*/  MOV R3, 0x2 ;  /* 0x0000000200037802 */ /* 0x000fe40000000f00 */
[----:B------:R-:W-:Y:S02]  /*1d040*/  MOV R2, 0x1d060 ;  /* 0x0001d06000027802 */ /* 0x000fe40000000f00 */
        /* <DEDUP_REMOVED lines=25> */
.L_x_2189:
[----:B------:R-:W-:Y:S02]  /*1d1e0*/  SEL R0, RZ, 0x1, P0 ;  /* 0x00000001ff007807 */ /* 0x000fe40000000000 */
[----:B------:R-:W-:Y:S02]  /*1d1f0*/  MOV R2, 0x1d210 ;  /* 0x0001d21000027802 */ /* 0x000fe40000000f00 */
[----:B-1----:R-:W-:Y:S05]  /*1d200*/  CALL.REL.NOINC `($__internal_38_$__cuda_sm70_votesync_ballot) ;  /* 0x0000028000007944 */ /* 0x002fea0003c00000 */
[----:B------:R-:W-:Y:S01]  /*1d210*/  MOV R5, R0 ;  /* 0x0000000000057202 */ /* 0x000fe20000000f00 */
[----:B------:R-:W-:Y:S05]  /*1d220*/  BRA `(.L_x_2260) ;  /* 0xffffc6c000007947 */ /* 0x000fea000383ffff */
.L_x_2190:
[----:B------:R-:W-:Y:S01]  /*1d230*/  IMAD.MOV.U32 R219, RZ, RZ, R6 ;  /* 0x000000ffffdb7224 */ /* 0x000fe200078e0006 */
[----:B------:R-:W-:Y:S01]  /*1d240*/  MOV R2, R0 ;  /* 0x0000000000027202 */ /* 0x000fe20000000f00 */
[----:B------:R-:W-:Y:S01]  /*1d250*/  IMAD.MOV.U32 R220, RZ, RZ, 0x1f ;  /* 0x0000001fffdc7424 */ /* 0x000fe200078e00ff */
[----:B------:R-:W-:Y:S02]  /*1d260*/  MOV R3, 0x1d280 ;  /* 0x0001d28000037802 */ /* 0x000fe40000000f00 */
[----:B-1----:R-:W-:Y:S05]  /*1d270*/  CALL.REL.NOINC `($__internal_36_$__cuda_sm70_shflsync_idx_p) ;  /* 0x0000015000007944 */ /* 0x002fea0003c00000 */
[----:B------:R-:W-:Y:S01]  /*1d280*/  IMAD.MOV.U32 R10, RZ, RZ, R219 ;  /* 0x000000ffff0a7224 */ /* 0x000fe200078e00db */
[----:B------:R-:W-:Y:S01]  /*1d290*/  MOV R2, R0 ;  /* 0x0000000000027202 */ /* 0x000fe20000000f00 */
[----:B------:R-:W-:Y:S01]  /*1d2a0*/  IMAD.MOV.U32 R219, RZ, RZ, R7 ;  /* 0x000000ffffdb7224 */ /* 0x000fe200078e0007 */
[----:B------:R-:W-:-:S02]  /*1d2b0*/  MOV R220, 0x1f ;  /* 0x0000001f00dc7802 */ /* 0x000fc40000000f00 */
[----:B------:R-:W-:Y:S02]  /*1d2c0*/  MOV R3, 0x1d2e0 ;  /* 0x0001d2e000037802 */ /* 0x000fe40000000f00 */
[----:B------:R-:W-:Y:S05]  /*1d2d0*/  CALL.REL.NOINC `($__internal_36_$__cuda_sm70_shflsync_idx_p) ;  /* 0x000000f000007944 */ /* 0x000fea0003c00000 */
[----:B------:R-:W-:Y:S01]  /*1d2e0*/  MOV R7, R219 ;  /* 0x000000db00077202 */ /* 0x000fe20000000f00 */
[----:B------:R-:W-:Y:S05]  /*1d2f0*/  BRA `(.L_x_2261) ;  /* 0xffffc64000007947 */ /* 0x000fea000383ffff */
.L_x_2193:
[----:B------:R-:W-:Y:S01]  /*1d300*/  IMAD.MOV.U32 R219, RZ, RZ, R4 ;  /* 0x000000ffffdb7224 */ /* 0x000fe200078e0004 */
[----:B------:R-:W-:Y:S01]  /*1d310*/  MOV R2, R0 ;  /* 0x0000000000027202 */ /* 0x000fe20000000f00 */
[----:B------:R-:W-:Y:S01]  /*1d320*/  IMAD.MOV.U32 R220, RZ, RZ, 0x1f ;  /* 0x0000001fffdc7424 */ /* 0x000fe200078e00ff */
[----:B------:R-:W-:Y:S02]  /*1d330*/  MOV R3, 0x1d350 ;  /* 0x0001d35000037802 */ /* 0x000fe40000000f00 */
[----:B-1-34-:R-:W-:Y:S05]  /*1d340*/  CALL.REL.NOINC `($__internal_36_$__cuda_sm70_shflsync_idx_p) ;  /* 0x0000008000007944 */ /* 0x01afea0003c00000 */
[----:B------:R-:W-:Y:S01]  /*1d350*/  MOV R11, R219 ;  /* 0x000000db000b7202 */ /* 0x000fe20000000f00 */
[----:B------:R-:W-:Y:S05]  /*1d360*/  BRA `(.L_x_2192) ;  /* 0xffffc63000007947 */ /* 0x000fea000383ffff */
        .weak           $__internal_35_$__cuda_sm70_shflsync_bfly_p
        .type           $__internal_35_$__cuda_sm70_shflsync_bfly_p,@function
        .size           $__internal_35_$__cuda_sm70_shflsync_bfly_p,($__internal_36_$__cuda_sm70_shflsync_idx_p - $__internal_35_$__cuda_sm70_shflsync_bfly_p)
$__internal_35_$__cuda_sm70_shflsync_bfly_p:
[----:B------:R-:W-:Y:S02]  /*1d370*/  MOV R170, 0xffffffff ;  /* 0xffffffff00aa7802 */ /* 0x000fe40000000f00 */
[----:B------:R-:W-:Y:S02]  /*1d380*/  MOV R3, 0x1f ;  /* 0x0000001f00037802 */ /* 0x000fe40000000f00 */
[----:B------:R-:W-:Y:S04]  /*1d390*/  WARPSYNC R170 ;  /* 0x000000aa00007348 */ /* 0x000fe80003800000 */
[----:B------:R1:W2:Y:S02]  /*1d3a0*/  SHFL.BFLY PT, R0, R4, R0, R3 ;  /* 0x0c00000004007389 */ /* 0x0002a400000e0003 */
[----:B-1----:R-:W-:-:S04]  /*1d3b0*/  MOV R3, 0x0 ;  /* 0x0000000000037802 */ /* 0x002fc80000000f00 */
[----:B--2---:R-:W-:Y:S05]  /*1d3c0*/  RET.REL.NODEC R2 `(_ZN7cutlass13device_kernelIN5flash19enable_sm80_to_sm89INS1_16FlashAttnFwdSm80INS1_25CollectiveMainloopFwdSm80ILi8ELi1ELb0EN4cute5tupleIJNS5_1CILi128EEENS7_ILi64EEENS7_ILi256EEEEEELi256ENS_10bfloat16_tEfNS_4arch4Sm80ELb0ELb1ELb1ELb1ELb1ELb0ELb1ELb1EEENS1_21CollectiveEpilogueFwdINS6_IJS8_SA_S9_EEENS6_IJNS7_ILi1EEESI_SI_EEESC_SE_Li256ELb1ELb1ELb1ELb0EEENS1_36VarlenDynamicPersistentTileSchedulerILi128ELi64ELi256ELi256ELb1ELb1ELb0ELb1ELb0ELb1EEEEEEEEEvNT_6ParamsE) ;  /* 0xfffe2c3002007950 */ /* 0x004fea0003c3ffff */
        .weak           $__internal_36_$__cuda_sm70_shflsync_idx_p
        .type           $__internal_36_$__cuda_sm70_shflsync_idx_p,@function
        .size           $__internal_36_$__cuda_sm70_shflsync_idx_p,($__internal_37_$__cuda_sm70_shflsync_up_p - $__internal_36_$__cuda_sm70_shflsync_idx_p)
$__internal_36_$__cuda_sm70_shflsync_idx_p:
[----:B------:R-:W-:-:S04]  /*1d3d0*/  MOV R244, 0xffffffff ;  /* 0xffffffff00f47802 */ /* 0x000fc80000000f00 */
[----:B------:R-:W-:Y:S04]  /*1d3e0*/  WARPSYNC R244 ;  /* 0x000000f400007348 */ /* 0x000fe80003800000 */
[----:B------:R1:W2:Y:S02]  /*1d3f0*/  SHFL.IDX PT, R219, R219, R2, R220 ;  /* 0x00000002dbdb7389 */ /* 0x0002a400000e00dc */
[----:B-1----:R-:W-:Y:S02]  /*1d400*/  MOV R2, R3 ;  /* 0x0000000300027202 */ /* 0x002fe40000000f00 */
[----:B------:R-:W-:-:S04]  /*1d410*/  MOV R3, 0x0 ;  /* 0x0000000000037802 */ /* 0x000fc80000000f00 */
[----:B--2---:R-:W-:Y:S05]  /*1d420*/  RET.REL.NODEC R2 `(_ZN7cutlass13device_kernelIN5flash19enable_sm80_to_sm89INS1_16FlashAttnFwdSm80INS1_25CollectiveMainloopFwdSm80ILi8ELi1ELb0EN4cute5tupleIJNS5_1CILi128EEENS7_ILi64EEENS7_ILi256EEEEEELi256ENS_10bfloat16_tEfNS_4arch4Sm80ELb0ELb1ELb1ELb1ELb1ELb0ELb1ELb1EEENS1_21CollectiveEpilogueFwdINS6_IJS8_SA_S9_EEENS6_IJNS7_ILi1EEESI_SI_EEESC_SE_Li256ELb1ELb1ELb1ELb0EEENS1_36VarlenDynamicPersistentTileSchedulerILi128ELi64ELi256ELi256ELb1ELb1ELb0ELb1ELb0ELb1EEEEEEEEEvNT_6ParamsE) ;  /* 0xfffe2bd002007950 */ /* 0x004fea0003c3ffff */
        .weak           $__internal_37_$__cuda_sm70_shflsync_up_p
        .type           $__internal_37_$__cuda_sm70_shflsync_up_p,@function
        .size           $__internal_37_$__cuda_sm70_shflsync_up_p,($__internal_38_$__cuda_sm70_votesync_ballot - $__internal_37_$__cuda_sm70_shflsync_up_p)
$__internal_37_$__cuda_sm70_shflsync_up_p:
[----:B------:R-:W-:Y:S02]  /*1d430*/  MOV R4, RZ ;  /* 0x000000ff00047202 */ /* 0x000fe40000000f00 */
[----:B------:R-:W-:-:S04]  /*1d440*/  MOV R10, 0xffffffff ;  /* 0xffffffff000a7802 */ /* 0x000fc80000000f00 */
[----:B------:R-:W-:Y:S04]  /*1d450*/  WARPSYNC R10 ;  /* 0x0000000a00007348 */ /* 0x000fe80003800000 */
[----:B------:R1:W2:Y:S02]  /*1d460*/  SHFL.UP PT, R4, R0, R3, R4 ;  /* 0x0400000300047389 */ /* 0x0002a400000e0004 */
[----:B-1----:R-:W-:-:S04]  /*1d470*/  MOV R3, 0x0 ;  /* 0x0000000000037802 */ /* 0x002fc80000000f00 */
[----:B--2---:R-:W-:Y:S05]  /*1d480*/  RET.REL.NODEC R2 `(_ZN7cutlass13device_kernelIN5flash19enable_sm80_to_sm89INS1_16FlashAttnFwdSm80INS1_25CollectiveMainloopFwdSm80ILi8ELi1ELb0EN4cute5tupleIJNS5_1CILi128EEENS7_ILi64EEENS7_ILi256EEEEEELi256ENS_10bfloat16_tEfNS_4arch4Sm80ELb0ELb1ELb1ELb1ELb1ELb0ELb1ELb1EEENS1_21CollectiveEpilogueFwdINS6_IJS8_SA_S9_EEENS6_IJNS7_ILi1EEESI_SI_EEESC_SE_Li256ELb1ELb1ELb1ELb0EEENS1_36VarlenDynamicPersistentTileSchedulerILi128ELi64ELi256ELi256ELb1ELb1ELb0ELb1ELb0ELb1EEEEEEEEEvNT_6ParamsE) ;  /* 0xfffe2b7002007950 */ /* 0x004fea0003c3ffff */
        .weak           $__internal_38_$__cuda_sm70_votesync_ballot
        .type           $__internal_38_$__cuda_sm70_votesync_ballot,@function
        .size           $__internal_38_$__cuda_sm70_votesync_ballot,(.L_x_3276 - $__internal_38_$__cuda_sm70_votesync_ballot)
$__internal_38_$__cuda_sm70_votesync_ballot:
[----:B------:R-:W-:Y:S01]  /*1d490*/  ISETP.NE.U32.AND P0, PT, R0, 0x1, PT ;  /* 0x000000010000780c */ /* 0x000fe20003f05070 */
[----:B------:R-:W-:-:S04]  /*1d4a0*/  IMAD.MOV.U32 R3, RZ, RZ, -0x1 ;  /* 0xffffffffff037424 */ /* 0x000fc800078e00ff */
[----:B------:R-:W-:Y:S08]  /*1d4b0*/  WARPSYNC R3 ;  /* 0x0000000300007348 */ /* 0x000ff00003800000 */
[----:B------:R-:W-:-:S04]  /*1d4c0*/  VOTE.ANY R0, PT, !P0 ;  /* 0x0000000000007806 */ /* 0x000fc800040e0100 */
[----:B------:R-:W-:Y:S01]  /*1d4d0*/  LOP3.LUT R0, R0, R3, RZ, 0xc0, !PT ;  /* 0x0000000300007212 */ /* 0x000fe200078ec0ff */
[----:B------:R-:W-:-:S04]  /*1d4e0*/  IMAD.MOV.U32 R3, RZ, RZ, 0x0 ;  /* 0x00000000ff037424 */ /* 0x000fc800078e00ff */
[----:B------:R-:W-:Y:S05]  /*1d4f0*/  RET.REL.NODEC R2 `(_ZN7cutlass13device_kernelIN5flash19enable_sm80_to_sm89INS1_16FlashAttnFwdSm80INS1_25CollectiveMainloopFwdSm80ILi8ELi1ELb0EN4cute5tupleIJNS5_1CILi128EEENS7_ILi64EEENS7_ILi256EEEEEELi256ENS_10bfloat16_tEfNS_4arch4Sm80ELb0ELb1ELb1ELb1ELb1ELb0ELb1ELb1EEENS1_21CollectiveEpilogueFwdINS6_IJS8_SA_S9_EEENS6_IJNS7_ILi1EEESI_SI_EEESC_SE_Li256ELb1ELb1ELb1ELb0EEENS1_36VarlenDynamicPersistentTileSchedulerILi128ELi64ELi256ELi256ELb1ELb1ELb0ELb1ELb0ELb1EEEEEEEEEvNT_6ParamsE) ;  /* 0xfffe2b0002007950 */ /* 0x000fea0003c3ffff */
.L_x_2262:
        /* <DEDUP_REMOVED lines=16> */
.L_x_3276:


//--------------------- .text._ZN7cutlass13device_kernelIN5flash19enable_sm80_to_sm89INS1_16FlashAttnFwdSm80INS1_25CollectiveMainloopFwdSm80ILi8ELi1ELb0EN4cute5tupleIJNS5_1CILi128EEENS7_ILi48EEENS7_ILi256EEEEEELi256ENS_10bfloat16_tEfNS_4arch4Sm80ELb0ELb1ELb1ELb1ELb1ELb1ELb1ELb1EEENS1_21CollectiveEpilogueFwdINS6_IJS8_SA_S9_EEENS6_IJNS7_ILi1EEESI_SI_EEESC_SE_Li256ELb1ELb1ELb1ELb0EEENS1_36VarlenDynamicPersistentTileSchedulerILi128ELi48ELi256ELi256ELb1ELb1ELb0ELb1ELb0ELb1EEEEEEEEEvNT_6ParamsE --------------------------
	.section	.text._ZN7cutlass13device_kernelIN5flash19enable_sm80_to_sm89INS1_16FlashAttnFwdSm80INS1_25CollectiveMainloopFwdSm80ILi8ELi1ELb0EN4cute5tupleIJNS5_1CILi128EEENS7_ILi48EEENS7_ILi256EEEEEELi256ENS_10bfloat16_tEfNS_4arch4Sm80ELb0ELb1ELb1ELb1ELb1ELb1ELb1ELb1EEENS1_21CollectiveEpilogueFwdINS6_IJS8_SA_S9_EEENS6_IJNS7_ILi1EEESI_SI_EEESC_SE_Li256ELb1ELb1ELb1ELb0EEENS1_36VarlenDynamicPersistentTileSchedulerILi128ELi48ELi256ELi256ELb1ELb1ELb0ELb1ELb0ELb1EEEEEEEEEvNT_6ParamsE,"ax",@progbits
	.sectioninfo	@"SHI_REGISTERS=255"
	.align	128
.text._ZN7cutlass13device_kernelIN5flash19enable_sm80_to_sm89INS1_16FlashAttnFwdSm80INS1_25CollectiveMainloopFwdSm80ILi8ELi1ELb0EN4cute5tupleIJNS5_1CILi128EEENS7_ILi48EEENS7_ILi256EEEEEELi256ENS_10bfloat16_tEfNS_4arch4Sm80ELb0ELb1ELb1ELb1ELb1ELb1ELb1ELb1EEENS1_21CollectiveEpilogueFwdINS6_IJS8_SA_S9_EEENS6_IJNS7_ILi1EEESI_SI_EEESC_SE_Li256ELb1ELb1ELb1ELb0EEENS1_36VarlenDynamicPersistentTileSchedulerILi128ELi48ELi256ELi256ELb1ELb1ELb0ELb1ELb0ELb1EEEEEEEEEvNT_6ParamsE:
        .type           _ZN7cutlass13device_kernelIN5flash19enable_sm80_to_sm89INS1_16FlashAttnFwdSm80INS1_25CollectiveMainloopFwdSm80ILi8ELi1ELb0EN4cute5tupleIJNS5_1CILi128EEENS7_ILi48EEENS7_ILi256EEEEEELi256ENS_10bfloat16_tEfNS_4arch4Sm80ELb0ELb1ELb1ELb1ELb1ELb1ELb1ELb1EEENS1_21CollectiveEpilogueFwdINS6_IJS8_SA_S9_EEENS6_IJNS7_ILi1EEESI_SI_EEESC_SE_Li256ELb1ELb1ELb1ELb0EEENS1_36VarlenDynamicPersistentTileSchedulerILi128ELi48ELi256ELi256ELb1ELb1ELb0ELb1ELb0ELb1EEEEEEEEEvNT_6ParamsE,@function
        .size           _ZN7cutlass13device_kernelIN5flash19enable_sm80_to_sm89INS1_16FlashAttnFwdSm80INS1_25CollectiveMainloopFwdSm80ILi8ELi1ELb0EN4cute5tupleIJNS5_1CILi128EEENS7_ILi48EEENS7_ILi256EEEEEELi256ENS_10bfloat16_tEfNS_4arch4Sm80ELb0ELb1ELb1ELb1ELb1ELb1ELb1ELb1EEENS1_21CollectiveEpilogueFwdINS6_IJS8_SA_S9_EEENS6_IJNS7_ILi1EEESI_SI_EEESC_SE_Li256ELb1ELb1ELb1ELb0EEENS1_36VarlenDynamicPersistentTileSchedulerILi128ELi48ELi256ELi256ELb1ELb1ELb0ELb1ELb0ELb1EEEEEEEEEvNT_6ParamsE,(.L_x_3281 - _ZN7cutlass13device_kernelIN5flash19enable_sm80_to_sm89INS1_16FlashAttnFwdSm80INS1_25CollectiveMainloopFwdSm80ILi8ELi1ELb0EN4cute5tupleIJNS5_1CILi128EEENS7_ILi48EEENS7_ILi256EEEEEELi256ENS_10bfloat16_tEfNS_4arch4Sm80ELb0ELb1ELb1ELb1ELb1ELb1ELb1ELb1EEENS1_21CollectiveEpilogueFwdINS6_IJS8_SA_S9_EEENS6_IJNS7_ILi1EEESI_SI_EEESC_SE_Li256ELb1ELb1ELb1ELb0EEENS1_36VarlenDynamicPersistentTileSchedulerILi128ELi48ELi256ELi256ELb1ELb1ELb0ELb1ELb0ELb1EEEEEEEEEvNT_6ParamsE)
        .other          _ZN7cutlass13device_kernelIN5flash19enable_sm80_to_sm89INS1_16FlashAttnFwdSm80INS1_25CollectiveMainloopFwdSm80ILi8ELi1ELb0EN4cute5tupleIJNS5_1CILi128EEENS7_ILi48EEENS7_ILi256EEEEEELi256ENS_10bfloat16_tEfNS_4arch4Sm80ELb0ELb1ELb1ELb1ELb1ELb1ELb1ELb1EEENS1_21CollectiveEpilogueFwdINS6_IJS8_SA_S9_EEENS6_IJNS7_ILi1EEESI_SI_EEESC_SE_Li256ELb1ELb1ELb1ELb0EEENS1_36VarlenDynamicPersistentTileSchedulerILi128ELi48ELi256ELi256ELb1ELb1ELb0ELb1ELb0ELb1EEEEEEEEEvNT_6ParamsE,@"STO_CUDA_ENTRY STV_DEFAULT"
_ZN7cutlass13device_kernelIN5flash19enable_sm80_to_sm89INS1_16FlashAttnFwdSm80INS1_25CollectiveMainloopFwdSm80ILi8ELi1ELb0EN4cute5tupleIJNS5_1CILi128EEENS7_ILi48EEENS7_ILi256EEEEEELi256ENS_10bfloat16_tEfNS_4arch4Sm80ELb0ELb1ELb1ELb1ELb1ELb1ELb1ELb1EEENS1_21CollectiveEpilogueFwdINS6_IJS8_SA_S9_EEENS6_IJNS7_ILi1EEESI_SI_EEESC_SE_Li256ELb1ELb1ELb1ELb0EEENS1_36VarlenDynamicPersistentTileSchedulerILi128ELi48ELi256ELi256ELb1ELb1ELb0ELb1ELb0ELb1EEEEEEEEEvNT_6ParamsE:
[----:B------:R-:W-:-:S03]  /*0000*/  MOV R1, c[0x0][0x28] ;  /* 0x00000a0000017a02 */ /* 0x000fc60000000f00 */
[----:B------:R-:W1:Y:S01]  /*0010*/  S2R R2, SR_TID.X ;  /* 0x0000000000027919 */ /* 0x000e620000002100 */
[----:B------:R-:W-:Y:S01]  /*0020*/  IADD3 R1, R1, -0x1e8, RZ ;  /* 0xfffffe1801017810 */ /* 0x000fe20007ffe0ff */
[----:B------:R-:W-:-:S03]  /*0030*/  ULDC.64 UR10, c[0x0][0x118] ;  /* 0x00004600000a7ab9 */ /* 0x000fc60000000a00 */
[----:B------:R2:W3:Y:S01]  /*0040*/  R2UR UR4, R1 ;  /* 0x00000000010473c2 */ /* 0x0004e200000e0000 */
[----:B-1----:R-:W-:-:S06]  /*0050*/  SHF.R.U32.HI R0, RZ, 0x5, R2 ;  /* 0x00000005ff007819 */ /* 0x002fcc0000011602 */
[----:B------:R-:W1:Y:S02]  /*0060*/  SHFL.IDX PT, R0, R0, RZ, 0x1f ;  /* 0x00001fff00007589 */ /* 0x000e6400000e0000 */
[----:B-1----:R-:W1:Y:S02]  /*0070*/  R2UR UR8, R0 ;  /* 0x00000000000873c2 */ /* 0x002e6400000e0000 */
[----:B-1----:R-:W-:-:S13]  /*0080*/  ISETP.NE.AND P0, PT, RZ, UR8, PT ;  /* 0x00000008ff007c0c */ /* 0x002fda000bf05270 */
[----:B------:R-:W-:Y:S06]  /*0090*/  @P0 BAR.SYNC.DEFER_BLOCKING 0x5, 0x100 ;  /* 0x0144000000000b1d */ /* 0x000fec0000010000 */
[----:B------:R-:W1:Y:S02]  /*00a0*/  @P0 LDS.128 R4, [0x20080] ;  /* 0x02008000ff040984 */ /* 0x000e640000000c00 */
[----:B-1----:R-:W-:Y:S02]  /*00b0*/  @P0 IMAD.MOV.U32 R0, RZ, RZ, R4 ;  /* 0x000000ffff000224 */ /* 0x002fe400078e0004 */
[----:B------:R2:W-:Y:S01]  /*00c0*/  @P0 STL [R1+0x15c], R5 ;  /* 0x00015c0501000387 */ /* 0x0005e20000100800 */
[----:B------:R-:W-:-:S02]  /*00d0*/  @P0 IMAD.MOV.U32 R4, RZ, RZ, R7 ;  /* 0x000000ffff040224 */ /* 0x000fc400078e0007 */
[----:B------:R-:W-:Y:S01]  /*00e0*/  @P0 IMAD.MOV.U32 R3, RZ, RZ, R6 ;  /* 0x000000ffff030224 */ /* 0x000fe200078e0006 */
[----:B------:R2:W-:Y:S04]  /*00f0*/  @P0 STL [R1+0xd4], R0 ;  /* 0x0000d40001000387 */ /* 0x0005e80000100800 */
[----:B------:R2:W-:Y:S04]  /*0100*/  @P0 STL [R1+0xac], R4 ;  /* 0x0000ac0401000387 */ /* 0x0005e80000100800 */
[----:B------:R2:W-:Y:S04]  /*0110*/  @P0 STL [R1+0xa8], R3 ;  /* 0x0000a80301000387 */ /* 0x0005e80000100800 */
[----:B------:R-:W-:Y:S06]  /*0120*/  @P0 BAR.ARV 0x4, 0x100 ;  /* 0x0104000000000b1d */ /* 0x000fec0000002000 */
[----:B------:R-:W-:Y:S05]  /*0130*/  @P0 BRA `(.L_x_2263) ;  /* 0x0000101000000947 */ /* 0x000fea0003800000 */
[----:B---3--:R-:W-:Y:S01]  /*0140*/  LOP3.LUT R13, R2, 0x1f, RZ, 0xc0, !PT ;  /* 0x0000001f020d7812 */ /* 0x008fe200078ec0ff */
[----:B------:R-:W-:-:S03]  /*0150*/  CS2R R8, SRZ ;  /* 0x0000000000087805 */ /* 0x000fc6000001ff00 */
[----:B------:R-:W-:-:S04]  /*0160*/  ISETP.NE.AND P6, PT, R13, 0x1f, PT ;  /* 0x0000001f0d00780c */ /* 0x000fc80003fc5270 */
[----:B------:R-:W-:-:S13]  /*0170*/  ISETP.GE.OR P0, PT, R13, c[0x0][0x53c], !P6 ;  /* 0x00014f000d007a0c */ /* 0x000fda0007706670 */
[----:B--2---:R-:W-:Y:S02]  /*0180*/  @!P0 IMAD.MOV.U32 R4, RZ, RZ, 0x4 ;  /* 0x00000004ff048424 */ /* 0x004fe400078e00ff */
        /* <DEDUP_REMOVED lines=34> */
[----:B------:R-:W-:-:S03]  /*03b0*/  MOV R6, RZ ;  /* 0x000000ff00067202 */ /* 0x000fc60000000f00 */
.L_x_2268:
[----:B------:R-:W-:Y:S01]  /*03c0*/  IMAD.MOV.U32 R2, RZ, RZ, c[0x0][0x53c] ;  /* 0x00014f00ff027624 */ /* 0x000fe200078e00ff */
[----:B------:R-:W-:-:S04]  /*03d0*/  IADD3 R0, R6, 0x1f, RZ ;  /* 0x0000001f06007810 */ /* 0x000fc80007ffe0ff */
[----:B------:R1:W-:Y:S01]  /*03e0*/  STL [R1+0xac], R2 ;  /* 0x0000ac0201007387 */ /* 0x0003e20000100800 */
[----:B------:R-:W-:-:S13]  /*03f0*/  ISETP.GE.AND P0, PT, R0, c[0x0][0x53c], PT ;  /* 0x00014f0000007a0c */ /* 0x000fda0003f06270 */
[----:B------:R-:W-:Y:S05]  /*0400*/  @P0 BRA `(.L_x_2265) ;  /* 0x00000c4000000947 */ /* 0x000fea0003800000 */
[----:B------:R-:W-:Y:S01]  /*0410*/  MOV R6, R0 ;  /* 0x0000000000067202 */ /* 0x000fe20000000f00 */
[----:B------:R-:W-:-:S03]  /*0420*/  CS2R R8, SRZ ;  /* 0x0000000000087805 */ /* 0x000fc6000001ff00 */
[----:B------:R-:W-:-:S04]  /*0430*/  IADD3 R0, R13, R6, RZ ;  /* 0x000000060d007210 */ /* 0x000fc80007ffe0ff */
        /* <DEDUP_REMOVED lines=10> */
.L_x_2512:
        /* <DEDUP_REMOVED lines=16> */
.L_x_2513:
[----:B--2---:R-:W-:-:S05]  /*05e0*/  IMAD R0, R0, c[0x0][0x538], RZ ;  /* 0x00014e0000007a24 */ /* 0x004fca00078e02ff */
[----:B------:R-:W-:-:S04]  /*05f0*/  IADD3 R7, R0, R7, RZ ;  /* 0x0000000700077210 */ /* 0x000fc80007ffe0ff */
[----:B------:R-:W-:-:S13]  /*0600*/  ISETP.GT.AND P0, PT, R7, UR5, PT ;  /* 0x0000000507007c0c */ /* 0x000fda000bf04270 */
[----:B-1----:R-:W-:Y:S05]  /*0610*/  @!P0 BRA `(.L_x_2268) ;  /* 0xfffffda000008947 */ /* 0x002fea000383ffff */
.L_x_2264:
[----:B------:R-:W-:-:S05]  /*0620*/  IADD3 R10, -R0, R7, RZ ;  /* 0x00000007000a7210 */ /* 0x000fca0007ffe1ff */
[----:B------:R-:W-:-:S05]  /*0630*/  IMAD R0, R4, c[0x0][0x538], R10 ;  /* 0x00014e0004007a24 */ /* 0x000fca00078e020a */
[----:B------:R-:W-:Y:S01]  /*0640*/  ISETP.GT.AND P0, PT, R0, UR5, PT ;  /* 0x0000000500007c0c */ /* 0x000fe2000bf04270 */
[----:B------:R-:W-:-:S12]  /*0650*/  BRA.DIV ~URZ, `(.L_x_2269) ;  /* 0x0001fc127f007947 */ /* 0x000fd8000b800000 */
[----:B------:R-:W-:-:S04]  /*0660*/  VOTE.ANY R7, PT, !P0 ;  /* 0x0000000000077806 */ /* 0x000fc800040e0100 */
.L_x_2514:
[----:B------:R-:W1:Y:S02]  /*0670*/  POPC R0, R7 ;  /* 0x0000000700007309 */ /* 0x000e640000000000 */
[----:B-1----:R-:W-:-:S05]  /*0680*/  IADD3 R2, R0, R6, RZ ;  /* 0x0000000600027210 */ /* 0x002fca0007ffe0ff */
[----:B------:R1:W-:Y:S01]  /*0690*/  STL [R1+0xac], R2 ;  /* 0x0000ac0201007387 */ /* 0x0003e20000100800 */
[----:B------:R-:W-:Y:S05]  /*06a0*/  BRA.DIV ~URZ, `(.L_x_2270) ;  /* 0x0001fc127f007947 */ /* 0x000fea000b800000 */
[----:B------:R2:W3:Y:S01]  /*06b0*/  SHFL.IDX PT, R12, R9, R0, 0x1f ;  /* 0x00001f00090c7589 */ /* 0x0004e200000e0000 */
[----:B------:R-:W-:-:S03]  /*06c0*/  MOV R5, RZ ;  /* 0x000000ff00057202 */ /* 0x000fc60000000f00 */
[----:B------:R2:W4:Y:S04]  /*06d0*/  SHFL.IDX PT, R9, R8, R0, 0x1f ;  /* 0x00001f0008097589 */ /* 0x00052800000e0000 */
.L_x_2515:
[----:B------:R-:W-:Y:S01]  /*06e0*/  ISETP.NE.AND P0, PT, R7, RZ, PT ;  /* 0x000000ff0700720c */ /* 0x000fe20003f05270 */
[----:B------:R-:W-:-:S12]  /*06f0*/  BSSY B0, `(.L_x_2271) ;  /* 0x0000005000007945 */ /* 0x000fd80003800000 */
[----:B------:R-:W-:Y:S05]  /*0700*/  @!P0 BRA `(.L_x_2272) ;  /* 0x0000003000008947 */ /* 0x000fea0003800000 */
[----:B--2---:R-:W-:Y:S01]  /*0710*/  IADD3 R0, R0, -0x1, RZ ;  /* 0xffffffff00007810 */ /* 0x004fe20007ffe0ff */
[----:B------:R-:W-:Y:S05]  /*0720*/  BRA.DIV ~URZ, `(.L_x_2273) ;  /* 0x0001fc727f007947 */ /* 0x000fea000b800000 */
[----:B------:R2:W1:Y:S02]  /*0730*/  SHFL.IDX PT, R5, R4, R0, 0x1f ;  /* 0x00001f0004057589 */ /* 0x00046400000e0000 */
.L_x_2272:
[----:B------:R-:W-:Y:S05]  /*0740*/  BSYNC B0 ;  /* 0x0000000000007941 */ /* 0x000fea0003800000 */
.L_x_2271:
        /* <DEDUP_REMOVED lines=35> */
[----:B------:R-:W-:Y:S02]  /*0980*/  @P2 IADD3 R2, R2, 0x1, RZ ;  /* 0x0000000102022810 */ /* 0x000fe40007ffe0ff */
[----:B-1----:R-:W-:-:S03]  /*0990*/  IADD3 R0, RZ, -R3, RZ ;  /* 0x80000003ff007210 */ /* 0x002fc60007ffe0ff */
[----:B------:R-:W-:Y:S01]  /*09a0*/  IMAD.MOV.U32 R4, RZ, RZ, R2 ;  /* 0x000000ffff047224 */ /* 0x000fe200078e0002 */
[----:B------:R-:W-:-:S03]  /*09b0*/  MOV R2, RZ ;  /* 0x000000ff00027202 */ /* 0x000fc60000000f00 */
[----:B------:R-:W-:Y:S01]  /*09c0*/  @!P1 IMAD.MOV R4, RZ, RZ, -R4 ;  /* 0x000000ffff049224 */ /* 0x000fe200078e0a04 */
[----:B------:R-:W-:Y:S01]  /*09d0*/  @!P0 LOP3.LUT R4, RZ, R12, RZ, 0x33, !PT ;  /* 0x0000000cff048212 */ /* 0x000fe200078e33ff */
[----:B------:R-:W-:Y:S01]  /*09e0*/  IMAD.MOV.U32 R5, RZ, RZ, R0 ;  /* 0x000000ffff057224 */ /* 0x000fe200078e0000 */
[----:B------:R-:W-:Y:S02]  /*09f0*/  IABS R0, R9 ;  /* 0x0000000900007213 */ /* 0x000fe40000000000 */
[----:B------:R-:W-:Y:S01]  /*0a00*/  IABS R7, R4 ;  /* 0x0000000400077213 */ /* 0x000fe20000000000 */
[----:B------:R-:W-:Y:S02]  /*0a10*/  IMAD R5, R5, R8, RZ ;  /* 0x0000000805057224 */ /* 0x000fe400078e02ff */
[----:B------:R-:W-:Y:S02]  /*0a20*/  IMAD.MOV R6, RZ, RZ, -R0 ;  /* 0x000000ffff067224 */ /* 0x000fe400078e0a00 */
        /* <DEDUP_REMOVED lines=23> */
.L_x_2275:
        /* <DEDUP_REMOVED lines=12> */
[----:B-1----:R-:W-:Y:S02]  /*0c60*/  IMAD.MOV R0, RZ, RZ, -R3 ;  /* 0x000000ffff007224 */ /* 0x002fe400078e0a03 */
[----:B------:R-:W-:Y:S02]  /*0c70*/  IMAD.MOV.U32 R2, RZ, RZ, RZ ;  /* 0x000000ffff027224 */ /* 0x000fe400078e00ff */
[----:B------:R-:W-:Y:S01]  /*0c80*/  IMAD.MOV.U32 R4, RZ, RZ, R0 ;  /* 0x000000ffff047224 */ /* 0x000fe200078e0000 */
[----:B------:R-:W-:-:S03]  /*0c90*/  IABS R0, R11 ;  /* 0x0000000b00007213 */ /* 0x000fc60000000000 */
[----:B------:R-:W-:Y:S01]  /*0ca0*/  IMAD R4, R4, R6, RZ ;  /* 0x0000000604047224 */ /* 0x000fe200078e02ff */
[----:B------:R-:W-:-:S03]  /*0cb0*/  MOV R5, R0 ;  /* 0x0000000000057202 */ /* 0x000fc60000000f00 */
        /* <DEDUP_REMOVED lines=15> */
[----:B------:R-:W-:Y:S02]  /*0db0*/  IMAD R10, R7, R4, RZ ;  /* 0x00000004070a7224 */ /* 0x000fe400078e02ff */
[----:B------:R-:W-:-:S03]  /*0dc0*/  IMAD.MOV R4, RZ, RZ, -R4 ;  /* 0x000000ffff047224 */ /* 0x000fc600078e0a04 */
[----:B------:R-:W-:Y:S01]  /*0dd0*/  IADD3 R0, -R10, c[0x0][0x538], RZ ;  /* 0x00014e000a007a10 */ /* 0x000fe20007ffe1ff */
[----:B------:R-:W-:-:S03]  /*0de0*/  IMAD R8, R9, R4, R11 ;  /* 0x0000000409087224 */ /* 0x000fc600078e020b */
[----:B------:R-:W-:-:S04]  /*0df0*/  IMNMX R6, R7, R0, PT ;  /* 0x0000000007067217 */ /* 0x000fc80003800200 */
[-C--:B------:R-:W-:Y:S02]  /*0e00*/  IABS R0, R6.reuse ;  /* 0x0000000600007213 */ /* 0x080fe40000000000 */
[----:B------:R-:W-:-:S03]  /*0e10*/  IABS R9, R6 ;  /* 0x0000000600097213 */ /* 0x000fc60000000000 */
[----:B------:R-:W-:-:S04]  /*0e20*/  IMAD.MOV.U32 R5, RZ, RZ, R0 ;  /* 0x000000ffff057224 */ /* 0x000fc800078e0000 */
[----:B------:R-:W1:Y:S08]  /*0e30*/  I2F.RP R2, R5 ;  /* 0x0000000500027306 */ /* 0x000e700000209400 */
[----:B-1----:R-:W1:Y:S02]  /*0e40*/  MUFU.RCP R2, R2 ;  /* 0x0000000200027308 */ /* 0x002e640000001000 */
[----:B-1----:R-:W-:-:S06]  /*0e50*/  IADD3 R2, R2, 0xffffffe, RZ ;  /* 0x0ffffffe02027810 */ /* 0x002fcc0007ffe0ff */
[----:B------:R-:W1:Y:S02]  /*0e60*/  F2I.FTZ.U32.TRUNC.NTZ R3, R2 ;  /* 0x0000000200037305 */ /* 0x000e64000021f000 */
[----:B-1----:R-:W-:Y:S01]  /*0e70*/  IADD3 R0, RZ, -R3, RZ ;  /* 0x80000003ff007210 */ /* 0x002fe20007ffe0ff */
[----:B------:R-:W-:-:S04]  /*0e80*/  IMAD.MOV.U32 R2, RZ, RZ, RZ ;  /* 0x000000ffff027224 */ /* 0x000fc800078e00ff */
[----:B------:R-:W-:Y:S01]  /*0e90*/  IMAD.MOV.U32 R7, RZ, RZ, R0 ;  /* 0x000000ffff077224 */ /* 0x000fe200078e0000 */
[----:B------:R-:W-:-:S03]  /*0ea0*/  IABS R0, R8 ;  /* 0x0000000800007213 */ /* 0x000fc60000000000 */
[----:B------:R-:W-:Y:S02]  /*0eb0*/  IMAD R7, R7, R5, RZ ;  /* 0x0000000507077224 */ /* 0x000fe400078e02ff */
        /* <DEDUP_REMOVED lines=20> */
.L_x_2276:
[----:B------:R-:W-:Y:S05]  /*1000*/  BSYNC B0 ;  /* 0x0000000000007941 */ /* 0x000fea0003800000 */
.L_x_2274:
[----:B------:R-:W-:-:S04]  /*1010*/  LOP3.LUT R0, RZ, R0, RZ, 0x33, !PT ;  /* 0x00000000ff007212 */ /* 0x000fc800078e33ff */
[----:B------:R-:W-:-:S05]  /*1020*/  IADD3 R0, R0, R12, RZ ;  /* 0x0000000c00007210 */ /* 0x000fca0007ffe0ff */
[----:B------:R2:W-:Y:S01]  /*1030*/  STL [R1+0x15c], R0 ;  /* 0x00015c0001007387 */ /* 0x0005e20000100800 */
[----:B------:R-:W-:Y:S05]  /*1040*/  BRA `(.L_x_2277) ;  /* 0x0000004000007947 */ /* 0x000fea0003800000 */
.L_x_2265:
[----:B------:R-:W-:Y:S01]  /*1050*/  MOV R0, UR5 ;  /* 0x0000000500007c02 */ /* 0x000fe20008000f00 */
[----:B------:R2:W-:Y:S04]  /*1060*/  STL [R1+0x15c], RZ ;  /* 0x00015cff01007387 */ /* 0x0005e80000100800 */
[----:B------:R2:W-:Y:S04]  /*1070*/  STL [R1+0xd4], R0 ;  /* 0x0000d40001007387 */ /* 0x0005e80000100800 */
[----:B------:R2:W-:Y:S02]  /*1080*/  STL [R1+0xa8], RZ ;  /* 0x0000a8ff01007387 */ /* 0x0005e40000100800 */
.L_x_2277:
[----:B------:R-:W3:Y:S04]  /*1090*/  LDL R4, [R1+0x15c] ;  /* 0x00015c0001047983 */ /* 0x000ee80000100800 */
[----:B--2---:R-:W2:Y:S04]  /*10a0*/  LDL R0, [R1+0xd4] ;  /* 0x0000d40001007983 */ /* 0x004ea80000100800 */
[----:B------:R-:W4:Y:S04]  /*10b0*/  LDL R3, [R1+0xa8] ;  /* 0x0000a80001037983 */ /* 0x000f280000100800 */
[----:B-1----:R-:W5:Y:S01]  /*10c0*/  LDL R2, [R1+0xac] ;  /* 0x0000ac0001027983 */ /* 0x002f620000100800 */
[----:B------:R-:W-:Y:S01]  /*10d0*/  ISETP.NE.AND P0, PT, R13, RZ, PT ;  /* 0x000000ff0d00720c */ /* 0x000fe20003f05270 */
[----:B------:R-:W-:Y:S01]  /*10e0*/  WARPSYNC 0xffffffff ;  /* 0xffffffff00007948 */ /* 0x000fe20003800000 */
[----:B---3--:R-:W-:Y:S01]  /*10f0*/  IMAD.MOV.U32 R5, RZ, RZ, R4 ;  /* 0x000000ffff057224 */ /* 0x008fe200078e0004 */
[----:B--2---:R-:W-:Y:S01]  /*1100*/  MOV R4, R0 ;  /* 0x0000000000047202 */ /* 0x004fe20000000f00 */
[----:B----4-:R-:W-:Y:S01]  /*1110*/  IMAD.MOV.U32 R6, RZ, RZ, R3 ;  /* 0x000000ffff067224 */ /* 0x010fe200078e0003 */
[----:B-----5:R-:W-:-:S08]  /*1120*/  MOV R7, R2 ;  /* 0x0000000200077202 */ /* 0x020fd00000000f00 */
[----:B------:R1:W-:Y:S04]  /*1130*/  @!P0 STS.128 [0x20080], R4 ;  /* 0x02008004ff008388 */ /* 0x0003e80000000c00 */
[----:B------:R-:W-:Y:S06]  /*1140*/  BAR.ARV 0x5, 0x100 ;  /* 0x0144000000007b1d */ /* 0x000fec0000002000 */
.L_x_2263:
[----:B--23--:R-:W2:Y:S02]  /*1150*/  LDL R0, [R1+0xac] ;  /* 0x0000ac0001007983 */ /* 0x00cea40000100800 */
[----:B--2---:R-:W-:-:S13]  /*1160*/  ISETP.GE.AND P0, PT, R0, c[0x0][0x53c], PT ;  /* 0x00014f0000007a0c */ /* 0x004fda0003f06270 */
[----:B------:R-:W-:Y:S05]  /*1170*/  @P0 EXIT ;  /* 0x000000000000094d */ /* 0x000fea0003800000 */
[----:B------:R-:W2:Y:S01]  /*1180*/  S2R R18, SR_TID.X ;  /* 0x0000000000127919 */ /* 0x000ea20000002100 */
[----:B------:R-:W-:Y:S01]  /*1190*/  IMAD.MOV.U32 R194, RZ, RZ, 0x20 ;  /* 0x00000020ffc27424 */ /* 0x000fe200078e00ff */
[----:B------:R-:W-:Y:S01]  /*11a0*/  ULDC UR7, c[0x0][0x20] ;  /* 0x0000080000077ab9 */ /* 0x000fe20000000800 */
[----:B------:R-:W-:Y:S01]  /*11b0*/  IMAD.MOV.U32 R195, RZ, RZ, 0x40 ;  /* 0x00000040ffc37424 */ /* 0x000fe200078e00ff */
[----:B------:R-:W-:Y:S02]  /*11c0*/  UIADD3 UR7, UP0, UR4, UR7, URZ ;  /* 0x0000000704077290 */ /* 0x000fe4000ff1e03f */
[----:B------:R-:W-:Y:S02]  /*11d0*/  ULDC UR6, c[0x0][0x24] ;  /* 0x0000090000067ab9 */ /* 0x000fe40000000800 */
[----:B------:R-:W-:Y:S01]  /*11e0*/  UIADD3.X UR6, URZ, UR6, URZ, UP0, !UPT ;  /* 0x000000063f067290 */ /* 0x000fe200087fe43f */
[----:B--2---:R-:W-:-:S04]  /*11f0*/  SHF.R.S32.HI R12, RZ, 0x1f, R18 ;  /* 0x0000001fff0c7819 */ /* 0x004fc80000011412 */
[CC--:B------:R-:W-:Y:S02]  /*1200*/  LEA.HI R3, R12.reuse, R18.reuse, RZ, 0x4 ;  /* 0x000000120c037211 */ /* 0x0c0fe400078f20ff */
[----:B-1----:R-:W-:Y:S02]  /*1210*/  LEA.HI R6, R12, R18, RZ, 0x2 ;  /* 0x000000120c067211 */ /* 0x002fe400078f10ff */
        /* <DEDUP_REMOVED lines=12> */
[C---:B------:R-:W-:Y:S01]  /*12e0*/  LOP3.LUT R3, R193.reuse, 0xfffffff8, RZ, 0xc0, !PT ;  /* 0xfffffff8c1037812 */ /* 0x040fe200078ec0ff */
[----:B------:R-:W-:Y:S01]  /*12f0*/  IMAD.SHL.U32 R193, R193, 0x40, RZ ;  /* 0x00000040c1c17824 */ /* 0x000fe200078e00ff */
[CC--:B------:R-:W-:Y:S01]  /*1300*/  LEA.HI R5, R12.reuse, R18.reuse, RZ, 0x5 ;  /* 0x000000120c057211 */ /* 0x0c0fe200078f28ff */
[----:B------:R-:W-:Y:S01]  /*1310*/  IMAD.IADD R0, R7, 0x1, -R4 ;  /* 0x0000000107007824 */ /* 0x000fe200078e0a04 */
[----:B------:R-:W-:Y:S01]  /*1320*/  LEA.HI R145, R12, R18, RZ, 0x3 ;  /* 0x000000120c917211 */ /* 0x000fe200078f18ff */
[----:B------:R-:W-:Y:S01]  /*1330*/  IMAD.IADD R9, R2, 0x1, -R3 ;  /* 0x0000000102097824 */ /* 0x000fe200078e0a03 */
[--C-:B------:R-:W-:Y:S02]  /*1340*/  SHF.R.S32.HI R7, RZ, 0x5, R5.reuse ;  /* 0x00000005ff077819 */ /* 0x100fe40000011405 */
[----:B------:R-:W-:Y:S02]  /*1350*/  SHF.R.S32.HI R4, RZ, 0x1f, R5 ;  /* 0x0000001fff047819 */ /* 0x000fe40000011405 */
[----:B------:R-:W-:-:S02]  /*1360*/  LOP3.LUT R2, R6, 0xfffffffc, RZ, 0xc0, !PT ;  /* 0xfffffffc06027812 */ /* 0x000fc400078ec0ff */
[----:B------:R-:W-:Y:S02]  /*1370*/  LOP3.LUT R146, R145, 0xfffffff8, RZ, 0xc0, !PT ;  /* 0xfffffff891927812 */ /* 0x000fe400078ec0ff */
[----:B------:R-:W-:Y:S01]  /*1380*/  LEA.HI R4, R4, R7, RZ, 0x3 ;  /* 0x0000000704047211 */ /* 0x000fe200078f18ff */
[C---:B------:R-:W-:Y:S01]  /*1390*/  IMAD.IADD R2, R18.reuse, 0x1, -R2 ;  /* 0x0000000112027824 */ /* 0x040fe200078e0a02 */
[----:B------:R-:W-:Y:S01]  /*13a0*/  LOP3.LUT R5, R5, 0xffffffe0, RZ, 0xc0, !PT ;  /* 0xffffffe005057812 */ /* 0x000fe200078ec0ff */
[----:B------:R-:W-:Y:S01]  /*13b0*/  IMAD.IADD R146, R18, 0x1, -R146 ;  /* 0x0000000112927824 */ /* 0x000fe200078e0a92 */
[----:B------:R-:W-:Y:S02]  /*13c0*/  LOP3.LUT R4, R4, 0xffffff8, RZ, 0xc0, !PT ;  /* 0x0ffffff804047812 */ /* 0x000fe400078ec0ff */
[----:B------:R-:W-:Y:S01]  /*13d0*/  LEA.HI R6, R2, R2, RZ, 0x1 ;  /* 0x0000000202067211 */ /* 0x000fe200078f08ff */
[----:B------:R-:W-:Y:S01]  /*13e0*/  IMAD.SHL.U32 R3, R146, 0x40, RZ ;  /* 0x0000004092037824 */ /* 0x000fe200078e00ff */
[----:B------:R-:W-:Y:S01]  /*13f0*/  LOP3.LUT P3, RZ, R0, 0x2, RZ, 0xc0, !PT ;  /* 0x0000000200ff7812 */ /* 0x000fe2000786c0ff */
[----:B------:R-:W-:Y:S01]  /*1400*/  IMAD.IADD R8, R7, 0x1, -R4 ;  /* 0x0000000107087824 */ /* 0x000fe200078e0a04 */
[----:B------:R-:W-:Y:S01]  /*1410*/  LOP3.LUT R4, R6, 0x1ffffffe, RZ, 0xc0, !PT ;  /* 0x1ffffffe06047812 */ /* 0x000fe200078ec0ff */
[----:B------:R-:W-:Y:S01]  /*1420*/  IMAD.IADD R17, R18, 0x1, -R5 ;  /* 0x0000000112117824 */ /* 0x000fe200078e0a05 */
[----:B------:R-:W-:Y:S01]  /*1430*/  LOP3.LUT R3, R3, 0x1c0, RZ, 0xc0, !PT ;  /* 0x000001c003037812 */ /* 0x000fe200078ec0ff */
[----:B------:R-:W-:Y:S01]  /*1440*/  IMAD.SHL.U32 R7, R7, 0x400, RZ ;  /* 0x0000040007077824 */ /* 0x000fe200078e00ff */
[----:B------:R-:W-:Y:S01]  /*1450*/  LOP3.LUT P0, RZ, R0, 0x4, RZ, 0xc0, !PT ;  /* 0x0000000400ff7812 */ /* 0x000fe2000780c0ff */
[C---:B------:R-:W-:Y:S01]  /*1460*/  IMAD.IADD R13, R2.reuse, 0x1, -R4 ;  /* 0x00000001020d7824 */ /* 0x040fe200078e0a04 */
[----:B------:R-:W-:Y:S01]  /*1470*/  LOP3.LUT R5, R3, 0x8, R145, 0xf8, !PT ;  /* 0x0000000803057812 */ /* 0x000fe200078ef891 */
[----:B------:R-:W-:Y:S01]  /*1480*/  IMAD R6, R2, 0x2, R7 ;  /* 0x0000000202067824 */ /* 0x000fe200078e0207 */
[----:B------:R-:W-:Y:S01]  /*1490*/  SHF.R.U32.HI R3, RZ, 0x3, R3 ;  /* 0x00000003ff037819 */ /* 0x000fe20000011603 */
[----:B------:R-:W-:Y:S01]  /*14a0*/  IMAD.SHL.U32 R2, R0, 0x40, RZ ;  /* 0x0000004000027824 */ /* 0x000fe200078e00ff */
[----:B------:R-:W-:Y:S01]  /*14b0*/  SHF.R.S32.HI R10, RZ, 0x1f, R17 ;  /* 0x0000001fff0a7819 */ /* 0x000fe20000011411 */
[----:B------:R-:W-:Y:S01]  /*14c0*/  IMAD.SHL.U32 R4, R11, 0x8, RZ ;  /* 0x000000080b047824 */ /* 0x000fe200078e00ff */
[----:B------:R-:W-:Y:S01]  /*14d0*/  LOP3.LUT R192, R5, R3, RZ, 0x3c, !PT ;  /* 0x0000000305c07212 */ /* 0x000fe200078e3cff */
[----:B------:R-:W-:Y:S01]  /*14e0*/  IMAD.SHL.U32 R140, R146, 0x8, RZ ;  /* 0x00000008928c7824 */ /* 0x000fe200078e00ff */
[----:B------:R-:W-:Y:S01]  /*14f0*/  LEA.HI R10, R10, R17, RZ, 0x2 ;  /* 0x000000110a0a7211 */ /* 0x000fe200078f10ff */
[----:B------:R-:W-:Y:S01]  /*1500*/  IMAD.SHL.U32 R142, R146, 0x4, RZ ;  /* 0x00000004928e7824 */ /* 0x000fe200078e00ff */
[----:B------:R-:W-:Y:S01]  /*1510*/  LOP3.LUT R5, R0, 0x1, RZ, 0xc0, !PT ;  /* 0x0000000100057812 */ /* 0x000fe200078ec0ff */
[----:B------:R-:W-:Y:S01]  /*1520*/  IMAD.SHL.U32 R0, R9, 0x40, RZ ;  /* 0x0000004009007824 */ /* 0x000fe200078e00ff */
[----:B------:R-:W-:Y:S01]  /*1530*/  LOP3.LUT R2, R2, 0x1c0, RZ, 0xc0, !PT ;  /* 0x000001c002027812 */ /* 0x000fe200078ec0ff */
[----:B------:R-:W-:Y:S01]  /*1540*/  IMAD R192, R11, 0x200, R192 ;  /* 0x000002000bc07824 */ /* 0x000fe200078e02c0 */
[----:B------:R-:W-:-:S02]  /*1550*/  SHF.R.S32.HI R3, RZ, 0x2, R10 ;  /* 0x00000002ff037819 */ /* 0x000fc4000001140a */
[----:B------:R-:W-:Y:S02]  /*1560*/  LEA.HI R2, R2, R2, RZ, 0x1d ;  /* 0x0000000202027211 */ /* 0x000fe400078fe8ff */
[----:B------:R-:W-:Y:S01]  /*1570*/  LOP3.LUT R0, R0, 0x1c0, RZ, 0xc0, !PT ;  /* 0x000001c000007812 */ /* 0x000fe200078ec0ff */
[----:B------:R-:W-:Y:S01]  /*1580*/  IMAD R16, R8, 0x10, R3 ;  /* 0x0000001008107824 */ /* 0x000fe200078e0203 */
[----:B------:R-:W-:Y:S01]  /*1590*/  ISETP.NE.U32.AND P4, PT, R5, 0x1, PT ;  /* 0x000000010500780c */ /* 0x000fe20003f85070 */
[----:B------:R-:W-:Y:S01]  /*15a0*/  IMAD.IADD R3, R6, 0x1, R2 ;  /* 0x0000000106037824 */ /* 0x000fe200078e0202 */
[----:B------:R-:W-:Y:S02]  /*15b0*/  LOP3.LUT R2, R0, 0x8, R4, 0xf8, !PT ;  /* 0x0000000800027812 */ /* 0x000fe400078ef804 */
[----:B------:R-:W-:Y:S01]  /*15c0*/  SHF.R.U32.HI R0, RZ, 0x3, R0 ;  /* 0x00000003ff007819 */ /* 0x000fe20000011600 */
[----:B------:R-:W-:Y:S01]  /*15d0*/  IMAD.SHL.U32 R15, R3, 0x2, RZ ;  /* 0x00000002030f7824 */ /* 0x000fe200078e00ff */
[----:B------:R-:W-:Y:S01]  /*15e0*/  LOP3.LUT R193, R193, 0xfffffe00, RZ, 0xc0, !PT ;  /* 0xfffffe00c1c17812 */ /* 0x000fe200078ec0ff */
[----:B------:R-:W-:Y:S01]  /*15f0*/  STL [R1+0x1e0], R16 ;  /* 0x0001e01001007387 */ /* 0x000fe20000100800 */
[----:B------:R-:W-:-:S02]  /*1600*/  LOP3.LUT R0, R2, R0, RZ, 0x3c, !PT ;  /* 0x0000000002007212 */ /* 0x000fc400078e3cff */
[----:B------:R-:W-:Y:S01]  /*1610*/  SHF.R.S32.HI R145, RZ, 0x3, R145 ;  /* 0x00000003ff917819 */ /* 0x000fe20000011491 */
[----:B------:R-:W-:Y:S01]  /*1620*/  STL [R1+0xb4], R15 ;  /* 0x0000b40f01007387 */ /* 0x000fe20000100800 */
[CC--:B------:R-:W-:Y:S02]  /*1630*/  IADD3 R197, R0.reuse, R193.reuse, R7 ;  /* 0x000000c100c57210 */ /* 0x0c0fe40007ffe007 */
[----:B------:R-:W-:Y:S01]  /*1640*/  LOP3.LUT R193, R0, R193, RZ, 0xfc, !PT ;  /* 0x000000c100c17212 */ /* 0x000fe200078efcff */
[----:B------:R-:W-:Y:S01]  /*1650*/  IMAD.SHL.U32 R0, R145, 0x40, RZ ;  /* 0x0000004091007824 */ /* 0x000fe200078e00ff */
[----:B------:R-:W-:Y:S02]  /*1660*/  IADD3 R2, R15, 0x80, RZ ;  /* 0x000000800f027810 */ /* 0x000fe40007ffe0ff */
[----:B------:R-:W-:Y:S02]  /*1670*/  IADD3 R3, R145, 0x20, RZ ;  /* 0x0000002091037810 */ /* 0x000fe40007ffe0ff */
[----:B------:R-:W-:-:S02]  /*1680*/  IADD3 R14, R15, 0x70, RZ ;  /* 0x000000700f0e7810 */ /* 0x000fc40007ffe0ff */
[----:B------:R-:W-:Y:S02]  /*1690*/  @P4 IADD3 R14, R2, 0x10, RZ ;  /* 0x00000010020e4810 */ /* 0x000fe40007ffe0ff */
[----:B------:R-:W-:Y:S02]  /*16a0*/  LEA.HI R7, R12, R18, RZ, 0x6 ;  /* 0x000000120c077211 */ /* 0x000fe400078f30ff */
[----:B------:R-:W-:Y:S01]  /*16b0*/  LOP3.LUT R2, R0, 0x1c0, RZ, 0xc0, !PT ;  /* 0x000001c000027812 */ /* 0x000fe200078ec0ff */
[----:B------:R-:W-:Y:S01]  /*16c0*/  IMAD.SHL.U32 R0, R3, 0x40, RZ ;  /* 0x0000004003007824 */ /* 0x000fe200078e00ff */
[----:B------:R-:W-:Y:S01]  /*16d0*/  SHF.R.S32.HI R12, RZ, 0x1f, R3 ;  /* 0x0000001fff0c7819 */ /* 0x000fe20000011403 */
[----:B------:R-:W-:Y:S01]  /*16e0*/  IMAD.SHL.U32 R7, R7, 0x8, RZ ;  /* 0x0000000807077824 */ /* 0x000fe200078e00ff */
[----:B------:R-:W-:Y:S01]  /*16f0*/  R2P PR, R9, 0x6 ;  /* 0x0000000609007804 */ /* 0x000fe20000000000 */
[----:B------:R-:W-:Y:S01]  /*1700*/  STL [R1+0xb8], R14 ;  /* 0x0000b80e01007387 */ /* 0x000fe20000100800 */
[----:B------:R-:W-:-:S02]  /*1710*/  LEA.HI R12, R12, R3, RZ, 0x3 ;  /* 0x000000030c0c7211 */ /* 0x000fc400078f18ff */
[----:B------:R-:W-:Y:S02]  /*1720*/  LOP3.LUT R3, R0, 0x1c0, RZ, 0xc0, !PT ;  /* 0x000001c000037812 */ /* 0x000fe400078ec0ff */
[----:B------:R-:W-:Y:S01]  /*1730*/  LOP3.LUT R0, R2, 0x38, R140, 0xf8, !PT ;  /* 0x0000003802007812 */ /* 0x000fe200078ef88c */
[----:B------:R-:W-:Y:S01]  /*1740*/  IMAD.SHL.U32 R12, R12, 0x40, RZ ;  /* 0x000000400c0c7824 */ /* 0x000fe200078e00ff */
[----:B------:R-:W-:Y:S02]  /*1750*/  SHF.R.U32.HI R3, RZ, 0x3, R2 ;  /* 0x00000003ff037819 */ /* 0x000fe40000011602 */
[----:B------:R-:W-:Y:S02]  /*1760*/  LOP3.LUT R2, R10, 0x7ffffffc, RZ, 0xc0, !PT ;  /* 0x7ffffffc0a027812 */ /* 0x000fe400078ec0ff */
[----:B------:R-:W-:Y:S02]  /*1770*/  LOP3.LUT R4, R0, R3, RZ, 0x3c, !PT ;  /* 0x0000000300047212 */ /* 0x000fe400078e3cff */
[----:B------:R-:W-:Y:S01]  /*1780*/  LOP3.LUT R7, R7, 0xfffffe00, RZ, 0xc0, !PT ;  /* 0xfffffe0007077812 */ /* 0x000fe200078ec0ff */
[----:B------:R-:W-:Y:S01]  /*1790*/  IMAD.IADD R3, R17, 0x1, -R2 ;  /* 0x0000000111037824 */ /* 0x000fe200078e0a02 */
[----:B------:R-:W-:Y:S01]  /*17a0*/  IADD3 R144, R140, 0x40, RZ ;  /* 0x000000408c907810 */ /* 0x000fe20007ffe0ff */
[----:B------:R1:W-:Y:S01]  /*17b0*/  STL [R1+0x1dc], R4 ;  /* 0x0001dc0401007387 */ /* 0x0003e20000100800 */
[----:B------:R-:W-:-:S02]  /*17c0*/  LOP3.LUT R245, R4, R7, RZ, 0xfc, !PT ;  /* 0x0000000704f57212 */ /* 0x000fc400078efcff */
[C---:B------:R-:W-:Y:S02]  /*17d0*/  SEL R2, R194.reuse, 0xffffffe0, !P3 ;  /* 0xffffffe0c2027807 */ /* 0x040fe40005800000 */
[----:B------:R-:W-:Y:S01]  /*17e0*/  SHF.R.S32.HI R0, RZ, 0x1f, R144 ;  /* 0x0000001fff007819 */ /* 0x000fe20000011490 */
[----:B------:R-:W-:Y:S01]  /*17f0*/  IMAD.SHL.U32 R245, R245, 0x2, RZ ;  /* 0x00000002f5f57824 */ /* 0x000fe200078e00ff */
[----:B------:R-:W-:Y:S02]  /*1800*/  SEL R194, R194, 0xffffffe0, !P1 ;  /* 0xffffffe0c2c27807 */ /* 0x000fe40004800000 */
[----:B------:R-:W-:Y:S02]  /*1810*/  LEA.HI R238, R0, R144, RZ, 0x3 ;  /* 0x0000009000ee7211 */ /* 0x000fe400078f18ff */
[----:B------:R-:W-:Y:S02]  /*1820*/  SEL R0, R195, 0xffffffc0, !P0 ;  /* 0xffffffc0c3007807 */ /* 0x000fe40004000000 */
[----:B------:R-:W-:-:S02]  /*1830*/  LEA R197, R197, 0x10080, 0x1 ;  /* 0x00010080c5c57811 */ /* 0x000fc400078e08ff */
[----:B------:R-:W-:Y:S02]  /*1840*/  LEA R193, R193, 0x4080, 0x1 ;  /* 0x00004080c1c17811 */ /* 0x000fe400078e08ff */
[----:B------:R-:W-:Y:S01]  /*1850*/  SEL R195, R195, 0xffffffc0, !P2 ;  /* 0xffffffc0c3c37807 */ /* 0x000fe20005000000 */
[C---:B------:R-:W-:Y:S01]  /*1860*/  IMAD.IADD R198, R197.reuse, 0x1, R194 ;  /* 0x00000001c5c67824 */ /* 0x040fe200078e02c2 */
[----:B------:R-:W-:Y:S01]  /*1870*/  IADD3 R228, R140, 0x80, RZ ;  /* 0x000000808ce47810 */ /* 0x000fe20007ffe0ff */
[----:B------:R-:W-:Y:S01]  /*1880*/  IMAD.IADD R194, R194, 0x1, R193 ;  /* 0x00000001c2c27824 */ /* 0x000fe200078e02c1 */
[----:B------:R-:W-:Y:S01]  /*1890*/  IADD3 R229, R140, 0xc0, RZ ;  /* 0x000000c08ce57810 */ /* 0x000fe20007ffe0ff */
[----:B------:R-:W-:Y:S01]  /*18a0*/  IMAD.IADD R200, R197, 0x1, R195 ;  /* 0x00000001c5c87824 */ /* 0x000fe200078e02c3 */
[----:B------:R-:W-:Y:S01]  /*18b0*/  LOP3.LUT R238, R238, 0xfffffff8, RZ, 0xc0, !PT ;  /* 0xfffffff8eeee7812 */ /* 0x000fe200078ec0ff */
[----:B------:R-:W-:Y:S01]  /*18c0*/  IMAD.IADD R196, R195, 0x1, R193 ;  /* 0x00000001c3c47824 */ /* 0x000fe200078e02c1 */
[----:B------:R-:W-:Y:S01]  /*18d0*/  SHF.R.S32.HI R141, RZ, 0x1f, R140 ;  /* 0x0000001fff8d7819 */ /* 0x000fe2000001148c */
[----:B-1----:R-:W-:Y:S01]  /*18e0*/  IMAD.SHL.U32 R4, R3, 0x2, RZ ;  /* 0x0000000203047824 */ /* 0x002fe200078e00ff */
[----:B------:R-:W-:Y:S01]  /*18f0*/  SHF.R.S32.HI R250, RZ, 0x1f, R228 ;  /* 0x0000001ffffa7819 */ /* 0x000fe200000114e4 */
[----:B------:R-:W-:Y:S01]  /*1900*/  IMAD R3, R13, 0x8, R16 ;  /* 0x000000080d037824 */ /* 0x000fe200078e0210 */
[----:B------:R-:W-:Y:S01]  /*1910*/  SHF.R.S32.HI R249, RZ, 0x1f, R229 ;  /* 0x0000001ffff97819 */ /* 0x000fe200000114e5 */
[----:B------:R-:W-:Y:S01]  /*1920*/  IMAD.IADD R199, R198, 0x1, R195 ;  /* 0x00000001c6c77824 */ /* 0x000fe200078e02c3 */
[C---:B------:R-:W-:Y:S01]  /*1930*/  IADD3 R38, R4.reuse, 0x8, RZ ;  /* 0x0000000804267810 */ /* 0x040fe20007ffe0ff */
[----:B------:R-:W-:Y:S01]  /*1940*/  STL [R1+0x158], R4 ;  /* 0x0001580401007387 */ /* 0x000fe20000100800 */
[C---:B------:R-:W-:Y:S01]  /*1950*/  IADD3 R36, R4.reuse, 0x18, RZ ;  /* 0x0000001804247810 */ /* 0x040fe20007ffe0ff */
[----:B------:R-:W-:Y:S01]  /*1960*/  IMAD.IADD R195, R195, 0x1, R194 ;  /* 0x00000001c3c37824 */ /* 0x000fe200078e02c2 */
[----:B------:R-:W-:Y:S01]  /*1970*/  SHF.R.S32.HI R13, RZ, 0x1f, R38 ;  /* 0x0000001fff0d7819 */ /* 0x000fe20000011426 */
        /* <DEDUP_REMOVED lines=19> */
[----:B-1----:R-:W-:-:S02]  /*1ab0*/  IADD3 R3, R4, 0xe8, RZ ;  /* 0x000000e804037810 */ /* 0x002fc40007ffe0ff */
[C---:B------:R-:W-:Y:S01]  /*1ac0*/  IADD3 R35, R4.reuse, 0x20, RZ ;  /* 0x0000002004237810 */ /* 0x040fe20007ffe0ff */
[----:B------:R-:W-:Y:S01]  /*1ad0*/  STL [R1+0x100], R9 ;  /* 0x0001000901007387 */ /* 0x000fe20000100800 */
[----:B--2---:R-:W-:Y:S02]  /*1ae0*/  SHF.R.S32.HI R13, RZ, 0x1f, R36 ;  /* 0x0000001fff0d7819 */ /* 0x004fe40000011424 */
        /* <DEDUP_REMOVED lines=23> */
[----:B-1----:R-:W-:-:S02]  /*1c60*/  SHF.R.S32.HI R13, RZ, 0x1f, R33 ;  /* 0x0000001fff0d7819 */ /* 0x002fc40000011421 */
[----:B------:R-:W-:Y:S01]  /*1c70*/  LOP3.LUT R12, R12, 0xfffffe00, RZ, 0xc0, !PT ;  /* 0xfffffe000c0c7812 */ /* 0x000fe200078ec0ff */
[----:B------:R-:W-:Y:S01]  /*1c80*/  STL [R1+0xf0], R5 ;  /* 0x0000f00501007387 */ /* 0x000fe20000100800 */
[----:B------:R-:W-:Y:S02]  /*1c90*/  LEA R192, R192, 0xa080, 0x1 ;  /* 0x0000a080c0c07811 */ /* 0x000fe400078e08ff */
[----:B------:R-:W-:Y:S01]  /*1ca0*/  SHF.R.S32.HI R248, RZ, 0x1f, R238 ;  /* 0x0000001ffff87819 */ /* 0x000fe200000114ee */
[----:B------:R1:W-:Y:S01]  /*1cb0*/  STL [R1+0x1c4], R13 ;  /* 0x0001c40d01007387 */ /* 0x0003e20000100800 */
[----:B--2---:R-:W-:-:S03]  /*1cc0*/  SHF.R.S32.HI R6, RZ, 0x1f, R6 ;  /* 0x0000001fff067819 */ /* 0x004fc60000011406 */
[----:B------:R-:W-:Y:S01]  /*1cd0*/  STL [R1+0xec], R4 ;  /* 0x0000ec0401007387 */ /* 0x000fe20000100800 */
[----:B---3--:R-:W-:-:S03]  /*1ce0*/  SHF.R.S32.HI R37, RZ, 0x1f, R37 ;  /* 0x0000001fff257819 */ /* 0x008fc60000011425 */
[----:B------:R2:W-:Y:S01]  /*1cf0*/  STL [R1+0x16c], R6 ;  /* 0x00016c0601007387 */ /* 0x0005e20000100800 */
[----:B----4-:R-:W-:-:S03]  /*1d00*/  SHF.R.S32.HI R35, RZ, 0x1f, R35 ;  /* 0x0000001fff237819 */ /* 0x010fc60000011423 */
[----:B------:R3:W-:Y:S01]  /*1d10*/  STL [R1+0x140], R31 ;  /* 0x0001401f01007387 */ /* 0x0007e20000100800 */
[----:B-----5:R-:W-:-:S03]  /*1d20*/  SHF.R.S32.HI R34, RZ, 0x1f, R34 ;  /* 0x0000001fff227819 */ /* 0x020fc60000011422 */
[----:B------:R4:W-:Y:S01]  /*1d30*/  STL [R1+0x138], R29 ;  /* 0x0001381d01007387 */ /* 0x0009e20000100800 */
[----:B------:R-:W-:-:S03]  /*1d40*/  SHF.R.S32.HI R32, RZ, 0x1f, R32 ;  /* 0x0000001fff207819 */ /* 0x000fc60000011420 */
[----:B------:R5:W-:Y:S04]  /*1d50*/  STL [R1+0xe0], R28 ;  /* 0x0000e01c01007387 */ /* 0x000be80000100800 */
[----:B------:R5:W-:Y:S01]  /*1d60*/  STL [R1+0x130], R26 ;  /* 0x0001301a01007387 */ /* 0x000be20000100800 */
[----:B-1----:R-:W-:-:S03]  /*1d70*/  SHF.R.S32.HI R13, RZ, 0x1f, R30 ;  /* 0x0000001fff0d7819 */ /* 0x002fc6000001141e */
[----:B------:R1:W-:Y:S04]  /*1d80*/  STL [R1+0x12c], R25 ;  /* 0x00012c1901007387 */ /* 0x0003e80000100800 */
[----:B------:R1:W-:Y:S01]  /*1d90*/  STL [R1+0x1b8], R13 ;  /* 0x0001b80d01007387 */ /* 0x0003e20000100800 */
[----:B--2---:R-:W-:Y:S02]  /*1da0*/  SHF.R.S32.HI R6, RZ, 0x1f, R5 ;  /* 0x0000001fff067819 */ /* 0x004fe40000011405 */
[----:B------:R-:W-:Y:S01]  /*1db0*/  SHF.R.S32.HI R5, RZ, 0x1f, R4 ;  /* 0x0000001fff057819 */ /* 0x000fe20000011404 */
[----:B------:R2:W-:Y:S01]  /*1dc0*/  STL [R1+0x124], R23 ;  /* 0x0001241701007387 */ /* 0x0005e20000100800 */
[----:B------:R-:W-:Y:S01]  /*1dd0*/  IMAD.IADD R4, R15, 0x1, R0 ;  /* 0x000000010f047824 */ /* 0x000fe200078e0200 */
[----:B---3--:R-:W-:-:S02]  /*1de0*/  SHF.R.S32.HI R31, RZ, 0x1f, R31 ;  /* 0x0000001fff1f7819 */ /* 0x008fc4000001141f */
[----:B------:R3:W-:Y:S01]  /*1df0*/  STL [R1+0x120], R22 ;  /* 0x0001201601007387 */ /* 0x0007e20000100800 */
[----:B----4-:R-:W-:-:S03]  /*1e00*/  SHF.R.S32.HI R29, RZ, 0x1f, R29 ;  /* 0x0000001fff1d7819 */ /* 0x010fc6000001141d */
[----:B------:R4:W-:Y:S01]  /*1e10*/  STL [R1+0x118], R20 ;  /* 0x0001181401007387 */ /* 0x0009e20000100800 */
[----:B-----5:R-:W-:-:S03]  /*1e20*/  SHF.R.S32.HI R28, RZ, 0x1f, R28 ;  /* 0x0000001fff1c7819 */ /* 0x020fc6000001141c */
[----:B------:R5:W-:Y:S01]  /*1e30*/  STL [R1+0xdc], R19 ;  /* 0x0000dc1301007387 */ /* 0x000be20000100800 */
[----:B------:R-:W-:-:S03]  /*1e40*/  SHF.R.S32.HI R26, RZ, 0x1f, R26 ;  /* 0x0000001fff1a7819 */ /* 0x000fc6000001141a */
[----:B------:R5:W-:Y:S01]  /*1e50*/  STL [R1+0x110], R17 ;  /* 0x0001101101007387 */ /* 0x000be20000100800 */
[----:B-1----:R-:W-:-:S03]  /*1e60*/  SHF.R.S32.HI R25, RZ, 0x1f, R25 ;  /* 0x0000001fff197819 */ /* 0x002fc60000011419 */
[----:B------:R1:W-:Y:S01]  /*1e70*/  STL [R1+0x10c], R16 ;  /* 0x00010c1001007387 */ /* 0x0003e20000100800 */
[----:B------:R-:W-:-:S03]  /*1e80*/  SHF.R.S32.HI R13, RZ, 0x1f, R27 ;  /* 0x0000001fff0d7819 */ /* 0x000fc6000001141b */
[----:B------:R-:W-:Y:S01]  /*1e90*/  STL [R1+0x13c], R30 ;  /* 0x00013c1e01007387 */ /* 0x000fe20000100800 */
[----:B--2---:R-:W-:-:S03]  /*1ea0*/  SHF.R.S32.HI R23, RZ, 0x1f, R23 ;  /* 0x0000001fff177819 */ /* 0x004fc60000011417 */
[----:B------:R2:W-:Y:S01]  /*1eb0*/  STL [R1+0x1ac], R13 ;  /* 0x0001ac0d01007387 */ /* 0x0005e20000100800 */
[----:B---3--:R-:W-:-:S03]  /*1ec0*/  SHF.R.S32.HI R22, RZ, 0x1f, R22 ;  /* 0x0000001fff167819 */ /* 0x008fc60000011416 */
[----:B------:R-:W-:Y:S01]  /*1ed0*/  STL [R1+0x134], R27 ;  /* 0x0001341b01007387 */ /* 0x000fe20000100800 */
[----:B----4-:R-:W-:-:S03]  /*1ee0*/  SHF.R.S32.HI R20, RZ, 0x1f, R20 ;  /* 0x0000001fff147819 */ /* 0x010fc60000011414 */
[----:B------:R-:W-:Y:S01]  /*1ef0*/  STL [R1+0x128], R24 ;  /* 0x0001281801007387 */ /* 0x000fe20000100800 */
[----:B-----5:R-:W-:-:S03]  /*1f00*/  SHF.R.S32.HI R19, RZ, 0x1f, R19 ;  /* 0x0000001fff137819 */ /* 0x020fc60000011413 */
[----:B------:R-:W-:Y:S01]  /*1f10*/  STL [R1+0x11c], R21 ;  /* 0x00011c1501007387 */ /* 0x000fe20000100800 */
[----:B------:R-:W-:-:S03]  /*1f20*/  SHF.R.S32.HI R17, RZ, 0x1f, R17 ;  /* 0x0000001fff117819 */ /* 0x000fc60000011411 */
[----:B------:R-:W-:Y:S01]  /*1f30*/  STL [R1+0x114], R18 ;  /* 0x0001141201007387 */ /* 0x000fe20000100800 */
[----:B-1----:R-:W-:-:S03]  /*1f40*/  SHF.R.S32.HI R16, RZ, 0x1f, R16 ;  /* 0x0000001fff107819 */ /* 0x002fc60000011410 */
[----:B------:R-:W-:Y:S04]  /*1f50*/  STL [R1+0x1d4], R37 ;  /* 0x0001d42501007387 */ /* 0x000fe80000100800 */
[----:B------:R-:W-:Y:S01]  /*1f60*/  STL [R1+0x1cc], R35 ;  /* 0x0001cc2301007387 */ /* 0x000fe20000100800 */
[----:B--2---:R-:W-:-:S03]  /*1f70*/  SHF.R.S32.HI R13, RZ, 0x1f, R24 ;  /* 0x0000001fff0d7819 */ /* 0x004fc60000011418 */
[----:B------:R-:W-:Y:S04]  /*1f80*/  STL [R1+0x1c8], R34 ;  /* 0x0001c82201007387 */ /* 0x000fe80000100800 */
[----:B------:R1:W-:Y:S04]  /*1f90*/  STL [R1+0x1a0], R13 ;  /* 0x0001a00d01007387 */ /* 0x0003e80000100800 */
[----:B------:R-:W-:Y:S04]  /*1fa0*/  STL [R1+0x1c0], R32 ;  /* 0x0001c02001007387 */ /* 0x000fe80000100800 */
[----:B------:R-:W-:Y:S04]  /*1fb0*/  STL [R1+0x1bc], R31 ;  /* 0x0001bc1f01007387 */ /* 0x000fe80000100800 */
[----:B------:R-:W-:Y:S04]  /*1fc0*/  STL [R1+0x1b4], R29 ;  /* 0x0001b41d01007387 */ /* 0x000fe80000100800 */
[----:B------:R-:W-:Y:S04]  /*1fd0*/  STL [R1+0x1b0], R28 ;  /* 0x0001b01c01007387 */ /* 0x000fe80000100800 */
[----:B------:R-:W-:Y:S04]  /*1fe0*/  STL [R1+0x1a8], R26 ;  /* 0x0001a81a01007387 */ /* 0x000fe80000100800 */
[----:B------:R-:W-:Y:S01]  /*1ff0*/  STL [R1+0x1a4], R25 ;  /* 0x0001a41901007387 */ /* 0x000fe20000100800 */
[----:B-1----:R-:W-:-:S03]  /*2000*/  SHF.R.S32.HI R13, RZ, 0x1f, R21 ;  /* 0x0000001fff0d7819 */ /* 0x002fc60000011415 */
        /* <DEDUP_REMOVED lines=11> */
[----:B------:R-:W-:Y:S01]  /*20c0*/  STL [R1+0xd0], R4 ;  /* 0x0000d00401007387 */ /* 0x000fe20000100800 */
[----:B-1----:R-:W-:Y:S02]  /*20d0*/  SHF.R.S32.HI R13, RZ, 0x1f, R11 ;  /* 0x0000001fff0d7819 */ /* 0x002fe4000001140b */
[----:B------:R-:W-:-:S02]  /*20e0*/  SHF.R.S32.HI R11, RZ, 0x1f, R10 ;  /* 0x0000001fff0b7819 */ /* 0x000fc4000001140a */
[----:B------:R-:W-:Y:S01]  /*20f0*/  SHF.R.S32.HI R10, RZ, 0x1f, R9 ;  /* 0x0000001fff0a7819 */ /* 0x000fe20000011409 */
[----:B------:R-:W-:Y:S01]  /*2100*/  STL [R1+0x17c], R13 ;  /* 0x00017c0d01007387 */ /* 0x000fe20000100800 */
[----:B------:R-:W-:Y:S02]  /*2110*/  SHF.R.S32.HI R9, RZ, 0x1f, R8 ;  /* 0x0000001fff097819 */ /* 0x000fe40000011408 */
[----:B------:R-:W-:Y:S01]  /*2120*/  SHF.R.S32.HI R8, RZ, 0x1f, R3 ;  /* 0x0000001fff087819 */ /* 0x000fe20000011403 */
[----:B------:R-:W-:Y:S01]  /*2130*/  IMAD.IADD R3, R15, 0x1, R2 ;  /* 0x000000010f037824 */ /* 0x000fe200078e0202 */
[----:B------:R-:W-:Y:S01]  /*2140*/  STL [R1+0x178], R11 ;  /* 0x0001780b01007387 */ /* 0x000fe20000100800 */
[----:B------:R-:W-:-:S03]  /*2150*/  IMAD.IADD R2, R2, 0x1, R14 ;  /* 0x0000000102027824 */ /* 0x000fc600078e020e */
[----:B------:R1:W-:Y:S04]  /*2160*/  STL [R1+0xc0], R3 ;  /* 0x0000c00301007387 */ /* 0x0003e80000100800 */
[----:B------:R-:W-:Y:S04]  /*2170*/  STL [R1+0x174], R10 ;  /* 0x0001740a01007387 */ /* 0x000fe80000100800 */
[----:B------:R-:W-:Y:S04]  /*2180*/  STL [R1+0x170], R9 ;  /* 0x0001700901007387 */ /* 0x000fe80000100800 */
[----:B------:R-:W-:Y:S04]  /*2190*/  STL [R1+0x168], R8 ;  /* 0x0001680801007387 */ /* 0x000fe80000100800 */
[----:B------:R-:W-:Y:S01]  /*21a0*/  STL [R1+0xbc], R2 ;  /* 0x0000bc0201007387 */ /* 0x000fe20000100800 */
[----:B-1----:R-:W-:-:S05]  /*21b0*/  IMAD.IADD R3, R0, 0x1, R3 ;  /* 0x0000000100037824 */ /* 0x002fca00078e0203 */
[----:B------:R1:W-:Y:S02]  /*21c0*/  STL [R1+0xcc], R3 ;  /* 0x0000cc0301007387 */ /* 0x0003e40000100800 */
[----:B-1----:R-:W-:Y:S02]  /*21d0*/  IMAD.IADD R3, R0, 0x1, R14 ;  /* 0x0000000100037824 */ /* 0x002fe400078e020e */
[----:B------:R-:W-:-:S03]  /*21e0*/  IMAD.IADD R0, R2, 0x1, R0 ;  /* 0x0000000102007824 */ /* 0x000fc600078e0200 */
[----:B------:R1:W-:Y:S04]  /*21f0*/  STL [R1+0xc8], R3 ;  /* 0x0000c80301007387 */ /* 0x0003e80000100800 */
[----:B------:R1:W-:Y:S02]  /*2200*/  STL [R1+0xc4], R0 ;  /* 0x0000c40001007387 */ /* 0x0003e40000100800 */
.L_x_2511:
[----:B------:R-:W2:Y:S01]  /*2210*/  LDL R24, [R1+0xac] ;  /* 0x0000ac0001187983 */ /* 0x000ea20000100800 */
[----:B------:R-:W-:-:S03]  /*2220*/  ISETP.NE.U32.AND P0, PT, RZ, c[0x0][0x370], PT ;  /* 0x0000dc00ff007a0c */ /* 0x000fc60003f05070 */
[----:B------:R-:W3:Y:S01]  /*2230*/  LDL R25, [R1+0xa8] ;  /* 0x0000a80001197983 */ /* 0x000ee20000100800 */
[----:B------:R-:W-:Y:S02]  /*2240*/  ISETP.NE.AND.EX P0, PT, RZ, c[0x0][0x374], PT, P0 ;  /* 0x0000dd00ff007a0c */ /* 0x000fe40003f05300 */
[----:B------:R-:W-:Y:S01]  /*2250*/  ISETP.NE.U32.AND P4, PT, RZ, c[0x0][0x358], PT ;  /* 0x0000d600ff007a0c */ /* 0x000fe20003f85070 */
[----:B------:R-:W-:Y:S02]  /*2260*/  IMAD.MOV.U32 R23, RZ, RZ, 0x4 ;  /* 0x00000004ff177424 */ /* 0x000fe400078e00ff */
[----:B-1----:R-:W-:Y:S01]  /*2270*/  IMAD.MOV.U32 R0, RZ, RZ, RZ ;  /* 0x000000ffff007224 */ /* 0x002fe200078e00ff */
[----:B------:R-:W-:Y:S02]  /*2280*/  ISETP.NE.AND.EX P4, PT, RZ, c[0x0][0x35c], PT, P4 ;  /* 0x0000d700ff007a0c */ /* 0x000fe40003f85340 */
[----:B------:R-:W-:Y:S01]  /*2290*/  ISETP.NE.U32.AND P3, PT, RZ, c[0x0][0x350], PT ;  /* 0x0000d400ff007a0c */ /* 0x000fe20003f65070 */
[----:B------:R-:W-:Y:S01]  /*22a0*/  IMAD.MOV.U32 R20, RZ, RZ, RZ ;  /* 0x000000ffff147224 */ /* 0x000fe200078e00ff */
[----:B------:R-:W-:-:S02]  /*22b0*/  ISETP.NE.U32.AND P2, PT, RZ, c[0x0][0x348], PT ;  /* 0x0000d200ff007a0c */ /* 0x000fc40003f45070 */
[----:B------:R-:W-:Y:S02]  /*22c0*/  ISETP.NE.AND.EX P3, PT, RZ, c[0x0][0x354], PT, P3 ;  /* 0x0000d500ff007a0c */ /* 0x000fe40003f65330 */
[----:B------:R-:W-:Y:S01]  /*22d0*/  ISETP.NE.AND.EX P2, PT, RZ, c[0x0][0x34c], PT, P2 ;  /* 0x0000d300ff007a0c */ /* 0x000fe20003f45320 */
[----:B------:R-:W-:Y:S02]  /*22e0*/  IMAD.MOV.U32 R22, RZ, RZ, RZ ;  /* 0x000000ffff167224 */ /* 0x000fe400078e00ff */
[----:B------:R-:W-:Y:S02]  /*22f0*/  IMAD.MOV.U32 R4, RZ, RZ, RZ ;  /* 0x000000ffff047224 */ /* 0x000fe400078e00ff */
[----:B--2---:R-:W-:-:S05]  /*2300*/  @P0 IMAD.WIDE R2, R24, R23, c[0x0][0x370] ;  /* 0x0000dc0018020625 */ /* 0x004fca00078e0217 */
[----:B------:R1:W2:Y:S01]  /*2310*/  @P0 LDG.E R0, [R2.64] ;  /* 0x0000000a02000981 */ /* 0x0002a2000c1e1900 */
[----:B------:R-:W-:-:S04]  /*2320*/  IMAD.WIDE R8, R24, R23, c[0x0][0x350] ;  /* 0x0000d40018087625 */ /* 0x000fc800078e0217 */
[CC--:B------:R-:W-:Y:S01]  /*2330*/  IMAD.WIDE R10, R24.reuse, R23.reuse, c[0x0][0x348] ;  /* 0x0000d200180a7625 */ /* 0x0c0fe200078e0217 */
[----:B------:R-:W4:Y:S04]  /*2340*/  @P3 LDG.E R22, [R8.64] ;  /* 0x0000000a08163981 */ /* 0x000f28000c1e1900 */
[----:B------:R-:W3:Y:S01]  /*2350*/  @P2 LDG.E R4, [R10.64] ;  /* 0x0000000a0a042981 */ /* 0x000ee2000c1e1900 */
[----:B-1----:R-:W-:-:S05]  /*2360*/  IMAD.WIDE R2, R24, R23, c[0x0][0x358] ;  /* 0x0000d60018027625 */ /* 0x002fca00078e0217 */
[----:B------:R-:W3:Y:S01]  /*2370*/  @P4 LDG.E R20, [R2.64] ;  /* 0x0000000a02144981 */ /* 0x000ee2000c1e1900 */
[----:B------:R-:W-:-:S04]  /*2380*/  ISETP.NE.U32.AND P1, PT, RZ, c[0x0][0x360], PT ;  /* 0x0000d800ff007a0c */ /* 0x000fc80003f25070 */
[----:B------:R-:W-:Y:S01]  /*2390*/  ISETP.NE.AND.EX P1, PT, RZ, c[0x0][0x364], PT, P1 ;  /* 0x0000d900ff007a0c */ /* 0x000fe20003f25310 */
[----:B------:R-:W-:Y:S01]  /*23a0*/  YIELD ;  /* 0x0000000000007946 */ /* 0x000fe20003800000 */
[----:B------:R-:W-:Y:S02]  /*23b0*/  ULDC UR5, c[0x0][0x2ac] ;  /* 0x0000ab0000057ab9 */ /* 0x000fe40000000800 */
[----:B------:R-:W-:Y:S01]  /*23c0*/  ULDC UR4, c[0x0][0x1d0] ;  /* 0x0000740000047ab9 */ /* 0x000fe20000000800 */
[----:B------:R-:W-:Y:S01]  /*23d0*/  IMAD.U32 R6, RZ, RZ, UR7 ;  /* 0x00000007ff067e24 */ /* 0x000fe2000f8e00ff */
[----:B------:R-:W-:Y:S01]  /*23e0*/  UIMAD UR4, UR5, UR4, URZ ;  /* 0x00000004050472a4 */ /* 0x000fe2000f8e023f */
[----:B------:R-:W-:-:S03]  /*23f0*/  MOV R19, c[0x0][0x168] ;  /* 0x00005a0000137a02 */ /* 0x000fc60000000f00 */
[----:B------:R-:W-:-:S03]  /*2400*/  IADD3 R172, P0, R6, 0x48, RZ ;  /* 0x0000004806ac7810 */ /* 0x000fc60007f1e0ff */
[----:B------:R-:W-:Y:S01]  /*2410*/  @P1 IMAD.WIDE R14, R24, R23, c[0x0][0x360] ;  /* 0x0000d800180e1625 */ /* 0x000fe200078e0217 */
[----:B------:R-:W-:-:S03]  /*2420*/  IADD3.X R173, RZ, UR6, RZ, P0, !PT ;  /* 0x00000006ffad7c10 */ /* 0x000fc600087fe4ff */
[----:B------:R-:W-:Y:S01]  /*2430*/  IMAD.U32 R18, RZ, RZ, UR4 ;  /* 0x00000004ff127e24 */ /* 0x000fe2000f8e00ff */
[----:B------:R1:W5:Y:S04]  /*2440*/  @P1 LDG.E R19, [R14.64] ;  /* 0x0000000a0e131981 */ /* 0x000368000c1e1900 */
[----:B--2---:R-:W-:Y:S01]  /*2450*/  STL [R1+0x48], R0 ;  /* 0x0000480001007387 */ /* 0x004fe20000100800 */
[----:B----4-:R-:W-:-:S03]  /*2460*/  IMAD.IADD R5, R22, 0x1, R0 ;  /* 0x0000000116057824 */ /* 0x010fc600078e0200 */
[----:B---3--:R2:W-:Y:S04]  /*2470*/  STL [R1+0x4c], R4 ;  /* 0x00004c0401007387 */ /* 0x0085e80000100800 */
[----:B------:R3:W-:Y:S04]  /*2480*/  STL [R1+0x50], R5 ;  /* 0x0000500501007387 */ /* 0x0007e80000100800 */
[----:B------:R4:W-:Y:S01]  /*2490*/  STL [R1+0x54], R20 ;  /* 0x0000541401007387 */ /* 0x0009e20000100800 */
[C---:B--2---:R-:W-:Y:S02]  /*24a0*/  LOP3.LUT R4, R25.reuse, 0xff000000, RZ, 0xc0, !PT ;  /* 0xff00000019047812 */ /* 0x044fe400078ec0ff */
[----:B---3--:R-:W-:-:S02]  /*24b0*/  LOP3.LUT R5, R25, 0xff0000, RZ, 0xc0, !PT ;  /* 0x00ff000019057812 */ /* 0x008fc400078ec0ff */
[----:B------:R-:W-:-:S04]  /*24c0*/  SHF.R.U32.HI R4, RZ, 0x8, R4 ;  /* 0x00000008ff047819 */ /* 0x000fc80000011604 */
[----:B-1----:R-:W-:Y:S01]  /*24d0*/  LEA.HI R14, R5, R4, RZ, 0x10 ;  /* 0x00000004050e7211 */ /* 0x002fe200078f80ff */
[----:B------:R-:W-:Y:S01]  /*24e0*/  IMAD.MOV.U32 R4, RZ, RZ, c[0x0][0x228] ;  /* 0x00008a00ff047624 */ /* 0x000fe200078e00ff */
[----:B------:R-:W-:Y:S05]  /*24f0*/  @P1 BRA `(.L_x_2278) ;  /* 0x0000004000001947 */ /* 0x000fea0003800000 */
[----:B------:R-:W-:Y:S05]  /*2500*/  @!P2 BRA `(.L_x_2278) ;  /* 0x000000300000a947 */ /* 0x000fea0003800000 */
[----:B------:R1:W2:Y:S04]  /*2510*/  LDG.E R5, [R10.64] ;  /* 0x0000000a0a057981 */ /* 0x0002a8000c1e1900 */
[----:B-1----:R-:W2:Y:S02]  /*2520*/  LDG.E R10, [R10.64+0x4] ;  /* 0x0000040a0a0a7981 */ /* 0x002ea4000c1e1900 */
[----:B--2--5:R-:W-:-:S05]  /*2530*/  IADD3 R19, -R5, R10, RZ ;  /* 0x0000000a05137210 */ /* 0x024fca0007ffe1ff */
.L_x_2278:
[----:B-----5:R1:W-:Y:S01]  /*2540*/  STL [R1+0x58], R19 ;  /* 0x0000581301007387 */ /* 0x0203e20000100800 */
[----:B------:R-:W-:-:S04]  /*2550*/  ISETP.NE.U32.AND P0, PT, RZ, c[0x0][0x368], PT ;  /* 0x0000da00ff007a0c */ /* 0x000fc80003f05070 */
[----:B------:R-:W-:-:S13]  /*2560*/  ISETP.NE.AND.EX P0, PT, RZ, c[0x0][0x36c], PT, P0 ;  /* 0x0000db00ff007a0c */ /* 0x000fda0003f05300 */
[----:B------:R-:W-:Y:S05]  /*2570*/  @!P0 BRA `(.L_x_2279) ;  /* 0x0000003000008947 */ /* 0x000fea0003800000 */
[----:B------:R-:W-:-:S05]  /*2580*/  IMAD.WIDE R8, R24, R23, c[0x0][0x368] ;  /* 0x0000da0018087625 */ /* 0x000fca00078e0217 */
[----:B------:R2:W5:Y:S01]  /*2590*/  LDG.E R18, [R8.64] ;  /* 0x0000000a08127981 */ /* 0x000562000c1e1900 */
[----:B------:R-:W-:Y:S05]  /*25a0*/  BRA `(.L_x_2280) ;  /* 0x0000004000007947 */ /* 0x000fea0003800000 */
.L_x_2279:
[----:B------:R-:W-:Y:S05]  /*25b0*/  @!P3 BRA `(.L_x_2280) ;  /* 0x000000300000b947 */ /* 0x000fea0003800000 */
[----:B------:R2:W3:Y:S04]  /*25c0*/  LDG.E R5, [R8.64] ;  /* 0x0000000a08057981 */ /* 0x0004e8000c1e1900 */
[----:B--2---:R-:W3:Y:S02]  /*25d0*/  LDG.E R8, [R8.64+0x4] ;  /* 0x0000040a08087981 */ /* 0x004ee4000c1e1900 */
[----:B---3--:R-:W-:Y:S02]  /*25e0*/  IADD3 R18, -R5, R8, RZ ;  /* 0x0000000805127210 */ /* 0x008fe40007ffe1ff */
.L_x_2280:
[----:B------:R-:W-:Y:S01]  /*25f0*/  ISETP.NE.U32.AND P0, PT, RZ, c[0x0][0x378], PT ;  /* 0x0000de00ff007a0c */ /* 0x000fe20003f05070 */
[----:B--2---:R-:W2:Y:S03]  /*2600*/  LDL R8, [R1+0x15c] ;  /* 0x00015c0001087983 */ /* 0x004ea60000100800 */
[----:B------:R-:W-:Y:S01]  /*2610*/  ISETP.NE.AND.EX P0, PT, RZ, c[0x0][0x37c], PT, P0 ;  /* 0x0000df00ff007a0c */ /* 0x000fe20003f05300 */
[----:B----4-:R3:W4:Y:S01]  /*2620*/  @P4 LDG.E R6, [R2.64] ;  /* 0x0000000a02064981 */ /* 0x010722000c1e1900 */
[----:B-----5:R-:W-:-:S03]  /*2630*/  IMAD.MOV.U32 R13, RZ, RZ, R18 ;  /* 0x000000ffff0d7224 */ /* 0x020fc600078e0012 */
[----:B------:R3:W4:Y:S08]  /*2640*/  @P4 LDG.E R5, [R2.64+0x4] ;  /* 0x0000040a02054981 */ /* 0x000730000c1e1900 */
[----:B---3--:R-:W-:-:S05]  /*2650*/  @P0 IMAD.WIDE R2, R24, R23, c[0x0][0x378] ;  /* 0x0000de0018020625 */ /* 0x008fca00078e0217 */
[----:B------:R3:W4:Y:S01]  /*2660*/  @P0 LDG.E R13, [R2.64] ;  /* 0x0000000a020d0981 */ /* 0x000722000c1e1900 */
[----:B------:R-:W-:-:S05]  /*2670*/  IMAD.IADD R15, R18, 0x1, -R0 ;  /* 0x00000001120f7824 */ /* 0x000fca00078e0a00 */
[----:B------:R1:W-:Y:S01]  /*2680*/  STL [R1+0x5c], R15 ;  /* 0x00005c0f01007387 */ /* 0x0003e20000100800 */
[----:B---3--:R-:W-:-:S05]  /*2690*/  IMAD.MOV.U32 R2, RZ, RZ, c[0x0][0x2c4] ;  /* 0x0000b100ff027624 */ /* 0x008fca00078e00ff */
[----:B------:R-:W-:Y:S01]  /*26a0*/  ISETP.NE.AND P1, PT, R2, 0x1, PT ;  /* 0x000000010200780c */ /* 0x000fe20003f25270 */
[----:B--2---:R-:W-:Y:S02]  /*26b0*/  IMAD.SHL.U32 R9, R8, 0x80, RZ ;  /* 0x0000008008097824 */ /* 0x004fe400078e00ff */
[----:B------:R-:W-:-:S03]  /*26c0*/  IMAD.MOV.U32 R8, RZ, RZ, c[0x0][0x32c] ;  /* 0x0000cb00ff087624 */ /* 0x000fc600078e00ff */
[----:B------:R-:W-:Y:S01]  /*26d0*/  IADD3 R0, R9, 0x7f, RZ ;  /* 0x0000007f09007810 */ /* 0x000fe20007ffe0ff */
[----:B------:R1:W-:Y:S01]  /*26e0*/  STL [R1+0xa0], R9 ;  /* 0x0000a00901007387 */ /* 0x0003e20000100800 */
[----:B------:R-:W-:Y:S01]  /*26f0*/  ISETP.GE.AND P2, PT, R8, 0x1, PT ;  /* 0x000000010800780c */ /* 0x000fe20003f46270 */
[----:B----4-:R-:W-:-:S04]  /*2700*/  @P4 IMAD.IADD R4, R5, 0x1, -R6 ;  /* 0x0000000105044824 */ /* 0x010fc800078e0a06 */
[----:B------:R-:W-:-:S04]  /*2710*/  @P1 IMAD.HI.U32 R3, R0, c[0x0][0x2c8], RZ ;  /* 0x0000b20000031a27 */ /* 0x000fc800078e00ff */
[----:B------:R-:W-:Y:S01]  /*2720*/  IMAD.IADD R5, R15, 0x1, R4 ;  /* 0x000000010f057824 */ /* 0x000fe200078e0204 */
[----:B------:R-:W-:-:S04]  /*2730*/  @P1 SHF.R.U32.HI R0, RZ, c[0x0][0x2cc], R3 ;  /* 0x0000b300ff001a19 */ /* 0x000fc80000011603 */
[----:B------:R1:W-:Y:S01]  /*2740*/  STL.64 [R1+0x60], R4 ;  /* 0x0000600401007387 */ /* 0x0003e20000100a00 */
[----:B------:R-:W-:Y:S02]  /*2750*/  IADD3 R2, R5, 0x2f, RZ ;  /* 0x0000002f05027810 */ /* 0x000fe40007ffe0ff */
[----:B------:R-:W-:-:S03]  /*2760*/  IADD3 R0, R0, 0x1, R5 ;  /* 0x0000000100007810 */ /* 0x000fc60007ffe005 */
[----:B------:R-:W-:-:S04]  /*2770*/  IMAD.HI R2, R2, 0x2aaaaaab, RZ ;  /* 0x2aaaaaab02027827 */ /* 0x000fc800078e02ff */
[----:B------:R-:W-:Y:S01]  /*2780*/  IMAD.IADD R3, R0, 0x1, -R19 ;  /* 0x0000000100037824 */ /* 0x000fe200078e0a13 */
[----:B------:R-:W-:-:S04]  /*2790*/  SHF.R.U32.HI R6, RZ, 0x1f, R2 ;  /* 0x0000001fff067819 */ /* 0x000fc80000011602 */
[----:B------:R-:W-:Y:S02]  /*27a0*/  LEA.HI.SX32 R21, R2, R6, 0x1d ;  /* 0x0000000602157211 */ /* 0x000fe400078feaff */
[----:B------:R-:W-:Y:S01]  /*27b0*/  IADD3 R2, R3, c[0x0][0x328], RZ ;  /* 0x0000ca0003027a10 */ /* 0x000fe20007ffe0ff */
[----:B------:R1:W-:Y:S01]  /*27c0*/  STL [R1+0x68], R13 ;  /* 0x0000680d01007387 */ /* 0x0003e20000100800 */
        /* <DEDUP_REMOVED lines=11> */
.L_x_2283:
[----:B------:R-:W-:-:S13]  /*2880*/  ISETP.NE.AND P0, PT, R8, 0x1, PT ;  /* 0x000000010800780c */ /* 0x000fda0003f05270 */
[----:B------:R-:W-:-:S05]  /*2890*/  @P0 IMAD.HI.U32 R3, R0, c[0x0][0x330], RZ ;  /* 0x0000cc0000030a27 */ /* 0x000fca00078e00ff */
[----:B------:R-:W-:Y:S02]  /*28a0*/  @P0 SHF.R.U32.HI R0, RZ, c[0x0][0x334], R3 ;  /* 0x0000cd00ff000a19 */ /* 0x000fe40000011603 */
.L_x_2284:
[----:B------:R-:W-:Y:S05]  /*28b0*/  BSYNC B0 ;  /* 0x0000000000007941 */ /* 0x000fea0003800000 */
.L_x_2282:
[----:B------:R-:W-:-:S05]  /*28c0*/  IMAD R0, R0, R8, c[0x0][0x32c] ;  /* 0x0000cb0000007624 */ /* 0x000fca00078e0208 */
[----:B------:R-:W-:-:S04]  /*28d0*/  IMNMX R2, R2, R0, PT ;  /* 0x0000000002027217 */ /* 0x000fc80003800200 */
.L_x_2281:
[----:B------:R-:W-:Y:S01]  /*28e0*/  IADD3 R3, R2, 0x2f, RZ ;  /* 0x0000002f02037810 */ /* 0x000fe20007ffe0ff */
[----:B------:R-:W-:-:S04]  /*28f0*/  @P1 IMAD.HI.U32 R2, R9, c[0x0][0x2c8], RZ ;  /* 0x0000b20009021a27 */ /* 0x000fc800078e00ff */
[----:B------:R-:W-:-:S04]  /*2900*/  IMAD.HI R3, R3, 0x2aaaaaab, RZ ;  /* 0x2aaaaaab03037827 */ /* 0x000fc800078e02ff */
[----:B------:R-:W-:Y:S01]  /*2910*/  IMAD.MOV.U32 R0, RZ, RZ, R9 ;  /* 0x000000ffff007224 */ /* 0x000fe200078e0009 */
[----:B------:R-:W-:Y:S02]  /*2920*/  @P1 SHF.R.U32.HI R0, RZ, c[0x0][0x2cc], R2 ;  /* 0x0000b300ff001a19 */ /* 0x000fe40000011602 */
[----:B------:R-:W-:Y:S02]  /*2930*/  SHF.R.U32.HI R11, RZ, 0x1f, R3 ;  /* 0x0000001fff0b7819 */ /* 0x000fe40000011603 */
[----:B------:R-:W-:Y:S02]  /*2940*/  IADD3 R0, R0, R5, -R19 ;  /* 0x0000000500007210 */ /* 0x000fe40007ffe813 */
[----:B------:R-:W-:Y:S02]  /*2950*/  LEA.HI.SX32 R11, R3, R11, 0x1d ;  /* 0x0000000b030b7211 */ /* 0x000fe400078feaff */
        /* <DEDUP_REMOVED lines=12> */
.L_x_2287:
[----:B------:R-:W-:-:S13]  /*2a20*/  ISETP.NE.AND P0, PT, R8, 0x1, PT ;  /* 0x000000010800780c */ /* 0x000fda0003f05270 */
[----:B------:R-:W-:-:S05]  /*2a30*/  @P0 IMAD.HI.U32 R3, R0, c[0x0][0x330], RZ ;  /* 0x0000cc0000030a27 */ /* 0x000fca00078e00ff */
[----:B------:R-:W-:Y:S02]  /*2a40*/  @P0 SHF.R.U32.HI R0, RZ, c[0x0][0x334], R3 ;  /* 0x0000cd00ff000a19 */ /* 0x000fe40000011603 */
.L_x_2288:
[----:B------:R-:W-:Y:S05]  /*2a50*/  BSYNC B0 ;  /* 0x0000000000007941 */ /* 0x000fea0003800000 */
.L_x_2286:
[----:B------:R-:W-:-:S05]  /*2a60*/  IMAD R0, R0, c[0x0][0x32c], RZ ;  /* 0x0000cb0000007a24 */ /* 0x000fca00078e02ff */
[----:B------:R-:W-:-:S05]  /*2a70*/  IMNMX R2, R2, R0, !PT ;  /* 0x0000000002027217 */ /* 0x000fca0007800200 */
.L_x_2285:
[----:B------:R-:W-:Y:S01]  /*2a80*/  IMAD.HI R2, R2, 0x2aaaaaab, RZ ;  /* 0x2aaaaaab02027827 */ /* 0x000fe200078e02ff */
[----:B------:R-:W-:Y:S01]  /*2a90*/  LOP3.LUT R26, R14, 0xff, RZ, 0xc0, !PT ;  /* 0x000000ff0e1a7812 */ /* 0x000fe200078ec0ff */
[----:B------:R-:W-:Y:S01]  /*2aa0*/  BSSY B0, `(.L_x_2289) ;  /* 0x0000029000007945 */ /* 0x000fe20003800000 */
[----:B------:R-:W-:Y:S02]  /*2ab0*/  SHF.R.U32.HI R0, RZ, 0x10, R14 ;  /* 0x00000010ff007819 */ /* 0x000fe4000001160e */
[----:B------:R-:W-:Y:S01]  /*2ac0*/  SHF.R.U32.HI R10, RZ, 0x1f, R2 ;  /* 0x0000001fff0a7819 */ /* 0x000fe20000011602 */
[----:B------:R2:W-:Y:S03]  /*2ad0*/  STL [R1+0xd8], R26 ;  /* 0x0000d81a01007387 */ /* 0x0005e60000100800 */
[----:B------:R-:W-:Y:S01]  /*2ae0*/  LEA.HI.SX32 R10, R2, R10, 0x1d ;  /* 0x0000000a020a7211 */ /* 0x000fe200078feaff */
[----:B------:R2:W-:Y:S01]  /*2af0*/  STL [R1+0xb0], R0 ;  /* 0x0000b00001007387 */ /* 0x0005e20000100800 */
[----:B------:R-:W-:-:S02]  /*2b00*/  IMAD.MOV.U32 R2, RZ, RZ, RZ ;  /* 0x000000ffff027224 */ /* 0x000fc400078e00ff */
[----:B------:R-:W-:-:S04]  /*2b10*/  IMNMX R10, RZ, R10, !PT ;  /* 0x0000000aff0a7217 */ /* 0x000fc80007800200 */
[----:B------:R-:W-:-:S13]  /*2b20*/  ISETP.GT.AND P0, PT, R11, R10, PT ;  /* 0x0000000a0b00720c */ /* 0x000fda0003f04270 */
[----:B------:R-:W-:Y:S05]  /*2b30*/  @!P0 BRA `(.L_x_2290) ;  /* 0x000001f000008947 */ /* 0x000fea0003800000 */
[----:B------:R-:W-:-:S04]  /*2b40*/  ISETP.NE.AND P0, PT, R0, RZ, PT ;  /* 0x000000ff0000720c */ /* 0x000fc80003f05270 */
[----:B--2---:R-:W-:-:S04]  /*2b50*/  SEL R0, R0, c[0x0][0x338], P0 ;  /* 0x0000ce0000007a07 */ /* 0x004fc80000000000 */
[----:B------:R-:W-:Y:S02]  /*2b60*/  IABS R3, R0 ;  /* 0x0000000000037213 */ /* 0x000fe40000000000 */
[----:B------:R-:W-:Y:S02]  /*2b70*/  IADD3 R14, R0, -0x1, R11 ;  /* 0xffffffff000e7810 */ /* 0x000fe40007ffe00b */
[----:B------:R-:W2:Y:S03]  /*2b80*/  I2F.RP R8, R3 ;  /* 0x0000000300087306 */ /* 0x000ea60000209400 */
[----:B------:R-:W-:-:S05]  /*2b90*/  IMAD.IADD R14, R14, 0x1, -R10 ;  /* 0x000000010e0e7824 */ /* 0x000fca00078e0a0a */
[----:B------:R-:W-:Y:S02]  /*2ba0*/  IABS R17, R14 ;  /* 0x0000000e00117213 */ /* 0x000fe40000000000 */
[----:B------:R-:W-:-:S04]  /*2bb0*/  LOP3.LUT R14, R14, R0, RZ, 0x3c, !PT ;  /* 0x000000000e0e7212 */ /* 0x000fc800078e3cff */
[----:B------:R-:W-:Y:S01]  /*2bc0*/  ISETP.GE.AND P1, PT, R14, RZ, PT ;  /* 0x000000ff0e00720c */ /* 0x000fe20003f26270 */
[----:B--2---:R-:W2:Y:S02]  /*2bd0*/  MUFU.RCP R8, R8 ;  /* 0x0000000800087308 */ /* 0x004ea40000001000 */
[----:B--2---:R-:W-:-:S06]  /*2be0*/  IADD3 R8, R8, 0xffffffe, RZ ;  /* 0x0ffffffe08087810 */ /* 0x004fcc0007ffe0ff */
[----:B-1----:R-:W1:Y:S02]  /*2bf0*/  F2I.FTZ.U32.TRUNC.NTZ R9, R8 ;  /* 0x0000000800097305 */ /* 0x002e64000021f000 */
[----:B-1----:R-:W-:Y:S02]  /*2c00*/  IMAD.MOV R2, RZ, RZ, -R9 ;  /* 0x000000ffff027224 */ /* 0x002fe400078e0a09 */
        /* <DEDUP_REMOVED lines=18> */
.L_x_2290:
[----:B------:R-:W-:Y:S05]  /*2d30*/  BSYNC B0 ;  /* 0x0000000000007941 */ /* 0x000fea0003800000 */
.L_x_2289:
[----:B------:R-:W3:Y:S01]  /*2d40*/  LDL R6, [R1+0x1dc] ;  /* 0x0001dc0001067983 */ /* 0x000ee20000100800 */
[----:B------:R-:W-:-:S04]  /*2d50*/  IMAD R10, R26, R2, R10 ;  /* 0x000000021a0a7224 */ /* 0x000fc800078e020a */
[C---:B--2---:R-:W-:Y:S02]  /*2d60*/  IMAD.IADD R0, R10.reuse, 0x1, R2 ;  /* 0x000000010a007824 */ /* 0x044fe400078e0202 */
        /* <DEDUP_REMOVED lines=8> */
[----:B------:R-:W-:Y:S01]  /*2df0*/  @P0 IADD3 R2, R0, 0x2f, RZ ;  /* 0x0000002f00020810 */ /* 0x000fe20007ffe0ff */
[----:B------:R-:W-:-:S04]  /*2e00*/  IMAD.MOV.U32 R0, RZ, RZ, R101 ;  /* 0x000000ffff007224 */ /* 0x000fc800078e0065 */
[----:B------:R-:W-:-:S05]  /*2e10*/  @P0 IMAD.HI R2, R2, 0x2aaaaaab, RZ ;  /* 0x2aaaaaab02020827 */ /* 0x000fca00078e02ff */
[----:B------:R-:W-:-:S04]  /*2e20*/  @P0 SHF.R.U32.HI R3, RZ, 0x1f, R2 ;  /* 0x0000001fff030819 */ /* 0x000fc80000011602 */
[----:B------:R-:W-:-:S04]  /*2e30*/  @P0 LEA.HI.SX32 R0, R2, R3, 0x1d ;  /* 0x0000000302000211 */ /* 0x000fc800078feaff */
[----:B------:R-:W-:Y:S01]  /*2e40*/  ISETP.GT.AND P0, PT, R0, R101, PT ;  /* 0x000000650000720c */ /* 0x000fe20003f04270 */
[----:B---3--:R-:W-:-:S04]  /*2e50*/  IMAD.IADD R2, R7, 0x1, R6 ;  /* 0x0000000107027824 */ /* 0x008fc800078e0206 */
[----:B------:R-:W-:-:S08]  /*2e60*/  IMAD.SHL.U32 R223, R2, 0x2, RZ ;  /* 0x0000000202df7824 */ /* 0x000fd000078e00ff */
[----:B------:R-:W-:Y:S05]  /*2e70*/  @!P0 BRA `(.L_x_2291) ;  /* 0x00006b0000008947 */ /* 0x000fea0003800000 */
[----:B------:R-:W-:-:S04]  /*2e80*/  ISETP.NE.U32.AND P0, PT, RZ, c[0x0][0x340], PT ;  /* 0x0000d000ff007a0c */ /* 0x000fc80003f05070 */
[----:B------:R-:W-:-:S13]  /*2e90*/  ISETP.NE.AND.EX P2, PT, RZ, c[0x0][0x344], PT, P0 ;  /* 0x0000d100ff007a0c */ /* 0x000fda0003f45300 */
[----:B------:R-:W-:-:S05]  /*2ea0*/  @P2 IMAD.WIDE R2, R24, R23, c[0x0][0x340] ;  /* 0x0000d00018022625 */ /* 0x000fca00078e0217 */
[----:B-1----:R1:W2:Y:S01]  /*2eb0*/  @P2 LDG.E R15, [R2.64] ;  /* 0x0000000a020f2981 */ /* 0x0022a2000c1e1900 */
[----:B------:R-:W-:Y:S01]  /*2ec0*/  LOP3.LUT R25, R25, 0xffff, RZ, 0xc0, !PT ;  /* 0x0000ffff19197812 */ /* 0x000fe200078ec0ff */
[----:B------:R-:W-:Y:S01]  /*2ed0*/  IMAD.MOV.U32 R124, RZ, RZ, 0x30 ;  /* 0x00000030ff7c7424 */ /* 0x000fe200078e00ff */
[----:B------:R-:W-:Y:S01]  /*2ee0*/  SHF.R.S32.HI R14, RZ, 0x1f, R24 ;  /* 0x0000001fff0e7819 */ /* 0x000fe20000011418 */
[----:B------:R-:W-:Y:S01]  /*2ef0*/  IMAD.MOV.U32 R133, RZ, RZ, c[0x0][0x238] ;  /* 0x00008e00ff857624 */ /* 0x000fe200078e00ff */
[----:B------:R-:W-:Y:S01]  /*2f00*/  IADD3 R37, R0, -0x1, RZ ;  /* 0xffffffff00257810 */ /* 0x000fe20007ffe0ff */
[----:B------:R-:W-:Y:S01]  /*2f10*/  IMAD R132, R124, c[0x0][0x23c], RZ ;  /* 0x00008f007c847a24 */ /* 0x000fe200078e02ff */
[----:B------:R-:W-:Y:S01]  /*2f20*/  SEL R10, R14, RZ, !P4 ;  /* 0x000000ff0e0a7207 */ /* 0x000fe20006000000 */
[----:B------:R-:W-:Y:S01]  /*2f30*/  IMAD.WIDE.U32 R122, R124, c[0x0][0x238], RZ ;  /* 0x00008e007c7a7a25 */ /* 0x000fe200078e00ff */
[----:B------:R-:W-:Y:S02]  /*2f40*/  SEL R11, R24, RZ, !P4 ;  /* 0x000000ff180b7207 */ /* 0x000fe40006000000 */
[----:B------:R-:W-:Y:S01]  /*2f50*/  SHF.R.S32.HI R16, RZ, 0x1f, R145 ;  /* 0x0000001fff107819 */ /* 0x000fe20000011491 */
[----:B------:R-:W-:Y:S01]  /*2f60*/  IMAD R0, R10, c[0x0][0x248], RZ ;  /* 0x000092000a007a24 */ /* 0x000fe200078e02ff */
[----:B------:R-:W-:Y:S01]  /*2f70*/  IADD3 R102, P0, R145, R20, RZ ;  /* 0x0000001491667210 */ /* 0x000fe20007f1e0ff */
[----:B------:R-:W-:Y:S01]  /*2f80*/  IMAD R6, R37, -0x30, R4 ;  /* 0xffffffd025067824 */ /* 0x000fe200078e0204 */
[----:B------:R-:W-:Y:S01]  /*2f90*/  ISETP.GE.AND P1, PT, R140, c[0x0][0x1d4], PT ;  /* 0x000075008c007a0c */ /* 0x000fe20003f26270 */
[----:B------:R-:W-:Y:S01]  /*2fa0*/  IMAD R0, R11, c[0x0][0x24c], R0 ;  /* 0x000093000b007a24 */ /* 0x000fe200078e0200 */
[----:B------:R-:W-:Y:S01]  /*2fb0*/  LEA.HI.X.SX32 R103, R20, R16, 0x1, P0 ;  /* 0x0000001014677211 */ /* 0x000fe200000f0eff */
[----:B------:R-:W-:Y:S01]  /*2fc0*/  IMAD.IADD R132, R123, 0x1, R132 ;  /* 0x000000017b847824 */ /* 0x000fe200078e0284 */
[----:B------:R-:W-:Y:S01]  /*2fd0*/  IMNMX R6, R6, 0x30, PT ;  /* 0x0000003006067817 */ /* 0x000fe20003800200 */
[----:B------:R-:W-:Y:S01]  /*2fe0*/  IMAD.SHL.U32 R137, R133, 0x20, RZ ;  /* 0x0000002085897824 */ /* 0x000fe200078e00ff */
[----:B------:R-:W-:Y:S01]  /*2ff0*/  ISETP.GE.AND P4, PT, R144, c[0x0][0x1d4], PT ;  /* 0x0000750090007a0c */ /* 0x000fe20003f86270 */
[----:B------:R-:W-:Y:S01]  /*3000*/  IMAD.IADD R121, R22, 0x1, R18 ;  /* 0x0000000116797824 */ /* 0x000fe200078e0212 */
[----:B------:R-:W-:Y:S01]  /*3010*/  LOP3.LUT R213, R213, 0xfffffff7, RZ, 0xc0, !PT ;  /* 0xfffffff7d5d57812 */ /* 0x000fe200078ec0ff */
[----:B------:R-:W-:Y:S01]  /*3020*/  IMAD.SHL.U32 R26, R145, 0x40, RZ ;  /* 0x00000040911a7824 */ /* 0x000fe200078e00ff */
[----:B------:R-:W-:Y:S01]  /*3030*/  ISETP.GE.AND P6, PT, R228, c[0x0][0x1d4], PT ;  /* 0x00007500e4007a0c */ /* 0x000fe20003fc6270 */
[----:B-1----:R-:W-:Y:S01]  /*3040*/  IMAD.WIDE.U32 R2, R25, c[0x0][0x240], R140 ;  /* 0x0000900019027a25 */ /* 0x002fe200078e008c */
[----:B------:R-:W-:-:S02]  /*3050*/  ISETP.GE.AND P5, PT, R229, c[0x0][0x1d4], PT ;  /* 0x00007500e5007a0c */ /* 0x000fc40003fa6270 */
[----:B------:R-:W-:Y:S01]  /*3060*/  @P1 LOP3.LUT R213, R213, 0x8, RZ, 0xfc, !PT ;  /* 0x00000008d5d51812 */ /* 0x000fe200078efcff */
[----:B------:R-:W-:Y:S01]  /*3070*/  IMAD R3, R25, c[0x0][0x244], R3 ;  /* 0x0000910019037a24 */ /* 0x000fe200078e0203 */
[----:B------:R-:W-:Y:S01]  /*3080*/  MOV R129, 0x5 ;  /* 0x0000000500817802 */ /* 0x000fe20000000f00 */
[----:B------:R-:W-:Y:S01]  /*3090*/  IMAD.MOV.U32 R128, RZ, RZ, c[0x0][0x280] ;  /* 0x0000a000ff807624 */ /* 0x000fe200078e00ff */
[----:B------:R-:W-:Y:S01]  /*30a0*/  LOP3.LUT R213, R213, 0xfffffffb, RZ, 0xc0, !PT ;  /* 0xfffffffbd5d57812 */ /* 0x000fe200078ec0ff */
[----:B------:R-:W-:Y:S01]  /*30b0*/  IMAD.WIDE.U32 R2, R11, c[0x0][0x248], R2 ;  /* 0x000092000b027a25 */ /* 0x000fe200078e0002 */
[----:B------:R-:W-:Y:S02]  /*30c0*/  SHF.L.U64.HI R133, R133, R129, c[0x0][0x23c] ;  /* 0x00008f0085857619 */ /* 0x000fe40000010281 */
[----:B------:R-:W-:Y:S01]  /*30d0*/  @P4 LOP3.LUT R213, R213, 0x4, RZ, 0xfc, !PT ;  /* 0x00000004d5d54812 */ /* 0x000fe200078efcff */
[----:B------:R-:W-:Y:S01]  /*30e0*/  IMAD.IADD R3, R3, 0x1, R0 ;  /* 0x0000000103037824 */ /* 0x000fe200078e0200 */
[----:B------:R-:W-:Y:S01]  /*30f0*/  SHF.R.S32.HI R143, RZ, 0x1f, R142 ;  /* 0x0000001fff8f7819 */ /* 0x000fe2000001148e */
[----:B------:R-:W-:Y:S01]  /*3100*/  IMAD R0, R103, c[0x0][0x238], RZ ;  /* 0x00008e0067007a24 */ /* 0x000fe200078e02ff */
[----:B------:R-:W-:Y:S01]  /*3110*/  LOP3.LUT R213, R213, 0xfffffffd, RZ, 0xc0, !PT ;  /* 0xfffffffdd5d57812 */ /* 0x000fe200078ec0ff */
[----:B------:R-:W-:Y:S01]  /*3120*/  IMAD.WIDE.U32 R106, R102, c[0x0][0x238], R2 ;  /* 0x00008e00666a7a25 */ /* 0x000fe200078e0002 */
[----:B------:R-:W-:-:S02]  /*3130*/  SHF.R.S32.HI R3, RZ, 0x1f, R37 ;  /* 0x0000001fff037819 */ /* 0x000fc40000011425 */
[----:B------:R-:W-:Y:S01]  /*3140*/  @P6 LOP3.LUT R213, R213, 0x2, RZ, 0xfc, !PT ;  /* 0x00000002d5d56812 */ /* 0x000fe200078efcff */
[----:B------:R-:W-:Y:S01]  /*3150*/  IMAD R5, R102, c[0x0][0x23c], R0 ;  /* 0x00008f0066057a24 */ /* 0x000fe200078e0200 */
[----:B------:R-:W-:Y:S01]  /*3160*/  IADD3 R0, -R145, R6, RZ ;  /* 0x0000000691007210 */ /* 0x000fe20007ffe1ff */
[----:B------:R-:W-:Y:S01]  /*3170*/  IMAD R2, R132, R37, RZ ;  /* 0x0000002584027224 */ /* 0x000fe200078e02ff */
[----:B------:R-:W-:Y:S01]  /*3180*/  LOP3.LUT R26, R26, 0x1c0, RZ, 0xc0, !PT ;  /* 0x000001c01a1a7812 */ /* 0x000fe200078ec0ff */
[----:B------:R-:W-:Y:S01]  /*3190*/  IMAD.IADD R105, R107, 0x1, R5 ;  /* 0x000000016b697824 */ /* 0x000fe200078e0205 */
[C---:B------:R-:W-:Y:S01]  /*31a0*/  ISETP.GE.AND P0, PT, R0.reuse, 0x1, PT ;  /* 0x000000010000780c */ /* 0x040fe20003f06270 */
[----:B------:R-:W-:Y:S01]  /*31b0*/  IMAD.MOV.U32 R104, RZ, RZ, R106 ;  /* 0x000000ffff687224 */ /* 0x000fe200078e006a */
[----:B------:R-:W-:Y:S01]  /*31c0*/  ISETP.GT.AND P3, PT, R0, 0x20, PT ;  /* 0x000000200000780c */ /* 0x000fe20003f64270 */
[-C--:B------:R-:W-:Y:S01]  /*31d0*/  IMAD R2, R3, R122.reuse, R2 ;  /* 0x0000007a03027224 */ /* 0x080fe200078e0202 */
[----:B------:R-:W-:Y:S01]  /*31e0*/  IADD3 R27, R145, 0x20, RZ ;  /* 0x00000020911b7810 */ /* 0x000fe20007ffe0ff */
[----:B------:R-:W-:Y:S01]  /*31f0*/  IMAD.WIDE.U32 R8, R37, R122, R104 ;  /* 0x0000007a25087225 */ /* 0x000fe200078e0068 */
[----:B------:R-:W-:-:S02]  /*3200*/  MOV R71, c[0x0][0x27c] ;  /* 0x00009f0000477a02 */ /* 0x000fc40000000f00 */
[----:B------:R-:W-:Y:S01]  /*3210*/  SHF.L.U32 R27, R27, 0x6, RZ ;  /* 0x000000061b1b7819 */ /* 0x000fe200000006ff */
[----:B------:R-:W-:Y:S01]  /*3220*/  IMAD R0, R10, c[0x0][0x268], RZ ;  /* 0x00009a000a007a24 */ /* 0x000fe200078e02ff */
[----:B------:R-:W-:Y:S01]  /*3230*/  IADD3 R5, R9, R2, RZ ;  /* 0x0000000209057210 */ /* 0x000fe20007ffe0ff */
[----:B------:R-:W-:Y:S01]  /*3240*/  IMAD R6, R16, c[0x0][0x280], RZ ;  /* 0x0000a00010067a24 */ /* 0x000fe200078e02ff */
[----:B------:R-:W-:Y:S01]  /*3250*/  LOP3.LUT R27, R27, 0x1c0, RZ, 0xc0, !PT ;  /* 0x000001c01b1b7812 */ /* 0x000fe200078ec0ff */
[----:B------:R-:W-:Y:S01]  /*3260*/  IMAD R94, R11, c[0x0][0x26c], R0 ;  /* 0x00009b000b5e7a24 */ /* 0x000fe200078e0200 */
[----:B------:R-:W-:Y:S01]  /*3270*/  @P0 LEA R2, P1, R8, c[0x0][0x220], 0x1 ;  /* 0x0000880008020a11 */ /* 0x000fe200078208ff */
[----:B------:R-:W-:Y:S01]  /*3280*/  IMAD R0, R16, c[0x0][0x290], RZ ;  /* 0x0000a40010007a24 */ /* 0x000fe200078e02ff */
[----:B------:R-:W-:Y:S01]  /*3290*/  SHF.R.U32.HI R136, RZ, 0x3, R27 ;  /* 0x00000003ff887819 */ /* 0x000fe2000001161b */
[----:B------:R-:W-:Y:S01]  /*32a0*/  IMAD.WIDE.U32 R18, R145, c[0x0][0x290], R142 ;  /* 0x0000a40091127a25 */ /* 0x000fe200078e008e */
[----:B------:R-:W-:-:S02]  /*32b0*/  @P0 LEA.HI.X R3, R8, c[0x0][0x224], R5, 0x1, P1 ;  /* 0x0000890008030a11 */ /* 0x000fc400008f0c05 */
[----:B------:R-:W-:Y:S01]  /*32c0*/  LOP3.LUT P1, RZ, R213, 0x8, RZ, 0xc0, !PT ;  /* 0x00000008d5ff7812 */ /* 0x000fe2000782c0ff */
[----:B------:R-:W-:Y:S01]  /*32d0*/  IMAD R0, R145, c[0x0][0x294], R0 ;  /* 0x0000a50091007a24 */ /* 0x000fe200078e0200 */
[----:B------:R-:W-:Y:S01]  /*32e0*/  LOP3.LUT R213, R213, 0xfffffffe, RZ, 0xc0, !PT ;  /* 0xfffffffed5d57812 */ /* 0x000fe200078ec0ff */
[C---:B------:R-:W-:Y:S02]  /*32f0*/  IMAD R6, R145.reuse, c[0x0][0x284], R6 ;  /* 0x0000a10091067a24 */ /* 0x040fe400078e0206 */
[----:B------:R-:W-:Y:S01]  /*3300*/  IMAD.WIDE.U32 R20, R145, c[0x0][0x280], R142 ;  /* 0x0000a00091147a25 */ /* 0x000fe200078e008e */
[----:B------:R-:W-:-:S03]  /*3310*/  @P5 LOP3.LUT R213, R213, 0x1, RZ, 0xfc, !PT ;  /* 0x00000001d5d55812 */ /* 0x000fc600078efcff */
[----:B------:R-:W-:-:S04]  /*3320*/  IMAD.WIDE.U32 R16, R145, c[0x0][0x280], R140 ;  /* 0x0000a00091107a25 */ /* 0x000fc800078e008c */
[----:B------:R-:W-:Y:S01]  /*3330*/  @!PT LDS RZ, [RZ] ;  /* 0x00000000fffff984 */ /* 0x000fe20000000800 */
[----:B------:R-:W-:Y:S01]  /*3340*/  @!PT LDS RZ, [RZ] ;  /* 0x00000000fffff984 */ /* 0x000fe20000000800 */
[----:B------:R-:W-:Y:S01]  /*3350*/  @!PT LDS RZ, [RZ] ;  /* 0x00000000fffff984 */ /* 0x000fe20000000800 */
[----:B------:R1:W-:Y:S01]  /*3360*/  @P0 LDGSTS.E.BYPASS.LTC128B.128 [R223+0xa080], [R2.64], !P1 ;  /* 0x0a08000002df0fae */ /* 0x0003e2000c901d4a */
[----:B------:R-:W-:Y:S01]  /*3370*/  ISETP.GE.AND P1, PT, R140, c[0x0][0x27c], PT ;  /* 0x00009f008c007a0c */ /* 0x000fe20003f26270 */
[----:B------:R-:W-:Y:S02]  /*3380*/  IMAD.IADD R19, R19, 0x1, R0 ;  /* 0x0000000113137824 */ /* 0x000fe400078e0200 */
[----:B------:R1:W-:Y:S01]  /*3390*/  @P0 LDGSTS.E.BYPASS.LTC128B.128 [R223+0xb880], [R2.64+0x80], !P4 ;  /* 0x0b88008002df0fae */ /* 0x0003e2000e101d4a */
[----:B------:R-:W-:Y:S02]  /*33a0*/  IMAD.IADD R21, R21, 0x1, R6 ;  /* 0x0000000115157824 */ /* 0x000fe400078e0206 */
[----:B------:R-:W-:Y:S01]  /*33b0*/  IMAD.IADD R17, R6, 0x1, R17 ;  /* 0x0000000106117824 */ /* 0x000fe200078e0211 */
[----:B------:R1:W-:Y:S01]  /*33c0*/  @P0 LDGSTS.E.BYPASS.LTC128B.128 [R223+0xd080], [R2.64+0x100], !P6 ;  /* 0x0d08010002df0fae */ /* 0x0003e2000f101d4a */
[----:B------:R-:W-:Y:S01]  /*33d0*/  SHF.R.S32.HI R6, RZ, 0x1f, R13 ;  /* 0x0000001fff067819 */ /* 0x000fe2000001140d */
[----:B------:R-:W-:-:S02]  /*33e0*/  IMAD.WIDE.U32 R92, R13, c[0x0][0x280], R20 ;  /* 0x0000a0000d5c7a25 */ /* 0x000fc400078e0014 */
[----:B------:R1:W-:Y:S01]  /*33f0*/  @P0 LDGSTS.E.BYPASS.LTC128B.128 [R223+0xe880], [R2.64+0x180], !P5 ;  /* 0x0e88018002df0fae */ /* 0x0003e2000e901d4a */
[----:B------:R-:W-:Y:S01]  /*3400*/  @P3 IADD3 R9, P0, R137, R8, RZ ;  /* 0x0000000889093210 */ /* 0x000fe20007f1e0ff */
[----:B------:R-:W-:Y:S02]  /*3410*/  IMAD R23, R6, c[0x0][0x290], RZ ;  /* 0x0000a40006177a24 */ /* 0x000fe400078e02ff */
[----:B------:R-:W-:Y:S01]  /*3420*/  IMAD.WIDE.U32 R90, R13, c[0x0][0x290], R18 ;  /* 0x0000a4000d5a7a25 */ /* 0x000fe200078e0012 */
[----:B------:R-:W-:Y:S02]  /*3430*/  @P3 IADD3.X R5, R5, R133, RZ, P0, !PT ;  /* 0x0000008505053210 */ /* 0x000fe400007fe4ff */
[----:B------:R-:W-:Y:S01]  /*3440*/  @P3 LEA R8, P0, R9, c[0x0][0x220], 0x1 ;  /* 0x0000880009083a11 */ /* 0x000fe200078008ff */
[C---:B------:R-:W-:Y:S02]  /*3450*/  IMAD R23, R13.reuse, c[0x0][0x294], R23 ;  /* 0x0000a5000d177a24 */ /* 0x040fe400078e0217 */
[----:B------:R-:W-:Y:S01]  /*3460*/  IMAD.WIDE.U32 R88, R13, c[0x0][0x280], R16 ;  /* 0x0000a0000d587a25 */ /* 0x000fe200078e0010 */
[----:B------:R-:W-:-:S02]  /*3470*/  @P3 LEA.HI.X R9, R9, c[0x0][0x224], R5, 0x1, P0 ;  /* 0x0000890009093a11 */ /* 0x000fc400000f0c05 */
[----:B------:R-:W-:Y:S01]  /*3480*/  LOP3.LUT P0, RZ, R213, 0x8, RZ, 0xc0, !PT ;  /* 0x00000008d5ff7812 */ /* 0x000fe2000780c0ff */
[----:B------:R-:W-:Y:S02]  /*3490*/  IMAD.MOV.U32 R135, RZ, RZ, c[0x0][0x290] ;  /* 0x0000a400ff877624 */ /* 0x000fe400078e00ff */
[C---:B------:R-:W-:Y:S02]  /*34a0*/  IMAD R130, R124.reuse, c[0x0][0x284], RZ ;  /* 0x0000a1007c827a24 */ /* 0x040fe400078e02ff */
[C---:B------:R-:W-:Y:S02]  /*34b0*/  IMAD R131, R124.reuse, c[0x0][0x294], RZ ;  /* 0x0000a5007c837a24 */ /* 0x040fe400078e02ff */
[----:B------:R-:W-:-:S04]  /*34c0*/  IMAD.WIDE.U32 R126, R124, c[0x0][0x280], RZ ;  /* 0x0000a0007c7e7a25 */ /* 0x000fc800078e00ff */
[----:B------:R-:W-:Y:S02]  /*34d0*/  IMAD.WIDE.U32 R124, R124, c[0x0][0x290], RZ ;  /* 0x0000a4007c7c7a25 */ /* 0x000fe400078e00ff */
[----:B------:R3:W-:Y:S02]  /*34e0*/  @P3 LDGSTS.E.BYPASS.LTC128B.128 [R245+0xb080], [R8.64], !P0 ;  /* 0x0b08000008f53fae */ /* 0x0007e4000c101d4a */
[----:B-1----:R-:W-:Y:S01]  /*34f0*/  IMAD.WIDE.U32 R2, R25, c[0x0][0x260], R140 ;  /* 0x0000980019027a25 */ /* 0x002fe200078e008c */
[----:B------:R-:W-:Y:S01]  /*3500*/  IADD3 R131, R125, R131, RZ ;  /* 0x000000837d837210 */ /* 0x000fe20007ffe0ff */
[----:B------:R3:W-:Y:S02]  /*3510*/  @P3 LDGSTS.E.BYPASS.LTC128B.128 [R245+0xc880], [R8.64+0x80], !P4 ;  /* 0x0c88008008f53fae */ /* 0x0007e4000e101d4a */
[C---:B------:R-:W-:Y:S02]  /*3520*/  IMAD R3, R25.reuse, c[0x0][0x264], R3 ;  /* 0x0000990019037a24 */ /* 0x040fe400078e0203 */
[----:B------:R3:W-:Y:S01]  /*3530*/  @P3 LDGSTS.E.BYPASS.LTC128B.128 [R245+0xe080], [R8.64+0x100], !P6 ;  /* 0x0e08010008f53fae */ /* 0x0007e2000f101d4a */
[----:B------:R-:W-:-:S03]  /*3540*/  IMAD.WIDE.U32 R112, R25, c[0x0][0x1e8], RZ ;  /* 0x00007a0019707a25 */ /* 0x000fc600078e00ff */
[----:B------:R3:W-:Y:S01]  /*3550*/  @P3 LDGSTS.E.BYPASS.LTC128B.128 [R245+0xf880], [R8.64+0x180], !P5 ;  /* 0x0f88018008f53fae */ /* 0x0007e2000e901d4a */
[----:B------:R-:W-:Y:S01]  /*3560*/  IMAD.WIDE.U32 R84, R11, c[0x0][0x268], R2 ;  /* 0x00009a000b547a25 */ /* 0x000fe200078e0002 */
[----:B------:R-:W-:Y:S02]  /*3570*/  SEL R2, RZ, c[0x0][0x27c], !P1 ;  /* 0x00009f00ff027a07 */ /* 0x000fe40004800000 */
[----:B------:R-:W0:Y:S01]  /*3580*/  LDGDEPBAR ;  /* 0x00000000000079af */ /* 0x000e220000000000 */
[----:B------:R-:W-:Y:S01]  /*3590*/  WARPSYNC 0xffffffff ;  /* 0xffffffff00007948 */ /* 0x000fe20003800000 */
[----:B------:R-:W-:Y:S01]  /*35a0*/  IADD3 R2, R140, R2, RZ ;  /* 0x000000028c027210 */ /* 0x000fe20007ffe0ff */
[----:B------:R-:W-:-:S03]  /*35b0*/  IMAD.WIDE.U32 R110, R25, c[0x0][0x210], RZ ;  /* 0x00008400196e7a25 */ /* 0x000fc600078e00ff */
[----:B------:R-:W-:Y:S01]  /*35c0*/  SHF.R.S32.HI R22, RZ, 0x1f, R2 ;  /* 0x0000001fff167819 */ /* 0x000fe20000011402 */
[C---:B------:R-:W-:Y:S01]  /*35d0*/  IMAD.SHL.U32 R134, R128.reuse, 0x20, RZ ;  /* 0x0000002080867824 */ /* 0x040fe200078e00ff */
[-C--:B------:R-:W-:Y:S01]  /*35e0*/  SHF.L.U64.HI R128, R128, R129.reuse, c[0x0][0x284] ;  /* 0x0000a10080807619 */ /* 0x080fe20000010281 */
[----:B------:R-:W-:Y:S01]  /*35f0*/  IMAD.SHL.U32 R71, R71, 0x2, RZ ;  /* 0x0000000247477824 */ /* 0x000fe200078e00ff */
[----:B------:R-:W-:Y:S01]  /*3600*/  SHF.L.U64.HI R129, R135, R129, c[0x0][0x294] ;  /* 0x0000a50087817619 */ /* 0x000fe20000010281 */
[----:B------:R-:W-:Y:S01]  /*3610*/  IMAD.IADD R130, R127, 0x1, R130 ;  /* 0x000000017f827824 */ /* 0x000fe200078e0282 */
[----:B------:R-:W-:Y:S01]  /*3620*/  SHF.L.U32 R135, R135, 0x5, RZ ;  /* 0x0000000587877819 */ /* 0x000fe200000006ff */
[C---:B------:R-:W-:Y:S02]  /*3630*/  IMAD R120, R25.reuse, c[0x0][0x1ec], R113 ;  /* 0x00007b0019787a24 */ /* 0x040fe400078e0271 */
[----:B------:R-:W-:Y:S02]  /*3640*/  IMAD R119, R25, c[0x0][0x214], R111 ;  /* 0x0000850019777a24 */ /* 0x000fe400078e026f */
[----:B------:R-:W-:-:S02]  /*3650*/  IMAD.IADD R94, R85, 0x1, R94 ;  /* 0x00000001555e7824 */ /* 0x000fc400078e025e */
[----:B------:R-:W-:Y:S01]  /*3660*/  IMAD.IADD R99, R91, 0x1, R23 ;  /* 0x000000015b637824 */ /* 0x000fe200078e0217 */
[--C-:B--2---:R-:W-:Y:S01]  /*3670*/  @P2 SHF.R.S32.HI R11, RZ, 0x1f, R15.reuse ;  /* 0x0000001fff0b2819 */ /* 0x104fe2000001140f */
[----:B------:R-:W-:Y:S01]  /*3680*/  @P2 IMAD.MOV.U32 R10, RZ, RZ, R15 ;  /* 0x000000ffff0a2224 */ /* 0x000fe200078e000f */
[----:B------:R-:W-:Y:S01]  /*3690*/  @!P2 MOV R11, R14 ;  /* 0x0000000e000ba202 */ /* 0x000fe20000000f00 */
[----:B------:R-:W-:Y:S01]  /*36a0*/  @!P2 IMAD.MOV.U32 R10, RZ, RZ, R24 ;  /* 0x000000ffff0aa224 */ /* 0x000fe200078e0018 */
[----:B------:R-:W-:Y:S01]  /*36b0*/  BAR.SYNC.DEFER_BLOCKING 0x0 ;  /* 0x0000000000007b1d */ /* 0x000fe20000010000 */
[----:B------:R-:W-:Y:S01]  /*36c0*/  ISETP.GE.AND P2, PT, R144, c[0x0][0x27c], PT ;  /* 0x00009f0090007a0c */ /* 0x000fe20003f46270 */
[----:B------:R-:W-:Y:S01]  /*36d0*/  IMAD.WIDE.U32 R14, R145, c[0x0][0x290], R140 ;  /* 0x0000a400910e7a25 */ /* 0x000fe200078e008c */
[----:B------:R-:W-:Y:S02]  /*36e0*/  LEA.HI R24, R22, R2, RZ, 0x6 ;  /* 0x0000000216187211 */ /* 0x000fe400078f30ff */
[----:B------:R-:W-:Y:S01]  /*36f0*/  SEL R3, RZ, c[0x0][0x27c], !P2 ;  /* 0x00009f00ff037a07 */ /* 0x000fe20005000000 */
[----:B------:R-:W-:-:S02]  /*3700*/  IMAD.IADD R15, R0, 0x1, R15 ;  /* 0x00000001000f7824 */ /* 0x000fc400078e020f */
[----:B------:R-:W-:-:S04]  /*3710*/  IMAD.WIDE.U32 R108, R10, c[0x0][0x2b0], RZ ;  /* 0x0000ac000a6c7a25 */ /* 0x000fc800078e00ff */
[----:B------:R-:W-:Y:S01]  /*3720*/  IMAD.IADD R0, R144, 0x1, R3 ;  /* 0x0000000190007824 */ /* 0x000fe200078e0203 */
[----:B------:R-:W-:Y:S01]  /*3730*/  LEA.HI R3, R22, R2, RZ, 0x3 ;  /* 0x0000000216037211 */ /* 0x000fe200078f18ff */
[----:B------:R-:W-:Y:S02]  /*3740*/  IMAD R22, R6, c[0x0][0x280], RZ ;  /* 0x0000a00006167a24 */ /* 0x000fe400078e02ff */
[C---:B------:R-:W-:Y:S01]  /*3750*/  IMAD.WIDE.U32 R86, R13.reuse, c[0x0][0x290], R14 ;  /* 0x0000a4000d567a25 */ /* 0x040fe200078e000e */
[----:B------:R-:W-:Y:S02]  /*3760*/  SHF.R.S32.HI R5, RZ, 0x1f, R0 ;  /* 0x0000001fff057819 */ /* 0x000fe40000011400 */
[C---:B------:R-:W-:Y:S01]  /*3770*/  LOP3.LUT R6, R26.reuse, 0x38, R3, 0xf8, !PT ;  /* 0x000000381a067812 */ /* 0x040fe200078ef803 */
[----:B------:R-:W-:Y:S01]  /*3780*/  IMAD R22, R13, c[0x0][0x284], R22 ;  /* 0x0000a1000d167a24 */ /* 0x000fe200078e0216 */
[-C--:B------:R-:W-:Y:S01]  /*3790*/  LEA.HI R2, R5, R0.reuse, RZ, 0x3 ;  /* 0x0000000005027211 */ /* 0x080fe200078f18ff */
[----:B------:R-:W-:Y:S01]  /*37a0*/  IMAD.IADD R95, R23, 0x1, R87 ;  /* 0x00000001175f7824 */ /* 0x000fe200078e0257 */
[----:B------:R-:W-:Y:S01]  /*37b0*/  LEA.HI R0, R5, R0, RZ, 0x6 ;  /* 0x0000000005007211 */ /* 0x000fe200078f30ff */
[----:B------:R-:W-:Y:S01]  /*37c0*/  IMAD.IADD R100, R93, 0x1, R22 ;  /* 0x000000015d647824 */ /* 0x000fe200078e0216 */
[----:B------:R-:W-:Y:S01]  /*37d0*/  LOP3.LUT R13, R26, 0x38, R2, 0xf8, !PT ;  /* 0x000000381a0d7812 */ /* 0x000fe200078ef802 */
[----:B------:R-:W-:Y:S01]  /*37e0*/  IMAD.SHL.U32 R26, R145, 0x40, RZ ;  /* 0x00000040911a7824 */ /* 0x000fe200078e00ff */
[----:B------:R-:W-:-:S02]  /*37f0*/  SHF.R.S32.HI R5, RZ, 0x6, R24 ;  /* 0x00000006ff057819 */ /* 0x000fc40000011418 */
[----:B------:R-:W-:Y:S02]  /*3800*/  SHF.R.S32.HI R0, RZ, 0x6, R0 ;  /* 0x00000006ff007819 */ /* 0x000fe40000011400 */
[----:B------:R-:W-:Y:S01]  /*3810*/  LOP3.LUT R26, R26, 0x1c0, RZ, 0xc0, !PT ;  /* 0x000001c01a1a7812 */ /* 0x000fe200078ec0ff */
[----:B------:R-:W-:Y:S01]  /*3820*/  IMAD R19, R5, 0xc00, R7 ;  /* 0x00000c0005137824 */ /* 0x000fe200078e0207 */
[----:B------:R-:W-:Y:S01]  /*3830*/  LOP3.LUT R14, R27, 0x38, R3, 0xf8, !PT ;  /* 0x000000381b0e7812 */ /* 0x000fe200078ef803 */
[----:B------:R-:W-:Y:S01]  /*3840*/  IMAD R18, R5, 0xc00, R12 ;  /* 0x00000c0005127824 */ /* 0x000fe200078e020c */
[----:B------:R-:W-:Y:S01]  /*3850*/  SHF.R.U32.HI R26, RZ, 0x3, R26 ;  /* 0x00000003ff1a7819 */ /* 0x000fe2000001161a */
[C---:B------:R-:W-:Y:S01]  /*3860*/  IMAD R15, R0.reuse, 0xc00, R7 ;  /* 0x00000c00000f7824 */ /* 0x040fe200078e0207 */
[----:B------:R-:W-:Y:S01]  /*3870*/  LOP3.LUT R17, R27, 0x38, R2, 0xf8, !PT ;  /* 0x000000381b117812 */ /* 0x000fe200078ef802 */
[----:B------:R-:W-:Y:S01]  /*3880*/  IMAD R5, R0, 0xc00, R12 ;  /* 0x00000c0000057824 */ /* 0x000fe200078e020c */
[----:B------:R-:W-:-:S02]  /*3890*/  LOP3.LUT R16, R6, R26, RZ, 0x3c, !PT ;  /* 0x0000001a06107212 */ /* 0x000fc400078e3cff */
[----:B------:R-:W-:Y:S02]  /*38a0*/  LOP3.LUT R13, R13, R26, RZ, 0x3c, !PT ;  /* 0x0000001a0d0d7212 */ /* 0x000fe400078e3cff */
[-C--:B------:R-:W-:Y:S02]  /*38b0*/  LOP3.LUT R6, R14, R136.reuse, RZ, 0x3c, !PT ;  /* 0x000000880e067212 */ /* 0x080fe400078e3cff */
[----:B------:R-:W-:Y:S01]  /*38c0*/  SHF.R.S32.HI R68, RZ, 0x3, R2 ;  /* 0x00000003ff447819 */ /* 0x000fe20000011402 */
[----:B------:R-:W-:Y:S01]  /*38d0*/  IMAD.IADD R13, R15, 0x1, R13 ;  /* 0x000000010f0d7824 */ /* 0x000fe200078e020d */
[----:B------:R-:W-:Y:S01]  /*38e0*/  LOP3.LUT R80, R2, 0xfffffff8, RZ, 0xc0, !PT ;  /* 0xfffffff802507812 */ /* 0x000fe200078ec0ff */
[----:B------:R-:W-:Y:S01]  /*38f0*/  IMAD R2, R11, c[0x0][0x2b0], RZ ;  /* 0x0000ac000b027a24 */ /* 0x000fe200078e02ff */
[----:B------:R-:W-:Y:S01]  /*3900*/  LOP3.LUT R0, R17, R136, RZ, 0x3c, !PT ;  /* 0x0000008811007212 */ /* 0x000fe200078e3cff */
[----:B------:R-:W-:Y:S01]  /*3910*/  IMAD.IADD R6, R18, 0x1, R6 ;  /* 0x0000000112067824 */ /* 0x000fe200078e0206 */
[----:B------:R-:W-:Y:S01]  /*3920*/  IADD3 R16, R19, R16, RZ ;  /* 0x0000001013107210 */ /* 0x000fe20007ffe0ff */
[----:B------:R-:W-:Y:S01]  /*3930*/  IMAD R2, R10, c[0x0][0x2b4], R2 ;  /* 0x0000ad000a027a24 */ /* 0x000fe200078e0202 */
[----:B------:R-:W-:Y:S01]  /*3940*/  IADD3 R5, R5, R0, RZ ;  /* 0x0000000005057210 */ /* 0x000fe20007ffe0ff */
[----:B------:R-:W-:Y:S01]  /*3950*/  IMAD R0, R146, 0x20, R145 ;  /* 0x0000002092007824 */ /* 0x000fe200078e0291 */
[----:B------:R-:W-:Y:S01]  /*3960*/  LOP3.LUT R81, R3, 0xfffffff8, RZ, 0xc0, !PT ;  /* 0xfffffff803517812 */ /* 0x000fe200078ec0ff */
[----:B------:R-:W-:Y:S01]  /*3970*/  IMAD.SHL.U32 R117, R13, 0x2, RZ ;  /* 0x000000020d757824 */ /* 0x000fe200078e00ff */
[----:B------:R-:W-:Y:S01]  /*3980*/  SHF.R.S32.HI R69, RZ, 0x3, R3 ;  /* 0x00000003ff457819 */ /* 0x000fe20000011403 */
[----:B------:R-:W-:Y:S01]  /*3990*/  IMAD.SHL.U32 R116, R6, 0x2, RZ ;  /* 0x0000000206747824 */ /* 0x000fe200078e00ff */
[----:B------:R-:W-:Y:S01]  /*39a0*/  IADD3 R98, R22, R89, RZ ;  /* 0x0000005916627210 */ /* 0x000fe20007ffe0ff */
[----:B------:R-:W-:Y:S01]  /*39b0*/  IMAD.IADD R114, R109, 0x1, R2 ;  /* 0x000000016d727824 */ /* 0x000fe200078e0202 */
[----:B------:R-:W-:-:S02]  /*39c0*/  SHF.R.S32.HI R97, RZ, 0x1f, R81 ;  /* 0x0000001fff617819 */ /* 0x000fc40000011451 */
[----:B------:R-:W-:Y:S02]  /*39d0*/  SHF.R.S32.HI R96, RZ, 0x1f, R80 ;  /* 0x0000001fff607819 */ /* 0x000fe40000011450 */
[----:B------:R-:W-:Y:S02]  /*39e0*/  SHF.L.U32 R118, R16, 0x1, RZ ;  /* 0x0000000110767819 */ /* 0x000fe400000006ff */
[----:B---3--:R-:W-:Y:S02]  /*39f0*/  SHF.L.U32 R115, R5, 0x1, RZ ;  /* 0x0000000105737819 */ /* 0x008fe400000006ff */
.L_x_2332:
[----:B------:R-:W-:Y:S01]  /*3a00*/  MOV R78, RZ ;  /* 0x000000ff004e7202 */ /* 0x000fe20000000f00 */
[----:B-12---:R-:W-:Y:S01]  /*3a10*/  IMAD.MOV.U32 R2, RZ, RZ, c[0x0][0x2b8] ;  /* 0x0000ae00ff027624 */ /* 0x006fe200078e00ff */
[----:B------:R-:W-:Y:S04]  /*3a20*/  DEPBAR.LE SB0, 0x0 ;  /* 0x000080000000791a */ /* 0x000fe80000000000 */
[----:B------:R-:W-:Y:S01]  /*3a30*/  ISETP.NE.AND P0, PT, R2, 0x1, PT ;  /* 0x000000010200780c */ /* 0x000fe20003f05270 */
[----:B------:R-:W-:Y:S01]  /*3a40*/  IMAD R2, R37, 0x30, R0 ;  /* 0x0000003025027824 */ /* 0x000fe200078e0200 */
[----:B------:R-:W-:Y:S01]  /*3a50*/  WARPSYNC 0xffffffff ;  /* 0xffffffff00007948 */ /* 0x000fe20003800000 */
[----:B------:R-:W-:Y:S02]  /*3a60*/  BSSY B2, `(.L_x_2292) ;  /* 0x000054e000027945 */ /* 0x000fe40003800000 */
[----:B------:R-:W-:Y:S04]  /*3a70*/  IMAD.IADD R5, R121, 0x1, R2 ;  /* 0x0000000179057824 */ /* 0x000fe800078e0202 */
[----:B---3--:R-:W-:Y:S04]  /*3a80*/  IMAD.MOV.U32 R3, RZ, RZ, R5 ;  /* 0x000000ffff037224 */ /* 0x008fe800078e0005 */
[----:B------:R-:W-:Y:S05]  /*3a90*/  @P0 IMAD.HI.U32 R6, R5, c[0x0][0x2bc], RZ ;  /* 0x0000af0005060a27 */ /* 0x000fea00078e00ff */
        /* <DEDUP_REMOVED lines=68> */
[C---:B------:R-:W-:Y:S02]  /*3ee0*/  LEA R8, P0, R3.reuse, c[0x0][0x288], 0x1 ;  /* 0x0000a20003087a11 */ /* 0x040fe400078008ff */
[C---:B------:R-:W-:Y:S02]  /*3ef0*/  IADD3 R5, R142.reuse, 0x20, RZ ;  /* 0x000000208e057810 */ /* 0x040fe40007ffe0ff */
[----:B------:R-:W-:Y:S02]  /*3f00*/  LEA.HI.X R9, R3, c[0x0][0x28c], R6, 0x1, P0 ;  /* 0x0000a30003097a11 */ /* 0x000fe400000f0c06 */
[C---:B------:R-:W-:Y:S01]  /*3f10*/  ISETP.GE.AND P0, PT, R142.reuse, c[0x0][0x27c], PT ;  /* 0x00009f008e007a0c */ /* 0x040fe20003f06270 */
[----:B------:R-:W-:Y:S11]  /*3f20*/  CS2R R2, SRZ ;  /* 0x0000000000027805 */ /* 0x000ff6000001ff00 */
[----:B------:R-:W-:Y:S01]  /*3f30*/  @!UPT UIADD3 URZ, URZ, URZ, URZ ;  /* 0x0000003f3f3ff290 */ /* 0x000fe2000fffe03f */
[----:B------:R1:W5:Y:S04]  /*3f40*/  @!P0 LDG.E.64 R2, [R10.64] ;  /* 0x0000000a0a028981 */ /* 0x000368000c1e1b00 */
[----:B------:R1:W5:Y:S01]  /*3f50*/  @!P0 LDG.E.64 R38, [R8.64] ;  /* 0x0000000a08268981 */ /* 0x000362000c1e1b00 */
[----:B------:R-:W-:Y:S02]  /*3f60*/  ISETP.GE.AND P0, PT, R5, c[0x0][0x27c], PT ;  /* 0x00009f0005007a0c */ /* 0x000fe40003f06270 */
[C---:B------:R-:W-:Y:S11]  /*3f70*/  IADD3 R5, R142.reuse, 0x40, RZ ;  /* 0x000000408e057810 */ /* 0x040ff60007ffe0ff */
[----:B------:R1:W5:Y:S04]  /*3f80*/  @!P0 LDG.E.64 R14, [R10.64+0x40] ;  /* 0x0000400a0a0e8981 */ /* 0x000368000c1e1b00 */
[----:B------:R1:W5:Y:S01]  /*3f90*/  @!P0 LDG.E.64 R42, [R8.64+0x40] ;  /* 0x0000400a082a8981 */ /* 0x000362000c1e1b00 */
[----:B------:R-:W-:Y:S02]  /*3fa0*/  ISETP.GE.AND P0, PT, R5, c[0x0][0x27c], PT ;  /* 0x00009f0005007a0c */ /* 0x000fe40003f06270 */
[----:B------:R-:W-:Y:S11]  /*3fb0*/  IADD3 R5, R142, 0x60, RZ ;  /* 0x000000608e057810 */ /* 0x000ff60007ffe0ff */
[----:B------:R1:W5:Y:S04]  /*3fc0*/  @!P0 LDG.E.64 R16, [R10.64+0x80] ;  /* 0x0000800a0a108981 */ /* 0x000368000c1e1b00 */
[----:B------:R1:W5:Y:S01]  /*3fd0*/  @!P0 LDG.E.64 R44, [R8.64+0x80] ;  /* 0x0000800a082c8981 */ /* 0x000362000c1e1b00 */
[----:B------:R-:W-:Y:S11]  /*3fe0*/  ISETP.GE.AND P0, PT, R5, c[0x0][0x27c], PT ;  /* 0x00009f0005007a0c */ /* 0x000ff60003f06270 */
[----:B------:R-:W-:Y:S02]  /*3ff0*/  @!UPT UIADD3 URZ, URZ, URZ, URZ ;  /* 0x0000003f3f3ff290 */ /* 0x000fe4000fffe03f */
[----:B------:R1:W5:Y:S04]  /*4000*/  @!P0 LDG.E.64 R18, [R10.64+0xc0] ;  /* 0x0000c00a0a128981 */ /* 0x000368000c1e1b00 */
[----:B------:R1:W5:Y:S02]  /*4010*/  @!P0 LDG.E.64 R46, [R8.64+0xc0] ;  /* 0x0000c00a082e8981 */ /* 0x000364000c1e1b00 */
.L_x_2296:
[----:B------:R-:W-:Y:S05]  /*4020*/  BSYNC B0 ;  /* 0x0000000000007941 */ /* 0x000fea0003800000 */
.L_x_2295:
        /* <DEDUP_REMOVED lines=50> */
[----:B------:R-:W-:Y:S02]  /*4350*/  LEA R8, P0, R6, c[0x0][0x288], 0x1 ;  /* 0x0000a20006087a11 */ /* 0x000fe400078008ff */
[----:B------:R-:W-:Y:S02]  /*4360*/  IADD3 R5, R142, 0x20, RZ ;  /* 0x000000208e057810 */ /* 0x000fe40007ffe0ff */
[----:B------:R-:W-:Y:S02]  /*4370*/  LEA.HI.X R9, R6, c[0x0][0x28c], R9, 0x1, P0 ;  /* 0x0000a30006097a11 */ /* 0x000fe400000f0c09 */
[C---:B------:R-:W-:Y:S11]  /*4380*/  ISETP.GE.AND P0, PT, R142.reuse, c[0x0][0x27c], PT ;  /* 0x00009f008e007a0c */ /* 0x040ff60003f06270 */
[----:B------:R-:W-:Y:S02]  /*4390*/  @!UPT UIADD3 URZ, URZ, URZ, URZ ;  /* 0x0000003f3f3ff290 */ /* 0x000fe4000fffe03f */
        /* <DEDUP_REMOVED lines=14> */
.L_x_2298:
[----:B------:R-:W-:Y:S05]  /*4480*/  BSYNC B0 ;  /* 0x0000000000007941 */ /* 0x000fea0003800000 */
.L_x_2297:
[----:B-----5:R-:W-:Y:S01]  /*4490*/  IMAD.MOV.U32 R6, RZ, RZ, R28 ;  /* 0x000000ffff067224 */ /* 0x020fe200078e001c */
[----:B------:R2:W3:Y:S01]  /*44a0*/  SHFL.IDX PT, R66, R75, RZ, 0x181f ;  /* 0x00181fff4b427589 */ /* 0x0004e200000e0000 */
[----:B------:R-:W-:Y:S01]  /*44b0*/  IMAD.MOV.U32 R5, RZ, RZ, R29 ;  /* 0x000000ffff057224 */ /* 0x000fe200078e001d */
[----:B------:R-:W-:Y:S01]  /*44c0*/  BSSY B1, `(.L_x_2299) ;  /* 0x0000106000017945 */ /* 0x000fe20003800000 */
[----:B-1----:R-:W-:Y:S02]  /*44d0*/  IMAD.MOV.U32 R8, RZ, RZ, R26 ;  /* 0x000000ffff087224 */ /* 0x002fe400078e001a */
[----:B------:R-:W-:Y:S01]  /*44e0*/  IMAD.MOV.U32 R9, RZ, RZ, R24 ;  /* 0x000000ffff097224 */ /* 0x000fe200078e0018 */
[----:B------:R-:W-:Y:S02]  /*44f0*/  PRMT R35, R5, 0x5410, R6 ;  /* 0x0000541005237816 */ /* 0x000fe40000000006 */
[----:B------:R-:W-:Y:S01]  /*4500*/  MOV R5, R27 ;  /* 0x0000001b00057202 */ /* 0x000fe20000000f00 */
[----:B------:R2:W1:Y:S01]  /*4510*/  SHFL.IDX PT, R63, R76, RZ, 0x181f ;  /* 0x00181fff4c3f7589 */ /* 0x00046200000e0000 */
[----:B------:R-:W-:Y:S02]  /*4520*/  MOV R6, R20 ;  /* 0x0000001400067202 */ /* 0x000fe40000000f00 */
[----:B------:R-:W-:Y:S01]  /*4530*/  PRMT R34, R5, 0x5410, R8 ;  /* 0x0000541005227816 */ /* 0x000fe20000000008 */
[----:B------:R-:W-:Y:S02]  /*4540*/  IMAD.MOV.U32 R8, RZ, RZ, R25 ;  /* 0x000000ffff087224 */ /* 0x000fe400078e0019 */
        /* <DEDUP_REMOVED lines=16> */
[----:B-123--:R-:W-:Y:S01]  /*4650*/  ISETP.GE.AND P0, PT, R140, c[0x0][0x1d4], PT ;  /* 0x000075008c007a0c */ /* 0x00efe20003f06270 */
[----:B------:R-:W-:Y:S01]  /*4660*/  @!UPT UIADD3 URZ, URZ, URZ, URZ ;  /* 0x0000003f3f3ff290 */ /* 0x000fe2000fffe03f */
[----:B------:R-:W-:Y:S11]  /*4670*/  BSSY B0, `(.L_x_2301) ;  /* 0x0000038000007945 */ /* 0x000ff60003800000 */
[----:B------:R-:W-:-:S05]  /*4680*/  @P0 BRA `(.L_x_2302) ;  /* 0x0000036000000947 */ /* 0x000fca0003800000 */
[C---:B------:R-:W-:Y:S01]  /*4690*/  LEA R64, P0, R140.reuse, R63, 0x1 ;  /* 0x0000003f8c407211 */ /* 0x040fe200078008ff */
[----:B------:R-:W1:Y:S03]  /*46a0*/  LDS.128 R8, [R223+0xa080] ;  /* 0x00a08000df087984 */ /* 0x000e660000000c00 */
        /* <DEDUP_REMOVED lines=8> */
[----:B------:R-:W-:Y:S01]  /*4730*/  @!P0 PRMT R13, R22, 0x5432, R13 ;  /* 0x00005432160d8816 */ /* 0x000fe2000000000d */
[----:B------:R-:W-:Y:S01]  /*4740*/  @!P0 IMAD.U32 R5, R3, 0x10000, RZ ;  /* 0x0001000003058824 */ /* 0x000fe200078e00ff */
[----:B------:R-:W-:Y:S01]  /*4750*/  @!P0 SHF.R.U32.HI R41, RZ, 0x10, R39 ;  /* 0x00000010ff298819 */ /* 0x000fe20000011627 */
[C---:B------:R-:W-:Y:S01]  /*4760*/  @!P0 IMAD.U32 R36, R38.reuse, 0x10000, RZ ;  /* 0x0001000026248824 */ /* 0x040fe200078e00ff */
[----:B------:R-:W-:Y:S02]  /*4770*/  @!P0 LOP3.LUT R38, R38, 0xffff0000, RZ, 0xc0, !PT ;  /* 0xffff000026268812 */ /* 0x000fe400078ec0ff */
[----:B------:R-:W-:Y:S01]  /*4780*/  @!P0 PRMT R41, R40, 0x5410, R41 ;  /* 0x0000541028298816 */ /* 0x000fe20000000029 */
        /* <DEDUP_REMOVED lines=8> */
[----:B------:R-:W-:Y:S01]  /*4810*/  @!P0 SHF.L.U32 R36, R9, 0x10, RZ ;  /* 0x0000001009248819 */ /* 0x000fe200000006ff */
[----:B------:R-:W-:Y:S01]  /*4820*/  @!P0 FMUL.FTZ R40, R6, R38 ;  /* 0x0000002606288220 */ /* 0x000fe20000410000 */
[----:B------:R-:W-:Y:S01]  /*4830*/  @!P0 LOP3.LUT R22, R3, 0xffff0000, RZ, 0xc0, !PT ;  /* 0xffff000003168812 */ /* 0x000fe200078ec0ff */
[C---:B------:R-:W-:Y:S01]  /*4840*/  @!P0 IMAD.U32 R39, R41.reuse, 0x10000, RZ ;  /* 0x0001000029278824 */ /* 0x040fe200078e00ff */
[----:B------:R-:W-:Y:S02]  /*4850*/  @!P0 F2FP.BF16.PACK_AB R2, R2, R73 ;  /* 0x000000490202823e */ /* 0x000fe400000010ff */
[----:B------:R-:W-:Y:S01]  /*4860*/  @!P0 LOP3.LUT R41, R41, 0xffff0000, RZ, 0xc0, !PT ;  /* 0xffff000029298812 */ /* 0x000fe200078ec0ff */
[-C--:B------:R-:W-:Y:S01]  /*4870*/  @!P0 FMUL.FTZ R3, R6, R22.reuse ;  /* 0x0000001606038220 */ /* 0x080fe20000410000 */
[----:B------:R-:W-:Y:S01]  /*4880*/  @!P0 LOP3.LUT R6, R11, 0xffff0000, RZ, 0xc0, !PT ;  /* 0xffff00000b068812 */ /* 0x000fe200078ec0ff */
[----:B------:R-:W-:Y:S01]  /*4890*/  @!P0 FFMA.FTZ R72, R36, R22, -R40 ;  /* 0x0000001624488223 */ /* 0x000fe20000010828 */
[----:B------:R-:W-:Y:S01]  /*48a0*/  @!P0 SHF.L.U32 R40, R10, 0x10, RZ ;  /* 0x000000100a288819 */ /* 0x000fe200000006ff */
[C---:B------:R-:W-:Y:S01]  /*48b0*/  @!P0 IMAD.U32 R22, R13.reuse, 0x10000, RZ ;  /* 0x000100000d168824 */ /* 0x040fe200078e00ff */
[----:B------:R-:W-:Y:S01]  /*48c0*/  @!P0 LOP3.LUT R13, R13, 0xffff0000, RZ, 0xc0, !PT ;  /* 0xffff00000d0d8812 */ /* 0x000fe200078ec0ff */
[C---:B------:R-:W-:Y:S02]  /*48d0*/  @!P0 FMUL.FTZ R67, R5.reuse, R39 ;  /* 0x0000002705438220 */ /* 0x040fe40000410000 */
[-C--:B------:R-:W-:Y:S02]  /*48e0*/  @!P0 FMUL.FTZ R5, R5, R22.reuse ;  /* 0x0000001605058220 */ /* 0x080fe40000410000 */
[----:B------:R-:W-:Y:S02]  /*48f0*/  @!P0 FFMA.FTZ R70, R40, R22, -R67 ;  /* 0x0000001628468223 */ /* 0x000fe40000010843 */
[----:B------:R-:W-:Y:S02]  /*4900*/  @!P0 IMAD.U32 R22, R11, 0x10000, RZ ;  /* 0x000100000b168824 */ /* 0x000fe400078e00ff */
[C---:B------:R-:W-:Y:S02]  /*4910*/  @!P0 FMUL.FTZ R67, R6.reuse, R41 ;  /* 0x0000002906438220 */ /* 0x040fe40000410000 */
[-C--:B------:R-:W-:Y:S02]  /*4920*/  @!P0 FMUL.FTZ R6, R6, R13.reuse ;  /* 0x0000000d06068220 */ /* 0x080fe40000410000 */
[----:B------:R-:W-:Y:S02]  /*4930*/  @!P0 FFMA.FTZ R3, R38, R36, R3 ;  /* 0x0000002426038223 */ /* 0x000fe40000010003 */
[----:B------:R-:W-:Y:S02]  /*4940*/  @!P0 FFMA.FTZ R5, R39, R40, R5 ;  /* 0x0000002827058223 */ /* 0x000fe40000010005 */
        /* <DEDUP_REMOVED lines=10> */
.L_x_2302:
[----:B------:R-:W-:Y:S05]  /*49f0*/  BSYNC B0 ;  /* 0x0000000000007941 */ /* 0x000fea0003800000 */
.L_x_2301:
[----:B------:R-:W-:Y:S01]  /*4a00*/  ISETP.GE.AND P0, PT, R144, c[0x0][0x1d4], PT ;  /* 0x0000750090007a0c */ /* 0x000fe20003f06270 */
[----:B------:R-:W-:Y:S01]  /*4a10*/  @!UPT UIADD3 URZ, URZ, URZ, URZ ;  /* 0x0000003f3f3ff290 */ /* 0x000fe2000fffe03f */
[----:B------:R-:W-:Y:S11]  /*4a20*/  BSSY B0, `(.L_x_2303) ;  /* 0x0000039000007945 */ /* 0x000ff60003800000 */
[----:B------:R-:W-:-:S05]  /*4a30*/  @P0 BRA `(.L_x_2304) ;  /* 0x0000037000000947 */ /* 0x000fca0003800000 */
[----:B------:R-:W-:Y:S01]  /*4a40*/  LEA R40, P0, R238, R63, 0x1 ;  /* 0x0000003fee287211 */ /* 0x000fe200078008ff */
[----:B-1----:R-:W1:Y:S01]  /*4a50*/  LDS.128 R8, [R223+0xb880] ;  /* 0x00b88000df087984 */ /* 0x002e620000000c00 */
[----:B------:R-:W-:Y:S02]  /*4a60*/  IADD3 R2, R142, 0x20, RZ ;  /* 0x000000208e027810 */ /* 0x000fe40007ffe0ff */
        /* <DEDUP_REMOVED lines=8> */
[----:B------:R-:W-:Y:S01]  /*4af0*/  @!P0 IMAD.U32 R15, R5, 0x10000, RZ ;  /* 0x00010000050f8824 */ /* 0x000fe200078e00ff */
[----:B------:R-:W-:Y:S01]  /*4b00*/  @!P0 SHF.R.U32.HI R38, RZ, 0x10, R43 ;  /* 0x00000010ff268819 */ /* 0x000fe2000001162b */
[C---:B------:R-:W-:Y:S01]  /*4b10*/  @!P0 IMAD.U32 R6, R2.reuse, 0x10000, RZ ;  /* 0x0001000002068824 */ /* 0x040fe200078e00ff */
[----:B------:R-:W-:Y:S02]  /*4b20*/  @!P0 PRMT R14, R23, 0x5410, R14 ;  /* 0x00005410170e8816 */ /* 0x000fe4000000000e */
[----:B------:R-:W-:Y:S02]  /*4b30*/  @!P0 LOP3.LUT R23, R5, 0xffff0000, RZ, 0xc0, !PT ;  /* 0xffff000005178812 */ /* 0x000fe400078ec0ff */
[----:B------:R-:W-:Y:S02]  /*4b40*/  @!P0 LOP3.LUT R5, R2, 0xffff0000, RZ, 0xc0, !PT ;  /* 0xffff000002058812 */ /* 0x000fe400078ec0ff */
[----:B------:R-:W-:Y:S01]  /*4b50*/  @!P0 PRMT R38, R56, 0x5432, R38 ;  /* 0x0000543238268816 */ /* 0x000fe20000000026 */
[C---:B-1----:R-:W-:Y:S01]  /*4b60*/  @!P0 IMAD.U32 R22, R8.reuse, 0x10000, RZ ;  /* 0x0001000008168824 */ /* 0x042fe200078e00ff */
[----:B------:R-:W-:Y:S01]  /*4b70*/  @!P0 LOP3.LUT R3, R8, 0xffff0000, RZ, 0xc0, !PT ;  /* 0xffff000008038812 */ /* 0x000fe200078ec0ff */
[C---:B------:R-:W-:Y:S01]  /*4b80*/  @!P0 IMAD.U32 R36, R9.reuse, 0x10000, RZ ;  /* 0x0001000009248824 */ /* 0x040fe200078e00ff */
[----:B------:R-:W-:Y:S03]  /*4b90*/  @!P0 LOP3.LUT R13, R9, 0xffff0000, RZ, 0xc0, !PT ;  /* 0xffff0000090d8812 */ /* 0x000fe600078ec0ff */
[----:B------:R-:W-:Y:S02]  /*4ba0*/  @!P0 FMUL.FTZ R2, R3, R6 ;  /* 0x0000000603028220 */ /* 0x000fe40000410000 */
[----:B------:R-:W-:Y:S02]  /*4bb0*/  @!P0 FMUL.FTZ R42, R13, R23 ;  /* 0x000000170d2a8220 */ /* 0x000fe40000410000 */
[----:B------:R-:W-:Y:S02]  /*4bc0*/  @!P0 FMUL.FTZ R39, R3, R15 ;  /* 0x0000000f03278220 */ /* 0x000fe40000410000 */
[----:B------:R-:W-:Y:S01]  /*4bd0*/  @!P0 FFMA.FTZ R2, R15, R22, R2 ;  /* 0x000000160f028223 */ /* 0x000fe20000010002 */
[----:B------:R-:W-:Y:S01]  /*4be0*/  @!P0 SHF.L.U32 R15, R38, 0x10, RZ ;  /* 0x00000010260f8819 */ /* 0x000fe200000006ff */
[-C--:B------:R-:W-:Y:S01]  /*4bf0*/  @!P0 FMUL.FTZ R3, R13, R5.reuse ;  /* 0x000000050d038220 */ /* 0x080fe20000410000 */
[C---:B------:R-:W-:Y:S01]  /*4c00*/  @!P0 LOP3.LUT R13, R11.reuse, 0xffff0000, RZ, 0xc0, !PT ;  /* 0xffff00000b0d8812 */ /* 0x040fe200078ec0ff */
[----:B------:R-:W-:Y:S01]  /*4c10*/  @!P0 FFMA.FTZ R56, R36, R5, -R42 ;  /* 0x0000000524388223 */ /* 0x000fe2000001082a */
[----:B------:R-:W-:Y:S01]  /*4c20*/  @!P0 LOP3.LUT R5, R10, 0xffff0000, RZ, 0xc0, !PT ;  /* 0xffff00000a058812 */ /* 0x000fe200078ec0ff */
[----:B------:R-:W-:Y:S01]  /*4c30*/  @!P0 FFMA.FTZ R64, R22, R6, -R39 ;  /* 0x0000000616408223 */ /* 0x000fe20000010827 */
[----:B------:R-:W-:Y:S01]  /*4c40*/  @!P0 SHF.L.U32 R39, R11, 0x10, RZ ;  /* 0x000000100b278819 */ /* 0x000fe200000006ff */
[----:B------:R-:W-:Y:S01]  /*4c50*/  @!P0 IMAD.U32 R6, R14, 0x10000, RZ ;  /* 0x000100000e068824 */ /* 0x000fe200078e00ff */
[----:B------:R-:W-:Y:S01]  /*4c60*/  @!P0 LOP3.LUT R38, R38, 0xffff0000, RZ, 0xc0, !PT ;  /* 0xffff000026268812 */ /* 0x000fe200078ec0ff */
[----:B------:R-:W-:Y:S01]  /*4c70*/  @!P0 IMAD.U32 R22, R10, 0x10000, RZ ;  /* 0x000100000a168824 */ /* 0x000fe200078e00ff */
[----:B------:R-:W-:Y:S01]  /*4c80*/  @!P0 LOP3.LUT R14, R14, 0xffff0000, RZ, 0xc0, !PT ;  /* 0xffff00000e0e8812 */ /* 0x000fe200078ec0ff */
[C---:B------:R-:W-:Y:S01]  /*4c90*/  @!P0 FMUL.FTZ R42, R5.reuse, R15 ;  /* 0x0000000f052a8220 */ /* 0x040fe20000410000 */
[----:B------:R-:W-:Y:S01]  /*4ca0*/  @!P0 F2FP.BF16.PACK_AB R2, R2, R64 ;  /* 0x000000400202823e */ /* 0x000fe200000010ff */
[----:B------:R-:W-:Y:S02]  /*4cb0*/  @!P0 FMUL.FTZ R5, R5, R6 ;  /* 0x0000000605058220 */ /* 0x000fe40000410000 */
[C---:B------:R-:W-:Y:S02]  /*4cc0*/  @!P0 FMUL.FTZ R43, R13.reuse, R38 ;  /* 0x000000260d2b8220 */ /* 0x040fe40000410000 */
[----:B------:R-:W-:Y:S02]  /*4cd0*/  @!P0 FFMA.FTZ R42, R22, R6, -R42 ;  /* 0x00000006162a8223 */ /* 0x000fe4000001082a */
[----:B------:R-:W-:Y:S02]  /*4ce0*/  @!P0 FMUL.FTZ R6, R13, R14 ;  /* 0x0000000e0d068220 */ /* 0x000fe40000410000 */
[----:B------:R-:W-:Y:S02]  /*4cf0*/  @!P0 FFMA.FTZ R3, R23, R36, R3 ;  /* 0x0000002417038223 */ /* 0x000fe40000010003 */
[----:B------:R-:W-:Y:S02]  /*4d00*/  @!P0 FFMA.FTZ R5, R15, R22, R5 ;  /* 0x000000160f058223 */ /* 0x000fe40000010005 */
[----:B------:R-:W-:Y:S01]  /*4d10*/  @!P0 FFMA.FTZ R43, R39, R14, -R43 ;  /* 0x0000000e272b8223 */ /* 0x000fe2000001082b */
[----:B------:R-:W-:Y:S01]  /*4d20*/  @!P0 F2FP.BF16.PACK_AB R3, R3, R56 ;  /* 0x000000380303823e */ /* 0x000fe200000010ff */
[----:B------:R-:W-:Y:S01]  /*4d30*/  @!P0 FFMA.FTZ R6, R38, R39, R6 ;  /* 0x0000002726068223 */ /* 0x000fe20000010006 */
[----:B------:R-:W-:Y:S01]  /*4d40*/  @!P0 F2FP.BF16.PACK_AB R5, R5, R42 ;  /* 0x0000002a0505823e */ /* 0x000fe200000010ff */
[----:B------:R-:W-:Y:S02]  /*4d50*/  @!P0 IMAD.MOV.U32 R8, RZ, RZ, R2 ;  /* 0x000000ffff088224 */ /* 0x000fe400078e0002 */
[----:B------:R-:W-:Y:S01]  /*4d60*/  @!P0 IMAD.MOV.U32 R9, RZ, RZ, R3 ;  /* 0x000000ffff098224 */ /* 0x000fe200078e0003 */
[----:B------:R-:W-:Y:S02]  /*4d70*/  @!P0 F2FP.BF16.PACK_AB R6, R6, R43 ;  /* 0x0000002b0606823e */ /* 0x000fe400000010ff */
[----:B------:R-:W-:Y:S03]  /*4d80*/  @!P0 MOV R10, R5 ;  /* 0x00000005000a8202 */ /* 0x000fe60000000f00 */
[----:B------:R-:W-:Y:S05]  /*4d90*/  @!P0 IMAD.MOV.U32 R11, RZ, RZ, R6 ;  /* 0x000000ffff0b8224 */ /* 0x000fea00078e0006 */
[----:B------:R1:W-:Y:S02]  /*4da0*/  ST.E.128 [R40.64], R8 ;  /* 0x0000000828007985 */ /* 0x0003e4000c101d0a */
.L_x_2304:
[----:B------:R-:W-:Y:S05]  /*4db0*/  BSYNC B0 ;  /* 0x0000000000007941 */ /* 0x000fea0003800000 */
.L_x_2303:
        /* <DEDUP_REMOVED lines=15> */
[----:B------:R-:W-:Y:S01]  /*4eb0*/  @!P0 PRMT R14, R30, 0x5410, R3 ;  /* 0x000054101e0e8816 */ /* 0x000fe20000000003 */
[C---:B------:R-:W-:Y:S01]  /*4ec0*/  @!P0 IMAD.U32 R15, R17.reuse, 0x10000, RZ ;  /* 0x00010000110f8824 */ /* 0x040fe200078e00ff */
[----:B------:R-:W-:Y:S01]  /*4ed0*/  @!P0 LOP3.LUT R17, R17, 0xffff0000, RZ, 0xc0, !PT ;  /* 0xffff000011118812 */ /* 0x000fe200078ec0ff */
[C---:B------:R-:W-:Y:S01]  /*4ee0*/  @!P0 IMAD.U32 R6, R2.reuse, 0x10000, RZ ;  /* 0x0001000002068824 */ /* 0x040fe200078e00ff */
[----:B------:R-:W-:Y:S02]  /*4ef0*/  @!P0 SHF.R.U32.HI R23, RZ, 0x10, R45 ;  /* 0x00000010ff178819 */ /* 0x000fe4000001162d */
        /* <DEDUP_REMOVED lines=23> */
[-C--:B------:R-:W-:Y:S02]  /*5070*/  @!P0 FMUL.FTZ R5, R5, R6.reuse ;  /* 0x0000000605058220 */ /* 0x080fe40000410000 */
        /* <DEDUP_REMOVED lines=15> */
.L_x_2306:
[----:B------:R-:W-:Y:S05]  /*5170*/  BSYNC B0 ;  /* 0x0000000000007941 */ /* 0x000fea0003800000 */
.L_x_2305:
[----:B------:R-:W-:Y:S11]  /*5180*/  ISETP.GE.AND P0, PT, R229, c[0x0][0x1d4], PT ;  /* 0x00007500e5007a0c */ /* 0x000ff60003f06270 */
[----:B------:R-:W-:Y:S02]  /*5190*/  @!UPT UIADD3 URZ, URZ, URZ, URZ ;  /* 0x0000003f3f3ff290 */ /* 0x000fe4000fffe03f */
[----:B------:R-:W-:-:S05]  /*51a0*/  @P0 BRA `(.L_x_2300) ;  /* 0x0000037000000947 */ /* 0x000fca0003800000 */
[C---:B-1----:R-:W-:Y:S01]  /*51b0*/  LEA R38, P0, R229.reuse, R63, 0x1 ;  /* 0x0000003fe5267211 */ /* 0x042fe200078008ff */
[----:B------:R-:W1:Y:S01]  /*51c0*/  LDS.128 R8, [R223+0xe880] ;  /* 0x00e88000df087984 */ /* 0x000e620000000c00 */
[----:B------:R-:W-:Y:S02]  /*51d0*/  IADD3 R2, R142, 0x60, RZ ;  /* 0x000000608e027810 */ /* 0x000fe40007ffe0ff */
[----:B------:R-:W-:Y:S02]  /*51e0*/  LEA.HI.X R39, R229, R66, R249, 0x1, P0 ;  /* 0x00000042e5277211 */ /* 0x000fe400000f0cf9 */
[----:B------:R-:W-:Y:S11]  /*51f0*/  ISETP.GE.AND P0, PT, R2, c[0x0][0x27c], PT ;  /* 0x00009f0002007a0c */ /* 0x000ff60003f06270 */
[----:B------:R-:W-:Y:S02]  /*5200*/  @!UPT UIADD3 URZ, URZ, URZ, URZ ;  /* 0x0000003f3f3ff290 */ /* 0x000fe4000fffe03f */
[----:B------:R-:W-:Y:S02]  /*5210*/  @!P0 SHF.R.U64 R17, R46, 0x10, R47 ;  /* 0x000000102e118819 */ /* 0x000fe4000000122f */
[----:B------:R-:W-:Y:S02]  /*5220*/  @!P0 SHF.R.U64 R2, R18, 0x10, R19 ;  /* 0x0000001012028819 */ /* 0x000fe40000001213 */
[----:B------:R-:W-:Y:S02]  /*5230*/  @!P0 PRMT R17, R58, 0x5410, R17 ;  /* 0x000054103a118816 */ /* 0x000fe40000000011 */
[----:B------:R-:W-:Y:S02]  /*5240*/  @!P0 SHF.R.U32.HI R3, RZ, 0x10, R19 ;  /* 0x00000010ff038819 */ /* 0x000fe40000011613 */
[----:B------:R-:W-:Y:S01]  /*5250*/  @!P0 PRMT R2, R31, 0x5432, R2 ;  /* 0x000054321f028816 */ /* 0x000fe20000000002 */
[----:B------:R-:W-:Y:S01]  /*5260*/  @!P0 IMAD.U32 R15, R17, 0x10000, RZ ;  /* 0x00010000110f8824 */ /* 0x000fe200078e00ff */
[----:B------:R-:W-:Y:S02]  /*5270*/  @!P0 PRMT R14, R31, 0x5410, R3 ;  /* 0x000054101f0e8816 */ /* 0x000fe40000000003 */
[----:B------:R-:W-:Y:S01]  /*5280*/  @!P0 SHF.R.U32.HI R5, RZ, 0x10, R47 ;  /* 0x00000010ff058819 */ /* 0x000fe2000001162f */
[----:B------:R-:W-:Y:S01]  /*5290*/  @!P0 IMAD.U32 R6, R2, 0x10000, RZ ;  /* 0x0001000002068824 */ /* 0x000fe200078e00ff */
[----:B------:R-:W-:Y:S02]  /*52a0*/  @!P0 LOP3.LUT R17, R17, 0xffff0000, RZ, 0xc0, !PT ;  /* 0xffff000011118812 */ /* 0x000fe400078ec0ff */
[----:B------:R-:W-:Y:S02]  /*52b0*/  @!P0 PRMT R19, R58, 0x5432, R5 ;  /* 0x000054323a138816 */ /* 0x000fe40000000005 */
[----:B------:R-:W-:Y:S01]  /*52c0*/  @!P0 LOP3.LUT R5, R2, 0xffff0000, RZ, 0xc0, !PT ;  /* 0xffff000002058812 */ /* 0x000fe200078ec0ff */
        /* <DEDUP_REMOVED lines=37> */
.L_x_2300:
[----:B-123--:R-:W-:Y:S05]  /*5520*/  BSYNC B1 ;  /* 0x0000000000017941 */ /* 0x00efea0003800000 */
.L_x_2299:
[----:B------:R1:W2:Y:S04]  /*5530*/  SHFL.IDX PT, R38, R75, 0x1, 0x181f ;  /* 0x00381f004b267f89 */ /* 0x0002a800000e0000 */
[----:B------:R1:W3:Y:S01]  /*5540*/  SHFL.IDX PT, R36, R76, 0x1, 0x181f ;  /* 0x00381f004c247f89 */ /* 0x0002e200000e0000 */
[----:B------:R-:W-:-:S05]  /*5550*/  @P5 BRA `(.L_x_2307) ;  /* 0x000039e000005947 */ /* 0x000fca0003800000 */
[----:B------:R-:W-:Y:S01]  /*5560*/  ISETP.GE.AND P0, PT, R140, c[0x0][0x1d4], PT ;  /* 0x000075008c007a0c */ /* 0x000fe20003f06270 */
[----:B------:R-:W-:Y:S01]  /*5570*/  @!UPT UIADD3 URZ, URZ, URZ, URZ ;  /* 0x0000003f3f3ff290 */ /* 0x000fe2000fffe03f */
[----:B------:R-:W-:Y:S11]  /*5580*/  BSSY B0, `(.L_x_2308) ;  /* 0x0000038000007945 */ /* 0x000ff60003800000 */
[----:B------:R-:W-:-:S05]  /*5590*/  @P0 BRA `(.L_x_2309) ;  /* 0x0000036000000947 */ /* 0x000fca0003800000 */
[C---:B---3--:R-:W-:Y:S01]  /*55a0*/  LEA R22, P0, R140.reuse, R36, 0x1 ;  /* 0x000000248c167211 */ /* 0x048fe200078008ff */
[----:B------:R-:W3:Y:S03]  /*55b0*/  LDS.128 R8, [R223+0xb080] ;  /* 0x00b08000df087984 */ /* 0x000ee60000000c00 */
[----:B--2---:R-:W-:Y:S02]  /*55c0*/  LEA.HI.X R23, R140, R38, R141, 0x1, P0 ;  /* 0x000000268c177211 */ /* 0x004fe400000f0c8d */
        /* <DEDUP_REMOVED lines=8> */
[----:B------:R-:W-:Y:S01]  /*5650*/  @!P0 SHF.R.U32.HI R19, RZ, 0x10, R49 ;  /* 0x00000010ff138819 */ /* 0x000fe20000011631 */
[C---:B------:R-:W-:Y:S01]  /*5660*/  @!P0 IMAD.U32 R14, R2.reuse, 0x10000, RZ ;  /* 0x00010000020e8824 */ /* 0x040fe200078e00ff */
[----:B------:R-:W-:Y:S02]  /*5670*/  @!P0 LOP3.LUT R17, R17, 0xffff0000, RZ, 0xc0, !PT ;  /* 0xffff000011118812 */ /* 0x000fe400078ec0ff */
[----:B------:R-:W-:Y:S02]  /*5680*/  @!P0 LOP3.LUT R6, R2, 0xffff0000, RZ, 0xc0, !PT ;  /* 0xffff000002068812 */ /* 0x000fe400078ec0ff */
[----:B------:R-:W-:Y:S02]  /*5690*/  @!P0 PRMT R13, R32, 0x5410, R13 ;  /* 0x00005410200d8816 */ /* 0x000fe4000000000d */
[----:B------:R-:W-:Y:S01]  /*56a0*/  @!P0 PRMT R19, R59, 0x5432, R19 ;  /* 0x000054323b138816 */ /* 0x000fe20000000013 */
[C---:B---3--:R-:W-:Y:S01]  /*56b0*/  @!P0 IMAD.U32 R16, R8.reuse, 0x10000, RZ ;  /* 0x0001000008108824 */ /* 0x048fe200078e00ff */
        /* <DEDUP_REMOVED lines=16> */
[----:B------:R-:W-:Y:S01]  /*57c0*/  @!P0 IMAD.U32 R16, R10, 0x10000, RZ ;  /* 0x000100000a108824 */ /* 0x000fe200078e00ff */
[----:B------:R-:W-:Y:S01]  /*57d0*/  @!P0 F2FP.BF16.PACK_AB R2, R2, R32 ;  /* 0x000000200202823e */ /* 0x000fe200000010ff */
        /* <DEDUP_REMOVED lines=9> */
[----:B------:R-:W-:Y:S02]  /*5870*/  @!P0 FFMA.FTZ R30, R20, R13, -R30 ;  /* 0x0000000d141e8223 */ /* 0x000fe4000001081e */
        /* <DEDUP_REMOVED lines=8> */
.L_x_2309:
[----:B------:R-:W-:Y:S05]  /*5900*/  BSYNC B0 ;  /* 0x0000000000007941 */ /* 0x000fea0003800000 */
.L_x_2308:
[----:B------:R-:W-:Y:S01]  /*5910*/  ISETP.GE.AND P0, PT, R144, c[0x0][0x1d4], PT ;  /* 0x0000750090007a0c */ /* 0x000fe20003f06270 */
[----:B------:R-:W-:Y:S01]  /*5920*/  @!UPT UIADD3 URZ, URZ, URZ, URZ ;  /* 0x0000003f3f3ff290 */ /* 0x000fe2000fffe03f */
[----:B------:R-:W-:Y:S11]  /*5930*/  BSSY B0, `(.L_x_2310) ;  /* 0x0000039000007945 */ /* 0x000ff60003800000 */
[----:B------:R-:W-:-:S05]  /*5940*/  @P0 BRA `(.L_x_2311) ;  /* 0x0000037000000947 */ /* 0x000fca0003800000 */
[----:B--23--:R-:W-:Y:S01]  /*5950*/  LEA R22, P0, R238, R36, 0x1 ;  /* 0x00000024ee167211 */ /* 0x00cfe200078008ff */
[----:B------:R-:W2:Y:S01]  /*5960*/  LDS.128 R8, [R223+0xc880] ;  /* 0x00c88000df087984 */ /* 0x000ea20000000c00 */
        /* <DEDUP_REMOVED lines=11> */
[----:B------:R-:W-:Y:S01]  /*5a20*/  @!P0 LOP3.LUT R17, R17, 0xffff0000, RZ, 0xc0, !PT ;  /* 0xffff000011118812 */ /* 0x000fe200078ec0ff */
[C---:B------:R-:W-:Y:S01]  /*5a30*/  @!P0 IMAD.U32 R6, R2.reuse, 0x10000, RZ ;  /* 0x0001000002068824 */ /* 0x040fe200078e00ff */
[----:B------:R-:W-:Y:S02]  /*5a40*/  @!P0 SHF.R.U32.HI R19, RZ, 0x10, R51 ;  /* 0x00000010ff138819 */ /* 0x000fe40000011633 */
[----:B------:R-:W-:Y:S02]  /*5a50*/  @!P0 LOP3.LUT R5, R2, 0xffff0000, RZ, 0xc0, !PT ;  /* 0xffff000002058812 */ /* 0x000fe400078ec0ff */
[----:B------:R-:W-:Y:S01]  /*5a60*/  @!P0 PRMT R19, R60, 0x5432, R19 ;  /* 0x000054323c138816 */ /* 0x000fe20000000013 */
[C---:B--2---:R-:W-:Y:S01]  /*5a70*/  @!P0 IMAD.U32 R16, R8.reuse, 0x10000, RZ ;  /* 0x0001000008108824 */ /* 0x044fe200078e00ff */
        /* <DEDUP_REMOVED lines=36> */
.L_x_2311:
[----:B------:R-:W-:Y:S05]  /*5cc0*/  BSYNC B0 ;  /* 0x0000000000007941 */ /* 0x000fea0003800000 */
.L_x_2310:
        /* <DEDUP_REMOVED lines=14> */
[C---:B------:R-:W-:Y:S01]  /*5db0*/  @!P0 PRMT R2, R34.reuse, 0x5432, R2 ;  /* 0x0000543222028816 */ /* 0x040fe20000000002 */
[C---:B------:R-:W-:Y:S01]  /*5dc0*/  @!P0 IMAD.U32 R15, R17.reuse, 0x10000, RZ ;  /* 0x00010000110f8824 */ /* 0x040fe200078e00ff */
        /* <DEDUP_REMOVED lines=43> */
.L_x_2313:
[----:B------:R-:W-:Y:S05]  /*6080*/  BSYNC B0 ;  /* 0x0000000000007941 */ /* 0x000fea0003800000 */
.L_x_2312:
[----:B------:R-:W-:Y:S11]  /*6090*/  ISETP.GE.AND P0, PT, R229, c[0x0][0x1d4], PT ;  /* 0x00007500e5007a0c */ /* 0x000ff60003f06270 */
[----:B------:R-:W-:Y:S02]  /*60a0*/  @!UPT UIADD3 URZ, URZ, URZ, URZ ;  /* 0x0000003f3f3ff290 */ /* 0x000fe4000fffe03f */
[----:B------:R-:W-:-:S05]  /*60b0*/  @P0 BRA `(.L_x_2307) ;  /* 0x00002e8000000947 */ /* 0x000fca0003800000 */
[C---:B---3--:R-:W-:Y:S01]  /*60c0*/  LEA R24, P0, R229.reuse, R36, 0x1 ;  /* 0x00000024e5187211 */ /* 0x048fe200078008ff */
[----:B--2---:R-:W2:Y:S01]  /*60d0*/  LDS.128 R8, [R223+0xf880] ;  /* 0x00f88000df087984 */ /* 0x004ea20000000c00 */
        /* <DEDUP_REMOVED lines=52> */
[----:B------:R2:W-:Y:S01]  /*6420*/  ST.E.128 [R24.64], R8 ;  /* 0x0000000818007985 */ /* 0x0005e2000c101d0a */
[----:B------:R-:W-:-:S05]  /*6430*/  BRA `(.L_x_2307) ;  /* 0x00002b0000007947 */ /* 0x000fca0003800000 */
.L_x_2294:
        /* <DEDUP_REMOVED lines=36> */
.L_x_2315:
[----:B------:R-:W-:Y:S05]  /*6680*/  BSYNC B0 ;  /* 0x0000000000007941 */ /* 0x000fea0003800000 */
.L_x_2314:
[----:B------:R-:W-:Y:S01]  /*6690*/  IADD3 R16, R145, 0x20, RZ ;  /* 0x0000002091107810 */ /* 0x000fe20007ffe0ff */
[----:B-----5:R-:W-:Y:S01]  /*66a0*/  IMAD.MOV.U32 R6, RZ, RZ, R22 ;  /* 0x000000ffff067224 */ /* 0x020fe200078e0016 */
[----:B------:R-:W-:Y:S01]  /*66b0*/  BSSY B0, `(.L_x_2316) ;  /* 0x000003b000007945 */ /* 0x000fe20003800000 */
[----:B------:R-:W-:Y:S01]  /*66c0*/  IMAD.MOV.U32 R5, RZ, RZ, R23 ;  /* 0x000000ffff057224 */ /* 0x000fe200078e0017 */
[----:B------:R-:W-:Y:S01]  /*66d0*/  ISETP.GE.AND P5, PT, R16, R77, PT ;  /* 0x0000004d1000720c */ /* 0x000fe20003fa6270 */
[----:B-1----:R-:W-:Y:S01]  /*66e0*/  IMAD.MOV.U32 R3, RZ, RZ, R20 ;  /* 0x000000ffff037224 */ /* 0x002fe200078e0014 */
        /* <DEDUP_REMOVED lines=55> */
.L_x_2317:
[----:B------:R-:W-:Y:S05]  /*6a60*/  BSYNC B0 ;  /* 0x0000000000007941 */ /* 0x000fea0003800000 */
.L_x_2316:
[----:B------:R-:W-:Y:S01]  /*6a70*/  IADD3 R70, -R71, c[0x0][0x1d4], RZ ;  /* 0x0000750047467a10 */ /* 0x000fe20007ffe1ff */
[----:B-----5:R-:W-:Y:S01]  /*6a80*/  IMAD.MOV.U32 R6, RZ, RZ, R30 ;  /* 0x000000ffff067224 */ /* 0x020fe200078e001e */
[----:B------:R2:W3:Y:S01]  /*6a90*/  SHFL.IDX PT, R73, R75, RZ, 0x181f ;  /* 0x00181fff4b497589 */ /* 0x0004e200000e0000 */
[----:B------:R-:W-:Y:S01]  /*6aa0*/  IMAD.MOV.U32 R5, RZ, RZ, R31 ;  /* 0x000000ffff057224 */ /* 0x000fe200078e001f */
[----:B------:R-:W-:Y:S01]  /*6ab0*/  BSSY B1, `(.L_x_2318) ;  /* 0x0000113000017945 */ /* 0x000fe20003800000 */
[----:B-1----:R-:W-:Y:S02]  /*6ac0*/  IMAD.MOV.U32 R3, RZ, RZ, R28 ;  /* 0x000000ffff037224 */ /* 0x002fe400078e001c */
[----:B------:R-:W-:Y:S01]  /*6ad0*/  IMAD.MOV.U32 R2, RZ, RZ, R29 ;  /* 0x000000ffff027224 */ /* 0x000fe200078e001d */
[----:B------:R-:W-:Y:S01]  /*6ae0*/  PRMT R36, R6, 0x5410, R5 ;  /* 0x0000541006247816 */ /* 0x000fe20000000005 */
[----:B------:R-:W-:Y:S01]  /*6af0*/  IMAD.MOV.U32 R5, RZ, RZ, R27 ;  /* 0x000000ffff057224 */ /* 0x000fe200078e001b */
[----:B------:R-:W-:Y:S01]  /*6b00*/  MOV R6, R26 ;  /* 0x0000001a00067202 */ /* 0x000fe20000000f00 */
[----:B------:R2:W1:Y:S01]  /*6b10*/  SHFL.IDX PT, R72, R76, RZ, 0x181f ;  /* 0x00181fff4c487589 */ /* 0x00046200000e0000 */
        /* <DEDUP_REMOVED lines=8> */
[----:B------:R-:W-:Y:S02]  /*6ba0*/  MOV R2, R57 ;  /* 0x0000003900027202 */ /* 0x000fe40000000f00 */
[----:B------:R-:W-:Y:S01]  /*6bb0*/  PRMT R67, R5, 0x7610, R67 ;  /* 0x0000761005437816 */ /* 0x000fe20000000043 */
[----:B------:R-:W-:Y:S01]  /*6bc0*/  IMAD.MOV.U32 R5, RZ, RZ, R55 ;  /* 0x000000ffff057224 */ /* 0x000fe200078e0037 */
[----:B------:R-:W-:Y:S01]  /*6bd0*/  PRMT R66, R3, 0x5410, R6 ;  /* 0x0000541003427816 */ /* 0x000fe20000000006 */
[----:B------:R-:W-:Y:S01]  /*6be0*/  IMAD.MOV.U32 R6, RZ, RZ, R54 ;  /* 0x000000ffff067224 */ /* 0x000fe200078e0036 */
[----:B------:R-:W-:Y:S01]  /*6bf0*/  PRMT R65, R65, 0x5410, R2 ;  /* 0x0000541041417816 */ /* 0x000fe20000000002 */
[----:B------:R-:W-:Y:S01]  /*6c00*/  IMAD.MOV.U32 R2, RZ, RZ, R53 ;  /* 0x000000ffff027224 */ /* 0x000fe200078e0035 */
[----:B------:R-:W-:Y:S02]  /*6c10*/  MOV R3, R52 ;  /* 0x0000003400037202 */ /* 0x000fe40000000f00 */
[----:B------:R-:W-:Y:S02]  /*6c20*/  PRMT R65, R6, 0x7610, R65 ;  /* 0x0000761006417816 */ /* 0x000fe40000000041 */
[----:B------:R-:W-:Y:S02]  /*6c30*/  PRMT R64, R2, 0x5410, R5 ;  /* 0x0000541002407816 */ /* 0x000fe40000000005 */
[----:B------:R-:W-:Y:S01]  /*6c40*/  PRMT R63, R63, 0x5410, R3 ;  /* 0x000054103f3f7816 */ /* 0x000fe20000000003 */
[----:B------:R-:W-:-:S05]  /*6c50*/  @P4 BRA `(.L_x_2319) ;  /* 0x00000f8000004947 */ /* 0x000fca0003800000 */
[----:B-123--:R-:W-:Y:S01]  /*6c60*/  ISETP.GE.AND P0, PT, R140, c[0x0][0x1d4], PT ;  /* 0x000075008c007a0c */ /* 0x00efe20003f06270 */
[C---:B------:R-:W-:Y:S01]  /*6c70*/  IMAD.SHL.U32 R138, R145.reuse, 0x40, RZ ;  /* 0x00000040918a7824 */ /* 0x040fe200078e00ff */
[----:B------:R-:W-:Y:S01]  /*6c80*/  BSSY B0, `(.L_x_2320) ;  /* 0x000007c000007945 */ /* 0x000fe20003800000 */
[----:B------:R-:W-:Y:S03]  /*6c90*/  IMAD.SHL.U32 R139, R145, 0x40, RZ ;  /* 0x00000040918b7824 */ /* 0x000fe600078e00ff */
[----:B------:R-:W-:Y:S02]  /*6ca0*/  LOP3.LUT R138, R138, 0x1c0, RZ, 0xc0, !PT ;  /* 0x000001c08a8a7812 */ /* 0x000fe400078ec0ff */
[----:B------:R-:W-:Y:S02]  /*6cb0*/  LOP3.LUT R139, R139, 0x1c0, RZ, 0xc0, !PT ;  /* 0x000001c08b8b7812 */ /* 0x000fe400078ec0ff */
[----:B------:R-:W-:Y:S03]  /*6cc0*/  SHF.R.U32.HI R138, RZ, 0x3, R138 ;  /* 0x00000003ff8a7819 */ /* 0x000fe6000001168a */
[----:B------:R-:W-:-:S05]  /*6cd0*/  @P0 BRA `(.L_x_2321) ;  /* 0x0000076000000947 */ /* 0x000fca0003800000 */
[----:B------:R-:W-:Y:S01]  /*6ce0*/  SEL R2, R71, R70, !P1 ;  /* 0x0000004647027207 */ /* 0x000fe20004800000 */
[----:B------:R-:W1:Y:S01]  /*6cf0*/  LDS.128 R44, [R118+0xa080] ;  /* 0x00a08000762c7984 */ /* 0x000e620000000c00 */
[----:B------:R-:W-:Y:S02]  /*6d00*/  ISETP.GE.AND P0, PT, R140, c[0x0][0x27c], PT ;  /* 0x00009f008c007a0c */ /* 0x000fe40003f06270 */
[----:B------:R-:W-:Y:S04]  /*6d10*/  SHF.R.S32.HI R3, RZ, 0x1f, R2 ;  /* 0x0000001fff037819 */ /* 0x000fe80000011402 */
[----:B------:R-:W-:Y:S04]  /*6d20*/  LEA.HI R2, R3, R2, RZ, 0x4 ;  /* 0x0000000203027211 */ /* 0x000fe800078f20ff */
[----:B------:R-:W-:Y:S03]  /*6d30*/  LEA.HI.SX32 R2, R2, R69, 0x1c ;  /* 0x0000004502027211 */ /* 0x000fe600078fe2ff */
[----:B------:R-:W-:Y:S02]  /*6d40*/  @!P0 SHF.R.U64 R5, R40, 0x10, R41 ;  /* 0x0000001028058819 */ /* 0x000fe40000001229 */
        /* <DEDUP_REMOVED lines=14> */
[----:B------:R-:W-:Y:S01]  /*6e30*/  @!P0 SHF.R.U32.HI R40, RZ, 0x10, R43 ;  /* 0x00000010ff288819 */ /* 0x000fe2000001162b */
[----:B------:R-:W-:Y:S01]  /*6e40*/  IMAD.SHL.U32 R16, R2, 0x2, RZ ;  /* 0x0000000202107824 */ /* 0x000fe200078e00ff */
[----:B------:R-:W-:Y:S01]  /*6e50*/  @!P0 SHF.R.U32.HI R2, RZ, 0x10, R9 ;  /* 0x00000010ff028819 */ /* 0x000fe20000011609 */
[----:B-1----:R-:W-:Y:S01]  /*6e60*/  @!P0 IMAD.U32 R6, R44, 0x10000, RZ ;  /* 0x000100002c068824 */ /* 0x002fe200078e00ff */
[C---:B------:R-:W-:Y:S02]  /*6e70*/  @!P0 PRMT R5, R13.reuse, 0x5432, R3 ;  /* 0x000054320d058816 */ /* 0x040fe40000000003 */
[----:B------:R-:W-:Y:S01]  /*6e80*/  @!P0 SHF.R.U32.HI R9, RZ, 0x10, R11 ;  /* 0x00000010ff098819 */ /* 0x000fe2000001160b */
[----:B------:R-:W-:Y:S01]  /*6e90*/  @!P0 IMAD.U32 R11, R38, 0x10000, RZ ;  /* 0x00010000260b8824 */ /* 0x000fe200078e00ff */
[----:B------:R-:W1:Y:S01]  /*6ea0*/  LDS.128 R16, [R16+0xa080] ;  /* 0x00a0800010107984 */ /* 0x000e620000000c00 */
[----:B------:R-:W-:Y:S02]  /*6eb0*/  @!P0 PRMT R8, R13, 0x5410, R2 ;  /* 0x000054100d088816 */ /* 0x000fe40000000002 */
[C---:B------:R-:W-:Y:S02]  /*6ec0*/  @!P0 SHF.L.U32 R3, R5.reuse, 0x10, RZ ;  /* 0x0000001005038819 */ /* 0x040fe400000006ff */
[----:B------:R-:W-:Y:S02]  /*6ed0*/  @!P0 LOP3.LUT R5, R5, 0xffff0000, RZ, 0xc0, !PT ;  /* 0xffff000005058812 */ /* 0x000fe400078ec0ff */
[----:B------:R-:W-:Y:S02]  /*6ee0*/  @!P0 PRMT R39, R60, 0x5410, R39 ;  /* 0x000054103c278816 */ /* 0x000fe40000000027 */
[----:B------:R-:W-:Y:S02]  /*6ef0*/  @!P0 PRMT R9, R14, 0x5432, R9 ;  /* 0x000054320e098816 */ /* 0x000fe40000000009 */
[----:B------:R-:W-:Y:S02]  /*6f00*/  @!P0 PRMT R41, R60, 0x5432, R41 ;  /* 0x000054323c298816 */ /* 0x000fe40000000029 */
[----:B------:R-:W-:Y:S01]  /*6f10*/  @!P0 PRMT R40, R61, 0x5410, R40 ;  /* 0x000054103d288816 */ /* 0x000fe20000000028 */
[----:B-1----:R-:W-:Y:S04]  /*6f20*/  @!P0 IMAD.U32 R2, R16, 0x10000, RZ ;  /* 0x0001000010028824 */ /* 0x002fe800078e00ff */
        /* <DEDUP_REMOVED lines=22> */
[----:B------:R-:W-:Y:S02]  /*7090*/  @!P0 LOP3.LUT R14, R45, 0xffff0000, RZ, 0xc0, !PT ;  /* 0xffff00002d0e8812 */ /* 0x000fe400078ec0ff */
[----:B------:R-:W-:Y:S01]  /*70a0*/  @!P0 F2FP.BF16.PACK_AB R11, R42, R43 ;  /* 0x0000002b2a0b823e */ /* 0x000fe200000010ff */
[C---:B------:R-:W-:Y:S02]  /*70b0*/  @!P0 FMUL.FTZ R39, R6.reuse, R13 ;  /* 0x0000000d06278220 */ /* 0x040fe40000410000 */
[-C--:B------:R-:W-:Y:S02]  /*70c0*/  @!P0 FMUL.FTZ R6, R6, R8.reuse ;  /* 0x0000000806068220 */ /* 0x080fe40000410000 */
[----:B------:R-:W-:Y:S02]  /*70d0*/  @!P0 FFMA.FTZ R39, R14, R8, -R39 ;  /* 0x000000080e278223 */ /* 0x000fe40000010827 */
[----:B------:R-:W-:Y:S02]  /*70e0*/  @!P0 IMAD.U32 R8, R18, 0x10000, RZ ;  /* 0x0001000012088824 */ /* 0x000fe400078e00ff */
[----:B------:R-:W-:Y:S01]  /*70f0*/  @!P0 IMAD.MOV.U32 R44, RZ, RZ, R11 ;  /* 0x000000ffff2c8224 */ /* 0x000fe200078e000b */
[----:B------:R-:W-:Y:S01]  /*7100*/  @!P0 F2FP.BF16.PACK_AB R39, R39, R38 ;  /* 0x000000262727823e */ /* 0x000fe200000010ff */
[----:B------:R-:W-:Y:S02]  /*7110*/  @!P0 IMAD.U32 R38, R41, 0x10000, RZ ;  /* 0x0001000029268824 */ /* 0x000fe400078e00ff */
[----:B------:R-:W-:Y:S02]  /*7120*/  @!P0 IMAD.U32 R11, R10, 0x10000, RZ ;  /* 0x000100000a0b8824 */ /* 0x000fe400078e00ff */
[----:B------:R-:W-:Y:S01]  /*7130*/  @!P0 IMAD.MOV.U32 R45, RZ, RZ, R39 ;  /* 0x000000ffff2d8224 */ /* 0x000fe200078e0027 */
[----:B------:R-:W-:Y:S01]  /*7140*/  @!P0 SHF.L.U32 R39, R46, 0x10, RZ ;  /* 0x000000102e278819 */ /* 0x000fe200000006ff */
[C---:B------:R-:W-:Y:S02]  /*7150*/  @!P0 FMUL.FTZ R42, R8.reuse, R38 ;  /* 0x00000026082a8220 */ /* 0x040fe40000410000 */
[----:B------:R-:W-:Y:S01]  /*7160*/  @!P0 FFMA.FTZ R6, R13, R14, R6 ;  /* 0x0000000e0d068223 */ /* 0x000fe20000010006 */
[----:B------:R-:W-:Y:S01]  /*7170*/  @!P0 SHF.L.U32 R14, R47, 0x10, RZ ;  /* 0x000000102f0e8819 */ /* 0x000fe200000006ff */
[-C--:B------:R-:W-:Y:S02]  /*7180*/  @!P0 FFMA.FTZ R42, R39, R11.reuse, -R42 ;  /* 0x0000000b272a8223 */ /* 0x080fe4000001082a */
[----:B------:R-:W-:Y:S01]  /*7190*/  @!P0 FMUL.FTZ R8, R8, R11 ;  /* 0x0000000b08088220 */ /* 0x000fe20000410000 */
[----:B------:R-:W-:Y:S01]  /*71a0*/  @!P0 F2FP.BF16.PACK_AB R11, R3, R2 ;  /* 0x00000002030b823e */ /* 0x000fe200000010ff */
[----:B------:R-:W-:Y:S01]  /*71b0*/  @!P0 IMAD.U32 R13, R40, 0x10000, RZ ;  /* 0x00010000280d8824 */ /* 0x000fe200078e00ff */
[----:B------:R-:W-:Y:S01]  /*71c0*/  @!P0 F2FP.BF16.PACK_AB R6, R6, R5 ;  /* 0x000000050606823e */ /* 0x000fe200000010ff */
[C---:B------:R-:W-:Y:S01]  /*71d0*/  @!P0 IMAD.U32 R3, R19.reuse, 0x10000, RZ ;  /* 0x0001000013038824 */ /* 0x040fe200078e00ff */
[----:B------:R-:W-:Y:S01]  /*71e0*/  @!P0 LOP3.LUT R2, R19, 0xffff0000, RZ, 0xc0, !PT ;  /* 0xffff000013028812 */ /* 0x000fe200078ec0ff */
[----:B------:R-:W-:Y:S01]  /*71f0*/  @!P0 FFMA.FTZ R8, R38, R39, R8 ;  /* 0x0000002726088223 */ /* 0x000fe20000010008 */
[----:B------:R-:W-:Y:S01]  /*7200*/  @!P0 LOP3.LUT R38, R40, 0xffff0000, RZ, 0xc0, !PT ;  /* 0xffff000028268812 */ /* 0x000fe200078ec0ff */
[C---:B------:R-:W-:Y:S01]  /*7210*/  @!P0 IMAD.U32 R5, R9.reuse, 0x10000, RZ ;  /* 0x0001000009058824 */ /* 0x040fe200078e00ff */
[----:B------:R-:W-:Y:S01]  /*7220*/  @!P0 LOP3.LUT R9, R9, 0xffff0000, RZ, 0xc0, !PT ;  /* 0xffff000009098812 */ /* 0x000fe200078ec0ff */
[----:B------:R-:W-:Y:S02]  /*7230*/  @!P0 FMUL.FTZ R39, R3, R13 ;  /* 0x0000000d03278220 */ /* 0x000fe40000410000 */
[----:B------:R-:W-:Y:S01]  /*7240*/  @!P0 IMAD.MOV.U32 R16, RZ, RZ, R11 ;  /* 0x000000ffff108224 */ /* 0x000fe200078e000b */
[----:B------:R-:W-:Y:S01]  /*7250*/  @!P0 LOP3.LUT R11, R41, 0xffff0000, RZ, 0xc0, !PT ;  /* 0xffff0000290b8812 */ /* 0x000fe200078ec0ff */
[-C--:B------:R-:W-:Y:S01]  /*7260*/  @!P0 FFMA.FTZ R43, R14, R5.reuse, -R39 ;  /* 0x000000050e2b8223 */ /* 0x080fe20000010827 */
[----:B------:R-:W-:Y:S01]  /*7270*/  @!P0 LOP3.LUT R39, R47, 0xffff0000, RZ, 0xc0, !PT ;  /* 0xffff00002f278812 */ /* 0x000fe200078ec0ff */
[----:B------:R-:W-:Y:S01]  /*7280*/  @!P0 IMAD.MOV.U32 R17, RZ, RZ, R6 ;  /* 0x000000ffff118224 */ /* 0x000fe200078e0006 */
[----:B------:R-:W-:Y:S01]  /*7290*/  @!P0 LOP3.LUT R6, R18, 0xffff0000, RZ, 0xc0, !PT ;  /* 0xffff000012068812 */ /* 0x000fe200078ec0ff */
[C---:B------:R-:W-:Y:S02]  /*72a0*/  @!P0 FMUL.FTZ R40, R2.reuse, R38 ;  /* 0x0000002602288220 */ /* 0x040fe40000410000 */
[----:B------:R-:W-:Y:S02]  /*72b0*/  @!P0 FMUL.FTZ R3, R3, R5 ;  /* 0x0000000503038220 */ /* 0x000fe40000410000 */
[-C--:B------:R-:W-:Y:S01]  /*72c0*/  @!P0 FMUL.FTZ R5, R2, R9.reuse ;  /* 0x0000000902058220 */ /* 0x080fe20000410000 */
[----:B------:R-:W-:Y:S01]  /*72d0*/  @!P0 LOP3.LUT R2, R10, 0xffff0000, RZ, 0xc0, !PT ;  /* 0xffff00000a028812 */ /* 0x000fe200078ec0ff */
[----:B------:R-:W-:Y:S01]  /*72e0*/  @!P0 FFMA.FTZ R40, R39, R9, -R40 ;  /* 0x0000000927288223 */ /* 0x000fe20000010828 */
[----:B------:R-:W-:Y:S01]  /*72f0*/  @!P0 LOP3.LUT R9, R46, 0xffff0000, RZ, 0xc0, !PT ;  /* 0xffff00002e098812 */ /* 0x000fe200078ec0ff */
[C---:B------:R-:W-:Y:S04]  /*7300*/  @!P0 FMUL.FTZ R10, R6.reuse, R11 ;  /* 0x0000000b060a8220 */ /* 0x040fe80000410000 */
[-C--:B------:R-:W-:Y:S02]  /*7310*/  @!P0 FFMA.FTZ R10, R9, R2.reuse, -R10 ;  /* 0x00000002090a8223 */ /* 0x080fe4000001080a */
[----:B------:R-:W-:Y:S03]  /*7320*/  @!P0 FMUL.FTZ R2, R6, R2 ;  /* 0x0000000206028220 */ /* 0x000fe60000410000 */
[----:B------:R-:W-:Y:S01]  /*7330*/  @!P0 F2FP.BF16.PACK_AB R6, R10, R42 ;  /* 0x0000002a0a06823e */ /* 0x000fe200000010ff */
[----:B------:R-:W-:Y:S01]  /*7340*/  @!P0 FFMA.FTZ R2, R11, R9, R2 ;  /* 0x000000090b028223 */ /* 0x000fe20000010002 */
[----:B------:R-:W-:Y:S01]  /*7350*/  @!P0 F2FP.BF16.PACK_AB R9, R40, R43 ;  /* 0x0000002b2809823e */ /* 0x000fe200000010ff */
[----:B------:R-:W-:Y:S02]  /*7360*/  @!P0 FFMA.FTZ R3, R13, R14, R3 ;  /* 0x0000000e0d038223 */ /* 0x000fe40000010003 */
[----:B------:R-:W-:Y:S01]  /*7370*/  @!P0 FFMA.FTZ R5, R38, R39, R5 ;  /* 0x0000002726058223 */ /* 0x000fe20000010005 */
[----:B------:R-:W-:Y:S01]  /*7380*/  @!P0 F2FP.BF16.PACK_AB R2, R2, R8 ;  /* 0x000000080202823e */ /* 0x000fe200000010ff */
[----:B------:R-:W-:Y:S01]  /*7390*/  @!P0 IMAD.MOV.U32 R46, RZ, RZ, R6 ;  /* 0x000000ffff2e8224 */ /* 0x000fe200078e0006 */
[----:B------:R-:W-:Y:S02]  /*73a0*/  @!P0 MOV R47, R9 ;  /* 0x00000009002f8202 */ /* 0x000fe40000000f00 */
        /* <DEDUP_REMOVED lines=9> */
.L_x_2321:
[----:B------:R-:W-:Y:S05]  /*7440*/  BSYNC B0 ;  /* 0x0000000000007941 */ /* 0x000fea0003800000 */
.L_x_2320:
[----:B------:R-:W-:Y:S11]  /*7450*/  ISETP.GE.AND P0, PT, R144, c[0x0][0x1d4], PT ;  /* 0x0000750090007a0c */ /* 0x000ff60003f06270 */
[----:B------:R-:W-:Y:S02]  /*7460*/  @!UPT UIADD3 URZ, URZ, URZ, URZ ;  /* 0x0000003f3f3ff290 */ /* 0x000fe4000fffe03f */
[----:B------:R-:W-:-:S05]  /*7470*/  @P0 BRA `(.L_x_2319) ;  /* 0x0000076000000947 */ /* 0x000fca0003800000 */
[----:B-1----:R-:W-:Y:S01]  /*7480*/  SEL R2, R71, R70, !P2 ;  /* 0x0000004647027207 */ /* 0x002fe20005000000 */
        /* <DEDUP_REMOVED lines=10> */
[----:B------:R-:W-:Y:S02]  /*7530*/  @!P0 SHF.R.U32.HI R11, RZ, 0x10, R49 ;  /* 0x00000010ff0b8819 */ /* 0x000fe40000011631 */
[----:B------:R-:W-:Y:S02]  /*7540*/  SHF.R.S32.HI R2, RZ, 0x3, R3 ;  /* 0x00000003ff027819 */ /* 0x000fe40000011403 */
[----:B------:R-:W-:Y:S02]  /*7550*/  LOP3.LUT R3, R139, 0x38, R60, 0xf8, !PT ;  /* 0x000000388b037812 */ /* 0x000fe400078ef83c */
[----:B------:R-:W-:Y:S01]  /*7560*/  @!P0 SHF.R.U32.HI R8, RZ, 0x10, R23 ;  /* 0x00000010ff088819 */ /* 0x000fe20000011617 */
[----:B------:R-:W-:Y:S01]  /*7570*/  IMAD R2, R2, 0xc00, R7 ;  /* 0x00000c0002027824 */ /* 0x000fe200078e0207 */
[----:B------:R-:W-:Y:S02]  /*7580*/  LOP3.LUT R3, R3, R138, RZ, 0x3c, !PT ;  /* 0x0000008a03037212 */ /* 0x000fe400078e3cff */
[----:B------:R-:W-:Y:S02]  /*7590*/  @!P0 PRMT R38, R61, 0x5432, R6 ;  /* 0x000054323d268816 */ /* 0x000fe40000000006 */
[----:B------:R-:W-:Y:S01]  /*75a0*/  @!P0 PRMT R9, R15, 0x5432, R5 ;  /* 0x000054320f098816 */ /* 0x000fe20000000005 */
[----:B------:R-:W-:Y:S01]  /*75b0*/  IMAD.IADD R2, R2, 0x1, R3 ;  /* 0x0000000102027824 */ /* 0x000fe200078e0203 */
[----:B------:R-:W-:Y:S02]  /*75c0*/  @!P0 SHF.R.U32.HI R10, RZ, 0x10, R51 ;  /* 0x00000010ff0a8819 */ /* 0x000fe40000011633 */
[----:B------:R-:W-:Y:S01]  /*75d0*/  @!P0 PRMT R11, R62, 0x5410, R11 ;  /* 0x000054103e0b8816 */ /* 0x000fe2000000000b */
[----:B------:R-:W-:Y:S01]  /*75e0*/  IMAD.SHL.U32 R16, R2, 0x2, RZ ;  /* 0x0000000202107824 */ /* 0x000fe200078e00ff */
[----:B------:R-:W-:Y:S01]  /*75f0*/  @!P0 SHF.R.U32.HI R2, RZ, 0x10, R21 ;  /* 0x00000010ff028819 */ /* 0x000fe20000011615 */
[----:B-1----:R-:W-:Y:S01]  /*7600*/  @!P0 IMAD.U32 R40, R47, 0x10000, RZ ;  /* 0x000100002f288824 */ /* 0x002fe200078e00ff */
[----:B------:R-:W-:Y:S01]  /*7610*/  @!P0 PRMT R13, R32, 0x5410, R8 ;  /* 0x00005410200d8816 */ /* 0x000fe20000000008 */
[----:B------:R-:W-:Y:S01]  /*7620*/  @!P0 IMAD.U32 R20, R11, 0x10000, RZ ;  /* 0x000100000b148824 */ /* 0x000fe200078e00ff */
[----:B------:R-:W-:Y:S01]  /*7630*/  @!P0 SHF.L.U32 R8, R9, 0x10, RZ ;  /* 0x0000001009088819 */ /* 0x000fe200000006ff */
[----:B------:R-:W1:Y:S01]  /*7640*/  LDS.128 R16, [R16+0xa080] ;  /* 0x00a0800010107984 */ /* 0x000e620000000c00 */
[----:B------:R-:W-:Y:S02]  /*7650*/  @!P0 SHF.R.U64 R14, R50, 0x10, R51 ;  /* 0x00000010320e8819 */ /* 0x000fe40000001233 */
[----:B------:R-:W-:Y:S02]  /*7660*/  @!P0 SHF.R.U64 R3, R22, 0x10, R23 ;  /* 0x0000001016038819 */ /* 0x000fe40000001217 */
[----:B------:R-:W-:Y:S02]  /*7670*/  @!P0 PRMT R6, R15, 0x5410, R2 ;  /* 0x000054100f068816 */ /* 0x000fe40000000002 */
[----:B------:R-:W-:Y:S01]  /*7680*/  @!P0 PRMT R41, R62, 0x5432, R10 ;  /* 0x000054323e298816 */ /* 0x000fe2000000000a */
[----:B------:R-:W-:Y:S01]  /*7690*/  @!P0 IMAD.U32 R10, R38, 0x10000, RZ ;  /* 0x00010000260a8824 */ /* 0x000fe200078e00ff */
[----:B------:R-:W-:Y:S02]  /*76a0*/  @!P0 PRMT R43, R63, 0x5410, R14 ;  /* 0x000054103f2b8816 */ /* 0x000fe4000000000e */
[----:B------:R-:W-:Y:S01]  /*76b0*/  @!P0 PRMT R14, R32, 0x5432, R3 ;  /* 0x00005432200e8816 */ /* 0x000fe20000000003 */
[----:B------:R-:W-:Y:S01]  /*76c0*/  @!P0 IMAD.U32 R3, R44, 0x10000, RZ ;  /* 0x000100002c038824 */ /* 0x000fe200078e00ff */
[----:B------:R-:W-:Y:S01]  /*76d0*/  @!P0 SHF.L.U32 R21, R45, 0x10, RZ ;  /* 0x000000102d158819 */ /* 0x000fe200000006ff */
[----:B------:R-:W-:Y:S01]  /*76e0*/  @!P0 IMAD.U32 R39, R41, 0x10000, RZ ;  /* 0x0001000029278824 */ /* 0x000fe200078e00ff */
[----:B------:R-:W-:Y:S02]  /*76f0*/  @!P0 LOP3.LUT R22, R11, 0xffff0000, RZ, 0xc0, !PT ;  /* 0xffff00000b168812 */ /* 0x000fe400078ec0ff */
[----:B------:R-:W-:Y:S02]  /*7700*/  @!P0 LOP3.LUT R23, R45, 0xffff0000, RZ, 0xc0, !PT ;  /* 0xffff00002d178812 */ /* 0x000fe400078ec0ff */
[----:B------:R-:W-:Y:S02]  /*7710*/  @!P0 LOP3.LUT R11, R38, 0xffff0000, RZ, 0xc0, !PT ;  /* 0xffff0000260b8812 */ /* 0x000fe400078ec0ff */
[----:B------:R-:W-:Y:S02]  /*7720*/  @!P0 LOP3.LUT R9, R9, 0xffff0000, RZ, 0xc0, !PT ;  /* 0xffff000009098812 */ /* 0x000fe400078ec0ff */
[----:B------:R-:W-:Y:S02]  /*7730*/  @!P0 LOP3.LUT R41, R41, 0xffff0000, RZ, 0xc0, !PT ;  /* 0xffff000029298812 */ /* 0x000fe400078ec0ff */
[----:B------:R-:W-:Y:S01]  /*7740*/  @!P0 LOP3.LUT R42, R47, 0xffff0000, RZ, 0xc0, !PT ;  /* 0xffff00002f2a8812 */ /* 0x000fe200078ec0ff */
[----:B-1----:R-:W-:Y:S02]  /*7750*/  @!P0 IMAD.U32 R2, R16, 0x10000, RZ ;  /* 0x0001000010028824 */ /* 0x002fe400078e00ff */
[----:B------:R-:W-:Y:S02]  /*7760*/  @!P0 IMAD.U32 R5, R17, 0x10000, RZ ;  /* 0x0001000011058824 */ /* 0x000fe400078e00ff */
[C---:B------:R-:W-:Y:S02]  /*7770*/  @!P0 FMUL.FTZ R15, R2.reuse, R10 ;  /* 0x0000000a020f8220 */ /* 0x040fe40000410000 */
[-C--:B------:R-:W-:Y:S02]  /*7780*/  @!P0 FMUL.FTZ R2, R2, R8.reuse ;  /* 0x0000000802028220 */ /* 0x080fe40000410000 */
[----:B------:R-:W-:Y:S02]  /*7790*/  @!P0 FFMA.FTZ R74, R3, R8, -R15 ;  /* 0x00000008034a8223 */ /* 0x000fe4000001080f */
[----:B------:R-:W-:Y:S01]  /*77a0*/  @!P0 FFMA.FTZ R2, R10, R3, R2 ;  /* 0x000000030a028223 */ /* 0x000fe20000010002 */
[----:B------:R-:W-:Y:S01]  /*77b0*/  @!P0 LOP3.LUT R3, R17, 0xffff0000, RZ, 0xc0, !PT ;  /* 0xffff000011038812 */ /* 0x000fe200078ec0ff */
[C---:B------:R-:W-:Y:S02]  /*77c0*/  @!P0 IMAD.U32 R8, R6.reuse, 0x10000, RZ ;  /* 0x0001000006088824 */ /* 0x040fe400078e00ff */
        /* <DEDUP_REMOVED lines=11> */
[----:B------:R-:W-:Y:S02]  /*7880*/  @!P0 IMAD.U32 R10, R19, 0x10000, RZ ;  /* 0x00010000130a8824 */ /* 0x000fe400078e00ff */
[-C--:B------:R-:W-:Y:S01]  /*7890*/  @!P0 FFMA.FTZ R49, R15, R9.reuse, -R32 ;  /* 0x000000090f318223 */ /* 0x080fe20000010820 */
[----:B------:R-:W-:Y:S01]  /*78a0*/  @!P0 SHF.L.U32 R32, R43, 0x10, RZ ;  /* 0x000000102b208819 */ /* 0x000fe200000006ff */
[----:B------:R-:W-:Y:S01]  /*78b0*/  @!P0 FMUL.FTZ R3, R8, R9 ;  /* 0x0000000908038220 */ /* 0x000fe20000410000 */
[----:B------:R-:W-:Y:S01]  /*78c0*/  @!P0 MOV R45, R48 ;  /* 0x00000030002d8202 */ /* 0x000fe20000000f00 */
[----:B------:R-:W-:Y:S02]  /*78d0*/  @!P0 IMAD.U32 R9, R13, 0x10000, RZ ;  /* 0x000100000d098824 */ /* 0x000fe400078e00ff */
[----:B------:R-:W-:Y:S02]  /*78e0*/  @!P0 FMUL.FTZ R38, R10, R39 ;  /* 0x000000270a268220 */ /* 0x000fe40000410000 */
[----:B------:R-:W-:Y:S02]  /*78f0*/  @!P0 IMAD.U32 R8, R18, 0x10000, RZ ;  /* 0x0001000012088824 */ /* 0x000fe400078e00ff */
[-C--:B------:R-:W-:Y:S02]  /*7900*/  @!P0 FMUL.FTZ R10, R10, R9.reuse ;  /* 0x000000090a0a8220 */ /* 0x080fe40000410000 */
[----:B------:R-:W-:Y:S02]  /*7910*/  @!P0 FFMA.FTZ R51, R40, R9, -R38 ;  /* 0x0000000928338223 */ /* 0x000fe40000010826 */
[----:B------:R-:W-:Y:S01]  /*7920*/  @!P0 FFMA.FTZ R3, R11, R15, R3 ;  /* 0x0000000f0b038223 */ /* 0x000fe20000010003 */
[----:B------:R-:W-:Y:S01]  /*7930*/  @!P0 LOP3.LUT R11, R19, 0xffff0000, RZ, 0xc0, !PT ;  /* 0xffff0000130b8812 */ /* 0x000fe200078ec0ff */
[C---:B------:R-:W-:Y:S01]  /*7940*/  @!P0 IMAD.U32 R9, R14.reuse, 0x10000, RZ ;  /* 0x000100000e098824 */ /* 0x040fe200078e00ff */
[----:B------:R-:W-:Y:S01]  /*7950*/  @!P0 LOP3.LUT R14, R14, 0xffff0000, RZ, 0xc0, !PT ;  /* 0xffff00000e0e8812 */ /* 0x000fe200078ec0ff */
[----:B------:R-:W-:Y:S01]  /*7960*/  @!P0 IMAD.U32 R15, R46, 0x10000, RZ ;  /* 0x000100002e0f8824 */ /* 0x000fe200078e00ff */
[----:B------:R-:W-:Y:S01]  /*7970*/  @!P0 F2FP.BF16.PACK_AB R2, R3, R2 ;  /* 0x000000020302823e */ /* 0x000fe200000010ff */
        /* <DEDUP_REMOVED lines=15> */
[----:B------:R-:W-:Y:S01]  /*7a70*/  @!P0 F2FP.BF16.PACK_AB R5, R6, R5 ;  /* 0x000000050605823e */ /* 0x000fe200000010ff */
[-C--:B------:R-:W-:Y:S02]  /*7a80*/  @!P0 FMUL.FTZ R9, R9, R14.reuse ;  /* 0x0000000e09098220 */ /* 0x080fe40000410000 */
[----:B------:R-:W-:Y:S01]  /*7a90*/  @!P0 FFMA.FTZ R49, R38, R14, -R49 ;  /* 0x0000000e26318223 */ /* 0x000fe20000010831 */
[----:B------:R-:W-:Y:S01]  /*7aa0*/  @!P0 MOV R17, R5 ;  /* 0x0000000500118202 */ /* 0x000fe20000000f00 */
        /* <DEDUP_REMOVED lines=11> */
[----:B------:R-:W-:Y:S02]  /*7b60*/  @!P0 IMAD.MOV.U32 R18, RZ, RZ, R8 ;  /* 0x000000ffff128224 */ /* 0x000fe400078e0008 */
[----:B------:R-:W-:Y:S01]  /*7b70*/  @!P0 IMAD.MOV.U32 R19, RZ, RZ, R10 ;  /* 0x000000ffff138224 */ /* 0x000fe200078e000a */
[C---:B------:R-:W-:Y:S04]  /*7b80*/  LEA R2, P0, R80.reuse, R72, 0x1 ;  /* 0x0000004850027211 */ /* 0x040fe800078008ff */
[----:B------:R-:W-:Y:S02]  /*7b90*/  LEA.HI.X R3, R80, R73, R96, 0x1, P0 ;  /* 0x0000004950037211 */ /* 0x000fe400000f0c60 */
[C---:B------:R-:W-:Y:S03]  /*7ba0*/  ISETP.GE.AND P0, PT, R60.reuse, c[0x0][0x1d4], PT ;  /* 0x000075003c007a0c */ /* 0x040fe60003f06270 */
[----:B------:R1:W-:Y:S10]  /*7bb0*/  ST.E.128 [R2.64], R44 ;  /* 0x0000002c02007985 */ /* 0x0003f4000c101d0a */
[----:B------:R-:W-:Y:S05]  /*7bc0*/  @!P0 IMAD.WIDE R8, R60, 0x2, R72 ;  /* 0x000000023c088825 */ /* 0x000fea00078e0248 */
[----:B------:R1:W-:Y:S02]  /*7bd0*/  @!P0 ST.E.128 [R8.64], R16 ;  /* 0x0000001008008985 */ /* 0x0003e4000c101d0a */
.L_x_2319:
[----:B-123--:R-:W-:Y:S05]  /*7be0*/  BSYNC B1 ;  /* 0x0000000000017941 */ /* 0x00efea0003800000 */
.L_x_2318:
[----:B------:R1:W2:Y:S04]  /*7bf0*/  SHFL.IDX PT, R45, R75, 0x1, 0x181f ;  /* 0x00381f004b2d7f89 */ /* 0x0002a800000e0000 */
[----:B------:R1:W3:Y:S01]  /*7c00*/  SHFL.IDX PT, R44, R76, 0x1, 0x181f ;  /* 0x00381f004c2c7f89 */ /* 0x0002e200000e0000 */
[----:B------:R-:W-:-:S05]  /*7c10*/  @P5 BRA `(.L_x_2307) ;  /* 0x0000132000005947 */ /* 0x000fca0003800000 */
[----:B------:R-:W-:Y:S01]  /*7c20*/  ISETP.GE.AND P0, PT, R140, c[0x0][0x1d4], PT ;  /* 0x000075008c007a0c */ /* 0x000fe20003f06270 */
[----:B------:R-:W-:Y:S01]  /*7c30*/  BSSY B0, `(.L_x_2322) ;  /* 0x000007b000007945 */ /* 0x000fe20003800000 */
[----:B------:R-:W-:Y:S05]  /*7c40*/  IADD3 R60, R145, 0x20, RZ ;  /* 0x00000020913c7810 */ /* 0x000fea0007ffe0ff */
[----:B------:R-:W-:Y:S05]  /*7c50*/  IMAD.SHL.U32 R60, R60, 0x40, RZ ;  /* 0x000000403c3c7824 */ /* 0x000fea00078e00ff */
[----:B------:R-:W-:Y:S01]  /*7c60*/  LOP3.LUT R60, R60, 0x1c0, RZ, 0xc0, !PT ;  /* 0x000001c03c3c7812 */ /* 0x000fe200078ec0ff */
[----:B------:R-:W-:-:S05]  /*7c70*/  @P0 BRA `(.L_x_2323) ;  /* 0x0000076000000947 */ /* 0x000fca0003800000 */
[----:B------:R-:W-:Y:S01]  /*7c80*/  SEL R2, R71, R70, !P1 ;  /* 0x0000004647027207 */ /* 0x000fe20004800000 */
[----:B------:R-:W4:Y:S01]  /*7c90*/  LDS.128 R40, [R116+0xa080] ;  /* 0x00a0800074287984 */ /* 0x000f220000000c00 */
[----:B------:R-:W-:Y:S02]  /*7ca0*/  ISETP.GE.AND P0, PT, R140, c[0x0][0x27c], PT ;  /* 0x00009f008c007a0c */ /* 0x000fe40003f06270 */
[----:B------:R-:W-:Y:S04]  /*7cb0*/  SHF.R.S32.HI R3, RZ, 0x1f, R2 ;  /* 0x0000001fff037819 */ /* 0x000fe80000011402 */
[----:B------:R-:W-:Y:S04]  /*7cc0*/  LEA.HI R2, R3, R2, RZ, 0x4 ;  /* 0x0000000203027211 */ /* 0x000fe800078f20ff */
[----:B------:R-:W-:Y:S03]  /*7cd0*/  LEA.HI.SX32 R2, R2, R69, 0x1c ;  /* 0x0000004502027211 */ /* 0x000fe600078fe2ff */
[--C-:B------:R-:W-:Y:S02]  /*7ce0*/  @!P0 SHF.R.U64 R6, R52, 0x10, R53.reuse ;  /* 0x0000001034068819 */ /* 0x100fe40000001235 */
[----:B------:R-:W-:Y:S01]  /*7cf0*/  IMAD.SHL.U32 R46, R2, 0x8, RZ ;  /* 0x00000008022e7824 */ /* 0x000fe200078e00ff */
[----:B------:R-:W-:Y:S02]  /*7d00*/  SHF.R.S32.HI R3, RZ, 0x1f, R2 ;  /* 0x0000001fff037819 */ /* 0x000fe40000011402 */
[----:B------:R-:W-:Y:S02]  /*7d10*/  @!P0 SHF.R.U32.HI R10, RZ, 0x10, R53 ;  /* 0x00000010ff0a8819 */ /* 0x000fe40000011635 */
[----:B------:R-:W-:Y:S02]  /*7d20*/  LEA.HI R3, R3, R2, RZ, 0x3 ;  /* 0x0000000203037211 */ /* 0x000fe400078f18ff */
[----:B------:R-:W-:Y:S02]  /*7d30*/  @!P0 SHF.R.U64 R5, R24, 0x10, R25 ;  /* 0x0000001018058819 */ /* 0x000fe40000001219 */
[----:B------:R-:W-:Y:S02]  /*7d40*/  SHF.R.S32.HI R2, RZ, 0x3, R3 ;  /* 0x00000003ff027819 */ /* 0x000fe40000011403 */
[----:B------:R-:W-:Y:S02]  /*7d50*/  LOP3.LUT R3, R60, 0x38, R46, 0xf8, !PT ;  /* 0x000000383c037812 */ /* 0x000fe400078ef82e */
[----:B------:R-:W-:Y:S01]  /*7d60*/  @!P0 PRMT R20, R63, 0x5432, R6 ;  /* 0x000054323f148816 */ /* 0x000fe20000000006 */
[----:B------:R-:W-:Y:S01]  /*7d70*/  IMAD R2, R2, 0xc00, R12 ;  /* 0x00000c0002027824 */ /* 0x000fe200078e020c */
[----:B------:R-:W-:Y:S02]  /*7d80*/  LOP3.LUT R3, R3, R136, RZ, 0x3c, !PT ;  /* 0x0000008803037212 */ /* 0x000fe400078e3cff */
[----:B------:R-:W-:Y:S02]  /*7d90*/  @!P0 PRMT R9, R33, 0x5432, R5 ;  /* 0x0000543221098816 */ /* 0x000fe40000000005 */
[----:B------:R-:W-:Y:S01]  /*7da0*/  @!P0 PRMT R15, R64, 0x5410, R10 ;  /* 0x00005410400f8816 */ /* 0x000fe2000000000a */
[----:B------:R-:W-:Y:S01]  /*7db0*/  IMAD.IADD R2, R2, 0x1, R3 ;  /* 0x0000000102027824 */ /* 0x000fe200078e0203 */
[--C-:B------:R-:W-:Y:S01]  /*7dc0*/  @!P0 SHF.R.U32.HI R11, RZ, 0x10, R55.reuse ;  /* 0x00000010ff0b8819 */ /* 0x100fe20000011637 */
[----:B------:R-:W-:Y:S01]  /*7dd0*/  @!P0 IMAD.U32 R10, R20, 0x10000, RZ ;  /* 0x00010000140a8824 */ /* 0x000fe200078e00ff */
[----:B------:R-:W-:Y:S01]  /*7de0*/  @!P0 SHF.R.U64 R14, R54, 0x10, R55 ;  /* 0x00000010360e8819 */ /* 0x000fe20000001237 */
[----:B------:R-:W-:Y:S01]  /*7df0*/  IMAD.SHL.U32 R2, R2, 0x2, RZ ;  /* 0x0000000202027824 */ /* 0x000fe200078e00ff */
[--C-:B------:R-:W-:Y:S01]  /*7e00*/  @!P0 SHF.R.U32.HI R8, RZ, 0x10, R27.reuse ;  /* 0x00000010ff088819 */ /* 0x100fe2000001161b */
[----:B------:R-:W-:Y:S01]  /*7e10*/  @!P0 IMAD.U32 R5, R9, 0x10000, RZ ;  /* 0x0001000009058824 */ /* 0x000fe200078e00ff */
[----:B------:R-:W-:Y:S01]  /*7e20*/  @!P0 SHF.R.U64 R3, R26, 0x10, R27 ;  /* 0x000000101a038819 */ /* 0x000fe2000000121b */
[----:B------:R-:W-:Y:S01]  /*7e30*/  @!P0 IMAD.U32 R21, R15, 0x10000, RZ ;  /* 0x000100000f158824 */ /* 0x000fe200078e00ff */
[----:B------:R5:W1:Y:S01]  /*7e40*/  LDS.128 R16, [R2+0xa080] ;  /* 0x00a0800002107984 */ /* 0x000a620000000c00 */
[C---:B------:R-:W-:Y:S02]  /*7e50*/  @!P0 PRMT R13, R34.reuse, 0x5410, R8 ;  /* 0x00005410220d8816 */ /* 0x040fe40000000008 */
[----:B------:R-:W-:Y:S02]  /*7e60*/  @!P0 PRMT R27, R65, 0x5410, R14 ;  /* 0x00005410411b8816 */ /* 0x000fe4000000000e */
[----:B------:R-:W-:Y:S01]  /*7e70*/  @!P0 PRMT R14, R34, 0x5432, R3 ;  /* 0x00005432220e8816 */ /* 0x000fe20000000003 */
[----:B----4-:R-:W-:Y:S01]  /*7e80*/  @!P0 IMAD.U32 R34, R43, 0x10000, RZ ;  /* 0x000100002b228824 */ /* 0x010fe200078e00ff */
[----:B------:R-:W-:Y:S02]  /*7e90*/  @!P0 SHF.L.U32 R22, R41, 0x10, RZ ;  /* 0x0000001029168819 */ /* 0x000fe400000006ff */
[----:B------:R-:W-:Y:S02]  /*7ea0*/  @!P0 LOP3.LUT R9, R9, 0xffff0000, RZ, 0xc0, !PT ;  /* 0xffff000009098812 */ /* 0x000fe400078ec0ff */
[----:B------:R-:W-:Y:S02]  /*7eb0*/  @!P0 LOP3.LUT R39, R43, 0xffff0000, RZ, 0xc0, !PT ;  /* 0xffff00002b278812 */ /* 0x000fe400078ec0ff */
[----:B------:R-:W-:Y:S02]  /*7ec0*/  @!P0 LOP3.LUT R32, R42, 0xffff0000, RZ, 0xc0, !PT ;  /* 0xffff00002a208812 */ /* 0x000fe400078ec0ff */
[----:B-----5:R-:W-:Y:S02]  /*7ed0*/  @!P0 SHF.R.U32.HI R2, RZ, 0x10, R25 ;  /* 0x00000010ff028819 */ /* 0x020fe40000011619 */
[----:B------:R-:W-:Y:S01]  /*7ee0*/  @!P0 PRMT R25, R64, 0x5432, R11 ;  /* 0x0000543240198816 */ /* 0x000fe2000000000b */
[----:B------:R-:W-:Y:S01]  /*7ef0*/  @!P0 IMAD.U32 R11, R40, 0x10000, RZ ;  /* 0x00010000280b8824 */ /* 0x000fe200078e00ff */
[----:B------:R-:W-:Y:S02]  /*7f00*/  @!P0 PRMT R6, R33, 0x5410, R2 ;  /* 0x0000541021068816 */ /* 0x000fe40000000002 */
[C---:B------:R-:W-:Y:S01]  /*7f10*/  @!P0 LOP3.LUT R38, R25.reuse, 0xffff0000, RZ, 0xc0, !PT ;  /* 0xffff000019268812 */ /* 0x040fe200078ec0ff */
[----:B------:R-:W-:Y:S02]  /*7f20*/  @!P0 IMAD.U32 R33, R25, 0x10000, RZ ;  /* 0x0001000019218824 */ /* 0x000fe400078e00ff */
[----:B------:R-:W-:Y:S02]  /*7f30*/  @!P0 IMAD.U32 R8, R6, 0x10000, RZ ;  /* 0x0001000006088824 */ /* 0x000fe400078e00ff */
[----:B-1----:R-:W-:Y:S01]  /*7f40*/  @!P0 IMAD.U32 R3, R17, 0x10000, RZ ;  /* 0x0001000011038824 */ /* 0x002fe200078e00ff */
[----:B------:R-:W-:Y:S03]  /*7f50*/  @!P0 SHF.L.U32 R2, R16, 0x10, RZ ;  /* 0x0000001010028819 */ /* 0x000fe600000006ff */
[----:B------:R-:W-:Y:S02]  /*7f60*/  @!P0 FMUL.FTZ R24, R3, R21 ;  /* 0x0000001503188220 */ /* 0x000fe40000410000 */
[C---:B------:R-:W-:Y:S02]  /*7f70*/  @!P0 FMUL.FTZ R23, R2.reuse, R10 ;  /* 0x0000000a02178220 */ /* 0x040fe40000410000 */
[-C--:B------:R-:W-:Y:S02]  /*7f80*/  @!P0 FMUL.FTZ R2, R2, R5.reuse ;  /* 0x0000000502028220 */ /* 0x080fe40000410000 */
[----:B------:R-:W-:Y:S01]  /*7f90*/  @!P0 FFMA.FTZ R54, R11, R5, -R23 ;  /* 0x000000050b368223 */ /* 0x000fe20000010817 */
[----:B------:R-:W-:Y:S01]  /*7fa0*/  @!P0 LOP3.LUT R23, R15, 0xffff0000, RZ, 0xc0, !PT ;  /* 0xffff00000f178812 */ /* 0x000fe200078ec0ff */
[-C--:B------:R-:W-:Y:S01]  /*7fb0*/  @!P0 FMUL.FTZ R5, R3, R8.reuse ;  /* 0x0000000803058220 */ /* 0x080fe20000410000 */
[----:B------:R-:W-:Y:S01]  /*7fc0*/  @!P0 LOP3.LUT R3, R17, 0xffff0000, RZ, 0xc0, !PT ;  /* 0xffff000011038812 */ /* 0x000fe200078ec0ff */
[----:B------:R-:W-:Y:S01]  /*7fd0*/  @!P0 FFMA.FTZ R2, R10, R11, R2 ;  /* 0x0000000b0a028223 */ /* 0x000fe20000010002 */
[----:B------:R-:W-:Y:S01]  /*7fe0*/  @!P0 LOP3.LUT R10, R6, 0xffff0000, RZ, 0xc0, !PT ;  /* 0xffff0000060a8812 */ /* 0x000fe200078ec0ff */
[----:B------:R-:W-:Y:S01]  /*7ff0*/  @!P0 FFMA.FTZ R53, R22, R8, -R24 ;  /* 0x0000000816358223 */ /* 0x000fe20000010818 */
[----:B------:R-:W-:Y:S01]  /*8000*/  @!P0 LOP3.LUT R24, R41, 0xffff0000, RZ, 0xc0, !PT ;  /* 0xffff000029188812 */ /* 0x000fe200078ec0ff */
[C---:B------:R-:W-:Y:S01]  /*8010*/  @!P0 FMUL.FTZ R11, R3.reuse, R23 ;  /* 0x00000017030b8220 */ /* 0x040fe20000410000 */
[----:B------:R-:W-:Y:S01]  /*8020*/  @!P0 LOP3.LUT R15, R20, 0xffff0000, RZ, 0xc0, !PT ;  /* 0xffff0000140f8812 */ /* 0x000fe200078ec0ff */
[-C--:B------:R-:W-:Y:S01]  /*8030*/  @!P0 FMUL.FTZ R6, R3, R10.reuse ;  /* 0x0000000a03068220 */ /* 0x080fe20000410000 */
[----:B------:R-:W-:Y:S01]  /*8040*/  @!P0 LOP3.LUT R8, R16, 0xffff0000, RZ, 0xc0, !PT ;  /* 0xffff000010088812 */ /* 0x000fe200078ec0ff */
[----:B------:R-:W-:Y:S01]  /*8050*/  @!P0 FFMA.FTZ R52, R24, R10, -R11 ;  /* 0x0000000a18348223 */ /* 0x000fe2000001080b */
[----:B------:R-:W-:Y:S01]  /*8060*/  @!P0 LOP3.LUT R20, R40, 0xffff0000, RZ, 0xc0, !PT ;  /* 0xffff000028148812 */ /* 0x000fe200078ec0ff */
[C---:B------:R-:W-:Y:S01]  /*8070*/  @!P0 IMAD.U32 R10, R19.reuse, 0x10000, RZ ;  /* 0x00010000130a8824 */ /* 0x040fe200078e00ff */
[----:B------:R-:W-:Y:S01]  /*8080*/  @!P0 LOP3.LUT R11, R19, 0xffff0000, RZ, 0xc0, !PT ;  /* 0xffff0000130b8812 */ /* 0x000fe200078ec0ff */
[C---:B------:R-:W-:Y:S02]  /*8090*/  @!P0 FMUL.FTZ R26, R8.reuse, R15 ;  /* 0x0000000f081a8220 */ /* 0x040fe40000410000 */
[-C--:B------:R-:W-:Y:S01]  /*80a0*/  @!P0 FMUL.FTZ R3, R8, R9.reuse ;  /* 0x0000000908038220 */ /* 0x080fe20000410000 */
[C---:B------:R-:W-:Y:S01]  /*80b0*/  @!P0 LOP3.LUT R8, R13.reuse, 0xffff0000, RZ, 0xc0, !PT ;  /* 0xffff00000d088812 */ /* 0x040fe200078ec0ff */
[----:B------:R-:W-:Y:S01]  /*80c0*/  @!P0 FFMA.FTZ R51, R20, R9, -R26 ;  /* 0x0000000914338223 */ /* 0x000fe2000001081a */
[----:B------:R-:W-:Y:S01]  /*80d0*/  @!P0 SHF.L.U32 R26, R42, 0x10, RZ ;  /* 0x000000102a1a8819 */ /* 0x000fe200000006ff */
[----:B------:R-:W-:Y:S02]  /*80e0*/  @!P0 IMAD.U32 R9, R13, 0x10000, RZ ;  /* 0x000100000d098824 */ /* 0x000fe400078e00ff */
[----:B------:R-:W-:Y:S02]  /*80f0*/  @!P0 FMUL.FTZ R13, R10, R33 ;  /* 0x000000210a0d8220 */ /* 0x000fe40000410000 */
[C---:B------:R-:W-:Y:S02]  /*8100*/  @!P0 FMUL.FTZ R25, R11.reuse, R38 ;  /* 0x000000260b198220 */ /* 0x040fe40000410000 */
[-C--:B------:R-:W-:Y:S02]  /*8110*/  @!P0 FFMA.FTZ R50, R34, R9.reuse, -R13 ;  /* 0x0000000922328223 */ /* 0x080fe4000001080d */
[-C--:B------:R-:W-:Y:S02]  /*8120*/  @!P0 FMUL.FTZ R11, R11, R8.reuse ;  /* 0x000000080b0b8220 */ /* 0x080fe40000410000 */
[----:B------:R-:W-:Y:S02]  /*8130*/  @!P0 FFMA.FTZ R49, R39, R8, -R25 ;  /* 0x0000000827318223 */ /* 0x000fe40000010819 */
[C---:B------:R-:W-:Y:S01]  /*8140*/  @!P0 IMAD.U32 R25, R27.reuse, 0x10000, RZ ;  /* 0x000100001b198824 */ /* 0x040fe200078e00ff */
[----:B------:R-:W-:Y:S01]  /*8150*/  @!P0 LOP3.LUT R27, R27, 0xffff0000, RZ, 0xc0, !PT ;  /* 0xffff00001b1b8812 */ /* 0x000fe200078ec0ff */
[----:B------:R-:W-:Y:S02]  /*8160*/  @!P0 IMAD.U32 R8, R18, 0x10000, RZ ;  /* 0x0001000012088824 */ /* 0x000fe400078e00ff */
[C---:B------:R-:W-:Y:S01]  /*8170*/  @!P0 IMAD.U32 R13, R14.reuse, 0x10000, RZ ;  /* 0x000100000e0d8824 */ /* 0x040fe200078e00ff */
[----:B------:R-:W-:Y:S01]  /*8180*/  @!P0 LOP3.LUT R14, R14, 0xffff0000, RZ, 0xc0, !PT ;  /* 0xffff00000e0e8812 */ /* 0x000fe200078ec0ff */
[----:B------:R-:W-:Y:S01]  /*8190*/  @!P0 FMUL.FTZ R10, R10, R9 ;  /* 0x000000090a0a8220 */ /* 0x000fe20000410000 */
[----:B------:R-:W-:Y:S01]  /*81a0*/  @!P0 LOP3.LUT R9, R18, 0xffff0000, RZ, 0xc0, !PT ;  /* 0xffff000012098812 */ /* 0x000fe200078ec0ff */
[----:B------:R-:W-:Y:S01]  /*81b0*/  @!P0 FFMA.FTZ R3, R15, R20, R3 ;  /* 0x000000140f038223 */ /* 0x000fe20000010003 */
[----:B------:R-:W-:Y:S01]  /*81c0*/  @!P0 F2FP.BF16.PACK_AB R15, R51, R54 ;  /* 0x00000036330f823e */ /* 0x000fe200000010ff */
[----:B------:R-:W-:Y:S01]  /*81d0*/  @!P0 FMUL.FTZ R47, R8, R25 ;  /* 0x00000019082f8220 */ /* 0x000fe20000410000 */
[----:B------:R-:W-:Y:S01]  /*81e0*/  @!P0 F2FP.BF16.PACK_AB R20, R52, R53 ;  /* 0x000000353414823e */ /* 0x000fe200000010ff */
[----:B------:R-:W-:Y:S01]  /*81f0*/  @!P0 FMUL.FTZ R8, R8, R13 ;  /* 0x0000000d08088220 */ /* 0x000fe20000410000 */
[----:B------:R-:W-:Y:S01]  /*8200*/  @!P0 F2FP.BF16.PACK_AB R2, R3, R2 ;  /* 0x000000020302823e */ /* 0x000fe200000010ff */
[----:B------:R-:W-:Y:S01]  /*8210*/  @!P0 FFMA.FTZ R5, R21, R22, R5 ;  /* 0x0000001615058223 */ /* 0x000fe20000010005 */
[----:B------:R-:W-:Y:S01]  /*8220*/  @!P0 MOV R41, R20 ;  /* 0x0000001400298202 */ /* 0x000fe20000000f00 */
[C---:B------:R-:W-:Y:S02]  /*8230*/  @!P0 FMUL.FTZ R48, R9.reuse, R27 ;  /* 0x0000001b09308220 */ /* 0x040fe40000410000 */
[----:B------:R-:W-:Y:S02]  /*8240*/  @!P0 FMUL.FTZ R9, R9, R14 ;  /* 0x0000000e09098220 */ /* 0x000fe40000410000 */
[----:B------:R-:W-:Y:S02]  /*8250*/  @!P0 FFMA.FTZ R6, R23, R24, R6 ;  /* 0x0000001817068223 */ /* 0x000fe40000010006 */
[----:B------:R-:W-:Y:S02]  /*8260*/  @!P0 FFMA.FTZ R8, R25, R26, R8 ;  /* 0x0000001a19088223 */ /* 0x000fe40000010008 */
[----:B------:R-:W-:Y:S01]  /*8270*/  @!P0 FFMA.FTZ R9, R27, R32, R9 ;  /* 0x000000201b098223 */ /* 0x000fe20000010009 */
[----:B------:R-:W-:Y:S01]  /*8280*/  @!P0 F2FP.BF16.PACK_AB R5, R6, R5 ;  /* 0x000000050605823e */ /* 0x000fe200000010ff */
[----:B------:R-:W-:Y:S02]  /*8290*/  @!P0 FFMA.FTZ R10, R33, R34, R10 ;  /* 0x00000022210a8223 */ /* 0x000fe4000001000a */
[----:B------:R-:W-:Y:S01]  /*82a0*/  @!P0 FFMA.FTZ R47, R26, R13, -R47 ;  /* 0x0000000d1a2f8223 */ /* 0x000fe2000001082f */
[----:B------:R-:W-:Y:S01]  /*82b0*/  @!P0 MOV R17, R5 ;  /* 0x0000000500118202 */ /* 0x000fe20000000f00 */
[----:B------:R-:W-:Y:S01]  /*82c0*/  @!P0 FFMA.FTZ R48, R32, R14, -R48 ;  /* 0x0000000e20308223 */ /* 0x000fe20000010830 */
[----:B------:R-:W-:Y:S01]  /*82d0*/  @!P0 F2FP.BF16.PACK_AB R14, R49, R50 ;  /* 0x00000032310e823e */ /* 0x000fe200000010ff */
[----:B------:R-:W-:Y:S01]  /*82e0*/  @!P0 FFMA.FTZ R11, R38, R39, R11 ;  /* 0x00000027260b8223 */ /* 0x000fe2000001000b */
[----:B------:R-:W-:Y:S01]  /*82f0*/  @!P0 F2FP.BF16.PACK_AB R8, R9, R8 ;  /* 0x000000080908823e */ /* 0x000fe200000010ff */
[----:B------:R-:W-:Y:S01]  /*8300*/  @!P0 IMAD.MOV.U32 R40, RZ, RZ, R15 ;  /* 0x000000ffff288224 */ /* 0x000fe200078e000f */
[----:B------:R-:W-:Y:S01]  /*8310*/  @!P0 F2FP.BF16.PACK_AB R13, R48, R47 ;  /* 0x0000002f300d823e */ /* 0x000fe200000010ff */
[----:B------:R-:W-:Y:S01]  /*8320*/  @!P0 IMAD.MOV.U32 R43, RZ, RZ, R14 ;  /* 0x000000ffff2b8224 */ /* 0x000fe200078e000e */
[----:B------:R-:W-:Y:S01]  /*8330*/  @!P0 F2FP.BF16.PACK_AB R10, R11, R10 ;  /* 0x0000000a0b0a823e */ /* 0x000fe200000010ff */
[----:B------:R-:W-:Y:S02]  /*8340*/  @!P0 IMAD.MOV.U32 R16, RZ, RZ, R2 ;  /* 0x000000ffff108224 */ /* 0x000fe400078e0002 */
[----:B------:R-:W-:Y:S02]  /*8350*/  @!P0 IMAD.MOV.U32 R42, RZ, RZ, R13 ;  /* 0x000000ffff2a8224 */ /* 0x000fe400078e000d */
[----:B------:R-:W-:Y:S02]  /*8360*/  @!P0 IMAD.MOV.U32 R18, RZ, RZ, R8 ;  /* 0x000000ffff128224 */ /* 0x000fe400078e0008 */
[----:B------:R-:W-:Y:S01]  /*8370*/  @!P0 IMAD.MOV.U32 R19, RZ, RZ, R10 ;  /* 0x000000ffff138224 */ /* 0x000fe200078e000a */
[C---:B---3--:R-:W-:Y:S04]  /*8380*/  LEA R2, P0, R81.reuse, R44, 0x1 ;  /* 0x0000002c51027211 */ /* 0x048fe800078008ff */
[----:B--2---:R-:W-:Y:S02]  /*8390*/  LEA.HI.X R3, R81, R45, R97, 0x1, P0 ;  /* 0x0000002d51037211 */ /* 0x004fe400000f0c61 */
[C---:B------:R-:W-:Y:S03]  /*83a0*/  ISETP.GE.AND P0, PT, R46.reuse, c[0x0][0x1d4], PT ;  /* 0x000075002e007a0c */ /* 0x040fe60003f06270 */
[----:B------:R1:W-:Y:S10]  /*83b0*/  ST.E.128 [R2.64], R40 ;  /* 0x0000002802007985 */ /* 0x0003f4000c101d0a */
[----:B------:R-:W-:Y:S05]  /*83c0*/  @!P0 IMAD.WIDE R8, R46, 0x2, R44 ;  /* 0x000000022e088825 */ /* 0x000fea00078e022c */
[----:B------:R1:W-:Y:S02]  /*83d0*/  @!P0 ST.E.128 [R8.64], R16 ;  /* 0x0000001008008985 */ /* 0x0003e4000c101d0a */
.L_x_2323:
[----:B------:R-:W-:Y:S05]  /*83e0*/  BSYNC B0 ;  /* 0x0000000000007941 */ /* 0x000fea0003800000 */
.L_x_2322:
[----:B------:R-:W-:Y:S11]  /*83f0*/  ISETP.GE.AND P0, PT, R144, c[0x0][0x1d4], PT ;  /* 0x0000750090007a0c */ /* 0x000ff60003f06270 */
[----:B------:R-:W-:Y:S02]  /*8400*/  @!UPT UIADD3 URZ, URZ, URZ, URZ ;  /* 0x0000003f3f3ff290 */ /* 0x000fe4000fffe03f */
[----:B------:R-:W-:-:S05]  /*8410*/  @P0 BRA `(.L_x_2307) ;  /* 0x00000b2000000947 */ /* 0x000fca0003800000 */
[----:B-1----:R-:W-:Y:S01]  /*8420*/  SEL R2, R71, R70, !P2 ;  /* 0x0000004647027207 */ /* 0x002fe20005000000 */
[----:B------:R-:W1:Y:S01]  /*8430*/  LDS.128 R40, [R115+0xa080] ;  /* 0x00a0800073287984 */ /* 0x000e620000000c00 */
[C---:B---3--:R-:W-:Y:S02]  /*8440*/  LEA R50, P0, R80.reuse, R44, 0x1 ;  /* 0x0000002c50327211 */ /* 0x048fe400078008ff */
[----:B------:R-:W-:Y:S02]  /*8450*/  SHF.R.S32.HI R3, RZ, 0x1f, R2 ;  /* 0x0000001fff037819 */ /* 0x000fe40000011402 */
[----:B--2---:R-:W-:Y:S02]  /*8460*/  LEA.HI.X R51, R80, R45, R96, 0x1, P0 ;  /* 0x0000002d50337211 */ /* 0x004fe400000f0c60 */
[----:B------:R-:W-:Y:S02]  /*8470*/  LEA.HI R2, R3, R2, RZ, 0x4 ;  /* 0x0000000203027211 */ /* 0x000fe400078f20ff */
[----:B------:R-:W-:Y:S02]  /*8480*/  ISETP.GE.AND P0, PT, R144, c[0x0][0x27c], PT ;  /* 0x00009f0090007a0c */ /* 0x000fe40003f06270 */
[----:B------:R-:W-:Y:S04]  /*8490*/  LEA.HI.SX32 R2, R2, R68, 0x1c ;  /* 0x0000004402027211 */ /* 0x000fe800078fe2ff */
[----:B------:R-:W-:Y:S01]  /*84a0*/  SHF.R.S32.HI R3, RZ, 0x1f, R2 ;  /* 0x0000001fff037819 */ /* 0x000fe20000011402 */
[----:B------:R-:W-:Y:S03]  /*84b0*/  IMAD.SHL.U32 R39, R2, 0x8, RZ ;  /* 0x0000000802277824 */ /* 0x000fe600078e00ff */
[----:B------:R-:W-:Y:S03]  /*84c0*/  LEA.HI R3, R3, R2, RZ, 0x3 ;  /* 0x0000000203037211 */ /* 0x000fe600078f18ff */
[----:B------:R-:W-:Y:S02]  /*84d0*/  @!P0 SHF.R.U64 R5, R30, 0x10, R31 ;  /* 0x000000101e058819 */ /* 0x000fe4000000121f */
[----:B------:R-:W-:Y:S02]  /*84e0*/  SHF.R.S32.HI R2, RZ, 0x3, R3 ;  /* 0x00000003ff027819 */ /* 0x000fe40000011403 */
[----:B------:R-:W-:Y:S02]  /*84f0*/  LOP3.LUT R3, R60, 0x38, R39, 0xf8, !PT ;  /* 0x000000383c037812 */ /* 0x000fe400078ef827 */
[----:B------:R-:W-:Y:S01]  /*8500*/  @!P0 SHF.R.U32.HI R6, RZ, 0x10, R31 ;  /* 0x00000010ff068819 */ /* 0x000fe2000001161f */
[----:B------:R-:W-:Y:S01]  /*8510*/  IMAD R2, R2, 0xc00, R12 ;  /* 0x00000c0002027824 */ /* 0x000fe200078e020c */
[----:B------:R-:W-:Y:S02]  /*8520*/  LOP3.LUT R3, R3, R136, RZ, 0x3c, !PT ;  /* 0x0000008803037212 */ /* 0x000fe400078e3cff */
[----:B------:R-:W-:Y:S02]  /*8530*/  @!P0 PRMT R13, R36, 0x5432, R6 ;  /* 0x00005432240d8816 */ /* 0x000fe40000000006 */
[----:B------:R-:W-:Y:S01]  /*8540*/  @!P0 SHF.R.U32.HI R8, RZ, 0x10, R57 ;  /* 0x00000010ff088819 */ /* 0x000fe20000011639 */
[----:B------:R-:W-:Y:S01]  /*8550*/  IMAD.IADD R2, R2, 0x1, R3 ;  /* 0x0000000102027824 */ /* 0x000fe200078e0203 */
[----:B------:R-:W-:Y:S02]  /*8560*/  @!P0 SHF.R.U32.HI R3, RZ, 0x10, R29 ;  /* 0x00000010ff038819 */ /* 0x000fe4000001161d */
[----:B------:R-:W-:Y:S01]  /*8570*/  @!P0 PRMT R26, R65, 0x5432, R8 ;  /* 0x00005432411a8816 */ /* 0x000fe20000000008 */
[----:B------:R-:W-:Y:S01]  /*8580*/  IMAD.SHL.U32 R16, R2, 0x2, RZ ;  /* 0x0000000202107824 */ /* 0x000fe200078e00ff */
[C---:B-1----:R-:W-:Y:S01]  /*8590*/  @!P0 LOP3.LUT R27, R41.reuse, 0xffff0000, RZ, 0xc0, !PT ;  /* 0xffff0000291b8812 */ /* 0x042fe200078ec0ff */
[----:B------:R-:W-:Y:S01]  /*85a0*/  @!P0 IMAD.U32 R25, R41, 0x10000, RZ ;  /* 0x0001000029198824 */ /* 0x000fe200078e00ff */
[----:B------:R-:W-:Y:S01]  /*85b0*/  @!P0 SHF.L.U32 R21, R40, 0x10, RZ ;  /* 0x0000001028158819 */ /* 0x000fe200000006ff */
[----:B------:R-:W-:Y:S01]  /*85c0*/  @!P0 IMAD.U32 R24, R26, 0x10000, RZ ;  /* 0x000100001a188824 */ /* 0x000fe200078e00ff */
[----:B------:R-:W-:Y:S01]  /*85d0*/  @!P0 LOP3.LUT R23, R40, 0xffff0000, RZ, 0xc0, !PT ;  /* 0xffff000028178812 */ /* 0x000fe200078ec0ff */
[----:B------:R-:W1:Y:S01]  /*85e0*/  LDS.128 R16, [R16+0xa080] ;  /* 0x00a0800010107984 */ /* 0x000e620000000c00 */
[----:B------:R-:W-:Y:S02]  /*85f0*/  @!P0 SHF.L.U32 R33, R43, 0x10, RZ ;  /* 0x000000102b218819 */ /* 0x000fe400000006ff */
[----:B------:R-:W-:Y:S02]  /*8600*/  @!P0 LOP3.LUT R31, R42, 0xffff0000, RZ, 0xc0, !PT ;  /* 0xffff00002a1f8812 */ /* 0x000fe400078ec0ff */
[----:B------:R-:W-:Y:S02]  /*8610*/  @!P0 PRMT R3, R35, 0x5410, R3 ;  /* 0x0000541023038816 */ /* 0x000fe40000000003 */
[----:B------:R-:W-:Y:S01]  /*8620*/  @!P0 SHF.R.U64 R2, R28, 0x10, R29 ;  /* 0x000000101c028819 */ /* 0x000fe2000000121d */
[----:B------:R-:W-:Y:S01]  /*8630*/  @!P0 IMAD.U32 R29, R42, 0x10000, RZ ;  /* 0x000100002a1d8824 */ /* 0x000fe200078e00ff */
[----:B------:R-:W-:Y:S02]  /*8640*/  @!P0 SHF.L.U32 R8, R3, 0x10, RZ ;  /* 0x0000001003088819 */ /* 0x000fe400000006ff */
[----:B------:R-:W-:Y:S02]  /*8650*/  @!P0 PRMT R9, R35, 0x5432, R2 ;  /* 0x0000543223098816 */ /* 0x000fe40000000002 */
[----:B------:R-:W-:Y:S02]  /*8660*/  @!P0 LOP3.LUT R35, R43, 0xffff0000, RZ, 0xc0, !PT ;  /* 0xffff00002b238812 */ /* 0x000fe400078ec0ff */
[----:B------:R-:W-:Y:S02]  /*8670*/  @!P0 LOP3.LUT R3, R3, 0xffff0000, RZ, 0xc0, !PT ;  /* 0xffff000003038812 */ /* 0x000fe400078ec0ff */
[----:B------:R-:W-:Y:S02]  /*8680*/  @!P0 SHF.R.U64 R10, R58, 0x10, R59 ;  /* 0x000000103a0a8819 */ /* 0x000fe4000000123b */
[----:B------:R-:W-:Y:S02]  /*8690*/  @!P0 LOP3.LUT R26, R26, 0xffff0000, RZ, 0xc0, !PT ;  /* 0xffff00001a1a8812 */ /* 0x000fe400078ec0ff */
[----:B------:R-:W-:Y:S02]  /*86a0*/  @!P0 PRMT R30, R66, 0x5432, R10 ;  /* 0x00005432421e8816 */ /* 0x000fe4000000000a */
[----:B------:R-:W-:Y:S02]  /*86b0*/  @!P0 PRMT R10, R36, 0x5410, R5 ;  /* 0x00005410240a8816 */ /* 0x000fe40000000005 */
[----:B------:R-:W-:Y:S01]  /*86c0*/  @!P0 SHF.R.U32.HI R34, RZ, 0x10, R59 ;  /* 0x00000010ff228819 */ /* 0x000fe2000001163b */
[C---:B------:R-:W-:Y:S01]  /*86d0*/  @!P0 IMAD.U32 R28, R30.reuse, 0x10000, RZ ;  /* 0x000100001e1c8824 */ /* 0x040fe200078e00ff */
[----:B------:R-:W-:Y:S02]  /*86e0*/  @!P0 LOP3.LUT R30, R30, 0xffff0000, RZ, 0xc0, !PT ;  /* 0xffff00001e1e8812 */ /* 0x000fe400078ec0ff */
[----:B------:R-:W-:Y:S02]  /*86f0*/  @!P0 PRMT R34, R67, 0x5410, R34 ;  /* 0x0000541043228816 */ /* 0x000fe40000000022 */
[----:B------:R-:W-:Y:S03]  /*8700*/  @!P0 SHF.R.U64 R22, R56, 0x10, R57 ;  /* 0x0000001038168819 */ /* 0x000fe60000001239 */
[C---:B------:R-:W-:Y:S01]  /*8710*/  @!P0 IMAD.U32 R32, R34.reuse, 0x10000, RZ ;  /* 0x0001000022208824 */ /* 0x040fe200078e00ff */
[----:B------:R-:W-:Y:S02]  /*8720*/  @!P0 LOP3.LUT R34, R34, 0xffff0000, RZ, 0xc0, !PT ;  /* 0xffff000022228812 */ /* 0x000fe400078ec0ff */
[----:B------:R-:W-:Y:S01]  /*8730*/  @!P0 PRMT R22, R66, 0x5410, R22 ;  /* 0x0000541042168816 */ /* 0x000fe20000000016 */
[C---:B-1----:R-:W-:Y:S04]  /*8740*/  @!P0 IMAD.U32 R2, R17.reuse, 0x10000, RZ ;  /* 0x0001000011028824 */ /* 0x042fe800078e00ff */
[C---:B------:R-:W-:Y:S01]  /*8750*/  @!P0 IMAD.U32 R20, R22.reuse, 0x10000, RZ ;  /* 0x0001000016148824 */ /* 0x040fe200078e00ff */
[----:B------:R-:W-:Y:S01]  /*8760*/  @!P0 LOP3.LUT R22, R22, 0xffff0000, RZ, 0xc0, !PT ;  /* 0xffff000016168812 */ /* 0x000fe200078ec0ff */
[C---:B------:R-:W-:Y:S02]  /*8770*/  @!P0 FMUL.FTZ R11, R2.reuse, R24 ;  /* 0x00000018020b8220 */ /* 0x040fe40000410000 */
[-C--:B------:R-:W-:Y:S01]  /*8780*/  @!P0 FMUL.FTZ R5, R2, R8.reuse ;  /* 0x0000000802058220 */ /* 0x080fe20000410000 */
[----:B------:R-:W-:Y:S01]  /*8790*/  @!P0 LOP3.LUT R2, R17, 0xffff0000, RZ, 0xc0, !PT ;  /* 0xffff000011028812 */ /* 0x000fe200078ec0ff */
[----:B------:R-:W-:Y:S02]  /*87a0*/  @!P0 FFMA.FTZ R55, R25, R8, -R11 ;  /* 0x0000000819378223 */ /* 0x000fe4000001080b */
[----:B------:R-:W-:Y:S02]  /*87b0*/  @!P0 IMAD.U32 R8, R16, 0x10000, RZ ;  /* 0x0001000010088824 */ /* 0x000fe400078e00ff */
[C---:B------:R-:W-:Y:S02]  /*87c0*/  @!P0 FMUL.FTZ R14, R2.reuse, R26 ;  /* 0x0000001a020e8220 */ /* 0x040fe40000410000 */
[C---:B------:R-:W-:Y:S01]  /*87d0*/  @!P0 IMAD.U32 R11, R9.reuse, 0x10000, RZ ;  /* 0x00010000090b8824 */ /* 0x040fe200078e00ff */
[----:B------:R-:W-:Y:S01]  /*87e0*/  @!P0 LOP3.LUT R9, R9, 0xffff0000, RZ, 0xc0, !PT ;  /* 0xffff000009098812 */ /* 0x000fe200078ec0ff */
[-C--:B------:R-:W-:Y:S02]  /*87f0*/  @!P0 FMUL.FTZ R6, R2, R3.reuse ;  /* 0x0000000302068220 */ /* 0x080fe40000410000 */
[----:B------:R-:W-:Y:S01]  /*8800*/  @!P0 FFMA.FTZ R54, R27, R3, -R14 ;  /* 0x000000031b368223 */ /* 0x000fe2000001080e */
[----:B------:R-:W-:Y:S01]  /*8810*/  @!P0 LOP3.LUT R3, R16, 0xffff0000, RZ, 0xc0, !PT ;  /* 0xffff000010038812 */ /* 0x000fe200078ec0ff */
[C---:B------:R-:W-:Y:S02]  /*8820*/  @!P0 FMUL.FTZ R15, R8.reuse, R20 ;  /* 0x00000014080f8220 */ /* 0x040fe40000410000 */
[-C--:B------:R-:W-:Y:S02]  /*8830*/  @!P0 FMUL.FTZ R2, R8, R11.reuse ;  /* 0x0000000b08028220 */ /* 0x080fe40000410000 */
[----:B------:R-:W-:Y:S02]  /*8840*/  @!P0 IMAD.U32 R8, R18, 0x10000, RZ ;  /* 0x0001000012088824 */ /* 0x000fe400078e00ff */
[----:B------:R-:W-:Y:S02]  /*8850*/  @!P0 FFMA.FTZ R53, R21, R11, -R15 ;  /* 0x0000000b15358223 */ /* 0x000fe4000001080f */
[----:B------:R-:W-:Y:S02]  /*8860*/  @!P0 IMAD.U32 R11, R10, 0x10000, RZ ;  /* 0x000100000a0b8824 */ /* 0x000fe400078e00ff */
[C---:B------:R-:W-:Y:S02]  /*8870*/  @!P0 FMUL.FTZ R14, R3.reuse, R22 ;  /* 0x00000016030e8220 */ /* 0x040fe40000410000 */
[----:B------:R-:W-:Y:S02]  /*8880*/  @!P0 FMUL.FTZ R15, R8, R28 ;  /* 0x0000001c080f8220 */ /* 0x000fe40000410000 */
[-C--:B------:R-:W-:Y:S02]  /*8890*/  @!P0 FMUL.FTZ R3, R3, R9.reuse ;  /* 0x0000000903038220 */ /* 0x080fe40000410000 */
[----:B------:R-:W-:Y:S01]  /*88a0*/  @!P0 FFMA.FTZ R52, R23, R9, -R14 ;  /* 0x0000000917348223 */ /* 0x000fe2000001080e */
[----:B------:R-:W-:Y:S01]  /*88b0*/  @!P0 LOP3.LUT R9, R18, 0xffff0000, RZ, 0xc0, !PT ;  /* 0xffff000012098812 */ /* 0x000fe200078ec0ff */
[-C--:B------:R-:W-:Y:S02]  /*88c0*/  @!P0 FMUL.FTZ R8, R8, R11.reuse ;  /* 0x0000000b08088220 */ /* 0x080fe40000410000 */
[----:B------:R-:W-:Y:S01]  /*88d0*/  @!P0 FFMA.FTZ R49, R29, R11, -R15 ;  /* 0x0000000b1d318223 */ /* 0x000fe2000001080f */
[----:B------:R-:W-:Y:S01]  /*88e0*/  @!P0 LOP3.LUT R15, R10, 0xffff0000, RZ, 0xc0, !PT ;  /* 0xffff00000a0f8812 */ /* 0x000fe200078ec0ff */
[C---:B------:R-:W-:Y:S01]  /*88f0*/  @!P0 IMAD.U32 R10, R19.reuse, 0x10000, RZ ;  /* 0x00010000130a8824 */ /* 0x040fe200078e00ff */
[----:B------:R-:W-:Y:S01]  /*8900*/  @!P0 LOP3.LUT R11, R19, 0xffff0000, RZ, 0xc0, !PT ;  /* 0xffff0000130b8812 */ /* 0x000fe200078ec0ff */
[C---:B------:R-:W-:Y:S01]  /*8910*/  @!P0 IMAD.U32 R14, R13.reuse, 0x10000, RZ ;  /* 0x000100000d0e8824 */ /* 0x040fe200078e00ff */
[----:B------:R-:W-:Y:S01]  /*8920*/  @!P0 LOP3.LUT R13, R13, 0xffff0000, RZ, 0xc0, !PT ;  /* 0xffff00000d0d8812 */ /* 0x000fe200078ec0ff */
[----:B------:R-:W-:Y:S02]  /*8930*/  @!P0 FMUL.FTZ R38, R10, R32 ;  /* 0x000000200a268220 */ /* 0x000fe40000410000 */
[----:B------:R-:W-:Y:S02]  /*8940*/  @!P0 FMUL.FTZ R36, R11, R34 ;  /* 0x000000220b248220 */ /* 0x000fe40000410000 */
[----:B------:R-:W-:Y:S02]  /*8950*/  @!P0 FMUL.FTZ R46, R9, R30 ;  /* 0x0000001e092e8220 */ /* 0x000fe40000410000 */
[----:B------:R-:W-:Y:S02]  /*8960*/  @!P0 FFMA.FTZ R2, R20, R21, R2 ;  /* 0x0000001514028223 */ /* 0x000fe40000010002 */
[----:B------:R-:W-:Y:S02]  /*8970*/  @!P0 FFMA.FTZ R3, R22, R23, R3 ;  /* 0x0000001716038223 */ /* 0x000fe40000010003 */
[----:B------:R-:W-:Y:S01]  /*8980*/  @!P0 FFMA.FTZ R48, R33, R14, -R38 ;  /* 0x0000000e21308223 */ /* 0x000fe20000010826 */
[----:B------:R-:W-:Y:S01]  /*8990*/  @!P0 F2FP.BF16.PACK_AB R38, R54, R55 ;  /* 0x000000373626823e */ /* 0x000fe200000010ff */
[----:B------:R-:W-:Y:S01]  /*89a0*/  @!P0 FFMA.FTZ R47, R35, R13, -R36 ;  /* 0x0000000d232f8223 */ /* 0x000fe20000010824 */
[----:B------:R-:W-:Y:S01]  /*89b0*/  @!P0 F2FP.BF16.PACK_AB R36, R52, R53 ;  /* 0x000000353424823e */ /* 0x000fe200000010ff */
[----:B------:R-:W-:Y:S01]  /*89c0*/  @!P0 FFMA.FTZ R46, R31, R15, -R46 ;  /* 0x0000000f1f2e8223 */ /* 0x000fe2000001082e */
[----:B------:R-:W-:Y:S01]  /*89d0*/  @!P0 MOV R41, R38 ;  /* 0x0000002600298202 */ /* 0x000fe20000000f00 */
[----:B------:R-:W-:Y:S01]  /*89e0*/  @!P0 FFMA.FTZ R5, R24, R25, R5 ;  /* 0x0000001918058223 */ /* 0x000fe20000010005 */
[----:B------:R-:W-:Y:S01]  /*89f0*/  @!P0 F2FP.BF16.PACK_AB R2, R3, R2 ;  /* 0x000000020302823e */ /* 0x000fe200000010ff */
[----:B------:R-:W-:Y:S01]  /*8a00*/  @!P0 FMUL.FTZ R9, R9, R15 ;  /* 0x0000000f09098220 */ /* 0x000fe20000410000 */
[----:B------:R-:W-:Y:S01]  /*8a10*/  @!P0 F2FP.BF16.PACK_AB R15, R47, R48 ;  /* 0x000000302f0f823e */ /* 0x000fe200000010ff */
[----:B------:R-:W-:Y:S02]  /*8a20*/  @!P0 FFMA.FTZ R6, R26, R27, R6 ;  /* 0x0000001b1a068223 */ /* 0x000fe40000010006 */
[----:B------:R-:W-:Y:S01]  /*8a30*/  @!P0 FMUL.FTZ R10, R10, R14 ;  /* 0x0000000e0a0a8220 */ /* 0x000fe20000410000 */
[----:B------:R-:W-:Y:S01]  /*8a40*/  @!P0 F2FP.BF16.PACK_AB R14, R46, R49 ;  /* 0x000000312e0e823e */ /* 0x000fe200000010ff */
[----:B------:R-:W-:Y:S01]  /*8a50*/  @!P0 FFMA.FTZ R8, R28, R29, R8 ;  /* 0x0000001d1c088223 */ /* 0x000fe20000010008 */
[----:B------:R-:W-:Y:S01]  /*8a60*/  @!P0 F2FP.BF16.PACK_AB R5, R6, R5 ;  /* 0x000000050605823e */ /* 0x000fe200000010ff */
[----:B------:R-:W-:Y:S02]  /*8a70*/  @!P0 FMUL.FTZ R11, R11, R13 ;  /* 0x0000000d0b0b8220 */ /* 0x000fe40000410000 */
[----:B------:R-:W-:Y:S01]  /*8a80*/  @!P0 FFMA.FTZ R9, R30, R31, R9 ;  /* 0x0000001f1e098223 */ /* 0x000fe20000010009 */
[----:B------:R-:W-:Y:S01]  /*8a90*/  @!P0 MOV R17, R5 ;  /* 0x0000000500118202 */ /* 0x000fe20000000f00 */
[----:B------:R-:W-:Y:S02]  /*8aa0*/  @!P0 FFMA.FTZ R10, R32, R33, R10 ;  /* 0x00000021200a8223 */ /* 0x000fe4000001000a */
[----:B------:R-:W-:Y:S01]  /*8ab0*/  @!P0 IMAD.MOV.U32 R40, RZ, RZ, R36 ;  /* 0x000000ffff288224 */ /* 0x000fe200078e0024 */
[----:B------:R-:W-:Y:S01]  /*8ac0*/  @!P0 F2FP.BF16.PACK_AB R8, R9, R8 ;  /* 0x000000080908823e */ /* 0x000fe200000010ff */
[----:B------:R-:W-:Y:S02]  /*8ad0*/  @!P0 IMAD.MOV.U32 R42, RZ, RZ, R14 ;  /* 0x000000ffff2a8224 */ /* 0x000fe400078e000e */
[----:B------:R-:W-:Y:S02]  /*8ae0*/  @!P0 IMAD.MOV.U32 R43, RZ, RZ, R15 ;  /* 0x000000ffff2b8224 */ /* 0x000fe400078e000f */
[----:B------:R-:W-:Y:S02]  /*8af0*/  @!P0 FFMA.FTZ R11, R34, R35, R11 ;  /* 0x00000023220b8223 */ /* 0x000fe4000001000b */
[----:B------:R-:W-:Y:S01]  /*8b00*/  @!P0 IMAD.MOV.U32 R16, RZ, RZ, R2 ;  /* 0x000000ffff108224 */ /* 0x000fe200078e0002 */
[----:B------:R1:W-:Y:S01]  /*8b10*/  ST.E.128 [R50.64], R40 ;  /* 0x0000002832007985 */ /* 0x0003e2000c101d0a */
[----:B------:R-:W-:Y:S01]  /*8b20*/  @!P0 IMAD.MOV.U32 R18, RZ, RZ, R8 ;  /* 0x000000ffff128224 */ /* 0x000fe200078e0008 */
[----:B------:R-:W-:Y:S05]  /*8b30*/  @!P0 F2FP.BF16.PACK_AB R10, R11, R10 ;  /* 0x0000000a0b0a823e */ /* 0x000fea00000010ff */
        /* <DEDUP_REMOVED lines=8> */
.L_x_2293:
        /* <DEDUP_REMOVED lines=12> */
[C---:B---3--:R-:W-:Y:S04]  /*8c80*/  @!P0 LEA R8, P3, R140.reuse, R3, 0x1 ;  /* 0x000000038c088211 */ /* 0x048fe800078608ff */
[----:B------:R-:W-:Y:S02]  /*8c90*/  @!P0 LEA.HI.X R9, R140, R5, R141, 0x1, P3 ;  /* 0x000000058c098211 */ /* 0x000fe400018f0c8d */
[C---:B------:R-:W-:Y:S04]  /*8ca0*/  @!P4 LEA R14, P3, R238.reuse, R3, 0x1 ;  /* 0x00000003ee0ec211 */ /* 0x040fe800078608ff */
[----:B------:R-:W-:Y:S02]  /*8cb0*/  @!P4 LEA.HI.X R15, R238, R5, R248, 0x1, P3 ;  /* 0x00000005ee0fc211 */ /* 0x000fe400018f0cf8 */
[C---:B------:R-:W-:Y:S11]  /*8cc0*/  ISETP.GE.AND P3, PT, R228.reuse, c[0x0][0x1d4], PT ;  /* 0x00007500e4007a0c */ /* 0x040ff60003f66270 */
[----:B------:R-:W-:Y:S02]  /*8cd0*/  @!UPT UIADD3 URZ, URZ, URZ, URZ ;  /* 0x0000003f3f3ff290 */ /* 0x000fe4000fffe03f */
[C---:B------:R-:W-:Y:S04]  /*8ce0*/  @!P3 LEA R10, P5, R228.reuse, R3, 0x1 ;  /* 0x00000003e40ab211 */ /* 0x040fe800078a08ff */
[----:B------:R-:W-:Y:S01]  /*8cf0*/  @!P3 LEA.HI.X R11, R228, R5, R250, 0x1, P5 ;  /* 0x00000005e40bb211 */ /* 0x000fe200028f0cfa */
        /* <DEDUP_REMOVED lines=10> */
.L_x_2325:
[----:B-12---:R-:W-:Y:S05]  /*8da0*/  BSYNC B0 ;  /* 0x0000000000007941 */ /* 0x006fea0003800000 */
.L_x_2324:
        /* <DEDUP_REMOVED lines=15> */
[----:B----4-:R-:W-:Y:S01]  /*8ea0*/  @!P0 ST.E.128 [R8.64], R20 ;  /* 0x0000001408008985 */ /* 0x010fe2000c101d0a */
[C---:B------:R-:W-:Y:S03]  /*8eb0*/  ISETP.GE.AND P0, PT, R229.reuse, c[0x0][0x1d4], PT ;  /* 0x00007500e5007a0c */ /* 0x040fe60003f06270 */
[----:B------:R-:W2:Y:S10]  /*8ec0*/  @!P4 LDS.128 R16, [R223+0xc880] ;  /* 0x00c88000df10c984 */ /* 0x000eb40000000c00 */
[C---:B------:R-:W-:Y:S04]  /*8ed0*/  @!P0 LEA R2, P5, R229.reuse, R2, 0x1 ;  /* 0x00000002e5028211 */ /* 0x040fe800078a08ff */
[----:B------:R-:W-:Y:S01]  /*8ee0*/  @!P0 LEA.HI.X R3, R229, R3, R249, 0x1, P5 ;  /* 0x00000003e5038211 */ /* 0x000fe200028f0cf9 */
[----:B--2---:R-:W-:Y:S04]  /*8ef0*/  @!P4 ST.E.128 [R14.64], R16 ;  /* 0x000000100e00c985 */ /* 0x004fe8000c101d0a */
[----:B------:R-:W2:Y:S04]  /*8f00*/  @!P3 LDS.128 R16, [R223+0xe080] ;  /* 0x00e08000df10b984 */ /* 0x000ea80000000c00 */
[----:B--2---:R-:W-:Y:S04]  /*8f10*/  @!P3 ST.E.128 [R10.64], R16 ;  /* 0x000000100a00b985 */ /* 0x004fe8000c101d0a */
[----:B------:R-:W2:Y:S04]  /*8f20*/  @!P0 LDS.128 R8, [R223+0xf880] ;  /* 0x00f88000df088984 */ /* 0x000ea80000000c00 */
[----:B--2---:R2:W-:Y:S02]  /*8f30*/  @!P0 ST.E.128 [R2.64], R8 ;  /* 0x0000000802008985 */ /* 0x0045e4000c101d0a */
.L_x_2307:
[----:B------:R-:W-:Y:S05]  /*8f40*/  BSYNC B2 ;  /* 0x0000000000027941 */ /* 0x000fea0003800000 */
.L_x_2292:
[----:B-123--:R-:W-:Y:S01]  /*8f50*/  IMAD.IADD R2, R77, 0x1, -R145 ;  /* 0x000000014d027824 */ /* 0x00efe200078e0a91 */
[----:B------:R-:W-:Y:S01]  /*8f60*/  P2R R15, PR, RZ, 0x2 ;  /* 0x00000002ff0f7803 */ /* 0x000fe20000000000 */
        /* <DEDUP_REMOVED lines=8> */
[----:B------:R-:W-:Y:S05]  /*8ff0*/  @P3 IADD3 R13, P0, R8, 0x20, RZ ;  /* 0x00000020080d3810 */ /* 0x000fea0007f1e0ff */
[----:B------:R-:W-:Y:S01]  /*9000*/  @P3 IMAD.X R14, RZ, RZ, R9, P0 ;  /* 0x000000ffff0e3224 */ /* 0x000fe200000e0609 */
[----:B------:R-:W-:Y:S11]  /*9010*/  ISETP.GE.AND P0, PT, R2, 0x1, PT ;  /* 0x000000010200780c */ /* 0x000ff60003f06270 */
[----:B------:R-:W-:Y:S02]  /*9020*/  @!UPT UIADD3 URZ, URZ, URZ, URZ ;  /* 0x0000003f3f3ff290 */ /* 0x000fe4000fffe03f */
[----:B------:R-:W-:Y:S01]  /*9030*/  @P0 MOV R2, R84 ;  /* 0x0000005400020202 */ /* 0x000fe20000000f00 */
[----:B------:R-:W-:Y:S02]  /*9040*/  @P0 IMAD.MOV.U32 R3, RZ, RZ, R94 ;  /* 0x000000ffff030224 */ /* 0x000fe400078e005e */
[----:B------:R-:W-:Y:S02]  /*9050*/  @P0 IMAD R5, R9, c[0x0][0x258], RZ ;  /* 0x0000960009050a24 */ /* 0x000fe400078e02ff */
[C---:B------:R-:W-:Y:S04]  /*9060*/  @P0 IMAD.WIDE.U32 R2, R8.reuse, c[0x0][0x258], R2 ;  /* 0x0000960008020a25 */ /* 0x040fe800078e0002 */
[----:B------:R-:W-:Y:S01]  /*9070*/  @P0 IMAD R8, R8, c[0x0][0x25c], R5 ;  /* 0x0000970008080a24 */ /* 0x000fe200078e0205 */
[C---:B------:R-:W-:Y:S01]  /*9080*/  @P0 LEA R10, P4, R2.reuse, c[0x0][0x250], 0x1 ;  /* 0x00009400020a0a11 */ /* 0x040fe200078808ff */
[----:B------:R-:W-:Y:S03]  /*9090*/  @P3 IMAD.MOV.U32 R9, RZ, RZ, R94 ;  /* 0x000000ffff093224 */ /* 0x000fe600078e005e */
[----:B------:R-:W-:Y:S04]  /*90a0*/  @P0 IADD3 R8, R3, R8, RZ ;  /* 0x0000000803080210 */ /* 0x000fe80007ffe0ff */
[----:B------:R-:W-:Y:S01]  /*90b0*/  @P0 LEA.HI.X R11, R2, c[0x0][0x254], R8, 0x1, P4 ;  /* 0x00009500020b0a11 */ /* 0x000fe200020f0c08 */
[----:B------:R-:W-:Y:S01]  /*90c0*/  IMAD R2, R82, c[0x0][0x208], RZ ;  /* 0x0000820052027a24 */ /* 0x000fe200078e02ff */
[----:B------:R-:W-:Y:S03]  /*90d0*/  @P3 MOV R8, R84 ;  /* 0x0000005400083202 */ /* 0x000fe60000000f00 */
[----:B------:R-:W-:Y:S01]  /*90e0*/  @!PT LDS RZ, [RZ] ;  /* 0x00000000fffff984 */ /* 0x000fe20000000800 */
[----:B------:R-:W-:Y:S01]  /*90f0*/  @!PT LDS RZ, [RZ] ;  /* 0x00000000fffff984 */ /* 0x000fe20000000800 */
[----:B------:R-:W-:Y:S01]  /*9100*/  @!PT LDS RZ, [RZ] ;  /* 0x00000000fffff984 */ /* 0x000fe20000000800 */
[----:B------:R1:W-:Y:S01]  /*9110*/  @P0 LDGSTS.E.BYPASS.LTC128B.128 [R223+0x4080], [R10.64], !P1 ;  /* 0x040800000adf0fae */ /* 0x0003e2000c901d4a */
[C---:B------:R-:W-:Y:S02]  /*9120*/  IMAD R5, R79.reuse, c[0x0][0x20c], R2 ;  /* 0x000083004f057a24 */ /* 0x040fe400078e0202 */
[----:B------:R-:W-:Y:S04]  /*9130*/  IMAD.WIDE.U32 R2, R79, c[0x0][0x208], RZ ;  /* 0x000082004f027a25 */ /* 0x000fe800078e00ff */
[----:B------:R-:W-:Y:S02]  /*9140*/  IMAD.IADD R3, R3, 0x1, R5 ;  /* 0x0000000103037824 */ /* 0x000fe400078e0205 */
[----:B------:R-:W-:Y:S04]  /*9150*/  @P3 IMAD.WIDE.U32 R8, R13, c[0x0][0x258], R8 ;  /* 0x000096000d083a25 */ /* 0x000fe800078e0008 */
        /* <DEDUP_REMOVED lines=21> */
[----:B--2---:R1:W2:Y:S01]  /*92b0*/  SHFL.IDX PT, R2, R13, RZ, 0x181f ;  /* 0x00181fff0d027589 */ /* 0x0042a200000e0000 */
[----:B------:R-:W-:Y:S04]  /*92c0*/  DEPBAR.LE SB0, 0x0 ;  /* 0x000080000000791a */ /* 0x000fe80000000000 */
[----:B------:R1:W3:Y:S04]  /*92d0*/  SHFL.IDX PT, R3, R5, RZ, 0x181f ;  /* 0x00181fff05037589 */ /* 0x0002e800000e0000 */
[----:B------:R-:W-:Y:S06]  /*92e0*/  BAR.SYNC.DEFER_BLOCKING 0x0 ;  /* 0x0000000000007b1d */ /* 0x000fec0000010000 */
[----:B------:R-:W-:-:S05]  /*92f0*/  @!P0 BRA `(.L_x_2327) ;  /* 0x0000015000008947 */ /* 0x000fca0003800000 */
[----:B------:R-:W-:Y:S02]  /*9300*/  ISETP.GE.AND P0, PT, R140, c[0x0][0x1d4], PT ;  /* 0x000075008c007a0c */ /* 0x000fe40003f06270 */
[----:B------:R-:W-:Y:S11]  /*9310*/  ISETP.GE.AND P5, PT, R144, c[0x0][0x1d4], PT ;  /* 0x0000750090007a0c */ /* 0x000ff60003fa6270 */
[----:B------:R-:W4:Y:S01]  /*9320*/  @!P0 LDS.128 R20, [R223+0x4080] ;  /* 0x00408000df148984 */ /* 0x000f220000000c00 */
[CC--:B--2---:R-:W-:Y:S04]  /*9330*/  @!P0 LEA R8, P4, R140.reuse, R2.reuse, 0x1 ;  /* 0x000000028c088211 */ /* 0x0c4fe800078808ff */
[-C--:B---3--:R-:W-:Y:S02]  /*9340*/  @!P0 LEA.HI.X R9, R140, R3.reuse, R141, 0x1, P4 ;  /* 0x000000038c098211 */ /* 0x088fe400020f0c8d */
[CC--:B------:R-:W-:Y:S04]  /*9350*/  @!P5 LEA R14, P4, R238.reuse, R2.reuse, 0x1 ;  /* 0x00000002ee0ed211 */ /* 0x0c0fe800078808ff */
[-C--:B------:R-:W-:Y:S02]  /*9360*/  @!P5 LEA.HI.X R15, R238, R3.reuse, R248, 0x1, P4 ;  /* 0x00000003ee0fd211 */ /* 0x080fe400020f0cf8 */
[C---:B------:R-:W-:Y:S11]  /*9370*/  ISETP.GE.AND P4, PT, R228.reuse, c[0x0][0x1d4], PT ;  /* 0x00007500e4007a0c */ /* 0x040ff60003f86270 */
[----:B------:R-:W-:Y:S02]  /*9380*/  @!UPT UIADD3 URZ, URZ, URZ, URZ ;  /* 0x0000003f3f3ff290 */ /* 0x000fe4000fffe03f */
[CC--:B-1----:R-:W-:Y:S04]  /*9390*/  @!P4 LEA R10, P6, R228.reuse, R2.reuse, 0x1 ;  /* 0x00000002e40ac211 */ /* 0x0c2fe800078c08ff */
[-C--:B------:R-:W-:Y:S01]  /*93a0*/  @!P4 LEA.HI.X R11, R228, R3.reuse, R250, 0x1, P6 ;  /* 0x00000003e40bc211 */ /* 0x080fe200030f0cfa */
[----:B----4-:R-:W-:Y:S01]  /*93b0*/  @!P0 ST.E.128 [R8.64], R20 ;  /* 0x0000001408008985 */ /* 0x010fe2000c101d0a */
        /* <DEDUP_REMOVED lines=9> */
.L_x_2327:
[----:B------:R-:W-:Y:S05]  /*9450*/  BSYNC B0 ;  /* 0x0000000000007941 */ /* 0x000fea0003800000 */
.L_x_2326:
[----:B-1-3--:R1:W3:Y:S01]  /*9460*/  SHFL.IDX PT, R3, R5, 0x1, 0x181f ;  /* 0x00381f0005037f89 */ /* 0x00a2e200000e0000 */
[----:B------:R-:W-:Y:S03]  /*9470*/  BSSY B0, `(.L_x_2328) ;  /* 0x0000018000007945 */ /* 0x000fe60003800000 */
[----:B--2---:R1:W2:Y:S01]  /*9480*/  SHFL.IDX PT, R2, R13, 0x1, 0x181f ;  /* 0x00381f000d027f89 */ /* 0x0042a200000e0000 */
        /* <DEDUP_REMOVED lines=22> */
.L_x_2329:
[----:B------:R-:W-:Y:S05]  /*95f0*/  BSYNC B0 ;  /* 0x0000000000007941 */ /* 0x000fea0003800000 */
.L_x_2328:
[----:B------:R-:W-:Y:S01]  /*9600*/  ISETP.GT.AND P4, PT, R37, R101, PT ;  /* 0x000000652500720c */ /* 0x000fe20003f84270 */
[----:B------:R-:W-:Y:S01]  /*9610*/  @!UPT UIADD3 URZ, URZ, URZ, URZ ;  /* 0x0000003f3f3ff290 */ /* 0x000fe2000fffe03f */
[----:B------:R-:W-:Y:S11]  /*9620*/  BSSY B0, `(.L_x_2330) ;  /* 0x000002a000007945 */ /* 0x000ff60003800000 */
[----:B------:R-:W-:-:S05]  /*9630*/  @!P4 BRA `(.L_x_2331) ;  /* 0x000002800000c947 */ /* 0x000fca0003800000 */
[----:B-1----:R-:W-:Y:S01]  /*9640*/  IADD3 R5, R37, -0x1, RZ ;  /* 0xffffffff25057810 */ /* 0x002fe20007ffe0ff */
[----:B--2---:R-:W-:Y:S01]  /*9650*/  IMAD.MOV.U32 R2, RZ, RZ, R106 ;  /* 0x000000ffff027224 */ /* 0x004fe200078e006a */
[----:B------:R-:W-:Y:S01]  /*9660*/  P2R R11, PR, RZ, 0x4 ;  /* 0x00000004ff0b7803 */ /* 0x000fe20000000000 */
[----:B---3--:R-:W-:Y:S01]  /*9670*/  IMAD.MOV.U32 R3, RZ, RZ, R105 ;  /* 0x000000ffff037224 */ /* 0x008fe200078e0069 */
[----:B------:R-:W-:Y:S01]  /*9680*/  SHF.R.S32.HI R8, RZ, 0x1f, R5 ;  /* 0x0000001fff087819 */ /* 0x000fe20000011405 */
[----:B------:R-:W-:Y:S01]  /*9690*/  IMAD R6, R132, R5, RZ ;  /* 0x0000000584067224 */ /* 0x000fe200078e02ff */
[----:B------:R-:W-:Y:S01]  /*96a0*/  LOP3.LUT P2, RZ, R213, 0x8, RZ, 0xc0, !PT ;  /* 0x00000008d5ff7812 */ /* 0x000fe2000784c0ff */
        /* <DEDUP_REMOVED lines=33> */
.L_x_2331:
[----:B------:R-:W-:Y:S05]  /*98c0*/  BSYNC B0 ;  /* 0x0000000000007941 */ /* 0x000fea0003800000 */
.L_x_2330:
[----:B------:R-:W0:Y:S01]  /*98d0*/  LDGDEPBAR ;  /* 0x00000000000079af */ /* 0x000e220000000000 */
[----:B------:R-:W-:Y:S01]  /*98e0*/  IADD3 R37, R37, -0x1, RZ ;  /* 0xffffffff25257810 */ /* 0x000fe20007ffe0ff */
[----:B------:R-:W-:-:S05]  /*98f0*/  @P4 BRA `(.L_x_2332) ;  /* 0xffffa10000004947 */ /* 0x000fca000383ffff */
[----:B-1----:R-:W4:Y:S04]  /*9900*/  LDL R5, [R1+0x64] ;  /* 0x0000640001057983 */ /* 0x002f280000100800 */
[----:B------:R1:W5:Y:S01]  /*9910*/  LDL R19, [R1+0x58] ;  /* 0x0000580001137983 */ /* 0x0003620000100800 */
[----:B------:R-:W-:Y:S03]  /*9920*/  WARPSYNC 0xffffffff ;  /* 0xffffffff00007948 */ /* 0x000fe60003800000 */
[----:B------:R-:W-:Y:S01]  /*9930*/  BAR.SYNC.DEFER_BLOCKING 0x0 ;  /* 0x0000000000007b1d */ /* 0x000fe20000010000 */
[----:B----4-:R-:W-:-:S05]  /*9940*/  IADD3 R0, R5, 0x2f, RZ ;  /* 0x0000002f05007810 */ /* 0x010fca0007ffe0ff */
[----:B------:R-:W-:-:S05]  /*9950*/  IMAD.HI R0, R0, 0x2aaaaaab, RZ ;  /* 0x2aaaaaab00007827 */ /* 0x000fca00078e02ff */
[----:B--2---:R-:W-:-:S04]  /*9960*/  SHF.R.U32.HI R2, RZ, 0x1f, R0 ;  /* 0x0000001fff027819 */ /* 0x004fc80000011600 */
[----:B------:R-:W-:Y:S02]  /*9970*/  LEA.HI.SX32 R21, R0, R2, 0x1d ;  /* 0x0000000200157211 */ /* 0x000fe400078feaff */
.L_x_2291:
[----:B-1----:R-:W2:Y:S04]  /*9980*/  LDL R14, [R1+0xa0] ;  /* 0x0000a000010e7983 */ /* 0x002ea80000100800 */
[----:B---3--:R-:W3:Y:S04]  /*9990*/  LDL.LU R3, [R1+0x15c] ;  /* 0x00015c0001037983 */ /* 0x008ee80000300800 */
[----:B------:R-:W3:Y:S01]  /*99a0*/  S2R R2, SR_TID.X ;  /* 0x0000000000027919 */ /* 0x000ee20000002100 */
[----:B------:R-:W-:-:S05]  /*99b0*/  IMAD.MOV.U32 R0, RZ, RZ, c[0x0][0x2c4] ;  /* 0x0000b100ff007624 */ /* 0x000fca00078e00ff */
[----:B------:R-:W-:Y:S01]  /*99c0*/  ISETP.NE.AND P3, PT, R0, 0x1, PT ;  /* 0x000000010000780c */ /* 0x000fe20003f65270 */
[----:B------:R-:W-:-:S05]  /*99d0*/  IMAD.MOV.U32 R4, RZ, RZ, c[0x0][0x32c] ;  /* 0x0000cb00ff047624 */ /* 0x000fca00078e00ff */
[----:B------:R-:W-:Y:S02]  /*99e0*/  ISETP.GE.AND P1, PT, R4, 0x1, PT ;  /* 0x000000010400780c */ /* 0x000fe40003f26270 */
[----:B--2---:R-:W-:Y:S01]  /*99f0*/  IADD3 R0, R14, 0x7f, RZ ;  /* 0x0000007f0e007810 */ /* 0x004fe20007ffe0ff */
[----:B---3--:R1:W-:Y:S04]  /*9a00*/  STL.64 [R1], R2 ;  /* 0x0000000201007387 */ /* 0x0083e80000100a00 */
[----:B-1----:R-:W-:-:S05]  /*9a10*/  @P3 IMAD.HI.U32 R2, R0, c[0x0][0x2c8], RZ ;  /* 0x0000b20000023a27 */ /* 0x002fca00078e00ff */
[----:B------:R-:W-:Y:S01]  /*9a20*/  @P3 SHF.R.U32.HI R0, RZ, c[0x0][0x2cc], R2 ;  /* 0x0000b300ff003a19 */ /* 0x000fe20000011602 */
[----:B------:R-:W-:-:S03]  /*9a30*/  IMAD.U32 R2, RZ, RZ, UR7 ;  /* 0x00000007ff027e24 */ /* 0x000fc6000f8e00ff */
[----:B------:R-:W-:Y:S02]  /*9a40*/  IADD3 R0, R0, 0x1, R5 ;  /* 0x0000000100007810 */ /* 0x000fe40007ffe005 */
[----:B------:R-:W-:-:S03]  /*9a50*/  IADD3 R26, P0, R2, 0x4, RZ ;  /* 0x00000004021a7810 */ /* 0x000fc60007f1e0ff */
[----:B-----5:R-:W-:Y:S02]  /*9a60*/  IMAD.IADD R3, R0, 0x1, -R19 ;  /* 0x0000000100037824 */ /* 0x020fe400078e0a13 */
[----:B------:R-:W-:-:S03]  /*9a70*/  IMAD.X R27, RZ, RZ, UR6, P0 ;  /* 0x00000006ff1b7e24 */ /* 0x000fc600080e06ff */
        /* <DEDUP_REMOVED lines=12> */
.L_x_2335:
[----:B------:R-:W-:-:S13]  /*9b40*/  ISETP.NE.AND P0, PT, R4, 0x1, PT ;  /* 0x000000010400780c */ /* 0x000fda0003f05270 */
[----:B------:R-:W-:-:S05]  /*9b50*/  @P0 IMAD.HI.U32 R3, R0, c[0x0][0x330], RZ ;  /* 0x0000cc0000030a27 */ /* 0x000fca00078e00ff */
[----:B------:R-:W-:Y:S02]  /*9b60*/  @P0 SHF.R.U32.HI R0, RZ, c[0x0][0x334], R3 ;  /* 0x0000cd00ff000a19 */ /* 0x000fe40000011603 */
.L_x_2336:
[----:B------:R-:W-:Y:S05]  /*9b70*/  BSYNC B0 ;  /* 0x0000000000007941 */ /* 0x000fea0003800000 */
.L_x_2334:
[----:B------:R-:W-:-:S05]  /*9b80*/  IMAD R0, R0, R4, c[0x0][0x32c] ;  /* 0x0000cb0000007624 */ /* 0x000fca00078e0204 */
[----:B------:R-:W-:-:S04]  /*9b90*/  IMNMX R2, R2, R0, PT ;  /* 0x0000000002027217 */ /* 0x000fc80003800200 */
.L_x_2333:
        /* <DEDUP_REMOVED lines=20> */
.L_x_2339:
[----:B------:R-:W-:-:S13]  /*9ce0*/  ISETP.NE.AND P0, PT, R4, 0x1, PT ;  /* 0x000000010400780c */ /* 0x000fda0003f05270 */
[----:B------:R-:W-:-:S05]  /*9cf0*/  @P0 IMAD.HI.U32 R3, R0, c[0x0][0x330], RZ ;  /* 0x0000cc0000030a27 */ /* 0x000fca00078e00ff */
[----:B------:R-:W-:Y:S02]  /*9d00*/  @P0 SHF.R.U32.HI R0, RZ, c[0x0][0x334], R3 ;  /* 0x0000cd00ff000a19 */ /* 0x000fe40000011603 */
.L_x_2340:
[----:B------:R-:W-:Y:S05]  /*9d10*/  BSYNC B0 ;  /* 0x0000000000007941 */ /* 0x000fea0003800000 */
.L_x_2338:
[----:B------:R-:W-:-:S05]  /*9d20*/  IMAD R0, R0, c[0x0][0x32c], RZ ;  /* 0x0000cb0000007a24 */ /* 0x000fca00078e02ff */
[----:B------:R-:W-:-:S05]  /*9d30*/  IMNMX R2, R2, R0, !PT ;  /* 0x0000000002027217 */ /* 0x000fca0007800200 */
.L_x_2337:
[----:B------:R-:W-:Y:S01]  /*9d40*/  IMAD.HI R2, R2, 0x2aaaaaab, RZ ;  /* 0x2aaaaaab02027827 */ /* 0x000fe200078e02ff */
[----:B------:R-:W-:Y:S04]  /*9d50*/  BSSY B0, `(.L_x_2341) ;  /* 0x0000027000007945 */ /* 0x000fe80003800000 */
[----:B------:R-:W-:-:S04]  /*9d60*/  SHF.R.U32.HI R6, RZ, 0x1f, R2 ;  /* 0x0000001fff067819 */ /* 0x000fc80000011602 */
[----:B------:R-:W-:Y:S01]  /*9d70*/  LEA.HI.SX32 R6, R2, R6, 0x1d ;  /* 0x0000000602067211 */ /* 0x000fe200078feaff */
[----:B------:R-:W-:-:S03]  /*9d80*/  IMAD.MOV.U32 R2, RZ, RZ, RZ ;  /* 0x000000ffff027224 */ /* 0x000fc600078e00ff */
[----:B------:R-:W-:-:S04]  /*9d90*/  IMNMX R6, RZ, R6, !PT ;  /* 0x00000006ff067217 */ /* 0x000fc80007800200 */
[----:B------:R-:W-:-:S13]  /*9da0*/  ISETP.GT.AND P0, PT, R8, R6, PT ;  /* 0x000000060800720c */ /* 0x000fda0003f04270 */
[----:B------:R-:W-:Y:S05]  /*9db0*/  @!P0 BRA `(.L_x_2342) ;  /* 0x0000020000008947 */ /* 0x000fea0003800000 */
[----:B------:R-:W2:Y:S02]  /*9dc0*/  LDL R0, [R1+0xb0] ;  /* 0x0000b00001007983 */ /* 0x000ea40000100800 */
[----:B--2---:R-:W-:-:S04]  /*9dd0*/  ISETP.NE.AND P0, PT, R0, RZ, PT ;  /* 0x000000ff0000720c */ /* 0x004fc80003f05270 */
[----:B------:R-:W-:-:S04]  /*9de0*/  SEL R0, R0, c[0x0][0x338], P0 ;  /* 0x0000ce0000007a07 */ /* 0x000fc80000000000 */
[----:B------:R-:W-:Y:S02]  /*9df0*/  IABS R4, R0 ;  /* 0x0000000000047213 */ /* 0x000fe40000000000 */
[----:B------:R-:W-:Y:S02]  /*9e00*/  IADD3 R9, R0, -0x1, R8 ;  /* 0xffffffff00097810 */ /* 0x000fe40007ffe008 */
[----:B------:R-:W1:Y:S03]  /*9e10*/  I2F.RP R2, R4 ;  /* 0x0000000400027306 */ /* 0x000e660000209400 */
[----:B------:R-:W-:-:S05]  /*9e20*/  IMAD.IADD R9, R9, 0x1, -R6 ;  /* 0x0000000109097824 */ /* 0x000fca00078e0a06 */
[----:B------:R-:W-:Y:S02]  /*9e30*/  IABS R13, R9 ;  /* 0x00000009000d7213 */ /* 0x000fe40000000000 */
[----:B------:R-:W-:-:S04]  /*9e40*/  LOP3.LUT R9, R9, R0, RZ, 0x3c, !PT ;  /* 0x0000000009097212 */ /* 0x000fc800078e3cff */
[----:B------:R-:W-:Y:S01]  /*9e50*/  ISETP.GE.AND P1, PT, R9, RZ, PT ;  /* 0x000000ff0900720c */ /* 0x000fe20003f26270 */
[----:B-1----:R-:W1:Y:S02]  /*9e60*/  MUFU.RCP R2, R2 ;  /* 0x0000000200027308 */ /* 0x002e640000001000 */
[----:B-1----:R-:W-:-:S06]  /*9e70*/  IADD3 R2, R2, 0xffffffe, RZ ;  /* 0x0ffffffe02027810 */ /* 0x002fcc0007ffe0ff */
[----:B------:R-:W1:Y:S02]  /*9e80*/  F2I.FTZ.U32.TRUNC.NTZ R3, R2 ;  /* 0x0000000200037305 */ /* 0x000e64000021f000 */
[----:B-1----:R-:W-:-:S04]  /*9e90*/  IMAD.MOV R2, RZ, RZ, -R3 ;  /* 0x000000ffff027224 */ /* 0x002fc800078e0a03 */
[----:B------:R-:W-:Y:S01]  /*9ea0*/  IMAD.MOV.U32 R10, RZ, RZ, R2 ;  /* 0x000000ffff0a7224 */ /* 0x000fe200078e0002 */
[----:B------:R-:W-:-:S03]  /*9eb0*/  IABS R2, R0 ;  /* 0x0000000000027213 */ /* 0x000fc60000000000 */
[----:B------:R-:W-:Y:S02]  /*9ec0*/  IMAD R10, R10, R4, RZ ;  /* 0x000000040a0a7224 */ /* 0x000fe400078e02ff */
[----:B------:R-:W-:Y:S02]  /*9ed0*/  IMAD.MOV R11, RZ, RZ, -R2 ;  /* 0x000000ffff0b7224 */ /* 0x000fe400078e0a02 */
[----:B------:R-:W-:-:S04]  /*9ee0*/  IMAD.MOV.U32 R2, RZ, RZ, RZ ;  /* 0x000000ffff027224 */ /* 0x000fc800078e00ff */
        /* <DEDUP_REMOVED lines=13> */
.L_x_2342:
[----:B------:R-:W-:Y:S05]  /*9fc0*/  BSYNC B0 ;  /* 0x0000000000007941 */ /* 0x000fea0003800000 */
.L_x_2341:
[----:B------:R-:W2:Y:S01]  /*9fd0*/  LDL R3, [R1+0xd8] ;  /* 0x0000d80001037983 */ /* 0x000ea20000100800 */
[----:B------:R-:W-:Y:S01]  /*9fe0*/  PRMT R0, RZ, 0x7610, R0 ;  /* 0x00007610ff007816 */ /* 0x000fe20000000000 */
        /* <DEDUP_REMOVED lines=65> */
[----:B--2---:R-:W-:-:S04]  /*a400*/  IMAD R247, R3, R2, R6 ;  /* 0x0000000203f77224 */ /* 0x004fc800078e0206 */
[----:B------:R-:W-:-:S05]  /*a410*/  IMAD.IADD R2, R247, 0x1, R2 ;  /* 0x00000001f7027824 */ /* 0x000fca00078e0202 */
[----:B------:R-:W-:-:S04]  /*a420*/  IMNMX R225, R8, R2, PT ;  /* 0x0000000208e17217 */ /* 0x000fc80003800200 */
[----:B------:R-:W-:-:S13]  /*a430*/  ISETP.GT.AND P0, PT, R225, R247, PT ;  /* 0x000000f7e100720c */ /* 0x000fda0003f04270 */
[----:B------:R-:W-:Y:S05]  /*a440*/  @!P0 BRA `(.L_x_2343) ;  /* 0x0001079000008947 */ /* 0x000fea0003800000 */
[----:B------:R-:W2:Y:S04]  /*a450*/  LDL R10, [R1+0xac] ;  /* 0x0000ac00010a7983 */ /* 0x000ea80000100800 */
[----:B------:R-:W3:Y:S04]  /*a460*/  LDL R0, [R1+0x4c] ;  /* 0x00004c0001007983 */ /* 0x000ee80000100800 */
[----:B------:R-:W4:Y:S01]  /*a470*/  LDL R9, [R1+0xa8] ;  /* 0x0000a80001097983 */ /* 0x000f220000100800 */
[----:B------:R-:W-:Y:S01]  /*a480*/  ISETP.NE.U32.AND P0, PT, RZ, c[0x0][0x340], PT ;  /* 0x0000d000ff007a0c */ /* 0x000fe20003f05070 */
[----:B------:R-:W-:-:S03]  /*a490*/  ULDC.64 UR4, c[0x0][0x18] ;  /* 0x0000060000047ab9 */ /* 0x000fc60000000a00 */
[----:B------:R-:W-:-:S13]  /*a4a0*/  ISETP.NE.AND.EX P2, PT, RZ, c[0x0][0x344], PT, P0 ;  /* 0x0000d100ff007a0c */ /* 0x000fda0003f45300 */
[----:B------:R-:W-:Y:S01]  /*a4b0*/  @P2 IMAD.MOV.U32 R2, RZ, RZ, 0x4 ;  /* 0x00000004ff022424 */ /* 0x000fe200078e00ff */
[----:B------:R-:W-:-:S04]  /*a4c0*/  ISETP.NE.U32.AND P0, PT, RZ, c[0x0][0x348], PT ;  /* 0x0000d200ff007a0c */ /* 0x000fc80003f05070 */
[----:B------:R-:W-:Y:S01]  /*a4d0*/  ISETP.NE.AND.EX P0, PT, RZ, c[0x0][0x34c], PT, P0 ;  /* 0x0000d300ff007a0c */ /* 0x000fe20003f05300 */
[----:B--2---:R-:W-:-:S05]  /*a4e0*/  @P2 IMAD.WIDE R2, R10, R2, c[0x0][0x340] ;  /* 0x0000d0000a022625 */ /* 0x004fca00078e0202 */
[----:B------:R1:W5:Y:S01]  /*a4f0*/  @P2 LDG.E R20, [R2.64] ;  /* 0x0000000a02142981 */ /* 0x000362000c1e1900 */
[----:B---3--:R-:W-:-:S05]  /*a500*/  SHF.R.S32.HI R4, RZ, 0x1f, R0 ;  /* 0x0000001fff047819 */ /* 0x008fca0000011400 */
[----:B------:R-:W-:Y:S01]  /*a510*/  IMAD R4, R4, c[0x0][0x178], RZ ;  /* 0x00005e0004047a24 */ /* 0x000fe200078e02ff */
[----:B----4-:R-:W-:Y:S02]  /*a520*/  LOP3.LUT R252, R9, 0xffff, RZ, 0xc0, !PT ;  /* 0x0000ffff09fc7812 */ /* 0x010fe400078ec0ff */
[----:B------:R-:W-:Y:S01]  /*a530*/  SEL R6, R10, RZ, !P0 ;  /* 0x000000ff0a067207 */ /* 0x000fe20004000000 */
[----:B-1----:R-:W-:-:S04]  /*a540*/  IMAD.WIDE.U32 R2, R0, c[0x0][0x178], RZ ;  /* 0x00005e0000027a25 */ /* 0x002fc800078e00ff */
[----:B------:R-:W-:Y:S02]  /*a550*/  IMAD R0, R0, c[0x0][0x17c], R4 ;  /* 0x00005f0000007a24 */ /* 0x000fe400078e0204 */
[----:B------:R-:W-:-:S03]  /*a560*/  IMAD R4, R146, 0x20, R145 ;  /* 0x0000002092047824 */ /* 0x000fc600078e0291 */
[----:B------:R-:W-:Y:S01]  /*a570*/  IADD3 R3, R3, R0, RZ ;  /* 0x0000000003037210 */ /* 0x000fe20007ffe0ff */
[----:B------:R-:W-:Y:S01]  /*a580*/  IMAD.IADD R4, R14, 0x1, R4 ;  /* 0x000000010e047824 */ /* 0x000fe200078e0204 */
[----:B------:R-:W-:-:S03]  /*a590*/  SHF.R.S32.HI R0, RZ, 0x1f, R10 ;  /* 0x0000001fff007819 */ /* 0x000fc6000001140a */
[----:B------:R-:W-:Y:S01]  /*a5a0*/  @P3 IMAD.HI.U32 R9, R4, c[0x0][0x2c8], RZ ;  /* 0x0000b20004093a27 */ /* 0x000fe200078e00ff */
[----:B------:R-:W-:-:S03]  /*a5b0*/  SEL R8, R0, RZ, !P0 ;  /* 0x000000ff00087207 */ /* 0x000fc60004000000 */
[----:B------:R-:W-:-:S04]  /*a5c0*/  IMAD.WIDE.U32 R2, R252, c[0x0][0x1b8], R2 ;  /* 0x00006e00fc027a25 */ /* 0x000fc800078e0002 */
[----:B------:R-:W-:Y:S01]  /*a5d0*/  IMAD.MOV.U32 R0, RZ, RZ, R4 ;  /* 0x000000ffff007224 */ /* 0x000fe200078e0004 */
[----:B------:R-:W-:Y:S01]  /*a5e0*/  @P3 SHF.R.U32.HI R0, RZ, c[0x0][0x2cc], R9 ;  /* 0x0000b300ff003a19 */ /* 0x000fe20000011609 */
[----:B------:R-:W-:Y:S02]  /*a5f0*/  IMAD R8, R8, c[0x0][0x1c0], RZ ;  /* 0x0000700008087a24 */ /* 0x000fe400078e02ff */
[----:B------:R-:W-:Y:S01]  /*a600*/  IMAD R3, R252, c[0x0][0x1bc], R3 ;  /* 0x00006f00fc037a24 */ /* 0x000fe200078e0203 */
[----:B------:R-:W-:Y:S01]  /*a610*/  UIADD3 UR4, UP0, UR4, 0x10080, URZ ;  /* 0x0001008004047890 */ /* 0x000fe2000ff1e03f */
[C---:B------:R-:W-:Y:S01]  /*a620*/  IMAD R9, R6.reuse, c[0x0][0x1c4], R8 ;  /* 0x0000710006097a24 */ /* 0x040fe200078e0208 */
[----:B------:R-:W-:Y:S01]  /*a630*/  SHF.R.S32.HI R8, RZ, 0x1f, R0 ;  /* 0x0000001fff087819 */ /* 0x000fe20000011400 */
[----:B------:R-:W-:Y:S01]  /*a640*/  IMAD.WIDE.U32 R2, R6, c[0x0][0x1c0], R2 ;  /* 0x0000700006027a25 */ /* 0x000fe200078e0002 */
[----:B------:R-:W-:Y:S01]  /*a650*/  IADD3 R6, -R0, RZ, RZ ;  /* 0x000000ff00067210 */ /* 0x000fe20007ffe1ff */
[----:B------:R-:W-:-:S02]  /*a660*/  UIADD3.X UR5, URZ, UR5, URZ, UP0, !UPT ;  /* 0x000000053f057290 */ /* 0x000fc400087fe43f */
[----:B------:R-:W-:Y:S02]  /*a670*/  IMAD R8, R8, c[0x0][0x1b0], RZ ;  /* 0x00006c0008087a24 */ /* 0x000fe400078e02ff */
[----:B------:R-:W-:Y:S02]  /*a680*/  IMAD.IADD R3, R3, 0x1, R9 ;  /* 0x0000000103037824 */ /* 0x000fe400078e0209 */
[----:B------:R-:W-:Y:S02]  /*a690*/  IMAD R4, R6, c[0x0][0x2c4], R4 ;  /* 0x0000b10006047a24 */ /* 0x000fe400078e0204 */
[C---:B------:R-:W-:Y:S01]  /*a6a0*/  IMAD R6, R0.reuse, c[0x0][0x1b4], R8 ;  /* 0x00006d0000067a24 */ /* 0x040fe200078e0208 */
[----:B------:R-:W-:Y:S01]  /*a6b0*/  MOV R8, UR4 ;  /* 0x0000000400087c02 */ /* 0x000fe20008000f00 */
[----:B------:R-:W-:Y:S01]  /*a6c0*/  IMAD.WIDE.U32 R2, R0, c[0x0][0x1b0], R2 ;  /* 0x00006c0000027a25 */ /* 0x000fe200078e0002 */
[----:B------:R-:W-:-:S03]  /*a6d0*/  SHF.R.S32.HI R0, RZ, 0x1f, R4 ;  /* 0x0000001fff007819 */ /* 0x000fc60000011404 */
[----:B------:R-:W-:Y:S01]  /*a6e0*/  IMAD.U32 R9, RZ, RZ, UR5 ;  /* 0x00000005ff097e24 */ /* 0x000fe2000f8e00ff */
[----:B------:R1:W-:Y:S01]  /*a6f0*/  STL [R1+0x10], R19 ;  /* 0x0000101301007387 */ /* 0x0003e20000100800 */
[----:B------:R-:W-:Y:S02]  /*a700*/  IMAD.IADD R3, R3, 0x1, R6 ;  /* 0x0000000103037824 */ /* 0x000fe400078e0206 */
[----:B------:R-:W-:Y:S01]  /*a710*/  IMAD R0, R0, c[0x0][0x1a8], RZ ;  /* 0x00006a0000007a24 */ /* 0x000fe200078e02ff */
[----:B------:R1:W-:Y:S01]  /*a720*/  STL.64 [R1+0x8], R8 ;  /* 0x0000080801007387 */ /* 0x0003e20000100a00 */
[----:B------:R-:W-:-:S04]  /*a730*/  IMAD.WIDE.U32 R2, R4, c[0x0][0x1a8], R2 ;  /* 0x00006a0004027a25 */ /* 0x000fc800078e0002 */
[----:B------:R-:W-:Y:S01]  /*a740*/  IMAD R13, R4, c[0x0][0x1ac], R0 ;  /* 0x00006b00040d7a24 */ /* 0x000fe200078e0200 */
[C---:B------:R-:W-:Y:S01]  /*a750*/  LEA R17, P0, R2.reuse, c[0x0][0x160], 0x1 ;  /* 0x0000580002117a11 */ /* 0x040fe200078008ff */
[----:B------:R-:W-:Y:S01]  /*a760*/  IMAD.U32 R0, RZ, RZ, UR7 ;  /* 0x00000007ff007e24 */ /* 0x000fe2000f8e00ff */
[----:B------:R-:W-:Y:S02]  /*a770*/  MOV R22, UR7 ;  /* 0x0000000700167c02 */ /* 0x000fe40008000f00 */
[----:B------:R-:W-:Y:S02]  /*a780*/  IADD3 R13, R3, R13, RZ ;  /* 0x0000000d030d7210 */ /* 0x000fe40007ffe0ff */
[----:B------:R-:W-:Y:S02]  /*a790*/  ISETP.GE.AND P3, PT, R229, c[0x0][0x198], PT ;  /* 0x00006600e5007a0c */ /* 0x000fe40003f66270 */
[----:B------:R-:W-:Y:S02]  /*a7a0*/  LEA.HI.X R13, R2, c[0x0][0x164], R13, 0x1, P0 ;  /* 0x00005900020d7a11 */ /* 0x000fe400000f0c0d */
[----:B------:R-:W-:-:S02]  /*a7b0*/  IADD3 R22, P0, R22, 0x10, RZ ;  /* 0x0000001016167810 */ /* 0x000fc40007f1e0ff */
[----:B------:R-:W-:Y:S01]  /*a7c0*/  IADD3 R24, P1, R0, 0x8, RZ ;  /* 0x0000000800187810 */ /* 0x000fe20007f3e0ff */
[----:B------:R-:W-:Y:S01]  /*a7d0*/  IMAD.IADD R6, R145, 0x1, R14 ;  /* 0x0000000191067824 */ /* 0x000fe200078e020e */
[----:B------:R-:W-:Y:S01]  /*a7e0*/  ISETP.GE.AND P4, PT, R140, c[0x0][0x198], PT ;  /* 0x000066008c007a0c */ /* 0x000fe20003f86270 */
[----:B------:R-:W-:Y:S01]  /*a7f0*/  IMAD.X R23, RZ, RZ, UR6, P0 ;  /* 0x00000006ff177e24 */ /* 0x000fe200080e06ff */
[----:B------:R-:W-:Y:S02]  /*a800*/  ISETP.GE.AND P5, PT, R144, c[0x0][0x198], PT ;  /* 0x0000660090007a0c */ /* 0x000fe40003fa6270 */
[----:B------:R-:W-:Y:S02]  /*a810*/  ISETP.GE.AND P6, PT, R228, c[0x0][0x198], PT ;  /* 0x00006600e4007a0c */ /* 0x000fe40003fc6270 */
[----:B------:R-:W-:Y:S02]  /*a820*/  P2R R18, PR, RZ, 0x8 ;  /* 0x00000008ff127803 */ /* 0x000fe40000000000 */
[----:B------:R-:W-:-:S02]  /*a830*/  IADD3 R129, R225, -0x1, RZ ;  /* 0xffffffffe1817810 */ /* 0x000fc40007ffe0ff */
[----:B------:R-:W-:Y:S02]  /*a840*/  IADD3.X R25, RZ, UR6, RZ, P1, !PT ;  /* 0x00000006ff197c10 */ /* 0x000fe40008ffe4ff */
[----:B------:R-:W-:Y:S01]  /*a850*/  @!P2 MOV R20, R10 ;  /* 0x0000000a0014a202 */ /* 0x000fe20000000f00 */
[----:B------:R-:W-:Y:S05]  /*a860*/  BRA.DIV ~URZ, `(.L_x_2344) ;  /* 0x00015ba27f007947 */ /* 0x000fea000b800000 */
[----:B-1----:R1:W2:Y:S02]  /*a870*/  SHFL.IDX PT, R4, R13, RZ, 0x181f ;  /* 0x00181fff0d047589 */ /* 0x0022a400000e0000 */
.L_x_2516:
[----:B------:R-:W-:Y:S05]  /*a880*/  BRA.DIV ~URZ, `(.L_x_2345) ;  /* 0x00015bf27f007947 */ /* 0x000fea000b800000 */
[----:B------:R3:W4:Y:S02]  /*a890*/  SHFL.IDX PT, R0, R17, RZ, 0x181f ;  /* 0x00181fff11007589 */ /* 0x00072400000e0000 */
.L_x_2517:
[----:B------:R-:W-:Y:S01]  /*a8a0*/  IMAD R16, R19, c[0x0][0x2c4], RZ ;  /* 0x0000b10013107a24 */ /* 0x000fe200078e02ff */
[----:B------:R-:W-:Y:S04]  /*a8b0*/  BSSY B0, `(.L_x_2346) ;  /* 0x0000013000007945 */ /* 0x000fe80003800000 */
[----:B------:R-:W-:-:S13]  /*a8c0*/  ISETP.GE.AND P0, PT, R6, R16, PT ;  /* 0x000000100600720c */ /* 0x000fda0003f06270 */
[----:B------:R-:W-:Y:S05]  /*a8d0*/  @P0 BRA `(.L_x_2347) ;  /* 0x0000010000000947 */ /* 0x000fea0003800000 */
[-C--:B----4-:R-:W-:Y:S02]  /*a8e0*/  LEA R14, P0, R140, R0.reuse, 0x1 ;  /* 0x000000008c0e7211 */ /* 0x090fe400078008ff */
[----:B------:R-:W-:Y:S02]  /*a8f0*/  ISETP.NE.AND P3, PT, R18, RZ, PT ;  /* 0x000000ff1200720c */ /* 0x000fe40003f65270 */
        /* <DEDUP_REMOVED lines=14> */
.L_x_2347:
[----:B------:R-:W-:Y:S05]  /*a9e0*/  BSYNC B0 ;  /* 0x0000000000007941 */ /* 0x000fea0003800000 */
.L_x_2346:
[----:B------:R-:W-:Y:S05]  /*a9f0*/  BRA.DIV ~URZ, `(.L_x_2348) ;  /* 0x00015af27f007947 */ /* 0x000fea000b800000 */
[----:B--2---:R2:W1:Y:S04]  /*aa00*/  SHFL.IDX PT, R4, R13, 0x1, 0x181f ;  /* 0x00381f000d047f89 */ /* 0x00446800000e0000 */
[----:B----4-:R2:W4:Y:S02]  /*aa10*/  SHFL.IDX PT, R0, R17, 0x1, 0x181f ;  /* 0x00381f0011007f89 */ /* 0x01052400000e0000 */
.L_x_2518:
[----:B------:R-:W-:Y:S01]  /*aa20*/  IADD3 R2, R6, 0x20, RZ ;  /* 0x0000002006027810 */ /* 0x000fe20007ffe0ff */
[----:B------:R-:W-:Y:S03]  /*aa30*/  BSSY B0, `(.L_x_2349) ;  /* 0x0000013000007945 */ /* 0x000fe60003800000 */
[----:B------:R-:W-:-:S13]  /*aa40*/  ISETP.GE.AND P0, PT, R2, R16, PT ;  /* 0x000000100200720c */ /* 0x000fda0003f06270 */
[----:B------:R-:W-:Y:S05]  /*aa50*/  @P0 BRA `(.L_x_2350) ;  /* 0x0000010000000947 */ /* 0x000fea0003800000 */
[-C--:B----4-:R-:W-:Y:S02]  /*aa60*/  LEA R14, P0, R140, R0.reuse, 0x1 ;  /* 0x000000008c0e7211 */ /* 0x090fe400078008ff */
[----:B------:R-:W-:Y:S02]  /*aa70*/  ISETP.NE.AND P3, PT, R18, RZ, PT ;  /* 0x000000ff1200720c */ /* 0x000fe40003f65270 */
[-C--:B------:R-:W-:Y:S02]  /*aa80*/  LEA R10, P2, R238, R0.reuse, 0x1 ;  /* 0x00000000ee0a7211 */ /* 0x080fe400078408ff */
[----:B------:R-:W-:Y:S02]  /*aa90*/  LEA R8, P1, R228, R0, 0x1 ;  /* 0x00000000e4087211 */ /* 0x000fe400078208ff */
[----:B-1----:R-:W-:Y:S02]  /*aaa0*/  LEA.HI.X R15, R140, R4, R141, 0x1, P0 ;  /* 0x000000048c0f7211 */ /* 0x002fe400000f0c8d */
        /* <DEDUP_REMOVED lines=11> */
.L_x_2350:
[----:B------:R-:W-:Y:S05]  /*ab60*/  BSYNC B0 ;  /* 0x0000000000007941 */ /* 0x000fea0003800000 */
.L_x_2349:
[----:B------:R-:W-:Y:S05]  /*ab70*/  BRA.DIV ~URZ, `(.L_x_2351) ;  /* 0x00015a427f007947 */ /* 0x000fea000b800000 */
[----:B-1----:R1:W2:Y:S02]  /*ab80*/  SHFL.IDX PT, R4, R13, 0x2, 0x181f ;  /* 0x00581f000d047f89 */ /* 0x0022a400000e0000 */
.L_x_2519:
[----:B------:R-:W-:Y:S05]  /*ab90*/  BRA.DIV ~URZ, `(.L_x_2352) ;  /* 0x00015a927f007947 */ /* 0x000fea000b800000 */
[----:B----4-:R4:W1:Y:S02]  /*aba0*/  SHFL.IDX PT, R0, R17, 0x2, 0x181f ;  /* 0x00581f0011007f89 */ /* 0x01086400000e0000 */
.L_x_2520:
[----:B------:R-:W-:Y:S01]  /*abb0*/  IADD3 R2, R6, 0x40, RZ ;  /* 0x0000004006027810 */ /* 0x000fe20007ffe0ff */
[----:B------:R-:W-:Y:S03]  /*abc0*/  BSSY B0, `(.L_x_2353) ;  /* 0x0000013000007945 */ /* 0x000fe60003800000 */
[----:B------:R-:W-:-:S13]  /*abd0*/  ISETP.GE.AND P0, PT, R2, R16, PT ;  /* 0x000000100200720c */ /* 0x000fda0003f06270 */
[----:B------:R-:W-:Y:S05]  /*abe0*/  @P0 BRA `(.L_x_2354) ;  /* 0x0000010000000947 */ /* 0x000fea0003800000 */
[-C--:B-1----:R-:W-:Y:S02]  /*abf0*/  LEA R14, P0, R140, R0.reuse, 0x1 ;  /* 0x000000008c0e7211 */ /* 0x082fe400078008ff */
        /* <DEDUP_REMOVED lines=15> */
.L_x_2354:
[----:B------:R-:W-:Y:S05]  /*acf0*/  BSYNC B0 ;  /* 0x0000000000007941 */ /* 0x000fea0003800000 */
.L_x_2353:
[----:B------:R-:W-:Y:S05]  /*ad00*/  BRA.DIV ~URZ, `(.L_x_2355) ;  /* 0x000159927f007947 */ /* 0x000fea000b800000 */
[----:B--2---:R2:W3:Y:S04]  /*ad10*/  SHFL.IDX PT, R4, R13, 0x3, 0x181f ;  /* 0x00781f000d047f89 */ /* 0x0044e800000e0000 */
[----:B-1----:R2:W1:Y:S02]  /*ad20*/  SHFL.IDX PT, R0, R17, 0x3, 0x181f ;  /* 0x00781f0011007f89 */ /* 0x00246400000e0000 */
.L_x_2521:
[----:B--2---:R-:W2:Y:S04]  /*ad30*/  LDL R113, [R1] ;  /* 0x0000000001717983 */ /* 0x004ea80000100800 */
[----:B----4-:R-:W4:Y:S04]  /*ad40*/  LDL R10, [R1+0x48] ;  /* 0x00004800010a7983 */ /* 0x010f280000100800 */
[----:B---3--:R-:W3:Y:S01]  /*ad50*/  LDL R13, [R1+0x64] ;  /* 0x00006400010d7983 */ /* 0x008ee20000100800 */
[----:B------:R-:W-:Y:S01]  /*ad60*/  IADD3 R6, R6, 0x60, RZ ;  /* 0x0000006006067810 */ /* 0x000fe20007ffe0ff */
[----:B------:R-:W-:Y:S01]  /*ad70*/  IMAD.MOV.U32 R97, RZ, RZ, 0x30 ;  /* 0x00000030ff617424 */ /* 0x000fe200078e00ff */
[----:B------:R-:W-:Y:S01]  /*ad80*/  ULDC.64 UR4, c[0x0][0x40] ;  /* 0x0000100000047ab9 */ /* 0x000fe20000000a00 */
[----:B------:R-:W-:Y:S01]  /*ad90*/  IMAD.MOV.U32 R224, RZ, RZ, RZ ;  /* 0x000000ffffe07224 */ /* 0x000fe200078e00ff */
[----:B------:R-:W-:Y:S01]  /*ada0*/  ISETP.GE.AND P0, PT, R6, R16, PT ;  /* 0x000000100600720c */ /* 0x000fe20003f06270 */
[----:B------:R-:W-:Y:S01]  /*adb0*/  IMAD.MOV.U32 R6, RZ, RZ, c[0x0][0x2b8] ;  /* 0x0000ae00ff067624 */ /* 0x000fe200078e00ff */
[----:B------:R-:W-:Y:S01]  /*adc0*/  UIADD3 UR4, UP0, UR4, 0x160, URZ ;  /* 0x0000016004047890 */ /* 0x000fe2000ff1e03f */
[----:B------:R-:W-:-:S02]  /*add0*/  IMAD R128, R225, R97, -0x30 ;  /* 0xffffffd0e1807424 */ /* 0x000fc400078e0261 */
[----:B-----5:R-:W-:Y:S01]  /*ade0*/  IMAD.WIDE.U32 R16, R20, c[0x0][0x2b0], RZ ;  /* 0x0000ac0014107a25 */ /* 0x020fe200078e00ff */
[----:B------:R-:W-:Y:S01]  /*adf0*/  ISETP.NE.AND P3, PT, R6, 0x1, PT ;  /* 0x000000010600780c */ /* 0x000fe20003f65270 */
[----:B------:R-:W-:-:S03]  /*ae00*/  UIADD3.X UR5, URZ, UR5, URZ, UP0, !UPT ;  /* 0x000000053f057290 */ /* 0x000fc600087fe43f */
[----:B------:R-:W-:Y:S03]  /*ae10*/  STL.64 [R1+0x90], R16 ;  /* 0x0000901001007387 */ /* 0x000fe60000100a00 */
[----:B-1----:R-:W-:Y:S01]  /*ae20*/  @!P0 LEA R2, P1, R140, R0, 0x1 ;  /* 0x000000008c028211 */ /* 0x002fe200078208ff */
[----:B------:R-:W-:Y:S01]  /*ae30*/  IMAD.U32 R19, RZ, RZ, UR5 ;  /* 0x00000005ff137e24 */ /* 0x000fe2000f8e00ff */
[----:B--2---:R-:W-:-:S04]  /*ae40*/  SHF.R.S32.HI R14, RZ, 0x1f, R113 ;  /* 0x0000001fff0e7819 */ /* 0x004fc80000011471 */
[----:B------:R-:W-:Y:S01]  /*ae50*/  LEA.HI R3, R14, R113, RZ, 0x3 ;  /* 0x000000710e037211 */ /* 0x000fe200078f18ff */
[----:B----4-:R1:W-:Y:S03]  /*ae60*/  STL [R1+0x84], R10 ;  /* 0x0000840a01007387 */ /* 0x0103e60000100800 */
[----:B------:R-:W-:Y:S02]  /*ae70*/  LOP3.LUT R215, R3, 0xfffffff8, RZ, 0xc0, !PT ;  /* 0xfffffff803d77812 */ /* 0x000fe400078ec0ff */
[----:B------:R-:W-:Y:S02]  /*ae80*/  SHF.R.S32.HI R241, RZ, 0x3, R3 ;  /* 0x00000003fff17819 */ /* 0x000fe40000011403 */
[----:B------:R-:W-:Y:S01]  /*ae90*/  @!P0 LEA.HI.X R3, R140, R4, R141, 0x1, P1 ;  /* 0x000000048c038211 */ /* 0x000fe200008f0c8d */
[----:B------:R-:W-:Y:S01]  /*aea0*/  IMAD.IADD R215, R113, 0x1, -R215 ;  /* 0x0000000171d77824 */ /* 0x000fe200078e0ad7 */
[----:B------:R-:W-:-:S03]  /*aeb0*/  @!P0 LEA R8, P1, R238, R0, 0x1 ;  /* 0x00000000ee088211 */ /* 0x000fc600078208ff */
[----:B------:R-:W-:Y:S01]  /*aec0*/  IMAD.SHL.U32 R251, R215, 0x20, RZ ;  /* 0x00000020d7fb7824 */ /* 0x000fe200078e00ff */
[----:B------:R-:W-:Y:S01]  /*aed0*/  @!PT LDS RZ, [RZ] ;  /* 0x00000000fffff984 */ /* 0x000fe20000000800 */
[----:B------:R-:W-:Y:S01]  /*aee0*/  @!PT LDS RZ, [RZ] ;  /* 0x00000000fffff984 */ /* 0x000fe20000000800 */
[----:B------:R-:W-:Y:S01]  /*aef0*/  @!PT LDS RZ, [RZ] ;  /* 0x00000000fffff984 */ /* 0x000fe20000000800 */
[----:B------:R2:W-:Y:S01]  /*af00*/  @!P0 LDGSTS.E.BYPASS.LTC128B.128 [R245+0x13080], [R2.64], !P4 ;  /* 0x1308000002f58fae */ /* 0x0005e2000e101d4a */
[----:B------:R-:W-:Y:S02]  /*af10*/  @!P0 LEA.HI.X R9, R238, R4, R248, 0x1, P1 ;  /* 0x00000004ee098211 */ /* 0x000fe400008f0cf8 */
[----:B------:R-:W-:Y:S01]  /*af20*/  IMAD.IADD R21, R251, 0x1, R241 ;  /* 0x00000001fb157824 */ /* 0x000fe200078e02f1 */
[----:B------:R-:W-:Y:S01]  /*af30*/  ISETP.NE.AND P4, PT, R18, RZ, PT ;  /* 0x000000ff1200720c */ /* 0x000fe20003f85270 */
[----:B------:R-:W-:Y:S01]  /*af40*/  IMAD.U32 R18, RZ, RZ, UR4 ;  /* 0x00000004ff127e24 */ /* 0x000fe2000f8e00ff */
[----:B------:R4:W-:Y:S01]  /*af50*/  @!P0 LDGSTS.E.BYPASS.LTC128B.128 [R245+0x17080], [R8.64], !P5 ;  /* 0x1708000008f58fae */ /* 0x0009e2000e901d4a */
[----:B------:R-:W-:-:S05]  /*af60*/  IMAD.IADD R6, R21, 0x1, R128 ;  /* 0x0000000115067824 */ /* 0x000fca00078e0280 */
[----:B---3--:R-:W-:-:S04]  /*af70*/  ISETP.GE.AND P2, PT, R6, R13, PT ;  /* 0x0000000d0600720c */ /* 0x008fc80003f46270 */
[----:B------:R-:W-:Y:S01]  /*af80*/  ISETP.GT.OR P1, PT, R21, 0x2f, P2 ;  /* 0x0000002f1500780c */ /* 0x000fe20001724670 */
[----:B--2---:R-:W-:Y:S01]  /*af90*/  IMAD.IADD R3, R10, 0x1, R6 ;  /* 0x000000010a037824 */ /* 0x004fe200078e0206 */
[----:B------:R-:W-:-:S03]  /*afa0*/  SHF.R.S32.HI R6, RZ, 0x1f, R20 ;  /* 0x0000001fff067819 */ /* 0x000fc60000011414 */
[----:B-1----:R-:W-:Y:S01]  /*afb0*/  @P3 IMAD.HI.U32 R10, R3, c[0x0][0x2bc], RZ ;  /* 0x0000af00030a3a27 */ /* 0x002fe200078e00ff */
[----:B----4-:R-:W-:-:S03]  /*afc0*/  @!P0 LEA R8, P2, R228, R0, 0x1 ;  /* 0x00000000e4088211 */ /* 0x010fc600078408ff */
[----:B------:R-:W-:Y:S01]  /*afd0*/  IMAD.MOV.U32 R2, RZ, RZ, R3 ;  /* 0x000000ffff027224 */ /* 0x000fe200078e0003 */
[----:B------:R-:W-:Y:S01]  /*afe0*/  @P3 SHF.R.U32.HI R2, RZ, c[0x0][0x2c0], R10 ;  /* 0x0000b000ff023a19 */ /* 0x000fe2000001160a */
[----:B------:R-:W-:Y:S01]  /*aff0*/  IMAD R6, R6, c[0x0][0x2b0], RZ ;  /* 0x0000ac0006067a24 */ /* 0x000fe200078e02ff */
[C---:B------:R-:W-:Y:S02]  /*b000*/  @!P0 LEA R10, P3, R229.reuse, R0, 0x1 ;  /* 0x00000000e50a8211 */ /* 0x040fe400078608ff */
[-C--:B------:R-:W-:Y:S01]  /*b010*/  @!P0 LEA.HI.X R9, R228, R4.reuse, R250, 0x1, P2 ;  /* 0x00000004e4098211 */ /* 0x080fe200010f0cfa */
[----:B------:R-:W-:Y:S01]  /*b020*/  IMAD R6, R20, c[0x0][0x2b4], R6 ;  /* 0x0000ad0014067a24 */ /* 0x000fe200078e0206 */
[----:B------:R-:W-:Y:S02]  /*b030*/  @!P0 LEA.HI.X R11, R229, R4, R249, 0x1, P3 ;  /* 0x00000004e50b8211 */ /* 0x000fe400018f0cf9 */
[----:B------:R-:W-:Y:S01]  /*b040*/  @!P1 IADD3 R0, P2, R2, R16, RZ ;  /* 0x0000001002009210 */ /* 0x000fe20007f5e0ff */
[----:B------:R1:W-:Y:S01]  /*b050*/  @!P0 LDGSTS.E.BYPASS.LTC128B.128 [R245+0x1b080], [R8.64], !P6 ;  /* 0x1b08000008f58fae */ /* 0x0003e2000f101d4a */
[----:B------:R-:W-:-:S03]  /*b060*/  IMAD.IADD R15, R17, 0x1, R6 ;  /* 0x00000001110f7824 */ /* 0x000fc600078e0206 */
[----:B------:R2:W-:Y:S02]  /*b070*/  @!P0 LDGSTS.E.BYPASS.LTC128B.128 [R245+0x1f080], [R10.64], !P4 ;  /* 0x1f0800000af58fae */ /* 0x0005e4000e101d4a */
[----:B------:R-:W-:Y:S02]  /*b080*/  @!P1 LEA.HI.X.SX32 R4, R2, R15, 0x1, P2 ;  /* 0x0000000f02049211 */ /* 0x000fe400010f0eff */
[----:B------:R-:W0:Y:S01]  /*b090*/  LDGDEPBAR ;  /* 0x00000000000079af */ /* 0x000e220000000000 */
[----:B------:R-:W-:Y:S01]  /*b0a0*/  WARPSYNC 0xffffffff ;  /* 0xffffffff00007948 */ /* 0x000fe20003800000 */
[----:B------:R-:W-:Y:S02]  /*b0b0*/  IMAD.WIDE.U32 R16, R252, c[0x0][0x1e8], RZ ;  /* 0x00007a00fc107a25 */ /* 0x000fe400078e00ff */
[----:B------:R3:W-:Y:S01]  /*b0c0*/  STL [R1+0x9c], R15 ;  /* 0x00009c0f01007387 */ /* 0x0007e20000100800 */
[----:B-1----:R-:W-:-:S04]  /*b0d0*/  @!P1 LEA R8, P2, R0, c[0x0][0x2a0], 0x2 ;  /* 0x0000a80000089a11 */ /* 0x002fc800078410ff */
[----:B------:R-:W-:Y:S01]  /*b0e0*/  @!P1 LEA.HI.X R9, R0, c[0x0][0x2a4], R4, 0x2, P2 ;  /* 0x0000a90000099a11 */ /* 0x000fe200010f1404 */
[----:B------:R-:W-:Y:S06]  /*b0f0*/  BAR.SYNC.DEFER_BLOCKING 0x0 ;  /* 0x0000000000007b1d */ /* 0x000fec0000010000 */
[----:B------:R1:W4:Y:S01]  /*b100*/  @!P1 LDG.E R224, [R8.64] ;  /* 0x0000000a08e09981 */ /* 0x000322000c1e1900 */
[----:B------:R-:W-:Y:S01]  /*b110*/  IMAD.MOV R0, RZ, RZ, -R2 ;  /* 0x000000ffff007224 */ /* 0x000fe200078e0a02 */
[----:B------:R-:W-:Y:S01]  /*b120*/  LOP3.LUT R213, R213, 0xfffffbff, RZ, 0xc0, !PT ;  /* 0xfffffbffd5d57812 */ /* 0x000fe200078ec0ff */
[----:B------:R-:W-:Y:S01]  /*b130*/  IMAD.SHL.U32 R6, R241, 0x40, RZ ;  /* 0x00000040f1067824 */ /* 0x000fe200078e00ff */
[----:B------:R2:W-:Y:S01]  /*b140*/  STL.64 [R1+0x88], R16 ;  /* 0x0000881001007387 */ /* 0x0005e20000100a00 */
[----:B------:R-:W-:Y:S01]  /*b150*/  IMAD R226, R0, c[0x0][0x2b8], R3 ;  /* 0x0000ae0000e27a24 */ /* 0x000fe200078e0203 */
[----:B------:R-:W-:Y:S01]  /*b160*/  IADD3 R201, R192, 0x20, RZ ;  /* 0x00000020c0c97810 */ /* 0x000fe20007ffe0ff */
[----:B---3--:R-:W-:Y:S01]  /*b170*/  IMAD R15, R252, c[0x0][0x1ec], R17 ;  /* 0x00007b00fc0f7a24 */ /* 0x008fe200078e0211 */
[----:B------:R-:W-:Y:S01]  /*b180*/  STL.64 [R1+0x28], R22 ;  /* 0x0000281601007387 */ /* 0x000fe20000100a00 */
[C---:B------:R-:W-:Y:S01]  /*b190*/  IMAD.WIDE.U32 R2, R226.reuse, c[0x0][0x1e0], RZ ;  /* 0x00007800e2027a25 */ /* 0x040fe200078e00ff */
[----:B------:R-:W-:Y:S01]  /*b1a0*/  SHF.R.S32.HI R127, RZ, 0x1f, R226 ;  /* 0x0000001fff7f7819 */ /* 0x000fe200000114e2 */
[----:B------:R-:W-:Y:S01]  /*b1b0*/  BSSY B2, `(.L_x_2356) ;  /* 0x000005e000027945 */ /* 0x000fe20003800000 */
[----:B------:R3:W-:Y:S01]  /*b1c0*/  STL [R1+0x98], R15 ;  /* 0x0000980f01007387 */ /* 0x0007e20000100800 */
[----:B------:R-:W-:Y:S01]  /*b1d0*/  IMAD.SHL.U32 R215, R215, 0x8, RZ ;  /* 0x00000008d7d77824 */ /* 0x000fe200078e00ff */
[----:B------:R-:W-:Y:S01]  /*b1e0*/  MOV R130, 0xb790 ;  /* 0x0000b79000827802 */ /* 0x000fe20000000f00 */
[----:B------:R-:W-:Y:S01]  /*b1f0*/  IMAD R0, R127, c[0x0][0x1e0], RZ ;  /* 0x000078007f007a24 */ /* 0x000fe200078e02ff */
[----:B------:R-:W-:Y:S01]  /*b200*/  STL.64 [R1+0x30], R172 ;  /* 0x000030ac01007387 */ /* 0x000fe20000100a00 */
[----:B------:R-:W-:Y:S01]  /*b210*/  IMAD R97, R225, -0x30, R97 ;  /* 0xffffffd0e1617824 */ /* 0x000fe200078e0261 */
[----:B------:R-:W-:Y:S01]  /*b220*/  ISETP.GE.AND P6, PT, R215, c[0x0][0x1d4], PT ;  /* 0x00007500d7007a0c */ /* 0x000fe20003fc6270 */
[----:B------:R-:W-:Y:S01]  /*b230*/  IMAD R0, R226, c[0x0][0x1e4], R0 ;  /* 0x00007900e2007a24 */ /* 0x000fe200078e0200 */
[----:B------:R-:W-:Y:S01]  /*b240*/  STL.64 [R1+0x38], R26 ;  /* 0x0000381a01007387 */ /* 0x000fe20000100a00 */
[----:B------:R-:W-:-:S02]  /*b250*/  IMAD.IADD R125, R13, 0x1, R97 ;  /* 0x000000010d7d7824 */ /* 0x000fc400078e0261 */
[----:B------:R-:W-:Y:S01]  /*b260*/  IMAD.IADD R3, R3, 0x1, R0 ;  /* 0x0000000103037824 */ /* 0x000fe200078e0200 */
[----:B------:R-:W-:Y:S01]  /*b270*/  STL.64 [R1+0x40], R24 ;  /* 0x0000401801007387 */ /* 0x000fe20000100a00 */
[----:B-1----:R-:W-:Y:S02]  /*b280*/  IMAD.U32 R8, RZ, RZ, UR7 ;  /* 0x00000007ff087e24 */ /* 0x002fe4000f8e00ff */
[----:B------:R-:W-:Y:S01]  /*b290*/  IMAD.U32 R9, RZ, RZ, UR6 ;  /* 0x00000006ff097e24 */ /* 0x000fe2000f8e00ff */
[----:B------:R-:W-:Y:S01]  /*b2a0*/  STL.64 [R1+0x18], R18 ;  /* 0x0000181201007387 */ /* 0x000fe20000100a00 */
[----:B--2---:R-:W-:-:S03]  /*b2b0*/  IADD3 R17, R215, 0x40, RZ ;  /* 0x00000040d7117810 */ /* 0x004fc60007ffe0ff */
[----:B------:R-:W-:Y:S01]  /*b2c0*/  STL.64 [R1+0x20], R8 ;  /* 0x0000200801007387 */ /* 0x000fe20000100a00 */
[----:B------:R-:W-:Y:S02]  /*b2d0*/  @P6 LOP3.LUT R213, R213, 0x400, RZ, 0xfc, !PT ;  /* 0x00000400d5d56812 */ /* 0x000fe400078efcff */
[----:B------:R-:W-:Y:S02]  /*b2e0*/  ISETP.GE.AND P5, PT, R17, c[0x0][0x1d4], PT ;  /* 0x0000750011007a0c */ /* 0x000fe40003fa6270 */
[----:B------:R-:W-:-:S11]  /*b2f0*/  LOP3.LUT R213, R213, 0xfffffdff, RZ, 0xc0, !PT ;  /* 0xfffffdffd5d57812 */ /* 0x000fd600078ec0ff */
[----:B------:R-:W-:-:S04]  /*b300*/  @P5 LOP3.LUT R213, R213, 0x200, RZ, 0xfc, !PT ;  /* 0x00000200d5d55812 */ /* 0x000fc800078efcff */
[----:B------:R-:W-:Y:S02]  /*b310*/  LOP3.LUT R213, R213, 0xfffffeff, RZ, 0xc0, !PT ;  /* 0xfffffeffd5d57812 */ /* 0x000fe400078ec0ff */
[----:B----4-:R-:W-:Y:S01]  /*b320*/  SHF.R.S32.HI R126, RZ, 0x1f, R224 ;  /* 0x0000001fff7e7819 */ /* 0x010fe200000114e0 */
[----:B------:R-:W-:-:S04]  /*b330*/  IMAD.WIDE.U32 R2, R224, c[0x0][0x1f0], R2 ;  /* 0x00007c00e0027a25 */ /* 0x000fc800078e0002 */
[----:B------:R-:W-:Y:S01]  /*b340*/  IMAD R0, R126, c[0x0][0x1f0], RZ ;  /* 0x00007c007e007a24 */ /* 0x000fe200078e02ff */
[----:B------:R-:W-:Y:S02]  /*b350*/  IADD3 R2, P0, R2, R16, RZ ;  /* 0x0000001002027210 */ /* 0x000fe40007f1e0ff */
[----:B------:R-:W-:Y:S01]  /*b360*/  IADD3 R16, R215, 0x80, RZ ;  /* 0x00000080d7107810 */ /* 0x000fe20007ffe0ff */
[----:B------:R-:W-:Y:S01]  /*b370*/  IMAD R4, R224, c[0x0][0x1f4], R0 ;  /* 0x00007d00e0047a24 */ /* 0x000fe200078e0200 */
[----:B------:R-:W-:Y:S02]  /*b380*/  LOP3.LUT R0, R6, 0x1c0, RZ, 0xc0, !PT ;  /* 0x000001c006007812 */ /* 0x000fe400078ec0ff */
[----:B------:R-:W-:Y:S02]  /*b390*/  ISETP.GE.AND P4, PT, R16, c[0x0][0x1d4], PT ;  /* 0x0000750010007a0c */ /* 0x000fe40003f86270 */
[----:B------:R-:W-:Y:S02]  /*b3a0*/  IADD3.X R6, R15, R3, R4, P0, !PT ;  /* 0x000000030f067210 */ /* 0x000fe400007fe404 */
[----:B------:R-:W-:-:S02]  /*b3b0*/  LOP3.LUT R3, R0, 0x38, R215, 0xf8, !PT ;  /* 0x0000003800037812 */ /* 0x000fc400078ef8d7 */
[----:B------:R-:W-:Y:S02]  /*b3c0*/  SHF.R.U32.HI R0, RZ, 0x3, R0 ;  /* 0x00000003ff007819 */ /* 0x000fe40000011600 */
[----:B------:R-:W-:Y:S02]  /*b3d0*/  LEA R4, P0, R2, c[0x0][0x1c8], 0x1 ;  /* 0x0000720002047a11 */ /* 0x000fe400078008ff */
[----:B------:R-:W-:Y:S02]  /*b3e0*/  LOP3.LUT R10, R3, R0, RZ, 0x3c, !PT ;  /* 0x00000000030a7212 */ /* 0x000fe400078e3cff */
[----:B------:R-:W-:Y:S01]  /*b3f0*/  LEA.HI R3, R14, R113, RZ, 0x6 ;  /* 0x000000710e037211 */ /* 0x000fe200078f30ff */
[----:B------:R-:W-:Y:S01]  /*b400*/  SHFL.IDX PT, R8, R4, 0x1, 0x181f ;  /* 0x00381f0004087f89 */ /* 0x000fe200000e0000 */
[----:B------:R-:W-:Y:S02]  /*b410*/  LEA.HI.X R11, R2, c[0x0][0x1cc], R6, 0x1, P0 ;  /* 0x00007300020b7a11 */ /* 0x000fe400000f0c06 */
[----:B------:R-:W-:Y:S01]  /*b420*/  IMNMX R0, R125, 0x30, PT ;  /* 0x000000307d007817 */ /* 0x000fe20003800200 */
[----:B------:R-:W-:Y:S01]  /*b430*/  IMAD.SHL.U32 R6, R3, 0x8, RZ ;  /* 0x0000000803067824 */ /* 0x000fe200078e00ff */
[----:B------:R1:W-:Y:S01]  /*b440*/  SHFL.IDX PT, R2, R4, RZ, 0x181f ;  /* 0x00181fff04027589 */ /* 0x0003e200000e0000 */
[----:B---3--:R-:W-:-:S02]  /*b450*/  IADD3 R15, R215, 0xc0, RZ ;  /* 0x000000c0d70f7810 */ /* 0x008fc40007ffe0ff */
[----:B------:R-:W-:Y:S01]  /*b460*/  IMAD.IADD R0, R0, 0x1, -R241 ;  /* 0x0000000100007824 */ /* 0x000fe200078e0af1 */
[----:B------:R-:W2:Y:S01]  /*b470*/  SHFL.IDX PT, R3, R11, RZ, 0x181f ;  /* 0x00181fff0b037589 */ /* 0x000ea200000e0000 */
[----:B------:R-:W-:Y:S02]  /*b480*/  LOP3.LUT R214, R10, 0xfffffe00, R6, 0xf8, !PT ;  /* 0xfffffe000ad67812 */ /* 0x000fe400078ef806 */
[----:B------:R-:W-:Y:S01]  /*b490*/  SHF.R.S32.HI R6, RZ, 0x1f, R15 ;  /* 0x0000001fff067819 */ /* 0x000fe2000001140f */
[----:B------:R3:W4:Y:S01]  /*b4a0*/  SHFL.IDX PT, R9, R11, 0x1, 0x181f ;  /* 0x00381f000b097f89 */ /* 0x00072200000e0000 */
[C---:B------:R-:W-:Y:S02]  /*b4b0*/  ISETP.GE.AND P1, PT, R0.reuse, 0x1, PT ;  /* 0x000000010000780c */ /* 0x040fe40003f26270 */
[----:B------:R-:W-:Y:S02]  /*b4c0*/  ISETP.GT.AND P0, PT, R0, 0x20, PT ;  /* 0x000000200000780c */ /* 0x000fe40003f04270 */
[----:B------:R-:W-:-:S02]  /*b4d0*/  SHF.R.S32.HI R0, RZ, 0x1f, R16 ;  /* 0x0000001fff007819 */ /* 0x000fc40000011410 */
[----:B------:R-:W-:Y:S02]  /*b4e0*/  LEA.HI R6, R6, R15, RZ, 0x3 ;  /* 0x0000000f06067211 */ /* 0x000fe400078f18ff */
[----:B------:R-:W-:Y:S02]  /*b4f0*/  LEA.HI R0, R0, R16, RZ, 0x3 ;  /* 0x0000001000007211 */ /* 0x000fe400078f18ff */
[----:B------:R-:W-:Y:S02]  /*b500*/  ISETP.GE.AND P3, PT, R15, c[0x0][0x1d4], PT ;  /* 0x000075000f007a0c */ /* 0x000fe40003f66270 */
[----:B------:R-:W-:Y:S02]  /*b510*/  LOP3.LUT R231, R0, 0xfffffff8, RZ, 0xc0, !PT ;  /* 0xfffffff800e77812 */ /* 0x000fe400078ec0ff */
[----:B-1----:R-:W-:Y:S01]  /*b520*/  SHF.R.S32.HI R4, RZ, 0x1f, R17 ;  /* 0x0000001fff047819 */ /* 0x002fe20000011411 */
[----:B------:R-:W-:Y:S01]  /*b530*/  @P0 IMAD.SHL.U32 R0, R214, 0x2, RZ ;  /* 0x00000002d6000824 */ /* 0x000fe200078e00ff */
[----:B------:R-:W-:-:S02]  /*b540*/  LOP3.LUT R230, R6, 0xfffffff8, RZ, 0xc0, !PT ;  /* 0xfffffff806e67812 */ /* 0x000fc400078ec0ff */
[----:B------:R-:W-:Y:S01]  /*b550*/  LEA.HI R4, R4, R17, RZ, 0x3 ;  /* 0x0000001104047211 */ /* 0x000fe200078f18ff */
[--C-:B--2---:R-:W-:Y:S01]  /*b560*/  @P1 IMAD.WIDE R14, R215, 0x2, R2.reuse ;  /* 0x00000002d70e1825 */ /* 0x104fe200078e0202 */
[----:B------:R-:W-:Y:S02]  /*b570*/  @P4 LOP3.LUT R213, R213, 0x100, RZ, 0xfc, !PT ;  /* 0x00000100d5d54812 */ /* 0x000fe400078efcff */
[----:B------:R-:W-:Y:S01]  /*b580*/  LOP3.LUT R232, R4, 0xfffffff8, RZ, 0xc0, !PT ;  /* 0xfffffff804e87812 */ /* 0x000fe200078ec0ff */
[----:B------:R-:W-:Y:S01]  /*b590*/  @P1 IMAD.SHL.U32 R4, R214, 0x2, RZ ;  /* 0x00000002d6041824 */ /* 0x000fe200078e00ff */
[----:B------:R-:W-:Y:S01]  /*b5a0*/  LOP3.LUT R213, R213, 0xffffff7f, RZ, 0xc0, !PT ;  /* 0xffffff7fd5d57812 */ /* 0x000fe200078ec0ff */
[----:B------:R-:W-:Y:S01]  /*b5b0*/  @P1 IMAD.WIDE R16, R231, 0x2, R2 ;  /* 0x00000002e7101825 */ /* 0x000fe200078e0202 */
[----:B------:R-:W-:Y:S02]  /*b5c0*/  SHF.R.S32.HI R244, RZ, 0x1f, R232 ;  /* 0x0000001ffff47819 */ /* 0x000fe400000114e8 */
[----:B------:R4:W-:Y:S01]  /*b5d0*/  @P1 LDGSTS.E.BYPASS.LTC128B.128 [R4+0xa080], [R14.64], !P6 ;  /* 0x0a0800000e041fae */ /* 0x0009e2000f101d4a */
[----:B---3--:R-:W-:Y:S01]  /*b5e0*/  @P1 IMAD.WIDE R10, R232, 0x2, R2 ;  /* 0x00000002e80a1825 */ /* 0x008fe200078e0202 */
[----:B------:R-:W-:-:S02]  /*b5f0*/  @P3 LOP3.LUT R213, R213, 0x80, RZ, 0xfc, !PT ;  /* 0x00000080d5d53812 */ /* 0x000fc400078efcff */
[----:B------:R-:W-:Y:S01]  /*b600*/  SHF.R.S32.HI R243, RZ, 0x1f, R231 ;  /* 0x0000001ffff37819 */ /* 0x000fe200000114e7 */
[----:B------:R-:W-:Y:S01]  /*b610*/  @P1 IMAD.WIDE R2, R230, 0x2, R2 ;  /* 0x00000002e6021825 */ /* 0x000fe200078e0202 */
[----:B------:R1:W-:Y:S01]  /*b620*/  @P1 LDGSTS.E.BYPASS.LTC128B.128 [R4+0xb880], [R10.64], !P5 ;  /* 0x0b8800000a041fae */ /* 0x0003e2000e901d4a */
[----:B------:R-:W-:Y:S02]  /*b630*/  LOP3.LUT R213, R213, 0xffffffbf, RZ, 0xc0, !PT ;  /* 0xffffffbfd5d57812 */ /* 0x000fe400078ec0ff */
[----:B------:R-:W-:Y:S01]  /*b640*/  SHF.R.S32.HI R242, RZ, 0x1f, R230 ;  /* 0x0000001ffff27819 */ /* 0x000fe200000114e6 */
[----:B------:R2:W-:Y:S04]  /*b650*/  @P1 LDGSTS.E.BYPASS.LTC128B.128 [R4+0xd080], [R16.64], !P4 ;  /* 0x0d08000010041fae */ /* 0x0005e8000e101d4a */
[----:B------:R3:W-:Y:S01]  /*b660*/  @P1 LDGSTS.E.BYPASS.LTC128B.128 [R4+0xe880], [R2.64], !P3 ;  /* 0x0e88000002041fae */ /* 0x0007e2000d901d4a */
[----:B------:R-:W-:Y:S01]  /*b670*/  LOP3.LUT P1, RZ, R146, 0x2, RZ, 0xc0, !PT ;  /* 0x0000000292ff7812 */ /* 0x000fe2000782c0ff */
[----:B----4-:R-:W-:-:S12]  /*b680*/  @P0 IMAD.WIDE R14, R215, 0x2, R8 ;  /* 0x00000002d70e0825 */ /* 0x010fd800078e0208 */
[----:B------:R-:W-:Y:S01]  /*b690*/  @P1 IADD3 R201, R192, -0x20, RZ ;  /* 0xffffffe0c0c91810 */ /* 0x000fe20007ffe0ff */
[----:B------:R4:W-:Y:S01]  /*b6a0*/  @P0 LDGSTS.E.BYPASS.LTC128B.128 [R0+0xb080], [R14.64], !P6 ;  /* 0x0b0800000e000fae */ /* 0x0009e2000f101d4a */
[--C-:B-1----:R-:W-:Y:S02]  /*b6b0*/  @P0 IMAD.WIDE R10, R232, 0x2, R8.reuse ;  /* 0x00000002e80a0825 */ /* 0x102fe400078e0208 */
[C---:B------:R-:W-:Y:S02]  /*b6c0*/  IADD3 R212, R201.reuse, 0x1000, RZ ;  /* 0x00001000c9d47810 */ /* 0x040fe40007ffe0ff */
[----:B------:R-:W-:Y:S01]  /*b6d0*/  IADD3 R211, R201, 0x800, RZ ;  /* 0x00000800c9d37810 */ /* 0x000fe20007ffe0ff */
[----:B------:R4:W-:Y:S01]  /*b6e0*/  @P0 LDGSTS.E.BYPASS.LTC128B.128 [R0+0xc880], [R10.64], !P5 ;  /* 0x0c8800000a000fae */ /* 0x0009e2000e901d4a */
[----:B---3--:R-:W-:-:S04]  /*b6f0*/  @P0 IMAD.WIDE R2, R231, 0x2, R8 ;  /* 0x00000002e7020825 */ /* 0x008fc800078e0208 */
[----:B------:R-:W-:Y:S01]  /*b700*/  @P0 IMAD.WIDE R8, R230, 0x2, R8 ;  /* 0x00000002e6080825 */ /* 0x000fe200078e0208 */
[----:B------:R4:W-:Y:S04]  /*b710*/  @P0 LDGSTS.E.BYPASS.LTC128B.128 [R0+0xe080], [R2.64], !P4 ;  /* 0x0e08000002000fae */ /* 0x0009e8000e101d4a */
[----:B------:R4:W-:Y:S01]  /*b720*/  @P0 LDGSTS.E.BYPASS.LTC128B.128 [R0+0xf880], [R8.64], !P3 ;  /* 0x0f88000008000fae */ /* 0x0009e2000d901d4a */
[----:B------:R-:W-:-:S03]  /*b730*/  ISETP.GT.AND P0, PT, R21, 0x2f, PT ;  /* 0x0000002f1500780c */ /* 0x000fc60003f04270 */
[----:B------:R-:W0:Y:S10]  /*b740*/  LDGDEPBAR ;  /* 0x00000000000079af */ /* 0x000e340000000000 */
[----:B------:R-:W-:Y:S01]  /*b750*/  @P0 LOP3.LUT R213, R213, 0x40, RZ, 0xfc, !PT ;  /* 0x00000040d5d50812 */ /* 0x000fe200078efcff */
[----:B----4-:R-:W-:-:S05]  /*b760*/  IMAD.U32 R0, RZ, RZ, UR7 ;  /* 0x00000007ff007e24 */ /* 0x010fca000f8e00ff */
[----:B------:R-:W-:Y:S02]  /*b770*/  IADD3 R79, R0, 0x18, RZ ;  /* 0x00000018004f7810 */ /* 0x000fe40007ffe0ff */
[----:B--2---:R-:W-:Y:S05]  /*b780*/  CALL.REL.NOINC `($_ZN7cutlass13device_kernelIN5flash19enable_sm80_to_sm89INS1_16FlashAttnFwdSm80INS1_25CollectiveMainloopFwdSm80ILi8ELi1ELb0EN4cute5tupleIJNS5_1CILi128EEENS7_ILi48EEENS7_ILi256EEEEEELi256ENS_10bfloat16_tEfNS_4arch4Sm80ELb0ELb1ELb1ELb1ELb1ELb1ELb1ELb1EEENS1_21CollectiveEpilogueFwdINS6_IJS8_SA_S9_EEENS6_IJNS7_ILi1EEESI_SI_EEESC_SE_Li256ELb1ELb1ELb1ELb0EEENS1_36VarlenDynamicPersistentTileSchedulerILi128ELi48ELi256ELi256ELb1ELb1ELb0ELb1ELb0ELb1EEEEEEEEEvNT_6ParamsE$_ZZN5flash25CollectiveMainloopFwdSm80ILi8ELi1ELb0EN4cute5tupleIJNS1_1CILi128EEENS3_ILi48EEENS3_ILi256EEEEEELi256EN7cutlass10bfloat16_tEfNS8_4arch4Sm80ELb0ELb1ELb1ELb1ELb1ELb1ELb1ELb1EE3mmaINS_16FlashAttnFwdSm80ISC_NS_21CollectiveEpilogueFwdINS2_IJS4_S6_S5_EEENS2_IJNS3_ILi1EEESH_SH_EEES9_SB_Li256ELb1ELb1ELb1ELb0EEENS_36VarlenDynamicPersistentTileSchedulerILi128ELi48ELi256ELi256ELb1ELb1ELb0ELb1ELb0ELb1EEEE13SharedStorageENS1_6TensorINS1_11ArrayEngineIfLm128EEENS1_6LayoutINS2_IJNS2_IJNS3_ILi2EEESS_EEESH_NS3_ILi32EEEEEENS2_IJNS2_IJSH_SS_EEENS3_ILi0EEENS3_ILi4EEEEEEEEEENS_7SoftmaxILi2ELi0EEEEEbRKNSC_6ParamsERT0_RT1_iRKNS_16SeqlenInfoQKNewKILb1ELb1EEENS2_IJiiiiEEERT_ENKUlvE_clEv) ;  /* 0x0001742000007944 */ /* 0x004fea0003c00000 */
[----:B------:R-:W-:Y:S05]  /*b790*/  BSYNC B2 ;  /* 0x0000000000027941 */ /* 0x000fea0003800000 */
.L_x_2356:
[----:B------:R2:W5:Y:S01]  /*b7a0*/  LDL R96, [R1] ;  /* 0x0000000001607983 */ /* 0x0005620000100800 */
[----:B------:R-:W-:-:S04]  /*b7b0*/  DEPBAR.LE SB0, 0x0 ;  /* 0x000080000000791a */ /* 0x000fc80000000000 */
[----:B------:R2:W5:Y:S01]  /*b7c0*/  LDL R240, [R1+0x10] ;  /* 0x0000100001f07983 */ /* 0x0005620000100800 */
[----:B------:R-:W-:Y:S01]  /*b7d0*/  WARPSYNC 0xffffffff ;  /* 0xffffffff00007948 */ /* 0x000fe20003800000 */
[----:B------:R-:W-:Y:S02]  /*b7e0*/  IMAD R0, R127, c[0x0][0x208], RZ ;  /* 0x000082007f007a24 */ /* 0x000fe400078e02ff */
[----:B------:R-:W-:Y:S01]  /*b7f0*/  BAR.SYNC.DEFER_BLOCKING 0x0 ;  /* 0x0000000000007b1d */ /* 0x000fe20000010000 */
[----:B-1----:R-:W-:-:S04]  /*b800*/  IMAD.WIDE.U32 R8, R252, c[0x0][0x210], RZ ;  /* 0x00008400fc087a25 */ /* 0x002fc800078e00ff */
[C---:B------:R-:W-:Y:S01]  /*b810*/  IMAD.WIDE.U32 R2, R226.reuse, c[0x0][0x208], RZ ;  /* 0x00008200e2027a25 */ /* 0x040fe200078e00ff */
[----:B------:R2:W-:Y:S03]  /*b820*/  STL.64 [R1+0x70], R8 ;  /* 0x0000700801007387 */ /* 0x0005e60000100a00 */
[----:B------:R-:W-:Y:S02]  /*b830*/  IMAD R0, R226, c[0x0][0x20c], R0 ;  /* 0x00008300e2007a24 */ /* 0x000fe400078e0200 */
[----:B------:R-:W-:-:S03]  /*b840*/  IMAD R252, R252, c[0x0][0x214], R9 ;  /* 0x00008500fcfc7a24 */ /* 0x000fc600078e0209 */
[----:B------:R-:W-:Y:S01]  /*b850*/  IADD3 R3, R3, R0, RZ ;  /* 0x0000000003037210 */ /* 0x000fe20007ffe0ff */
[----:B------:R-:W-:-:S04]  /*b860*/  IMAD R0, R126, c[0x0][0x218], RZ ;  /* 0x000086007e007a24 */ /* 0x000fc800078e02ff */
[----:B------:R-:W-:-:S04]  /*b870*/  IMAD.WIDE.U32 R2, R224, c[0x0][0x218], R2 ;  /* 0x00008600e0027a25 */ /* 0x000fc800078e0002 */
[----:B------:R-:W-:Y:S01]  /*b880*/  IMAD R4, R224, c[0x0][0x21c], R0 ;  /* 0x00008700e0047a24 */ /* 0x000fe200078e0200 */
[----:B------:R-:W-:Y:S01]  /*b890*/  IADD3 R0, P1, R2, R8, RZ ;  /* 0x0000000802007210 */ /* 0x000fe20007f3e0ff */
[----:B------:R2:W1:Y:S03]  /*b8a0*/  LDSM.16.M88.4 R16, [R197] ;  /* 0x00000000c510783b */ /* 0x0004660000000200 */
[----:B------:R-:W-:Y:S01]  /*b8b0*/  LEA R6, P0, R0, c[0x0][0x1f8], 0x1 ;  /* 0x00007e0000067a11 */ /* 0x000fe200078008ff */
[----:B----45:R2:W3:Y:S01]  /*b8c0*/  LDSM.16.M88.4 R36, [R192] ;  /* 0x00000000c024783b */ /* 0x0304e20000000200 */
[----:B------:R-:W-:-:S03]  /*b8d0*/  IADD3.X R2, R252, R3, R4, P1, !PT ;  /* 0x00000003fc027210 */ /* 0x000fc60000ffe404 */
[----:B------:R2:W4:Y:S01]  /*b8e0*/  LDSM.16.M88.4 R40, [R192+0x800] ;  /* 0x00080000c028783b */ /* 0x0005220000000200 */
[----:B------:R-:W-:Y:S02]  /*b8f0*/  LEA.HI.X R4, R0, c[0x0][0x1fc], R2, 0x1, P0 ;  /* 0x00007f0000047a11 */ /* 0x000fe400000f0c02 */
[----:B------:R-:W-:Y:S01]  /*b900*/  IADD3 R0, -R241, R125, RZ ;  /* 0x0000007df1007210 */ /* 0x000fe20007ffe1ff */
[----:B------:R2:W1:Y:S04]  /*b910*/  LDSM.16.M88.4 R28, [R192+0x1000] ;  /* 0x00100000c01c783b */ /* 0x0004680000000200 */
[----:B------:R2:W1:Y:S04]  /*b920*/  LDSM.16.M88.4 R20, [R198] ;  /* 0x00000000c614783b */ /* 0x0004680000000200 */
[----:B------:R2:W1:Y:S04]  /*b930*/  LDSM.16.M88.4 R56, [R201] ;  /* 0x00000000c938783b */ /* 0x0004680000000200 */
[----:B------:R2:W1:Y:S04]  /*b940*/  LDSM.16.M88.4 R64, [R201+0x800] ;  /* 0x00080000c940783b */ /* 0x0004680000000200 */
[----:B------:R2:W1:Y:S01]  /*b950*/  LDSM.16.M88.4 R72, [R201+0x1000] ;  /* 0x00100000c948783b */ /* 0x0004620000000200 */
[----:B------:R-:W-:Y:S05]  /*b960*/  BRA.DIV ~URZ, `(.L_x_2357) ;  /* 0x00014e027f007947 */ /* 0x000fea000b800000 */
[----:B------:R2:W4:Y:S02]  /*b970*/  SHFL.IDX PT, R3, R4, RZ, 0x181f ;  /* 0x00181fff04037589 */ /* 0x00052400000e0000 */
.L_x_2522:
[----:B------:R-:W5:Y:S01]  /*b980*/  SHFL.IDX PT, R2, R6, RZ, 0x181f ;  /* 0x00181fff06027589 */ /* 0x000f6200000e0000 */
[C---:B------:R-:W-:Y:S01]  /*b990*/  ISETP.GE.AND P1, PT, R215.reuse, c[0x0][0x1d4], PT ;  /* 0x00007500d7007a0c */ /* 0x040fe20003f26270 */
[----:B------:R-:W-:Y:S01]  /*b9a0*/  IMAD.SHL.U32 R214, R214, 0x2, RZ ;  /* 0x00000002d6d67824 */ /* 0x000fe200078e00ff */
[----:B------:R-:W-:Y:S01]  /*b9b0*/  IADD3 R10, R215, 0x40, RZ ;  /* 0x00000040d70a7810 */ /* 0x000fe20007ffe0ff */
[----:B------:R-:W-:Y:S01]  /*b9c0*/  BSSY B0, `(.L_x_2358) ;  /* 0x0000030000007945 */ /* 0x000fe20003800000 */
[----:B------:R-:W-:-:S02]  /*b9d0*/  ISETP.LT.OR P0, PT, R0, 0x1, P1 ;  /* 0x000000010000780c */ /* 0x000fc40000f01670 */
[----:B------:R-:W-:Y:S02]  /*b9e0*/  ISETP.GE.AND P4, PT, R10, c[0x0][0x1d4], PT ;  /* 0x000075000a007a0c */ /* 0x000fe40003f86270 */
[----:B------:R-:W-:Y:S02]  /*b9f0*/  IADD3 R10, R215, 0x80, RZ ;  /* 0x00000080d70a7810 */ /* 0x000fe40007ffe0ff */
[----:B------:R-:W-:Y:S02]  /*ba00*/  ISETP.GT.AND P5, PT, R113, 0x7f, PT ;  /* 0x0000007f7100780c */ /* 0x000fe40003fa4270 */
[----:B------:R-:W-:Y:S02]  /*ba10*/  ISETP.GE.AND P3, PT, R10, c[0x0][0x1d4], PT ;  /* 0x000075000a007a0c */ /* 0x000fe40003f66270 */
[----:B------:R-:W-:Y:S02]  /*ba20*/  IADD3 R10, R215, 0xc0, RZ ;  /* 0x000000c0d70a7810 */ /* 0x000fe40007ffe0ff */
[----:B------:R-:W-:-:S02]  /*ba30*/  LOP3.LUT R213, R213, 0xfffff7ff, RZ, 0xc0, !PT ;  /* 0xfffff7ffd5d57812 */ /* 0x000fc400078ec0ff */
[----:B------:R-:W-:Y:S01]  /*ba40*/  ISETP.GE.AND P2, PT, R10, c[0x0][0x1d4], PT ;  /* 0x000075000a007a0c */ /* 0x000fe20003f46270 */
[----:B--2-45:R-:W-:-:S04]  /*ba50*/  IMAD.WIDE R8, R215, 0x2, R2 ;  /* 0x00000002d7087825 */ /* 0x034fc800078e0202 */
[----:B------:R-:W-:Y:S01]  /*ba60*/  @P5 LOP3.LUT R213, R213, 0x800, RZ, 0xfc, !PT ;  /* 0x00000800d5d55812 */ /* 0x000fe200078efcff */
[----:B------:R-:W-:Y:S01]  /*ba70*/  @!PT LDS RZ, [RZ] ;  /* 0x00000000fffff984 */ /* 0x000fe20000000800 */
[----:B------:R-:W-:Y:S01]  /*ba80*/  @!PT LDS RZ, [RZ] ;  /* 0x00000000fffff984 */ /* 0x000fe20000000800 */
[----:B------:R2:W-:Y:S01]  /*ba90*/  LDGSTS.E.BYPASS.LTC128B.128 [R214+0x4080], [R8.64], !P0 ;  /* 0x0408000008d67fae */ /* 0x0005e2000c101d4a */
[----:B------:R-:W-:Y:S01]  /*baa0*/  ISETP.LT.OR P0, PT, R0, 0x1, P4 ;  /* 0x000000010000780c */ /* 0x000fe20002701670 */
[----:B--2---:R-:W-:-:S12]  /*bab0*/  IMAD.WIDE R8, R232, 0x2, R2 ;  /* 0x00000002e8087825 */ /* 0x004fd800078e0202 */
[----:B------:R2:W-:Y:S01]  /*bac0*/  LDGSTS.E.BYPASS.LTC128B.128 [R214+0x5880], [R8.64], !P0 ;  /* 0x0588000008d67fae */ /* 0x0005e2000c101d4a */
[----:B------:R-:W-:Y:S01]  /*bad0*/  ISETP.LT.OR P0, PT, R0, 0x1, P3 ;  /* 0x000000010000780c */ /* 0x000fe20001f01670 */
[----:B--2---:R-:W-:-:S04]  /*bae0*/  IMAD.WIDE R8, R231, 0x2, R2 ;  /* 0x00000002e7087825 */ /* 0x004fc800078e0202 */
[----:B------:R-:W-:-:S08]  /*baf0*/  IMAD.WIDE R2, R230, 0x2, R2 ;  /* 0x00000002e6027825 */ /* 0x000fd000078e0202 */
[----:B------:R2:W-:Y:S01]  /*bb00*/  LDGSTS.E.BYPASS.LTC128B.128 [R214+0x7080], [R8.64], !P0 ;  /* 0x0708000008d67fae */ /* 0x0005e2000c101d4a */
[----:B------:R-:W-:-:S13]  /*bb10*/  ISETP.LT.OR P0, PT, R0, 0x1, P2 ;  /* 0x000000010000780c */ /* 0x000fda0001701670 */
[----:B------:R4:W-:Y:S02]  /*bb20*/  LDGSTS.E.BYPASS.LTC128B.128 [R214+0x8880], [R2.64], !P0 ;  /* 0x0888000002d67fae */ /* 0x0009e4000c101d4a */
[----:B----4-:R-:W-:Y:S01]  /*bb30*/  SHF.R.S32.HI R2, RZ, 0x1f, R215 ;  /* 0x0000001fff027819 */ /* 0x010fe200000114d7 */
[----:B------:R-:W-:Y:S05]  /*bb40*/  @P5 BRA `(.L_x_2359) ;  /* 0x0000017000005947 */ /* 0x000fea0003800000 */
[----:B--2---:R-:W-:Y:S05]  /*bb50*/  BRA.DIV ~URZ, `(.L_x_2360) ;  /* 0x00014c827f007947 */ /* 0x004fea000b800000 */
[----:B------:R-:W2:Y:S04]  /*bb60*/  SHFL.IDX PT, R4, R4, 0x1, 0x181f ;  /* 0x00381f0004047f89 */ /* 0x000ea800000e0000 */
[----:B------:R4:W3:Y:S02]  /*bb70*/  SHFL.IDX PT, R2, R6, 0x1, 0x181f ;  /* 0x00381f0006027f89 */ /* 0x0008e400000e0000 */
.L_x_2523:
[C---:B---3--:R-:W-:Y:S02]  /*bb80*/  LEA R14, P0, R232.reuse, R2, 0x1 ;  /* 0x00000002e80e7211 */ /* 0x048fe400078008ff */
[----:B------:R-:W-:Y:S02]  /*bb90*/  SHF.R.S32.HI R3, RZ, 0x1f, R215 ;  /* 0x0000001fff037819 */ /* 0x000fe400000114d7 */
[----:B--2---:R-:W-:-:S02]  /*bba0*/  LEA.HI.X R15, R232, R4, R244, 0x1, P0 ;  /* 0x00000004e80f7211 */ /* 0x004fc400000f0cf4 */
[----:B------:R-:W-:-:S04]  /*bbb0*/  LEA R10, P0, R231, R2, 0x1 ;  /* 0x00000002e70a7211 */ /* 0x000fc800078008ff */
[----:B------:R-:W-:Y:S02]  /*bbc0*/  LEA.HI.X R11, R231, R4, R243, 0x1, P0 ;  /* 0x00000004e70b7211 */ /* 0x000fe400000f0cf3 */
[----:B------:R-:W-:-:S04]  /*bbd0*/  LEA R8, P0, R215, R2, 0x1 ;  /* 0x00000002d7087211 */ /* 0x000fc800078008ff */
[----:B------:R-:W-:Y:S02]  /*bbe0*/  LEA.HI.X R9, R215, R4, R3, 0x1, P0 ;  /* 0x00000004d7097211 */ /* 0x000fe400000f0c03 */
[----:B------:R-:W-:-:S13]  /*bbf0*/  ISETP.LT.OR P0, PT, R0, 0x21, P1 ;  /* 0x000000210000780c */ /* 0x000fda0000f01670 */
[----:B------:R-:W-:Y:S01]  /*bc00*/  @!PT LDS RZ, [RZ] ;  /* 0x00000000fffff984 */ /* 0x000fe20000000800 */
[----:B------:R-:W-:Y:S01]  /*bc10*/  @!PT LDS RZ, [RZ] ;  /* 0x00000000fffff984 */ /* 0x000fe20000000800 */
[----:B------:R-:W-:Y:S01]  /*bc20*/  @!PT LDS RZ, [RZ] ;  /* 0x00000000fffff984 */ /* 0x000fe20000000800 */
[----:B------:R2:W-:Y:S01]  /*bc30*/  LDGSTS.E.BYPASS.LTC128B.128 [R214+0x5080], [R8.64], !P0 ;  /* 0x0508000008d67fae */ /* 0x0005e2000c101d4a */
[----:B------:R-:W-:-:S04]  /*bc40*/  LEA R2, P0, R230, R2, 0x1 ;  /* 0x00000002e6027211 */ /* 0x000fc800078008ff */
[----:B------:R-:W-:Y:S02]  /*bc50*/  LEA.HI.X R3, R230, R4, R242, 0x1, P0 ;  /* 0x00000004e6037211 */ /* 0x000fe400000f0cf2 */
[----:B------:R-:W-:-:S13]  /*bc60*/  ISETP.LT.OR P0, PT, R0, 0x21, P4 ;  /* 0x000000210000780c */ /* 0x000fda0002701670 */
[----:B------:R2:W-:Y:S01]  /*bc70*/  LDGSTS.E.BYPASS.LTC128B.128 [R214+0x6880], [R14.64], !P0 ;  /* 0x068800000ed67fae */ /* 0x0005e2000c101d4a */
[----:B------:R-:W-:-:S13]  /*bc80*/  ISETP.LT.OR P0, PT, R0, 0x21, P3 ;  /* 0x000000210000780c */ /* 0x000fda0001f01670 */
[----:B------:R2:W-:Y:S01]  /*bc90*/  LDGSTS.E.BYPASS.LTC128B.128 [R214+0x8080], [R10.64], !P0 ;  /* 0x080800000ad67fae */ /* 0x0005e2000c101d4a */
[----:B------:R-:W-:-:S13]  /*bca0*/  ISETP.LT.OR P0, PT, R0, 0x21, P2 ;  /* 0x000000210000780c */ /* 0x000fda0001701670 */
[----:B------:R2:W-:Y:S02]  /*bcb0*/  LDGSTS.E.BYPASS.LTC128B.128 [R214+0x9880], [R2.64], !P0 ;  /* 0x0988000002d67fae */ /* 0x0005e4000c101d4a */
.L_x_2359:
[----:B--2---:R-:W-:Y:S05]  /*bcc0*/  BSYNC B0 ;  /* 0x0000000000007941 */ /* 0x004fea0003800000 */
.L_x_2358:
[----:B------:R-:W-:Y:S01]  /*bcd0*/  LOP3.LUT P0, RZ, R146, 0x4, RZ, 0xc0, !PT ;  /* 0x0000000492ff7812 */ /* 0x000fe2000780c0ff */
[----:B------:R-:W0:Y:S01]  /*bce0*/  LDGDEPBAR ;  /* 0x00000000000079af */ /* 0x000e220000000000 */
[----:B------:R-:W-:Y:S01]  /*bcf0*/  MOV R0, 0x40 ;  /* 0x0000004000007802 */ /* 0x000fe20000000f00 */
[----:B------:R-:W-:Y:S01]  /*bd00*/  WARPSYNC 0xffffffff ;  /* 0xffffffff00007948 */ /* 0x000fe20003800000 */
[----:B-1-3--:R-:W-:Y:S01]  /*bd10*/  HMMA.16816.F32.BF16 R24, R16, R36, RZ ;  /* 0x000000241018723c */ /* 0x00afe200000418ff */
[----:B------:R-:W-:Y:S01]  /*bd20*/  LDSM.16.M88.4 R8, [R200] ;  /* 0x00000000c808783b */ /* 0x000fe20000000200 */
[----:B------:R-:W-:Y:S01]  /*bd30*/  SEL R0, R0, 0xffffffc0, !P0 ;  /* 0xffffffc000007807 */ /* 0x000fe20004000000 */
[----:B------:R-:W-:Y:S01]  /*bd40*/  BSSY B1, `(.L_x_2361) ;  /* 0x0000135000017945 */ /* 0x000fe20003800000 */
[----:B------:R-:W-:Y:S01]  /*bd50*/  ISETP.GT.AND P0, PT, R129, R247, PT ;  /* 0x000000f78100720c */ /* 0x000fe20003f04270 */
[----:B------:R-:W-:Y:S01]  /*bd60*/  LDSM.16.M88.4 R76, [R201+0x1800] ;  /* 0x00180000c94c783b */ /* 0x000fe20000000200 */
[----:B------:R-:W-:-:S02]  /*bd70*/  IADD3 R147, R192, R0, RZ ;  /* 0x00000000c0937210 */ /* 0x000fc40007ffe0ff */
[C---:B------:R-:W-:Y:S01]  /*bd80*/  HMMA.16816.F32.BF16 R36, R16.reuse, R38, RZ ;  /* 0x000000261024723c */ /* 0x040fe200000418ff */
[C---:B------:R-:W-:Y:S01]  /*bd90*/  IADD3 R15, R201.reuse, R0, RZ ;  /* 0x00000000c90f7210 */ /* 0x040fe20007ffe0ff */
[----:B------:R-:W-:Y:S01]  /*bda0*/  LDSM.16.M88.4 R80, [R192+0x3000] ;  /* 0x00300000c050783b */ /* 0x000fe20000000200 */
[C---:B------:R-:W-:Y:S02]  /*bdb0*/  IADD3 R210, R201.reuse, 0x4800, RZ ;  /* 0x00004800c9d27810 */ /* 0x040fe40007ffe0ff */
[C---:B------:R-:W-:Y:S01]  /*bdc0*/  IADD3 R209, R201.reuse, 0x5800, RZ ;  /* 0x00005800c9d17810 */ /* 0x040fe20007ffe0ff */
[----:B------:R-:W1:Y:S01]  /*bdd0*/  LDSM.16.M88.4 R48, [R147] ;  /* 0x000000009330783b */ /* 0x000e620000000200 */
[C---:B------:R-:W-:Y:S01]  /*bde0*/  IADD3 R208, R201.reuse, 0x5000, RZ ;  /* 0x00005000c9d07810 */ /* 0x040fe20007ffe0ff */
[----:B------:R-:W-:Y:S01]  /*bdf0*/  HMMA.16816.F32.BF16 R32, R16, R40, RZ ;  /* 0x000000281020723c */ /* 0x000fe200000418ff */
[C---:B------:R-:W-:Y:S01]  /*be00*/  IADD3 R207, R201.reuse, 0x3000, RZ ;  /* 0x00003000c9cf7810 */ /* 0x040fe20007ffe0ff */
[----:B------:R-:W2:Y:S01]  /*be10*/  LDSM.16.M88.4 R52, [R147+0x800] ;  /* 0x000800009334783b */ /* 0x000ea20000000200 */
[----:B------:R-:W-:-:S02]  /*be20*/  IADD3 R206, R201, 0x4000, RZ ;  /* 0x00004000c9ce7810 */ /* 0x000fc40007ffe0ff */
[C---:B------:R-:W-:Y:S01]  /*be30*/  IADD3 R205, R201.reuse, 0x3800, RZ ;  /* 0x00003800c9cd7810 */ /* 0x040fe20007ffe0ff */
[----:B------:R-:W3:Y:S01]  /*be40*/  LDSM.16.M88.4 R60, [R147+0x1000] ;  /* 0x00100000933c783b */ /* 0x000ee20000000200 */
[C---:B------:R-:W-:Y:S01]  /*be50*/  IADD3 R204, R201.reuse, 0x1800, RZ ;  /* 0x00001800c9cc7810 */ /* 0x040fe20007ffe0ff */
[----:B------:R-:W-:Y:S01]  /*be60*/  HMMA.16816.F32.BF16 R40, R16, R42, RZ ;  /* 0x0000002a1028723c */ /* 0x000fe200000418ff */
[C---:B------:R-:W-:Y:S01]  /*be70*/  IADD3 R203, R201.reuse, 0x2800, RZ ;  /* 0x00002800c9cb7810 */ /* 0x040fe20007ffe0ff */
[----:B------:R-:W-:Y:S01]  /*be80*/  LDSM.16.M88.4 R68, [R15] ;  /* 0x000000000f44783b */ /* 0x000fe20000000200 */
[----:B------:R-:W-:-:S03]  /*be90*/  IADD3 R202, R201, 0x2000, RZ ;  /* 0x00002000c9ca7810 */ /* 0x000fc60007ffe0ff */
[----:B------:R-:W-:Y:S02]  /*bea0*/  LDSM.16.M88.4 R84, [R147+0x1800] ;  /* 0x001800009354783b */ /* 0x000fe40000000200 */
[C---:B------:R-:W-:Y:S08]  /*beb0*/  HMMA.16816.F32.BF16 R44, R16.reuse, R28, RZ ;  /* 0x0000001c102c723c */ /* 0x040ff000000418ff */
[----:B------:R-:W-:Y:S01]  /*bec0*/  HMMA.16816.F32.BF16 R28, R16, R30, RZ ;  /* 0x0000001e101c723c */ /* 0x000fe200000418ff */
[----:B------:R-:W5:Y:S07]  /*bed0*/  LDSM.16.M88.4 R16, [R199] ;  /* 0x00000000c710783b */ /* 0x000f6e0000000200 */
[C---:B------:R-:W-:Y:S08]  /*bee0*/  HMMA.16816.F32.BF16 R24, R20.reuse, R56, R24 ;  /* 0x000000381418723c */ /* 0x040ff00000041818 */
[C---:B------:R-:W-:Y:S01]  /*bef0*/  HMMA.16816.F32.BF16 R36, R20.reuse, R58, R36 ;  /* 0x0000003a1424723c */ /* 0x040fe20000041824 */
[----:B------:R-:W4:Y:S07]  /*bf00*/  LDSM.16.M88.4 R56, [R15+0x800] ;  /* 0x000800000f38783b */ /* 0x000f2e0000000200 */
[C---:B------:R-:W-:Y:S08]  /*bf10*/  HMMA.16816.F32.BF16 R32, R20.reuse, R64, R32 ;  /* 0x000000401420723c */ /* 0x040ff00000041820 */
[C---:B------:R-:W-:Y:S01]  /*bf20*/  HMMA.16816.F32.BF16 R40, R20.reuse, R66, R40 ;  /* 0x000000421428723c */ /* 0x040fe20000041828 */
[----:B------:R-:W3:Y:S07]  /*bf30*/  LDSM.16.M88.4 R64, [R15+0x1000] ;  /* 0x001000000f40783b */ /* 0x000eee0000000200 */
[C---:B------:R-:W-:Y:S08]  /*bf40*/  HMMA.16816.F32.BF16 R44, R20.reuse, R72, R44 ;  /* 0x00000048142c723c */ /* 0x040ff0000004182c */
[----:B------:R-:W-:Y:S01]  /*bf50*/  HMMA.16816.F32.BF16 R28, R20, R74, R28 ;  /* 0x0000004a141c723c */ /* 0x000fe2000004181c */
[----:B------:R-:W-:Y:S07]  /*bf60*/  LDSM.16.M88.4 R72, [R192+0x1800] ;  /* 0x00180000c048783b */ /* 0x000fee0000000200 */
[C---:B-1----:R-:W-:Y:S01]  /*bf70*/  HMMA.16816.F32.BF16 R20, R8.reuse, R48, R24 ;  /* 0x000000300814723c */ /* 0x042fe20000041818 */
[----:B------:R-:W1:Y:S07]  /*bf80*/  LDSM.16.M88.4 R24, [R197+0x4000] ;  /* 0x00400000c518783b */ /* 0x000e6e0000000200 */
[C---:B------:R-:W-:Y:S08]  /*bf90*/  HMMA.16816.F32.BF16 R48, R8.reuse, R50, R36 ;  /* 0x000000320830723c */ /* 0x040ff00000041824 */
[C---:B--2---:R-:W-:Y:S08]  /*bfa0*/  HMMA.16816.F32.BF16 R32, R8.reuse, R52, R32 ;  /* 0x000000340820723c */ /* 0x044ff00000041820 */
[C---:B------:R-:W-:Y:S01]  /*bfb0*/  HMMA.16816.F32.BF16 R40, R8.reuse, R54, R40 ;  /* 0x000000360828723c */ /* 0x040fe20000041828 */
[----:B------:R-:W2:Y:S07]  /*bfc0*/  LDSM.16.M88.4 R52, [R192+0x2000] ;  /* 0x00200000c034783b */ /* 0x000eae0000000200 */
[C---:B---3--:R-:W-:Y:S08]  /*bfd0*/  HMMA.16816.F32.BF16 R44, R8.reuse, R60, R44 ;  /* 0x0000003c082c723c */ /* 0x048ff0000004182c */
[----:B------:R-:W-:Y:S01]  /*bfe0*/  HMMA.16816.F32.BF16 R28, R8, R62, R28 ;  /* 0x0000003e081c723c */ /* 0x000fe2000004181c */
[----:B------:R-:W3:Y:S04]  /*bff0*/  LDSM.16.M88.4 R60, [R192+0x2800] ;  /* 0x00280000c03c783b */ /* 0x000ee80000000200 */
[----:B------:R-:W1:Y:S03]  /*c000*/  LDSM.16.M88.4 R8, [R198+0x4000] ;  /* 0x00400000c608783b */ /* 0x000e660000000200 */
[C---:B-----5:R-:W-:Y:S08]  /*c010*/  HMMA.16816.F32.BF16 R20, R16.reuse, R68, R20 ;  /* 0x000000441014723c */ /* 0x060ff00000041814 */
[C---:B------:R-:W-:Y:S01]  /*c020*/  HMMA.16816.F32.BF16 R48, R16.reuse, R70, R48 ;  /* 0x000000461030723c */ /* 0x040fe20000041830 */
[----:B------:R-:W-:Y:S07]  /*c030*/  LDSM.16.M88.4 R68, [R201+0x2800] ;  /* 0x00280000c944783b */ /* 0x000fee0000000200 */
[C---:B----4-:R-:W-:Y:S08]  /*c040*/  HMMA.16816.F32.BF16 R36, R16.reuse, R56, R32 ;  /* 0x000000381024723c */ /* 0x050ff00000041820 */
[C---:B------:R-:W-:Y:S01]  /*c050*/  HMMA.16816.F32.BF16 R32, R16.reuse, R58, R40 ;  /* 0x0000003a1020723c */ /* 0x040fe20000041828 */
[----:B------:R-:W4:Y:S07]  /*c060*/  LDSM.16.M88.4 R56, [R201+0x2000] ;  /* 0x00200000c938783b */ /* 0x000f2e0000000200 */
[C---:B------:R-:W-:Y:S08]  /*c070*/  HMMA.16816.F32.BF16 R44, R16.reuse, R64, R44 ;  /* 0x00000040102c723c */ /* 0x040ff0000004182c */
[----:B------:R-:W-:Y:S01]  /*c080*/  HMMA.16816.F32.BF16 R28, R16, R66, R28 ;  /* 0x00000042101c723c */ /* 0x000fe2000004181c */
[----:B------:R-:W-:Y:S07]  /*c090*/  LDSM.16.M88.4 R64, [R147+0x2800] ;  /* 0x002800009340783b */ /* 0x000fee0000000200 */
        /* <DEDUP_REMOVED lines=8> */
[----:B------:R-:W-:Y:S01]  /*c120*/  HMMA.16816.F32.BF16 R28, R24, R62, R28 ;  /* 0x0000003e181c723c */ /* 0x000fe2000004181c */
[----:B------:R-:W3:Y:S04]  /*c130*/  LDSM.16.M88.4 R24, [R199+0x4000] ;  /* 0x00400000c718783b */ /* 0x000ee80000000200 */
[----:B------:R-:W5:Y:S03]  /*c140*/  LDSM.16.M88.4 R60, [R15+0x2000] ;  /* 0x002000000f3c783b */ /* 0x000f660000000200 */
[C---:B------:R-:W-:Y:S08]  /*c150*/  HMMA.16816.F32.BF16 R16, R8.reuse, R76, R16 ;  /* 0x0000004c0810723c */ /* 0x040ff00000041810 */
[C---:B------:R-:W-:Y:S01]  /*c160*/  HMMA.16816.F32.BF16 R48, R8.reuse, R78, R48 ;  /* 0x0000004e0830723c */ /* 0x040fe20000041830 */
[----:B------:R-:W-:Y:S07]  /*c170*/  LDSM.16.M88.4 R76, [R201+0x3000] ;  /* 0x00300000c94c783b */ /* 0x000fee0000000200 */
[C---:B----4-:R-:W-:Y:S08]  /*c180*/  HMMA.16816.F32.BF16 R44, R8.reuse, R56, R40 ;  /* 0x00000038082c723c */ /* 0x050ff00000041828 */
[C---:B------:R-:W-:Y:S08]  /*c190*/  HMMA.16816.F32.BF16 R40, R8.reuse, R58, R36 ;  /* 0x0000003a0828723c */ /* 0x040ff00000041824 */
[C---:B------:R-:W-:Y:S08]  /*c1a0*/  HMMA.16816.F32.BF16 R36, R8.reuse, R68, R32 ;  /* 0x000000440824723c */ /* 0x040ff00000041820 */
[----:B------:R-:W-:Y:S01]  /*c1b0*/  HMMA.16816.F32.BF16 R28, R8, R70, R28 ;  /* 0x00000046081c723c */ /* 0x000fe2000004181c */
[----:B------:R-:W4:Y:S07]  /*c1c0*/  LDSM.16.M88.4 R68, [R15+0x2800] ;  /* 0x002800000f44783b */ /* 0x000f2e0000000200 */
[C---:B-1----:R-:W-:Y:S01]  /*c1d0*/  HMMA.16816.F32.BF16 R8, R20.reuse, R84, R16 ;  /* 0x000000541408723c */ /* 0x042fe20000041810 */
[----:B------:R-:W1:Y:S07]  /*c1e0*/  LDSM.16.M88.4 R16, [R197+0x8000] ;  /* 0x00800000c510783b */ /* 0x000e6e0000000200 */
[C---:B------:R-:W-:Y:S01]  /*c1f0*/  HMMA.16816.F32.BF16 R32, R20.reuse, R86, R48 ;  /* 0x000000561420723c */ /* 0x040fe20000041830 */
[----:B------:R-:W1:Y:S04]  /*c200*/  LDSM.16.M88.4 R48, [R192+0x3800] ;  /* 0x00380000c030783b */ /* 0x000e680000000200 */
[----:B------:R-:W-:Y:S03]  /*c210*/  LDSM.16.M88.4 R84, [R147+0x4000] ;  /* 0x004000009354783b */ /* 0x000fe60000000200 */
[C---:B--2---:R-:W-:Y:S08]  /*c220*/  HMMA.16816.F32.BF16 R44, R20.reuse, R52, R44 ;  /* 0x00000034142c723c */ /* 0x044ff0000004182c */
[C---:B------:R-:W-:Y:S08]  /*c230*/  HMMA.16816.F32.BF16 R40, R20.reuse, R54, R40 ;  /* 0x000000361428723c */ /* 0x040ff00000041828 */
[C---:B------:R-:W-:Y:S08]  /*c240*/  HMMA.16816.F32.BF16 R36, R20.reuse, R64, R36 ;  /* 0x000000401424723c */ /* 0x040ff00000041824 */
[----:B------:R-:W-:Y:S01]  /*c250*/  HMMA.16816.F32.BF16 R28, R20, R66, R28 ;  /* 0x00000042141c723c */ /* 0x000fe2000004181c */
[----:B------:R-:W2:Y:S07]  /*c260*/  LDSM.16.M88.4 R64, [R192+0x4000] ;  /* 0x00400000c040783b */ /* 0x000eae0000000200 */
[C---:B---3--:R-:W-:Y:S01]  /*c270*/  HMMA.16816.F32.BF16 R20, R24.reuse, R72, R8 ;  /* 0x000000481814723c */ /* 0x048fe20000041808 */
[----:B------:R-:W3:Y:S07]  /*c280*/  LDSM.16.M88.4 R8, [R198+0x8000] ;  /* 0x00800000c608783b */ /* 0x000eee0000000200 */
[C---:B------:R-:W-:Y:S01]  /*c290*/  HMMA.16816.F32.BF16 R32, R24.reuse, R74, R32 ;  /* 0x0000004a1820723c */ /* 0x040fe20000041820 */
[----:B------:R-:W-:Y:S07]  /*c2a0*/  LDSM.16.M88.4 R72, [R201+0x4000] ;  /* 0x00400000c948783b */ /* 0x000fee0000000200 */
[C---:B-----5:R-:W-:Y:S08]  /*c2b0*/  HMMA.16816.F32.BF16 R56, R24.reuse, R60, R44 ;  /* 0x0000003c1838723c */ /* 0x060ff0000004182c */
[C---:B------:R-:W-:Y:S01]  /*c2c0*/  HMMA.16816.F32.BF16 R40, R24.reuse, R62, R40 ;  /* 0x0000003e1828723c */ /* 0x040fe20000041828 */
[----:B------:R-:W5:Y:S07]  /*c2d0*/  LDSM.16.M88.4 R60, [R201+0x3800] ;  /* 0x00380000c93c783b */ /* 0x000f6e0000000200 */
[C---:B----4-:R-:W-:Y:S08]  /*c2e0*/  HMMA.16816.F32.BF16 R36, R24.reuse, R68, R36 ;  /* 0x000000441824723c */ /* 0x050ff00000041824 */
[----:B------:R-:W-:Y:S01]  /*c2f0*/  HMMA.16816.F32.BF16 R28, R24, R70, R28 ;  /* 0x00000046181c723c */ /* 0x000fe2000004181c */
[----:B------:R-:W-:Y:S07]  /*c300*/  LDSM.16.M88.4 R68, [R15+0x3000] ;  /* 0x003000000f44783b */ /* 0x000fee0000000200 */
[C---:B-1----:R-:W-:Y:S08]  /*c310*/  HMMA.16816.F32.BF16 R20, R16.reuse, R80, R20 ;  /* 0x000000501014723c */ /* 0x042ff00000041814 */
[C---:B------:R-:W-:Y:S01]  /*c320*/  HMMA.16816.F32.BF16 R24, R16.reuse, R82, R32 ;  /* 0x000000521018723c */ /* 0x040fe20000041820 */
[----:B------:R-:W-:Y:S04]  /*c330*/  LDSM.16.M88.4 R32, [R200+0x8000] ;  /* 0x00800000c820783b */ /* 0x000fe80000000200 */
[----:B------:R-:W1:Y:S03]  /*c340*/  LDSM.16.M88.4 R80, [R147+0x3000] ;  /* 0x003000009350783b */ /* 0x000e660000000200 */
[C---:B------:R-:W-:Y:S08]  /*c350*/  HMMA.16816.F32.BF16 R56, R16.reuse, R48, R56 ;  /* 0x000000301038723c */ /* 0x040ff00000041838 */
[C---:B------:R-:W-:Y:S08]  /*c360*/  HMMA.16816.F32.BF16 R48, R16.reuse, R50, R40 ;  /* 0x000000321030723c */ /* 0x040ff00000041828 */
[C---:B--2---:R-:W-:Y:S08]  /*c370*/  HMMA.16816.F32.BF16 R52, R16.reuse, R64, R36 ;  /* 0x000000401034723c */ /* 0x044ff00000041824 */
[----:B------:R-:W-:Y:S01]  /*c380*/  HMMA.16816.F32.BF16 R44, R16, R66, R28 ;  /* 0x00000042102c723c */ /* 0x000fe2000004181c */
[----:B------:R-:W2:Y:S04]  /*c390*/  LDSM.16.M88.4 R28, [R199+0x8000] ;  /* 0x00800000c71c783b */ /* 0x000ea80000000200 */
[----:B------:R-:W-:Y:S03]  /*c3a0*/  LDSM.16.M88.4 R64, [R192+0x4800] ;  /* 0x00480000c040783b */ /* 0x000fe60000000200 */
[C---:B---3--:R-:W-:Y:S01]  /*c3b0*/  HMMA.16816.F32.BF16 R16, R8.reuse, R76, R20 ;  /* 0x0000004c0810723c */ /* 0x048fe20000041814 */
[----:B------:R-:W3:Y:S07]  /*c3c0*/  LDSM.16.M88.4 R20, [R147+0x3800] ;  /* 0x003800009314783b */ /* 0x000eee0000000200 */
[C---:B------:R-:W-:Y:S01]  /*c3d0*/  HMMA.16816.F32.BF16 R36, R8.reuse, R78, R24 ;  /* 0x0000004e0824723c */ /* 0x040fe20000041818 */
[----:B------:R-:W4:Y:S04]  /*c3e0*/  LDSM.16.M88.4 R24, [R197+0xc000] ;  /* 0x00c00000c518783b */ /* 0x000f280000000200 */
[----:B------:R-:W-:Y:S03]  /*c3f0*/  LDSM.16.M88.4 R76, [R15+0x4800] ;  /* 0x004800000f4c783b */ /* 0x000fe60000000200 */
[----:B-----5:R-:W-:Y:S01]  /*c400*/  HMMA.16816.F32.BF16 R40, R8, R60, R56 ;  /* 0x0000003c0828723c */ /* 0x020fe20000041838 */
[----:B------:R-:W5:Y:S07]  /*c410*/  LDSM.16.M88.4 R56, [R15+0x3800] ;  /* 0x003800000f38783b */ /* 0x000f6e0000000200 */
[C---:B-1----:R-:W-:Y:S08]  /*c420*/  HMMA.16816.F32.BF16 R16, R32.reuse, R80, R16 ;  /* 0x000000502010723c */ /* 0x042ff00000041810 */
[----:B------:R-:W-:Y:S01]  /*c430*/  HMMA.16816.F32.BF16 R36, R32, R82, R36 ;  /* 0x000000522024723c */ /* 0x000fe20000041824 */
[----:B------:R-:W-:Y:S07]  /*c440*/  LDSM.16.M88.4 R80, [R192+0x5800] ;  /* 0x00580000c050783b */ /* 0x000fee0000000200 */
[C---:B------:R-:W-:Y:S08]  /*c450*/  HMMA.16816.F32.BF16 R48, R8.reuse, R62, R48 ;  /* 0x0000003e0830723c */ /* 0x040ff00000041830 */
[C---:B------:R-:W-:Y:S08]  /*c460*/  HMMA.16816.F32.BF16 R52, R8.reuse, R72, R52 ;  /* 0x000000480834723c */ /* 0x040ff00000041834 */
[----:B------:R-:W-:Y:S01]  /*c470*/  HMMA.16816.F32.BF16 R92, R8, R74, R44 ;  /* 0x0000004a085c723c */ /* 0x000fe2000004182c */
[----:B------:R-:W-:Y:S07]  /*c480*/  LDSM.16.M88.4 R72, [R192+0x5000] ;  /* 0x00500000c048783b */ /* 0x000fee0000000200 */
[----:B--2---:R-:W-:Y:S01]  /*c490*/  HMMA.16816.F32.BF16 R8, R28, R68, R16 ;  /* 0x000000441c08723c */ /* 0x004fe20000041810 */
[----:B------:R-:W-:Y:S07]  /*c4a0*/  LDSM.16.M88.4 R16, [R200+0xc000] ;  /* 0x00c00000c810783b */ /* 0x000fee0000000200 */
[----:B---3--:R-:W-:Y:S08]  /*c4b0*/  HMMA.16816.F32.BF16 R40, R32, R20, R40 ;  /* 0x000000142028723c */ /* 0x008ff00000041828 */
[----:B------:R-:W-:Y:S01]  /*c4c0*/  HMMA.16816.F32.BF16 R36, R28, R70, R36 ;  /* 0x000000461c24723c */ /* 0x000fe20000041824 */
[----:B------:R-:W-:Y:S07]  /*c4d0*/  LDSM.16.M88.4 R68, [R201+0x5000] ;  /* 0x00500000c944783b */ /* 0x000fee0000000200 */
[C---:B------:R-:W-:Y:S01]  /*c4e0*/  HMMA.16816.F32.BF16 R48, R32.reuse, R22, R48 ;  /* 0x000000162030723c */ /* 0x040fe20000041830 */
[----:B------:R-:W-:Y:S07]  /*c4f0*/  LDSM.16.M88.4 R20, [R198+0xc000] ;  /* 0x00c00000c614783b */ /* 0x000fee0000000200 */
[----:B------:R-:W-:Y:S01]  /*c500*/  HMMA.16816.F32.BF16 R88, R32, R84, R52 ;  /* 0x000000542058723c */ /* 0x000fe20000041834 */
[----:B------:R-:W1:Y:S07]  /*c510*/  LDSM.16.M88.4 R52, [R201+0x4800] ;  /* 0x00480000c934783b */ /* 0x000e6e0000000200 */
[----:B----4-:R-:W-:Y:S08]  /*c520*/  HMMA.16816.F32.BF16 R8, R24, R64, R8 ;  /* 0x000000401808723c */ /* 0x010ff00000041808 */
[----:B-----5:R-:W-:Y:S08]  /*c530*/  HMMA.16816.F32.BF16 R44, R28, R56, R40 ;  /* 0x000000381c2c723c */ /* 0x020ff00000041828 */
[----:B------:R-:W-:Y:S01]  /*c540*/  HMMA.16816.F32.BF16 R40, R24, R66, R36 ;  /* 0x000000421828723c */ /* 0x000fe20000041824 */
[----:B------:R-:W2:Y:S07]  /*c550*/  LDSM.16.M88.4 R64, [R15+0x4000] ;  /* 0x004000000f40783b */ /* 0x000eae0000000200 */
[----:B------:R-:W-:Y:S01]  /*c560*/  HMMA.16816.F32.BF16 R60, R28, R58, R48 ;  /* 0x0000003a1c3c723c */ /* 0x000fe20000041830 */
[----:B------:R-:W3:Y:S07]  /*c570*/  LDSM.16.M88.4 R56, [R147+0x4800] ;  /* 0x004800009338783b */ /* 0x000eee0000000200 */
[----:B------:R-:W-:Y:S01]  /*c580*/  HMMA.16816.F32.BF16 R32, R32, R86, R92 ;  /* 0x000000562020723c */ /* 0x000fe2000004185c */
[----:B------:R-:W-:Y:S07]  /*c590*/  LDSM.16.M88.4 R84, [R147+0x5000] ;  /* 0x005000009354783b */ /* 0x000fee0000000200 */
[----:B-1----:R-:W-:Y:S01]  /*c5a0*/  HMMA.16816.F32.BF16 R36, R20, R52, R8 ;  /* 0x000000341424723c */ /* 0x002fe20000041808 */
[----:B------:R-:W1:Y:S07]  /*c5b0*/  LDSM.16.M88.4 R8, [R199+0xc000] ;  /* 0x00c00000c708783b */ /* 0x000e6e0000000200 */
[----:B------:R-:W-:Y:S08]  /*c5c0*/  HMMA.16816.F32.BF16 R48, R24, R72, R44 ;  /* 0x000000481830723c */ /* 0x000ff0000004182c */
[----:B------:R-:W-:Y:S08]  /*c5d0*/  HMMA.16816.F32.BF16 R44, R20, R54, R40 ;  /* 0x00000036142c723c */ /* 0x000ff00000041828 */
[C---:B--2---:R-:W-:Y:S08]  /*c5e0*/  HMMA.16816.F32.BF16 R40, R28.reuse, R64, R88 ;  /* 0x000000401c28723c */ /* 0x044ff00000041858 */
[----:B------:R-:W-:Y:S08]  /*c5f0*/  HMMA.16816.F32.BF16 R28, R28, R66, R32 ;  /* 0x000000421c1c723c */ /* 0x000ff00000041820 */
[----:B---3--:R-:W-:Y:S08]  /*c600*/  HMMA.16816.F32.BF16 R36, R16, R56, R36 ;  /* 0x000000381024723c */ /* 0x008ff00000041824 */
[----:B------:R-:W-:Y:S01]  /*c610*/  HMMA.16816.F32.BF16 R52, R24, R74, R60 ;  /* 0x0000004a1834723c */ /* 0x000fe2000004183c */
[----:B------:R-:W2:Y:S04]  /*c620*/  LDSM.16.M88.4 R72, [R201+0x5800] ;  /* 0x00580000c948783b */ /* 0x000ea80000000200 */
[----:B------:R-:W3:Y:S03]  /*c630*/  LDSM.16.M88.4 R60, [R15+0x5000] ;  /* 0x005000000f3c783b */ /* 0x000ee60000000200 */
[----:B------:R-:W-:Y:S08]  /*c640*/  HMMA.16816.F32.BF16 R48, R20, R68, R48 ;  /* 0x000000441430723c */ /* 0x000ff00000041830 */
[C---:B------:R-:W-:Y:S08]  /*c650*/  HMMA.16816.F32.BF16 R32, R24.reuse, R80, R40 ;  /* 0x000000501820723c */ /* 0x040ff00000041828 */
[----:B------:R-:W-:Y:S08]  /*c660*/  HMMA.16816.F32.BF16 R24, R24, R82, R28 ;  /* 0x000000521818723c */ /* 0x000ff0000004181c */
[----:B------:R-:W-:Y:S08]  /*c670*/  HMMA.16816.F32.BF16 R44, R16, R58, R44 ;  /* 0x0000003a102c723c */ /* 0x000ff0000004182c */
[----:B-1----:R-:W-:Y:S08]  /*c680*/  HMMA.16816.F32.BF16 R56, R8, R76, R36 ;  /* 0x0000004c0838723c */ /* 0x002ff00000041824 */
[----:B------:R-:W-:Y:S08]  /*c690*/  HMMA.16816.F32.BF16 R36, R20, R70, R52 ;  /* 0x000000461424723c */ /* 0x000ff00000041834 */
[----:B------:R-:W-:Y:S01]  /*c6a0*/  HMMA.16816.F32.BF16 R40, R16, R84, R48 ;  /* 0x000000541028723c */ /* 0x000fe20000041830 */
[----:B------:R-:W1:Y:S07]  /*c6b0*/  LDSM.16.M88.4 R48, [R147+0x5800] ;  /* 0x005800009330783b */ /* 0x000e6e0000000200 */
[----:B--2---:R-:W-:Y:S01]  /*c6c0*/  HMMA.16816.F32.BF16 R28, R20, R72, R32 ;  /* 0x00000048141c723c */ /* 0x004fe20000041820 */
[----:B------:R-:W-:-:S02]  /*c6d0*/  FMUL.FTZ R56, R56, c[0x0][0x320] ;  /* 0x0000c80038387a20 */ /* 0x000fc40000410000 */
[----:B------:R-:W-:Y:S02]  /*c6e0*/  FMUL.FTZ R57, R57, c[0x0][0x320] ;  /* 0x0000c80039397a20 */ /* 0x000fe40000410000 */
[----:B------:R-:W-:Y:S02]  /*c6f0*/  FMUL.FTZ R58, R58, c[0x0][0x320] ;  /* 0x0000c8003a3a7a20 */ /* 0x000fe40000410000 */
[----:B------:R-:W-:Y:S01]  /*c700*/  FMUL.FTZ R59, R59, c[0x0][0x320] ;  /* 0x0000c8003b3b7a20 */ /* 0x000fe20000410000 */
[----:B------:R-:W-:Y:S01]  /*c710*/  HMMA.16816.F32.BF16 R20, R20, R74, R24 ;  /* 0x0000004a1414723c */ /* 0x000fe20000041818 */
[----:B------:R-:W2:Y:S07]  /*c720*/  MUFU.TANH R56, R56 ;  /* 0x0000003800387308 */ /* 0x000eae0000002400 */
[----:B------:R-:W-:Y:S01]  /*c730*/  HMMA.16816.F32.BF16 R32, R16, R86, R36 ;  /* 0x000000561020723c */ /* 0x000fe20000041824 */
[----:B------:R-:W4:Y:S07]  /*c740*/  MUFU.TANH R57, R57 ;  /* 0x0000003900397308 */ /* 0x000f2e0000002400 */
[----:B---3--:R-:W-:Y:S01]  /*c750*/  HMMA.16816.F32.BF16 R36, R8, R60, R40 ;  /* 0x0000003c0824723c */ /* 0x008fe20000041828 */
[----:B------:R-:W3:Y:S01]  /*c760*/  LDSM.16.M88.4 R40, [R15+0x5800] ;  /* 0x005800000f28783b */ /* 0x000ee20000000200 */
[----:B------:R-:W2:Y:S01]  /*c770*/  MUFU.TANH R58, R58 ;  /* 0x0000003a003a7308 */ /* 0x000ea20000002400 */
[----:B------:R-:W-:-:S05]  /*c780*/  DEPBAR.LE SB0, 0x0 ;  /* 0x000080000000791a */ /* 0x000fca0000000000 */
[----:B------:R-:W-:Y:S02]  /*c790*/  HMMA.16816.F32.BF16 R44, R8, R78, R44 ;  /* 0x0000004e082c723c */ /* 0x000fe4000004182c */
[----:B------:R-:W2:Y:S06]  /*c7a0*/  MUFU.TANH R59, R59 ;  /* 0x0000003b003b7308 */ /* 0x000eac0000002400 */
[C---:B-1----:R-:W-:Y:S08]  /*c7b0*/  HMMA.16816.F32.BF16 R24, R16.reuse, R48, R28 ;  /* 0x000000301018723c */ /* 0x042ff0000004181c */
[----:B------:R-:W-:Y:S01]  /*c7c0*/  HMMA.16816.F32.BF16 R16, R16, R50, R20 ;  /* 0x000000321010723c */ /* 0x000fe20000041814 */
        /* <DEDUP_REMOVED lines=10> */
[C---:B---3--:R-:W-:Y:S02]  /*c870*/  HMMA.16816.F32.BF16 R20, R8.reuse, R40, R24 ;  /* 0x000000280814723c */ /* 0x048fe40000041818 */
[----:B------:R3:W1:Y:S06]  /*c880*/  MUFU.TANH R52, R44 ;  /* 0x0000002c00347308 */ /* 0x00066c0000002400 */
[----:B------:R-:W-:Y:S02]  /*c890*/  HMMA.16816.F32.BF16 R8, R8, R42, R16 ;  /* 0x0000002a0808723c */ /* 0x000fe40000041810 */
[----:B------:R3:W1:Y:S06]  /*c8a0*/  MUFU.TANH R44, R36 ;  /* 0x00000024002c7308 */ /* 0x00066c0000002400 */
        /* <DEDUP_REMOVED lines=12> */
[----:B------:R3:W1:Y:S01]  /*c970*/  MUFU.TANH R28, R29 ;  /* 0x0000001d001c7308 */ /* 0x0006620000002400 */
[----:B------:R-:W-:Y:S02]  /*c980*/  FMUL.FTZ R10, R10, c[0x0][0x320] ;  /* 0x0000c8000a0a7a20 */ /* 0x000fe40000410000 */
[----:B------:R-:W-:-:S05]  /*c990*/  FMUL.FTZ R11, R11, c[0x0][0x320] ;  /* 0x0000c8000b0b7a20 */ /* 0x000fca0000410000 */
[----:B------:R3:W1:Y:S08]  /*c9a0*/  MUFU.TANH R36, R30 ;  /* 0x0000001e00247308 */ /* 0x0006700000002400 */
[----:B------:R-:W1:Y:S08]  /*c9b0*/  MUFU.TANH R46, R46 ;  /* 0x0000002e002e7308 */ /* 0x000e700000002400 */
[----:B------:R-:W1:Y:S08]  /*c9c0*/  MUFU.TANH R47, R47 ;  /* 0x0000002f002f7308 */ /* 0x000e700000002400 */
[----:B------:R-:W1:Y:S08]  /*c9d0*/  MUFU.TANH R38, R38 ;  /* 0x0000002600267308 */ /* 0x000e700000002400 */
[----:B------:R-:W1:Y:S08]  /*c9e0*/  MUFU.TANH R39, R39 ;  /* 0x0000002700277308 */ /* 0x000e700000002400 */
        /* <DEDUP_REMOVED lines=8> */
[----:B------:R3:W1:Y:S01]  /*ca70*/  MUFU.TANH R35, R11 ;  /* 0x0000000b00237308 */ /* 0x0006620000002400 */
[----:B------:R-:W-:Y:S06]  /*ca80*/  BAR.SYNC.DEFER_BLOCKING 0x0 ;  /* 0x0000000000007b1d */ /* 0x000fec0000010000 */
[----:B------:R-:W-:Y:S05]  /*ca90*/  @!P0 BRA `(.L_x_2362) ;  /* 0x000005f000008947 */ /* 0x000fea0003800000 */
[----:B--2-4-:R-:W2:Y:S04]  /*caa0*/  LDL R2, [R1+0x84] ;  /* 0x0000840001027983 */ /* 0x014ea80000100800 */
[----:B------:R-:W4:Y:S04]  /*cab0*/  LDL.64 R100, [R1+0x90] ;  /* 0x0000900001647983 */ /* 0x000f280000100a00 */
[----:B------:R-:W5:Y:S01]  /*cac0*/  LDL R4, [R1+0x9c] ;  /* 0x00009c0001047983 */ /* 0x000f620000100800 */
[----:B------:R-:W-:-:S02]  /*cad0*/  IMAD.MOV.U32 R0, RZ, RZ, 0x1 ;  /* 0x00000001ff007424 */ /* 0x000fc400078e00ff */
[----:B------:R-:W-:Y:S01]  /*cae0*/  IMAD.IADD R3, R251, 0x1, R241 ;  /* 0x00000001fb037824 */ /* 0x000fe200078e02f1 */
[----:B---3--:R-:W3:Y:S02]  /*caf0*/  LDL.64 R98, [R1+0x88] ;  /* 0x0000880001627983 */ /* 0x008ee40000100a00 */
[----:B------:R-:W-:Y:S02]  /*cb00*/  ISETP.NE.AND P0, PT, R0, c[0x0][0x2b8], PT ;  /* 0x0000ae0000007a0c */ /* 0x000fe40003f05270 */
[C---:B------:R-:W-:Y:S01]  /*cb10*/  ISETP.GT.AND P1, PT, R3.reuse, 0x2f, PT ;  /* 0x0000002f0300780c */ /* 0x040fe20003f24270 */
[----:B------:R-:W-:Y:S01]  /*cb20*/  IMAD.MOV.U32 R224, RZ, RZ, RZ ;  /* 0x000000ffffe07224 */ /* 0x000fe200078e00ff */
[----:B------:R-:W3:Y:S01]  /*cb30*/  LDL R13, [R1+0x98] ;  /* 0x00009800010d7983 */ /* 0x000ee20000100800 */
[----:B--2---:R-:W-:-:S04]  /*cb40*/  IADD3 R2, R3, R128, R2 ;  /* 0x0000008003027210 */ /* 0x004fc80007ffe002 */
[----:B------:R-:W-:-:S05]  /*cb50*/  IADD3 R2, R2, -0x30, RZ ;  /* 0xffffffd002027810 */ /* 0x000fca0007ffe0ff */
[----:B------:R-:W-:-:S04]  /*cb60*/  @P0 IMAD.HI.U32 R3, R2, c[0x0][0x2bc], RZ ;  /* 0x0000af0002030a27 */ /* 0x000fc800078e00ff */
[----:B------:R-:W-:Y:S01]  /*cb70*/  IMAD.MOV.U32 R0, RZ, RZ, R2 ;  /* 0x000000ffff007224 */ /* 0x000fe200078e0002 */
[----:B------:R-:W-:-:S04]  /*cb80*/  @P0 SHF.R.U32.HI R0, RZ, c[0x0][0x2c0], R3 ;  /* 0x0000b000ff000a19 */ /* 0x000fc80000011603 */
[----:B----4-:R-:W-:-:S04]  /*cb90*/  @!P1 IADD3 R3, P0, R0, R100, RZ ;  /* 0x0000006400039210 */ /* 0x010fc80007f1e0ff */
[----:B-----5:R-:W-:Y:S02]  /*cba0*/  @!P1 LEA.HI.X.SX32 R4, R0, R4, 0x1, P0 ;  /* 0x0000000400049211 */ /* 0x020fe400000f0eff */
[----:B------:R-:W-:-:S04]  /*cbb0*/  @!P1 LEA R8, P0, R3, c[0x0][0x2a0], 0x2 ;  /* 0x0000a80003089a11 */ /* 0x000fc800078010ff */
[----:B------:R-:W-:-:S05]  /*cbc0*/  @!P1 LEA.HI.X R9, R3, c[0x0][0x2a4], R4, 0x2, P0 ;  /* 0x0000a90003099a11 */ /* 0x000fca00000f1404 */
[----:B------:R-:W2:Y:S01]  /*cbd0*/  @!P1 LDG.E R224, [R8.64] ;  /* 0x0000000a08e09981 */ /* 0x000ea2000c1e1900 */
[----:B------:R-:W-:Y:S01]  /*cbe0*/  IMAD.MOV R226, RZ, RZ, -R0 ;  /* 0x000000ffffe27224 */ /* 0x000fe200078e0a00 */
[----:B------:R-:W-:-:S03]  /*cbf0*/  IADD3 R14, -R241, 0x30, RZ ;  /* 0x00000030f10e7810 */ /* 0x000fc60007ffe1ff */
        /* <DEDUP_REMOVED lines=8> */
[----:B------:R-:W-:-:S04]  /*cc80*/  IMAD R0, R0, c[0x0][0x1f0], RZ ;  /* 0x00007c0000007a24 */ /* 0x000fc800078e02ff */
[----:B------:R-:W-:Y:S01]  /*cc90*/  IMAD R6, R224, c[0x0][0x1f4], R0 ;  /* 0x00007d00e0067a24 */ /* 0x000fe200078e0200 */
[----:B---3--:R-:W-:-:S04]  /*cca0*/  IADD3 R0, P0, R98, R2, RZ ;  /* 0x0000000262007210 */ /* 0x008fc80007f1e0ff */
[----:B------:R-:W-:Y:S02]  /*ccb0*/  IADD3.X R6, R13, R3, R6, P0, !PT ;  /* 0x000000030d067210 */ /* 0x000fe400007fe406 */
[----:B------:R-:W-:-:S04]  /*ccc0*/  LEA R13, P0, R0, c[0x0][0x1c8], 0x1 ;  /* 0x00007200000d7a11 */ /* 0x000fc800078008ff */
[----:B------:R-:W-:Y:S02]  /*ccd0*/  LEA.HI.X R6, R0, c[0x0][0x1cc], R6, 0x1, P0 ;  /* 0x0000730000067a11 */ /* 0x000fe400000f0c06 */
[----:B------:R-:W-:Y:S01]  /*cce0*/  ISETP.GE.AND P0, PT, R14, 0x1, PT ;  /* 0x000000010e00780c */ /* 0x000fe20003f06270 */
[----:B------:R-:W-:Y:S10]  /*ccf0*/  BRA.DIV ~URZ, `(.L_x_2363) ;  /* 0x00013bb27f007947 */ /* 0x000ff4000b800000 */
[----:B------:R2:W3:Y:S02]  /*cd00*/  SHFL.IDX PT, R4, R6, RZ, 0x181f ;  /* 0x00181fff06047589 */ /* 0x0004e400000e0000 */
.L_x_2524:
[----:B------:R-:W-:Y:S05]  /*cd10*/  BRA.DIV ~URZ, `(.L_x_2364) ;  /* 0x00013c027f007947 */ /* 0x000fea000b800000 */
[----:B------:R4:W2:Y:S02]  /*cd20*/  SHFL.IDX PT, R0, R13, RZ, 0x181f ;  /* 0x00181fff0d007589 */ /* 0x0008a400000e0000 */
.L_x_2525:
[----:B------:R-:W-:Y:S01]  /*cd30*/  BSSY B0, `(.L_x_2365) ;  /* 0x0000019000007945 */ /* 0x000fe20003800000 */
[----:B------:R-:W-:Y:S05]  /*cd40*/  @!P0 BRA `(.L_x_2366) ;  /* 0x0000017000008947 */ /* 0x000fea0003800000 */
[----:B------:R-:W-:Y:S02]  /*cd50*/  SHF.R.S32.HI R2, RZ, 0x1f, R215 ;  /* 0x0000001fff027819 */ /* 0x000fe400000114d7 */
[C---:B--2---:R-:W-:Y:S02]  /*cd60*/  LEA R16, P0, R215.reuse, R0, 0x1 ;  /* 0x00000000d7107211 */ /* 0x044fe400078008ff */
[C---:B------:R-:W-:Y:S02]  /*cd70*/  IADD3 R22, R215.reuse, 0x40, RZ ;  /* 0x00000040d7167810 */ /* 0x040fe40007ffe0ff */
[----:B---3--:R-:W-:-:S02]  /*cd80*/  LEA.HI.X R17, R215, R4, R2, 0x1, P0 ;  /* 0x00000004d7117211 */ /* 0x008fc400000f0c02 */
[C---:B------:R-:W-:Y:S02]  /*cd90*/  LEA R10, P0, R232.reuse, R0, 0x1 ;  /* 0x00000000e80a7211 */ /* 0x040fe400078008ff */
[C---:B------:R-:W-:Y:S02]  /*cda0*/  IADD3 R20, R215.reuse, 0x80, RZ ;  /* 0x00000080d7147810 */ /* 0x040fe40007ffe0ff */
[C---:B------:R-:W-:Y:S02]  /*cdb0*/  IADD3 R18, R215.reuse, 0xc0, RZ ;  /* 0x000000c0d7127810 */ /* 0x040fe40007ffe0ff */
[----:B------:R-:W-:Y:S02]  /*cdc0*/  ISETP.GE.AND P4, PT, R215, c[0x0][0x1d4], PT ;  /* 0x00007500d7007a0c */ /* 0x000fe40003f86270 */
[----:B------:R-:W-:Y:S02]  /*cdd0*/  LEA.HI.X R11, R232, R4, R244, 0x1, P0 ;  /* 0x00000004e80b7211 */ /* 0x000fe400000f0cf4 */
[----:B------:R-:W-:-:S02]  /*cde0*/  ISETP.GE.AND P3, PT, R22, c[0x0][0x1d4], PT ;  /* 0x0000750016007a0c */ /* 0x000fc40003f66270 */
[C---:B------:R-:W-:Y:S02]  /*cdf0*/  LEA R8, P0, R231.reuse, R0, 0x1 ;  /* 0x00000000e7087211 */ /* 0x040fe400078008ff */
[----:B------:R-:W-:Y:S02]  /*ce00*/  ISETP.GE.AND P2, PT, R20, c[0x0][0x1d4], PT ;  /* 0x0000750014007a0c */ /* 0x000fe40003f46270 */
[----:B------:R-:W-:Y:S02]  /*ce10*/  ISETP.GE.AND P1, PT, R18, c[0x0][0x1d4], PT ;  /* 0x0000750012007a0c */ /* 0x000fe40003f26270 */
[----:B------:R-:W-:Y:S01]  /*ce20*/  LEA.HI.X R9, R231, R4, R243, 0x1, P0 ;  /* 0x00000004e7097211 */ /* 0x000fe200000f0cf3 */
[----:B------:R-:W-:Y:S01]  /*ce30*/  @!PT LDS RZ, [RZ] ;  /* 0x00000000fffff984 */ /* 0x000fe20000000800 */
[----:B------:R-:W-:Y:S01]  /*ce40*/  @!PT LDS RZ, [RZ] ;  /* 0x00000000fffff984 */ /* 0x000fe20000000800 */
[----:B------:R-:W-:Y:S01]  /*ce50*/  @!PT LDS RZ, [RZ] ;  /* 0x00000000fffff984 */ /* 0x000fe20000000800 */
[----:B------:R2:W-:Y:S01]  /*ce60*/  LDGSTS.E.BYPASS.LTC128B.128 [R214+0xa080], [R16.64], !P4 ;  /* 0x0a08000010d67fae */ /* 0x0005e2000e101d4a */
[----:B------:R-:W-:-:S03]  /*ce70*/  LEA R2, P0, R230, R0, 0x1 ;  /* 0x00000000e6027211 */ /* 0x000fc600078008ff */
[----:B------:R2:W-:Y:S01]  /*ce80*/  LDGSTS.E.BYPASS.LTC128B.128 [R214+0xb880], [R10.64], !P3 ;  /* 0x0b8800000ad67fae */ /* 0x0005e2000d901d4a */
[----:B------:R-:W-:-:S03]  /*ce90*/  LEA.HI.X R3, R230, R4, R242, 0x1, P0 ;  /* 0x00000004e6037211 */ /* 0x000fc600000f0cf2 */
[----:B------:R2:W-:Y:S04]  /*cea0*/  LDGSTS.E.BYPASS.LTC128B.128 [R214+0xd080], [R8.64], !P2 ;  /* 0x0d08000008d67fae */ /* 0x0005e8000d101d4a */
[----:B------:R2:W-:Y:S02]  /*ceb0*/  LDGSTS.E.BYPASS.LTC128B.128 [R214+0xe880], [R2.64], !P1 ;  /* 0x0e88000002d67fae */ /* 0x0005e4000c901d4a */
.L_x_2366:
[----:B------:R-:W-:Y:S05]  /*cec0*/  BSYNC B0 ;  /* 0x0000000000007941 */ /* 0x000fea0003800000 */
.L_x_2365:
[----:B------:R-:W-:Y:S05]  /*ced0*/  BRA.DIV ~URZ, `(.L_x_2367) ;  /* 0x00013ab27f007947 */ /* 0x000fea000b800000 */
[----:B---3--:R3:W4:Y:S04]  /*cee0*/  SHFL.IDX PT, R4, R6, 0x1, 0x181f ;  /* 0x00381f0006047f89 */ /* 0x00872800000e0000 */
[----:B--2---:R3:W2:Y:S02]  /*cef0*/  SHFL.IDX PT, R0, R13, 0x1, 0x181f ;  /* 0x00381f000d007f89 */ /* 0x0046a400000e0000 */
.L_x_2526:
[----:B------:R-:W-:-:S13]  /*cf00*/  ISETP.GE.AND P0, PT, R14, 0x21, PT ;  /* 0x000000210e00780c */ /* 0x000fda0003f06270 */
[----:B------:R-:W-:Y:S05]  /*cf10*/  @!P0 BRA `(.L_x_2362) ;  /* 0x0000017000008947 */ /* 0x000fea0003800000 */
[----:B------:R-:W-:Y:S02]  /*cf20*/  SHF.R.S32.HI R2, RZ, 0x1f, R215 ;  /* 0x0000001fff027819 */ /* 0x000fe400000114d7 */
[C---:B--2---:R-:W-:Y:S02]  /*cf30*/  LEA R16, P0, R215.reuse, R0, 0x1 ;  /* 0x00000000d7107211 */ /* 0x044fe400078008ff */
[C---:B------:R-:W-:Y:S02]  /*cf40*/  IADD3 R18, R215.reuse, 0x40, RZ ;  /* 0x00000040d7127810 */ /* 0x040fe40007ffe0ff */
[C---:B----4-:R-:W-:Y:S02]  /*cf50*/  LEA.HI.X R17, R215.reuse, R4, R2, 0x1, P0 ;  /* 0x00000004d7117211 */ /* 0x050fe400000f0c02 */
[----:B------:R-:W-:Y:S02]  /*cf60*/  LEA R10, P0, R232, R0, 0x1 ;  /* 0x00000000e80a7211 */ /* 0x000fe400078008ff */
[----:B---3--:R-:W-:-:S02]  /*cf70*/  IADD3 R13, R215, 0x80, RZ ;  /* 0x00000080d70d7810 */ /* 0x008fc40007ffe0ff */
[C---:B------:R-:W-:Y:S02]  /*cf80*/  IADD3 R6, R215.reuse, 0xc0, RZ ;  /* 0x000000c0d7067810 */ /* 0x040fe40007ffe0ff */
[----:B------:R-:W-:Y:S02]  /*cf90*/  ISETP.GE.AND P4, PT, R215, c[0x0][0x1d4], PT ;  /* 0x00007500d7007a0c */ /* 0x000fe40003f86270 */
[----:B------:R-:W-:Y:S02]  /*cfa0*/  LEA.HI.X R11, R232, R4, R244, 0x1, P0 ;  /* 0x00000004e80b7211 */ /* 0x000fe400000f0cf4 */
[----:B------:R-:W-:Y:S02]  /*cfb0*/  ISETP.GE.AND P3, PT, R18, c[0x0][0x1d4], PT ;  /* 0x0000750012007a0c */ /* 0x000fe40003f66270 */
[----:B------:R-:W-:Y:S02]  /*cfc0*/  LEA R8, P0, R231, R0, 0x1 ;  /* 0x00000000e7087211 */ /* 0x000fe400078008ff */
[----:B------:R-:W-:-:S02]  /*cfd0*/  ISETP.GE.AND P2, PT, R13, c[0x0][0x1d4], PT ;  /* 0x000075000d007a0c */ /* 0x000fc40003f46270 */
        /* <DEDUP_REMOVED lines=11> */
.L_x_2362:
[----:B--2-4-:R-:W-:Y:S05]  /*d090*/  BSYNC B1 ;  /* 0x0000000000017941 */ /* 0x014fea0003800000 */
.L_x_2361:
[----:B---3--:R-:W2:Y:S01]  /*d0a0*/  LDL R9, [R1+0x4] ;  /* 0x0000040001097983 */ /* 0x008ea20000100800 */
[----:B------:R-:W-:Y:S01]  /*d0b0*/  SHF.R.S32.HI R0, RZ, 0x1f, R96 ;  /* 0x0000001fff007819 */ /* 0x000fe20000011460 */
[----:B------:R-:W-:Y:S02]  /*d0c0*/  IMAD.MOV.U32 R11, RZ, RZ, 0x1 ;  /* 0x00000001ff0b7424 */ /* 0x000fe400078e00ff */
[----:B------:R-:W0:Y:S01]  /*d0d0*/  LDGDEPBAR ;  /* 0x00000000000079af */ /* 0x000e220000000000 */
[CC--:B------:R-:W-:Y:S02]  /*d0e0*/  LEA.HI R2, R0.reuse, R96.reuse, RZ, 0x2 ;  /* 0x0000006000027211 */ /* 0x0c0fe400078f10ff */
[----:B------:R-:W-:-:S02]  /*d0f0*/  LEA.HI R0, R0, R96, RZ, 0x5 ;  /* 0x0000006000007211 */ /* 0x000fc400078f28ff */
[----:B------:R-:W-:Y:S02]  /*d100*/  LOP3.LUT R2, R2, 0xfffffffc, RZ, 0xc0, !PT ;  /* 0xfffffffc02027812 */ /* 0x000fe400078ec0ff */
[----:B------:R-:W-:Y:S02]  /*d110*/  LOP3.LUT R3, R0, 0xffffffe0, RZ, 0xc0, !PT ;  /* 0xffffffe000037812 */ /* 0x000fe400078ec0ff */
[----:B------:R-:W-:Y:S01]  /*d120*/  SHF.R.S32.HI R4, RZ, 0x5, R0 ;  /* 0x00000005ff047819 */ /* 0x000fe20000011400 */
[C---:B------:R-:W-:Y:S01]  /*d130*/  IMAD.IADD R2, R96.reuse, 0x1, -R2 ;  /* 0x0000000160027824 */ /* 0x040fe200078e0a02 */
[----:B------:R-:W-:Y:S01]  /*d140*/  SHF.R.S32.HI R6, RZ, 0x1f, R0 ;  /* 0x0000001fff067819 */ /* 0x000fe20000011400 */
[----:B------:R-:W-:Y:S01]  /*d150*/  IMAD.IADD R0, R96, 0x1, -R3 ;  /* 0x0000000160007824 */ /* 0x000fe200078e0a03 */
[----:B------:R-:W-:Y:S02]  /*d160*/  ISETP.NE.AND P0, PT, R11, c[0x0][0x2c4], PT ;  /* 0x0000b1000b007a0c */ /* 0x000fe40003f05270 */
[----:B------:R-:W-:-:S02]  /*d170*/  LEA.HI R6, R6, R4, RZ, 0x3 ;  /* 0x0000000406067211 */ /* 0x000fc400078f18ff */
[----:B------:R-:W-:Y:S02]  /*d180*/  LEA.HI R3, R2, R2, RZ, 0x1 ;  /* 0x0000000202037211 */ /* 0x000fe400078f08ff */
[----:B------:R-:W-:Y:S02]  /*d190*/  LOP3.LUT R8, R6, 0xffffff8, RZ, 0xc0, !PT ;  /* 0x0ffffff806087812 */ /* 0x000fe400078ec0ff */
[----:B------:R-:W-:Y:S02]  /*d1a0*/  SHF.R.S32.HI R10, RZ, 0x1f, R0 ;  /* 0x0000001fff0a7819 */ /* 0x000fe40000011400 */
[----:B------:R-:W-:Y:S01]  /*d1b0*/  LOP3.LUT R6, R3, 0x1ffffffe, RZ, 0xc0, !PT ;  /* 0x1ffffffe03067812 */ /* 0x000fe200078ec0ff */
[----:B------:R-:W-:Y:S01]  /*d1c0*/  IMAD.IADD R4, R4, 0x1, -R8 ;  /* 0x0000000104047824 */ /* 0x000fe200078e0a08 */
[----:B------:R-:W-:Y:S02]  /*d1d0*/  LEA.HI R3, R10, R0, RZ, 0x2 ;  /* 0x000000000a037211 */ /* 0x000fe400078f10ff */
[----:B------:R-:W-:Y:S01]  /*d1e0*/  LOP3.LUT R8, RZ, c[0x0][0x324], RZ, 0x33, !PT ;  /* 0x0000c900ff087a12 */ /* 0x000fe200078e33ff */
[----:B------:R-:W-:Y:S01]  /*d1f0*/  IMAD.SHL.U32 R13, R4, 0x10, RZ ;  /* 0x00000010040d7824 */ /* 0x000fe200078e00ff */
[----:B------:R-:W-:Y:S01]  /*d200*/  SHF.R.S32.HI R14, RZ, 0x2, R3 ;  /* 0x00000002ff0e7819 */ /* 0x000fe20000011403 */
[----:B------:R-:W-:Y:S01]  /*d210*/  IMAD.IADD R2, R2, 0x1, -R6 ;  /* 0x0000000102027824 */ /* 0x000fe200078e0a06 */
[----:B------:R-:W-:-:S02]  /*d220*/  LOP3.LUT R3, R3, 0x7ffffffc, RZ, 0xc0, !PT ;  /* 0x7ffffffc03037812 */ /* 0x000fc400078ec0ff */
[----:B------:R-:W-:Y:S01]  /*d230*/  STL [R1+0x7c], R13 ;  /* 0x00007c0d01007387 */ /* 0x000fe20000100800 */
[----:B------:R-:W-:Y:S02]  /*d240*/  IMAD.SHL.U32 R6, R2, 0x8, RZ ;  /* 0x0000000802067824 */ /* 0x000fe400078e00ff */
[----:B------:R-:W-:Y:S01]  /*d250*/  IMAD.IADD R2, R0, 0x1, -R3 ;  /* 0x0000000100027824 */ /* 0x000fe200078e0a03 */
[----:B------:R-:W-:Y:S01]  /*d260*/  STL [R1+0x80], R14 ;  /* 0x0000800e01007387 */ /* 0x000fe20000100800 */
[C---:B------:R-:W-:Y:S02]  /*d270*/  IMAD.IADD R0, R97.reuse, 0x1, R5 ;  /* 0x0000000161007824 */ /* 0x040fe400078e0205 */
[----:B------:R-:W-:Y:S01]  /*d280*/  IMAD.SHL.U32 R246, R2, 0x2, RZ ;  /* 0x0000000202f67824 */ /* 0x000fe200078e00ff */
[----:B------:R3:W-:Y:S03]  /*d290*/  STL [R1+0x78], R6 ;  /* 0x0000780601007387 */ /* 0x0007e60000100800 */
[----:B------:R-:W-:Y:S01]  /*d2a0*/  IMAD.IADD R10, R97, 0x1, -R246 ;  /* 0x00000001610a7824 */ /* 0x000fe200078e0af6 */
[----:B------:R-:W-:-:S05]  /*d2b0*/  IADD3 R2, -R246, 0x1, R0 ;  /* 0x00000001f6027810 */ /* 0x000fca0007ffe100 */
[----:B------:R-:W-:-:S04]  /*d2c0*/  IMAD.IADD R2, R2, 0x1, -R240 ;  /* 0x0000000102027824 */ /* 0x000fc800078e0af0 */
[----:B------:R-:W-:Y:S02]  /*d2d0*/  IMAD.IADD R8, R2, 0x1, R8 ;  /* 0x0000000102087824 */ /* 0x000fe400078e0208 */
[----:B--2---:R-:W-:Y:S02]  /*d2e0*/  IMAD R4, R9, 0x80, R14 ;  /* 0x0000008009047824 */ /* 0x004fe400078e020e */
[----:B------:R-:W-:-:S03]  /*d2f0*/  IMAD.IADD R9, R0, 0x1, -R246 ;  /* 0x0000000100097824 */ /* 0x000fc600078e0af6 */
[----:B------:R-:W-:Y:S02]  /*d300*/  IADD3 R4, R6, R4, R13 ;  /* 0x0000000406047210 */ /* 0x000fe40007ffe00d */
[----:B---3--:R-:W-:-:S03]  /*d310*/  IADD3 R6, R2, c[0x0][0x328], RZ ;  /* 0x0000ca0002067a10 */ /* 0x008fc60007ffe0ff */
[----:B------:R-:W-:-:S05]  /*d320*/  @P0 IMAD.HI.U32 R3, R4, c[0x0][0x2c8], RZ ;  /* 0x0000b20004030a27 */ /* 0x000fca00078e00ff */
[----:B------:R-:W-:Y:S01]  /*d330*/  @P0 SHF.R.U32.HI R4, RZ, c[0x0][0x2cc], R3 ;  /* 0x0000b300ff040a19 */ /* 0x000fe20000011603 */
[----:B------:R-:W-:Y:S05]  /*d340*/  BRA.DIV ~URZ, `(.L_x_2368) ;  /* 0x000137127f007947 */ /* 0x000fea000b800000 */
[----:B------:R2:W3:Y:S02]  /*d350*/  SHFL.IDX PT, R3, R4, RZ, 0x1c1f ;  /* 0x001c1fff04037589 */ /* 0x0004e400000e0000 */
.L_x_2527:
[----:B------:R-:W-:Y:S01]  /*d360*/  IMAD.MOV.U32 R13, RZ, RZ, 0x1 ;  /* 0x00000001ff0d7424 */ /* 0x000fe200078e00ff */
[----:B------:R-:W-:Y:S01]  /*d370*/  LOP3.LUT R213, R213, 0xffffefff, RZ, 0xc0, !PT ;  /* 0xffffefffd5d57812 */ /* 0x000fe200078ec0ff */
[--C-:B---3--:R-:W-:Y:S02]  /*d380*/  IMAD.IADD R2, R6, 0x1, R3.reuse ;  /* 0x0000000106027824 */ /* 0x108fe400078e0203 */
[----:B------:R-:W-:Y:S01]  /*d390*/  IMAD.IADD R0, R8, 0x1, R3 ;  /* 0x0000000108007824 */ /* 0x000fe200078e0203 */
[----:B------:R-:W-:Y:S02]  /*d3a0*/  ISETP.LE.AND P0, PT, R13, c[0x0][0x32c], PT ;  /* 0x0000cb000d007a0c */ /* 0x000fe40003f03270 */
[----:B------:R-:W-:-:S11]  /*d3b0*/  IMNMX R2, R9, R2, PT ;  /* 0x0000000209027217 */ /* 0x000fd60003800200 */
[----:B------:R-:W-:Y:S01]  /*d3c0*/  @P0 LOP3.LUT R213, R213, 0x1000, RZ, 0xfc, !PT ;  /* 0x00001000d5d50812 */ /* 0x000fe200078efcff */
[----:B------:R-:W-:Y:S05]  /*d3d0*/  @!P0 BRA `(.L_x_2369) ;  /* 0x0000012000008947 */ /* 0x000fea0003800000 */
[----:B------:R-:W-:Y:S01]  /*d3e0*/  IADD3 R3, -R240, R5, R3 ;  /* 0x00000005f0037210 */ /* 0x000fe20007ffe103 */
[----:B------:R-:W-:Y:S03]  /*d3f0*/  BSSY B0, `(.L_x_2370) ;  /* 0x000000c000007945 */ /* 0x000fe60003800000 */
[----:B------:R-:W-:-:S13]  /*d400*/  ISETP.GT.AND P0, PT, R3, -0x1, PT ;  /* 0xffffffff0300780c */ /* 0x000fda0003f04270 */
[----:B------:R-:W-:Y:S05]  /*d410*/  @P0 BRA `(.L_x_2371) ;  /* 0x0000006000000947 */ /* 0x000fea0003800000 */
[----:B------:R-:W-:Y:S02]  /*d420*/  ISETP.NE.AND P0, PT, R13, c[0x0][0x32c], PT ;  /* 0x0000cb000d007a0c */ /* 0x000fe40003f05270 */
[----:B------:R-:W-:-:S11]  /*d430*/  LOP3.LUT R3, RZ, R3, RZ, 0x33, !PT ;  /* 0x00000003ff037212 */ /* 0x000fd600078e33ff */
[----:B------:R-:W-:-:S05]  /*d440*/  @P0 IMAD.HI.U32 R11, R3, c[0x0][0x330], RZ ;  /* 0x0000cc00030b0a27 */ /* 0x000fca00078e00ff */
[----:B------:R-:W-:-:S04]  /*d450*/  @P0 SHF.R.U32.HI R3, RZ, c[0x0][0x334], R11 ;  /* 0x0000cd00ff030a19 */ /* 0x000fc8000001160b */
[----:B------:R-:W-:Y:S01]  /*d460*/  LOP3.LUT R3, RZ, R3, RZ, 0x33, !PT ;  /* 0x00000003ff037212 */ /* 0x000fe200078e33ff */
[----:B------:R-:W-:Y:S05]  /*d470*/  BRA `(.L_x_2372) ;  /* 0x0000003000007947 */ /* 0x000fea0003800000 */
.L_x_2371:
[----:B------:R-:W-:-:S13]  /*d480*/  ISETP.NE.AND P0, PT, R13, c[0x0][0x32c], PT ;  /* 0x0000cb000d007a0c */ /* 0x000fda0003f05270 */
[----:B------:R-:W-:-:S05]  /*d490*/  @P0 IMAD.HI.U32 R11, R3, c[0x0][0x330], RZ ;  /* 0x0000cc00030b0a27 */ /* 0x000fca00078e00ff */
[----:B------:R-:W-:Y:S02]  /*d4a0*/  @P0 SHF.R.U32.HI R3, RZ, c[0x0][0x334], R11 ;  /* 0x0000cd00ff030a19 */ /* 0x000fe4000001160b */
.L_x_2372:
[----:B------:R-:W-:Y:S05]  /*d4b0*/  BSYNC B0 ;  /* 0x0000000000007941 */ /* 0x000fea0003800000 */
.L_x_2370:
[----:B------:R-:W-:-:S05]  /*d4c0*/  IMAD R3, R3, c[0x0][0x32c], R10 ;  /* 0x0000cb0003037a24 */ /* 0x000fca00078e020a */
[----:B------:R-:W-:Y:S02]  /*d4d0*/  IADD3 R11, R3, c[0x0][0x32c], RZ ;  /* 0x0000cb00030b7a10 */ /* 0x000fe40007ffe0ff */
[----:B------:R-:W-:Y:S02]  /*d4e0*/  IMNMX R0, R0, R3, !PT ;  /* 0x0000000300007217 */ /* 0x000fe40007800200 */
[----:B------:R-:W-:Y:S02]  /*d4f0*/  IMNMX R2, R2, R11, PT ;  /* 0x0000000b02027217 */ /* 0x000fe40003800200 */
.L_x_2369:
[----:B------:R-:W-:Y:S02]  /*d500*/  ISETP.GE.AND P0, PT, R97, 0x2, PT ;  /* 0x000000026100780c */ /* 0x000fe40003f06270 */
[----:B------:R-:W-:Y:S02]  /*d510*/  LOP3.LUT R213, R213, 0xfffffff7, RZ, 0xc0, !PT ;  /* 0xfffffff7d5d57812 */ /* 0x000fe400078ec0ff */
[C---:B------:R-:W-:Y:S02]  /*d520*/  ISETP.GE.AND P1, PT, R97.reuse, 0x9, PT ;  /* 0x000000096100780c */ /* 0x040fe40003f26270 */
[----:B------:R-:W-:-:S02]  /*d530*/  ISETP.GE.AND P6, PT, R97, 0x12, PT ;  /* 0x000000126100780c */ /* 0x000fc40003fc6270 */
[C---:B------:R-:W-:Y:S02]  /*d540*/  ISETP.GE.AND P5, PT, R97.reuse, 0x19, PT ;  /* 0x000000196100780c */ /* 0x040fe40003fa6270 */
[C---:B------:R-:W-:Y:S02]  /*d550*/  ISETP.GE.AND P4, PT, R97.reuse, 0x1a, PT ;  /* 0x0000001a6100780c */ /* 0x040fe40003f86270 */
[----:B------:R-:W-:Y:S02]  /*d560*/  ISETP.GE.AND P3, PT, R97, 0x21, PT ;  /* 0x000000216100780c */ /* 0x000fe40003f66270 */
[----:B------:R-:W-:Y:S02]  /*d570*/  @P0 LOP3.LUT R213, R213, 0x8, RZ, 0xfc, !PT ;  /* 0x00000008d5d50812 */ /* 0x000fe400078efcff */
[----:B------:R-:W-:Y:S02]  /*d580*/  ISETP.GT.AND P0, PT, R0, 0x1, !P0 ;  /* 0x000000010000780c */ /* 0x000fe40004704270 */
[----:B------:R-:W-:-:S02]  /*d590*/  LOP3.LUT R213, R213, 0xfffffffb, RZ, 0xc0, !PT ;  /* 0xfffffffbd5d57812 */ /* 0x000fc400078ec0ff */
[----:B------:R-:W-:Y:S02]  /*d5a0*/  ISETP.LT.OR P0, PT, R2, 0x2, P0 ;  /* 0x000000020200780c */ /* 0x000fe40000701670 */
[----:B------:R-:W-:Y:S02]  /*d5b0*/  @P1 LOP3.LUT R213, R213, 0x4, RZ, 0xfc, !PT ;  /* 0x00000004d5d51812 */ /* 0x000fe400078efcff */
[----:B------:R-:W-:Y:S02]  /*d5c0*/  FSEL R20, R57, -INF , !P0 ;  /* 0xff80000039147808 */ /* 0x000fe40004000000 */
[----:B------:R-:W-:Y:S02]  /*d5d0*/  ISETP.GT.AND P0, PT, R0, 0x8, !P1 ;  /* 0x000000080000780c */ /* 0x000fe40004f04270 */
[----:B------:R-:W-:Y:S02]  /*d5e0*/  ISETP.GE.AND P1, PT, R97, 0xa, PT ;  /* 0x0000000a6100780c */ /* 0x000fe40003f26270 */
[----:B------:R-:W-:-:S02]  /*d5f0*/  ISETP.LT.OR P0, PT, R2, 0x9, P0 ;  /* 0x000000090200780c */ /* 0x000fc40000701670 */
[----:B------:R-:W-:Y:S02]  /*d600*/  LOP3.LUT R213, R213, 0xfffffffd, RZ, 0xc0, !PT ;  /* 0xfffffffdd5d57812 */ /* 0x000fe400078ec0ff */
[----:B-1----:R-:W-:Y:S02]  /*d610*/  FSEL R22, R52, -INF , !P0 ;  /* 0xff80000034167808 */ /* 0x002fe40004000000 */
[----:B------:R-:W-:Y:S02]  /*d620*/  ISETP.GT.AND P0, PT, R0, 0x9, !P1 ;  /* 0x000000090000780c */ /* 0x000fe40004f04270 */
[----:B------:R-:W-:Y:S02]  /*d630*/  ISETP.GE.AND P2, PT, R97, 0x22, PT ;  /* 0x000000226100780c */ /* 0x000fe40003f46270 */
[----:B------:R-:W-:Y:S02]  /*d640*/  ISETP.LT.OR P0, PT, R2, 0xa, P0 ;  /* 0x0000000a0200780c */ /* 0x000fe40000701670 */
[----:B------:R-:W-:-:S02]  /*d650*/  @P1 LOP3.LUT R213, R213, 0x2, RZ, 0xfc, !PT ;  /* 0x00000002d5d51812 */ /* 0x000fc400078efcff */
[----:B------:R-:W-:Y:S02]  /*d660*/  ISETP.GE.AND P1, PT, R97, 0x11, PT ;  /* 0x000000116100780c */ /* 0x000fe40003f26270 */
[----:B------:R-:W-:Y:S02]  /*d670*/  FSEL R23, R45, -INF , !P0 ;  /* 0xff8000002d177808 */ /* 0x000fe40004000000 */
[----:B------:R-:W-:Y:S02]  /*d680*/  ISETP.GT.AND P0, PT, R0, 0x10, !P1 ;  /* 0x000000100000780c */ /* 0x000fe40004f04270 */
[----:B------:R-:W-:Y:S02]  /*d690*/  LOP3.LUT R213, R213, 0xfffffffe, RZ, 0xc0, !PT ;  /* 0xfffffffed5d57812 */ /* 0x000fe400078ec0ff */
        /* <DEDUP_REMOVED lines=31> */
[----:B------:R-:W-:-:S04]  /*d890*/  ISETP.GT.AND P0, PT, R0, 0x29, !P0 ;  /* 0x000000290000780c */ /* 0x000fc80004704270 */
[----:B------:R-:W-:-:S04]  /*d8a0*/  ISETP.LT.OR P0, PT, R2, 0x2a, P0 ;  /* 0x0000002a0200780c */ /* 0x000fc80000701670 */
[----:B------:R-:W-:Y:S01]  /*d8b0*/  FSEL R32, R32, -INF , !P0 ;  /* 0xff80000020207808 */ /* 0x000fe20004000000 */
[----:B------:R-:W-:Y:S06]  /*d8c0*/  BRA.DIV ~URZ, `(.L_x_2373) ;  /* 0x000132027f007947 */ /* 0x000fec000b800000 */
[----:B------:R1:W3:Y:S02]  /*d8d0*/  SHFL.IDX PT, R3, R4, 0x1, 0x1c1f ;  /* 0x003c1f0004037f89 */ /* 0x0002e400000e0000 */
.L_x_2528:
[----:B------:R-:W-:Y:S01]  /*d8e0*/  ISETP.LE.AND P0, PT, R13, c[0x0][0x32c], PT ;  /* 0x0000cb000d007a0c */ /* 0x000fe20003f03270 */
[--C-:B---3--:R-:W-:Y:S02]  /*d8f0*/  IMAD.IADD R2, R6, 0x1, R3.reuse ;  /* 0x0000000106027824 */ /* 0x108fe400078e0203 */
[----:B------:R-:W-:-:S03]  /*d900*/  IMAD.IADD R0, R8, 0x1, R3 ;  /* 0x0000000108007824 */ /* 0x000fc600078e0203 */
[----:B------:R-:W-:-:S07]  /*d910*/  IMNMX R2, R9, R2, PT ;  /* 0x0000000209027217 */ /* 0x000fce0003800200 */
        /* <DEDUP_REMOVED lines=12> */
.L_x_2376:
[----:B-12---:R-:W-:-:S04]  /*d9e0*/  MOV R4, 0x1 ;  /* 0x0000000100047802 */ /* 0x006fc80000000f00 */
[----:B------:R-:W-:-:S13]  /*d9f0*/  ISETP.NE.AND P0, PT, R4, c[0x0][0x32c], PT ;  /* 0x0000cb0004007a0c */ /* 0x000fda0003f05270 */
[----:B------:R-:W-:-:S05]  /*da00*/  @P0 IMAD.HI.U32 R4, R3, c[0x0][0x330], RZ ;  /* 0x0000cc0003040a27 */ /* 0x000fca00078e00ff */
[----:B------:R-:W-:Y:S02]  /*da10*/  @P0 SHF.R.U32.HI R3, RZ, c[0x0][0x334], R4 ;  /* 0x0000cd00ff030a19 */ /* 0x000fe40000011604 */
.L_x_2377:
[----:B------:R-:W-:Y:S05]  /*da20*/  BSYNC B0 ;  /* 0x0000000000007941 */ /* 0x000fea0003800000 */
.L_x_2375:
[----:B------:R-:W-:-:S05]  /*da30*/  IMAD R3, R3, c[0x0][0x32c], R10 ;  /* 0x0000cb0003037a24 */ /* 0x000fca00078e020a */
[----:B------:R-:W-:Y:S02]  /*da40*/  IADD3 R4, R3, c[0x0][0x32c], RZ ;  /* 0x0000cb0003047a10 */ /* 0x000fe40007ffe0ff */
[----:B------:R-:W-:Y:S02]  /*da50*/  IMNMX R0, R0, R3, !PT ;  /* 0x0000000300007217 */ /* 0x000fe40007800200 */
[----:B------:R-:W-:Y:S02]  /*da60*/  IMNMX R2, R2, R4, PT ;  /* 0x0000000402027217 */ /* 0x000fe40003800200 */
.L_x_2374:
[----:B------:R-:W-:Y:S02]  /*da70*/  LOP3.LUT P0, RZ, R213, 0x8, RZ, 0xc0, !PT ;  /* 0x00000008d5ff7812 */ /* 0x000fe4000780c0ff */
[----:B------:R-:W-:Y:S02]  /*da80*/  FMNMX.FTZ R13, R18, R20, !PT ;  /* 0x00000014120d7209 */ /* 0x000fe40007810000 */
[----:B------:R-:W-:Y:S02]  /*da90*/  ISETP.GT.AND P0, PT, R0, 0x1, !P0 ;  /* 0x000000010000780c */ /* 0x000fe40004704270 */
[----:B------:R-:W-:-:S02]  /*daa0*/  FMNMX.FTZ R13, R22, R13, !PT ;  /* 0x0000000d160d7209 */ /* 0x000fc40007810000 */
[----:B------:R-:W-:Y:S02]  /*dab0*/  ISETP.LT.OR P0, PT, R2, 0x2, P0 ;  /* 0x000000020200780c */ /* 0x000fe40000701670 */
[----:B------:R-:W-:Y:S02]  /*dac0*/  FMNMX.FTZ R13, R23, R13, !PT ;  /* 0x0000000d170d7209 */ /* 0x000fe40007810000 */
[----:B------:R-:W-:Y:S02]  /*dad0*/  FSEL R8, R59, -INF , !P0 ;  /* 0xff8000003b087808 */ /* 0x000fe40004000000 */
[----:B------:R-:W-:Y:S02]  /*dae0*/  LOP3.LUT P0, RZ, R213, 0x4, RZ, 0xc0, !PT ;  /* 0x00000004d5ff7812 */ /* 0x000fe4000780c0ff */
[----:B------:R-:W-:Y:S02]  /*daf0*/  FMNMX.FTZ R13, R25, R13, !PT ;  /* 0x0000000d190d7209 */ /* 0x000fe40007810000 */
[----:B------:R-:W-:-:S02]  /*db00*/  ISETP.GT.AND P0, PT, R0, 0x8, !P0 ;  /* 0x000000080000780c */ /* 0x000fc40004704270 */
[----:B------:R-:W-:Y:S02]  /*db10*/  FMNMX.FTZ R13, R26, R13, !PT ;  /* 0x0000000d1a0d7209 */ /* 0x000fe40007810000 */
[----:B------:R-:W-:Y:S02]  /*db20*/  ISETP.LT.OR P0, PT, R2, 0x9, P0 ;  /* 0x000000090200780c */ /* 0x000fe40000701670 */
[----:B------:R-:W-:Y:S02]  /*db30*/  FMNMX.FTZ R13, R27, R13, !PT ;  /* 0x0000000d1b0d7209 */ /* 0x000fe40007810000 */
[----:B------:R-:W-:Y:S02]  /*db40*/  FSEL R9, R46, -INF , !P0 ;  /* 0xff8000002e097808 */ /* 0x000fe40004000000 */
[----:B------:R-:W-:Y:S02]  /*db50*/  LOP3.LUT P0, RZ, R213, 0x2, RZ, 0xc0, !PT ;  /* 0x00000002d5ff7812 */ /* 0x000fe4000780c0ff */
[----:B------:R-:W-:-:S02]  /*db60*/  FMNMX.FTZ R13, R28, R13, !PT ;  /* 0x0000000d1c0d7209 */ /* 0x000fc40007810000 */
[----:B------:R-:W-:Y:S02]  /*db70*/  ISETP.GT.AND P0, PT, R0, 0x9, !P0 ;  /* 0x000000090000780c */ /* 0x000fe40004704270 */
[----:B------:R-:W-:Y:S02]  /*db80*/  FMNMX.FTZ R13, R29, R13, !PT ;  /* 0x0000000d1d0d7209 */ /* 0x000fe40007810000 */
[----:B------:R-:W-:Y:S02]  /*db90*/  ISETP.LT.OR P0, PT, R2, 0xa, P0 ;  /* 0x0000000a0200780c */ /* 0x000fe40000701670 */
[----:B------:R-:W-:Y:S02]  /*dba0*/  FMNMX.FTZ R13, R31, R13, !PT ;  /* 0x0000000d1f0d7209 */ /* 0x000fe40007810000 */
[----:B------:R-:W-:Y:S02]  /*dbb0*/  FSEL R11, R47, -INF , !P0 ;  /* 0xff8000002f0b7808 */ /* 0x000fe40004000000 */
[----:B------:R-:W-:-:S02]  /*dbc0*/  LOP3.LUT P0, RZ, R213, 0x1, RZ, 0xc0, !PT ;  /* 0x00000001d5ff7812 */ /* 0x000fc4000780c0ff */
[----:B------:R-:W-:Y:S02]  /*dbd0*/  FMNMX.FTZ R13, R33, R13, !PT ;  /* 0x0000000d210d7209 */ /* 0x000fe40007810000 */
[----:B------:R-:W-:Y:S02]  /*dbe0*/  ISETP.GT.AND P0, PT, R0, 0x10, !P0 ;  /* 0x000000100000780c */ /* 0x000fe40004704270 */
[----:B------:R-:W-:Y:S02]  /*dbf0*/  FMNMX.FTZ R13, R32, R13, !PT ;  /* 0x0000000d200d7209 */ /* 0x000fe40007810000 */
        /* <DEDUP_REMOVED lines=19> */
[----:B------:R-:W-:-:S04]  /*dd30*/  ISETP.GT.AND P0, PT, R0, RZ, !P1 ;  /* 0x000000ff0000720c */ /* 0x000fc80004f04270 */
[----:B------:R-:W-:-:S04]  /*dd40*/  ISETP.LT.OR P0, PT, R2, 0x1, P0 ;  /* 0x000000010200780c */ /* 0x000fc80000701670 */
[----:B-12---:R-:W-:Y:S02]  /*dd50*/  FSEL R4, R58, -INF , !P0 ;  /* 0xff8000003a047808 */ /* 0x006fe40004000000 */
[----:B------:R-:W-:Y:S02]  /*dd60*/  ISETP.GT.AND P0, PT, R0, 0x28, !P5 ;  /* 0x000000280000780c */ /* 0x000fe40006f04270 */
[----:B------:R-:W-:Y:S02]  /*dd70*/  FMNMX.FTZ R6, R4, R8, !PT ;  /* 0x0000000804067209 */ /* 0x000fe40007810000 */
[----:B------:R-:W-:Y:S02]  /*dd80*/  ISETP.LT.OR P0, PT, R2, 0x29, P0 ;  /* 0x000000290200780c */ /* 0x000fe40000701670 */
[----:B------:R-:W-:Y:S02]  /*dd90*/  FMNMX.FTZ R6, R9, R6, !PT ;  /* 0x0000000609067209 */ /* 0x000fe40007810000 */
[----:B------:R-:W-:-:S02]  /*dda0*/  FSEL R30, R30, -INF , !P0 ;  /* 0xff8000001e1e7808 */ /* 0x000fc40004000000 */
[----:B------:R-:W-:Y:S02]  /*ddb0*/  FMNMX.FTZ R6, R11, R6, !PT ;  /* 0x000000060b067209 */ /* 0x000fe40007810000 */
[----:B------:R-:W-:Y:S02]  /*ddc0*/  ISETP.GT.AND P0, PT, R0, 0x29, !P6 ;  /* 0x000000290000780c */ /* 0x000fe40007704270 */
[----:B------:R-:W-:Y:S02]  /*ddd0*/  FMNMX.FTZ R6, R14, R6, !PT ;  /* 0x000000060e067209 */ /* 0x000fe40007810000 */
[----:B------:R-:W-:Y:S02]  /*dde0*/  ISETP.LT.OR P0, PT, R2, 0x2a, P0 ;  /* 0x0000002a0200780c */ /* 0x000fe40000701670 */
[----:B------:R-:W-:Y:S02]  /*ddf0*/  FMNMX.FTZ R6, R16, R6, !PT ;  /* 0x0000000610067209 */ /* 0x000fe40007810000 */
[----:B------:R-:W-:-:S02]  /*de00*/  FSEL R10, R35, -INF , !P0 ;  /* 0xff800000230a7808 */ /* 0x000fc40004000000 */
[----:B------:R-:W-:-:S04]  /*de10*/  FMNMX.FTZ R6, R17, R6, !PT ;  /* 0x0000000611067209 */ /* 0x000fc80007810000 */
[----:B------:R-:W-:-:S04]  /*de20*/  FMNMX.FTZ R6, R19, R6, !PT ;  /* 0x0000000613067209 */ /* 0x000fc80007810000 */
[----:B------:R-:W-:-:S04]  /*de30*/  FMNMX.FTZ R6, R21, R6, !PT ;  /* 0x0000000615067209 */ /* 0x000fc80007810000 */
[----:B------:R-:W-:-:S04]  /*de40*/  FMNMX.FTZ R6, R24, R6, !PT ;  /* 0x0000000618067209 */ /* 0x000fc80007810000 */
[----:B------:R-:W-:-:S04]  /*de50*/  FMNMX.FTZ R6, R30, R6, !PT ;  /* 0x000000061e067209 */ /* 0x000fc80007810000 */
[----:B------:R-:W-:Y:S01]  /*de60*/  FMNMX.FTZ R6, R10, R6, !PT ;  /* 0x000000060a067209 */ /* 0x000fe20007810000 */
[----:B------:R-:W-:Y:S05]  /*de70*/  BRA.DIV ~URZ, `(.L_x_2378) ;  /* 0x00012cc27f007947 */ /* 0x000fea000b800000 */
[----:B------:R1:W2:Y:S02]  /*de80*/  SHFL.BFLY PT, R184, R13, 0x2, 0x1f ;  /* 0x0c401f000db87f89 */ /* 0x0002a400000e0000 */
.L_x_2529:
[----:B-12---:R-:W-:Y:S01]  /*de90*/  FMNMX.FTZ R13, R13, R184, !PT ;  /* 0x000000b80d0d7209 */ /* 0x006fe20007810000 */
[----:B------:R-:W-:Y:S05]  /*dea0*/  BRA.DIV ~URZ, `(.L_x_2379) ;  /* 0x00012ce27f007947 */ /* 0x000fea000b800000 */
[----:B------:R-:W1:Y:S04]  /*deb0*/  SHFL.BFLY PT, R0, R6, 0x2, 0x1f ;  /* 0x0c401f0006007f89 */ /* 0x000e6800000e0000 */
[----:B------:R-:W2:Y:S01]  /*dec0*/  SHFL.BFLY PT, R2, R13, 0x1, 0x1f ;  /* 0x0c201f000d027f89 */ /* 0x000ea200000e0000 */
[----:B-1----:R-:W-:Y:S02]  /*ded0*/  FMNMX.FTZ R6, R6, R0, !PT ;  /* 0x0000000006067209 */ /* 0x002fe40007810000 */
[----:B--2---:R-:W-:-:S03]  /*dee0*/  FMNMX.FTZ R13, R13, R2, !PT ;  /* 0x000000020d0d7209 */ /* 0x004fc60007810000 */
[----:B------:R1:W2:Y:S04]  /*def0*/  SHFL.BFLY PT, R184, R6, 0x1, 0x1f ;  /* 0x0c201f0006b87f89 */ /* 0x0002a800000e0000 */
.L_x_2530:
[C---:B------:R-:W-:Y:S01]  /*df00*/  FMUL.FTZ R0, R13.reuse, c[0x0][0x2d0] ;  /* 0x0000b4000d007a20 */ /* 0x040fe20000410000 */
[----:B------:R-:W-:Y:S01]  /*df10*/  FSETP.NEU.FTZ.AND P0, PT, R13, -INF , PT ;  /* 0xff8000000d00780b */ /* 0x000fe20003f1d000 */
[----:B------:R-:W-:Y:S01]  /*df20*/  WARPSYNC 0xffffffff ;  /* 0xffffffff00007948 */ /* 0x000fe20003800000 */
[----:B-12---:R-:W-:Y:S02]  /*df30*/  FMNMX.FTZ R6, R184, R6, !PT ;  /* 0x00000006b8067209 */ /* 0x006fe40007810000 */
[----:B------:R-:W-:Y:S02]  /*df40*/  FSEL R0, R0, RZ, P0 ;  /* 0x000000ff00007208 */ /* 0x000fe40000000000 */
[C---:B------:R-:W-:Y:S01]  /*df50*/  FSETP.NEU.FTZ.AND P0, PT, R6.reuse, -INF , PT ;  /* 0xff8000000600780b */ /* 0x040fe20003f1d000 */
[----:B------:R-:W-:Y:S02]  /*df60*/  FMUL.FTZ R3, R6, c[0x0][0x2d0] ;  /* 0x0000b40006037a20 */ /* 0x000fe40000410000 */
[----:B------:R-:W-:-:S04]  /*df70*/  FFMA.FTZ R2, R18, c[0x0][0x2d0], -R0 ;  /* 0x0000b40012027a23 */ /* 0x000fc80000010800 */
[----:B------:R1:W-:Y:S02]  /*df80*/  MUFU.EX2 R40, R2 ;  /* 0x0000000200287308 */ /* 0x0003e40000000800 */
[----:B-1----:R-:W-:-:S06]  /*df90*/  FFMA.FTZ R2, R20, c[0x0][0x2d0], -R0 ;  /* 0x0000b40014027a23 */ /* 0x002fcc0000010800 */
[----:B------:R1:W2:Y:S02]  /*dfa0*/  MUFU.EX2 R38, R2 ;  /* 0x0000000200267308 */ /* 0x0002a40000000800 */
[----:B-1----:R-:W-:-:S06]  /*dfb0*/  FFMA.FTZ R2, R22, c[0x0][0x2d0], -R0 ;  /* 0x0000b40016027a23 */ /* 0x002fcc0000010800 */
[----:B------:R1:W3:Y:S02]  /*dfc0*/  MUFU.EX2 R39, R2 ;  /* 0x0000000200277308 */ /* 0x0002e40000000800 */
[----:B-1----:R-:W-:-:S06]  /*dfd0*/  FFMA.FTZ R2, R23, c[0x0][0x2d0], -R0 ;  /* 0x0000b40017027a23 */ /* 0x002fcc0000010800 */
[----:B------:R1:W4:Y:S02]  /*dfe0*/  MUFU.EX2 R18, R2 ;  /* 0x0000000200127308 */ /* 0x0003240000000800 */
[----:B-1----:R-:W-:-:S06]  /*dff0*/  FFMA.FTZ R2, R25, c[0x0][0x2d0], -R0 ;  /* 0x0000b40019027a23 */ /* 0x002fcc0000010800 */
[----:B------:R1:W5:Y:S02]  /*e000*/  MUFU.EX2 R37, R2 ;  /* 0x0000000200257308 */ /* 0x0003640000000800 */
[----:B-1----:R-:W-:-:S06]  /*e010*/  FFMA.FTZ R2, R26, c[0x0][0x2d0], -R0 ;  /* 0x0000b4001a027a23 */ /* 0x002fcc0000010800 */
[----:B------:R1:W1:Y:S02]  /*e020*/  MUFU.EX2 R35, R2 ;  /* 0x0000000200237308 */ /* 0x0002640000000800 */
[----:B-1----:R-:W-:-:S06]  /*e030*/  FFMA.FTZ R2, R27, c[0x0][0x2d0], -R0 ;  /* 0x0000b4001b027a23 */ /* 0x002fcc0000010800 */
[----:B------:R1:W-:Y:S02]  /*e040*/  MUFU.EX2 R36, R2 ;  /* 0x0000000200247308 */ /* 0x0003e40000000800 */
        /* <DEDUP_REMOVED lines=8> */
[----:B-1----:R-:W-:Y:S01]  /*e0d0*/  FFMA.FTZ R2, R32, c[0x0][0x2d0], -R0 ;  /* 0x0000b40020027a23 */ /* 0x002fe20000010800 */
[----:B------:R-:W-:Y:S01]  /*e0e0*/  FSEL R0, R3, RZ, P0 ;  /* 0x000000ff03007208 */ /* 0x000fe20000000000 */
[----:B--2---:R-:W-:-:S04]  /*e0f0*/  FADD.FTZ R3, R40, R38 ;  /* 0x0000002628037221 */ /* 0x004fc80000010000 */
[----:B------:R1:W-:Y:S01]  /*e100*/  MUFU.EX2 R138, R2 ;  /* 0x00000002008a7308 */ /* 0x0003e20000000800 */
[----:B---3--:R-:W-:-:S04]  /*e110*/  FADD.FTZ R3, R39, R3 ;  /* 0x0000000327037221 */ /* 0x008fc80000010000 */
[C---:B----4-:R-:W-:Y:S01]  /*e120*/  FADD.FTZ R3, R18.reuse, R3 ;  /* 0x0000000312037221 */ /* 0x050fe20000010000 */
[----:B------:R-:W-:-:S03]  /*e130*/  F2FP.BF16.PACK_AB R18, R18, R39 ;  /* 0x000000271212723e */ /* 0x000fc600000010ff */
[----:B-----5:R-:W-:Y:S02]  /*e140*/  FADD.FTZ R3, R37, R3 ;  /* 0x0000000325037221 */ /* 0x020fe40000010000 */
[----:B-1----:R-:W-:-:S04]  /*e150*/  FFMA.FTZ R2, R4, c[0x0][0x2d0], -R0 ;  /* 0x0000b40004027a23 */ /* 0x002fc80000010800 */
[----:B------:R1:W-:Y:S02]  /*e160*/  MUFU.EX2 R27, R2 ;  /* 0x00000002001b7308 */ /* 0x0003e40000000800 */
[----:B-1----:R-:W-:Y:S01]  /*e170*/  FFMA.FTZ R2, R8, c[0x0][0x2d0], -R0 ;  /* 0x0000b40008027a23 */ /* 0x002fe20000010800 */
[----:B------:R-:W-:-:S05]  /*e180*/  F2FP.BF16.PACK_AB R8, R35, R37 ;  /* 0x000000252308723e */ /* 0x000fca00000010ff */
[----:B------:R1:W2:Y:S02]  /*e190*/  MUFU.EX2 R26, R2 ;  /* 0x00000002001a7308 */ /* 0x0002a40000000800 */
[----:B-1----:R-:W-:Y:S02]  /*e1a0*/  FFMA.FTZ R2, R9, c[0x0][0x2d0], -R0 ;  /* 0x0000b40009027a23 */ /* 0x002fe40000010800 */
[----:B--2---:R-:W-:-:S04]  /*e1b0*/  FADD.FTZ R4, R27, R26 ;  /* 0x0000001a1b047221 */ /* 0x004fc80000010000 */
[----:B------:R1:W2:Y:S02]  /*e1c0*/  MUFU.EX2 R25, R2 ;  /* 0x0000000200197308 */ /* 0x0002a40000000800 */
[----:B-1----:R-:W-:Y:S02]  /*e1d0*/  FFMA.FTZ R2, R11, c[0x0][0x2d0], -R0 ;  /* 0x0000b4000b027a23 */ /* 0x002fe40000010800 */
[----:B--2---:R-:W-:-:S04]  /*e1e0*/  FADD.FTZ R4, R25, R4 ;  /* 0x0000000419047221 */ /* 0x004fc80000010000 */
[----:B------:R1:W2:Y:S02]  /*e1f0*/  MUFU.EX2 R23, R2 ;  /* 0x0000000200177308 */ /* 0x0002a40000000800 */
[----:B-1----:R-:W-:Y:S02]  /*e200*/  FFMA.FTZ R2, R14, c[0x0][0x2d0], -R0 ;  /* 0x0000b4000e027a23 */ /* 0x002fe40000010800 */
[----:B--2---:R-:W-:-:S04]  /*e210*/  FADD.FTZ R4, R23, R4 ;  /* 0x0000000417047221 */ /* 0x004fc80000010000 */
[----:B------:R1:W2:Y:S02]  /*e220*/  MUFU.EX2 R22, R2 ;  /* 0x0000000200167308 */ /* 0x0002a40000000800 */
[----:B-1----:R-:W-:Y:S01]  /*e230*/  FFMA.FTZ R2, R16, c[0x0][0x2d0], -R0 ;  /* 0x0000b40010027a23 */ /* 0x002fe20000010800 */
[----:B------:R-:W-:Y:S01]  /*e240*/  F2FP.BF16.PACK_AB R16, R38, R40 ;  /* 0x000000282610723e */ /* 0x000fe200000010ff */
[----:B--2---:R-:W-:-:S04]  /*e250*/  FADD.FTZ R4, R22, R4 ;  /* 0x0000000416047221 */ /* 0x004fc80000010000 */
[----:B------:R1:W2:Y:S02]  /*e260*/  MUFU.EX2 R9, R2 ;  /* 0x0000000200097308 */ /* 0x0002a40000000800 */
[----:B-1----:R-:W-:Y:S01]  /*e270*/  FFMA.FTZ R2, R17, c[0x0][0x2d0], -R0 ;  /* 0x0000b40011027a23 */ /* 0x002fe20000010800 */
[----:B------:R-:W-:-:S05]  /*e280*/  F2FP.BF16.PACK_AB R17, R26, R27 ;  /* 0x0000001b1a11723e */ /* 0x000fca00000010ff */
[----:B------:R1:W3:Y:S02]  /*e290*/  MUFU.EX2 R20, R2 ;  /* 0x0000000200147308 */ /* 0x0002e40000000800 */
[----:B-1----:R-:W-:Y:S01]  /*e2a0*/  FFMA.FTZ R2, R19, c[0x0][0x2d0], -R0 ;  /* 0x0000b40013027a23 */ /* 0x002fe20000010800 */
[----:B------:R-:W-:-:S05]  /*e2b0*/  F2FP.BF16.PACK_AB R19, R23, R25 ;  /* 0x000000191713723e */ /* 0x000fca00000010ff */
[----:B------:R1:W4:Y:S02]  /*e2c0*/  MUFU.EX2 R11, R2 ;  /* 0x00000002000b7308 */ /* 0x0003240000000800 */
[----:B-1----:R-:W-:-:S06]  /*e2d0*/  FFMA.FTZ R2, R21, c[0x0][0x2d0], -R0 ;  /* 0x0000b40015027a23 */ /* 0x002fcc0000010800 */
[----:B------:R1:W5:Y:S02]  /*e2e0*/  MUFU.EX2 R14, R2 ;  /* 0x00000002000e7308 */ /* 0x0003640000000800 */
[----:B-1----:R-:W-:-:S06]  /*e2f0*/  FFMA.FTZ R2, R24, c[0x0][0x2d0], -R0 ;  /* 0x0000b40018027a23 */ /* 0x002fcc0000010800 */
[----:B------:R1:W1:Y:S02]  /*e300*/  MUFU.EX2 R137, R2 ;  /* 0x0000000200897308 */ /* 0x0002640000000800 */
[----:B-1----:R-:W-:Y:S02]  /*e310*/  FADD.FTZ R2, R35, R3 ;  /* 0x0000000323027221 */ /* 0x002fe40000010000 */
[----:B------:R-:W-:Y:S02]  /*e320*/  FFMA.FTZ R3, R30, c[0x0][0x2d0], -R0 ;  /* 0x0000b4001e037a23 */ /* 0x000fe40000010800 */
[----:B------:R-:W-:Y:S02]  /*e330*/  FADD.FTZ R2, R36, R2 ;  /* 0x0000000224027221 */ /* 0x000fe40000010000 */
[----:B------:R2:W1:Y:S02]  /*e340*/  MUFU.EX2 R139, R3 ;  /* 0x00000003008b7308 */ /* 0x0004640000000800 */
[----:B------:R-:W-:-:S02]  /*e350*/  FADD.FTZ R2, R34, R2 ;  /* 0x0000000222027221 */ /* 0x000fc40000010000 */
[C---:B--2---:R-:W-:Y:S01]  /*e360*/  FADD.FTZ R3, R9.reuse, R4 ;  /* 0x0000000409037221 */ /* 0x044fe20000010000 */
[----:B------:R-:W-:Y:S01]  /*e370*/  F2FP.BF16.PACK_AB R9, R9, R22 ;  /* 0x000000160909723e */ /* 0x000fe200000010ff */
[----:B------:R-:W-:Y:S01]  /*e380*/  FFMA.FTZ R4, R10, c[0x0][0x2d0], -R0 ;  /* 0x0000b4000a047a23 */ /* 0x000fe20000010800 */
[----:B------:R-:W-:Y:S01]  /*e390*/  F2FP.BF16.PACK_AB R10, R34, R36 ;  /* 0x00000024220a723e */ /* 0x000fe200000010ff */
[----:B---3--:R-:W-:Y:S02]  /*e3a0*/  FADD.FTZ R3, R20, R3 ;  /* 0x0000000314037221 */ /* 0x008fe40000010000 */
[----:B------:R-:W-:Y:S02]  /*e3b0*/  FADD.FTZ R0, R29, R2 ;  /* 0x000000021d007221 */ /* 0x000fe40000010000 */
[----:B------:R-:W2:Y:S01]  /*e3c0*/  MUFU.EX2 R4, R4 ;  /* 0x0000000400047308 */ /* 0x000ea20000000800 */
[C---:B----4-:R-:W-:Y:S01]  /*e3d0*/  FADD.FTZ R3, R11.reuse, R3 ;  /* 0x000000030b037221 */ /* 0x050fe20000010000 */
[----:B------:R-:W-:Y:S01]  /*e3e0*/  F2FP.BF16.PACK_AB R11, R11, R20 ;  /* 0x000000140b0b723e */ /* 0x000fe200000010ff */
[C---:B------:R-:W-:Y:S01]  /*e3f0*/  FADD.FTZ R0, R136.reuse, R0 ;  /* 0x0000000088007221 */ /* 0x040fe20000010000 */
[----:B------:R-:W-:Y:S01]  /*e400*/  F2FP.BF16.PACK_AB R136, R136, R29 ;  /* 0x0000001d8888723e */ /* 0x000fe200000010ff */
[----:B-----5:R-:W-:-:S02]  /*e410*/  FADD.FTZ R3, R14, R3 ;  /* 0x000000030e037221 */ /* 0x020fc40000010000 */
[----:B------:R-:W-:Y:S02]  /*e420*/  FADD.FTZ R0, R28, R0 ;  /* 0x000000001c007221 */ /* 0x000fe40000010000 */
[C---:B------:R-:W-:Y:S01]  /*e430*/  FADD.FTZ R3, R137.reuse, R3 ;  /* 0x0000000389037221 */ /* 0x040fe20000010000 */
[----:B------:R-:W-:Y:S01]  /*e440*/  F2FP.BF16.PACK_AB R137, R137, R14 ;  /* 0x0000000e8989723e */ /* 0x000fe200000010ff */
[C---:B------:R-:W-:Y:S01]  /*e450*/  FADD.FTZ R234, R138.reuse, R0 ;  /* 0x000000008aea7221 */ /* 0x040fe20000010000 */
[----:B------:R-:W-:Y:S01]  /*e460*/  F2FP.BF16.PACK_AB R138, R138, R28 ;  /* 0x0000001c8a8a723e */ /* 0x000fe200000010ff */
[----:B-1----:R-:W-:Y:S01]  /*e470*/  FADD.FTZ R3, R139, R3 ;  /* 0x000000038b037221 */ /* 0x002fe20000010000 */
[----:B--2---:R-:W-:-:S03]  /*e480*/  F2FP.BF16.PACK_AB R139, R4, R139 ;  /* 0x0000008b048b723e */ /* 0x004fc600000010ff */
[----:B------:R-:W-:Y:S02]  /*e490*/  FADD.FTZ R233, R4, R3 ;  /* 0x0000000304e97221 */ /* 0x000fe40000010000 */
[----:B------:R-:W1:Y:S04]  /*e4a0*/  LDSM.16.MT88.4 R20, [R193] ;  /* 0x00000000c114783b */ /* 0x000e680000004200 */
[----:B------:R-:W2:Y:S04]  /*e4b0*/  LDSM.16.MT88.4 R32, [R194] ;  /* 0x00000000c220783b */ /* 0x000ea80000004200 */
[----:B------:R-:W-:Y:S04]  /*e4c0*/  LDSM.16.MT88.4 R48, [R194+0x800] ;  /* 0x00080000c230783b */ /* 0x000fe80000004200 */
[----:B------:R-:W3:Y:S04]  /*e4d0*/  LDSM.16.MT88.4 R36, [R193+0x800] ;  /* 0x00080000c124783b */ /* 0x000ee80000004200 */
[----:B------:R-:W4:Y:S04]  /*e4e0*/  LDSM.16.MT88.4 R40, [R196] ;  /* 0x00000000c428783b */ /* 0x000f280000004200 */
[----:B------:R-:W5:Y:S04]  /*e4f0*/  LDSM.16.MT88.4 R52, [R195] ;  /* 0x00000000c334783b */ /* 0x000f680000004200 */
[----:B------:R-:W-:Y:S04]  /*e500*/  LDSM.16.MT88.4 R60, [R195+0x800] ;  /* 0x00080000c33c783b */ /* 0x000fe80000004200 */
[----:B------:R-:W-:Y:S04]  /*e510*/  LDSM.16.MT88.4 R44, [R193+0x1800] ;  /* 0x00180000c12c783b */ /* 0x000fe80000004200 */
[----:B------:R-:W-:Y:S04]  /*e520*/  LDSM.16.MT88.4 R64, [R194+0x2000] ;  /* 0x00200000c240783b */ /* 0x000fe80000004200 */
[----:B------:R-:W-:Y:S01]  /*e530*/  LDSM.16.MT88.4 R72, [R193+0x3000] ;  /* 0x00300000c148783b */ /* 0x000fe20000004200 */
[C---:B-1----:R-:W-:Y:S03]  /*e540*/  HMMA.16816.F32.BF16 R28, R16.reuse, R20, RZ ;  /* 0x00000014101c723c */ /* 0x042fe600000418ff */
[----:B------:R-:W-:Y:S04]  /*e550*/  LDSM.16.MT88.4 R68, [R196+0x2000] ;  /* 0x00200000c444783b */ /* 0x000fe80000004200 */
[----:B------:R-:W-:Y:S01]  /*e560*/  LDSM.16.MT88.4 R76, [R194+0x3000] ;  /* 0x00300000c24c783b */ /* 0x000fe20000004200 */
[C---:B------:R-:W-:Y:S03]  /*e570*/  HMMA.16816.F32.BF16 R24, R16.reuse, R22, RZ ;  /* 0x000000161018723c */ /* 0x040fe600000418ff */
[----:B------:R-:W-:Y:S04]  /*e580*/  LDSM.16.MT88.4 R80, [R194+0x3800] ;  /* 0x00380000c250783b */ /* 0x000fe80000004200 */
[----:B------:R-:W-:Y:S01]  /*e590*/  LDSM.16.MT88.4 R84, [R195+0x3000] ;  /* 0x00300000c354783b */ /* 0x000fe20000004200 */
[----:B--2---:R-:W-:Y:S03]  /*e5a0*/  HMMA.16816.F32.BF16 R20, R16, R32, RZ ;  /* 0x000000201014723c */ /* 0x004fe600000418ff */
[----:B------:R-:W-:Y:S04]  /*e5b0*/  LDSM.16.MT88.4 R164, [R193+0x1000] ;  /* 0x00100000c1a4783b */ /* 0x000fe80000004200 */
[----:B------:R-:W-:Y:S01]  /*e5c0*/  LDSM.16.MT88.4 R156, [R194+0x1000] ;  /* 0x00100000c29c783b */ /* 0x000fe20000004200 */
[C---:B---3--:R-:W-:Y:S08]  /*e5d0*/  HMMA.16816.F32.BF16 R168, R8.reuse, R36, R28 ;  /* 0x0000002408a8723c */ /* 0x048ff0000004181c */
[C---:B------:R-:W-:Y:S01]  /*e5e0*/  HMMA.16816.F32.BF16 R148, R8.reuse, R38, R24 ;  /* 0x000000260894723c */ /* 0x040fe20000041818 */
[----:B------:R-:W1:Y:S07]  /*e5f0*/  LDSM.16.MT88.4 R36, [R196+0x800] ;  /* 0x00080000c424783b */ /* 0x000e6e0000004200 */
[----:B------:R-:W-:Y:S08]  /*e600*/  HMMA.16816.F32.BF16 R160, R8, R48, R20 ;  /* 0x0000003008a0723c */ /* 0x000ff00000041814 */
[C---:B------:R-:W-:Y:S01]  /*e610*/  HMMA.16816.F32.BF16 R20, R16.reuse, R34, RZ ;  /* 0x000000221014723c */ /* 0x040fe200000418ff */
[----:B------:R-:W-:Y:S07]  /*e620*/  LDSM.16.MT88.4 R32, [R196+0x1800] ;  /* 0x00180000c420783b */ /* 0x000fee0000004200 */
[C---:B----4-:R-:W-:Y:S08]  /*e630*/  HMMA.16816.F32.BF16 R28, R16.reuse, R40, RZ ;  /* 0x00000028101c723c */ /* 0x050ff000000418ff */
[----:B------:R-:W-:Y:S01]  /*e640*/  HMMA.16816.F32.BF16 R24, R16, R42, RZ ;  /* 0x0000002a1018723c */ /* 0x000fe200000418ff */
[----:B------:R-:W2:Y:S07]  /*e650*/  LDSM.16.MT88.4 R40, [R193+0x2000] ;  /* 0x00200000c128783b */ /* 0x000eae0000004200 */
[----:B------:R-:W-:Y:S01]  /*e660*/  HMMA.16816.F32.BF16 R56, R8, R50, R20 ;  /* 0x000000320838723c */ /* 0x000fe20000041814 */
[----:B------:R-:W-:Y:S07]  /*e670*/  LDSM.16.MT88.4 R48, [R193+0x3800] ;  /* 0x00380000c130783b */ /* 0x000fee0000004200 */
[----:B-----5:R-:W-:Y:S08]  /*e680*/  HMMA.16816.F32.BF16 R20, R16, R52, RZ ;  /* 0x000000341014723c */ /* 0x020ff000000418ff */
[----:B-1----:R-:W-:Y:S08]  /*e690*/  HMMA.16816.F32.BF16 R152, R8, R36, R28 ;  /* 0x000000240898723c */ /* 0x002ff0000004181c */
[----:B------:R-:W-:Y:S01]  /*e6a0*/  HMMA.16816.F32.BF16 R28, R16, R54, RZ ;  /* 0x00000036101c723c */ /* 0x000fe200000418ff */
[----:B------:R-:W-:Y:S01]  /*e6b0*/  IMAD.MOV.U32 R4, RZ, RZ, R56 ;  /* 0x000000ffff047224 */ /* 0x000fe200078e0038 */
[----:B------:R-:W-:Y:S01]  /*e6c0*/  MOV R2, R58 ;  /* 0x0000003a00027202 */ /* 0x000fe20000000f00 */
[----:B------:R-:W-:Y:S01]  /*e6d0*/  IMAD.MOV.U32 R3, RZ, RZ, R57 ;  /* 0x000000ffff037224 */ /* 0x000fe200078e0039 */
[----:B------:R-:W-:Y:S01]  /*e6e0*/  LDSM.16.MT88.4 R52, [R195+0x2000] ;  /* 0x00200000c334783b */ /* 0x000fe20000004200 */
[----:B------:R-:W-:-:S03]  /*e6f0*/  IMAD.MOV.U32 R0, RZ, RZ, R59 ;  /* 0x000000ffff007224 */ /* 0x000fc600078e003b */
[C---:B------:R-:W-:Y:S01]  /*e700*/  HMMA.16816.F32.BF16 R20, R8.reuse, R60, R20 ;  /* 0x0000003c0814723c */ /* 0x040fe20000041814 */
[----:B------:R-:W1:Y:S07]  /*e710*/  LDSM.16.MT88.4 R56, [R194+0x1800] ;  /* 0x00180000c238783b */ /* 0x000e6e0000004200 */
[----:B------:R-:W-:Y:S08]  /*e720*/  HMMA.16816.F32.BF16 R24, R8, R38, R24 ;  /* 0x000000260818723c */ /* 0x000ff00000041818 */
[----:B------:R-:W-:Y:S08]  /*e730*/  HMMA.16816.F32.BF16 R36, R16, R44, RZ ;  /* 0x0000002c1024723c */ /* 0x000ff000000418ff */
[----:B------:R-:W-:Y:S01]  /*e740*/  MOV R95, R20 ;  /* 0x00000014005f7202 */ /* 0x000fe20000000f00 */
[----:B------:R-:W-:Y:S01]  /*e750*/  IMAD.MOV.U32 R94, RZ, RZ, R21 ;  /* 0x000000ffff5e7224 */ /* 0x000fe200078e0015 */
[----:B------:R-:W-:Y:S01]  /*e760*/  MOV R92, R23 ;  /* 0x00000017005c7202 */ /* 0x000fe20000000f00 */
[----:B------:R-:W-:Y:S01]  /*e770*/  IMAD.MOV.U32 R93, RZ, RZ, R22 ;  /* 0x000000ffff5d7224 */ /* 0x000fe200078e0016 */
[----:B------:R-:W-:Y:S04]  /*e780*/  HMMA.16816.F32.BF16 R168, R136, R164, R168 ;  /* 0x000000a488a8723c */ /* 0x000fe800000418a8 */
[----:B------:R-:W-:Y:S01]  /*e790*/  IMAD.MOV.U32 R102, RZ, RZ, R24 ;  /* 0x000000ffff667224 */ /* 0x000fe200078e0018 */
[----:B------:R-:W-:Y:S01]  /*e7a0*/  MOV R101, R25 ;  /* 0x0000001900657202 */ /* 0x000fe20000000f00 */
[----:B------:R-:W-:-:S02]  /*e7b0*/  IMAD.MOV.U32 R100, RZ, RZ, R26 ;  /* 0x000000ffff647224 */ /* 0x000fc400078e001a */
[----:B------:R-:W-:Y:S01]  /*e7c0*/  HMMA.16816.F32.BF16 R20, R8, R62, R28 ;  /* 0x0000003e0814723c */ /* 0x000fe2000004181c */
[----:B------:R-:W-:Y:S01]  /*e7d0*/  IMAD.MOV.U32 R14, RZ, RZ, R27 ;  /* 0x000000ffff0e7224 */ /* 0x000fe200078e001b */
[----:B------:R-:W3:Y:S04]  /*e7e0*/  LDSM.16.MT88.4 R28, [R195+0x1800] ;  /* 0x00180000c31c783b */ /* 0x000ee80000004200 */
[----:B------:R-:W4:Y:S02]  /*e7f0*/  LDSM.16.MT88.4 R60, [R196+0x3000] ;  /* 0x00300000c43c783b */ /* 0x000f240000004200 */
[----:B------:R-:W-:Y:S08]  /*e800*/  HMMA.16816.F32.BF16 R24, R16, R46, RZ ;  /* 0x0000002e1018723c */ /* 0x000ff000000418ff */
[----:B--2---:R-:W-:Y:S08]  /*e810*/  HMMA.16816.F32.BF16 R216, R8, R40, R36 ;  /* 0x0000002808d8723c */ /* 0x004ff00000041824 */
[----:B------:R-:W-:Y:S01]  /*e820*/  IMAD.MOV.U32 R106, RZ, RZ, R20 ;  /* 0x000000ffff6a7224 */ /* 0x000fe200078e0014 */
[----:B------:R-:W-:Y:S01]  /*e830*/  MOV R104, R22 ;  /* 0x0000001600687202 */ /* 0x000fe20000000f00 */
[----:B------:R-:W-:Y:S01]  /*e840*/  IMAD.MOV.U32 R105, RZ, RZ, R21 ;  /* 0x000000ffff697224 */ /* 0x000fe200078e0015 */
[----:B------:R-:W-:Y:S01]  /*e850*/  HMMA.16816.F32.BF16 R164, R136, R166, R148 ;  /* 0x000000a688a4723c */ /* 0x000fe20000041894 */
[----:B------:R-:W-:Y:S01]  /*e860*/  IMAD.MOV.U32 R103, RZ, RZ, R23 ;  /* 0x000000ffff677224 */ /* 0x000fe200078e0017 */
[----:B------:R-:W-:Y:S06]  /*e870*/  LDSM.16.MT88.4 R148, [R196+0x1000] ;  /* 0x00100000c494783b */ /* 0x000fec0000004200 */
[----:B-1----:R-:W-:Y:S08]  /*e880*/  HMMA.16816.F32.BF16 R20, R16, R56, RZ ;  /* 0x000000381014723c */ /* 0x002ff000000418ff */
[----:B------:R-:W-:Y:S08]  /*e890*/  HMMA.16816.F32.BF16 R188, R8, R42, R24 ;  /* 0x0000002a08bc723c */ /* 0x000ff00000041818 */
[----:B------:R-:W-:Y:S08]  /*e8a0*/  HMMA.16816.F32.BF16 R40, R16, R34, RZ ;  /* 0x000000221028723c */ /* 0x000ff000000418ff */
[----:B------:R-:W-:Y:S08]  /*e8b0*/  HMMA.16816.F32.BF16 R44, R8, R64, R20 ;  /* 0x00000040082c723c */ /* 0x000ff00000041814 */
[C---:B---3--:R-:W-:Y:S08]  /*e8c0*/  HMMA.16816.F32.BF16 R36, R16.reuse, R28, RZ ;  /* 0x0000001c1024723c */ /* 0x048ff000000418ff */
[C---:B------:R-:W-:Y:S08]  /*e8d0*/  HMMA.16816.F32.BF16 R24, R16.reuse, R74, RZ ;  /* 0x0000004a1018723c */ /* 0x040ff000000418ff */
[----:B------:R-:W-:Y:S01]  /*e8e0*/  MOV R108, R44 ;  /* 0x0000002c006c7202 */ /* 0x000fe20000000f00 */
[----:B------:R-:W-:Y:S01]  /*e8f0*/  IMAD.MOV.U32 R107, RZ, RZ, R45 ;  /* 0x000000ffff6b7224 */ /* 0x000fe200078e002d */
[----:B------:R-:W-:Y:S01]  /*e900*/  MOV R65, R46 ;  /* 0x0000002e00417202 */ /* 0x000fe20000000f00 */
[----:B------:R-:W-:Y:S01]  /*e910*/  IMAD.MOV.U32 R64, RZ, RZ, R47 ;  /* 0x000000ffff407224 */ /* 0x000fe200078e002f */
[C---:B------:R-:W-:Y:S08]  /*e920*/  HMMA.16816.F32.BF16 R56, R16.reuse, R58, RZ ;  /* 0x0000003a1038723c */ /* 0x040ff000000418ff */
[C---:B------:R-:W-:Y:S08]  /*e930*/  HMMA.16816.F32.BF16 R44, R16.reuse, R32, RZ ;  /* 0x00000020102c723c */ /* 0x040ff000000418ff */
[C---:B------:R-:W-:Y:S08]  /*e940*/  HMMA.16816.F32.BF16 R32, R16.reuse, R30, RZ ;  /* 0x0000001e1020723c */ /* 0x040ff000000418ff */
[----:B------:R-:W-:Y:S08]  /*e950*/  HMMA.16816.F32.BF16 R28, R16, R72, RZ ;  /* 0x00000048101c723c */ /* 0x000ff000000418ff */
[----:B------:R-:W-:Y:S01]  /*e960*/  HMMA.16816.F32.BF16 R72, R8, R68, R44 ;  /* 0x000000440848723c */ /* 0x000fe2000004182c */
[----:B------:R-:W1:Y:S07]  /*e970*/  LDSM.16.MT88.4 R44, [R196+0x3800] ;  /* 0x00380000c42c783b */ /* 0x000e6e0000004200 */
[----:B------:R-:W-:Y:S07]  /*e980*/  HMMA.16816.F32.BF16 R20, R16, R76, RZ ;  /* 0x0000004c1014723c */ /* 0x000fee00000418ff */
[----:B------:R-:W-:Y:S01]  /*e990*/  IMAD.MOV.U32 R77, RZ, RZ, R107 ;  /* 0x000000ffff4d7224 */ /* 0x000fe200078e006b */
[----:B------:R-:W-:Y:S01]  /*e9a0*/  HMMA.16816.F32.BF16 R96, R8, R54, R32 ;  /* 0x000000360860723c */ /* 0x000fe20000041820 */
[----:B------:R-:W-:-:S07]  /*e9b0*/  MOV R76, R108 ;  /* 0x0000006c004c7202 */ /* 0x000fce0000000f00 */
[----:B------:R-:W-:Y:S07]  /*e9c0*/  HMMA.16816.F32.BF16 R32, R16, R78, RZ ;  /* 0x0000004e1020723c */ /* 0x000fee00000418ff */
[----:B------:R-:W-:Y:S01]  /*e9d0*/  MOV R78, R65 ;  /* 0x00000041004e7202 */ /* 0x000fe20000000f00 */
[----:B------:R-:W-:Y:S01]  /*e9e0*/  HMMA.16816.F32.BF16 R88, R8, R48, R28 ;  /* 0x000000300858723c */ /* 0x000fe2000004181c */
[----:B------:R-:W-:Y:S01]  /*e9f0*/  IMAD.MOV.U32 R79, RZ, RZ, R64 ;  /* 0x000000ffff4f7224 */ /* 0x000fe200078e0040 */
[----:B------:R-:W-:Y:S01]  /*ea00*/  MOV R64, R106 ;  /* 0x0000006a00407202 */ /* 0x000fe20000000f00 */
[----:B------:R-:W-:-:S05]  /*ea10*/  IMAD.MOV.U32 R65, RZ, RZ, R105 ;  /* 0x000000ffff417224 */ /* 0x000fca00078e0069 */
[----:B------:R-:W-:Y:S01]  /*ea20*/  HMMA.16816.F32.BF16 R180, R8, R50, R24 ;  /* 0x0000003208b4723c */ /* 0x000fe20000041818 */
[----:B------:R-:W2:Y:S07]  /*ea30*/  LDSM.16.MT88.4 R48, [R193+0x4800] ;  /* 0x00480000c130783b */ /* 0x000eae0000004200 */
[C---:B----4-:R-:W-:Y:S07]  /*ea40*/  HMMA.16816.F32.BF16 R28, R16.reuse, R60, RZ ;  /* 0x0000003c101c723c */ /* 0x050fee00000418ff */
[----:B------:R-:W-:Y:S01]  /*ea50*/  MOV R60, R95 ;  /* 0x0000005f003c7202 */ /* 0x000fe20000000f00 */
[----:B------:R-:W-:Y:S01]  /*ea60*/  HMMA.16816.F32.BF16 R24, R16, R62, RZ ;  /* 0x0000003e1018723c */ /* 0x000fe200000418ff */
[----:B------:R-:W-:-:S06]  /*ea70*/  IMAD.MOV.U32 R61, RZ, RZ, R94 ;  /* 0x000000ffff3d7224 */ /* 0x000fcc00078e005e */
[----:B------:R-:W-:Y:S01]  /*ea80*/  MOV R62, R93 ;  /* 0x0000005d003e7202 */ /* 0x000fe20000000f00 */
[----:B------:R-:W-:Y:S01]  /*ea90*/  HMMA.16816.F32.BF16 R172, R8, R66, R56 ;  /* 0x0000004208ac723c */ /* 0x000fe20000041838 */
[----:B------:R-:W3:Y:S01]  /*eaa0*/  LDSM.16.MT88.4 R56, [R195+0x3800] ;  /* 0x00380000c338783b */ /* 0x000ee20000004200 */
[----:B------:R-:W-:-:S05]  /*eab0*/  IMAD.MOV.U32 R63, RZ, RZ, R92 ;  /* 0x000000ffff3f7224 */ /* 0x000fca00078e005c */
[----:B------:R-:W-:Y:S01]  /*eac0*/  MOV R66, R104 ;  /* 0x0000006800427202 */ /* 0x000fe20000000f00 */
[----:B------:R-:W-:Y:S01]  /*ead0*/  HMMA.16816.F32.BF16 R184, R8, R52, R36 ;  /* 0x0000003408b8723c */ /* 0x000fe20000041824 */
[----:B------:R-:W4:Y:S01]  /*eae0*/  LDSM.16.MT88.4 R52, [R194+0x4800] ;  /* 0x00480000c234783b */ /* 0x000f220000004200 */
[----:B------:R-:W-:-:S06]  /*eaf0*/  IMAD.MOV.U32 R67, RZ, RZ, R103 ;  /* 0x000000ffff437224 */ /* 0x000fcc00078e0067 */
[----:B------:R-:W-:Y:S07]  /*eb00*/  HMMA.16816.F32.BF16 R176, R8, R80, R20 ;  /* 0x0000005008b0723c */ /* 0x000fee0000041814 */
[----:B------:R-:W-:Y:S01]  /*eb10*/  MOV R80, R102 ;  /* 0x0000006600507202 */ /* 0x000fe20000000f00 */
[----:B------:R-:W-:Y:S01]  /*eb20*/  HMMA.16816.F32.BF16 R20, R16, R84, RZ ;  /* 0x000000541014723c */ /* 0x000fe200000418ff */
[----:B------:R-:W-:-:S06]  /*eb30*/  IMAD.MOV.U32 R81, RZ, RZ, R101 ;  /* 0x000000ffff517224 */ /* 0x000fcc00078e0065 */
[----:B------:R-:W-:Y:S01]  /*eb40*/  MOV R84, R4 ;  /* 0x0000000400547202 */ /* 0x000fe20000000f00 */
[----:B------:R-:W-:Y:S01]  /*eb50*/  HMMA.16816.F32.BF16 R92, R8, R82, R32 ;  /* 0x00000052085c723c */ /* 0x000fe20000041820 */
[----:B------:R-:W5:Y:S01]  /*eb60*/  LDL R4, [R1+0x58] ;  /* 0x0000580001047983 */ /* 0x000f620000100800 */
[----:B------:R-:W-:-:S05]  /*eb70*/  IMAD.MOV.U32 R85, RZ, RZ, R3 ;  /* 0x000000ffff557224 */ /* 0x000fca00078e0003 */
[----:B------:R-:W-:Y:S01]  /*eb80*/  MOV R82, R100 ;  /* 0x0000006400527202 */ /* 0x000fe20000000f00 */
[C---:B-1----:R-:W-:Y:S01]  /*eb90*/  HMMA.16816.F32.BF16 R104, R8.reuse, R44, R28 ;  /* 0x0000002c0868723c */ /* 0x042fe2000004181c */
[----:B------:R-:W-:Y:S02]  /*eba0*/  IMAD.MOV.U32 R83, RZ, RZ, R14 ;  /* 0x000000ffff537224 */ /* 0x000fe400078e000e */
[----:B------:R-:W5:Y:S05]  /*ebb0*/  LDL R14, [R1+0x64] ;  /* 0x00006400010e7983 */ /* 0x000f6a0000100800 */
[C---:B------:R-:W-:Y:S01]  /*ebc0*/  HMMA.16816.F32.BF16 R100, R8.reuse, R46, R24 ;  /* 0x0000002e0864723c */ /* 0x040fe20000041818 */
[----:B------:R-:W1:Y:S07]  /*ebd0*/  LDSM.16.MT88.4 R44, [R193+0x5000] ;  /* 0x00500000c12c783b */ /* 0x000e6e0000004200 */
[----:B------:R-:W-:Y:S01]  /*ebe0*/  HMMA.16816.F32.BF16 R68, R8, R70, R40 ;  /* 0x000000460844723c */ /* 0x000fe20000041828 */
[----:B------:R-:W1:Y:S07]  /*ebf0*/  LDSM.16.MT88.4 R40, [R194+0x5000] ;  /* 0x00500000c228783b */ /* 0x000e6e0000004200 */
[C---:B--2---:R-:W-:Y:S08]  /*ec00*/  HMMA.16816.F32.BF16 R32, R16.reuse, R48, RZ ;  /* 0x000000301020723c */ /* 0x044ff000000418ff */
[----:B------:R-:W-:Y:S01]  /*ec10*/  HMMA.16816.F32.BF16 R28, R16, R50, RZ ;  /* 0x00000032101c723c */ /* 0x000fe200000418ff */
[----:B------:R-:W2:Y:S07]  /*ec20*/  LDSM.16.MT88.4 R48, [R196+0x4800] ;  /* 0x00480000c430783b */ /* 0x000eae0000004200 */
[----:B---3--:R-:W-:Y:S08]  /*ec30*/  HMMA.16816.F32.BF16 R112, R8, R56, R20 ;  /* 0x000000380870723c */ /* 0x008ff00000041814 */
[C---:B----4-:R-:W-:Y:S08]  /*ec40*/  HMMA.16816.F32.BF16 R24, R16.reuse, R52, RZ ;  /* 0x000000341018723c */ /* 0x050ff000000418ff */
[C---:B------:R-:W-:Y:S08]  /*ec50*/  HMMA.16816.F32.BF16 R20, R16.reuse, R54, RZ ;  /* 0x000000361014723c */ /* 0x040ff000000418ff */
[----:B------:R-:W-:Y:S07]  /*ec60*/  HMMA.16816.F32.BF16 R36, R16, R86, RZ ;  /* 0x000000561024723c */ /* 0x000fee00000418ff */
[----:B------:R-:W-:Y:S01]  /*ec70*/  IMAD.MOV.U32 R87, RZ, RZ, R0 ;  /* 0x000000ffff577224 */ /* 0x000fe200078e0000 */
[----:B-1----:R-:W-:Y:S01]  /*ec80*/  HMMA.16816.F32.BF16 R120, R8, R44, R32 ;  /* 0x0000002c0878723c */ /* 0x002fe20000041820 */
[----:B------:R-:W1:Y:S01]  /*ec90*/  LDSM.16.MT88.4 R32, [R196+0x5000] ;  /* 0x00500000c420783b */ /* 0x000e620000004200 */
[----:B------:R-:W-:-:S03]  /*eca0*/  MOV R86, R2 ;  /* 0x0000000200567202 */ /* 0x000fc60000000f00 */
[----:B------:R-:W3:Y:S03]  /*ecb0*/  LDL R0, [R1+0x4] ;  /* 0x0000040001007983 */ /* 0x000ee60000100800 */
[C---:B------:R-:W-:Y:S01]  /*ecc0*/  HMMA.16816.F32.BF16 R132, R8.reuse, R40, R24 ;  /* 0x000000280884723c */ /* 0x040fe20000041818 */
[----:B------:R-:W-:Y:S07]  /*ecd0*/  LDSM.16.MT88.4 R24, [R195+0x4800] ;  /* 0x00480000c318783b */ /* 0x000fee0000004200 */
[C---:B------:R-:W-:Y:S01]  /*ece0*/  HMMA.16816.F32.BF16 R128, R8.reuse, R42, R20 ;  /* 0x0000002a0880723c */ /* 0x040fe20000041814 */
[----:B------:R-:W4:Y:S07]  /*ecf0*/  LDSM.16.MT88.4 R40, [R195+0x1000] ;  /* 0x00100000c328783b */ /* 0x000f2e0000004200 */
[----:B------:R-:W-:Y:S01]  /*ed00*/  HMMA.16816.F32.BF16 R108, R8, R58, R36 ;  /* 0x0000003a086c723c */ /* 0x000fe20000041824 */
[----:B------:R-:W4:Y:S07]  /*ed10*/  LDSM.16.MT88.4 R56, [R194+0x2800] ;  /* 0x00280000c238783b */ /* 0x000f2e0000004200 */
[C---:B--2---:R-:W-:Y:S08]  /*ed20*/  HMMA.16816.F32.BF16 R20, R16.reuse, R48, RZ ;  /* 0x000000301014723c */ /* 0x044ff000000418ff */
[----:B------:R-:W-:Y:S01]  /*ed30*/  HMMA.16816.F32.BF16 R36, R16, R50, RZ ;  /* 0x000000321024723c */ /* 0x000fe200000418ff */
[----:B------:R-:W-:Y:S07]  /*ed40*/  LDSM.16.MT88.4 R48, [R193+0x2800] ;  /* 0x00280000c130783b */ /* 0x000fee0000004200 */
[----:B------:R-:W-:Y:S08]  /*ed50*/  HMMA.16816.F32.BF16 R152, R136, R148, R152 ;  /* 0x000000948898723c */ /* 0x000ff00000041898 */
[C---:B-1----:R-:W-:Y:S01]  /*ed60*/  HMMA.16816.F32.BF16 R124, R8.reuse, R32, R20 ;  /* 0x00000020087c723c */ /* 0x042fe20000041814 */
[----:B------:R-:W-:Y:S07]  /*ed70*/  LDSM.16.MT88.4 R20, [R195+0x5000] ;  /* 0x00500000c314783b */ /* 0x000fee0000004200 */
[----:B------:R-:W-:Y:S08]  /*ed80*/  HMMA.16816.F32.BF16 R32, R8, R34, R36 ;  /* 0x000000220820723c */ /* 0x000ff00000041824 */
[C---:B----4-:R-:W-:Y:S08]  /*ed90*/  HMMA.16816.F32.BF16 R36, R136.reuse, R40, R60 ;  /* 0x000000288824723c */ /* 0x050ff0000004183c */
[C---:B------:R-:W-:Y:S01]  /*eda0*/  HMMA.16816.F32.BF16 R40, R136.reuse, R42, R64 ;  /* 0x0000002a8828723c */ /* 0x040fe20000041840 */
[----:B------:R-:W1:Y:S07]  /*edb0*/  LDSM.16.MT88.4 R64, [R196+0x2800] ;  /* 0x00280000c440783b */ /* 0x000e6e0000004200 */
[C---:B------:R-:W-:Y:S01]  /*edc0*/  HMMA.16816.F32.BF16 R148, R136.reuse, R150, R80 ;  /* 0x000000968894723c */ /* 0x040fe20000041850 */
[----:B------:R-:W2:Y:S07]  /*edd0*/  LDSM.16.MT88.4 R80, [R193+0x4000] ;  /* 0x00400000c150783b */ /* 0x000eae0000004200 */
[C---:B------:R-:W-:Y:S08]  /*ede0*/  HMMA.16816.F32.BF16 R52, R136.reuse, R56, R76 ;  /* 0x000000388834723c */ /* 0x040ff0000004184c */
[C---:B------:R-:W-:Y:S08]  /*edf0*/  HMMA.16816.F32.BF16 R160, R136.reuse, R156, R160 ;  /* 0x0000009c88a0723c */ /* 0x040ff000000418a0 */
[----:B------:R-:W-:Y:S08]  /*ee00*/  HMMA.16816.F32.BF16 R156, R136, R158, R84 ;  /* 0x0000009e889c723c */ /* 0x000ff00000041854 */
[----:B------:R-:W-:Y:S08]  /*ee10*/  HMMA.16816.F32.BF16 R116, R8, R46, R28 ;  /* 0x0000002e0874723c */ /* 0x000ff0000004181c */
[C---:B-1----:R-:W-:Y:S01]  /*ee20*/  HMMA.16816.F32.BF16 R60, R136.reuse, R64, R72 ;  /* 0x00000040883c723c */ /* 0x042fe20000041848 */
[----:B------:R-:W1:Y:S07]  /*ee30*/  LDSM.16.MT88.4 R72, [R195+0x2800] ;  /* 0x00280000c348783b */ /* 0x000e6e0000004200 */
[C---:B------:R-:W-:Y:S08]  /*ee40*/  HMMA.16816.F32.BF16 R64, R136.reuse, R66, R68 ;  /* 0x000000428840723c */ /* 0x040ff00000041844 */
[----:B--2---:R-:W-:Y:S01]  /*ee50*/  HMMA.16816.F32.BF16 R76, R136, R80, R88 ;  /* 0x00000050884c723c */ /* 0x004fe20000041858 */
[----:B------:R-:W2:Y:S07]  /*ee60*/  LDSM.16.MT88.4 R88, [R194+0x4000] ;  /* 0x00400000c258783b */ /* 0x000eae0000004200 */
[C---:B------:R-:W-:Y:S08]  /*ee70*/  HMMA.16816.F32.BF16 R28, R16.reuse, R24, RZ ;  /* 0x00000018101c723c */ /* 0x040ff000000418ff */
[----:B------:R-:W-:Y:S08]  /*ee80*/  HMMA.16816.F32.BF16 R16, R16, R26, RZ ;  /* 0x0000001a1010723c */ /* 0x000ff000000418ff */
[C---:B------:R-:W-:Y:S08]  /*ee90*/  HMMA.16816.F32.BF16 R44, R136.reuse, R48, R216 ;  /* 0x00000030882c723c */ /* 0x040ff000000418d8 */
[C---:B-1----:R-:W-:Y:S08]  /*eea0*/  HMMA.16816.F32.BF16 R68, R136.reuse, R72, R184 ;  /* 0x000000488844723c */ /* 0x042ff000000418b8 */
[C---:B------:R-:W-:Y:S01]  /*eeb0*/  HMMA.16816.F32.BF16 R72, R136.reuse, R74, R96 ;  /* 0x0000004a8848723c */ /* 0x040fe20000041860 */
[----:B------:R-:W1:Y:S07]  /*eec0*/  LDSM.16.MT88.4 R96, [R196+0x4000] ;  /* 0x00400000c460783b */ /* 0x000e6e0000004200 */
[C---:B--2---:R-:W-:Y:S08]  /*eed0*/  HMMA.16816.F32.BF16 R84, R136.reuse, R88, R176 ;  /* 0x000000588854723c */ /* 0x044ff000000418b0 */
[----:B------:R-:W-:Y:S08]  /*eee0*/  HMMA.16816.F32.BF16 R88, R136, R90, R92 ;  /* 0x0000005a8858723c */ /* 0x000ff0000004185c */
[C---:B------:R-:W-:Y:S08]  /*eef0*/  HMMA.16816.F32.BF16 R28, R8.reuse, R20, R28 ;  /* 0x00000014081c723c */ /* 0x040ff0000004181c */
[----:B------:R-:W-:Y:S01]  /*ef00*/  HMMA.16816.F32.BF16 R16, R8, R22, R16 ;  /* 0x000000160810723c */ /* 0x000fe20000041810 */
[----:B------:R-:W-:Y:S01]  /*ef10*/  LDSM.16.MT88.4 R8, [R195+0x5800] ;  /* 0x00580000c308783b */ /* 0x000fe20000004200 */
[----:B------:R-:W-:-:S02]  /*ef20*/  LOP3.LUT R213, R213, 0xffffefff, RZ, 0xc0, !PT ;  /* 0xffffefffd5d57812 */ /* 0x000fc400078ec0ff */
[----:B------:R-:W-:-:S04]  /*ef30*/  IADD3 R225, R225, -0x2, RZ ;  /* 0xfffffffee1e17810 */ /* 0x000fc80007ffe0ff */
[C---:B------:R-:W-:Y:S08]  /*ef40*/  HMMA.16816.F32.BF16 R48, R136.reuse, R50, R188 ;  /* 0x000000328830723c */ /* 0x040ff000000418bc */
[C---:B-1----:R-:W-:Y:S01]  /*ef50*/  HMMA.16816.F32.BF16 R92, R136.reuse, R96, R104 ;  /* 0x00000060885c723c */ /* 0x042fe20000041868 */
[----:B------:R-:W1:Y:S07]  /*ef60*/  LDSM.16.MT88.4 R104, [R195+0x4000] ;  /* 0x00400000c368783b */ /* 0x000e6e0000004200 */
[C---:B------:R-:W-:Y:S08]  /*ef70*/  HMMA.16816.F32.BF16 R96, R136.reuse, R98, R100 ;  /* 0x000000628860723c */ /* 0x040ff00000041864 */
[C---:B------:R-:W-:Y:S08]  /*ef80*/  HMMA.16816.F32.BF16 R56, R136.reuse, R58, R172 ;  /* 0x0000003a8838723c */ /* 0x040ff000000418ac */
[C---:B-1----:R-:W-:Y:S01]  /*ef90*/  HMMA.16816.F32.BF16 R100, R136.reuse, R104, R112 ;  /* 0x000000688864723c */ /* 0x042fe20000041870 */
[----:B------:R-:W1:Y:S07]  /*efa0*/  LDSM.16.MT88.4 R112, [R193+0x5800] ;  /* 0x00580000c170783b */ /* 0x000e6e0000004200 */
[C---:B------:R-:W-:Y:S08]  /*efb0*/  HMMA.16816.F32.BF16 R104, R136.reuse, R106, R108 ;  /* 0x0000006a8868723c */ /* 0x040ff0000004186c */
[C---:B-1----:R-:W-:Y:S01]  /*efc0*/  HMMA.16816.F32.BF16 R108, R136.reuse, R112, R120 ;  /* 0x00000070886c723c */ /* 0x042fe20000041878 */
[----:B------:R-:W1:Y:S07]  /*efd0*/  LDSM.16.MT88.4 R120, [R194+0x5800] ;  /* 0x00580000c278783b */ /* 0x000e6e0000004200 */
[----:B------:R-:W-:Y:S01]  /*efe0*/  HMMA.16816.F32.BF16 R112, R136, R114, R116 ;  /* 0x000000728870723c */ /* 0x000fe20000041874 */
[----:B------:R-:W-:-:S04]  /*eff0*/  MOV R218, 0x1 ;  /* 0x0000000100da7802 */ /* 0x000fc80000000f00 */
[----:B------:R-:W-:-:S03]  /*f000*/  ISETP.NE.AND P0, PT, R218, c[0x0][0x2c4], PT ;  /* 0x0000b100da007a0c */ /* 0x000fc60003f05270 */
[C---:B-1----:R-:W-:Y:S08]  /*f010*/  HMMA.16816.F32.BF16 R116, R136.reuse, R120, R132 ;  /* 0x000000788874723c */ /* 0x042ff00000041884 */
[----:B------:R-:W-:Y:S01]  /*f020*/  HMMA.16816.F32.BF16 R120, R136, R122, R128 ;  /* 0x0000007a8878723c */ /* 0x000fe20000041880 */
[----:B------:R-:W1:Y:S01]  /*f030*/  LDSM.16.MT88.4 R128, [R196+0x5800] ;  /* 0x00580000c480783b */ /* 0x000e620000004200 */
[----:B---3--:R-:W-:Y:S01]  /*f040*/  IMAD.SHL.U32 R0, R0, 0x80, RZ ;  /* 0x0000008000007824 */ /* 0x008fe200078e00ff */
[----:B------:R-:W-:-:S03]  /*f050*/  ISETP.LE.AND P1, PT, R218, c[0x0][0x32c], PT ;  /* 0x0000cb00da007a0c */ /* 0x000fc60003f23270 */
[----:B------:R-:W-:Y:S01]  /*f060*/  @P0 IMAD.HI.U32 R3, R0, c[0x0][0x2c8], RZ ;  /* 0x0000b20000030a27 */ /* 0x000fe200078e00ff */
[----:B------:R-:W-:-:S04]  /*f070*/  MOV R2, R0 ;  /* 0x0000000000027202 */ /* 0x000fc80000000f00 */
[----:B------:R-:W-:Y:S01]  /*f080*/  @P0 SHF.R.U32.HI R2, RZ, c[0x0][0x2cc], R3 ;  /* 0x0000b300ff020a19 */ /* 0x000fe20000011603 */
[----:B------:R-:W-:Y:S03]  /*f090*/  HMMA.16816.F32.BF16 R80, R136, R82, R180 ;  /* 0x000000528850723c */ /* 0x000fe600000418b4 */
[----:B-----5:R-:W-:-:S05]  /*f0a0*/  IADD3 R2, -R4, R14, R2 ;  /* 0x0000000e04027210 */ /* 0x020fca0007ffe102 */
[----:B------:R-:W-:Y:S01]  /*f0b0*/  HMMA.16816.F32.BF16 R132, R136, R8, R28 ;  /* 0x000000088884723c */ /* 0x000fe2000004181c */
[----:B------:R-:W-:Y:S02]  /*f0c0*/  IADD3 R4, R2, c[0x0][0x328], RZ ;  /* 0x0000ca0002047a10 */ /* 0x000fe40007ffe0ff */
[----:B------:R-:W-:-:S05]  /*f0d0*/  @P1 LOP3.LUT R213, R213, 0x1000, RZ, 0xfc, !PT ;  /* 0x00001000d5d51812 */ /* 0x000fca00078efcff */
[C---:B-1----:R-:W-:Y:S08]  /*f0e0*/  HMMA.16816.F32.BF16 R124, R136.reuse, R128, R124 ;  /* 0x00000080887c723c */ /* 0x042ff0000004187c */
[C---:B------:R-:W-:Y:S08]  /*f0f0*/  HMMA.16816.F32.BF16 R128, R136.reuse, R130, R32 ;  /* 0x000000828880723c */ /* 0x040ff00000041820 */
[----:B------:R-:W-:Y:S01]  /*f100*/  HMMA.16816.F32.BF16 R136, R136, R10, R16 ;  /* 0x0000000a8888723c */ /* 0x000fe20000041810 */
[----:B------:R-:W-:Y:S07]  /*f110*/  @!P1 BRA `(.L_x_2380) ;  /* 0x0000011000009947 */ /* 0x000fee0003800000 */
[C---:B------:R-:W-:Y:S01]  /*f120*/  ISETP.GT.AND P0, PT, R2.reuse, RZ, PT ;  /* 0x000000ff0200720c */ /* 0x040fe20003f04270 */
[----:B------:R-:W-:Y:S01]  /*f130*/  BSSY B0, `(.L_x_2381) ;  /* 0x000000c000007945 */ /* 0x000fe20003800000 */
[----:B------:R-:W-:-:S11]  /*f140*/  IADD3 R3, R2, -0x1, RZ ;  /* 0xffffffff02037810 */ /* 0x000fd60007ffe0ff */
[----:B------:R-:W-:Y:S05]  /*f150*/  @P0 BRA `(.L_x_2382) ;  /* 0x0000006000000947 */ /* 0x000fea0003800000 */
[----:B------:R-:W-:Y:S01]  /*f160*/  ISETP.NE.AND P0, PT, R218, c[0x0][0x32c], PT ;  /* 0x0000cb00da007a0c */ /* 0x000fe20003f05270 */
[----:B------:R-:W-:-:S12]  /*f170*/  IMAD.MOV R2, RZ, RZ, -R2 ;  /* 0x000000ffff027224 */ /* 0x000fd800078e0a02 */
[----:B------:R-:W-:-:S05]  /*f180*/  @P0 IMAD.HI.U32 R3, R2, c[0x0][0x330], RZ ;  /* 0x0000cc0002030a27 */ /* 0x000fca00078e00ff */
[----:B------:R-:W-:-:S04]  /*f190*/  @P0 SHF.R.U32.HI R2, RZ, c[0x0][0x334], R3 ;  /* 0x0000cd00ff020a19 */ /* 0x000fc80000011603 */
[----:B------:R-:W-:Y:S01]  /*f1a0*/  LOP3.LUT R3, RZ, R2, RZ, 0x33, !PT ;  /* 0x00000002ff037212 */ /* 0x000fe200078e33ff */
[----:B------:R-:W-:Y:S05]  /*f1b0*/  BRA `(.L_x_2383) ;  /* 0x0000003000007947 */ /* 0x000fea0003800000 */
.L_x_2382:
[----:B------:R-:W-:-:S13]  /*f1c0*/  ISETP.NE.AND P0, PT, R218, c[0x0][0x32c], PT ;  /* 0x0000cb00da007a0c */ /* 0x000fda0003f05270 */
[----:B------:R-:W-:-:S05]  /*f1d0*/  @P0 IMAD.HI.U32 R2, R3, c[0x0][0x330], RZ ;  /* 0x0000cc0003020a27 */ /* 0x000fca00078e00ff */
[----:B------:R-:W-:Y:S02]  /*f1e0*/  @P0 SHF.R.U32.HI R3, RZ, c[0x0][0x334], R2 ;  /* 0x0000cd00ff030a19 */ /* 0x000fe40000011602 */
.L_x_2383:
[----:B------:R-:W-:Y:S05]  /*f1f0*/  BSYNC B0 ;  /* 0x0000000000007941 */ /* 0x000fea0003800000 */
.L_x_2381:
[----:B------:R-:W-:-:S05]  /*f200*/  MOV R2, c[0x0][0x32c] ;  /* 0x0000cb0000027a02 */ /* 0x000fca0000000f00 */
[----:B------:R-:W-:-:S05]  /*f210*/  IMAD R3, R3, R2, c[0x0][0x32c] ;  /* 0x0000cb0003037624 */ /* 0x000fca00078e0202 */
[----:B------:R-:W-:-:S05]  /*f220*/  IMNMX R4, R4, R3, PT ;  /* 0x0000000304047217 */ /* 0x000fca0003800200 */
.L_x_2380:
[----:B------:R-:W-:-:S05]  /*f230*/  IMAD.HI R4, R4, 0x2aaaaaab, RZ ;  /* 0x2aaaaaab04047827 */ /* 0x000fca00078e02ff */
[----:B------:R-:W-:-:S04]  /*f240*/  SHF.R.U32.HI R2, RZ, 0x1f, R4 ;  /* 0x0000001fff027819 */ /* 0x000fc80000011604 */
[----:B------:R-:W-:-:S04]  /*f250*/  LEA.HI.SX32 R4, R4, R2, 0x1d ;  /* 0x0000000204047211 */ /* 0x000fc800078feaff */
[----:B------:R-:W-:-:S04]  /*f260*/  IMNMX R217, R247, R4, !PT ;  /* 0x00000004f7d97217 */ /* 0x000fc80007800200 */
[----:B------:R-:W-:-:S13]  /*f270*/  ISETP.GE.AND P0, PT, R225, R217, PT ;  /* 0x000000d9e100720c */ /* 0x000fda0003f06270 */
[----:B------:R-:W-:Y:S05]  /*f280*/  @!P0 BRA `(.L_x_2384) ;  /* 0x00003db000008947 */ /* 0x000fea0003800000 */
.L_x_2407:
        /* <DEDUP_REMOVED lines=9> */
[----:B------:R1:W1:Y:S04]  /*f320*/  LDSM.16.M88.4 R176, [R198] ;  /* 0x00000000c6b0783b */ /* 0x0002680000000200 */
[----:B------:R1:W1:Y:S04]  /*f330*/  LDSM.16.M88.4 R180, [R201] ;  /* 0x00000000c9b4783b */ /* 0x0002680000000200 */
[----:B------:R1:W1:Y:S04]  /*f340*/  LDSM.16.M88.4 R184, [R211] ;  /* 0x00000000d3b8783b */ /* 0x0002680000000200 */
[----:B------:R1:W1:Y:S01]  /*f350*/  LDSM.16.M88.4 R188, [R212] ;  /* 0x00000000d4bc783b */ /* 0x0002620000000200 */
[----:B------:R-:W-:-:S05]  /*f360*/  @P0 BRA `(.L_x_2386) ;  /* 0x000004c000000947 */ /* 0x000fca0003800000 */
[----:B------:R-:W-:Y:S01]  /*f370*/  IMAD.WIDE.U32 R2, R226, c[0x0][0x208], RZ ;  /* 0x00008200e2027a25 */ /* 0x000fe200078e00ff */
[----:B------:R-:W-:Y:S01]  /*f380*/  SHF.R.S32.HI R0, RZ, 0x1f, R226 ;  /* 0x0000001fff007819 */ /* 0x000fe200000114e2 */
[----:B------:R-:W5:Y:S04]  /*f390*/  LDL.64 R10, [R1+0x70] ;  /* 0x00007000010a7983 */ /* 0x000f680000100a00 */
[----:B------:R-:W-:Y:S04]  /*f3a0*/  IMAD R0, R0, c[0x0][0x208], RZ ;  /* 0x0000820000007a24 */ /* 0x000fe800078e02ff */
[----:B------:R-:W-:Y:S05]  /*f3b0*/  IMAD R0, R226, c[0x0][0x20c], R0 ;  /* 0x00008300e2007a24 */ /* 0x000fea00078e0200 */
[----:B------:R-:W-:Y:S02]  /*f3c0*/  IADD3 R3, R3, R0, RZ ;  /* 0x0000000003037210 */ /* 0x000fe40007ffe0ff */
[----:B------:R-:W-:Y:S03]  /*f3d0*/  SHF.R.S32.HI R0, RZ, 0x1f, R224 ;  /* 0x0000001fff007819 */ /* 0x000fe600000114e0 */
[----:B------:R-:W-:Y:S04]  /*f3e0*/  IMAD.WIDE.U32 R2, R224, c[0x0][0x218], R2 ;  /* 0x00008600e0027a25 */ /* 0x000fe800078e0002 */
[----:B------:R-:W-:Y:S04]  /*f3f0*/  IMAD R8, R0, c[0x0][0x218], RZ ;  /* 0x0000860000087a24 */ /* 0x000fe800078e02ff */
[----:B------:R-:W-:Y:S01]  /*f400*/  IMAD R8, R224, c[0x0][0x21c], R8 ;  /* 0x00008700e0087a24 */ /* 0x000fe200078e0208 */
[----:B-----5:R-:W-:Y:S04]  /*f410*/  IADD3 R0, P0, R10, R2, RZ ;  /* 0x000000020a007210 */ /* 0x020fe80007f1e0ff */
[----:B------:R-:W-:Y:S02]  /*f420*/  IADD3.X R8, R252, R3, R8, P0, !PT ;  /* 0x00000003fc087210 */ /* 0x000fe400007fe408 */
[C---:B------:R-:W-:Y:S04]  /*f430*/  LEA R9, P0, R0.reuse, c[0x0][0x1f8], 0x1 ;  /* 0x00007e0000097a11 */ /* 0x040fe800078008ff */
[----:B------:R-:W-:Y:S01]  /*f440*/  LEA.HI.X R8, R0, c[0x0][0x1fc], R8, 0x1, P0 ;  /* 0x00007f0000087a11 */ /* 0x000fe200000f0c08 */
[----:B------:R-:W-:-:S06]  /*f450*/  BRA.DIV ~URZ, `(.L_x_2387) ;  /* 0x000118227f007947 */ /* 0x000fcc000b800000 */
[----:B------:R4:W3:Y:S02]  /*f460*/  SHFL.IDX PT, R4, R8, RZ, 0x181f ;  /* 0x00181fff08047589 */ /* 0x0008e400000e0000 */
.L_x_2531:
[----:B------:R-:W-:-:S05]  /*f470*/  BRA.DIV ~URZ, `(.L_x_2388) ;  /* 0x000118727f007947 */ /* 0x000fca000b800000 */
[----:B------:R4:W3:Y:S02]  /*f480*/  SHFL.IDX PT, R0, R9, RZ, 0x181f ;  /* 0x00181fff09007589 */ /* 0x0008e400000e0000 */
.L_x_2532:
[----:B------:R-:W-:Y:S01]  /*f490*/  SHF.R.S32.HI R2, RZ, 0x1f, R215 ;  /* 0x0000001fff027819 */ /* 0x000fe200000114d7 */
[C---:B------:R-:W-:Y:S01]  /*f4a0*/  IMAD.SHL.U32 R20, R215.reuse, 0x2, RZ ;  /* 0x00000002d7147824 */ /* 0x040fe200078e00ff */
[C---:B------:R-:W-:Y:S01]  /*f4b0*/  ISETP.GE.AND P3, PT, R215.reuse, c[0x0][0x1d4], PT ;  /* 0x00007500d7007a0c */ /* 0x040fe20003f66270 */
[----:B------:R-:W-:Y:S01]  /*f4c0*/  IMAD.SHL.U32 R11, R232, 0x2, RZ ;  /* 0x00000002e80b7824 */ /* 0x000fe200078e00ff */
[C---:B------:R-:W-:Y:S01]  /*f4d0*/  SHF.L.U64.HI R10, R215.reuse, 0x1, R2 ;  /* 0x00000001d70a7819 */ /* 0x040fe20000010202 */
[----:B------:R-:W-:Y:S01]  /*f4e0*/  IMAD.SHL.U32 R22, R230, 0x2, RZ ;  /* 0x00000002e6167824 */ /* 0x000fe200078e00ff */
[----:B---3--:R-:W-:Y:S02]  /*f4f0*/  IADD3 R2, P0, R0, R20, RZ ;  /* 0x0000001400027210 */ /* 0x008fe40007f1e0ff */
[----:B------:R-:W-:Y:S02]  /*f500*/  IADD3 R14, R215, 0x40, RZ ;  /* 0x00000040d70e7810 */ /* 0x000fe40007ffe0ff */
[----:B------:R-:W-:Y:S01]  /*f510*/  SHF.L.U64.HI R29, R232, 0x1, R244 ;  /* 0x00000001e81d7819 */ /* 0x000fe200000102f4 */
[----:B------:R-:W-:Y:S01]  /*f520*/  IMAD.X R3, R4, 0x1, R10, P0 ;  /* 0x0000000104037824 */ /* 0x000fe200000e060a */
[----:B------:R-:W-:Y:S01]  /*f530*/  ISETP.GE.AND P2, PT, R14, c[0x0][0x1d4], PT ;  /* 0x000075000e007a0c */ /* 0x000fe20003f46270 */
[----:B------:R-:W-:Y:S01]  /*f540*/  IMAD.SHL.U32 R14, R231, 0x2, RZ ;  /* 0x00000002e70e7824 */ /* 0x000fe200078e00ff */
[----:B------:R-:W-:Y:S02]  /*f550*/  IADD3 R21, R215, 0x80, RZ ;  /* 0x00000080d7157810 */ /* 0x000fe40007ffe0ff */
[----:B------:R-:W-:Y:S01]  /*f560*/  @!PT LDS RZ, [RZ] ;  /* 0x00000000fffff984 */ /* 0x000fe20000000800 */
[----:B------:R-:W-:Y:S01]  /*f570*/  @!PT LDS RZ, [RZ] ;  /* 0x00000000fffff984 */ /* 0x000fe20000000800 */
[----:B------:R-:W-:Y:S01]  /*f580*/  @!PT LDS RZ, [RZ] ;  /* 0x00000000fffff984 */ /* 0x000fe20000000800 */
[----:B------:R3:W-:Y:S01]  /*f590*/  LDGSTS.E.BYPASS.LTC128B.128 [R214+0x4080], [R2.64], !P3 ;  /* 0x0408000002d67fae */ /* 0x0007e2000d901d4a */
[----:B------:R-:W-:Y:S02]  /*f5a0*/  SHF.L.U64.HI R23, R231, 0x1, R243 ;  /* 0x00000001e7177819 */ /* 0x000fe400000102f3 */
[----:B------:R-:W-:Y:S02]  /*f5b0*/  SHF.L.U64.HI R28, R230, 0x1, R242 ;  /* 0x00000001e61c7819 */ /* 0x000fe400000102f2 */
[----:B------:R-:W-:Y:S02]  /*f5c0*/  LOP3.LUT P1, RZ, R213, 0x800, RZ, 0xc0, !PT ;  /* 0x00000800d5ff7812 */ /* 0x000fe4000782c0ff */
[----:B---3--:R-:W-:Y:S05]  /*f5d0*/  IADD3 R2, P0, R0, R11, RZ ;  /* 0x0000000b00027210 */ /* 0x008fea0007f1e0ff */
[----:B------:R-:W-:Y:S05]  /*f5e0*/  IMAD.X R3, R4, 0x1, R29, P0 ;  /* 0x0000000104037824 */ /* 0x000fea00000e061d */
[----:B------:R3:W-:Y:S01]  /*f5f0*/  LDGSTS.E.BYPASS.LTC128B.128 [R214+0x5880], [R2.64], !P2 ;  /* 0x0588000002d67fae */ /* 0x0007e2000d101d4a */
[----:B------:R-:W-:Y:S02]  /*f600*/  ISETP.GE.AND P2, PT, R21, c[0x0][0x1d4], PT ;  /* 0x0000750015007a0c */ /* 0x000fe40003f46270 */
[----:B------:R-:W-:Y:S02]  /*f610*/  IADD3 R21, R215, 0xc0, RZ ;  /* 0x000000c0d7157810 */ /* 0x000fe40007ffe0ff */
[----:B---3--:R-:W-:Y:S05]  /*f620*/  IADD3 R2, P0, R0, R14, RZ ;  /* 0x0000000e00027210 */ /* 0x008fea0007f1e0ff */
[----:B------:R-:W-:Y:S05]  /*f630*/  IMAD.X R3, R4, 0x1, R23, P0 ;  /* 0x0000000104037824 */ /* 0x000fea00000e0617 */
[----:B------:R3:W-:Y:S01]  /*f640*/  LDGSTS.E.BYPASS.LTC128B.128 [R214+0x7080], [R2.64], !P2 ;  /* 0x0708000002d67fae */ /* 0x0007e2000d101d4a */
[----:B------:R-:W-:Y:S02]  /*f650*/  ISETP.GE.AND P2, PT, R21, c[0x0][0x1d4], PT ;  /* 0x0000750015007a0c */ /* 0x000fe40003f46270 */
[----:B---3--:R-:W-:Y:S05]  /*f660*/  IADD3 R2, P0, R0, R22, RZ ;  /* 0x0000001600027210 */ /* 0x008fea0007f1e0ff */
[----:B------:R-:W-:Y:S06]  /*f670*/  IMAD.X R3, R4, 0x1, R28, P0 ;  /* 0x0000000104037824 */ /* 0x000fec00000e061c */
[----:B------:R3:W-:Y:S01]  /*f680*/  LDGSTS.E.BYPASS.LTC128B.128 [R214+0x8880], [R2.64], !P2 ;  /* 0x0888000002d67fae */ /* 0x0007e2000d101d4a */
[----:B------:R-:W-:-:S05]  /*f690*/  @P1 BRA `(.L_x_2386) ;  /* 0x0000019000001947 */ /* 0x000fca0003800000 */
[----:B------:R-:W-:-:S05]  /*f6a0*/  BRA.DIV ~URZ, `(.L_x_2389) ;  /* 0x000116b27f007947 */ /* 0x000fca000b800000 */
[----:B------:R3:W4:Y:S04]  /*f6b0*/  SHFL.IDX PT, R4, R8, 0x1, 0x181f ;  /* 0x00381f0008047f89 */ /* 0x00072800000e0000 */
[----:B------:R3:W2:Y:S02]  /*f6c0*/  SHFL.IDX PT, R0, R9, 0x1, 0x181f ;  /* 0x00381f0009007f89 */ /* 0x0006a400000e0000 */
.L_x_2533:
[----:B--2---:R-:W-:Y:S02]  /*f6d0*/  IADD3 R20, P0, R0, R20, RZ ;  /* 0x0000001400147210 */ /* 0x004fe40007f1e0ff */
[C---:B------:R-:W-:Y:S02]  /*f6e0*/  IADD3 R216, R215.reuse, 0x40, RZ ;  /* 0x00000040d7d87810 */ /* 0x040fe40007ffe0ff */
[C---:B------:R-:W-:Y:S01]  /*f6f0*/  ISETP.GE.AND P4, PT, R215.reuse, c[0x0][0x1d4], PT ;  /* 0x00007500d7007a0c */ /* 0x040fe20003f86270 */
[----:B----4-:R-:W-:Y:S01]  /*f700*/  IMAD.X R21, R4, 0x1, R10, P0 ;  /* 0x0000000104157824 */ /* 0x010fe200000e060a */
[----:B------:R-:W-:Y:S02]  /*f710*/  ISETP.GE.AND P3, PT, R216, c[0x0][0x1d4], PT ;  /* 0x00007500d8007a0c */ /* 0x000fe40003f66270 */
[----:B------:R-:W-:Y:S02]  /*f720*/  IADD3 R31, R215, 0x80, RZ ;  /* 0x00000080d71f7810 */ /* 0x000fe40007ffe0ff */
[----:B------:R-:W-:Y:S02]  /*f730*/  IADD3 R10, P0, R0, R11, RZ ;  /* 0x0000000b000a7210 */ /* 0x000fe40007f1e0ff */
[----:B------:R-:W-:Y:S02]  /*f740*/  ISETP.GE.AND P2, PT, R31, c[0x0][0x1d4], PT ;  /* 0x000075001f007a0c */ /* 0x000fe40003f46270 */
[----:B------:R-:W-:Y:S01]  /*f750*/  IADD3 R30, R215, 0xc0, RZ ;  /* 0x000000c0d71e7810 */ /* 0x000fe20007ffe0ff */
[----:B------:R-:W-:Y:S01]  /*f760*/  IMAD.X R11, R4, 0x1, R29, P0 ;  /* 0x00000001040b7824 */ /* 0x000fe200000e061d */
[----:B---3--:R-:W-:Y:S01]  /*f770*/  IADD3 R8, P0, R0, R14, RZ ;  /* 0x0000000e00087210 */ /* 0x008fe20007f1e0ff */
[----:B------:R-:W-:Y:S01]  /*f780*/  @!PT LDS RZ, [RZ] ;  /* 0x00000000fffff984 */ /* 0x000fe20000000800 */
[----:B------:R-:W-:Y:S01]  /*f790*/  @!PT LDS RZ, [RZ] ;  /* 0x00000000fffff984 */ /* 0x000fe20000000800 */
[----:B------:R-:W-:Y:S01]  /*f7a0*/  @!PT LDS RZ, [RZ] ;  /* 0x00000000fffff984 */ /* 0x000fe20000000800 */
[----:B------:R2:W-:Y:S01]  /*f7b0*/  LDGSTS.E.BYPASS.LTC128B.128 [R214+0x5080], [R20.64], !P4 ;  /* 0x0508000014d67fae */ /* 0x0005e2000e101d4a */
[----:B------:R-:W-:Y:S03]  /*f7c0*/  ISETP.GE.AND P1, PT, R30, c[0x0][0x1d4], PT ;  /* 0x000075001e007a0c */ /* 0x000fe60003f26270 */
[----:B------:R2:W-:Y:S01]  /*f7d0*/  LDGSTS.E.BYPASS.LTC128B.128 [R214+0x6880], [R10.64], !P3 ;  /* 0x068800000ad67fae */ /* 0x0005e2000d901d4a */
[----:B------:R-:W-:Y:S01]  /*f7e0*/  IMAD.X R9, R4, 0x1, R23, P0 ;  /* 0x0000000104097824 */ /* 0x000fe200000e0617 */
[----:B------:R-:W-:Y:S04]  /*f7f0*/  IADD3 R2, P0, R0, R22, RZ ;  /* 0x0000001600027210 */ /* 0x000fe80007f1e0ff */
[----:B------:R2:W-:Y:S01]  /*f800*/  LDGSTS.E.BYPASS.LTC128B.128 [R214+0x8080], [R8.64], !P2 ;  /* 0x0808000008d67fae */ /* 0x0005e2000d101d4a */
[----:B------:R-:W-:Y:S05]  /*f810*/  IMAD.X R3, R4, 0x1, R28, P0 ;  /* 0x0000000104037824 */ /* 0x000fea00000e061c */
[----:B------:R2:W-:Y:S03]  /*f820*/  LDGSTS.E.BYPASS.LTC128B.128 [R214+0x9880], [R2.64], !P1 ;  /* 0x0988000002d67fae */ /* 0x0005e6000c901d4a */
.L_x_2386:
[----:B------:R-:W-:Y:S05]  /*f830*/  BSYNC B0 ;  /* 0x0000000000007941 */ /* 0x000fea0003800000 */
.L_x_2385:
[----:B------:R-:W0:Y:S01]  /*f840*/  LDGDEPBAR ;  /* 0x00000000000079af */ /* 0x000e220000000000 */
[----:B------:R-:W-:Y:S01]  /*f850*/  WARPSYNC 0xffffffff ;  /* 0xffffffff00007948 */ /* 0x000fe20003800000 */
[C---:B--234-:R-:W-:Y:S01]  /*f860*/  HMMA.16816.F32.BF16 R8, R32.reuse, R16, RZ ;  /* 0x000000102008723c */ /* 0x05cfe200000418ff */
[----:B------:R-:W-:Y:S02]  /*f870*/  BSSY B0, `(.L_x_2390) ;  /* 0x0000129000007945 */ /* 0x000fe40003800000 */
[----:B------:R-:W-:Y:S05]  /*f880*/  ISETP.GT.AND P0, PT, R225, R247, PT ;  /* 0x000000f7e100720c */ /* 0x000fea0003f04270 */
[C---:B------:R-:W-:Y:S08]  /*f890*/  HMMA.16816.F32.BF16 R16, R32.reuse, R18, RZ ;  /* 0x000000122010723c */ /* 0x040ff000000418ff */
[C---:B------:R-:W-:Y:S08]  /*f8a0*/  HMMA.16816.F32.BF16 R20, R32.reuse, R24, RZ ;  /* 0x000000182014723c */ /* 0x040ff000000418ff */
[C---:B------:R-:W-:Y:S08]  /*f8b0*/  HMMA.16816.F32.BF16 R24, R32.reuse, R26, RZ ;  /* 0x0000001a2018723c */ /* 0x040ff000000418ff */
[C---:B-1----:R-:W-:Y:S08]  /*f8c0*/  HMMA.16816.F32.BF16 R28, R32.reuse, R172, RZ ;  /* 0x000000ac201c723c */ /* 0x042ff000000418ff */
        /* <DEDUP_REMOVED lines=33> */
[----:B------:R-:W-:Y:S07]  /*fae0*/  LDSM.16.M88.4 R180, [R204] ;  /* 0x00000000ccb4783b */ /* 0x000fee0000000200 */
[C---:B--2---:R-:W-:Y:S08]  /*faf0*/  HMMA.16816.F32.BF16 R20, R172.reuse, R176, R20 ;  /* 0x000000b0ac14723c */ /* 0x044ff00000041814 */
[C---:B------:R-:W-:Y:S01]  /*fb00*/  HMMA.16816.F32.BF16 R24, R172.reuse, R178, R24 ;  /* 0x000000b2ac18723c */ /* 0x040fe20000041818 */
[----:B------:R-:W1:Y:S07]  /*fb10*/  LDSM.16.M88.4 R176, [R198+0x4000] ;  /* 0x00400000c6b0783b */ /* 0x000e6e0000000200 */
[C---:B---3--:R-:W-:Y:S08]  /*fb20*/  HMMA.16816.F32.BF16 R28, R172.reuse, R184, R28 ;  /* 0x000000b8ac1c723c */ /* 0x048ff0000004181c */
[----:B------:R-:W-:Y:S01]  /*fb30*/  HMMA.16816.F32.BF16 R32, R172, R186, R32 ;  /* 0x000000baac20723c */ /* 0x000fe20000041820 */
[----:B------:R-:W2:Y:S07]  /*fb40*/  LDSM.16.M88.4 R172, [R202] ;  /* 0x00000000caac783b */ /* 0x000eae0000000200 */
[----:B------:R-:W3:Y:S01]  /*fb50*/  LDSM.16.M88.4 R184, [R203] ;  /* 0x00000000cbb8783b */ /* 0x000ee20000000200 */
        /* <DEDUP_REMOVED lines=118> */
[----:B------:R5:W1:Y:S01]  /*102c0*/  MUFU.TANH R179, R16 ;  /* 0x0000001000b37308 */ /* 0x000a620000002400 */
[----:B------:R-:W-:Y:S09]  /*102d0*/  FMUL.FTZ R27, R27, c[0x0][0x320] ;  /* 0x0000c8001b1b7a20 */ /* 0x000ff20000410000 */
[----:B------:R1:W1:Y:S01]  /*102e0*/  MUFU.TANH R176, R17 ;  /* 0x0000001100b07308 */ /* 0x0002620000002400 */
[----:B----4-:R-:W4:Y:S01]  /*102f0*/  LDSM.16.M88.4 R8, [R15+0x5800] ;  /* 0x005800000f08783b */ /* 0x010f220000000200 */
[----:B------:R-:W-:Y:S08]  /*10300*/  DEPBAR.LE SB0, 0x0 ;  /* 0x000080000000791a */ /* 0x000ff00000000000 */
[----:B------:R2:W2:Y:S01]  /*10310*/  MUFU.TANH R188, R18 ;  /* 0x0000001200bc7308 */ /* 0x0004a20000002400 */
[----:B------:R-:W-:Y:S01]  /*10320*/  BAR.SYNC.DEFER_BLOCKING 0x0 ;  /* 0x0000000000007b1d */ /* 0x000fe20000010000 */
[----:B-----5:R-:W-:Y:S08]  /*10330*/  FMUL.FTZ R16, R25, c[0x0][0x320] ;  /* 0x0000c80019107a20 */ /* 0x020ff00000410000 */
[----:B------:R5:W3:Y:S01]  /*10340*/  MUFU.TANH R183, R19 ;  /* 0x0000001300b77308 */ /* 0x000ae20000002400 */
[----:B-1----:R-:W-:Y:S09]  /*10350*/  FMUL.FTZ R17, R24, c[0x0][0x320] ;  /* 0x0000c80018117a20 */ /* 0x002ff20000410000 */
[----:B------:R-:W1:Y:S01]  /*10360*/  MUFU.TANH R178, R26 ;  /* 0x0000001a00b27308 */ /* 0x000e620000002400 */
[----:B--2---:R-:W-:Y:S09]  /*10370*/  FMUL.FTZ R18, R21, c[0x0][0x320] ;  /* 0x0000c80015127a20 */ /* 0x004ff20000410000 */
[----:B------:R2:W1:Y:S01]  /*10380*/  MUFU.TANH R177, R27 ;  /* 0x0000001b00b17308 */ /* 0x0004620000002400 */
[C---:B----4-:R-:W-:Y:S05]  /*10390*/  HMMA.16816.F32.BF16 R28, R184.reuse, R8, R28 ;  /* 0x00000008b81c723c */ /* 0x050fea000004181c */
[----:B-----5:R-:W-:Y:S04]  /*103a0*/  FMUL.FTZ R19, R20, c[0x0][0x320] ;  /* 0x0000c80014137a20 */ /* 0x020fe80000410000 */
[----:B------:R-:W4:Y:S03]  /*103b0*/  MUFU.TANH R18, R18 ;  /* 0x0000001200127308 */ /* 0x000f260000002400 */
[----:B------:R-:W-:Y:S01]  /*103c0*/  FMUL.FTZ R20, R22, c[0x0][0x320] ;  /* 0x0000c80016147a20 */ /* 0x000fe20000410000 */
[----:B------:R-:W-:Y:S06]  /*103d0*/  HMMA.16816.F32.BF16 R32, R184, R10, R32 ;  /* 0x0000000ab820723c */ /* 0x000fec0000041820 */
[----:B------:R-:W1:Y:S06]  /*103e0*/  MUFU.TANH R19, R19 ;  /* 0x0000001300137308 */ /* 0x000e6c0000002400 */
[----:B------:R-:W-:Y:S04]  /*103f0*/  FMUL.FTZ R28, R28, c[0x0][0x320] ;  /* 0x0000c8001c1c7a20 */ /* 0x000fe80000410000 */
[----:B------:R-:W1:Y:S01]  /*10400*/  MUFU.TANH R20, R20 ;  /* 0x0000001400147308 */ /* 0x000e620000002400 */
[----:B--2---:R-:W-:Y:S02]  /*10410*/  FMUL.FTZ R27, R29, c[0x0][0x320] ;  /* 0x0000c8001d1b7a20 */ /* 0x004fe40000410000 */
[----:B------:R-:W-:Y:S02]  /*10420*/  FMUL.FTZ R30, R30, c[0x0][0x320] ;  /* 0x0000c8001e1e7a20 */ /* 0x000fe40000410000 */
[----:B------:R-:W-:Y:S03]  /*10430*/  FMUL.FTZ R31, R31, c[0x0][0x320] ;  /* 0x0000c8001f1f7a20 */ /* 0x000fe60000410000 */
[----:B------:R-:W-:Y:S02]  /*10440*/  FMUL.FTZ R26, R32, c[0x0][0x320] ;  /* 0x0000c800201a7a20 */ /* 0x000fe40000410000 */
[----:B------:R-:W-:Y:S01]  /*10450*/  FMUL.FTZ R25, R33, c[0x0][0x320] ;  /* 0x0000c80021197a20 */ /* 0x000fe20000410000 */
[----:B------:R2:W1:Y:S01]  /*10460*/  MUFU.TANH R181, R23 ;  /* 0x0000001700b57308 */ /* 0x0004620000002400 */
[----:B------:R-:W-:Y:S02]  /*10470*/  FMUL.FTZ R34, R34, c[0x0][0x320] ;  /* 0x0000c80022227a20 */ /* 0x000fe40000410000 */
[----:B------:R-:W-:Y:S07]  /*10480*/  FMUL.FTZ R35, R35, c[0x0][0x320] ;  /* 0x0000c80023237a20 */ /* 0x000fee0000410000 */
[----:B------:R-:W1:Y:S10]  /*10490*/  MUFU.TANH R17, R17 ;  /* 0x0000001100117308 */ /* 0x000e740000002400 */
[----:B------:R-:W1:Y:S10]  /*104a0*/  MUFU.TANH R16, R16 ;  /* 0x0000001000107308 */ /* 0x000e740000002400 */
[----:B------:R-:W1:Y:S10]  /*104b0*/  MUFU.TANH R28, R28 ;  /* 0x0000001c001c7308 */ /* 0x000e740000002400 */
[----:B------:R-:W1:Y:S10]  /*104c0*/  MUFU.TANH R27, R27 ;  /* 0x0000001b001b7308 */ /* 0x000e740000002400 */
[----:B------:R2:W1:Y:S10]  /*104d0*/  MUFU.TANH R175, R30 ;  /* 0x0000001e00af7308 */ /* 0x0004740000002400 */
[----:B------:R2:W1:Y:S10]  /*104e0*/  MUFU.TANH R174, R31 ;  /* 0x0000001f00ae7308 */ /* 0x0004740000002400 */
[----:B------:R-:W1:Y:S10]  /*104f0*/  MUFU.TANH R26, R26 ;  /* 0x0000001a001a7308 */ /* 0x000e740000002400 */
[----:B------:R-:W1:Y:S10]  /*10500*/  MUFU.TANH R25, R25 ;  /* 0x0000001900197308 */ /* 0x000e740000002400 */
[----:B------:R2:W1:Y:S10]  /*10510*/  MUFU.TANH R173, R34 ;  /* 0x0000002200ad7308 */ /* 0x0004740000002400 */
[----:B------:R2:W1:Y:S01]  /*10520*/  MUFU.TANH R172, R35 ;  /* 0x0000002300ac7308 */ /* 0x0004620000002400 */
[----:B------:R-:W-:-:S05]  /*10530*/  @!P0 BRA `(.L_x_2391) ;  /* 0x000005c000008947 */ /* 0x000fca0003800000 */
[--C-:B---34-:R-:W-:Y:S01]  /*10540*/  IMAD.IADD R3, R251, 0x1, R241.reuse ;  /* 0x00000001fb037824 */ /* 0x118fe200078e02f1 */
[----:B------:R-:W3:Y:S01]  /*10550*/  LDL R0, [R1+0x84] ;  /* 0x0000840001007983 */ /* 0x000ee20000100800 */
[----:B------:R-:W-:Y:S03]  /*10560*/  IMAD.MOV.U32 R224, RZ, RZ, RZ ;  /* 0x000000ffffe07224 */ /* 0x000fe600078e00ff */
[----:B------:R-:W-:Y:S01]  /*10570*/  ISETP.GT.AND P1, PT, R3, 0x2f, PT ;  /* 0x0000002f0300780c */ /* 0x000fe20003f24270 */
[----:B--2---:R-:W2:Y:S06]  /*10580*/  LDL.64 R22, [R1+0x90] ;  /* 0x0000900001167983 */ /* 0x004eac0000100a00 */
[----:B------:R-:W4:Y:S04]  /*10590*/  LDL R4, [R1+0x9c] ;  /* 0x00009c0001047983 */ /* 0x000f280000100800 */
[----:B------:R-:W5:Y:S06]  /*105a0*/  LDL.64 R220, [R1+0x88] ;  /* 0x0000880001dc7983 */ /* 0x000f6c0000100a00 */
[----:B------:R-:W2:Y:S01]  /*105b0*/  LDL R14, [R1+0x98] ;  /* 0x00009800010e7983 */ /* 0x000ea20000100800 */
[----:B---3--:R-:W-:Y:S02]  /*105c0*/  IMAD R2, R225, 0x30, R0 ;  /* 0x00000030e1027824 */ /* 0x008fe400078e0200 */
[----:B------:R-:W-:Y:S03]  /*105d0*/  IMAD.MOV.U32 R0, RZ, RZ, 0x1 ;  /* 0x00000001ff007424 */ /* 0x000fe600078e00ff */
[----:B------:R-:W-:Y:S02]  /*105e0*/  IADD3 R2, R2, R251, R241 ;  /* 0x000000fb02027210 */ /* 0x000fe40007ffe0f1 */
[----:B------:R-:W-:Y:S02]  /*105f0*/  ISETP.NE.AND P0, PT, R0, c[0x0][0x2b8], PT ;  /* 0x0000ae0000007a0c */ /* 0x000fe40003f05270 */
[----:B------:R-:W-:Y:S05]  /*10600*/  IADD3 R2, R2, -0x30, RZ ;  /* 0xffffffd002027810 */ /* 0x000fea0007ffe0ff */
[----:B------:R-:W-:Y:S06]  /*10610*/  IMAD.MOV.U32 R0, RZ, RZ, R2 ;  /* 0x000000ffff007224 */ /* 0x000fec00078e0002 */
[----:B------:R-:W-:Y:S05]  /*10620*/  @P0 IMAD.HI.U32 R3, R2, c[0x0][0x2bc], RZ ;  /* 0x0000af0002030a27 */ /* 0x000fea00078e00ff */
[----:B------:R-:W-:Y:S04]  /*10630*/  @P0 SHF.R.U32.HI R0, RZ, c[0x0][0x2c0], R3 ;  /* 0x0000b000ff000a19 */ /* 0x000fe80000011603 */
[C---:B--2---:R-:W-:Y:S04]  /*10640*/  @!P1 IADD3 R3, P0, R0.reuse, R22, RZ ;  /* 0x0000001600039210 */ /* 0x044fe80007f1e0ff */
[----:B----4-:R-:W-:Y:S01]  /*10650*/  @!P1 LEA.HI.X.SX32 R4, R0, R4, 0x1, P0 ;  /* 0x0000000400049211 */ /* 0x010fe200000f0eff */
[----:B------:R-:W-:Y:S01]  /*10660*/  IMAD.MOV R0, RZ, RZ, -R0 ;  /* 0x000000ffff007224 */ /* 0x000fe200078e0a00 */
[C---:B------:R-:W-:Y:S03]  /*10670*/  @!P1 LEA R8, P0, R3.reuse, c[0x0][0x2a0], 0x2 ;  /* 0x0000a80003089a11 */ /* 0x040fe600078010ff */
[----:B------:R-:W-:Y:S01]  /*10680*/  IMAD R226, R0, c[0x0][0x2b8], R2 ;  /* 0x0000ae0000e27a24 */ /* 0x000fe200078e0202 */
[----:B------:R-:W-:Y:S03]  /*10690*/  @!P1 LEA.HI.X R9, R3, c[0x0][0x2a4], R4, 0x2, P0 ;  /* 0x0000a90003099a11 */ /* 0x000fe600000f1404 */
[----:B------:R-:W-:Y:S01]  /*106a0*/  IMAD.WIDE.U32 R2, R226, c[0x0][0x1e0], RZ ;  /* 0x00007800e2027a25 */ /* 0x000fe200078e00ff */
[----:B------:R-:W-:Y:S01]  /*106b0*/  SHF.R.S32.HI R0, RZ, 0x1f, R226 ;  /* 0x0000001fff007819 */ /* 0x000fe200000114e2 */
[----:B------:R2:W3:Y:S04]  /*106c0*/  @!P1 LDG.E R224, [R8.64] ;  /* 0x0000000a08e09981 */ /* 0x0004e8000c1e1900 */
[----:B------:R-:W-:Y:S04]  /*106d0*/  IMAD R0, R0, c[0x0][0x1e0], RZ ;  /* 0x0000780000007a24 */ /* 0x000fe800078e02ff */
[----:B------:R-:W-:Y:S04]  /*106e0*/  IMAD R0, R226, c[0x0][0x1e4], R0 ;  /* 0x00007900e2007a24 */ /* 0x000fe800078e0200 */
[----:B------:R-:W-:Y:S01]  /*106f0*/  IMAD.IADD R3, R3, 0x1, R0 ;  /* 0x0000000103037824 */ /* 0x000fe200078e0200 */
[----:B--2---:R-:W-:Y:S02]  /*10700*/  IADD3 R8, -R241, 0x30, RZ ;  /* 0x00000030f1087810 */ /* 0x004fe40007ffe1ff */
[----:B---3--:R-:W-:Y:S01]  /*10710*/  SHF.R.S32.HI R0, RZ, 0x1f, R224 ;  /* 0x0000001fff007819 */ /* 0x008fe200000114e0 */
[----:B------:R-:W-:Y:S04]  /*10720*/  IMAD.WIDE.U32 R2, R224, c[0x0][0x1f0], R2 ;  /* 0x00007c00e0027a25 */ /* 0x000fe800078e0002 */
[----:B------:R-:W-:Y:S01]  /*10730*/  IMAD R9, R0, c[0x0][0x1f0], RZ ;  /* 0x00007c0000097a24 */ /* 0x000fe200078e02ff */
[----:B-----5:R-:W-:Y:S03]  /*10740*/  IADD3 R0, P0, R220, R2, RZ ;  /* 0x00000002dc007210 */ /* 0x020fe60007f1e0ff */
[----:B------:R-:W-:Y:S05]  /*10750*/  IMAD R9, R224, c[0x0][0x1f4], R9 ;  /* 0x00007d00e0097a24 */ /* 0x000fea00078e0209 */
[----:B------:R-:W-:Y:S02]  /*10760*/  IADD3.X R9, R14, R3, R9, P0, !PT ;  /* 0x000000030e097210 */ /* 0x000fe400007fe409 */
[C---:B------:R-:W-:Y:S04]  /*10770*/  LEA R14, P0, R0.reuse, c[0x0][0x1c8], 0x1 ;  /* 0x00007200000e7a11 */ /* 0x040fe800078008ff */
[----:B------:R-:W-:Y:S02]  /*10780*/  LEA.HI.X R9, R0, c[0x0][0x1cc], R9, 0x1, P0 ;  /* 0x0000730000097a11 */ /* 0x000fe400000f0c09 */
[----:B------:R-:W-:Y:S01]  /*10790*/  ISETP.GE.AND P0, PT, R8, 0x1, PT ;  /* 0x000000010800780c */ /* 0x000fe20003f06270 */
[----:B------:R-:W-:-:S10]  /*107a0*/  BRA.DIV ~URZ, `(.L_x_2392) ;  /* 0x000106827f007947 */ /* 0x000fd4000b800000 */
[----:B------:R2:W3:Y:S02]  /*107b0*/  SHFL.IDX PT, R4, R9, RZ, 0x181f ;  /* 0x00181fff09047589 */ /* 0x0004e400000e0000 */
.L_x_2534:
[----:B------:R-:W-:-:S05]  /*107c0*/  BRA.DIV ~URZ, `(.L_x_2393) ;  /* 0x000106d27f007947 */ /* 0x000fca000b800000 */
[----:B------:R4:W2:Y:S02]  /*107d0*/  SHFL.IDX PT, R0, R14, RZ, 0x181f ;  /* 0x00181fff0e007589 */ /* 0x0008a400000e0000 */
.L_x_2535:
[C---:B------:R-:W-:Y:S02]  /*107e0*/  IADD3 R2, R215.reuse, 0x40, RZ ;  /* 0x00000040d7027810 */ /* 0x040fe40007ffe0ff */
[C---:B------:R-:W-:Y:S02]  /*107f0*/  ISETP.GE.AND P3, PT, R215.reuse, c[0x0][0x1d4], PT ;  /* 0x00007500d7007a0c */ /* 0x040fe40003f66270 */
[----:B------:R-:W-:Y:S02]  /*10800*/  SHF.R.S32.HI R3, RZ, 0x1f, R215 ;  /* 0x0000001fff037819 */ /* 0x000fe400000114d7 */
[C---:B--2---:R-:W-:Y:S02]  /*10810*/  @P0 LEA R10, P1, R215.reuse, R0, 0x1 ;  /* 0x00000000d70a0211 */ /* 0x044fe400078208ff */
[----:B------:R-:W-:Y:S02]  /*10820*/  ISETP.GE.AND P2, PT, R2, c[0x0][0x1d4], PT ;  /* 0x0000750002007a0c */ /* 0x000fe40003f46270 */
[C---:B---3--:R-:W-:Y:S02]  /*10830*/  @P0 LEA.HI.X R11, R215.reuse, R4, R3, 0x1, P1 ;  /* 0x00000004d70b0211 */ /* 0x048fe400008f0c03 */
[C---:B------:R-:W-:Y:S02]  /*10840*/  @P0 LEA R2, P1, R232.reuse, R0, 0x1 ;  /* 0x00000000e8020211 */ /* 0x040fe400078208ff */
[C---:B------:R-:W-:Y:S01]  /*10850*/  IADD3 R22, R215.reuse, 0x80, RZ ;  /* 0x00000080d7167810 */ /* 0x040fe20007ffe0ff */
[----:B------:R-:W-:Y:S01]  /*10860*/  @!PT LDS RZ, [RZ] ;  /* 0x00000000fffff984 */ /* 0x000fe20000000800 */
[----:B------:R-:W-:Y:S01]  /*10870*/  @!PT LDS RZ, [RZ] ;  /* 0x00000000fffff984 */ /* 0x000fe20000000800 */
[----:B------:R-:W-:Y:S01]  /*10880*/  @!PT LDS RZ, [RZ] ;  /* 0x00000000fffff984 */ /* 0x000fe20000000800 */
[----:B------:R2:W-:Y:S01]  /*10890*/  @P0 LDGSTS.E.BYPASS.LTC128B.128 [R214+0xa080], [R10.64], !P3 ;  /* 0x0a0800000ad60fae */ /* 0x0005e2000d901d4a */
[----:B------:R-:W-:Y:S02]  /*108a0*/  @P0 LEA.HI.X R3, R232, R4, R244, 0x1, P1 ;  /* 0x00000004e8030211 */ /* 0x000fe400008f0cf4 */
[----:B------:R-:W-:Y:S02]  /*108b0*/  ISETP.GE.AND P3, PT, R22, c[0x0][0x1d4], PT ;  /* 0x0000750016007a0c */ /* 0x000fe40003f66270 */
[----:B------:R-:W-:Y:S01]  /*108c0*/  IADD3 R21, R215, 0xc0, RZ ;  /* 0x000000c0d7157810 */ /* 0x000fe20007ffe0ff */
[----:B------:R3:W-:Y:S03]  /*108d0*/  @P0 LDGSTS.E.BYPASS.LTC128B.128 [R214+0xb880], [R2.64], !P2 ;  /* 0x0b88000002d60fae */ /* 0x0007e6000d101d4a */
[----:B------:R-:W-:Y:S02]  /*108e0*/  ISETP.GE.AND P2, PT, R21, c[0x0][0x1d4], PT ;  /* 0x0000750015007a0c */ /* 0x000fe40003f46270 */
[C---:B---3--:R-:W-:Y:S04]  /*108f0*/  @P0 LEA R2, P1, R231.reuse, R0, 0x1 ;  /* 0x00000000e7020211 */ /* 0x048fe800078208ff */
[----:B------:R-:W-:Y:S05]  /*10900*/  @P0 LEA.HI.X R3, R231, R4, R243, 0x1, P1 ;  /* 0x00000004e7030211 */ /* 0x000fea00008f0cf3 */
[----:B------:R3:W-:Y:S02]  /*10910*/  @P0 LDGSTS.E.BYPASS.LTC128B.128 [R214+0xd080], [R2.64], !P3 ;  /* 0x0d08000002d60fae */ /* 0x0007e4000d901d4a */
[C---:B---3--:R-:W-:Y:S04]  /*10920*/  @P0 LEA R2, P1, R230.reuse, R0, 0x1 ;  /* 0x00000000e6020211 */ /* 0x048fe800078208ff */
[----:B------:R-:W-:Y:S05]  /*10930*/  @P0 LEA.HI.X R3, R230, R4, R242, 0x1, P1 ;  /* 0x00000004e6030211 */ /* 0x000fea00008f0cf2 */
[----:B------:R2:W-:Y:S01]  /*10940*/  @P0 LDGSTS.E.BYPASS.LTC128B.128 [R214+0xe880], [R2.64], !P2 ;  /* 0x0e88000002d60fae */ /* 0x0005e2000d101d4a */
[----:B------:R-:W-:Y:S01]  /*10950*/  ISETP.GE.AND P0, PT, R8, 0x21, PT ;  /* 0x000000210800780c */ /* 0x000fe20003f06270 */
[----:B------:R-:W-:-:S06]  /*10960*/  BRA.DIV ~URZ, `(.L_x_2394) ;  /* 0x000105a27f007947 */ /* 0x000fcc000b800000 */
[----:B------:R3:W2:Y:S04]  /*10970*/  SHFL.IDX PT, R4, R9, 0x1, 0x181f ;  /* 0x00381f0009047f89 */ /* 0x0006a800000e0000 */
[----:B------:R3:W4:Y:S02]  /*10980*/  SHFL.IDX PT, R0, R14, 0x1, 0x181f ;  /* 0x00381f000e007f89 */ /* 0x00072400000e0000 */
.L_x_2536:
[C---:B--2---:R-:W-:Y:S02]  /*10990*/  IADD3 R2, R215.reuse, 0x40, RZ ;  /* 0x00000040d7027810 */ /* 0x044fe40007ffe0ff */
[C---:B------:R-:W-:Y:S02]  /*109a0*/  ISETP.GE.AND P3, PT, R215.reuse, c[0x0][0x1d4], PT ;  /* 0x00007500d7007a0c */ /* 0x040fe40003f66270 */
[----:B------:R-:W-:Y:S02]  /*109b0*/  SHF.R.S32.HI R3, RZ, 0x1f, R215 ;  /* 0x0000001fff037819 */ /* 0x000fe400000114d7 */
[C---:B----4-:R-:W-:Y:S02]  /*109c0*/  @P0 LEA R8, P1, R215.reuse, R0, 0x1 ;  /* 0x00000000d7080211 */ /* 0x050fe400078208ff */
[----:B------:R-:W-:Y:S02]  /*109d0*/  ISETP.GE.AND P2, PT, R2, c[0x0][0x1d4], PT ;  /* 0x0000750002007a0c */ /* 0x000fe40003f46270 */
[C---:B---3--:R-:W-:Y:S02]  /*109e0*/  @P0 LEA.HI.X R9, R215.reuse, R4, R3, 0x1, P1 ;  /* 0x00000004d7090211 */ /* 0x048fe400008f0c03 */
[C---:B------:R-:W-:Y:S02]  /*109f0*/  @P0 LEA R2, P1, R232.reuse, R0, 0x1 ;  /* 0x00000000e8020211 */ /* 0x040fe400078208ff */
[----:B------:R-:W-:Y:S01]  /*10a00*/  IADD3 R11, R215, 0x80, RZ ;  /* 0x00000080d70b7810 */ /* 0x000fe20007ffe0ff */
        /* <DEDUP_REMOVED lines=14> */
[----:B------:R2:W-:Y:S04]  /*10af0*/  @P0 LDGSTS.E.BYPASS.LTC128B.128 [R214+0xf880], [R2.64], !P2 ;  /* 0x0f88000002d60fae */ /* 0x0005e8000d101d4a */
.L_x_2391:
[----:B---34-:R-:W-:Y:S05]  /*10b00*/  BSYNC B0 ;  /* 0x0000000000007941 */ /* 0x018fea0003800000 */
.L_x_2390:
[----:B------:R-:W3:Y:S01]  /*10b10*/  LDL R0, [R1+0x80] ;  /* 0x0000800001007983 */ /* 0x000ee20000100800 */
[----:B------:R-:W-:Y:S03]  /*10b20*/  IMAD R4, R225, -0x30, RZ ;  /* 0xffffffd0e1047824 */ /* 0x000fe600078e02ff */
[----:B--2---:R-:W3:Y:S01]  /*10b30*/  LDL R8, [R1+0x4] ;  /* 0x0000040001087983 */ /* 0x004ee20000100800 */
[----:B------:R-:W-:Y:S03]  /*10b40*/  IMAD.IADD R11, R4, 0x1, -R246 ;  /* 0x00000001040b7824 */ /* 0x000fe600078e0af6 */
[----:B------:R-:W2:Y:S04]  /*10b50*/  LDL R3, [R1+0x7c] ;  /* 0x00007c0001037983 */ /* 0x000ea80000100800 */
[----:B------:R-:W2:Y:S04]  /*10b60*/  LDL R2, [R1+0x78] ;  /* 0x0000780001027983 */ /* 0x000ea80000100800 */
[----:B------:R-:W0:Y:S01]  /*10b70*/  LDGDEPBAR ;  /* 0x00000000000079af */ /* 0x000e220000000000 */
[----:B---3--:R-:W-:Y:S02]  /*10b80*/  IMAD R8, R8, 0x80, R0 ;  /* 0x0000008008087824 */ /* 0x008fe400078e0200 */
[----:B------:R-:W-:Y:S05]  /*10b90*/  IMAD.MOV.U32 R0, RZ, RZ, 0x1 ;  /* 0x00000001ff007424 */ /* 0x000fea00078e00ff */
[----:B------:R-:W-:Y:S02]  /*10ba0*/  ISETP.NE.AND P0, PT, R0, c[0x0][0x2c4], PT ;  /* 0x0000b10000007a0c */ /* 0x000fe40003f05270 */
[----:B--2---:R-:W-:Y:S02]  /*10bb0*/  IADD3 R8, R2, R8, R3 ;  /* 0x0000000802087210 */ /* 0x004fe40007ffe003 */
[----:B------:R-:W-:Y:S09]  /*10bc0*/  LOP3.LUT R2, RZ, c[0x0][0x324], RZ, 0x33, !PT ;  /* 0x0000c900ff027a12 */ /* 0x000ff200078e33ff */
[----:B------:R-:W-:Y:S05]  /*10bd0*/  @P0 IMAD.HI.U32 R0, R8, c[0x0][0x2c8], RZ ;  /* 0x0000b20008000a27 */ /* 0x000fea00078e00ff */
[----:B------:R-:W-:Y:S02]  /*10be0*/  @P0 SHF.R.U32.HI R8, RZ, c[0x0][0x2cc], R0 ;  /* 0x0000b300ff080a19 */ /* 0x000fe40000011600 */
[----:B------:R-:W-:Y:S04]  /*10bf0*/  IADD3 R0, -R246, 0x1, R4 ;  /* 0x00000001f6007810 */ /* 0x000fe80007ffe104 */
[----:B------:R-:W-:Y:S04]  /*10c00*/  IADD3 R0, -R240, R0, R5 ;  /* 0x00000000f0007210 */ /* 0x000fe80007ffe105 */
[----:B------:R-:W-:Y:S01]  /*10c10*/  IADD3 R10, R0, c[0x0][0x328], RZ ;  /* 0x0000ca00000a7a10 */ /* 0x000fe20007ffe0ff */
[----:B------:R-:W-:Y:S01]  /*10c20*/  IMAD.IADD R9, R2, 0x1, R0 ;  /* 0x0000000102097824 */ /* 0x000fe200078e0200 */
[----:B------:R-:W-:-:S05]  /*10c30*/  BRA.DIV ~URZ, `(.L_x_2395) ;  /* 0x000103a27f007947 */ /* 0x000fca000b800000 */
[----:B------:R2:W3:Y:S02]  /*10c40*/  SHFL.IDX PT, R3, R8, RZ, 0x1c1f ;  /* 0x001c1fff08037589 */ /* 0x0004e400000e0000 */
.L_x_2537:
[----:B------:R-:W-:Y:S01]  /*10c50*/  ISETP.LE.AND P0, PT, R218, c[0x0][0x32c], PT ;  /* 0x0000cb00da007a0c */ /* 0x000fe20003f03270 */
[----:B---3--:R-:W-:Y:S01]  /*10c60*/  IMAD.IADD R2, R10, 0x1, R3 ;  /* 0x000000010a027824 */ /* 0x008fe200078e0203 */
        /* <DEDUP_REMOVED lines=15> */
.L_x_2398:
[----:B------:R-:W-:Y:S04]  /*10d60*/  MOV R14, 0x1 ;  /* 0x00000001000e7802 */ /* 0x000fe80000000f00 */
[----:B------:R-:W-:Y:S11]  /*10d70*/  ISETP.NE.AND P0, PT, R14, c[0x0][0x32c], PT ;  /* 0x0000cb000e007a0c */ /* 0x000ff60003f05270 */
[----:B------:R-:W-:Y:S02]  /*10d80*/  @!UPT UIADD3 URZ, URZ, URZ, URZ ;  /* 0x0000003f3f3ff290 */ /* 0x000fe4000fffe03f */
[----:B------:R-:W-:Y:S05]  /*10d90*/  @P0 IMAD.HI.U32 R14, R3, c[0x0][0x330], RZ ;  /* 0x0000cc00030e0a27 */ /* 0x000fea00078e00ff */
[----:B------:R-:W-:Y:S02]  /*10da0*/  @P0 SHF.R.U32.HI R3, RZ, c[0x0][0x334], R14 ;  /* 0x0000cd00ff030a19 */ /* 0x000fe4000001160e */
.L_x_2399:
[----:B------:R-:W-:Y:S05]  /*10db0*/  BSYNC B0 ;  /* 0x0000000000007941 */ /* 0x000fea0003800000 */
.L_x_2397:
[----:B------:R-:W-:Y:S05]  /*10dc0*/  IMAD R3, R3, c[0x0][0x32c], R11 ;  /* 0x0000cb0003037a24 */ /* 0x000fea00078e020b */
[----:B------:R-:W-:Y:S02]  /*10dd0*/  IMNMX R0, R0, R3, !PT ;  /* 0x0000000300007217 */ /* 0x000fe40007800200 */
[----:B------:R-:W-:Y:S04]  /*10de0*/  IADD3 R3, R3, c[0x0][0x32c], RZ ;  /* 0x0000cb0003037a10 */ /* 0x000fe80007ffe0ff */
[----:B------:R-:W-:Y:S02]  /*10df0*/  IMNMX R2, R2, R3, PT ;  /* 0x0000000302027217 */ /* 0x000fe40003800200 */
.L_x_2396:
[C---:B------:R-:W-:Y:S02]  /*10e00*/  ISETP.GE.AND P0, PT, R4.reuse, 0x2, PT ;  /* 0x000000020400780c */ /* 0x040fe40003f06270 */
[C---:B------:R-:W-:Y:S02]  /*10e10*/  ISETP.GE.AND P1, PT, R4.reuse, 0x9, PT ;  /* 0x000000090400780c */ /* 0x040fe40003f26270 */
[----:B------:R-:W-:Y:S02]  /*10e20*/  LOP3.LUT R213, R213, 0xffffffef, RZ, 0xc0, !PT ;  /* 0xffffffefd5d57812 */ /* 0x000fe400078ec0ff */
[C---:B------:R-:W-:Y:S02]  /*10e30*/  ISETP.GE.AND P6, PT, R4.reuse, 0x19, PT ;  /* 0x000000190400780c */ /* 0x040fe40003fc6270 */
[C---:B------:R-:W-:Y:S02]  /*10e40*/  ISETP.GE.AND P5, PT, R4.reuse, 0x1a, PT ;  /* 0x0000001a0400780c */ /* 0x040fe40003fa6270 */
[C---:B------:R-:W-:Y:S02]  /*10e50*/  ISETP.GE.AND P4, PT, R4.reuse, 0x21, PT ;  /* 0x000000210400780c */ /* 0x040fe40003f86270 */
[----:B------:R-:W-:Y:S02]  /*10e60*/  ISETP.GE.AND P3, PT, R4, 0x22, PT ;  /* 0x000000220400780c */ /* 0x000fe40003f66270 */
[----:B------:R-:W-:Y:S02]  /*10e70*/  @P0 LOP3.LUT R213, R213, 0x10, RZ, 0xfc, !PT ;  /* 0x00000010d5d50812 */ /* 0x000fe400078efcff */
[----:B------:R-:W-:Y:S02]  /*10e80*/  ISETP.GT.AND P0, PT, R0, 0x1, !P0 ;  /* 0x000000010000780c */ /* 0x000fe40004704270 */
[----:B------:R-:W-:Y:S02]  /*10e90*/  LOP3.LUT R213, R213, 0xfffffff7, RZ, 0xc0, !PT ;  /* 0xfffffff7d5d57812 */ /* 0x000fe400078ec0ff */
[----:B------:R-:W-:Y:S02]  /*10ea0*/  ISETP.LT.OR P0, PT, R2, 0x2, P0 ;  /* 0x000000020200780c */ /* 0x000fe40000701670 */
[----:B------:R-:W-:Y:S02]  /*10eb0*/  @P1 LOP3.LUT R213, R213, 0x8, RZ, 0xfc, !PT ;  /* 0x00000008d5d51812 */ /* 0x000fe400078efcff */
[----:B------:R-:W-:Y:S02]  /*10ec0*/  FSEL R35, R180, -INF , !P0 ;  /* 0xff800000b4237808 */ /* 0x000fe40004000000 */
[----:B------:R-:W-:Y:S02]  /*10ed0*/  ISETP.GT.AND P0, PT, R0, 0x8, !P1 ;  /* 0x000000080000780c */ /* 0x000fe40004f04270 */
[----:B------:R-:W-:Y:S02]  /*10ee0*/  ISETP.GE.AND P1, PT, R4, 0xa, PT ;  /* 0x0000000a0400780c */ /* 0x000fe40003f26270 */
[----:B------:R-:W-:Y:S02]  /*10ef0*/  ISETP.LT.OR P0, PT, R2, 0x9, P0 ;  /* 0x000000090200780c */ /* 0x000fe40000701670 */
[----:B------:R-:W-:Y:S02]  /*10f00*/  LOP3.LUT R213, R213, 0xfffffffb, RZ, 0xc0, !PT ;  /* 0xfffffffbd5d57812 */ /* 0x000fe400078ec0ff */
[----:B------:R-:W-:Y:S02]  /*10f10*/  FSEL R34, R179, -INF , !P0 ;  /* 0xff800000b3227808 */ /* 0x000fe40004000000 */
[----:B------:R-:W-:Y:S02]  /*10f20*/  ISETP.GT.AND P0, PT, R0, 0x9, !P1 ;  /* 0x000000090000780c */ /* 0x000fe40004f04270 */
[----:B------:R-:W-:Y:S02]  /*10f30*/  ISETP.GE.AND P2, PT, R4, 0x29, PT ;  /* 0x000000290400780c */ /* 0x000fe40003f46270 */
[----:B------:R-:W-:Y:S02]  /*10f40*/  ISETP.LT.OR P0, PT, R2, 0xa, P0 ;  /* 0x0000000a0200780c */ /* 0x000fe40000701670 */
[----:B------:R-:W-:Y:S02]  /*10f50*/  @P1 LOP3.LUT R213, R213, 0x4, RZ, 0xfc, !PT ;  /* 0x00000004d5d51812 */ /* 0x000fe400078efcff */
[----:B------:R-:W-:Y:S02]  /*10f60*/  ISETP.GE.AND P1, PT, R4, 0x11, PT ;  /* 0x000000110400780c */ /* 0x000fe40003f26270 */
[----:B------:R-:W-:Y:S02]  /*10f70*/  FSEL R33, R176, -INF , !P0 ;  /* 0xff800000b0217808 */ /* 0x000fe40004000000 */
[----:B------:R-:W-:Y:S02]  /*10f80*/  LOP3.LUT R213, R213, 0xfffffffd, RZ, 0xc0, !PT ;  /* 0xfffffffdd5d57812 */ /* 0x000fe400078ec0ff */
[----:B------:R-:W-:Y:S04]  /*10f90*/  ISETP.GT.AND P0, PT, R0, 0x10, !P1 ;  /* 0x000000100000780c */ /* 0x000fe80004f04270 */
[----:B------:R-:W-:Y:S03]  /*10fa0*/  ISETP.LT.OR P0, PT, R2, 0x11, P0 ;  /* 0x000000110200780c */ /* 0x000fe60000701670 */
[----:B------:R-:W-:Y:S02]  /*10fb0*/  @P1 LOP3.LUT R213, R213, 0x2, RZ, 0xfc, !PT ;  /* 0x00000002d5d51812 */ /* 0x000fe400078efcff */
[----:B------:R-:W-:Y:S02]  /*10fc0*/  ISETP.GE.AND P1, PT, R4, 0x12, PT ;  /* 0x000000120400780c */ /* 0x000fe40003f26270 */
[----:B-1----:R-:W-:Y:S02]  /*10fd0*/  FSEL R32, R19, -INF , !P0 ;  /* 0xff80000013207808 */ /* 0x002fe40004000000 */
        /* <DEDUP_REMOVED lines=22> */
[----:B------:R-:W-:Y:S04]  /*11140*/  ISETP.GT.AND P0, PT, R0, RZ, !P1 ;  /* 0x000000ff0000720c */ /* 0x000fe80004f04270 */
[----:B------:R-:W-:Y:S04]  /*11150*/  ISETP.LT.OR P0, PT, R2, 0x1, P0 ;  /* 0x000000010200780c */ /* 0x000fe80000701670 */
[----:B------:R-:W-:Y:S02]  /*11160*/  FSEL R24, R182, -INF , !P0 ;  /* 0xff800000b6187808 */ /* 0x000fe40004000000 */
[----:B------:R-:W-:Y:S11]  /*11170*/  ISETP.GE.AND P0, PT, R4, 0x2a, PT ;  /* 0x0000002a0400780c */ /* 0x000ff60003f06270 */
[----:B------:R-:W-:Y:S02]  /*11180*/  @!UPT UIADD3 URZ, URZ, URZ, URZ ;  /* 0x0000003f3f3ff290 */ /* 0x000fe4000fffe03f */
[----:B------:R-:W-:Y:S02]  /*11190*/  @P0 LOP3.LUT R213, R213, 0x20, RZ, 0xfc, !PT ;  /* 0x00000020d5d50812 */ /* 0x000fe400078efcff */
[----:B------:R-:W-:Y:S04]  /*111a0*/  ISETP.GT.AND P0, PT, R0, 0x29, !P0 ;  /* 0x000000290000780c */ /* 0x000fe80004704270 */
[----:B------:R-:W-:Y:S04]  /*111b0*/  ISETP.LT.OR P0, PT, R2, 0x2a, P0 ;  /* 0x0000002a0200780c */ /* 0x000fe80000701670 */
[----:B------:R-:W-:Y:S01]  /*111c0*/  FSEL R25, R25, -INF , !P0 ;  /* 0xff80000019197808 */ /* 0x000fe20004000000 */
[----:B------:R-:W-:-:S06]  /*111d0*/  BRA.DIV ~URZ, `(.L_x_2400) ;  /* 0x0000fe727f007947 */ /* 0x000fcc000b800000 */
[----:B------:R1:W3:Y:S02]  /*111e0*/  SHFL.IDX PT, R3, R8, 0x1, 0x1c1f ;  /* 0x003c1f0008037f89 */ /* 0x0002e400000e0000 */
.L_x_2538:
        /* <DEDUP_REMOVED lines=17> */
.L_x_2403:
[----:B------:R-:W-:Y:S04]  /*11300*/  MOV R4, 0x1 ;  /* 0x0000000100047802 */ /* 0x000fe80000000f00 */
[----:B------:R-:W-:Y:S11]  /*11310*/  ISETP.NE.AND P0, PT, R4, c[0x0][0x32c], PT ;  /* 0x0000cb0004007a0c */ /* 0x000ff60003f05270 */
[----:B------:R-:W-:Y:S02]  /*11320*/  @!UPT UIADD3 URZ, URZ, URZ, URZ ;  /* 0x0000003f3f3ff290 */ /* 0x000fe4000fffe03f */
[----:B------:R-:W-:Y:S05]  /*11330*/  @P0 IMAD.HI.U32 R4, R3, c[0x0][0x330], RZ ;  /* 0x0000cc0003040a27 */ /* 0x000fea00078e00ff */
[----:B------:R-:W-:Y:S02]  /*11340*/  @P0 SHF.R.U32.HI R3, RZ, c[0x0][0x334], R4 ;  /* 0x0000cd00ff030a19 */ /* 0x000fe40000011604 */
.L_x_2404:
[----:B------:R-:W-:Y:S05]  /*11350*/  BSYNC B0 ;  /* 0x0000000000007941 */ /* 0x000fea0003800000 */
.L_x_2402:
[----:B------:R-:W-:Y:S05]  /*11360*/  IMAD R3, R3, c[0x0][0x32c], R11 ;  /* 0x0000cb0003037a24 */ /* 0x000fea00078e020b */
[----:B------:R-:W-:Y:S02]  /*11370*/  IMNMX R0, R0, R3, !PT ;  /* 0x0000000300007217 */ /* 0x000fe40007800200 */
[----:B------:R-:W-:Y:S04]  /*11380*/  IADD3 R3, R3, c[0x0][0x32c], RZ ;  /* 0x0000cb0003037a10 */ /* 0x000fe80007ffe0ff */
[----:B------:R-:W-:Y:S02]  /*11390*/  IMNMX R2, R2, R3, PT ;  /* 0x0000000302027217 */ /* 0x000fe40003800200 */
.L_x_2401:
[----:B------:R-:W-:Y:S02]  /*113a0*/  ISETP.GT.AND P0, PT, R0, RZ, !P1 ;  /* 0x000000ff0000720c */ /* 0x000fe40004f04270 */
[C---:B------:R-:W-:Y:S02]  /*113b0*/  LOP3.LUT P1, RZ, R213.reuse, 0x1, RZ, 0xc0, !PT ;  /* 0x00000001d5ff7812 */ /* 0x040fe4000782c0ff */
[----:B------:R-:W-:Y:S04]  /*113c0*/  ISETP.LT.OR P0, PT, R2, 0x1, P0 ;  /* 0x000000010200780c */ /* 0x000fe80000701670 */
[----:B------:R-:W-:Y:S02]  /*113d0*/  FSEL R9, R190, -INF , !P0 ;  /* 0xff800000be097808 */ /* 0x000fe40004000000 */
[----:B------:R-:W-:Y:S02]  /*113e0*/  LOP3.LUT P0, RZ, R213, 0x10, RZ, 0xc0, !PT ;  /* 0x00000010d5ff7812 */ /* 0x000fe4000780c0ff */
[----:B-12---:R-:W-:Y:S02]  /*113f0*/  FMNMX.FTZ R8, R9, R6, !PT ;  /* 0x0000000609087209 */ /* 0x006fe40007810000 */
[----:B------:R-:W-:Y:S04]  /*11400*/  ISETP.GT.AND P0, PT, R0, 0x1, !P0 ;  /* 0x000000010000780c */ /* 0x000fe80004704270 */
[----:B------:R-:W-:Y:S04]  /*11410*/  ISETP.LT.OR P0, PT, R2, 0x2, P0 ;  /* 0x000000020200780c */ /* 0x000fe80000701670 */
[----:B------:R-:W-:Y:S02]  /*11420*/  FSEL R23, R189, -INF , !P0 ;  /* 0xff800000bd177808 */ /* 0x000fe40004000000 */
[----:B------:R-:W-:Y:S02]  /*11430*/  LOP3.LUT P0, RZ, R213, 0x8, RZ, 0xc0, !PT ;  /* 0x00000008d5ff7812 */ /* 0x000fe4000780c0ff */
[----:B------:R-:W-:Y:S02]  /*11440*/  FMNMX.FTZ R8, R23, R8, !PT ;  /* 0x0000000817087209 */ /* 0x000fe40007810000 */
        /* <DEDUP_REMOVED lines=13> */
[----:B------:R-:W-:Y:S02]  /*11520*/  ISETP.GT.AND P0, PT, R0, 0x11, !P1 ;  /* 0x000000110000780c */ /* 0x000fe40004f04270 */
[----:B------:R-:W-:Y:S02]  /*11530*/  LOP3.LUT P1, RZ, R213, 0x20, RZ, 0xc0, !PT ;  /* 0x00000020d5ff7812 */ /* 0x000fe4000782c0ff */
[----:B------:R-:W-:Y:S02]  /*11540*/  ISETP.LT.OR P0, PT, R2, 0x12, P0 ;  /* 0x000000120200780c */ /* 0x000fe40000701670 */
[----:B------:R-:W-:Y:S02]  /*11550*/  FMNMX.FTZ R8, R20, R8, !PT ;  /* 0x0000000814087209 */ /* 0x000fe40007810000 */
[----:B------:R-:W-:Y:S02]  /*11560*/  FSEL R19, R181, -INF , !P0 ;  /* 0xff800000b5137808 */ /* 0x000fe40004000000 */
[----:B------:R-:W-:Y:S02]  /*11570*/  ISETP.GT.AND P0, PT, R0, 0x18, !P6 ;  /* 0x000000180000780c */ /* 0x000fe40007704270 */
[----:B------:R-:W-:Y:S02]  /*11580*/  FMNMX.FTZ R8, R19, R8, !PT ;  /* 0x0000000813087209 */ /* 0x000fe40007810000 */
[----:B------:R-:W-:Y:S04]  /*11590*/  ISETP.LT.OR P0, PT, R2, 0x19, P0 ;  /* 0x000000190200780c */ /* 0x000fe80000701670 */
        /* <DEDUP_REMOVED lines=19> */
[----:B------:R-:W-:Y:S02]  /*116d0*/  ISETP.LT.OR P0, PT, R2, 0x2a, P0 ;  /* 0x0000002a0200780c */ /* 0x000fe40000701670 */
[----:B------:R-:W-:Y:S02]  /*116e0*/  FMNMX.FTZ R0, R35, R0, !PT ;  /* 0x0000000023007209 */ /* 0x000fe40007810000 */
[----:B------:R-:W-:Y:S02]  /*116f0*/  FSEL R10, R172, -INF , !P0 ;  /* 0xff800000ac0a7808 */ /* 0x000fe40004000000 */
        /* <DEDUP_REMOVED lines=11> */
[----:B------:R-:W-:Y:S01]  /*117b0*/  FMNMX.FTZ R0, R25, R0, !PT ;  /* 0x0000000019007209 */ /* 0x000fe20007810000 */
[----:B------:R-:W-:-:S05]  /*117c0*/  BRA.DIV ~URZ, `(.L_x_2405) ;  /* 0x0000f8f27f007947 */ /* 0x000fca000b800000 */
[----:B------:R1:W2:Y:S02]  /*117d0*/  SHFL.BFLY PT, R2, R0, 0x2, 0x1f ;  /* 0x0c401f0000027f89 */ /* 0x0002a400000e0000 */
.L_x_2539:
[----:B-12---:R-:W-:Y:S01]  /*117e0*/  FMNMX.FTZ R0, R0, R2, !PT ;  /* 0x0000000200007209 */ /* 0x006fe20007810000 */
[----:B------:R-:W-:-:S05]  /*117f0*/  BRA.DIV ~URZ, `(.L_x_2406) ;  /* 0x0000f9127f007947 */ /* 0x000fca000b800000 */
[----:B------:R-:W1:Y:S02]  /*11800*/  SHFL.BFLY PT, R4, R0, 0x1, 0x1f ;  /* 0x0c201f0000047f89 */ /* 0x000e6400000e0000 */
[----:B-1----:R-:W-:Y:S02]  /*11810*/  FMNMX.FTZ R4, R0, R4, !PT ;  /* 0x0000000400047209 */ /* 0x002fe40007810000 */
[----:B------:R-:W1:Y:S02]  /*11820*/  SHFL.BFLY PT, R0, R8, 0x2, 0x1f ;  /* 0x0c401f0008007f89 */ /* 0x000e6400000e0000 */
[----:B-1----:R-:W-:Y:S05]  /*11830*/  FMNMX.FTZ R0, R8, R0, !PT ;  /* 0x0000000008007209 */ /* 0x002fea0007810000 */
[----:B------:R1:W2:Y:S02]  /*11840*/  SHFL.BFLY PT, R2, R0, 0x1, 0x1f ;  /* 0x0c201f0000027f89 */ /* 0x0002a400000e0000 */
.L_x_2540:
[----:B------:R-:W-:Y:S01]  /*11850*/  FSETP.NEU.FTZ.AND P0, PT, R4, -INF , PT ;  /* 0xff8000000400780b */ /* 0x000fe20003f1d000 */
[----:B------:R-:W-:Y:S01]  /*11860*/  WARPSYNC 0xffffffff ;  /* 0xffffffff00007948 */ /* 0x000fe20003800000 */
[----:B--2---:R-:W-:Y:S01]  /*11870*/  FMNMX.FTZ R3, R2, R0, !PT ;  /* 0x0000000002037209 */ /* 0x004fe20007810000 */
[C---:B------:R-:W-:Y:S01]  /*11880*/  FMUL.FTZ R2, R4.reuse, c[0x0][0x2d0] ;  /* 0x0000b40004027a20 */ /* 0x040fe20000410000 */
[----:B-1----:R-:W-:Y:S04]  /*11890*/  FSEL R0, R4, RZ, P0 ;  /* 0x000000ff04007208 */ /* 0x002fe80000000000 */
[----:B------:R-:W-:Y:S01]  /*118a0*/  FSEL R2, R2, RZ, P0 ;  /* 0x000000ff02027208 */ /* 0x000fe20000000000 */
[----:B------:R-:W-:Y:S01]  /*118b0*/  FADD.FTZ R0, -R0, R13 ;  /* 0x0000000d00007221 */ /* 0x000fe20000010100 */
[----:B------:R-:W-:Y:S03]  /*118c0*/  FSETP.NEU.FTZ.AND P0, PT, R3, -INF , PT ;  /* 0xff8000000300780b */ /* 0x000fe60003f1d000 */
[----:B------:R-:W-:Y:S02]  /*118d0*/  FMUL.FTZ R0, R0, c[0x0][0x2d0] ;  /* 0x0000b40000007a20 */ /* 0x000fe40000410000 */
[--C-:B------:R-:W-:Y:S02]  /*118e0*/  FFMA.FTZ R24, R24, c[0x0][0x2d0], -R2.reuse ;  /* 0x0000b40018187a23 */ /* 0x100fe40000010802 */
[--C-:B------:R-:W-:Y:S02]  /*118f0*/  FFMA.FTZ R35, R35, c[0x0][0x2d0], -R2.reuse ;  /* 0x0000b40023237a23 */ /* 0x100fe40000010802 */
        /* <DEDUP_REMOVED lines=11> */
[----:B------:R-:W-:Y:S01]  /*119b0*/  FFMA.FTZ R33, R33, c[0x0][0x2d0], -R2 ;  /* 0x0000b40021217a23 */ /* 0x000fe20000010802 */
[----:B------:R-:W-:Y:S10]  /*119c0*/  MUFU.EX2 R35, R35 ;  /* 0x0000002300237308 */ /* 0x000ff40000000800 */
[----:B------:R-:W-:Y:S10]  /*119d0*/  MUFU.EX2 R34, R34 ;  /* 0x0000002200227308 */ /* 0x000ff40000000800 */
[----:B------:R-:W1:Y:S02]  /*119e0*/  MUFU.EX2 R33, R33 ;  /* 0x0000002100217308 */ /* 0x000e640000000800 */
[----:B-1----:R-:W-:Y:S01]  /*119f0*/  F2FP.BF16.PACK_AB R174, R33, R34 ;  /* 0x0000002221ae723e */ /* 0x002fe200000010ff */
[C---:B------:R-:W-:Y:S01]  /*11a00*/  FFMA.FTZ R2, R0.reuse, R234, R24 ;  /* 0x000000ea00027223 */ /* 0x040fe20000010018 */
[C---:B------:R-:W-:Y:S01]  /*11a10*/  F2FP.BF16.PACK_AB R172, R35.reuse, R24 ;  /* 0x0000001823ac723e */ /* 0x040fe200000010ff */
[C---:B------:R-:W-:Y:S02]  /*11a20*/  FMUL.FTZ R32, R0.reuse, R148 ;  /* 0x0000009400207220 */ /* 0x040fe40000410000 */
[----:B------:R-:W-:Y:S01]  /*11a30*/  FADD.FTZ R8, R35, R2 ;  /* 0x0000000223087221 */ /* 0x000fe20000010000 */
[C---:B------:R-:W-:Y:S01]  /*11a40*/  FSEL R2, R3.reuse, RZ, P0 ;  /* 0x000000ff03027208 */ /* 0x040fe20000000000 */
[----:B------:R-:W-:Y:S02]  /*11a50*/  FMUL.FTZ R25, R0, R157 ;  /* 0x0000009d00197220 */ /* 0x000fe40000410000 */
[----:B------:R-:W-:Y:S02]  /*11a60*/  FADD.FTZ R8, R34, R8 ;  /* 0x0000000822087221 */ /* 0x000fe40000010000 */
[----:B------:R-:W-:Y:S02]  /*11a70*/  FADD.FTZ R2, -R2, R6 ;  /* 0x0000000602027221 */ /* 0x000fe40000010100 */
[----:B------:R-:W-:Y:S02]  /*11a80*/  FMUL.FTZ R6, R3, c[0x0][0x2d0] ;  /* 0x0000b40003067a20 */ /* 0x000fe40000410000 */
[----:B------:R-:W-:Y:S02]  /*11a90*/  FMUL.FTZ R2, R2, c[0x0][0x2d0] ;  /* 0x0000b40002027a20 */ /* 0x000fe40000410000 */
[----:B------:R-:W-:Y:S01]  /*11aa0*/  FADD.FTZ R177, R33, R8 ;  /* 0x0000000821b17221 */ /* 0x000fe20000010000 */
[----:B------:R-:W-:Y:S01]  /*11ab0*/  FSEL R6, R6, RZ, P0 ;  /* 0x000000ff06067208 */ /* 0x000fe20000000000 */
[C---:B------:R-:W-:Y:S01]  /*11ac0*/  FMUL.FTZ R33, R0.reuse, R149 ;  /* 0x0000009500217220 */ /* 0x040fe20000410000 */
[----:B------:R-:W-:Y:S01]  /*11ad0*/  ISETP.GT.AND P0, PT, R225, R217, PT ;  /* 0x000000d9e100720c */ /* 0x000fe20003f04270 */
[----:B------:R-:W1:Y:S01]  /*11ae0*/  MUFU.EX2 R2, R2 ;  /* 0x0000000200027308 */ /* 0x000e620000000800 */
[----:B------:R-:W-:Y:S02]  /*11af0*/  FMUL.FTZ R8, R0, R168 ;  /* 0x000000a800087220 */ /* 0x000fe40000410000 */
[--C-:B------:R-:W-:Y:S02]  /*11b00*/  FFMA.FTZ R9, R9, c[0x0][0x2d0], -R6.reuse ;  /* 0x0000b40009097a23 */ /* 0x100fe40000010806 */
[--C-:B------:R-:W-:Y:S02]  /*11b10*/  FFMA.FTZ R23, R23, c[0x0][0x2d0], -R6.reuse ;  /* 0x0000b40017177a23 */ /* 0x100fe40000010806 */
[--C-:B------:R-:W-:Y:S02]  /*11b20*/  FFMA.FTZ R13, R22, c[0x0][0x2d0], -R6.reuse ;  /* 0x0000b400160d7a23 */ /* 0x100fe40000010806 */
[--C-:B------:R-:W-:Y:S01]  /*11b30*/  FFMA.FTZ R173, R21, c[0x0][0x2d0], -R6.reuse ;  /* 0x0000b40015ad7a23 */ /* 0x100fe20000010806 */
[----:B------:R2:W-:Y:S01]  /*11b40*/  MUFU.EX2 R168, R23 ;  /* 0x0000001700a87308 */ /* 0x0005e20000000800 */
[----:B------:R-:W-:Y:S02]  /*11b50*/  FMUL.FTZ R21, R0, R161 ;  /* 0x000000a100157220 */ /* 0x000fe40000410000 */
[--C-:B------:R-:W-:Y:S02]  /*11b60*/  FFMA.FTZ R185, R14, c[0x0][0x2d0], -R6.reuse ;  /* 0x0000b4000eb97a23 */ /* 0x100fe40000010806 */
[--C-:B------:R-:W-:Y:S02]  /*11b70*/  FFMA.FTZ R176, R19, c[0x0][0x2d0], -R6.reuse ;  /* 0x0000b40013b07a23 */ /* 0x100fe40000010806 */
[--C-:B------:R-:W-:Y:S02]  /*11b80*/  FFMA.FTZ R179, R18, c[0x0][0x2d0], -R6.reuse ;  /* 0x0000b40012b37a23 */ /* 0x100fe40000010806 */
[--C-:B------:R-:W-:Y:S01]  /*11b90*/  FFMA.FTZ R180, R17, c[0x0][0x2d0], -R6.reuse ;  /* 0x0000b40011b47a23 */ /* 0x100fe20000010806 */
[----:B------:R-:W-:Y:S01]  /*11ba0*/  MUFU.EX2 R161, R13 ;  /* 0x0000000d00a17308 */ /* 0x000fe20000000800 */
[--C-:B------:R-:W-:Y:S02]  /*11bb0*/  FFMA.FTZ R186, R16, c[0x0][0x2d0], -R6.reuse ;  /* 0x0000b40010ba7a23 */ /* 0x100fe40000010806 */
[--C-:B------:R-:W-:Y:S02]  /*11bc0*/  FFMA.FTZ R178, R20, c[0x0][0x2d0], -R6.reuse ;  /* 0x0000b40014b27a23 */ /* 0x100fe40000010806 */
[C---:B-1----:R-:W-:Y:S02]  /*11bd0*/  FMUL.FTZ R34, R2.reuse, R150 ;  /* 0x0000009602227220 */ /* 0x042fe40000410000 */
[C---:B------:R-:W-:Y:S02]  /*11be0*/  FMUL.FTZ R35, R2.reuse, R151 ;  /* 0x0000009702237220 */ /* 0x040fe40000410000 */
[----:B------:R-:W1:Y:S01]  /*11bf0*/  LDSM.16.MT88.4 R148, [R193] ;  /* 0x00000000c194783b */ /* 0x000e620000004200 */
[----:B------:R3:W4:Y:S01]  /*11c00*/  MUFU.EX2 R14, R9 ;  /* 0x00000009000e7308 */ /* 0x0007220000000800 */
[--C-:B------:R-:W-:Y:S02]  /*11c10*/  FFMA.FTZ R187, R11, c[0x0][0x2d0], -R6.reuse ;  /* 0x0000b4000bbb7a23 */ /* 0x100fe40000010806 */
[----:B------:R-:W-:Y:S02]  /*11c20*/  FMUL.FTZ R11, R2, R171 ;  /* 0x000000ab020b7220 */ /* 0x000fe40000410000 */
[----:B------:R-:W-:Y:S02]  /*11c30*/  FFMA.FTZ R6, R10, c[0x0][0x2d0], -R6 ;  /* 0x0000b4000a067a23 */ /* 0x000fe40000010806 */
[----:B------:R-:W-:Y:S02]  /*11c40*/  FMUL.FTZ R10, R2, R170 ;  /* 0x000000aa020a7220 */ /* 0x000fe40000410000 */
[C---:B------:R-:W-:Y:S01]  /*11c50*/  FMUL.FTZ R16, R0.reuse, R164 ;  /* 0x000000a400107220 */ /* 0x040fe20000410000 */
[----:B------:R4:W5:Y:S01]  /*11c60*/  MUFU.EX2 R216, R173 ;  /* 0x000000ad00d87308 */ /* 0x0009620000000800 */
[----:B------:R-:W-:Y:S02]  /*11c70*/  FMUL.FTZ R17, R0, R165 ;  /* 0x000000a500117220 */ /* 0x000fe40000410000 */
[C---:B------:R-:W-:Y:S02]  /*11c80*/  FMUL.FTZ R18, R2.reuse, R166 ;  /* 0x000000a602127220 */ /* 0x040fe40000410000 */
[----:B------:R-:W-:Y:S02]  /*11c90*/  FMUL.FTZ R19, R2, R167 ;  /* 0x000000a702137220 */ /* 0x000fe40000410000 */
[----:B------:R-:W-:Y:S01]  /*11ca0*/  FMUL.FTZ R20, R0, R160 ;  /* 0x000000a000147220 */ /* 0x000fe20000410000 */
[----:B------:R-:W-:Y:S01]  /*11cb0*/  LDSM.16.MT88.4 R164, [R193+0x1000] ;  /* 0x00100000c1a4783b */ /* 0x000fe20000004200 */
[C---:B------:R-:W-:Y:S01]  /*11cc0*/  FMUL.FTZ R22, R2.reuse, R162 ;  /* 0x000000a202167220 */ /* 0x040fe20000410000 */
[----:B------:R-:W1:Y:S01]  /*11cd0*/  MUFU.EX2 R13, R184 ;  /* 0x000000b8000d7308 */ /* 0x000e620000000800 */
[C---:B--2---:R-:W-:Y:S02]  /*11ce0*/  FMUL.FTZ R23, R2.reuse, R163 ;  /* 0x000000a302177220 */ /* 0x044fe40000410000 */
[----:B------:R-:W-:Y:S02]  /*11cf0*/  FMUL.FTZ R26, R2, R158 ;  /* 0x0000009e021a7220 */ /* 0x000fe40000410000 */
[----:B---3--:R-:W-:Y:S02]  /*11d00*/  FMUL.FTZ R9, R0, R169 ;  /* 0x000000a900097220 */ /* 0x008fe40000410000 */
[----:B------:R-:W-:Y:S02]  /*11d10*/  FMUL.FTZ R27, R2, R159 ;  /* 0x0000009f021b7220 */ /* 0x000fe40000410000 */
[C---:B------:R-:W-:Y:S01]  /*11d20*/  FMUL.FTZ R24, R0.reuse, R156 ;  /* 0x0000009c00187220 */ /* 0x040fe20000410000 */
[----:B------:R-:W-:Y:S01]  /*11d30*/  MUFU.EX2 R178, R178 ;  /* 0x000000b200b27308 */ /* 0x000fe20000000800 */
[C---:B------:R-:W-:Y:S02]  /*11d40*/  FMUL.FTZ R28, R0.reuse, R152 ;  /* 0x00000098001c7220 */ /* 0x040fe40000410000 */
[----:B------:R-:W-:Y:S01]  /*11d50*/  FMUL.FTZ R29, R0, R153 ;  /* 0x00000099001d7220 */ /* 0x000fe20000410000 */
[----:B----4-:R-:W-:Y:S01]  /*11d60*/  F2FP.BF16.PACK_AB R173, R168, R14 ;  /* 0x0000000ea8ad723e */ /* 0x010fe200000010ff */
[----:B------:R-:W-:Y:S01]  /*11d70*/  FMUL.FTZ R30, R2, R154 ;  /* 0x0000009a021e7220 */ /* 0x000fe20000410000 */
[----:B-----5:R-:W-:Y:S01]  /*11d80*/  F2FP.BF16.PACK_AB R175, R216, R161 ;  /* 0x000000a1d8af723e */ /* 0x020fe200000010ff */
[----:B------:R-:W-:Y:S02]  /*11d90*/  FMUL.FTZ R31, R2, R155 ;  /* 0x0000009b021f7220 */ /* 0x000fe40000410000 */
[----:B------:R-:W-:Y:S01]  /*11da0*/  LDSM.16.MT88.4 R152, [R193+0x800] ;  /* 0x00080000c198783b */ /* 0x000fe20000004200 */
[----:B------:R-:W-:Y:S01]  /*11db0*/  MUFU.EX2 R156, R182 ;  /* 0x000000b6009c7308 */ /* 0x000fe20000000800 */
[C---:B------:R-:W-:Y:S02]  /*11dc0*/  FMUL.FTZ R36, R0.reuse, R36 ;  /* 0x0000002400247220 */ /* 0x040fe40000410000 */
        /* <DEDUP_REMOVED lines=113> */
[C---:B------:R-:W-:Y:S02]  /*124e0*/  FFMA.FTZ R160, R2.reuse, R233, R14 ;  /* 0x000000e902a07223 */ /* 0x040fe4000001000e */
[----:B------:R-:W-:Y:S01]  /*124f0*/  MUFU.EX2 R14, R181 ;  /* 0x000000b5000e7308 */ /* 0x000fe20000000800 */
[C---:B------:R-:W-:Y:S02]  /*12500*/  FMUL.FTZ R134, R2.reuse, R134 ;  /* 0x0000008602867220 */ /* 0x040fe40000410000 */
[C---:B------:R-:W-:Y:S02]  /*12510*/  FMUL.FTZ R135, R2.reuse, R135 ;  /* 0x0000008702877220 */ /* 0x040fe40000410000 */
[C---:B------:R-:W-:Y:S02]  /*12520*/  FMUL.FTZ R138, R2.reuse, R138 ;  /* 0x0000008a028a7220 */ /* 0x040fe40000410000 */
[----:B------:R-:W-:Y:S02]  /*12530*/  FMUL.FTZ R139, R2, R139 ;  /* 0x0000008b028b7220 */ /* 0x000fe40000410000 */
[C---:B------:R-:W-:Y:S01]  /*12540*/  FMUL.FTZ R132, R0.reuse, R132 ;  /* 0x0000008400847220 */ /* 0x040fe20000410000 */
[----:B------:R-:W2:Y:S01]  /*12550*/  MUFU.EX2 R2, R183 ;  /* 0x000000b700027308 */ /* 0x000ea20000000800 */
[C---:B------:R-:W-:Y:S02]  /*12560*/  FMUL.FTZ R133, R0.reuse, R133 ;  /* 0x0000008500857220 */ /* 0x040fe40000410000 */
[C---:B------:R-:W-:Y:S01]  /*12570*/  FMUL.FTZ R136, R0.reuse, R136 ;  /* 0x0000008800887220 */ /* 0x040fe20000410000 */
[C---:B-1----:R-:W-:Y:S03]  /*12580*/  HMMA.16816.F32.BF16 R52, R172.reuse, R148, R52 ;  /* 0x00000094ac34723c */ /* 0x042fe60000041834 */
[----:B------:R-:W-:Y:S03]  /*12590*/  FMUL.FTZ R137, R0, R137 ;  /* 0x0000008900897220 */ /* 0x000fe60000410000 */
[----:B------:R-:W1:Y:S01]  /*125a0*/  MUFU.EX2 R181, R176 ;  /* 0x000000b000b57308 */ /* 0x000e620000000800 */
[----:B------:R-:W-:Y:S01]  /*125b0*/  FADD.FTZ R0, R13, R177 ;  /* 0x000000b10d007221 */ /* 0x000fe20000010000 */
[C---:B------:R-:W-:Y:S01]  /*125c0*/  HMMA.16816.F32.BF16 R56, R172.reuse, R150, R56 ;  /* 0x00000096ac38723c */ /* 0x040fe20000041838 */
[----:B------:R-:W3:Y:S07]  /*125d0*/  LDSM.16.MT88.4 R148, [R196+0x1800] ;  /* 0x00180000c494783b */ /* 0x000eee0000004200 */
[----:B------:R-:W-:Y:S01]  /*125e0*/  MUFU.EX2 R176, R186 ;  /* 0x000000ba00b07308 */ /* 0x000fe20000000800 */
[----:B--2---:R-:W-:Y:S04]  /*125f0*/  FADD.FTZ R0, R2, R0 ;  /* 0x0000000002007221 */ /* 0x004fe80000010000 */
[----:B------:R-:W-:Y:S05]  /*12600*/  FADD.FTZ R0, R156, R0 ;  /* 0x000000009c007221 */ /* 0x000fea0000010000 */
[----:B------:R-:W2:Y:S01]  /*12610*/  MUFU.EX2 R177, R185 ;  /* 0x000000b900b17308 */ /* 0x000ea20000000800 */
[----:B------:R-:W-:Y:S01]  /*12620*/  FADD.FTZ R0, R14, R0 ;  /* 0x000000000e007221 */ /* 0x000fe20000010000 */
        /* <DEDUP_REMOVED lines=31> */
[----:B-1----:R-:W-:Y:S03]  /*12820*/  F2FP.BF16.PACK_AB R149, R181, R178 ;  /* 0x000000b2b595723e */ /* 0x002fe600000010ff */
[----:B------:R-:W-:Y:S02]  /*12830*/  F2FP.BF16.PACK_AB R150, R14, R156 ;  /* 0x0000009c0e96723e */ /* 0x000fe400000010ff */
[----:B------:R-:W1:Y:S02]  /*12840*/  LDSM.16.MT88.4 R156, [R194+0x800] ;  /* 0x00080000c29c783b */ /* 0x000e640000004200 */
[----:B------:R-:W4:Y:S01]  /*12850*/  MUFU.EX2 R172, R190 ;  /* 0x000000be00ac7308 */ /* 0x000f220000000800 */
[----:B------:R-:W-:Y:S02]  /*12860*/  F2FP.BF16.PACK_AB R151, R180, R179 ;  /* 0x000000b3b497723e */ /* 0x000fe400000010ff */
[----:B--2---:R-:W-:Y:S05]  /*12870*/  F2FP.BF16.PACK_AB R173, R177, R176 ;  /* 0x000000b0b1ad723e */ /* 0x004fea00000010ff */
[C---:B------:R-:W-:Y:S02]  /*12880*/  HMMA.16816.F32.BF16 R8, R148.reuse, R152, R8 ;  /* 0x000000989408723c */ /* 0x040fe40000041808 */
[----:B------:R-:W2:Y:S03]  /*12890*/  MUFU.EX2 R13, R189 ;  /* 0x000000bd000d7308 */ /* 0x000ea60000000800 */
[----:B---3--:R-:W-:Y:S03]  /*128a0*/  FADD.FTZ R0, R2, R0 ;  /* 0x0000000002007221 */ /* 0x008fe60000010000 */
[C---:B------:R-:W-:Y:S01]  /*128b0*/  HMMA.16816.F32.BF16 R16, R148.reuse, R154, R16 ;  /* 0x0000009a9410723c */ /* 0x040fe20000041810 */
[----:B------:R-:W3:Y:S03]  /*128c0*/  LDSM.16.MT88.4 R152, [R196+0x800] ;  /* 0x00080000c498783b */ /* 0x000ee60000004200 */
[----:B------:R-:W5:Y:S01]  /*128d0*/  MUFU.EX2 R174, R188 ;  /* 0x000000bc00ae7308 */ /* 0x000f620000000800 */
[C---:B----4-:R-:W-:Y:S01]  /*128e0*/  FADD.FTZ R0, R172.reuse, R0 ;  /* 0x00000000ac007221 */ /* 0x050fe20000010000 */
[----:B------:R-:W-:Y:S01]  /*128f0*/  F2FP.BF16.PACK_AB R172, R172, R2 ;  /* 0x00000002acac723e */ /* 0x000fe200000010ff */
[----:B------:R-:W-:Y:S07]  /*12900*/  FADD.FTZ R2, R168, R160 ;  /* 0x000000a0a8027221 */ /* 0x000fee0000010000 */
[----:B------:R-:W4:Y:S01]  /*12910*/  MUFU.EX2 R14, R187 ;  /* 0x000000bb000e7308 */ /* 0x000f220000000800 */
[----:B--2---:R-:W-:Y:S01]  /*12920*/  FADD.FTZ R0, R13, R0 ;  /* 0x000000000d007221 */ /* 0x004fe20000010000 */
[C---:B-1----:R-:W-:Y:S03]  /*12930*/  HMMA.16816.F32.BF16 R20, R148.reuse, R156, R20 ;  /* 0x0000009c9414723c */ /* 0x042fe60000041814 */
[C---:B-----5:R-:W-:Y:S01]  /*12940*/  FADD.FTZ R234, R174.reuse, R0 ;  /* 0x00000000aeea7221 */ /* 0x060fe20000010000 */
[----:B------:R-:W-:Y:S04]  /*12950*/  F2FP.BF16.PACK_AB R174, R174, R13 ;  /* 0x0000000daeae723e */ /* 0x000fe800000010ff */
[C---:B------:R-:W-:Y:S01]  /*12960*/  HMMA.16816.F32.BF16 R24, R148.reuse, R158, R24 ;  /* 0x0000009e9418723c */ /* 0x040fe20000041818 */
[----:B------:R-:W1:Y:S03]  /*12970*/  LDSM.16.MT88.4 R156, [R195+0x800] ;  /* 0x00080000c39c783b */ /* 0x000e660000004200 */
[----:B------:R-:W-:Y:S01]  /*12980*/  FADD.FTZ R0, R161, R2 ;  /* 0x00000002a1007221 */ /* 0x000fe20000010000 */
[----:B------:R-:W-:Y:S02]  /*12990*/  MOV R13, R4 ;  /* 0x00000004000d7202 */ /* 0x000fe40000000f00 */
[----:B----4-:R-:W-:Y:S01]  /*129a0*/  F2FP.BF16.PACK_AB R175, R6, R14 ;  /* 0x0000000e06af723e */ /* 0x010fe200000010ff */
[----:B------:R-:W-:Y:S01]  /*129b0*/  FADD.FTZ R0, R216, R0 ;  /* 0x00000000d8007221 */ /* 0x000fe20000010000 */
[C---:B---3--:R-:W-:Y:S03]  /*129c0*/  HMMA.16816.F32.BF16 R28, R148.reuse, R152, R28 ;  /* 0x00000098941c723c */ /* 0x048fe6000004181c */
[----:B------:R-:W-:Y:S04]  /*129d0*/  FADD.FTZ R0, R178, R0 ;  /* 0x00000000b2007221 */ /* 0x000fe80000010000 */
[----:B------:R-:W-:Y:S01]  /*129e0*/  FADD.FTZ R0, R181, R0 ;  /* 0x00000000b5007221 */ /* 0x000fe20000010000 */
[C---:B------:R-:W-:Y:S01]  /*129f0*/  HMMA.16816.F32.BF16 R32, R148.reuse, R154, R32 ;  /* 0x0000009a9420723c */ /* 0x040fe20000041820 */
[----:B------:R-:W2:Y:S03]  /*12a00*/  LDSM.16.MT88.4 R152, [R193+0x2000] ;  /* 0x00200000c198783b */ /* 0x000ea60000004200 */
[----:B------:R-:W-:Y:S04]  /*12a10*/  FADD.FTZ R0, R179, R0 ;  /* 0x00000000b3007221 */ /* 0x000fe80000010000 */
[----:B------:R-:W-:Y:S04]  /*12a20*/  FADD.FTZ R0, R180, R0 ;  /* 0x00000000b4007221 */ /* 0x000fe80000010000 */
[----:B------:R-:W-:Y:S04]  /*12a30*/  FADD.FTZ R0, R176, R0 ;  /* 0x00000000b0007221 */ /* 0x000fe80000010000 */
[----:B------:R-:W-:Y:S04]  /*12a40*/  FADD.FTZ R0, R177, R0 ;  /* 0x00000000b1007221 */ /* 0x000fe80000010000 */
[----:B------:R-:W-:Y:S01]  /*12a50*/  FADD.FTZ R0, R14, R0 ;  /* 0x000000000e007221 */ /* 0x000fe20000010000 */
[C---:B-1----:R-:W-:Y:S03]  /*12a60*/  HMMA.16816.F32.BF16 R36, R148.reuse, R156, R36 ;  /* 0x0000009c9424723c */ /* 0x042fe60000041824 */
[----:B------:R-:W-:Y:S01]  /*12a70*/  FADD.FTZ R233, R6, R0 ;  /* 0x0000000006e97221 */ /* 0x000fe20000010000 */
[----:B------:R-:W-:Y:S02]  /*12a80*/  IADD3 R0, R225, -0x1, RZ ;  /* 0xffffffffe1007810 */ /* 0x000fe40007ffe0ff */
[----:B------:R-:W-:Y:S02]  /*12a90*/  MOV R6, R3 ;  /* 0x0000000300067202 */ /* 0x000fe40000000f00 */
[C---:B------:R-:W-:Y:S01]  /*12aa0*/  HMMA.16816.F32.BF16 R40, R148.reuse, R158, R40 ;  /* 0x0000009e9428723c */ /* 0x040fe20000041828 */
[----:B------:R-:W1:Y:S03]  /*12ab0*/  LDSM.16.MT88.4 R156, [R194+0x2000] ;  /* 0x00200000c29c783b */ /* 0x000e660000004200 */
[----:B------:R-:W-:Y:S04]  /*12ac0*/  MOV R225, R0 ;  /* 0x0000000000e17202 */ /* 0x000fe80000000f00 */
        /* <DEDUP_REMOVED lines=31> */
[C---:B------:R-:W-:Y:S08]  /*12cc0*/  HMMA.16816.F32.BF16 R128, R148.reuse, R154, R128 ;  /* 0x0000009a9480723c */ /* 0x040ff00000041880 */
        /* <DEDUP_REMOVED lines=49> */
[----:B------:R-:W-:-:S11]  /*12fe0*/  @P0 BRA `(.L_x_2407) ;  /* 0xffffc2a000000947 */ /* 0x000fd6000383ffff */
[----:B------:R-:W2:Y:S01]  /*12ff0*/  LDL R2, [R1+0x4] ;  /* 0x0000040001027983 */ /* 0x000ea20000100800 */
[----:B------:R-:W-:Y:S01]  /*13000*/  MOV R225, R0 ;  /* 0x0000000000e17202 */ /* 0x000fe20000000f00 */
[----:B------:R-:W-:-:S02]  /*13010*/  IMAD.MOV.U32 R6, RZ, RZ, R3 ;  /* 0x000000ffff067224 */ /* 0x000fc400078e0003 */
[----:B------:R-:W-:Y:S01]  /*13020*/  IMAD.MOV.U32 R13, RZ, RZ, R4 ;  /* 0x000000ffff0d7224 */ /* 0x000fe200078e0004 */
[----:B--2---:R-:W-:-:S07]  /*13030*/  SHF.L.U32 R0, R2, 0x7, RZ ;  /* 0x0000000702007819 */ /* 0x004fce00000006ff */
.L_x_2384:
[----:B------:R-:W-:Y:S01]  /*13040*/  IMAD.MOV.U32 R4, RZ, RZ, 0x1 ;  /* 0x00000001ff047424 */ /* 0x000fe200078e00ff */
[----:B------:R-:W-:-:S04]  /*13050*/  IADD3 R0, R0, 0x7f, RZ ;  /* 0x0000007f00007810 */ /* 0x000fc80007ffe0ff */
[----:B------:R-:W-:-:S13]  /*13060*/  ISETP.NE.AND P0, PT, R4, c[0x0][0x2c4], PT ;  /* 0x0000b10004007a0c */ /* 0x000fda0003f05270 */
[----:B------:R-:W-:-:S05]  /*13070*/  @P0 IMAD.HI.U32 R2, R0, c[0x0][0x2c8], RZ ;  /* 0x0000b20000020a27 */ /* 0x000fca00078e00ff */
[----:B------:R-:W-:Y:S02]  /*13080*/  @P0 SHF.R.U32.HI R0, RZ, c[0x0][0x2cc], R2 ;  /* 0x0000b300ff000a19 */ /* 0x000fe40000011602 */
[----:B------:R-:W2:Y:S01]  /*13090*/  LDL R2, [R1+0x64] ;  /* 0x0000640001027983 */ /* 0x000ea20000100800 */
[----:B------:R-:W-:Y:S02]  /*130a0*/  ISETP.LE.AND P1, PT, R4, c[0x0][0x32c], PT ;  /* 0x0000cb0004007a0c */ /* 0x000fe40003f23270 */
[----:B--2---:R-:W-:Y:S02]  /*130b0*/  IADD3 R2, R0, 0x1, R2 ;  /* 0x0000000100027810 */ /* 0x004fe40007ffe002 */
[----:B------:R-:W2:Y:S01]  /*130c0*/  LDL R0, [R1+0x58] ;  /* 0x0000580001007983 */ /* 0x000ea20000100800 */
[----:B------:R-:W-:-:S08]  /*130d0*/  LOP3.LUT R213, R213, 0xffffefff, RZ, 0xc0, !PT ;  /* 0xffffefffd5d57812 */ /* 0x000fd000078ec0ff */
[----:B------:R-:W-:Y:S01]  /*130e0*/  @P1 LOP3.LUT R213, R213, 0x1000, RZ, 0xfc, !PT ;  /* 0x00001000d5d51812 */ /* 0x000fe200078efcff */
[----:B--2---:R-:W-:-:S05]  /*130f0*/  IMAD.IADD R0, R2, 0x1, -R0 ;  /* 0x0000000102007824 */ /* 0x004fca00078e0a00 */
[----:B------:R-:W-:Y:S01]  /*13100*/  IADD3 R2, R0, -c[0x0][0x324], RZ ;  /* 0x8000c90000027a10 */ /* 0x000fe20007ffe0ff */
[----:B------:R-:W-:Y:S05]  /*13110*/  @!P1 BRA `(.L_x_2408) ;  /* 0x000000f000009947 */ /* 0x000fea0003800000 */
[----:B------:R-:W-:Y:S01]  /*13120*/  ISETP.GT.AND P0, PT, R0, -0x1, PT ;  /* 0xffffffff0000780c */ /* 0x000fe20003f04270 */
[----:B------:R-:W-:-:S12]  /*13130*/  BSSY B0, `(.L_x_2409) ;  /* 0x000000b000007945 */ /* 0x000fd80003800000 */
[----:B------:R-:W-:Y:S05]  /*13140*/  @P0 BRA `(.L_x_2410) ;  /* 0x0000006000000947 */ /* 0x000fea0003800000 */
[----:B------:R-:W-:Y:S02]  /*13150*/  ISETP.NE.AND P0, PT, R4, c[0x0][0x32c], PT ;  /* 0x0000cb0004007a0c */ /* 0x000fe40003f05270 */
[----:B------:R-:W-:-:S11]  /*13160*/  LOP3.LUT R0, RZ, R0, RZ, 0x33, !PT ;  /* 0x00000000ff007212 */ /* 0x000fd600078e33ff */
[----:B------:R-:W-:-:S05]  /*13170*/  @P0 IMAD.HI.U32 R3, R0, c[0x0][0x330], RZ ;  /* 0x0000cc0000030a27 */ /* 0x000fca00078e00ff */
[----:B------:R-:W-:-:S04]  /*13180*/  @P0 SHF.R.U32.HI R0, RZ, c[0x0][0x334], R3 ;  /* 0x0000cd00ff000a19 */ /* 0x000fc80000011603 */
[----:B------:R-:W-:Y:S01]  /*13190*/  LOP3.LUT R0, RZ, R0, RZ, 0x33, !PT ;  /* 0x00000000ff007212 */ /* 0x000fe200078e33ff */
[----:B------:R-:W-:Y:S05]  /*131a0*/  BRA `(.L_x_2411) ;  /* 0x0000003000007947 */ /* 0x000fea0003800000 */
.L_x_2410:
[----:B------:R-:W-:-:S13]  /*131b0*/  ISETP.NE.AND P0, PT, R4, c[0x0][0x32c], PT ;  /* 0x0000cb0004007a0c */ /* 0x000fda0003f05270 */
[----:B------:R-:W-:-:S05]  /*131c0*/  @P0 IMAD.HI.U32 R3, R0, c[0x0][0x330], RZ ;  /* 0x0000cc0000030a27 */ /* 0x000fca00078e00ff */
[----:B------:R-:W-:Y:S02]  /*131d0*/  @P0 SHF.R.U32.HI R0, RZ, c[0x0][0x334], R3 ;  /* 0x0000cd00ff000a19 */ /* 0x000fe40000011603 */
.L_x_2411:
[----:B------:R-:W-:Y:S05]  /*131e0*/  BSYNC B0 ;  /* 0x0000000000007941 */ /* 0x000fea0003800000 */
.L_x_2409:
[----:B------:R-:W-:-:S05]  /*131f0*/  IMAD R0, R0, c[0x0][0x32c], RZ ;  /* 0x0000cb0000007a24 */ /* 0x000fca00078e02ff */
[----:B------:R-:W-:-:S04]  /*13200*/  IMNMX R2, R2, R0, !PT ;  /* 0x0000000002027217 */ /* 0x000fc80007800200 */
.L_x_2408:
[----:B------:R-:W-:-:S05]  /*13210*/  IADD3 R2, R2, 0x2f, RZ ;  /* 0x0000002f02027810 */ /* 0x000fca0007ffe0ff */
[----:B------:R-:W-:-:S05]  /*13220*/  IMAD.HI R2, R2, 0x2aaaaaab, RZ ;  /* 0x2aaaaaab02027827 */ /* 0x000fca00078e02ff */
[----:B------:R-:W-:-:S04]  /*13230*/  SHF.R.U32.HI R219, RZ, 0x1f, R2 ;  /* 0x0000001fffdb7819 */ /* 0x000fc80000011602 */
[----:B------:R-:W-:-:S04]  /*13240*/  LEA.HI.SX32 R219, R2, R219, 0x1d ;  /* 0x000000db02db7211 */ /* 0x000fc800078feaff */
[----:B------:R-:W-:-:S04]  /*13250*/  IMNMX R219, R247, R219, !PT ;  /* 0x000000dbf7db7217 */ /* 0x000fc80007800200 */
[----:B------:R-:W-:-:S13]  /*13260*/  ISETP.GE.AND P0, PT, R225, R219, PT ;  /* 0x000000dbe100720c */ /* 0x000fda0003f06270 */
[----:B------:R-:W-:Y:S05]  /*13270*/  @!P0 BRA `(.L_x_2412) ;  /* 0x000031e000008947 */ /* 0x000fea0003800000 */
.L_x_2425:
[----:B------:R-:W-:Y:S04]  /*13280*/  DEPBAR.LE SB0, 0x0 ;  /* 0x000080000000791a */ /* 0x000fe80000000000 */
[----:B------:R-:W-:Y:S01]  /*13290*/  WARPSYNC 0xffffffff ;  /* 0xffffffff00007948 */ /* 0x000fe20003800000 */
[----:B------:R-:W-:Y:S01]  /*132a0*/  BAR.SYNC.DEFER_BLOCKING 0x0 ;  /* 0x0000000000007b1d */ /* 0x000fe20000010000 */
[----:B------:R-:W-:Y:S02]  /*132b0*/  ISETP.GT.AND P0, PT, R247, R225, PT ;  /* 0x000000e1f700720c */ /* 0x000fe40003f04270 */
[----:B------:R-:W-:Y:S03]  /*132c0*/  MOV R4, R13 ;  /* 0x0000000d00047202 */ /* 0x000fe60000000f00 */
        /* <DEDUP_REMOVED lines=26> */
.L_x_2541:
[----:B------:R-:W-:-:S05]  /*13470*/  BRA.DIV ~URZ, `(.L_x_2416) ;  /* 0x0000dde27f007947 */ /* 0x000fca000b800000 */
[----:B------:R4:W3:Y:S02]  /*13480*/  SHFL.IDX PT, R0, R10, RZ, 0x181f ;  /* 0x00181fff0a007589 */ /* 0x0008e400000e0000 */
.L_x_2542:
[----:B------:R-:W-:Y:S01]  /*13490*/  SHF.R.S32.HI R2, RZ, 0x1f, R215 ;  /* 0x0000001fff027819 */ /* 0x000fe200000114d7 */
[C---:B------:R-:W-:Y:S01]  /*134a0*/  IMAD.SHL.U32 R22, R215.reuse, 0x2, RZ ;  /* 0x00000002d7167824 */ /* 0x040fe200078e00ff */
[C---:B------:R-:W-:Y:S01]  /*134b0*/  ISETP.GE.AND P3, PT, R215.reuse, c[0x0][0x1d4], PT ;  /* 0x00007500d7007a0c */ /* 0x040fe20003f66270 */
[----:B------:R-:W-:Y:S01]  /*134c0*/  IMAD.SHL.U32 R20, R232, 0x2, RZ ;  /* 0x00000002e8147824 */ /* 0x000fe200078e00ff */
[C---:B------:R-:W-:Y:S02]  /*134d0*/  SHF.L.U64.HI R21, R215.reuse, 0x1, R2 ;  /* 0x00000001d7157819 */ /* 0x040fe40000010202 */
        /* <DEDUP_REMOVED lines=12> */
[----:B------:R-:W-:Y:S02]  /*135a0*/  IADD3 R23, R215, 0xc0, RZ ;  /* 0x000000c0d7177810 */ /* 0x000fe40007ffe0ff */
[----:B------:R-:W-:Y:S02]  /*135b0*/  SHF.L.U64.HI R28, R230, 0x1, R242 ;  /* 0x00000001e61c7819 */ /* 0x000fe400000102f2 */
[----:B------:R-:W-:Y:S02]  /*135c0*/  LOP3.LUT P1, RZ, R213, 0x800, RZ, 0xc0, !PT ;  /* 0x00000800d5ff7812 */ /* 0x000fe4000782c0ff */
[----:B---3--:R-:W-:Y:S05]  /*135d0*/  IADD3 R2, P0, R0, R20, RZ ;  /* 0x0000001400027210 */ /* 0x008fea0007f1e0ff */
[----:B------:R-:W-:Y:S05]  /*135e0*/  IMAD.X R3, R8, 0x1, R30, P0 ;  /* 0x0000000108037824 */ /* 0x000fea00000e061e */
[----:B------:R3:W-:Y:S01]  /*135f0*/  LDGSTS.E.BYPASS.LTC128B.128 [R214+0x5880], [R2.64], !P2 ;  /* 0x0588000002d67fae */ /* 0x0007e2000d101d4a */
[----:B------:R-:W-:Y:S01]  /*13600*/  ISETP.GE.AND P2, PT, R14, c[0x0][0x1d4], PT ;  /* 0x000075000e007a0c */ /* 0x000fe20003f46270 */
[----:B------:R-:W-:Y:S01]  /*13610*/  IMAD.SHL.U32 R14, R230, 0x2, RZ ;  /* 0x00000002e60e7824 */ /* 0x000fe200078e00ff */
[----:B---3--:R-:W-:Y:S05]  /*13620*/  IADD3 R2, P0, R0, R11, RZ ;  /* 0x0000000b00027210 */ /* 0x008fea0007f1e0ff */
[----:B------:R-:W-:Y:S06]  /*13630*/  IMAD.X R3, R8, 0x1, R29, P0 ;  /* 0x0000000108037824 */ /* 0x000fec00000e061d */
        /* <DEDUP_REMOVED lines=9> */
.L_x_2543:
        /* <DEDUP_REMOVED lines=8> */
[----:B---3--:R-:W-:Y:S01]  /*13750*/  IADD3 R9, R215, 0xc0, RZ ;  /* 0x000000c0d7097810 */ /* 0x008fe20007ffe0ff */
[----:B------:R-:W-:Y:S01]  /*13760*/  IMAD.X R21, R8, 0x1, R30, P0 ;  /* 0x0000000108157824 */ /* 0x000fe200000e061e */
[----:B------:R-:W-:Y:S01]  /*13770*/  IADD3 R10, P0, R0, R11, RZ ;  /* 0x0000000b000a7210 */ /* 0x000fe20007f1e0ff */
        /* <DEDUP_REMOVED lines=11> */
.L_x_2414:
[----:B------:R-:W-:Y:S05]  /*13830*/  BSYNC B0 ;  /* 0x0000000000007941 */ /* 0x000fea0003800000 */
.L_x_2413:
        /* <DEDUP_REMOVED lines=174> */
[----:B------:R-:W1:Y:S01]  /*14320*/  MUFU.TANH R181, R18 ;  /* 0x0000001200b57308 */ /* 0x000e620000002400 */
[----:B----4-:R-:W4:Y:S01]  /*14330*/  LDSM.16.M88.4 R8, [R15+0x5800] ;  /* 0x005800000f08783b */ /* 0x010f220000000200 */
[----:B------:R-:W-:Y:S08]  /*14340*/  DEPBAR.LE SB0, 0x0 ;  /* 0x000080000000791a */ /* 0x000ff00000000000 */
[----:B------:R-:W1:Y:S01]  /*14350*/  MUFU.TANH R179, R19 ;  /* 0x0000001300b37308 */ /* 0x000e620000002400 */
[----:B------:R-:W-:Y:S09]  /*14360*/  BAR.SYNC.DEFER_BLOCKING 0x0 ;  /* 0x0000000000007b1d */ /* 0x000ff20000010000 */
[----:B------:R-:W1:Y:S10]  /*14370*/  MUFU.TANH R175, R20 ;  /* 0x0000001400af7308 */ /* 0x000e740000002400 */
[----:B------:R5:W1:Y:S10]  /*14380*/  MUFU.TANH R174, R21 ;  /* 0x0000001500ae7308 */ /* 0x000a740000002400 */
[----:B------:R-:W1:Y:S01]  /*14390*/  MUFU.TANH R177, R22 ;  /* 0x0000001600b17308 */ /* 0x000e620000002400 */
[C---:B----4-:R-:W-:Y:S09]  /*143a0*/  HMMA.16816.F32.BF16 R28, R184.reuse, R8, R28 ;  /* 0x00000008b81c723c */ /* 0x050ff2000004181c */
[----:B------:R4:W1:Y:S01]  /*143b0*/  MUFU.TANH R176, R23 ;  /* 0x0000001700b07308 */ /* 0x0008620000002400 */
[----:B------:R-:W-:Y:S09]  /*143c0*/  HMMA.16816.F32.BF16 R32, R184, R10, R32 ;  /* 0x0000000ab820723c */ /* 0x000ff20000041820 */
[----:B------:R1:W1:Y:S05]  /*143d0*/  MUFU.TANH R172, R24 ;  /* 0x0000001800ac7308 */ /* 0x00026a0000002400 */
[----:B-----5:R-:W-:Y:S05]  /*143e0*/  FMUL.FTZ R21, R28, c[0x0][0x320] ;  /* 0x0000c8001c157a20 */ /* 0x020fea0000410000 */
[----:B------:R5:W2:Y:S01]  /*143f0*/  MUFU.TANH R173, R26 ;  /* 0x0000001a00ad7308 */ /* 0x000aa20000002400 */
[----:B------:R-:W-:Y:S02]  /*14400*/  FMUL.FTZ R19, R29, c[0x0][0x320] ;  /* 0x0000c8001d137a20 */ /* 0x000fe40000410000 */
[----:B----4-:R-:W-:Y:S02]  /*14410*/  FMUL.FTZ R23, R31, c[0x0][0x320] ;  /* 0x0000c8001f177a20 */ /* 0x010fe40000410000 */
[----:B------:R-:W-:Y:S02]  /*14420*/  FMUL.FTZ R18, R32, c[0x0][0x320] ;  /* 0x0000c80020127a20 */ /* 0x000fe40000410000 */
[----:B------:R-:W-:Y:S03]  /*14430*/  FMUL.FTZ R17, R33, c[0x0][0x320] ;  /* 0x0000c80021117a20 */ /* 0x000fe60000410000 */
[----:B------:R4:W2:Y:S01]  /*14440*/  MUFU.TANH R180, R16 ;  /* 0x0000001000b47308 */ /* 0x0008a20000002400 */
[----:B------:R-:W-:Y:S02]  /*14450*/  FMUL.FTZ R22, R34, c[0x0][0x320] ;  /* 0x0000c80022167a20 */ /* 0x000fe40000410000 */
[----:B------:R-:W-:Y:S02]  /*14460*/  FMUL.FTZ R20, R35, c[0x0][0x320] ;  /* 0x0000c80023147a20 */ /* 0x000fe40000410000 */
[----:B-1----:R-:W-:Y:S05]  /*14470*/  FMUL.FTZ R24, R30, c[0x0][0x320] ;  /* 0x0000c8001e187a20 */ /* 0x002fea0000410000 */
[----:B------:R-:W1:Y:S01]  /*14480*/  MUFU.TANH R25, R25 ;  /* 0x0000001900197308 */ /* 0x000e620000002400 */
[----:B-----5:R-:W-:Y:S09]  /*14490*/  FMUL.FTZ R26, R27, c[0x0][0x320] ;  /* 0x0000c8001b1a7a20 */ /* 0x020ff20000410000 */
        /* <DEDUP_REMOVED lines=9> */
[----:B------:R-:W-:-:S05]  /*14530*/  @!P0 BRA `(.L_x_2419) ;  /* 0x000005c000008947 */ /* 0x000fca0003800000 */
[--C-:B--234-:R-:W-:Y:S01]  /*14540*/  IMAD.IADD R3, R251, 0x1, R241.reuse ;  /* 0x00000001fb037824 */ /* 0x11cfe200078e02f1 */
[----:B------:R-:W2:Y:S01]  /*14550*/  LDL R0, [R1+0x84] ;  /* 0x0000840001007983 */ /* 0x000ea20000100800 */
[----:B------:R-:W-:Y:S03]  /*14560*/  IMAD.MOV.U32 R224, RZ, RZ, RZ ;  /* 0x000000ffffe07224 */ /* 0x000fe600078e00ff */
[----:B------:R-:W-:Y:S01]  /*14570*/  ISETP.GT.AND P1, PT, R3, 0x2f, PT ;  /* 0x0000002f0300780c */ /* 0x000fe20003f24270 */
[----:B------:R-:W3:Y:S06]  /*14580*/  LDL.64 R190, [R1+0x90] ;  /* 0x0000900001be7983 */ /* 0x000eec0000100a00 */
[----:B------:R-:W4:Y:S04]  /*14590*/  LDL R14, [R1+0x9c] ;  /* 0x00009c00010e7983 */ /* 0x000f280000100800 */
[----:B------:R-:W5:Y:S06]  /*145a0*/  LDL.64 R220, [R1+0x88] ;  /* 0x0000880001dc7983 */ /* 0x000f6c0000100a00 */
[----:B------:R-:W3:Y:S01]  /*145b0*/  LDL R216, [R1+0x98] ;  /* 0x0000980001d87983 */ /* 0x000ee20000100800 */
[----:B--2---:R-:W-:Y:S02]  /*145c0*/  IMAD R2, R225, 0x30, R0 ;  /* 0x00000030e1027824 */ /* 0x004fe400078e0200 */
[----:B------:R-:W-:Y:S03]  /*145d0*/  IMAD.MOV.U32 R0, RZ, RZ, 0x1 ;  /* 0x00000001ff007424 */ /* 0x000fe600078e00ff */
[----:B------:R-:W-:Y:S02]  /*145e0*/  IADD3 R2, R2, R251, R241 ;  /* 0x000000fb02027210 */ /* 0x000fe40007ffe0f1 */
[----:B------:R-:W-:Y:S02]  /*145f0*/  ISETP.NE.AND P0, PT, R0, c[0x0][0x2b8], PT ;  /* 0x0000ae0000007a0c */ /* 0x000fe40003f05270 */
[----:B------:R-:W-:Y:S05]  /*14600*/  IADD3 R2, R2, -0x30, RZ ;  /* 0xffffffd002027810 */ /* 0x000fea0007ffe0ff */
[----:B------:R-:W-:Y:S06]  /*14610*/  IMAD.MOV.U32 R0, RZ, RZ, R2 ;  /* 0x000000ffff007224 */ /* 0x000fec00078e0002 */
[----:B------:R-:W-:Y:S05]  /*14620*/  @P0 IMAD.HI.U32 R3, R2, c[0x0][0x2bc], RZ ;  /* 0x0000af0002030a27 */ /* 0x000fea00078e00ff */
[----:B------:R-:W-:Y:S04]  /*14630*/  @P0 SHF.R.U32.HI R0, RZ, c[0x0][0x2c0], R3 ;  /* 0x0000b000ff000a19 */ /* 0x000fe80000011603 */
[C---:B---3--:R-:W-:Y:S04]  /*14640*/  @!P1 IADD3 R3, P0, R0.reuse, R190, RZ ;  /* 0x000000be00039210 */ /* 0x048fe80007f1e0ff */
        /* <DEDUP_REMOVED lines=23> */
.L_x_2544:
[----:B------:R-:W-:-:S05]  /*147c0*/  BRA.DIV ~URZ, `(.L_x_2421) ;  /* 0x0000cc427f007947 */ /* 0x000fca000b800000 */
[----:B------:R4:W2:Y:S02]  /*147d0*/  SHFL.IDX PT, R0, R16, RZ, 0x181f ;  /* 0x00181fff10007589 */ /* 0x0008a400000e0000 */
.L_x_2545:
        /* <DEDUP_REMOVED lines=27> */
.L_x_2546:
[C---:B--2---:R-:W-:Y:S02]  /*14990*/  IADD3 R2, R215.reuse, 0x40, RZ ;  /* 0x00000040d7027810 */ /* 0x044fe40007ffe0ff */
[C---:B------:R-:W-:Y:S02]  /*149a0*/  ISETP.GE.AND P3, PT, R215.reuse, c[0x0][0x1d4], PT ;  /* 0x00007500d7007a0c */ /* 0x040fe40003f66270 */
[----:B------:R-:W-:Y:S02]  /*149b0*/  SHF.R.S32.HI R3, RZ, 0x1f, R215 ;  /* 0x0000001fff037819 */ /* 0x000fe400000114d7 */
[C---:B----4-:R-:W-:Y:S02]  /*149c0*/  @P0 LEA R10, P1, R215.reuse, R0, 0x1 ;  /* 0x00000000d70a0211 */ /* 0x050fe400078208ff */
[----:B------:R-:W-:Y:S02]  /*149d0*/  ISETP.GE.AND P2, PT, R2, c[0x0][0x1d4], PT ;  /* 0x0000750002007a0c */ /* 0x000fe40003f46270 */
[C---:B------:R-:W-:Y:S02]  /*149e0*/  @P0 LEA.HI.X R11, R215.reuse, R8, R3, 0x1, P1 ;  /* 0x00000008d70b0211 */ /* 0x040fe400008f0c03 */
[C---:B------:R-:W-:Y:S02]  /*149f0*/  @P0 LEA R2, P1, R232.reuse, R0, 0x1 ;  /* 0x00000000e8020211 */ /* 0x040fe400078208ff */
[C---:B---3--:R-:W-:Y:S01]  /*14a00*/  IADD3 R14, R215.reuse, 0x80, RZ ;  /* 0x00000080d70e7810 */ /* 0x048fe20007ffe0ff */
        /* <DEDUP_REMOVED lines=15> */
.L_x_2419:
[----:B--234-:R-:W-:Y:S05]  /*14b00*/  BSYNC B0 ;  /* 0x0000000000007941 */ /* 0x01cfea0003800000 */
.L_x_2418:
[----:B------:R-:W-:Y:S01]  /*14b10*/  FMNMX.FTZ R2, R183, R13, !PT ;  /* 0x0000000db7027209 */ /* 0x000fe20007810000 */
        /* <DEDUP_REMOVED lines=26> */
.L_x_2547:
[----:B-12---:R-:W-:Y:S01]  /*14cc0*/  FMNMX.FTZ R0, R0, R2, !PT ;  /* 0x0000000200007209 */ /* 0x006fe20007810000 */
[----:B------:R-:W-:-:S05]  /*14cd0*/  BRA.DIV ~URZ, `(.L_x_2424) ;  /* 0x0000c8c27f007947 */ /* 0x000fca000b800000 */
[----:B------:R-:W1:Y:S02]  /*14ce0*/  SHFL.BFLY PT, R13, R0, 0x1, 0x1f ;  /* 0x0c201f00000d7f89 */ /* 0x000e6400000e0000 */
[----:B-1----:R-:W-:Y:S02]  /*14cf0*/  FMNMX.FTZ R13, R0, R13, !PT ;  /* 0x0000000d000d7209 */ /* 0x002fe40007810000 */
[----:B------:R-:W1:Y:S02]  /*14d00*/  SHFL.BFLY PT, R0, R8, 0x2, 0x1f ;  /* 0x0c401f0008007f89 */ /* 0x000e6400000e0000 */
[----:B-1----:R-:W-:Y:S05]  /*14d10*/  FMNMX.FTZ R0, R8, R0, !PT ;  /* 0x0000000008007209 */ /* 0x002fea0007810000 */
[----:B------:R1:W2:Y:S02]  /*14d20*/  SHFL.BFLY PT, R2, R0, 0x1, 0x1f ;  /* 0x0c201f0000027f89 */ /* 0x0002a400000e0000 */
.L_x_2548:
[----:B--2---:R-:W-:Y:S01]  /*14d30*/  FMNMX.FTZ R3, R2, R0, !PT ;  /* 0x0000000002037209 */ /* 0x004fe20007810000 */
[C---:B-1----:R-:W-:Y:S01]  /*14d40*/  FADD.FTZ R0, -R13.reuse, R4 ;  /* 0x000000040d007221 */ /* 0x042fe20000010100 */
        /* <DEDUP_REMOVED lines=19> */
[----:B------:R3:W4:Y:S10]  /*14e80*/  MUFU.EX2 R14, R9 ;  /* 0x00000009000e7308 */ /* 0x0007340000000800 */
[----:B------:R5:W-:Y:S10]  /*14e90*/  MUFU.EX2 R174, R8 ;  /* 0x0000000800ae7308 */ /* 0x000bf40000000800 */
[----:B------:R-:W-:Y:S01]  /*14ea0*/  MUFU.EX2 R4, R4 ;  /* 0x0000000400047308 */ /* 0x000fe20000000800 */
[----:B-1----:R-:W-:Y:S01]  /*14eb0*/  FFMA.FTZ R0, R2, R234, R11 ;  /* 0x000000ea02007223 */ /* 0x002fe2000001000b */
[----:B--2---:R-:W-:Y:S01]  /*14ec0*/  F2FP.BF16.PACK_AB R172, R10, R11 ;  /* 0x0000000b0aac723e */ /* 0x004fe200000010ff */
[----:B------:R-:W-:Y:S02]  /*14ed0*/  FMUL.FTZ R32, R2, R148 ;  /* 0x0000009402207220 */ /* 0x000fe40000410000 */
[----:B---3--:R-:W-:Y:S02]  /*14ee0*/  FADD.FTZ R9, R10, R0 ;  /* 0x000000000a097221 */ /* 0x008fe40000010000 */
[C---:B------:R-:W-:Y:S02]  /*14ef0*/  FADD.FTZ R0, -R3.reuse, R6 ;  /* 0x0000000603007221 */ /* 0x040fe40000010100 */
[----:B------:R-:W-:Y:S02]  /*14f00*/  FMUL.FTZ R33, R2, R149 ;  /* 0x0000009502217220 */ /* 0x000fe40000410000 */
[----:B------:R-:W-:Y:S02]  /*14f10*/  FMUL.FTZ R0, R0, c[0x0][0x2d0] ;  /* 0x0000b40000007a20 */ /* 0x000fe40000410000 */
[----:B------:R-:W-:Y:S02]  /*14f20*/  FMUL.FTZ R6, R3, c[0x0][0x2d0] ;  /* 0x0000b40003067a20 */ /* 0x000fe40000410000 */
[----:B------:R-:W-:Y:S02]  /*14f30*/  FMUL.FTZ R21, R2, R161 ;  /* 0x000000a102157220 */ /* 0x000fe40000410000 */
[----:B------:R-:W1:Y:S01]  /*14f40*/  MUFU.EX2 R0, R0 ;  /* 0x0000000000007308 */ /* 0x000e620000000800 */
[--C-:B------:R-:W-:Y:S02]  /*14f50*/  FFMA.FTZ R189, R189, c[0x0][0x2d0], -R6.reuse ;  /* 0x0000b400bdbd7a23 */ /* 0x100fe40000010806 */
[--C-:B-----5:R-:W-:Y:S02]  /*14f60*/  FFMA.FTZ R8, R188, c[0x0][0x2d0], -R6.reuse ;  /* 0x0000b400bc087a23 */ /* 0x120fe40000010806 */
[--C-:B------:R-:W-:Y:S02]  /*14f70*/  FFMA.FTZ R181, R181, c[0x0][0x2d0], -R6.reuse ;  /* 0x0000b400b5b57a23 */ /* 0x100fe40000010806 */
[--C-:B------:R-:W-:Y:S02]  /*14f80*/  FFMA.FTZ R179, R179, c[0x0][0x2d0], -R6.reuse ;  /* 0x0000b400b3b37a23 */ /* 0x100fe40000010806 */
[--C-:B------:R-:W-:Y:S01]  /*14f90*/  FFMA.FTZ R178, R173, c[0x0][0x2d0], -R6.reuse ;  /* 0x0000b400adb27a23 */ /* 0x100fe20000010806 */
[----:B------:R-:W-:Y:S01]  /*14fa0*/  MUFU.EX2 R161, R181 ;  /* 0x000000b500a17308 */ /* 0x000fe20000000800 */
[----:B----4-:R-:W-:Y:S02]  /*14fb0*/  FADD.FTZ R9, R14, R9 ;  /* 0x000000090e097221 */ /* 0x010fe40000010000 */
[--C-:B------:R-:W-:Y:S02]  /*14fc0*/  FFMA.FTZ R180, R26, c[0x0][0x2d0], -R6.reuse ;  /* 0x0000b4001ab47a23 */ /* 0x100fe40000010806 */
[--C-:B------:R-:W-:Y:S02]  /*14fd0*/  FFMA.FTZ R177, R177, c[0x0][0x2d0], -R6.reuse ;  /* 0x0000b400b1b17a23 */ /* 0x100fe40000010806 */
[--C-:B------:R-:W-:Y:S02]  /*14fe0*/  FFMA.FTZ R176, R176, c[0x0][0x2d0], -R6.reuse ;  /* 0x0000b400b0b07a23 */ /* 0x100fe40000010806 */
[--C-:B------:R-:W-:Y:S01]  /*14ff0*/  FFMA.FTZ R188, R24, c[0x0][0x2d0], -R6.reuse ;  /* 0x0000b40018bc7a23 */ /* 0x100fe20000010806 */
[----:B------:R2:W3:Y:S01]  /*15000*/  MUFU.EX2 R173, R8 ;  /* 0x0000000800ad7308 */ /* 0x0004e20000000800 */
[--C-:B------:R-:W-:Y:S02]  /*15010*/  FFMA.FTZ R187, R23, c[0x0][0x2d0], -R6.reuse ;  /* 0x0000b40017bb7a23 */ /* 0x100fe40000010806 */
[--C-:B------:R-:W-:Y:S02]  /*15020*/  FFMA.FTZ R190, R22, c[0x0][0x2d0], -R6.reuse ;  /* 0x0000b40016be7a23 */ /* 0x100fe40000010806 */
[C---:B-1----:R-:W-:Y:S02]  /*15030*/  FMUL.FTZ R34, R0.reuse, R150 ;  /* 0x0000009600227220 */ /* 0x042fe40000410000 */
[C---:B------:R-:W-:Y:S02]  /*15040*/  FMUL.FTZ R35, R0.reuse, R151 ;  /* 0x0000009700237220 */ /* 0x040fe40000410000 */
[----:B------:R-:W1:Y:S01]  /*15050*/  LDSM.16.MT88.4 R148, [R193] ;  /* 0x00000000c194783b */ /* 0x000e620000004200 */
[----:B------:R-:W4:Y:S01]  /*15060*/  MUFU.EX2 R189, R189 ;  /* 0x000000bd00bd7308 */ /* 0x000f220000000800 */
[C---:B------:R-:W-:Y:S02]  /*15070*/  FMUL.FTZ R10, R0.reuse, R170 ;  /* 0x000000aa000a7220 */ /* 0x040fe40000410000 */
[----:B------:R-:W-:Y:S02]  /*15080*/  FMUL.FTZ R11, R0, R171 ;  /* 0x000000ab000b7220 */ /* 0x000fe40000410000 */
[----:B------:R-:W-:Y:S02]  /*15090*/  FFMA.FTZ R6, R20, c[0x0][0x2d0], -R6 ;  /* 0x0000b40014067a23 */ /* 0x000fe40000010806 */
[----:B------:R-:W-:Y:S02]  /*150a0*/  FMUL.FTZ R20, R2, R160 ;  /* 0x000000a002147220 */ /* 0x000fe40000410000 */
[C---:B------:R-:W-:Y:S01]  /*150b0*/  FADD.FTZ R186, R174.reuse, R9 ;  /* 0x00000009aeba7221 */ /* 0x040fe20000010000 */
[----:B------:R-:W5:Y:S01]  /*150c0*/  MUFU.EX2 R218, R179 ;  /* 0x000000b300da7308 */ /* 0x000f620000000800 */
[----:B------:R-:W-:Y:S01]  /*150d0*/  F2FP.BF16.PACK_AB R174, R174, R14 ;  /* 0x0000000eaeae723e */ /* 0x000fe200000010ff */
[C---:B------:R-:W-:Y:S02]  /*150e0*/  FMUL.FTZ R9, R2.reuse, R169 ;  /* 0x000000a902097220 */ /* 0x040fe40000410000 */
[----:B--2---:R-:W-:Y:S02]  /*150f0*/  FMUL.FTZ R8, R2, R168 ;  /* 0x000000a802087220 */ /* 0x004fe40000410000 */
[----:B---3--:R-:W-:Y:S02]  /*15100*/  FFMA.FTZ R160, R0, R233, R173 ;  /* 0x000000e900a07223 */ /* 0x008fe400000100ad */
[C---:B------:R-:W-:Y:S02]  /*15110*/  FMUL.FTZ R16, R2.reuse, R164 ;  /* 0x000000a402107220 */ /* 0x040fe40000410000 */
[----:B------:R-:W-:Y:S01]  /*15120*/  FMUL.FTZ R17, R2, R165 ;  /* 0x000000a502117220 */ /* 0x000fe20000410000 */
[----:B------:R-:W2:Y:S01]  /*15130*/  MUFU.EX2 R14, R185 ;  /* 0x000000b9000e7308 */ /* 0x000ea20000000800 */
[C---:B------:R-:W-:Y:S01]  /*15140*/  FMUL.FTZ R18, R0.reuse, R166 ;  /* 0x000000a600127220 */ /* 0x040fe20000410000 */
[----:B----4-:R-:W-:Y:S01]  /*15150*/  F2FP.BF16.PACK_AB R173, R189, R173 ;  /* 0x000000adbdad723e */ /* 0x010fe200000010ff */
[C---:B------:R-:W-:Y:S02]  /*15160*/  FMUL.FTZ R19, R0.reuse, R167 ;  /* 0x000000a700137220 */ /* 0x040fe40000410000 */
[C---:B------:R-:W-:Y:S01]  /*15170*/  FMUL.FTZ R22, R0.reuse, R162 ;  /* 0x000000a200167220 */ /* 0x040fe20000410000 */
[----:B------:R-:W-:Y:S01]  /*15180*/  LDSM.16.MT88.4 R164, [R193+0x1000] ;  /* 0x00100000c1a4783b */ /* 0x000fe20000004200 */
[C---:B------:R-:W-:Y:S02]  /*15190*/  FMUL.FTZ R23, R0.reuse, R163 ;  /* 0x000000a300177220 */ /* 0x040fe40000410000 */
[C---:B------:R-:W-:Y:S01]  /*151a0*/  FMUL.FTZ R26, R0.reuse, R158 ;  /* 0x0000009e001a7220 */ /* 0x040fe20000410000 */
[----:B------:R-:W-:Y:S01]  /*151b0*/  MUFU.EX2 R179, R177 ;  /* 0x000000b100b37308 */ /* 0x000fe20000000800 */
[----:B------:R-:W-:Y:S01]  /*151c0*/  FMUL.FTZ R27, R0, R159 ;  /* 0x0000009f001b7220 */ /* 0x000fe20000410000 */
[----:B-----5:R-:W-:Y:S01]  /*151d0*/  F2FP.BF16.PACK_AB R175, R218, R161 ;  /* 0x000000a1daaf723e */ /* 0x020fe200000010ff */
[C---:B------:R-:W-:Y:S02]  /*151e0*/  FMUL.FTZ R28, R2.reuse, R152 ;  /* 0x00000098021c7220 */ /* 0x040fe40000410000 */
[----:B------:R-:W-:Y:S02]  /*151f0*/  FMUL.FTZ R29, R2, R153 ;  /* 0x00000099021d7220 */ /* 0x000fe40000410000 */
[C---:B------:R-:W-:Y:S02]  /*15200*/  FMUL.FTZ R30, R0.reuse, R154 ;  /* 0x0000009a001e7220 */ /* 0x040fe40000410000 */
[C---:B-1----:R-:W-:Y:S01]  /*15210*/  HMMA.16816.F32.BF16 R8, R172.reuse, R148, R8 ;  /* 0x00000094ac08723c */ /* 0x042fe20000041808 */
[----:B------:R-:W-:Y:S04]  /*15220*/  MUFU.EX2 R181, R176 ;  /* 0x000000b000b57308 */ /* 0x000fe80000000800 */
[----:B------:R-:W-:Y:S02]  /*15230*/  FMUL.FTZ R31, R0, R155 ;  /* 0x0000009b001f7220 */ /* 0x000fe40000410000 */
[----:B------:R-:W-:Y:S01]  /*15240*/  LDSM.16.MT88.4 R152, [R193+0x800] ;  /* 0x00080000c198783b */ /* 0x000fe20000004200 */
[C---:B------:R-:W-:Y:S03]  /*15250*/  HMMA.16816.F32.BF16 R16, R172.reuse, R150, R16 ;  /* 0x00000096ac10723c */ /* 0x040fe60000041810 */
[----:B------:R-:W-:Y:S01]  /*15260*/  MUFU.EX2 R178, R178 ;  /* 0x000000b200b27308 */ /* 0x000fe20000000800 */
[C---:B------:R-:W-:Y:S02]  /*15270*/  FMUL.FTZ R24, R2.reuse, R156 ;  /* 0x0000009c02187220 */ /* 0x040fe40000410000 */
[C---:B------:R-:W-:Y:S01]  /*15280*/  FMUL.FTZ R25, R2.reuse, R157 ;  /* 0x0000009d02197220 */ /* 0x040fe20000410000 */
[----:B------:R-:W1:Y:S01]  /*15290*/  LDSM.16.MT88.4 R148, [R194] ;  /* 0x00000000c294783b */ /* 0x000e620000004200 */
[C---:B------:R-:W-:Y:S04]  /*152a0*/  FMUL.FTZ R36, R2.reuse, R36 ;  /* 0x0000002402247220 */ /* 0x040fe80000410000 */
        /* <DEDUP_REMOVED lines=21> */
[C---:B------:R-:W-:Y:S01]  /*15400*/  FMUL.FTZ R54, R0.reuse, R54 ;  /* 0x0000003600367220 */ /* 0x040fe20000410000 */
[C---:B-1----:R-:W-:Y:S03]  /*15410*/  HMMA.16816.F32.BF16 R20, R172.reuse, R148, R20 ;  /* 0x00000094ac14723c */ /* 0x042fe60000041814 */
[----:B------:R-:W-:Y:S02]  /*15420*/  FMUL.FTZ R55, R0, R55 ;  /* 0x0000003700377220 */ /* 0x000fe40000410000 */
[C---:B------:R-:W-:Y:S01]  /*15430*/  FMUL.FTZ R56, R2.reuse, R56 ;  /* 0x0000003802387220 */ /* 0x040fe20000410000 */
[----:B------:R-:W-:Y:S01]  /*15440*/  MUFU.EX2 R177, R187 ;  /* 0x000000bb00b17308 */ /* 0x000fe20000000800 */
[----:B------:R-:W-:Y:S01]  /*15450*/  FMUL.FTZ R57, R2, R57 ;  /* 0x0000003902397220 */ /* 0x000fe20000410000 */
[C---:B------:R-:W-:Y:S01]  /*15460*/  HMMA.16816.F32.BF16 R24, R172.reuse, R150, R24 ;  /* 0x00000096ac18723c */ /* 0x040fe20000041818 */
[----:B------:R-:W1:Y:S03]  /*15470*/  LDSM.16.MT88.4 R148, [R196] ;  /* 0x00000000c494783b */ /* 0x000e660000004200 */
[C---:B------:R-:W-:Y:S02]  /*15480*/  FMUL.FTZ R58, R0.reuse, R58 ;  /* 0x0000003a003a7220 */ /* 0x040fe40000410000 */
[----:B------:R-:W-:Y:S02]  /*15490*/  FMUL.FTZ R59, R0, R59 ;  /* 0x0000003b003b7220 */ /* 0x000fe40000410000 */
[C---:B------:R-:W-:Y:S01]  /*154a0*/  FMUL.FTZ R60, R2.reuse, R60 ;  /* 0x0000003c023c7220 */ /* 0x040fe20000410000 */
[----:B------:R-:W-:Y:S03]  /*154b0*/  MUFU.EX2 R6, R6 ;  /* 0x0000000600067308 */ /* 0x000fe60000000800 */
        /* <DEDUP_REMOVED lines=86> */
[C---:B------:R-:W-:Y:S01]  /*15a20*/  FMUL.FTZ R135, R0.reuse, R135 ;  /* 0x0000008700877220 */ /* 0x040fe20000410000 */
[C---:B-1----:R-:W-:Y:S03]  /*15a30*/  HMMA.16816.F32.BF16 R52, R172.reuse, R148, R52 ;  /* 0x00000094ac34723c */ /* 0x042fe60000041834 */
[C---:B------:R-:W-:Y:S02]  /*15a40*/  FMUL.FTZ R138, R0.reuse, R138 ;  /* 0x0000008a008a7220 */ /* 0x040fe40000410000 */
[----:B------:R-:W-:Y:S02]  /*15a50*/  FMUL.FTZ R139, R0, R139 ;  /* 0x0000008b008b7220 */ /* 0x000fe40000410000 */
[----:B--2---:R-:W-:Y:S01]  /*15a60*/  FADD.FTZ R0, R14, R186 ;  /* 0x000000ba0e007221 */ /* 0x004fe20000010000 */
[C---:B------:R-:W-:Y:S01]  /*15a70*/  HMMA.16816.F32.BF16 R56, R172.reuse, R150, R56 ;  /* 0x00000096ac38723c */ /* 0x040fe20000041838 */
[----:B------:R-:W1:Y:S03]  /*15a80*/  LDSM.16.MT88.4 R148, [R196+0x1800] ;  /* 0x00180000c494783b */ /* 0x000e660000004200 */
[----:B---3--:R-:W-:Y:S04]  /*15a90*/  FADD.FTZ R0, R2, R0 ;  /* 0x0000000002007221 */ /* 0x008fe80000010000 */
        /* <DEDUP_REMOVED lines=44> */
[----:B------:R-:W5:Y:S01]  /*15d60*/  MUFU.EX2 R14, R190 ;  /* 0x000000be000e7308 */ /* 0x000f620000000800 */
[C---:B---3--:R-:W-:Y:S01]  /*15d70*/  FADD.FTZ R0, R172.reuse, R0 ;  /* 0x00000000ac007221 */ /* 0x048fe20000010000 */
[----:B------:R-:W-:Y:S01]  /*15d80*/  F2FP.BF16.PACK_AB R172, R172, R2 ;  /* 0x00000002acac723e */ /* 0x000fe200000010ff */
[----:B------:R-:W-:Y:S02]  /*15d90*/  FADD.FTZ R2, R189, R160 ;  /* 0x000000a0bd027221 */ /* 0x000fe40000010000 */
[----:B----4-:R-:W-:Y:S03]  /*15da0*/  FADD.FTZ R0, R174, R0 ;  /* 0x00000000ae007221 */ /* 0x010fe60000010000 */
[C---:B------:R-:W-:Y:S01]  /*15db0*/  F2FP.BF16.PACK_AB R174, R4.reuse, R174 ;  /* 0x000000ae04ae723e */ /* 0x040fe200000010ff */
[C---:B--2---:R-:W-:Y:S03]  /*15dc0*/  HMMA.16816.F32.BF16 R20, R148.reuse, R156, R20 ;  /* 0x0000009c9414723c */ /* 0x044fe60000041814 */
[----:B------:R-:W-:Y:S02]  /*15dd0*/  FADD.FTZ R234, R4, R0 ;  /* 0x0000000004ea7221 */ /* 0x000fe40000010000 */
[----:B------:R-:W-:Y:S01]  /*15de0*/  FADD.FTZ R0, R161, R2 ;  /* 0x00000002a1007221 */ /* 0x000fe20000010000 */
[----:B-----5:R-:W-:Y:S02]  /*15df0*/  F2FP.BF16.PACK_AB R175, R6, R14 ;  /* 0x0000000e06af723e */ /* 0x020fe400000010ff */
[C---:B------:R-:W-:Y:S01]  /*15e00*/  HMMA.16816.F32.BF16 R24, R148.reuse, R158, R24 ;  /* 0x0000009e9418723c */ /* 0x040fe20000041818 */
[----:B------:R-:W2:Y:S03]  /*15e10*/  LDSM.16.MT88.4 R156, [R195+0x800] ;  /* 0x00080000c39c783b */ /* 0x000ea60000004200 */
[----:B------:R-:W-:Y:S04]  /*15e20*/  FADD.FTZ R0, R218, R0 ;  /* 0x00000000da007221 */ /* 0x000fe80000010000 */
[----:B------:R-:W-:Y:S01]  /*15e30*/  FADD.FTZ R0, R179, R0 ;  /* 0x00000000b3007221 */ /* 0x000fe20000010000 */
[C---:B-1----:R-:W-:Y:S03]  /*15e40*/  HMMA.16816.F32.BF16 R28, R148.reuse, R152, R28 ;  /* 0x00000098941c723c */ /* 0x042fe6000004181c */
[----:B------:R-:W-:Y:S04]  /*15e50*/  FADD.FTZ R0, R181, R0 ;  /* 0x00000000b5007221 */ /* 0x000fe80000010000 */
[----:B------:R-:W-:Y:S01]  /*15e60*/  FADD.FTZ R0, R178, R0 ;  /* 0x00000000b2007221 */ /* 0x000fe20000010000 */
[C---:B------:R-:W-:Y:S01]  /*15e70*/  HMMA.16816.F32.BF16 R32, R148.reuse, R154, R32 ;  /* 0x0000009a9420723c */ /* 0x040fe20000041820 */
[----:B------:R-:W1:Y:S03]  /*15e80*/  LDSM.16.MT88.4 R152, [R193+0x2000] ;  /* 0x00200000c198783b */ /* 0x000e660000004200 */
[----:B------:R-:W-:Y:S04]  /*15e90*/  FADD.FTZ R0, R180, R0 ;  /* 0x00000000b4007221 */ /* 0x000fe80000010000 */
[----:B------:R-:W-:Y:S04]  /*15ea0*/  FADD.FTZ R0, R176, R0 ;  /* 0x00000000b0007221 */ /* 0x000fe80000010000 */
[----:B------:R-:W-:Y:S04]  /*15eb0*/  FADD.FTZ R0, R177, R0 ;  /* 0x00000000b1007221 */ /* 0x000fe80000010000 */
[----:B------:R-:W-:Y:S04]  /*15ec0*/  FADD.FTZ R0, R14, R0 ;  /* 0x000000000e007221 */ /* 0x000fe80000010000 */
[----:B------:R-:W-:Y:S01]  /*15ed0*/  FADD.FTZ R233, R6, R0 ;  /* 0x0000000006e97221 */ /* 0x000fe20000010000 */
[----:B------:R-:W-:Y:S01]  /*15ee0*/  IADD3 R0, R225, -0x1, RZ ;  /* 0xffffffffe1007810 */ /* 0x000fe20007ffe0ff */
[C---:B--2---:R-:W-:Y:S03]  /*15ef0*/  HMMA.16816.F32.BF16 R36, R148.reuse, R156, R36 ;  /* 0x0000009c9424723c */ /* 0x044fe60000041824 */
[----:B------:R-:W-:Y:S02]  /*15f00*/  MOV R225, R0 ;  /* 0x0000000000e17202 */ /* 0x000fe40000000f00 */
[----:B------:R-:W-:Y:S03]  /*15f10*/  MOV R6, R3 ;  /* 0x0000000300067202 */ /* 0x000fe60000000f00 */
        /* <DEDUP_REMOVED lines=84> */
.L_x_2412:
[----:B------:R-:W-:-:S13]  /*16460*/  ISETP.GE.AND P0, PT, R225, R247, PT ;  /* 0x000000f7e100720c */ /* 0x000fda0003f06270 */
[----:B------:R-:W-:Y:S05]  /*16470*/  @!P0 BRA `(.L_x_2426) ;  /* 0x00003d9000008947 */ /* 0x000fea0003800000 */
[----:B------:R-:W-:Y:S01]  /*16480*/  IMAD.MOV.U32 R14, RZ, RZ, R6 ;  /* 0x000000ffff0e7224 */ /* 0x000fe200078e0006 */
[----:B------:R-:W-:Y:S02]  /*16490*/  MOV R4, R13 ;  /* 0x0000000d00047202 */ /* 0x000fe40000000f00 */
[----:B------:R-:W-:Y:S02]  /*164a0*/  IADD3 R227, -R241, 0x30, RZ ;  /* 0x00000030f1e37810 */ /* 0x000fe40007ffe1ff */
.L_x_2448:
[----:B------:R-:W2:Y:S01]  /*164b0*/  LDL.64 R8, [R1+0x70] ;  /* 0x0000700001087983 */ /* 0x000ea20000100a00 */
        /* <DEDUP_REMOVED lines=9> */
[C---:B------:R-:W-:Y:S03]  /*16550*/  IMAD R6, R224.reuse, c[0x0][0x21c], R6 ;  /* 0x00008700e0067a24 */ /* 0x040fe600078e0206 */
[----:B------:R-:W-:Y:S05]  /*16560*/  IADD3 R3, R3, R0, RZ ;  /* 0x0000000003037210 */ /* 0x000fea0007ffe0ff */
[----:B------:R-:W-:Y:S01]  /*16570*/  IMAD.WIDE.U32 R2, R224, c[0x0][0x218], R2 ;  /* 0x00008600e0027a25 */ /* 0x000fe200078e0002 */
[----:B------:R1:W3:Y:S04]  /*16580*/  LDSM.16.M88.4 R32, [R197] ;  /* 0x00000000c520783b */ /* 0x0002e80000000200 */
[----:B------:R1:W4:Y:S04]  /*16590*/  LDSM.16.M88.4 R16, [R192] ;  /* 0x00000000c010783b */ /* 0x0003280000000200 */
[----:B------:R1:W1:Y:S04]  /*165a0*/  LDSM.16.M88.4 R24, [R192+0x800] ;  /* 0x00080000c018783b */ /* 0x0002680000000200 */
[----:B------:R1:W1:Y:S04]  /*165b0*/  LDSM.16.M88.4 R172, [R192+0x1000] ;  /* 0x00100000c0ac783b */ /* 0x0002680000000200 */
[----:B------:R1:W1:Y:S04]  /*165c0*/  LDSM.16.M88.4 R176, [R198] ;  /* 0x00000000c6b0783b */ /* 0x0002680000000200 */
[----:B------:R1:W1:Y:S04]  /*165d0*/  LDSM.16.M88.4 R180, [R201] ;  /* 0x00000000c9b4783b */ /* 0x0002680000000200 */
[----:B------:R1:W1:Y:S04]  /*165e0*/  LDSM.16.M88.4 R184, [R211] ;  /* 0x00000000d3b8783b */ /* 0x0002680000000200 */
[----:B------:R1:W1:Y:S01]  /*165f0*/  LDSM.16.M88.4 R188, [R212] ;  /* 0x00000000d4bc783b */ /* 0x0002620000000200 */
[----:B--2---:R-:W-:Y:S04]  /*16600*/  IADD3 R0, P0, R8, R2, RZ ;  /* 0x0000000208007210 */ /* 0x004fe80007f1e0ff */
[----:B------:R-:W-:Y:S02]  /*16610*/  IADD3.X R6, R252, R3, R6, P0, !PT ;  /* 0x00000003fc067210 */ /* 0x000fe400007fe406 */
[C---:B------:R-:W-:Y:S04]  /*16620*/  LEA R10, P0, R0.reuse, c[0x0][0x1f8], 0x1 ;  /* 0x00007e00000a7a11 */ /* 0x040fe800078008ff */
[----:B------:R-:W-:Y:S01]  /*16630*/  LEA.HI.X R6, R0, c[0x0][0x1fc], R6, 0x1, P0 ;  /* 0x00007f0000067a11 */ /* 0x000fe200000f0c06 */
[----:B------:R-:W-:-:S06]  /*16640*/  BRA.DIV ~URZ, `(.L_x_2427) ;  /* 0x0000b0327f007947 */ /* 0x000fcc000b800000 */
[----:B-1-34-:R1:W2:Y:S02]  /*16650*/  SHFL.IDX PT, R0, R6, RZ, 0x181f ;  /* 0x00181fff06007589 */ /* 0x01a2a400000e0000 */
.L_x_2549:
[----:B------:R-:W-:Y:S01]  /*16660*/  SHF.R.S32.HI R3, RZ, 0x1f, R215 ;  /* 0x0000001fff037819 */ /* 0x000fe200000114d7 */
[----:B------:R-:W3:Y:S01]  /*16670*/  SHFL.IDX PT, R2, R10, RZ, 0x181f ;  /* 0x00181fff0a027589 */ /* 0x000ee200000e0000 */
[C---:B------:R-:W-:Y:S01]  /*16680*/  ISETP.GE.AND P3, PT, R215.reuse, c[0x0][0x1d4], PT ;  /* 0x00007500d7007a0c */ /* 0x040fe20003f66270 */
[C---:B------:R-:W-:Y:S01]  /*16690*/  IMAD.SHL.U32 R239, R215.reuse, 0x2, RZ ;  /* 0x00000002d7ef7824 */ /* 0x040fe200078e00ff */
[C---:B------:R-:W-:Y:S01]  /*166a0*/  SHF.L.U64.HI R221, R215.reuse, 0x1, R3 ;  /* 0x00000001d7dd7819 */ /* 0x040fe20000010203 */
[C---:B------:R-:W-:Y:S01]  /*166b0*/  IMAD.SHL.U32 R220, R232.reuse, 0x2, RZ ;  /* 0x00000002e8dc7824 */ /* 0x040fe200078e00ff */
[----:B------:R-:W-:Y:S01]  /*166c0*/  IADD3 R3, R215, 0x40, RZ ;  /* 0x00000040d7037810 */ /* 0x000fe20007ffe0ff */
[----:B------:R-:W-:Y:S01]  /*166d0*/  IMAD.SHL.U32 R217, R231, 0x2, RZ ;  /* 0x00000002e7d97824 */ /* 0x000fe200078e00ff */
[----:B------:R-:W-:Y:S01]  /*166e0*/  SHF.L.U64.HI R222, R232, 0x1, R244 ;  /* 0x00000001e8de7819 */ /* 0x000fe200000102f4 */
[C---:B------:R-:W-:Y:S01]  /*166f0*/  IMAD.SHL.U32 R13, R230.reuse, 0x2, RZ ;  /* 0x00000002e60d7824 */ /* 0x040fe200078e00ff */
[----:B------:R-:W-:Y:S01]  /*16700*/  ISETP.GE.AND P2, PT, R3, c[0x0][0x1d4], PT ;  /* 0x0000750003007a0c */ /* 0x000fe20003f46270 */
[----:B------:R-:W-:Y:S01]  /*16710*/  BSSY B0, `(.L_x_2428) ;  /* 0x0000031000007945 */ /* 0x000fe20003800000 */
[----:B------:R-:W-:Y:S02]  /*16720*/  IADD3 R3, R215, 0x80, RZ ;  /* 0x00000080d7037810 */ /* 0x000fe40007ffe0ff */
[----:B------:R-:W-:Y:S02]  /*16730*/  SHF.L.U64.HI R219, R231, 0x1, R243 ;  /* 0x00000001e7db7819 */ /* 0x000fe400000102f3 */
[----:B------:R-:W-:Y:S02]  /*16740*/  SHF.L.U64.HI R218, R230, 0x1, R242 ;  /* 0x00000001e6da7819 */ /* 0x000fe400000102f2 */
[----:B------:R-:W-:Y:S02]  /*16750*/  LOP3.LUT P1, RZ, R213, 0x800, RZ, 0xc0, !PT ;  /* 0x00000800d5ff7812 */ /* 0x000fe4000782c0ff */
[----:B---3--:R-:W-:Y:S05]  /*16760*/  IADD3 R8, P0, R2, R239, RZ ;  /* 0x000000ef02087210 */ /* 0x008fea0007f1e0ff */
[----:B--2---:R-:W-:Y:S05]  /*16770*/  IMAD.X R9, R0, 0x1, R221, P0 ;  /* 0x0000000100097824 */ /* 0x004fea00000e06dd */
[----:B------:R-:W-:Y:S01]  /*16780*/  @!PT LDS RZ, [RZ] ;  /* 0x00000000fffff984 */ /* 0x000fe20000000800 */
[----:B------:R-:W-:Y:S01]  /*16790*/  @!PT LDS RZ, [RZ] ;  /* 0x00000000fffff984 */ /* 0x000fe20000000800 */
[----:B------:R2:W-:Y:S02]  /*167a0*/  LDGSTS.E.BYPASS.LTC128B.128 [R214+0x4080], [R8.64], !P3 ;  /* 0x0408000008d67fae */ /* 0x0005e4000d901d4a */
[----:B--2---:R-:W-:Y:S05]  /*167b0*/  IADD3 R8, P0, R2, R220, RZ ;  /* 0x000000dc02087210 */ /* 0x004fea0007f1e0ff */
[----:B------:R-:W-:Y:S05]  /*167c0*/  IMAD.X R9, R0, 0x1, R222, P0 ;  /* 0x0000000100097824 */ /* 0x000fea00000e06de */
[----:B------:R2:W-:Y:S01]  /*167d0*/  LDGSTS.E.BYPASS.LTC128B.128 [R214+0x5880], [R8.64], !P2 ;  /* 0x0588000008d67fae */ /* 0x0005e2000d101d4a */
[----:B------:R-:W-:Y:S02]  /*167e0*/  ISETP.GE.AND P2, PT, R3, c[0x0][0x1d4], PT ;  /* 0x0000750003007a0c */ /* 0x000fe40003f46270 */
[----:B------:R-:W-:Y:S02]  /*167f0*/  IADD3 R3, R215, 0xc0, RZ ;  /* 0x000000c0d7037810 */ /* 0x000fe40007ffe0ff */
[----:B--2---:R-:W-:Y:S05]  /*16800*/  IADD3 R8, P0, R2, R217, RZ ;  /* 0x000000d902087210 */ /* 0x004fea0007f1e0ff */
[----:B------:R-:W-:Y:S01]  /*16810*/  IMAD.X R9, R0, 0x1, R219, P0 ;  /* 0x0000000100097824 */ /* 0x000fe200000e06db */
[----:B------:R-:W-:Y:S04]  /*16820*/  IADD3 R2, P0, R2, R13, RZ ;  /* 0x0000000d02027210 */ /* 0x000fe80007f1e0ff */
[----:B------:R2:W-:Y:S01]  /*16830*/  LDGSTS.E.BYPASS.LTC128B.128 [R214+0x7080], [R8.64], !P2 ;  /* 0x0708000008d67fae */ /* 0x0005e2000d101d4a */
[----:B------:R-:W-:Y:S01]  /*16840*/  ISETP.GE.AND P2, PT, R3, c[0x0][0x1d4], PT ;  /* 0x0000750003007a0c */ /* 0x000fe20003f46270 */
[----:B------:R-:W-:Y:S11]  /*16850*/  IMAD.X R3, R0, 0x1, R218, P0 ;  /* 0x0000000100037824 */ /* 0x000ff600000e06da */
[----:B------:R-:W-:Y:S01]  /*16860*/  @!UPT UIADD3 URZ, URZ, URZ, URZ ;  /* 0x0000003f3f3ff290 */ /* 0x000fe2000fffe03f */
[----:B------:R2:W-:Y:S01]  /*16870*/  LDGSTS.E.BYPASS.LTC128B.128 [R214+0x8880], [R2.64], !P2 ;  /* 0x0888000002d67fae */ /* 0x0005e2000d101d4a */
[----:B------:R-:W-:-:S05]  /*16880*/  @P1 BRA `(.L_x_2429) ;  /* 0x0000019000001947 */ /* 0x000fca0003800000 */
[----:B------:R-:W-:-:S05]  /*16890*/  BRA.DIV ~URZ, `(.L_x_2430) ;  /* 0x0000ae527f007947 */ /* 0x000fca000b800000 */
[----:B-1----:R-:W1:Y:S04]  /*168a0*/  SHFL.IDX PT, R6, R6, 0x1, 0x181f ;  /* 0x00381f0006067f89 */ /* 0x002e6800000e0000 */
[----:B------:R3:W4:Y:S02]  /*168b0*/  SHFL.IDX PT, R0, R10, 0x1, 0x181f ;  /* 0x00381f000a007f89 */ /* 0x00072400000e0000 */
.L_x_2550:
[C---:B--2---:R-:W-:Y:S02]  /*168c0*/  IADD3 R2, R215.reuse, 0x40, RZ ;  /* 0x00000040d7027810 */ /* 0x044fe40007ffe0ff */
[C---:B------:R-:W-:Y:S02]  /*168d0*/  ISETP.GE.AND P2, PT, R215.reuse, c[0x0][0x1d4], PT ;  /* 0x00007500d7007a0c */ /* 0x040fe40003f46270 */
[----:B----4-:R-:W-:Y:S02]  /*168e0*/  IADD3 R8, P0, R0, R239, RZ ;  /* 0x000000ef00087210 */ /* 0x010fe40007f1e0ff */
[----:B------:R-:W-:Y:S02]  /*168f0*/  ISETP.GE.AND P1, PT, R2, c[0x0][0x1d4], PT ;  /* 0x0000750002007a0c */ /* 0x000fe40003f26270 */
[C---:B------:R-:W-:Y:S01]  /*16900*/  IADD3 R11, R215.reuse, 0x80, RZ ;  /* 0x00000080d70b7810 */ /* 0x040fe20007ffe0ff */
[----:B-1----:R-:W-:Y:S01]  /*16910*/  IMAD.X R9, R6, 0x1, R221, P0 ;  /* 0x0000000106097824 */ /* 0x002fe200000e06dd */
[----:B------:R-:W-:Y:S02]  /*16920*/  IADD3 R2, P0, R0, R220, RZ ;  /* 0x000000dc00027210 */ /* 0x000fe40007f1e0ff */
[----:B---3--:R-:W-:Y:S03]  /*16930*/  IADD3 R10, R215, 0xc0, RZ ;  /* 0x000000c0d70a7810 */ /* 0x008fe60007ffe0ff */
[----:B------:R-:W-:Y:S01]  /*16940*/  @!PT LDS RZ, [RZ] ;  /* 0x00000000fffff984 */ /* 0x000fe20000000800 */
[----:B------:R-:W-:Y:S01]  /*16950*/  @!PT LDS RZ, [RZ] ;  /* 0x00000000fffff984 */ /* 0x000fe20000000800 */
[----:B------:R-:W-:Y:S01]  /*16960*/  @!PT LDS RZ, [RZ] ;  /* 0x00000000fffff984 */ /* 0x000fe20000000800 */
[----:B------:R1:W-:Y:S01]  /*16970*/  LDGSTS.E.BYPASS.LTC128B.128 [R214+0x5080], [R8.64], !P2 ;  /* 0x0508000008d67fae */ /* 0x0003e2000d101d4a */
[----:B------:R-:W-:Y:S01]  /*16980*/  IMAD.X R3, R6, 0x1, R222, P0 ;  /* 0x0000000106037824 */ /* 0x000fe200000e06de */
[----:B------:R-:W-:Y:S04]  /*16990*/  ISETP.GE.AND P2, PT, R11, c[0x0][0x1d4], PT ;  /* 0x000075000b007a0c */ /* 0x000fe80003f46270 */
[----:B------:R2:W-:Y:S01]  /*169a0*/  LDGSTS.E.BYPASS.LTC128B.128 [R214+0x6880], [R2.64], !P1 ;  /* 0x0688000002d67fae */ /* 0x0005e2000c901d4a */
[----:B------:R-:W-:Y:S02]  /*169b0*/  ISETP.GE.AND P1, PT, R10, c[0x0][0x1d4], PT ;  /* 0x000075000a007a0c */ /* 0x000fe40003f26270 */
[----:B--2---:R-:W-:Y:S05]  /*169c0*/  IADD3 R2, P0, R0, R217, RZ ;  /* 0x000000d900027210 */ /* 0x004fea0007f1e0ff */
[----:B------:R-:W-:Y:S05]  /*169d0*/  IMAD.X R3, R6, 0x1, R219, P0 ;  /* 0x0000000106037824 */ /* 0x000fea00000e06db */
[----:B------:R2:W-:Y:S02]  /*169e0*/  LDGSTS.E.BYPASS.LTC128B.128 [R214+0x8080], [R2.64], !P2 ;  /* 0x0808000002d67fae */ /* 0x0005e4000d101d4a */
[----:B--2---:R-:W-:Y:S05]  /*169f0*/  IADD3 R2, P0, R0, R13, RZ ;  /* 0x0000000d00027210 */ /* 0x004fea0007f1e0ff */
[----:B------:R-:W-:Y:S05]  /*16a00*/  IMAD.X R3, R6, 0x1, R218, P0 ;  /* 0x0000000106037824 */ /* 0x000fea00000e06da */
[----:B------:R1:W-:Y:S03]  /*16a10*/  LDGSTS.E.BYPASS.LTC128B.128 [R214+0x9880], [R2.64], !P1 ;  /* 0x0988000002d67fae */ /* 0x0003e6000c901d4a */
.L_x_2429:
[----:B------:R-:W-:Y:S05]  /*16a20*/  BSYNC B0 ;  /* 0x0000000000007941 */ /* 0x000fea0003800000 */
.L_x_2428:
[----:B------:R-:W0:Y:S01]  /*16a30*/  LDGDEPBAR ;  /* 0x00000000000079af */ /* 0x000e220000000000 */
[----:B------:R-:W-:Y:S01]  /*16a40*/  WARPSYNC 0xffffffff ;  /* 0xffffffff00007948 */ /* 0x000fe20003800000 */
[C---:B-12---:R-:W-:Y:S01]  /*16a50*/  HMMA.16816.F32.BF16 R8, R32.reuse, R16, RZ ;  /* 0x000000102008723c */ /* 0x046fe200000418ff */
[----:B------:R-:W-:Y:S02]  /*16a60*/  BSSY B0, `(.L_x_2431) ;  /* 0x0000126000007945 */ /* 0x000fe40003800000 */
[----:B------:R-:W-:Y:S05]  /*16a70*/  ISETP.GT.AND P0, PT, R225, R247, PT ;  /* 0x000000f7e100720c */ /* 0x000fea0003f04270 */
[C---:B------:R-:W-:Y:S08]  /*16a80*/  HMMA.16816.F32.BF16 R16, R32.reuse, R18, RZ ;  /* 0x000000122010723c */ /* 0x040ff000000418ff */
[C---:B------:R-:W-:Y:S08]  /*16a90*/  HMMA.16816.F32.BF16 R20, R32.reuse, R24, RZ ;  /* 0x000000182014723c */ /* 0x040ff000000418ff */
        /* <DEDUP_REMOVED lines=161> */
[----:B------:R-:W-:Y:S03]  /*174b0*/  FMUL.FTZ R23, R23, c[0x0][0x320] ;  /* 0x0000c80017177a20 */ /* 0x000fe60000410000 */
        /* <DEDUP_REMOVED lines=9> */
[----:B------:R-:W3:Y:S01]  /*17550*/  MUFU.TANH R179, R26 ;  /* 0x0000001a00b37308 */ /* 0x000ee20000002400 */
[----:B-1----:R-:W-:Y:S09]  /*17560*/  FMUL.FTZ R19, R24, c[0x0][0x320] ;  /* 0x0000c80018137a20 */ /* 0x002ff20000410000 */
[----:B------:R1:W1:Y:S01]  /*17570*/  MUFU.TANH R178, R27 ;  /* 0x0000001b00b27308 */ /* 0x0002620000002400 */
[----:B--2---:R-:W-:Y:S09]  /*17580*/  FMUL.FTZ R20, R21, c[0x0][0x320] ;  /* 0x0000c80015147a20 */ /* 0x004ff20000410000 */
[----:B------:R2:W1:Y:S01]  /*17590*/  MUFU.TANH R180, R16 ;  /* 0x0000001000b47308 */ /* 0x0004620000002400 */
[C---:B----4-:R-:W-:Y:S09]  /*175a0*/  HMMA.16816.F32.BF16 R28, R184.reuse, R8, R28 ;  /* 0x00000008b81c723c */ /* 0x050ff2000004181c */
[----:B------:R2:W4:Y:S01]  /*175b0*/  MUFU.TANH R177, R17 ;  /* 0x0000001100b17308 */ /* 0x0005220000002400 */
[----:B------:R-:W-:Y:S09]  /*175c0*/  HMMA.16816.F32.BF16 R32, R184, R10, R32 ;  /* 0x0000000ab820723c */ /* 0x000ff20000041820 */
[----:B------:R-:W2:Y:S05]  /*175d0*/  MUFU.TANH R20, R20 ;  /* 0x0000001400147308 */ /* 0x000eaa0000002400 */
[----:B------:R-:W-:Y:S05]  /*175e0*/  FMUL.FTZ R28, R28, c[0x0][0x320] ;  /* 0x0000c8001c1c7a20 */ /* 0x000fea0000410000 */
[----:B------:R2:W2:Y:S01]  /*175f0*/  MUFU.TANH R183, R22 ;  /* 0x0000001600b77308 */ /* 0x0004a20000002400 */
[----:B-1----:R-:W-:Y:S02]  /*17600*/  FMUL.FTZ R27, R29, c[0x0][0x320] ;  /* 0x0000c8001d1b7a20 */ /* 0x002fe40000410000 */
        /* <DEDUP_REMOVED lines=18> */
[--C-:B--234-:R-:W-:Y:S01]  /*17730*/  IMAD.IADD R3, R251, 0x1, R241.reuse ;  /* 0x00000001fb037824 */ /* 0x11cfe200078e02f1 */
[----:B------:R-:W2:Y:S01]  /*17740*/  LDL R0, [R1+0x84] ;  /* 0x0000840001007983 */ /* 0x000ea20000100800 */
[----:B------:R-:W-:Y:S03]  /*17750*/  IMAD.MOV.U32 R224, RZ, RZ, RZ ;  /* 0x000000ffffe07224 */ /* 0x000fe600078e00ff */
[----:B-1----:R-:W3:Y:S01]  /*17760*/  LDL.64 R22, [R1+0x90] ;  /* 0x0000900001167983 */ /* 0x002ee20000100a00 */
[----:B------:R-:W-:Y:S05]  /*17770*/  ISETP.GT.AND P1, PT, R3, 0x2f, PT ;  /* 0x0000002f0300780c */ /* 0x000fea0003f24270 */
        /* <DEDUP_REMOVED lines=26> */
[----:B-----5:R-:W-:Y:S03]  /*17920*/  IADD3 R0, P0, R16, R2, RZ ;  /* 0x0000000210007210 */ /* 0x020fe60007f1e0ff */
[----:B------:R-:W-:Y:S05]  /*17930*/  IMAD R10, R224, c[0x0][0x1f4], R10 ;  /* 0x00007d00e00a7a24 */ /* 0x000fea00078e020a */
[----:B------:R-:W-:Y:S02]  /*17940*/  IADD3.X R10, R235, R3, R10, P0, !PT ;  /* 0x00000003eb0a7210 */ /* 0x000fe400007fe40a */
[C---:B------:R-:W-:Y:S04]  /*17950*/  LEA R11, P0, R0.reuse, c[0x0][0x1c8], 0x1 ;  /* 0x00007200000b7a11 */ /* 0x040fe800078008ff */
[----:B------:R-:W-:Y:S01]  /*17960*/  LEA.HI.X R10, R0, c[0x0][0x1cc], R10, 0x1, P0 ;  /* 0x00007300000a7a11 */ /* 0x000fe200000f0c0a */
[----:B------:R-:W-:-:S06]  /*17970*/  BRA.DIV ~URZ, `(.L_x_2433) ;  /* 0x00009e427f007947 */ /* 0x000fcc000b800000 */
[----:B------:R1:W2:Y:S02]  /*17980*/  SHFL.IDX PT, R6, R10, RZ, 0x181f ;  /* 0x00181fff0a067589 */ /* 0x0002a400000e0000 */
.L_x_2551:
[----:B------:R-:W-:-:S05]  /*17990*/  BRA.DIV ~URZ, `(.L_x_2434) ;  /* 0x00009e927f007947 */ /* 0x000fca000b800000 */
[----:B------:R3:W4:Y:S02]  /*179a0*/  SHFL.IDX PT, R0, R11, RZ, 0x181f ;  /* 0x00181fff0b007589 */ /* 0x00072400000e0000 */
.L_x_2552:
[----:B------:R-:W-:Y:S02]  /*179b0*/  ISETP.GE.AND P0, PT, R227, 0x1, PT ;  /* 0x00000001e300780c */ /* 0x000fe40003f06270 */
[C---:B------:R-:W-:Y:S02]  /*179c0*/  IADD3 R2, R215.reuse, 0x40, RZ ;  /* 0x00000040d7027810 */ /* 0x040fe40007ffe0ff */
[C---:B------:R-:W-:Y:S02]  /*179d0*/  ISETP.GE.AND P3, PT, R215.reuse, c[0x0][0x1d4], PT ;  /* 0x00007500d7007a0c */ /* 0x040fe40003f66270 */
[----:B------:R-:W-:Y:S02]  /*179e0*/  ISETP.GE.AND P2, PT, R2, c[0x0][0x1d4], PT ;  /* 0x0000750002007a0c */ /* 0x000fe40003f46270 */
[C---:B------:R-:W-:Y:S02]  /*179f0*/  IADD3 R17, R215.reuse, 0x80, RZ ;  /* 0x00000080d7117810 */ /* 0x040fe40007ffe0ff */
[----:B------:R-:W-:Y:S03]  /*17a00*/  IADD3 R16, R215, 0xc0, RZ ;  /* 0x000000c0d7107810 */ /* 0x000fe60007ffe0ff */
[----:B----4-:R-:W-:Y:S05]  /*17a10*/  @P0 IADD3 R8, P1, R0, R239, RZ ;  /* 0x000000ef00080210 */ /* 0x010fea0007f3e0ff */
[----:B--2---:R-:W-:Y:S01]  /*17a20*/  @P0 IMAD.X R9, R6, 0x1, R221, P1 ;  /* 0x0000000106090824 */ /* 0x004fe200008e06dd */
[----:B------:R-:W-:Y:S04]  /*17a30*/  @P0 IADD3 R2, P1, R0, R220, RZ ;  /* 0x000000dc00020210 */ /* 0x000fe80007f3e0ff */
[----:B------:R-:W-:Y:S01]  /*17a40*/  @!PT LDS RZ, [RZ] ;  /* 0x00000000fffff984 */ /* 0x000fe20000000800 */
[----:B------:R-:W-:Y:S01]  /*17a50*/  @!PT LDS RZ, [RZ] ;  /* 0x00000000fffff984 */ /* 0x000fe20000000800 */
[----:B------:R-:W-:Y:S01]  /*17a60*/  @!PT LDS RZ, [RZ] ;  /* 0x00000000fffff984 */ /* 0x000fe20000000800 */
[----:B------:R2:W-:Y:S01]  /*17a70*/  @P0 LDGSTS.E.BYPASS.LTC128B.128 [R214+0xa080], [R8.64], !P3 ;  /* 0x0a08000008d60fae */ /* 0x0005e2000d901d4a */
[----:B------:R-:W-:Y:S01]  /*17a80*/  @P0 IMAD.X R3, R6, 0x1, R222, P1 ;  /* 0x0000000106030824 */ /* 0x000fe200008e06de */
[----:B------:R-:W-:Y:S04]  /*17a90*/  ISETP.GE.AND P3, PT, R17, c[0x0][0x1d4], PT ;  /* 0x0000750011007a0c */ /* 0x000fe80003f66270 */
[----:B------:R4:W-:Y:S01]  /*17aa0*/  @P0 LDGSTS.E.BYPASS.LTC128B.128 [R214+0xb880], [R2.64], !P2 ;  /* 0x0b88000002d60fae */ /* 0x0009e2000d101d4a */
[----:B------:R-:W-:Y:S02]  /*17ab0*/  ISETP.GE.AND P2, PT, R16, c[0x0][0x1d4], PT ;  /* 0x0000750010007a0c */ /* 0x000fe40003f46270 */
[----:B----4-:R-:W-:Y:S05]  /*17ac0*/  @P0 IADD3 R2, P1, R0, R217, RZ ;  /* 0x000000d900020210 */ /* 0x010fea0007f3e0ff */
[----:B------:R-:W-:Y:S05]  /*17ad0*/  @P0 IMAD.X R3, R6, 0x1, R219, P1 ;  /* 0x0000000106030824 */ /* 0x000fea00008e06db */
[----:B------:R4:W-:Y:S02]  /*17ae0*/  @P0 LDGSTS.E.BYPASS.LTC128B.128 [R214+0xd080], [R2.64], !P3 ;  /* 0x0d08000002d60fae */ /* 0x0009e4000d901d4a */
[----:B----4-:R-:W-:Y:S05]  /*17af0*/  @P0 IADD3 R2, P1, R0, R13, RZ ;  /* 0x0000000d00020210 */ /* 0x010fea0007f3e0ff */
[----:B------:R-:W-:Y:S05]  /*17b00*/  @P0 IMAD.X R3, R6, 0x1, R218, P1 ;  /* 0x0000000106030824 */ /* 0x000fea00008e06da */
[----:B------:R2:W-:Y:S01]  /*17b10*/  @P0 LDGSTS.E.BYPASS.LTC128B.128 [R214+0xe880], [R2.64], !P2 ;  /* 0x0e88000002d60fae */ /* 0x0005e2000d101d4a */
[----:B------:R-:W-:-:S05]  /*17b20*/  BRA.DIV ~URZ, `(.L_x_2435) ;  /* 0x00009d727f007947 */ /* 0x000fca000b800000 */
[----:B------:R4:W1:Y:S04]  /*17b30*/  SHFL.IDX PT, R6, R10, 0x1, 0x181f ;  /* 0x00381f000a067f89 */ /* 0x00086800000e0000 */
[----:B------:R4:W2:Y:S02]  /*17b40*/  SHFL.IDX PT, R0, R11, 0x1, 0x181f ;  /* 0x00381f000b007f89 */ /* 0x0008a400000e0000 */
.L_x_2553:
[----:B------:R-:W-:Y:S02]  /*17b50*/  ISETP.GE.AND P0, PT, R227, 0x21, PT ;  /* 0x00000021e300780c */ /* 0x000fe40003f06270 */
[C---:B------:R-:W-:Y:S02]  /*17b60*/  IADD3 R23, R215.reuse, 0x40, RZ ;  /* 0x00000040d7177810 */ /* 0x040fe40007ffe0ff */
[C---:B------:R-:W-:Y:S02]  /*17b70*/  ISETP.GE.AND P5, PT, R215.reuse, c[0x0][0x1d4], PT ;  /* 0x00007500d7007a0c */ /* 0x040fe40003fa6270 */
[----:B------:R-:W-:Y:S02]  /*17b80*/  IADD3 R22, R215, 0x80, RZ ;  /* 0x00000080d7167810 */ /* 0x000fe40007ffe0ff */
[----:B------:R-:W-:Y:S02]  /*17b90*/  ISETP.GE.AND P4, PT, R23, c[0x0][0x1d4], PT ;  /* 0x0000750017007a0c */ /* 0x000fe40003f86270 */
[----:B------:R-:W-:Y:S02]  /*17ba0*/  ISETP.GE.AND P3, PT, R22, c[0x0][0x1d4], PT ;  /* 0x0000750016007a0c */ /* 0x000fe40003f66270 */
[----:B------:R-:W-:Y:S02]  /*17bb0*/  IADD3 R21, R215, 0xc0, RZ ;  /* 0x000000c0d7157810 */ /* 0x000fe40007ffe0ff */
[----:B--2---:R-:W-:Y:S02]  /*17bc0*/  @P0 IADD3 R16, P1, R0, R239, RZ ;  /* 0x000000ef00100210 */ /* 0x004fe40007f3e0ff */
[----:B------:R-:W-:Y:S03]  /*17bd0*/  ISETP.GE.AND P2, PT, R21, c[0x0][0x1d4], PT ;  /* 0x0000750015007a0c */ /* 0x000fe60003f46270 */
[----:B-1----:R-:W-:Y:S01]  /*17be0*/  @P0 IMAD.X R17, R6, 0x1, R221, P1 ;  /* 0x0000000106110824 */ /* 0x002fe200008e06dd */
[----:B----4-:R-:W-:Y:S04]  /*17bf0*/  @P0 IADD3 R10, P1, R0, R220, RZ ;  /* 0x000000dc000a0210 */ /* 0x010fe80007f3e0ff */
[----:B------:R-:W-:Y:S01]  /*17c00*/  @!PT LDS RZ, [RZ] ;  /* 0x00000000fffff984 */ /* 0x000fe20000000800 */
[----:B------:R-:W-:Y:S01]  /*17c10*/  @!PT LDS RZ, [RZ] ;  /* 0x00000000fffff984 */ /* 0x000fe20000000800 */
[----:B------:R-:W-:Y:S01]  /*17c20*/  @!PT LDS RZ, [RZ] ;  /* 0x00000000fffff984 */ /* 0x000fe20000000800 */
[----:B------:R1:W-:Y:S01]  /*17c30*/  @P0 LDGSTS.E.BYPASS.LTC128B.128 [R214+0xb080], [R16.64], !P5 ;  /* 0x0b08000010d60fae */ /* 0x0003e2000e901d4a */
[----:B---3--:R-:W-:Y:S01]  /*17c40*/  @P0 IMAD.X R11, R6, 0x1, R222, P1 ;  /* 0x00000001060b0824 */ /* 0x008fe200008e06de */
[----:B------:R-:W-:Y:S04]  /*17c50*/  @P0 IADD3 R8, P1, R0, R217, RZ ;  /* 0x000000d900080210 */ /* 0x000fe80007f3e0ff */
[----:B------:R1:W-:Y:S01]  /*17c60*/  @P0 LDGSTS.E.BYPASS.LTC128B.128 [R214+0xc880], [R10.64], !P4 ;  /* 0x0c8800000ad60fae */ /* 0x0003e2000e101d4a */
[----:B------:R-:W-:Y:S01]  /*17c70*/  @P0 IMAD.X R9, R6, 0x1, R219, P1 ;  /* 0x0000000106090824 */ /* 0x000fe200008e06db */
[----:B------:R-:W-:Y:S04]  /*17c80*/  @P0 IADD3 R2, P1, R0, R13, RZ ;  /* 0x0000000d00020210 */ /* 0x000fe80007f3e0ff */
[----:B------:R1:W-:Y:S01]  /*17c90*/  @P0 LDGSTS.E.BYPASS.LTC128B.128 [R214+0xe080], [R8.64], !P3 ;  /* 0x0e08000008d60fae */ /* 0x0003e2000d901d4a */
[----:B------:R-:W-:Y:S05]  /*17ca0*/  @P0 IMAD.X R3, R6, 0x1, R218, P1 ;  /* 0x0000000106030824 */ /* 0x000fea00008e06da */
[----:B------:R1:W-:Y:S03]  /*17cb0*/  @P0 LDGSTS.E.BYPASS.LTC128B.128 [R214+0xf880], [R2.64], !P2 ;  /* 0x0f88000002d60fae */ /* 0x0003e6000d101d4a */
.L_x_2432:
[----:B--234-:R-:W-:Y:S05]  /*17cc0*/  BSYNC B0 ;  /* 0x0000000000007941 */ /* 0x01cfea0003800000 */
.L_x_2431:
[----:B------:R-:W2:Y:S01]  /*17cd0*/  LDL R0, [R1+0x80] ;  /* 0x0000800001007983 */ /* 0x000ea20000100800 */
[----:B------:R-:W-:Y:S03]  /*17ce0*/  IMAD R6, R225, -0x30, RZ ;  /* 0xffffffd0e1067824 */ /* 0x000fe600078e02ff */
[----:B-1----:R-:W2:Y:S01]  /*17cf0*/  LDL R8, [R1+0x4] ;  /* 0x0000040001087983 */ /* 0x002ea20000100800 */
[----:B------:R-:W-:Y:S03]  /*17d00*/  IMAD.IADD R11, R6, 0x1, -R246 ;  /* 0x00000001060b7824 */ /* 0x000fe600078e0af6 */
[----:B------:R-:W3:Y:S04]  /*17d10*/  LDL R3, [R1+0x7c] ;  /* 0x00007c0001037983 */ /* 0x000ee80000100800 */
[----:B------:R-:W3:Y:S04]  /*17d20*/  LDL R2, [R1+0x78] ;  /* 0x0000780001027983 */ /* 0x000ee80000100800 */
[----:B------:R-:W0:Y:S01]  /*17d30*/  LDGDEPBAR ;  /* 0x00000000000079af */ /* 0x000e220000000000 */
[----:B--2---:R-:W-:Y:S02]  /*17d40*/  IMAD R8, R8, 0x80, R0 ;  /* 0x0000008008087824 */ /* 0x004fe400078e0200 */
[----:B------:R-:W-:Y:S05]  /*17d50*/  IMAD.MOV.U32 R0, RZ, RZ, 0x1 ;  /* 0x00000001ff007424 */ /* 0x000fea00078e00ff */
[----:B------:R-:W-:Y:S02]  /*17d60*/  ISETP.NE.AND P0, PT, R0, c[0x0][0x2c4], PT ;  /* 0x0000b10000007a0c */ /* 0x000fe40003f05270 */
[----:B---3--:R-:W-:Y:S02]  /*17d70*/  IADD3 R8, R2, R8, R3 ;  /* 0x0000000802087210 */ /* 0x008fe40007ffe003 */
        /* <DEDUP_REMOVED lines=8> */
[----:B------:R1:W2:Y:S02]  /*17e00*/  SHFL.IDX PT, R3, R8, RZ, 0x1c1f ;  /* 0x001c1fff08037589 */ /* 0x0002a400000e0000 */
.L_x_2554:
[----:B--2---:R-:W-:Y:S01]  /*17e10*/  IADD3 R2, R10, R3, RZ ;  /* 0x000000030a027210 */ /* 0x004fe20007ffe0ff */
[----:B------:R-:W-:Y:S05]  /*17e20*/  IMAD.MOV.U32 R0, RZ, RZ, 0x1 ;  /* 0x00000001ff007424 */ /* 0x000fea00078e00ff */
[----:B------:R-:W-:Y:S01]  /*17e30*/  ISETP.LE.AND P0, PT, R0, c[0x0][0x32c], PT ;  /* 0x0000cb0000007a0c */ /* 0x000fe20003f03270 */
        /* <DEDUP_REMOVED lines=16> */
.L_x_2439:
[----:B------:R-:W-:Y:S04]  /*17f40*/  MOV R13, 0x1 ;  /* 0x00000001000d7802 */ /* 0x000fe80000000f00 */
[----:B------:R-:W-:Y:S11]  /*17f50*/  ISETP.NE.AND P0, PT, R13, c[0x0][0x32c], PT ;  /* 0x0000cb000d007a0c */ /* 0x000ff60003f05270 */
[----:B------:R-:W-:Y:S02]  /*17f60*/  @!UPT UIADD3 URZ, URZ, URZ, URZ ;  /* 0x0000003f3f3ff290 */ /* 0x000fe4000fffe03f */
[----:B------:R-:W-:Y:S05]  /*17f70*/  @P0 IMAD.HI.U32 R13, R3, c[0x0][0x330], RZ ;  /* 0x0000cc00030d0a27 */ /* 0x000fea00078e00ff */
[----:B------:R-:W-:Y:S02]  /*17f80*/  @P0 SHF.R.U32.HI R3, RZ, c[0x0][0x334], R13 ;  /* 0x0000cd00ff030a19 */ /* 0x000fe4000001160d */
.L_x_2440:
[----:B------:R-:W-:Y:S05]  /*17f90*/  BSYNC B0 ;  /* 0x0000000000007941 */ /* 0x000fea0003800000 */
.L_x_2438:
[----:B------:R-:W-:Y:S05]  /*17fa0*/  IMAD R3, R3, c[0x0][0x32c], R11 ;  /* 0x0000cb0003037a24 */ /* 0x000fea00078e020b */
[----:B------:R-:W-:Y:S02]  /*17fb0*/  IMNMX R0, R0, R3, !PT ;  /* 0x0000000300007217 */ /* 0x000fe40007800200 */
[----:B------:R-:W-:Y:S04]  /*17fc0*/  IADD3 R3, R3, c[0x0][0x32c], RZ ;  /* 0x0000cb0003037a10 */ /* 0x000fe80007ffe0ff */
[----:B------:R-:W-:Y:S02]  /*17fd0*/  IMNMX R2, R2, R3, PT ;  /* 0x0000000302027217 */ /* 0x000fe40003800200 */
.L_x_2437:
        /* <DEDUP_REMOVED lines=63> */
.L_x_2555:
[----:B---3--:R-:W-:Y:S01]  /*183d0*/  IADD3 R2, R10, R3, RZ ;  /* 0x000000030a027210 */ /* 0x008fe20007ffe0ff */
        /* <DEDUP_REMOVED lines=18> */
.L_x_2444:
[----:B------:R-:W-:Y:S04]  /*18500*/  MOV R6, 0x1 ;  /* 0x0000000100067802 */ /* 0x000fe80000000f00 */
[----:B------:R-:W-:Y:S11]  /*18510*/  ISETP.NE.AND P0, PT, R6, c[0x0][0x32c], PT ;  /* 0x0000cb0006007a0c */ /* 0x000ff60003f05270 */
[----:B------:R-:W-:Y:S02]  /*18520*/  @!UPT UIADD3 URZ, URZ, URZ, URZ ;  /* 0x0000003f3f3ff290 */ /* 0x000fe4000fffe03f */
[----:B------:R-:W-:Y:S05]  /*18530*/  @P0 IMAD.HI.U32 R6, R3, c[0x0][0x330], RZ ;  /* 0x0000cc0003060a27 */ /* 0x000fea00078e00ff */
[----:B------:R-:W-:Y:S02]  /*18540*/  @P0 SHF.R.U32.HI R3, RZ, c[0x0][0x334], R6 ;  /* 0x0000cd00ff030a19 */ /* 0x000fe40000011606 */
.L_x_2445:
[----:B------:R-:W-:Y:S05]  /*18550*/  BSYNC B0 ;  /* 0x0000000000007941 */ /* 0x000fea0003800000 */
.L_x_2443:
[----:B------:R-:W-:Y:S05]  /*18560*/  IMAD R3, R3, c[0x0][0x32c], R11 ;  /* 0x0000cb0003037a24 */ /* 0x000fea00078e020b */
[----:B------:R-:W-:Y:S02]  /*18570*/  IMNMX R0, R0, R3, !PT ;  /* 0x0000000300007217 */ /* 0x000fe40007800200 */
[----:B------:R-:W-:Y:S04]  /*18580*/  IADD3 R3, R3, c[0x0][0x32c], RZ ;  /* 0x0000cb0003037a10 */ /* 0x000fe80007ffe0ff */
[----:B------:R-:W-:Y:S02]  /*18590*/  IMNMX R2, R2, R3, PT ;  /* 0x0000000302027217 */ /* 0x000fe40003800200 */
.L_x_2442:
[----:B------:R-:W-:Y:S02]  /*185a0*/  ISETP.GT.AND P0, PT, R0, RZ, !P1 ;  /* 0x000000ff0000720c */ /* 0x000fe40004f04270 */
[C---:B------:R-:W-:Y:S02]  /*185b0*/  LOP3.LUT P1, RZ, R213.reuse, 0x1, RZ, 0xc0, !PT ;  /* 0x00000001d5ff7812 */ /* 0x040fe4000782c0ff */
[----:B------:R-:W-:Y:S04]  /*185c0*/  ISETP.LT.OR P0, PT, R2, 0x1, P0 ;  /* 0x000000010200780c */ /* 0x000fe80000701670 */
[----:B-12---:R-:W-:Y:S02]  /*185d0*/  FSEL R8, R216, -INF , !P0 ;  /* 0xff800000d8087808 */ /* 0x006fe40004000000 */
        /* <DEDUP_REMOVED lines=64> */
.L_x_2556:
[----:B-12---:R-:W-:Y:S01]  /*189e0*/  FMNMX.FTZ R0, R0, R2, !PT ;  /* 0x0000000200007209 */ /* 0x006fe20007810000 */
[----:B------:R-:W-:-:S05]  /*189f0*/  BRA.DIV ~URZ, `(.L_x_2447) ;  /* 0x000090a27f007947 */ /* 0x000fca000b800000 */
[----:B------:R-:W1:Y:S02]  /*18a00*/  SHFL.BFLY PT, R13, R0, 0x1, 0x1f ;  /* 0x0c201f00000d7f89 */ /* 0x000e6400000e0000 */
[----:B-1----:R-:W-:Y:S02]  /*18a10*/  FMNMX.FTZ R13, R0, R13, !PT ;  /* 0x0000000d000d7209 */ /* 0x002fe40007810000 */
[----:B------:R-:W1:Y:S02]  /*18a20*/  SHFL.BFLY PT, R0, R6, 0x2, 0x1f ;  /* 0x0c401f0006007f89 */ /* 0x000e6400000e0000 */
[----:B-1----:R-:W-:Y:S05]  /*18a30*/  FMNMX.FTZ R0, R6, R0, !PT ;  /* 0x0000000006007209 */ /* 0x002fea0007810000 */
[----:B------:R1:W2:Y:S02]  /*18a40*/  SHFL.BFLY PT, R2, R0, 0x1, 0x1f ;  /* 0x0c201f0000027f89 */ /* 0x0002a400000e0000 */
.L_x_2557:
[C---:B------:R-:W-:Y:S01]  /*18a50*/  FSETP.NEU.FTZ.AND P0, PT, R13.reuse, -INF , PT ;  /* 0xff8000000d00780b */ /* 0x040fe20003f1d000 */
[----:B------:R-:W-:Y:S01]  /*18a60*/  WARPSYNC 0xffffffff ;  /* 0xffffffff00007948 */ /* 0x000fe20003800000 */
[----:B--2---:R-:W-:Y:S01]  /*18a70*/  FMNMX.FTZ R3, R2, R0, !PT ;  /* 0x0000000002037209 */ /* 0x004fe20007810000 */
[C---:B------:R-:W-:Y:S01]  /*18a80*/  FMUL.FTZ R2, R13.reuse, c[0x0][0x2d0] ;  /* 0x0000b4000d027a20 */ /* 0x040fe20000410000 */
[----:B-1----:R-:W-:Y:S04]  /*18a90*/  FSEL R0, R13, RZ, P0 ;  /* 0x000000ff0d007208 */ /* 0x002fe80000000000 */
[----:B------:R-:W-:Y:S01]  /*18aa0*/  FSEL R2, R2, RZ, P0 ;  /* 0x000000ff02027208 */ /* 0x000fe20000000000 */
[----:B------:R-:W-:Y:S01]  /*18ab0*/  FADD.FTZ R0, -R0, R4 ;  /* 0x0000000400007221 */ /* 0x000fe20000010100 */
[C---:B------:R-:W-:Y:S01]  /*18ac0*/  FSETP.NEU.FTZ.AND P0, PT, R3.reuse, -INF , PT ;  /* 0xff8000000300780b */ /* 0x040fe20003f1d000 */
[----:B------:R-:W-:Y:S02]  /*18ad0*/  FMUL.FTZ R4, R3, c[0x0][0x2d0] ;  /* 0x0000b40003047a20 */ /* 0x000fe40000410000 */
[----:B------:R-:W-:Y:S02]  /*18ae0*/  FMUL.FTZ R0, R0, c[0x0][0x2d0] ;  /* 0x0000b40000007a20 */ /* 0x000fe40000410000 */
[--C-:B------:R-:W-:Y:S01]  /*18af0*/  FFMA.FTZ R24, R24, c[0x0][0x2d0], -R2.reuse ;  /* 0x0000b40018187a23 */ /* 0x100fe20000010802 */
[----:B------:R-:W-:Y:S01]  /*18b00*/  FSEL R4, R4, RZ, P0 ;  /* 0x000000ff04047208 */ /* 0x000fe20000000000 */
        /* <DEDUP_REMOVED lines=13> */
[----:B------:R-:W2:Y:S01]  /*18be0*/  MUFU.EX2 R35, R35 ;  /* 0x0000002300237308 */ /* 0x000ea20000000800 */
        /* <DEDUP_REMOVED lines=11> */
[----:B------:R-:W3:Y:S10]  /*18ca0*/  MUFU.EX2 R33, R33 ;  /* 0x0000002100217308 */ /* 0x000ef40000000800 */
[----:B------:R4:W-:Y:S10]  /*18cb0*/  MUFU.EX2 R175, R8 ;  /* 0x0000000800af7308 */ /* 0x0009f40000000800 */
[----:B------:R-:W-:Y:S10]  /*18cc0*/  MUFU.EX2 R216, R173 ;  /* 0x000000ad00d87308 */ /* 0x000ff40000000800 */
[----:B------:R-:W-:Y:S10]  /*18cd0*/  MUFU.EX2 R178, R178 ;  /* 0x000000b200b27308 */ /* 0x000ff40000000800 */
[----:B------:R-:W-:Y:S10]  /*18ce0*/  MUFU.EX2 R179, R179 ;  /* 0x000000b300b37308 */ /* 0x000ff40000000800 */
[----:B------:R-:W-:Y:S01]  /*18cf0*/  MUFU.EX2 R180, R180 ;  /* 0x000000b400b47308 */ /* 0x000fe20000000800 */
[C---:B-1----:R-:W-:Y:S01]  /*18d00*/  FFMA.FTZ R2, R0.reuse, R234, R24 ;  /* 0x000000ea00027223 */ /* 0x042fe20000010018 */
[----:B--2---:R-:W-:Y:S01]  /*18d10*/  F2FP.BF16.PACK_AB R172, R35, R24 ;  /* 0x0000001823ac723e */ /* 0x004fe200000010ff */
[C---:B------:R-:W-:Y:S01]  /*18d20*/  FMUL.FTZ R32, R0.reuse, R148 ;  /* 0x0000009400207220 */ /* 0x040fe20000410000 */
[----:B---3--:R-:W-:Y:S01]  /*18d30*/  F2FP.BF16.PACK_AB R174, R33, R34 ;  /* 0x0000002221ae723e */ /* 0x008fe200000010ff */
[----:B------:R-:W-:Y:S01]  /*18d40*/  FADD.FTZ R6, R35, R2 ;  /* 0x0000000223067221 */ /* 0x000fe20000010000 */
[----:B------:R-:W-:Y:S01]  /*18d50*/  FSEL R2, R3, RZ, P0 ;  /* 0x000000ff03027208 */ /* 0x000fe20000000000 */
[----:B----4-:R-:W-:Y:S01]  /*18d60*/  FMUL.FTZ R8, R0, R168 ;  /* 0x000000a800087220 */ /* 0x010fe20000410000 */
[----:B------:R-:W-:Y:S01]  /*18d70*/  ISETP.GT.AND P0, PT, R225, R247, PT ;  /* 0x000000f7e100720c */ /* 0x000fe20003f04270 */
[----:B------:R-:W-:Y:S01]  /*18d80*/  FADD.FTZ R6, R34, R6 ;  /* 0x0000000622067221 */ /* 0x000fe20000010000 */
[----:B------:R-:W1:Y:S01]  /*18d90*/  MUFU.EX2 R168, R23 ;  /* 0x0000001700a87308 */ /* 0x000e620000000800 */
[----:B------:R-:W-:Y:S02]  /*18da0*/  FADD.FTZ R2, -R2, R14 ;  /* 0x0000000e02027221 */ /* 0x000fe40000010100 */
[----:B------:R-:W-:Y:S02]  /*18db0*/  FADD.FTZ R177, R33, R6 ;  /* 0x0000000621b17221 */ /* 0x000fe40000010000 */
[----:B------:R-:W-:Y:S02]  /*18dc0*/  FMUL.FTZ R2, R2, c[0x0][0x2d0] ;  /* 0x0000b40002027a20 */ /* 0x000fe40000410000 */
[----:B------:R-:W-:Y:S02]  /*18dd0*/  FMUL.FTZ R33, R0, R149 ;  /* 0x0000009500217220 */ /* 0x000fe40000410000 */
[--C-:B------:R-:W-:Y:S01]  /*18de0*/  FFMA.FTZ R14, R22, c[0x0][0x2d0], -R4.reuse ;  /* 0x0000b400160e7a23 */ /* 0x100fe20000010804 */
[----:B------:R-:W-:Y:S01]  /*18df0*/  MUFU.EX2 R6, R184 ;  /* 0x000000b800067308 */ /* 0x000fe20000000800 */
[C---:B------:R-:W-:Y:S02]  /*18e00*/  FMUL.FTZ R21, R0.reuse, R161 ;  /* 0x000000a100157220 */ /* 0x040fe40000410000 */
[C---:B------:R-:W-:Y:S02]  /*18e10*/  FMUL.FTZ R20, R0.reuse, R160 ;  /* 0x000000a000147220 */ /* 0x040fe40000410000 */
[----:B------:R-:W-:Y:S02]  /*18e20*/  FFMA.FTZ R4, R9, c[0x0][0x2d0], -R4 ;  /* 0x0000b40009047a23 */ /* 0x000fe40000010804 */
        /* <DEDUP_REMOVED lines=18> */
[C---:B--2---:R-:W-:Y:S02]  /*18f50*/  FMUL.FTZ R34, R2.reuse, R150 ;  /* 0x0000009602227220 */ /* 0x044fe40000410000 */
[C---:B------:R-:W-:Y:S02]  /*18f60*/  FMUL.FTZ R35, R2.reuse, R151 ;  /* 0x0000009702237220 */ /* 0x040fe40000410000 */
[----:B------:R-:W2:Y:S01]  /*18f70*/  LDSM.16.MT88.4 R148, [R193] ;  /* 0x00000000c194783b */ /* 0x000ea20000004200 */
[C---:B------:R-:W-:Y:S01]  /*18f80*/  FMUL.FTZ R10, R2.reuse, R170 ;  /* 0x000000aa020a7220 */ /* 0x040fe20000410000 */
[----:B------:R-:W-:Y:S01]  /*18f90*/  MUFU.EX2 R14, R181 ;  /* 0x000000b5000e7308 */ /* 0x000fe20000000800 */
[C---:B------:R-:W-:Y:S02]  /*18fa0*/  FMUL.FTZ R11, R2.reuse, R171 ;  /* 0x000000ab020b7220 */ /* 0x040fe40000410000 */
[----:B------:R-:W-:Y:S01]  /*18fb0*/  FFMA.FTZ R160, R2, R233, R175 ;  /* 0x000000e902a07223 */ /* 0x000fe200000100af */
[----:B-1----:R-:W-:Y:S01]  /*18fc0*/  F2FP.BF16.PACK_AB R175, R216, R161 ;  /* 0x000000a1d8af723e */ /* 0x002fe200000010ff */
[C---:B------:R-:W-:Y:S02]  /*18fd0*/  FMUL.FTZ R18, R2.reuse, R166 ;  /* 0x000000a602127220 */ /* 0x040fe40000410000 */
[C---:B------:R-:W-:Y:S02]  /*18fe0*/  FMUL.FTZ R19, R2.reuse, R167 ;  /* 0x000000a702137220 */ /* 0x040fe40000410000 */
[----:B------:R-:W-:Y:S01]  /*18ff0*/  LDSM.16.MT88.4 R164, [R193+0x1000] ;  /* 0x00100000c1a4783b */ /* 0x000fe20000004200 */
[C---:B------:R-:W-:Y:S01]  /*19000*/  FMUL.FTZ R26, R2.reuse, R158 ;  /* 0x0000009e021a7220 */ /* 0x040fe20000410000 */
[----:B------:R-:W-:Y:S01]  /*19010*/  MUFU.EX2 R181, R176 ;  /* 0x000000b000b57308 */ /* 0x000fe20000000800 */
[C---:B------:R-:W-:Y:S02]  /*19020*/  FMUL.FTZ R27, R2.reuse, R159 ;  /* 0x0000009f021b7220 */ /* 0x040fe40000410000 */
[C---:B------:R-:W-:Y:S02]  /*19030*/  FMUL.FTZ R30, R2.reuse, R154 ;  /* 0x0000009a021e7220 */ /* 0x040fe40000410000 */
[C---:B------:R-:W-:Y:S02]  /*19040*/  FMUL.FTZ R31, R2.reuse, R155 ;  /* 0x0000009b021f7220 */ /* 0x040fe40000410000 */
[----:B------:R-:W-:Y:S01]  /*19050*/  LDSM.16.MT88.4 R152, [R193+0x800] ;  /* 0x00080000c198783b */ /* 0x000fe20000004200 */
        /* <DEDUP_REMOVED lines=10> */
[----:B------:R-:W-:Y:S02]  /*19100*/  FMUL.FTZ R49, R0, R49 ;  /* 0x0000003100317220 */ /* 0x000fe40000410000 */
[C---:B------:R-:W-:Y:S01]  /*19110*/  FMUL.FTZ R50, R2.reuse, R50 ;  /* 0x0000003202327220 */ /* 0x040fe20000410000 */
[C---:B--2---:R-:W-:Y:S05]  /*19120*/  HMMA.16816.F32.BF16 R8, R172.reuse, R148, R8 ;  /* 0x00000094ac08723c */ /* 0x044fea0000041808 */
        /* <DEDUP_REMOVED lines=93> */
[C---:B------:R-:W-:Y:S01]  /*19700*/  FMUL.FTZ R135, R2.reuse, R135 ;  /* 0x0000008702877220 */ /* 0x040fe20000410000 */
[C---:B-1----:R-:W-:Y:S03]  /*19710*/  HMMA.16816.F32.BF16 R44, R172.reuse, R148, R44 ;  /* 0x00000094ac2c723c */ /* 0x042fe6000004182c */
[C---:B------:R-:W-:Y:S02]  /*19720*/  FMUL.FTZ R138, R2.reuse, R138 ;  /* 0x0000008a028a7220 */ /* 0x040fe40000410000 */
[----:B------:R-:W-:Y:S02]  /*19730*/  FMUL.FTZ R139, R2, R139 ;  /* 0x0000008b028b7220 */ /* 0x000fe40000410000 */
[----:B------:R-:W1:Y:S01]  /*19740*/  MUFU.EX2 R2, R183 ;  /* 0x000000b700027308 */ /* 0x000e620000000800 */
[C---:B------:R-:W-:Y:S01]  /*19750*/  HMMA.16816.F32.BF16 R48, R172.reuse, R150, R48 ;  /* 0x00000096ac30723c */ /* 0x040fe20000041830 */
[----:B------:R-:W2:Y:S03]  /*19760*/  LDSM.16.MT88.4 R148, [R194+0x1800] ;  /* 0x00180000c294783b */ /* 0x000ea60000004200 */
[C---:B------:R-:W-:Y:S02]  /*19770*/  FMUL.FTZ R132, R0.reuse, R132 ;  /* 0x0000008400847220 */ /* 0x040fe40000410000 */
[C---:B------:R-:W-:Y:S02]  /*19780*/  FMUL.FTZ R133, R0.reuse, R133 ;  /* 0x0000008500857220 */ /* 0x040fe40000410000 */
[C---:B------:R-:W-:Y:S04]  /*19790*/  FMUL.FTZ R136, R0.reuse, R136 ;  /* 0x0000008800887220 */ /* 0x040fe80000410000 */
[----:B------:R-:W-:Y:S02]  /*197a0*/  FMUL.FTZ R137, R0, R137 ;  /* 0x0000008900897220 */ /* 0x000fe40000410000 */
[----:B------:R-:W-:Y:S02]  /*197b0*/  FADD.FTZ R0, R6, R177 ;  /* 0x000000b106007221 */ /* 0x000fe40000010000 */
[----:B------:R-:W3:Y:S02]  /*197c0*/  MUFU.EX2 R177, R185 ;  /* 0x000000b900b17308 */ /* 0x000ee40000000800 */
        /* <DEDUP_REMOVED lines=42> */
[----:B---3--:R-:W-:Y:S05]  /*19a70*/  F2FP.BF16.PACK_AB R173, R177, R176 ;  /* 0x000000b0b1ad723e */ /* 0x008fea00000010ff */
[C---:B------:R-:W-:Y:S02]  /*19a80*/  HMMA.16816.F32.BF16 R8, R148.reuse, R152, R8 ;  /* 0x000000989408723c */ /* 0x040fe40000041808 */
[----:B------:R-:W3:Y:S03]  /*19a90*/  MUFU.EX2 R6, R189 ;  /* 0x000000bd00067308 */ /* 0x000ee60000000800 */
[----:B-1----:R-:W-:Y:S03]  /*19aa0*/  FADD.FTZ R0, R2, R0 ;  /* 0x0000000002007221 */ /* 0x002fe60000010000 */
[C---:B------:R-:W-:Y:S01]  /*19ab0*/  HMMA.16816.F32.BF16 R16, R148.reuse, R154, R16 ;  /* 0x0000009a9410723c */ /* 0x040fe20000041810 */
[----:B------:R-:W1:Y:S03]  /*19ac0*/  LDSM.16.MT88.4 R152, [R196+0x800] ;  /* 0x00080000c498783b */ /* 0x000e660000004200 */
[----:B------:R-:W5:Y:S01]  /*19ad0*/  MUFU.EX2 R174, R188 ;  /* 0x000000bc00ae7308 */ /* 0x000f620000000800 */
[C---:B----4-:R-:W-:Y:S01]  /*19ae0*/  FADD.FTZ R0, R172.reuse, R0 ;  /* 0x00000000ac007221 */ /* 0x050fe20000010000 */
[----:B------:R-:W-:Y:S01]  /*19af0*/  F2FP.BF16.PACK_AB R172, R172, R2 ;  /* 0x00000002acac723e */ /* 0x000fe200000010ff */
[----:B------:R-:W-:Y:S07]  /*19b00*/  FADD.FTZ R2, R168, R160 ;  /* 0x000000a0a8027221 */ /* 0x000fee0000010000 */
[----:B------:R-:W4:Y:S01]  /*19b10*/  MUFU.EX2 R14, R187 ;  /* 0x000000bb000e7308 */ /* 0x000f220000000800 */
[----:B---3--:R-:W-:Y:S01]  /*19b20*/  FADD.FTZ R0, R6, R0 ;  /* 0x0000000006007221 */ /* 0x008fe20000010000 */
[C---:B--2---:R-:W-:Y:S03]  /*19b30*/  HMMA.16816.F32.BF16 R20, R148.reuse, R156, R20 ;  /* 0x0000009c9414723c */ /* 0x044fe60000041814 */
[C---:B-----5:R-:W-:Y:S01]  /*19b40*/  FADD.FTZ R234, R174.reuse, R0 ;  /* 0x00000000aeea7221 */ /* 0x060fe20000010000 */
[----:B------:R-:W-:Y:S04]  /*19b50*/  F2FP.BF16.PACK_AB R174, R174, R6 ;  /* 0x00000006aeae723e */ /* 0x000fe800000010ff */
[C---:B------:R-:W-:Y:S01]  /*19b60*/  HMMA.16816.F32.BF16 R24, R148.reuse, R158, R24 ;  /* 0x0000009e9418723c */ /* 0x040fe20000041818 */
[----:B------:R-:W2:Y:S03]  /*19b70*/  LDSM.16.MT88.4 R156, [R195+0x800] ;  /* 0x00080000c39c783b */ /* 0x000ea60000004200 */
[----:B------:R-:W-:Y:S01]  /*19b80*/  FADD.FTZ R0, R161, R2 ;  /* 0x00000002a1007221 */ /* 0x000fe20000010000 */
[-C--:B------:R-:W-:Y:S02]  /*19b90*/  MOV R6, R3.reuse ;  /* 0x0000000300067202 */ /* 0x080fe40000000f00 */
[----:B----4-:R-:W-:Y:S01]  /*19ba0*/  F2FP.BF16.PACK_AB R175, R4, R14 ;  /* 0x0000000e04af723e */ /* 0x010fe200000010ff */
        /* <DEDUP_REMOVED lines=11> */
[----:B------:R-:W-:Y:S01]  /*19c60*/  MOV R14, R3 ;  /* 0x00000003000e7202 */ /* 0x000fe20000000f00 */
[C---:B--2---:R-:W-:Y:S03]  /*19c70*/  HMMA.16816.F32.BF16 R36, R148.reuse, R156, R36 ;  /* 0x0000009c9424723c */ /* 0x044fe60000041824 */
[----:B------:R-:W-:Y:S01]  /*19c80*/  FADD.FTZ R233, R4, R0 ;  /* 0x0000000004e97221 */ /* 0x000fe20000010000 */
[----:B------:R-:W-:Y:S02]  /*19c90*/  IADD3 R0, R225, -0x1, RZ ;  /* 0xffffffffe1007810 */ /* 0x000fe40007ffe0ff */
[----:B------:R-:W-:Y:S02]  /*19ca0*/  MOV R4, R13 ;  /* 0x0000000d00047202 */ /* 0x000fe40000000f00 */
[C---:B------:R-:W-:Y:S01]  /*19cb0*/  HMMA.16816.F32.BF16 R40, R148.reuse, R158, R40 ;  /* 0x0000009e9428723c */ /* 0x040fe20000041828 */
[----:B------:R-:W2:Y:S03]  /*19cc0*/  LDSM.16.MT88.4 R156, [R194+0x2000] ;  /* 0x00200000c29c783b */ /* 0x000ea60000004200 */
[----:B------:R-:W-:Y:S04]  /*19cd0*/  MOV R225, R0 ;  /* 0x0000000000e17202 */ /* 0x000fe80000000f00 */
        /* <DEDUP_REMOVED lines=83> */
.L_x_2426:
[----:B------:R-:W-:Y:S05]  /*1a210*/  BRA.DIV ~URZ, `(.L_x_2449) ;  /* 0x000079627f007947 */ /* 0x000fea000b800000 */
[----:B------:R1:W2:Y:S02]  /*1a220*/  SHFL.BFLY PT, R4, R234, 0x2, 0x1f ;  /* 0x0c401f00ea047f89 */ /* 0x0002a400000e0000 */
.L_x_2558:
[----:B--2---:R-:W-:Y:S01]  /*1a230*/  FADD.FTZ R4, R4, R234 ;  /* 0x000000ea04047221 */ /* 0x004fe20000010000 */
[----:B------:R-:W-:Y:S05]  /*1a240*/  BRA.DIV ~URZ, `(.L_x_2450) ;  /* 0x000079927f007947 */ /* 0x000fea000b800000 */
[----:B------:R-:W2:Y:S02]  /*1a250*/  SHFL.BFLY PT, R0, R233, 0x2, 0x1f ;  /* 0x0c401f00e9007f89 */ /* 0x000ea400000e0000 */
[----:B--2---:R-:W-:-:S02]  /*1a260*/  FADD.FTZ R233, R0, R233 ;  /* 0x000000e900e97221 */ /* 0x004fc40000010000 */
[----:B------:R-:W2:Y:S04]  /*1a270*/  SHFL.BFLY PT, R0, R4, 0x1, 0x1f ;  /* 0x0c201f0004007f89 */ /* 0x000ea800000e0000 */
[----:B------:R3:W4:Y:S01]  /*1a280*/  SHFL.BFLY PT, R3, R233, 0x1, 0x1f ;  /* 0x0c201f00e9037f89 */ /* 0x00072200000e0000 */
[----:B--2---:R-:W-:-:S05]  /*1a290*/  FADD.FTZ R4, R4, R0 ;  /* 0x0000000004047221 */ /* 0x004fca0000010000 */
.L_x_2559:
[----:B------:R-:W-:Y:S01]  /*1a2a0*/  FSETP.NE.FTZ.AND P1, PT, R4, RZ, PT ;  /* 0x000000ff0400720b */ /* 0x000fe20003f35000 */
[----:B----4-:R-:W-:Y:S01]  /*1a2b0*/  FADD.FTZ R3, R3, R233 ;  /* 0x000000e903037221 */ /* 0x010fe20000010000 */
[----:B------:R-:W-:Y:S02]  /*1a2c0*/  MOV R2, RZ ;  /* 0x000000ff00027202 */ /* 0x000fe40000000f00 */
[----:B------:R-:W-:Y:S02]  /*1a2d0*/  MOV R20, 0xff800000 ;  /* 0xff80000000147802 */ /* 0x000fe40000000f00 */
[----:B------:R-:W-:-:S02]  /*1a2e0*/  FSETP.NE.FTZ.AND P0, PT, R3, RZ, PT ;  /* 0x000000ff0300720b */ /* 0x000fc40003f15000 */
[----:B------:R-:W-:-:S05]  /*1a2f0*/  MOV R21, 0xff800000 ;  /* 0xff80000000157802 */ /* 0x000fca0000000f00 */
[----:B------:R-:W2:Y:S01]  /*1a300*/  @P1 MUFU.LG2 R0, R4 ;  /* 0x0000000400001308 */ /* 0x000ea20000000c00 */
[----:B------:R-:W-:-:S07]  /*1a310*/  @P1 MOV R5, 0x3f317218 ;  /* 0x3f31721800051802 */ /* 0x000fce0000000f00 */
[----:B------:R2:W4:Y:S02]  /*1a320*/  @P1 MUFU.RCP R2, R4 ;  /* 0x0000000400021308 */ /* 0x0005240000001000 */
[----:B--2---:R-:W-:Y:S02]  /*1a330*/  @P1 FMUL.FTZ R4, R0, 0.69314718246459960938 ;  /* 0x3f31721800041820 */ /* 0x004fe40000410000 */
[----:B------:R-:W-:Y:S01]  /*1a340*/  @P1 FMUL.FTZ R0, R5, c[0x0][0x2d0] ;  /* 0x0000b40005001a20 */ /* 0x000fe20000410000 */
[----:B------:R-:W-:Y:S01]  /*1a350*/  @P0 MOV R5, 0x3f317218 ;  /* 0x3f31721800050802 */ /* 0x000fe20000000f00 */
[----:B----4-:R-:W-:Y:S02]  /*1a360*/  FMUL.FTZ R168, R2, R168 ;  /* 0x000000a802a87220 */ /* 0x010fe40000410000 */
[----:B------:R-:W-:Y:S01]  /*1a370*/  @P1 FFMA.FTZ R20, R0, R13, R4 ;  /* 0x0000000d00141223 */ /* 0x000fe20000010004 */
[----:B------:R-:W-:Y:S01]  /*1a380*/  MOV R0, RZ ;  /* 0x000000ff00007202 */ /* 0x000fe20000000f00 */
[----:B------:R-:W2:Y:S01]  /*1a390*/  @P0 MUFU.LG2 R4, R3 ;  /* 0x0000000300040308 */ /* 0x000ea20000000c00 */
[----:B------:R-:W-:-:S02]  /*1a3a0*/  FMUL.FTZ R169, R2, R169 ;  /* 0x000000a902a97220 */ /* 0x000fc40000410000 */
[C---:B------:R-:W-:Y:S02]  /*1a3b0*/  FMUL.FTZ R164, R2.reuse, R164 ;  /* 0x000000a402a47220 */ /* 0x040fe40000410000 */
[C---:B------:R-:W-:Y:S02]  /*1a3c0*/  FMUL.FTZ R165, R2.reuse, R165 ;  /* 0x000000a502a57220 */ /* 0x040fe40000410000 */
[C---:B------:R-:W-:Y:S01]  /*1a3d0*/  FMUL.FTZ R160, R2.reuse, R160 ;  /* 0x000000a002a07220 */ /* 0x040fe20000410000 */
[----:B------:R2:W4:Y:S01]  /*1a3e0*/  @P0 MUFU.RCP R0, R3 ;  /* 0x0000000300000308 */ /* 0x0005220000001000 */
        /* <DEDUP_REMOVED lines=8> */
[----:B--2---:R-:W-:-:S02]  /*1a470*/  @P0 FMUL.FTZ R3, R4, 0.69314718246459960938 ;  /* 0x3f31721804030820 */ /* 0x004fc40000410000 */
[----:B------:R-:W-:Y:S02]  /*1a480*/  @P0 FMUL.FTZ R4, R5, c[0x0][0x2d0] ;  /* 0x0000b40005040a20 */ /* 0x000fe40000410000 */
[C---:B----4-:R-:W-:Y:S02]  /*1a490*/  FMUL.FTZ R170, R0.reuse, R170 ;  /* 0x000000aa00aa7220 */ /* 0x050fe40000410000 */
        /* <DEDUP_REMOVED lines=62> */
[----:B------:R-:W-:Y:S01]  /*1a880*/  FMUL.FTZ R139, R0, R139 ;  /* 0x0000008b008b7220 */ /* 0x000fe20000410000 */
[----:B------:R-:W-:Y:S01]  /*1a890*/  MOV R0, 0x1 ;  /* 0x0000000100007802 */ /* 0x000fe20000000f00 */
[----:B------:R-:W-:-:S02]  /*1a8a0*/  @P0 FFMA.FTZ R21, R4, R6, R3 ;  /* 0x0000000604150223 */ /* 0x000fc40000010003 */
        /* <DEDUP_REMOVED lines=51> */
.L_x_2343:
[----:B------:R2:W5:Y:S04]  /*1abe0*/  LDL R6, [R1+0xd4] ;  /* 0x0000d40001067983 */ /* 0x0005680000100800 */
[----:B------:R-:W4:Y:S01]  /*1abf0*/  S2R R2, SR_TID.X ;  /* 0x0000000000027919 */ /* 0x000f220000002100 */
[----:B------:R-:W-:Y:S01]  /*1ac00*/  BSSY B0, `(.L_x_2451) ;  /* 0x0000011000007945 */ /* 0x000fe20003800000 */
[----:B----4-:R-:W-:-:S13]  /*1ac10*/  LOP3.LUT P0, RZ, R2, 0xff, RZ, 0xc0, !PT ;  /* 0x000000ff02ff7812 */ /* 0x010fda000780c0ff */
        /* <DEDUP_REMOVED lines=8> */
[----:B--2---:R2:W4:Y:S04]  /*1aca0*/  @P0 ATOMG.E.ADD.STRONG.GPU PT, R2, [R4.64], R2 ;  /* 0x00000002040209a8 */ /* 0x00452800081ee1ca */
[----:B--2---:R-:W2:Y:S04]  /*1acb0*/  S2R R4, SR_LTMASK ;  /* 0x0000000000047919 */ /* 0x004ea80000003900 */
[----:B----4-:R2:W4:Y:S02]  /*1acc0*/  SHFL.IDX PT, R3, R2, R3, 0x1f ;  /* 0x00001f0302037589 */ /* 0x01052400000e0000 */
[----:B--2---:R-:W-:-:S06]  /*1acd0*/  LOP3.LUT R2, R4, UR4, RZ, 0xc0, !PT ;  /* 0x0000000404027c12 */ /* 0x004fcc000f8ec0ff */
[----:B------:R-:W4:Y:S02]  /*1ace0*/  POPC R2, R2 ;  /* 0x0000000200027309 */ /* 0x000f240000000000 */
[----:B----45:R-:W-:-:S05]  /*1acf0*/  IADD3 R6, R3, c[0x0][0xc], R2 ;  /* 0x0000030003067a10 */ /* 0x030fca0007ffe002 */
[----:B------:R2:W-:Y:S02]  /*1ad00*/  STL [R1+0xd4], R6 ;  /* 0x0000d40601007387 */ /* 0x0005e40000100800 */
.L_x_2452:
[----:B--2---:R-:W-:Y:S05]  /*1ad10*/  BSYNC B0 ;  /* 0x0000000000007941 */ /* 0x004fea0003800000 */
.L_x_2451:
[----:B------:R-:W-:Y:S01]  /*1ad20*/  PRMT R0, R0, 0x9910, RZ ;  /* 0x0000991000007816 */ /* 0x000fe200000000ff */
[----:B------:R-:W-:Y:S01]  /*1ad30*/  BSSY B1, `(.L_x_2453) ;  /* 0x000041a000017945 */ /* 0x000fe20003800000 */
[----:B-----5:R-:W-:Y:S02]  /*1ad40*/  IMAD.MOV.U32 R147, RZ, RZ, R6 ;  /* 0x000000ffff937224 */ /* 0x020fe400078e0006 */
[----:B------:R-:W-:-:S13]  /*1ad50*/  ISETP.NE.AND P0, PT, R0, RZ, PT ;  /* 0x000000ff0000720c */ /* 0x000fda0003f05270 */
[----:B------:R-:W-:Y:S05]  /*1ad60*/  @!P0 BRA `(.L_x_2454) ;  /* 0x0000343000008947 */ /* 0x000fea0003800000 */
[----:B------:R-:W2:Y:S04]  /*1ad70*/  LDL R11, [R1+0xb4] ;  /* 0x0000b400010b7983 */ /* 0x000ea80000100800 */
        /* <DEDUP_REMOVED lines=13> */
[----:B--2---:R-:W-:Y:S02]  /*1ae50*/  F2FP.BF16.PACK_AB R2, R165, R164 ;  /* 0x000000a4a502723e */ /* 0x004fe400000010ff */
[----:B-1----:R-:W-:-:S03]  /*1ae60*/  F2FP.BF16.PACK_AB R0, R167, R166 ;  /* 0x000000a6a700723e */ /* 0x002fc600000010ff */
        /* <DEDUP_REMOVED lines=143> */
.L_x_2455:
[----:B-1----:R-:W2:Y:S04]  /*1b760*/  LDL.LU R4, [R1+0xa8] ;  /* 0x0000a80001047983 */ /* 0x002ea80000300800 */
[----:B------:R-:W3:Y:S04]  /*1b770*/  LDL R23, [R1+0x1e4] ;  /* 0x0001e40001177983 */ /* 0x000ee80000100800 */
[----:B------:R-:W3:Y:S04]  /*1b780*/  LDL R19, [R1+0xa0] ;  /* 0x0000a00001137983 */ /* 0x000ee80000100800 */
[----:B------:R-:W4:Y:S04]  /*1b790*/  LDL R13, [R1+0xd8] ;  /* 0x0000d800010d7983 */ /* 0x000f280000100800 */
[----:B------:R-:W3:Y:S01]  /*1b7a0*/  LDL R22, [R1+0x1e0] ;  /* 0x0001e00001167983 */ /* 0x000ee20000100800 */
[----:B------:R-:W-:Y:S01]  /*1b7b0*/  IMAD.MOV.U32 R18, RZ, RZ, 0x368 ;  /* 0x00000368ff127424 */ /* 0x000fe200078e00ff */
[----:B------:R-:W-:-:S04]  /*1b7c0*/  ISETP.GT.AND P2, PT, R3, 0x1, PT ;  /* 0x000000010300780c */ /* 0x000fc80003f44270 */
[----:B------:R-:W-:-:S04]  /*1b7d0*/  SEL R18, R18, 0x328, P2 ;  /* 0x0000032812127807 */ /* 0x000fc80001000000 */
[----:B------:R-:W1:Y:S08]  /*1b7e0*/  LDC.64 R8, c[0x0][R18+0x170] ;  /* 0x00005c0012087b82 */ /* 0x000e700000000a00 */
[----:B------:R-:W2:Y:S01]  /*1b7f0*/  LDC.64 R14, c[0x0][R18+0x168] ;  /* 0x00005a00120e7b82 */ /* 0x000ea20000000a00 */
[----:B------:R-:W-:-:S04]  /*1b800*/  ISETP.NE.U32.AND P0, PT, RZ, c[0x0][0x500], PT ;  /* 0x00014000ff007a0c */ /* 0x000fc80003f05070 */
[----:B------:R-:W-:Y:S02]  /*1b810*/  ISETP.NE.AND.EX P0, PT, RZ, c[0x0][0x504], PT, P0 ;  /* 0x00014100ff007a0c */ /* 0x000fe40003f05300 */
[----:B------:R-:W-:Y:S02]  /*1b820*/  SHF.R.S32.HI R3, RZ, 0x1f, R6 ;  /* 0x0000001fff037819 */ /* 0x000fe40000011406 */
[----:B------:R-:W-:Y:S02]  /*1b830*/  SEL R0, R6, RZ, !P0 ;  /* 0x000000ff06007207 */ /* 0x000fe40004000000 */
[----:B------:R-:W-:-:S03]  /*1b840*/  SEL R5, R3, RZ, !P0 ;  /* 0x000000ff03057207 */ /* 0x000fc60004000000 */
[----:B-1----:R-:W-:-:S04]  /*1b850*/  IMAD R3, R9, R0, RZ ;  /* 0x0000000009037224 */ /* 0x002fc800078e02ff */
[C---:B------:R-:W-:Y:S02]  /*1b860*/  IMAD R5, R8.reuse, R5, R3 ;  /* 0x0000000508057224 */ /* 0x040fe400078e0203 */
[----:B------:R-:W-:Y:S01]  /*1b870*/  IMAD.WIDE.U32 R8, R8, R0, RZ ;  /* 0x0000000008087225 */ /* 0x000fe200078e00ff */
[----:B-----5:R-:W-:-:S03]  /*1b880*/  SHF.R.S32.HI R6, RZ, 0x1f, R2 ;  /* 0x0000001fff067819 */ /* 0x020fc60000011402 */
[----:B------:R-:W-:Y:S01]  /*1b890*/  IMAD.IADD R5, R9, 0x1, R5 ;  /* 0x0000000109057824 */ /* 0x000fe200078e0205 */
[----:B------:R-:W1:Y:S01]  /*1b8a0*/  S2R R24, SR_TID.X ;  /* 0x0000000000187919 */ /* 0x000e620000002100 */
[----:B--2---:R-:W-:-:S05]  /*1b8b0*/  LOP3.LUT R4, R4, 0xffff, RZ, 0xc0, !PT ;  /* 0x0000ffff04047812 */ /* 0x004fca00078ec0ff */
[----:B------:R-:W-:-:S04]  /*1b8c0*/  IMAD.WIDE.U32 R10, R14, R4, RZ ;  /* 0x000000040e0a7225 */ /* 0x000fc800078e00ff */
[----:B------:R-:W-:Y:S02]  /*1b8d0*/  IMAD R3, R15, R4, RZ ;  /* 0x000000040f037224 */ /* 0x000fe400078e02ff */
[----:B------:R-:W2:Y:S01]  /*1b8e0*/  LDC.64 R14, c[0x0][R18+0x178] ;  /* 0x00005e00120e7b82 */ /* 0x000ea20000000a00 */
[----:B------:R-:W-:Y:S01]  /*1b8f0*/  IADD3 R16, P1, P0, R8, R10, R2 ;  /* 0x0000000a08107210 */ /* 0x000fe2000783e002 */
[----:B------:R-:W-:Y:S02]  /*1b900*/  IMAD.IADD R10, R11, 0x1, R3 ;  /* 0x000000010b0a7824 */ /* 0x000fe400078e0203 */
[----:B------:R-:W-:-:S05]  /*1b910*/  IMAD.MOV.U32 R3, RZ, RZ, c[0x0][0x4e8] ;  /* 0x00013a00ff037624 */ /* 0x000fca00078e00ff */
[----:B------:R-:W-:Y:S01]  /*1b920*/  ISETP.NE.AND P3, PT, R3, 0x1, PT ;  /* 0x000000010300780c */ /* 0x000fe20003f65270 */
[----:B---3--:R-:W-:Y:S01]  /*1b930*/  IMAD.IADD R3, R23, 0x1, R19 ;  /* 0x0000000117037824 */ /* 0x008fe200078e0213 */
[----:B----4-:R-:W-:Y:S02]  /*1b940*/  SEL R8, R13, RZ, P2 ;  /* 0x000000ff0d087207 */ /* 0x010fe40001000000 */
[----:B------:R-:W-:Y:S01]  /*1b950*/  IADD3.X R13, R5, R10, R6, P1, P0 ;  /* 0x0000000a050d7210 */ /* 0x000fe20000fe0406 */
[----:B------:R-:W-:-:S08]  /*1b960*/  IMAD.MOV.U32 R5, RZ, RZ, R3 ;  /* 0x000000ffff057224 */ /* 0x000fd000078e0003 */
[----:B------:R-:W-:-:S05]  /*1b970*/  @P3 IMAD.HI.U32 R10, R3, c[0x0][0x4ec], RZ ;  /* 0x00013b00030a3a27 */ /* 0x000fca00078e00ff */
[----:B------:R-:W-:Y:S01]  /*1b980*/  @P3 SHF.R.U32.HI R5, RZ, c[0x0][0x4f0], R10 ;  /* 0x00013c00ff053a19 */ /* 0x000fe2000001160a */
[-C--:B--2---:R-:W-:Y:S02]  /*1b990*/  IMAD R11, R15, R8.reuse, RZ ;  /* 0x000000080f0b7224 */ /* 0x084fe400078e02ff */
[----:B------:R-:W-:-:S04]  /*1b9a0*/  IMAD.WIDE.U32 R8, R14, R8, RZ ;  /* 0x000000080e087225 */ /* 0x000fc800078e00ff */
[----:B------:R-:W-:Y:S01]  /*1b9b0*/  IMAD.IADD R11, R9, 0x1, R11 ;  /* 0x00000001090b7824 */ /* 0x000fe200078e020b */
[----:B------:R-:W-:Y:S02]  /*1b9c0*/  IADD3 R8, P1, P0, R5, R16, R8 ;  /* 0x0000001005087210 */ /* 0x000fe4000783e008 */
[----:B------:R-:W-:-:S04]  /*1b9d0*/  SHF.R.S32.HI R9, RZ, 0x1f, R5 ;  /* 0x0000001fff097819 */ /* 0x000fc80000011405 */
[----:B------:R-:W-:Y:S02]  /*1b9e0*/  IADD3.X R9, R9, R13, R11, P1, P0 ;  /* 0x0000000d09097210 */ /* 0x000fe40000fe040b */
[----:B------:R-:W2:Y:S01]  /*1b9f0*/  LDC.64 R10, c[0x0][R18+0x160] ;  /* 0x00005800120a7b82 */ /* 0x000ea20000000a00 */
[----:B------:R-:W-:-:S04]  /*1ba00*/  IMAD.MOV R5, RZ, RZ, -R5 ;  /* 0x000000ffff057224 */ /* 0x000fc800078e0a05 */
[----:B------:R-:W-:-:S05]  /*1ba10*/  IMAD R5, R5, c[0x0][0x4e8], R3 ;  /* 0x00013a0005057a24 */ /* 0x000fca00078e0203 */
[----:B------:R-:W-:Y:S02]  /*1ba20*/  SHF.R.S32.HI R13, RZ, 0x1f, R5 ;  /* 0x0000001fff0d7819 */ /* 0x000fe40000011405 */
[----:B-1----:R-:W-:-:S04]  /*1ba30*/  SHF.R.S32.HI R23, RZ, 0x1f, R24 ;  /* 0x0000001fff177819 */ /* 0x002fc80000011418 */
[----:B------:R-:W-:-:S04]  /*1ba40*/  LEA.HI R23, R23, R24, RZ, 0x5 ;  /* 0x0000001817177211 */ /* 0x000fc800078f28ff */
[----:B------:R-:W-:-:S05]  /*1ba50*/  LOP3.LUT R23, R23, 0xffffffe0, RZ, 0xc0, !PT ;  /* 0xffffffe017177812 */ /* 0x000fca00078ec0ff */
[----:B------:R-:W-:Y:S02]  /*1ba60*/  IMAD.IADD R23, R24, 0x1, -R23 ;  /* 0x0000000118177824 */ /* 0x000fe400078e0a17 */
[----:B--2---:R-:W-:-:S04]  /*1ba70*/  IMAD.WIDE.U32 R8, R10, R5, R8 ;  /* 0x000000050a087225 */ /* 0x004fc800078e0008 */
[----:B------:R-:W-:Y:S02]  /*1ba80*/  IMAD R5, R11, R5, RZ ;  /* 0x000000050b057224 */ /* 0x000fe400078e02ff */
[----:B------:R-:W-:Y:S02]  /*1ba90*/  IMAD.MOV.U32 R11, RZ, RZ, c[0x0][0x4a8] ;  /* 0x00012a00ff0b7624 */ /* 0x000fe400078e00ff */
[----:B------:R-:W-:Y:S02]  /*1baa0*/  IMAD R5, R10, R13, R5 ;  /* 0x0000000d0a057224 */ /* 0x000fe400078e0205 */
[----:B------:R-:W-:Y:S01]  /*1bab0*/  IMAD.MOV.U32 R10, RZ, RZ, c[0x0][0x4ac] ;  /* 0x00012b00ff0a7624 */ /* 0x000fe200078e00ff */
[----:B------:R-:W-:Y:S01]  /*1bac0*/  SEL R11, R11, c[0x0][0x450], P2 ;  /* 0x000114000b0b7a07 */ /* 0x000fe20001000000 */
[----:B------:R-:W-:-:S03]  /*1bad0*/  IMAD.IADD R5, R9, 0x1, R5 ;  /* 0x0000000109057824 */ /* 0x000fc600078e0205 */
[----:B------:R-:W-:Y:S02]  /*1bae0*/  SEL R10, R10, c[0x0][0x454], P2 ;  /* 0x000115000a0a7a07 */ /* 0x000fe40001000000 */
[----:B------:R-:W-:-:S04]  /*1baf0*/  LEA R11, P0, R8, R11, 0x2 ;  /* 0x0000000b080b7211 */ /* 0x000fc800078010ff */
[----:B------:R-:W-:Y:S02]  /*1bb00*/  LEA.HI.X R9, R8, R10, R5, 0x2, P0 ;  /* 0x0000000a08097211 */ /* 0x000fe400000f1405 */
[----:B------:R-:W-:Y:S04]  /*1bb10*/  SHFL.IDX PT, R10, R11, RZ, 0x1c1f ;  /* 0x001c1fff0b0a7589 */ /* 0x000fe800000e0000 */
[----:B------:R-:W-:Y:S01]  /*1bb20*/  SHFL.IDX PT, R8, R11, 0x1, 0x1c1f ;  /* 0x003c1f000b087f89 */ /* 0x000fe200000e0000 */
[----:B------:R-:W-:-:S03]  /*1bb30*/  IMAD.IADD R13, R22, 0x1, R19 ;  /* 0x00000001160d7824 */ /* 0x000fc600078e0213 */
[----:B------:R-:W1:Y:S04]  /*1bb40*/  SHFL.IDX PT, R11, R9, RZ, 0x1c1f ;  /* 0x001c1fff090b7589 */ /* 0x000e6800000e0000 */
[----:B------:R-:W2:Y:S01]  /*1bb50*/  SHFL.IDX PT, R9, R9, 0x1, 0x1c1f ;  /* 0x003c1f0009097f89 */ /* 0x000ea200000e0000 */
[----:B------:R-:W-:Y:S01]  /*1bb60*/  IMAD R5, R17, c[0x0][0x4e8], RZ ;  /* 0x00013a0011057a24 */ /* 0x000fe200078e02ff */
[----:B------:R-:W-:Y:S02]  /*1bb70*/  LOP3.LUT P0, RZ, R23, 0x3, RZ, 0xc0, !PT ;  /* 0x0000000317ff7812 */ /* 0x000fe4000780c0ff */
[C---:B------:R-:W-:Y:S02]  /*1bb80*/  IADD3 R16, R13.reuse, 0x8, RZ ;  /* 0x000000080d107810 */ /* 0x040fe40007ffe0ff */
[----:B------:R-:W-:-:S02]  /*1bb90*/  ISETP.GE.OR P1, PT, R13, R5, P0 ;  /* 0x000000050d00720c */ /* 0x000fc40000726670 */
[----:B------:R-:W-:-:S11]  /*1bba0*/  ISETP.GE.OR P0, PT, R16, R5, P0 ;  /* 0x000000051000720c */ /* 0x000fd60000706670 */
[----:B-1----:R1:W-:Y:S04]  /*1bbb0*/  @!P1 ST.E [R10.64], R20 ;  /* 0x000000140a009985 */ /* 0x0023e8000c10190a */
[----:B--2---:R1:W-:Y:S01]  /*1bbc0*/  @!P0 ST.E [R8.64], R21 ;  /* 0x0000001508008985 */ /* 0x0043e2000c10190a */
[----:B------:R-:W-:Y:S05]  /*1bbd0*/  @P2 BRA `(.L_x_2456) ;  /* 0x0000093000002947 */ /* 0x000fea0003800000 */
[----:B------:R-:W-:Y:S01]  /*1bbe0*/  IMAD R6, R6, c[0x0][0x3a0], RZ ;  /* 0x0000e80006067a24 */ /* 0x000fe200078e02ff */
[----:B------:R-:W-:Y:S01]  /*1bbf0*/  SHF.R.S32.HI R5, RZ, 0x1f, R0 ;  /* 0x0000001fff057819 */ /* 0x000fe20000011400 */
[C---:B-1----:R-:W-:Y:S01]  /*1bc00*/  IMAD.WIDE.U32 R8, R2.reuse, c[0x0][0x3a0], RZ ;  /* 0x0000e80002087a25 */ /* 0x042fe200078e00ff */
[----:B------:R1:W2:Y:S03]  /*1bc10*/  LDS.128 R32, [R223+0x80] ;  /* 0x00008000df207984 */ /* 0x0002a60000000c00 */
[----:B------:R-:W-:Y:S01]  /*1bc20*/  IMAD R2, R2, c[0x0][0x3a4], R6 ;  /* 0x0000e90002027a24 */ /* 0x000fe200078e0206 */
[----:B------:R-:W-:Y:S01]  /*1bc30*/  LEA R6, R146, R145, 0x5 ;  /* 0x0000009192067211 */ /* 0x000fe200078e28ff */
[----:B------:R1:W3:Y:S03]  /*1bc40*/  LDS.128 R48, [R223+0x1080] ;  /* 0x00108000df307984 */ /* 0x0002e60000000c00 */
[----:B------:R-:W-:Y:S01]  /*1bc50*/  IADD3 R3, R9, R2, RZ ;  /* 0x0000000209037210 */ /* 0x000fe20007ffe0ff */
[----:B------:R1:W4:Y:S01]  /*1bc60*/  LDS.128 R64, [R223+0x2080] ;  /* 0x00208000df407984 */ /* 0x0003220000000c00 */
[----:B------:R-:W-:-:S02]  /*1bc70*/  MOV R2, R8 ;  /* 0x0000000800027202 */ /* 0x000fc40000000f00 */
[----:B------:R-:W-:Y:S01]  /*1bc80*/  IADD3 R6, R19, R6, RZ ;  /* 0x0000000613067210 */ /* 0x000fe20007ffe0ff */
[----:B------:R1:W1:Y:S02]  /*1bc90*/  LDS.128 R80, [R223+0x3080] ;  /* 0x00308000df507984 */ /* 0x0002640000000c00 */
[----:B------:R-:W-:Y:S01]  /*1bca0*/  IMAD.WIDE.U32 R8, R4, c[0x0][0x3e8], R2 ;  /* 0x0000fa0004087a25 */ /* 0x000fe200078e0002 */
[----:B------:R-:W-:Y:S01]  /*1bcb0*/  MOV R2, R6 ;  /* 0x0000000600027202 */ /* 0x000fe20000000f00 */
[----:B------:R1:W1:Y:S02]  /*1bcc0*/  LDS.128 R28, [R223+0x4080] ;  /* 0x00408000df1c7984 */ /* 0x0002640000000c00 */
[----:B------:R-:W-:Y:S02]  /*1bcd0*/  @P3 IMAD.HI.U32 R10, R6, c[0x0][0x4ec], RZ ;  /* 0x00013b00060a3a27 */ /* 0x000fe400078e00ff */
[----:B------:R1:W1:Y:S02]  /*1bce0*/  LDS.128 R44, [R223+0x5080] ;  /* 0x00508000df2c7984 */ /* 0x0002640000000c00 */
[----:B------:R-:W-:Y:S01]  /*1bcf0*/  IMAD R3, R5, c[0x0][0x3f0], RZ ;  /* 0x0000fc0005037a24 */ /* 0x000fe200078e02ff */
[----:B------:R-:W-:Y:S01]  /*1bd00*/  @P3 SHF.R.U32.HI R2, RZ, c[0x0][0x4f0], R10 ;  /* 0x00013c00ff023a19 */ /* 0x000fe2000001160a */
[----:B------:R-:W-:Y:S01]  /*1bd10*/  IMAD R5, R4, c[0x0][0x3ec], R9 ;  /* 0x0000fb0004057a24 */ /* 0x000fe200078e0209 */
[----:B------:R1:W1:Y:S01]  /*1bd20*/  LDS.128 R60, [R223+0x6080] ;  /* 0x00608000df3c7984 */ /* 0x0002620000000c00 */
[----:B------:R-:W-:Y:S01]  /*1bd30*/  MOV R4, R8 ;  /* 0x0000000800047202 */ /* 0x000fe20000000f00 */
[C---:B------:R-:W-:Y:S01]  /*1bd40*/  IMAD R9, R0.reuse, c[0x0][0x3f4], R3 ;  /* 0x0000fd0000097a24 */ /* 0x040fe200078e0203 */
[----:B------:R-:W-:Y:S01]  /*1bd50*/  SHF.R.S32.HI R3, RZ, 0x1f, R2 ;  /* 0x0000001fff037819 */ /* 0x000fe20000011402 */
[----:B------:R1:W1:Y:S02]  /*1bd60*/  LDS.128 R76, [R223+0x7080] ;  /* 0x00708000df4c7984 */ /* 0x0002640000000c00 */
[----:B------:R-:W-:Y:S01]  /*1bd70*/  IMAD.WIDE.U32 R4, R0, c[0x0][0x3f0], R4 ;  /* 0x0000fc0000047a25 */ /* 0x000fe200078e0004 */
[----:B------:R-:W-:Y:S01]  /*1bd80*/  IADD3 R0, -R2, RZ, RZ ;  /* 0x000000ff02007210 */ /* 0x000fe20007ffe1ff */
[----:B------:R1:W1:Y:S02]  /*1bd90*/  LDS.128 R24, [R223+0x8080] ;  /* 0x00808000df187984 */ /* 0x0002640000000c00 */
[----:B------:R-:W-:Y:S01]  /*1bda0*/  IMAD R3, R3, c[0x0][0x3e0], RZ ;  /* 0x0000f80003037a24 */ /* 0x000fe200078e02ff */
[----:B------:R-:W-:Y:S01]  /*1bdb0*/  IADD3 R5, R5, R9, RZ ;  /* 0x0000000905057210 */ /* 0x000fe20007ffe0ff */
[----:B------:R1:W1:Y:S01]  /*1bdc0*/  LDS.128 R40, [R223+0x9080] ;  /* 0x00908000df287984 */ /* 0x0002620000000c00 */
[----:B------:R-:W-:-:S02]  /*1bdd0*/  IMAD R0, R0, c[0x0][0x4e8], R6 ;  /* 0x00013a0000007a24 */ /* 0x000fc400078e0206 */
[C---:B------:R-:W-:Y:S01]  /*1bde0*/  IMAD R6, R2.reuse, c[0x0][0x3e4], R3 ;  /* 0x0000f90002067a24 */ /* 0x040fe200078e0203 */
[----:B------:R1:W1:Y:S01]  /*1bdf0*/  LDS.128 R56, [R223+0xa080] ;  /* 0x00a08000df387984 */ /* 0x0002620000000c00 */
[----:B------:R-:W-:Y:S01]  /*1be00*/  IMAD.WIDE.U32 R2, R2, c[0x0][0x3e0], R4 ;  /* 0x0000f80002027a25 */ /* 0x000fe200078e0004 */
[----:B------:R-:W-:Y:S02]  /*1be10*/  SHF.R.S32.HI R4, RZ, 0x1f, R0 ;  /* 0x0000001fff047819 */ /* 0x000fe40000011400 */
        /* <DEDUP_REMOVED lines=9> */
[----:B------:R-:W-:Y:S02]  /*1beb0*/  LEA R16, P0, R2, c[0x0][0x380], 0x1 ;  /* 0x0000e00002107a11 */ /* 0x000fe400078008ff */
[----:B------:R1:W1:Y:S02]  /*1bec0*/  LDS.128 R68, [R223+0xf080] ;  /* 0x00f08000df447984 */ /* 0x0002640000000c00 */
[----:B------:R-:W-:-:S04]  /*1bed0*/  IADD3 R0, R3, R0, RZ ;  /* 0x0000000003007210 */ /* 0x000fc80007ffe0ff */
[----:B------:R-:W-:Y:S01]  /*1bee0*/  LEA.HI.X R6, R2, c[0x0][0x384], R0, 0x1, P0 ;  /* 0x0000e10002067a11 */ /* 0x000fe200000f0c00 */
[----:B------:R-:W-:Y:S05]  /*1bef0*/  BRA.DIV ~URZ, `(.L_x_2457) ;  /* 0x00005de27f007947 */ /* 0x000fea000b800000 */
[----:B--234-:R2:W3:Y:S02]  /*1bf00*/  SHFL.IDX PT, R4, R6, RZ, 0x181f ;  /* 0x00181fff06047589 */ /* 0x01c4e400000e0000 */
.L_x_2560:
[----:B------:R-:W-:Y:S05]  /*1bf10*/  BRA.DIV ~URZ, `(.L_x_2458) ;  /* 0x00005e327f007947 */ /* 0x000fea000b800000 */
[----:B------:R4:W2:Y:S02]  /*1bf20*/  SHFL.IDX PT, R0, R16, RZ, 0x181f ;  /* 0x00181fff10007589 */ /* 0x0008a400000e0000 */
.L_x_2561:
        /* <DEDUP_REMOVED lines=20> */
.L_x_2460:
[----:B------:R-:W-:Y:S05]  /*1c070*/  BSYNC B0 ;  /* 0x0000000000007941 */ /* 0x000fea0003800000 */
.L_x_2459:
[----:B------:R-:W-:Y:S05]  /*1c080*/  BRA.DIV ~URZ, `(.L_x_2461) ;  /* 0x00005d327f007947 */ /* 0x000fea000b800000 */
[----:B---3--:R3:W4:Y:S04]  /*1c090*/  SHFL.IDX PT, R4, R6, 0x1, 0x181f ;  /* 0x00381f0006047f89 */ /* 0x00872800000e0000 */
[----:B--2---:R3:W2:Y:S02]  /*1c0a0*/  SHFL.IDX PT, R0, R16, 0x1, 0x181f ;  /* 0x00381f0010007f89 */ /* 0x0046a400000e0000 */
.L_x_2562:
        /* <DEDUP_REMOVED lines=20> */
.L_x_2463:
[----:B------:R-:W-:Y:S05]  /*1c1f0*/  BSYNC B0 ;  /* 0x0000000000007941 */ /* 0x000fea0003800000 */
.L_x_2462:
[----:B------:R-:W-:Y:S05]  /*1c200*/  BRA.DIV ~URZ, `(.L_x_2464) ;  /* 0x00005c827f007947 */ /* 0x000fea000b800000 */
[----:B----4-:R4:W3:Y:S02]  /*1c210*/  SHFL.IDX PT, R4, R6, 0x2, 0x181f ;  /* 0x00581f0006047f89 */ /* 0x0108e400000e0000 */
.L_x_2563:
[----:B------:R-:W-:Y:S05]  /*1c220*/  BRA.DIV ~URZ, `(.L_x_2465) ;  /* 0x00005cd27f007947 */ /* 0x000fea000b800000 */
[----:B--2---:R2:W4:Y:S02]  /*1c230*/  SHFL.IDX PT, R0, R16, 0x2, 0x181f ;  /* 0x00581f0010007f89 */ /* 0x00452400000e0000 */
.L_x_2564:
        /* <DEDUP_REMOVED lines=20> */
.L_x_2467:
[----:B------:R-:W-:Y:S05]  /*1c380*/  BSYNC B0 ;  /* 0x0000000000007941 */ /* 0x000fea0003800000 */
.L_x_2466:
[----:B------:R-:W-:Y:S05]  /*1c390*/  BRA.DIV ~URZ, `(.L_x_2468) ;  /* 0x00005bd27f007947 */ /* 0x000fea000b800000 */
[----:B---3--:R3:W2:Y:S04]  /*1c3a0*/  SHFL.IDX PT, R4, R6, 0x3, 0x181f ;  /* 0x00781f0006047f89 */ /* 0x0086a800000e0000 */
[----:B----4-:R3:W4:Y:S02]  /*1c3b0*/  SHFL.IDX PT, R0, R16, 0x3, 0x181f ;  /* 0x00781f0010007f89 */ /* 0x01072400000e0000 */
.L_x_2565:
        /* <DEDUP_REMOVED lines=21> */
.L_x_2456:
        /* <DEDUP_REMOVED lines=9> */
[----:B------:R-:W-:Y:S01]  /*1c5a0*/  MOV R4, R8 ;  /* 0x0000000800047202 */ /* 0x000fe20000000f00 */
        /* <DEDUP_REMOVED lines=12> */
[----:B------:R-:W-:-:S05]  /*1c670*/  IADD3 R0, -R0, RZ, RZ ;  /* 0x000000ff00007210 */ /* 0x000fca0007ffe1ff */
[----:B------:R-:W-:Y:S01]  /*1c680*/  IMAD R0, R0, c[0x0][0x4e8], R3 ;  /* 0x00013a0000007a24 */ /* 0x000fe200078e0203 */
        /* <DEDUP_REMOVED lines=11> */
.L_x_2566:
[----:B------:R-:W-:Y:S05]  /*1c740*/  BRA.DIV ~URZ, `(.L_x_2471) ;  /* 0x000059627f007947 */ /* 0x000fea000b800000 */
[----:B------:R3:W4:Y:S02]  /*1c750*/  SHFL.IDX PT, R0, R6, RZ, 0x1c1f ;  /* 0x001c1fff06007589 */ /* 0x00072400000e0000 */
.L_x_2567:
[----:B------:R-:W-:Y:S01]  /*1c760*/  IMAD R17, R17, c[0x0][0x4e8], RZ ;  /* 0x00013a0011117a24 */ /* 0x000fe200078e02ff */
[----:B------:R-:W-:Y:S04]  /*1c770*/  BSSY B0, `(.L_x_2472) ;  /* 0x00000cb000007945 */ /* 0x000fe80003800000 */
        /* <DEDUP_REMOVED lines=27> */
[----:B------:R-:W-:Y:S01]  /*1c930*/  @!P0 IMAD.MOV.U32 R3, RZ, RZ, R4 ;  /* 0x000000ffff038224 */ /* 0x000fe200078e0004 */
[----:B----4-:R-:W-:-:S03]  /*1c940*/  ISETP.GE.AND P2, PT, R11, c[0x0][0x3c8], PT ;  /* 0x0000f2000b007a0c */ /* 0x010fc60003f46270 */
[----:B------:R-:W-:Y:S02]  /*1c950*/  @!P0 IMAD.WIDE R2, R9, 0x4, R2 ;  /* 0x0000000409028825 */ /* 0x000fe400078e0202 */
[----:B------:R-:W3:Y:S04]  /*1c960*/  LDL R9, [R1+0x1c8] ;  /* 0x0001c80001097983 */ /* 0x000ee80000100800 */
[----:B------:R4:W-:Y:S02]  /*1c970*/  @!P0 ST.E.64 [R2.64], R168 ;  /* 0x000000a802008985 */ /* 0x0009e4000c101b0a */
[----:B----4-:R-:W-:-:S04]  /*1c980*/  @!P1 LEA R2, P0, R19, R0, 0x2 ;  /* 0x0000000013029211 */ /* 0x010fc800078010ff */
[----:B--2---:R-:W-:Y:S02]  /*1c990*/  @!P1 LEA.HI.X R3, R19, R4, R21, 0x2, P0 ;  /* 0x0000000413039211 */ /* 0x004fe400000f1415 */
[----:B------:R-:W2:Y:S04]  /*1c9a0*/  LDL R21, [R1+0x1c4] ;  /* 0x0001c40001157983 */ /* 0x000ea80000100800 */
[----:B------:R4:W-:Y:S04]  /*1c9b0*/  @!P1 ST.E.64 [R2.64], R164 ;  /* 0x000000a402009985 */ /* 0x0009e8000c101b0a */
[----:B------:R-:W5:Y:S01]  /*1c9c0*/  LDL R19, [R1+0x13c] ;  /* 0x00013c0001137983 */ /* 0x000f620000100800 */
[----:B----4-:R-:W-:-:S04]  /*1c9d0*/  @!P2 LEA R2, P0, R11, R0, 0x2 ;  /* 0x000000000b02a211 */ /* 0x010fc800078010ff */
[----:B------:R-:W-:Y:S02]  /*1c9e0*/  @!P2 LEA.HI.X R3, R11, R4, R23, 0x2, P0 ;  /* 0x000000040b03a211 */ /* 0x000fe400000f1417 */
[----:B------:R-:W4:Y:S01]  /*1c9f0*/  LDL R11, [R1+0x1c0] ;  /* 0x0001c000010b7983 */ /* 0x000f220000100800 */
[----:B------:R-:W-:-:S03]  /*1ca00*/  ISETP.GE.AND P1, PT, R14, c[0x0][0x3c8], PT ;  /* 0x0000f2000e007a0c */ /* 0x000fc60003f26270 */
[----:B------:R1:W-:Y:S01]  /*1ca10*/  @!P2 ST.E.64 [R2.64], R160 ;  /* 0x000000a00200a985 */ /* 0x0003e2000c101b0a */
[----:B------:R-:W-:Y:S02]  /*1ca20*/  ISETP.GE.AND P2, PT, R15, c[0x0][0x3c8], PT ;  /* 0x0000f2000f007a0c */ /* 0x000fe40003f46270 */
[----:B------:R-:W-:Y:S01]  /*1ca30*/  ISETP.GE.AND P4, PT, R20, c[0x0][0x3c8], PT ;  /* 0x0000f20014007a0c */ /* 0x000fe20003f86270 */
[----:B------:R-:W4:Y:S01]  /*1ca40*/  LDL R23, [R1+0x120] ;  /* 0x0001200001177983 */ /* 0x000f220000100800 */
[----:B------:R-:W-:-:S05]  /*1ca50*/  ISETP.GE.AND P3, PT, R10, c[0x0][0x3c8], PT ;  /* 0x0000f2000a007a0c */ /* 0x000fca0003f66270 */
[----:B-1----:R-:W-:-:S04]  /*1ca60*/  @!P1 LEA R2, P0, R14, R0, 0x2 ;  /* 0x000000000e029211 */ /* 0x002fc800078010ff */
[----:B------:R-:W-:Y:S02]  /*1ca70*/  @!P1 LEA.HI.X R3, R14, R4, R22, 0x2, P0 ;  /* 0x000000040e039211 */ /* 0x000fe400000f1416 */
[----:B------:R-:W4:Y:S04]  /*1ca80*/  LDL R14, [R1+0x130] ;  /* 0x00013000010e7983 */ /* 0x000f280000100800 */
[----:B------:R1:W-:Y:S01]  /*1ca90*/  @!P1 ST.E.64 [R2.64], R156 ;  /* 0x0000009c02009985 */ /* 0x0003e2000c101b0a */
[----:B------:R-:W-:-:S03]  /*1caa0*/  ISETP.GE.AND P1, PT, R8, c[0x0][0x3c8], PT ;  /* 0x0000f20008007a0c */ /* 0x000fc60003f26270 */
[----:B------:R-:W4:Y:S01]  /*1cab0*/  LDL R22, [R1+0x12c] ;  /* 0x00012c0001167983 */ /* 0x000f220000100800 */
[----:B-1----:R-:W-:-:S04]  /*1cac0*/  @!P2 LEA R2, P0, R15, R0, 0x2 ;  /* 0x000000000f02a211 */ /* 0x002fc800078010ff */
[----:B------:R-:W-:Y:S02]  /*1cad0*/  @!P2 LEA.HI.X R3, R15, R4, R18, 0x2, P0 ;  /* 0x000000040f03a211 */ /* 0x000fe400000f1412 */
[----:B------:R-:W4:Y:S04]  /*1cae0*/  LDL R18, [R1+0xe0] ;  /* 0x0000e00001127983 */ /* 0x000f280000100800 */
[----:B------:R1:W-:Y:S01]  /*1caf0*/  @!P2 ST.E.64 [R2.64], R152 ;  /* 0x000000980200a985 */ /* 0x0003e2000c101b0a */
[----:B------:R-:W-:-:S03]  /*1cb00*/  ISETP.GE.AND P2, PT, R28, c[0x0][0x3c8], PT ;  /* 0x0000f2001c007a0c */ /* 0x000fc60003f46270 */
[----:B------:R-:W4:Y:S01]  /*1cb10*/  LDL R15, [R1+0x1b0] ;  /* 0x0001b000010f7983 */ /* 0x000f220000100800 */
[----:B-1----:R-:W-:-:S04]  /*1cb20*/  @!P1 LEA R2, P0, R8, R0, 0x2 ;  /* 0x0000000008029211 */ /* 0x002fc800078010ff */
[----:B---3--:R-:W-:Y:S02]  /*1cb30*/  @!P1 LEA.HI.X R3, R8, R4, R9, 0x2, P0 ;  /* 0x0000000408039211 */ /* 0x008fe400000f1409 */
[----:B------:R-:W-:-:S03]  /*1cb40*/  @!P4 LEA R8, P0, R20, R0, 0x2 ;  /* 0x000000001408c211 */ /* 0x000fc600078010ff */
[----:B------:R1:W-:Y:S02]  /*1cb50*/  @!P1 ST.E.64 [R2.64], R148 ;  /* 0x0000009402009985 */ /* 0x0003e4000c101b0a */
[----:B-1----:R-:W-:Y:S02]  /*1cb60*/  @!P3 LEA R2, P5, R10, R0, 0x2 ;  /* 0x000000000a02b211 */ /* 0x002fe400078a10ff */
[----:B--2---:R-:W-:Y:S02]  /*1cb70*/  @!P4 LEA.HI.X R9, R20, R4, R21, 0x2, P0 ;  /* 0x000000041409c211 */ /* 0x004fe400000f1415 */
[----:B------:R-:W2:Y:S04]  /*1cb80*/  LDL R20, [R1+0x124] ;  /* 0x0001240001147983 */ /* 0x000ea80000100800 */
[----:B------:R1:W-:Y:S04]  /*1cb90*/  @!P4 ST.E.64 [R8.64], R36 ;  /* 0x000000240800c985 */ /* 0x0003e8000c101b0a */
[----:B------:R-:W3:Y:S01]  /*1cba0*/  LDL R21, [R1+0x1a8] ;  /* 0x0001a80001157983 */ /* 0x000ee20000100800 */
[----:B-----5:R-:W-:-:S02]  /*1cbb0*/  ISETP.GE.AND P1, PT, R19, c[0x0][0x3c8], PT ;  /* 0x0000f20013007a0c */ /* 0x020fc40003f26270 */
[----:B------:R-:W-:Y:S02]  /*1cbc0*/  ISETP.GE.AND P0, PT, R13, c[0x0][0x3c8], PT ;  /* 0x0000f2000d007a0c */ /* 0x000fe40003f06270 */
[----:B----4-:R-:W-:-:S05]  /*1cbd0*/  @!P3 LEA.HI.X R3, R10, R4, R11, 0x2, P5 ;  /* 0x000000040a03b211 */ /* 0x010fca00028f140b */
[----:B------:R4:W-:Y:S01]  /*1cbe0*/  @!P3 ST.E.64 [R2.64], R40 ;  /* 0x000000280200b985 */ /* 0x0009e2000c101b0a */
[----:B------:R-:W-:-:S04]  /*1cbf0*/  @!P2 LEA R10, P3, R28, R0, 0x2 ;  /* 0x000000001c0aa211 */ /* 0x000fc800078610ff */
[----:B------:R-:W-:Y:S02]  /*1cc00*/  @!P2 LEA.HI.X R11, R28, R4, R30, 0x2, P3 ;  /* 0x000000041c0ba211 */ /* 0x000fe400018f141e */
[----:B------:R-:W5:Y:S01]  /*1cc10*/  LDL R28, [R1+0x1a4] ;  /* 0x0001a400011c7983 */ /* 0x000f620000100800 */
[----:B-1----:R-:W-:Y:S02]  /*1cc20*/  @!P1 LEA R8, P4, R19, R0, 0x2 ;  /* 0x0000000013089211 */ /* 0x002fe400078810ff */
[----:B------:R-:W-:Y:S01]  /*1cc30*/  ISETP.GE.AND P6, PT, R25, c[0x0][0x3c8], PT ;  /* 0x0000f20019007a0c */ /* 0x000fe20003fc6270 */
[----:B------:R-:W5:Y:S01]  /*1cc40*/  LDL R30, [R1+0x17c] ;  /* 0x00017c00011e7983 */ /* 0x000f620000100800 */
[----:B------:R-:W-:-:S03]  /*1cc50*/  @!P1 LEA.HI.X R9, R19, R4, R27, 0x2, P4 ;  /* 0x0000000413099211 */ /* 0x000fc600020f141b */
[----:B------:R-:W5:Y:S01]  /*1cc60*/  LDL R27, [R1+0x1a0] ;  /* 0x0001a000011b7983 */ /* 0x000f620000100800 */
[----:B----4-:R-:W-:-:S03]  /*1cc70*/  @!P0 LEA R2, P3, R13, R0, 0x2 ;  /* 0x000000000d028211 */ /* 0x010fc600078610ff */
[----:B------:R-:W-:Y:S01]  /*1cc80*/  @!P2 ST.E.64 [R10.64], R44 ;  /* 0x0000002c0a00a985 */ /* 0x000fe2000c101b0a */
[----:B------:R-:W-:-:S03]  /*1cc90*/  @!P0 LEA.HI.X R3, R13, R4, R24, 0x2, P3 ;  /* 0x000000040d038211 */ /* 0x000fc600018f1418 */
[----:B------:R-:W4:Y:S04]  /*1cca0*/  LDL R19, [R1+0x11c] ;  /* 0x00011c0001137983 */ /* 0x000f280000100800 */
[----:B------:R-:W4:Y:S01]  /*1ccb0*/  LDL R24, [R1+0x19c] ;  /* 0x00019c0001187983 */ /* 0x000f220000100800 */
[----:B------:R-:W-:-:S03]  /*1ccc0*/  ISETP.GE.AND P5, PT, R14, c[0x0][0x3c8], PT ;  /* 0x0000f2000e007a0c */ /* 0x000fc60003fa6270 */
[----:B------:R1:W-:Y:S01]  /*1ccd0*/  @!P1 ST.E.64 [R8.64], R48 ;  /* 0x0000003008009985 */ /* 0x0003e2000c101b0a */
[----:B------:R-:W-:-:S03]  /*1cce0*/  ISETP.GE.AND P4, PT, R22, c[0x0][0x3c8], PT ;  /* 0x0000f20016007a0c */ /* 0x000fc60003f86270 */
[----:B------:R1:W-:Y:S04]  /*1ccf0*/  @!P0 ST.E.64 [R2.64], R52 ;  /* 0x0000003402008985 */ /* 0x0003e8000c101b0a */
[----:B------:R-:W4:Y:S01]  /*1cd00*/  LDL R13, [R1+0x118] ;  /* 0x00011800010d7983 */ /* 0x000f220000100800 */
[----:B------:R-:W-:Y:S02]  /*1cd10*/  ISETP.GE.AND P2, PT, R18, c[0x0][0x3c8], PT ;  /* 0x0000f20012007a0c */ /* 0x000fe40003f46270 */
[----:B-1----:R-:W-:-:S04]  /*1cd20*/  @!P6 LEA R8, P1, R25, R0, 0x2 ;  /* 0x000000001908e211 */ /* 0x002fc800078210ff */
[----:B------:R-:W-:Y:S02]  /*1cd30*/  @!P6 LEA.HI.X R9, R25, R4, R29, 0x2, P1 ;  /* 0x000000041909e211 */ /* 0x000fe400008f141d */
[C---:B------:R-:W-:Y:S01]  /*1cd40*/  ISETP.GE.AND P1, PT, R18.reuse, c[0x0][0x3c8], PT ;  /* 0x0000f20012007a0c */ /* 0x040fe20003f26270 */
[----:B------:R-:W4:Y:S04]  /*1cd50*/  LDL R25, [R1+0x198] ;  /* 0x0001980001197983 */ /* 0x000f280000100800 */
[C---:B------:R-:W-:Y:S01]  /*1cd60*/  @!P2 LEA R10, P0, R18.reuse, R0, 0x2 ;  /* 0x00000000120aa211 */ /* 0x040fe200078010ff */
[----:B------:R-:W4:Y:S03]  /*1cd70*/  LDL R29, [R1+0x108] ;  /* 0x00010800011d7983 */ /* 0x000f260000100800 */
[----:B------:R-:W-:-:S02]  /*1cd80*/  @!P2 LEA.HI.X R11, R18, R4, R15, 0x2, P0 ;  /* 0x00000004120ba211 */ /* 0x000fc400000f140f */
[----:B------:R-:W-:Y:S01]  /*1cd90*/  @!P5 LEA R2, P0, R14, R0, 0x2 ;  /* 0x000000000e02d211 */ /* 0x000fe200078010ff */
[----:B------:R-:W4:Y:S04]  /*1cda0*/  LDL R15, [R1+0x114] ;  /* 0x00011400010f7983 */ /* 0x000f280000100800 */
[----:B------:R-:W-:Y:S01]  /*1cdb0*/  @!P1 ST.E.64 [R10.64], R56 ;  /* 0x000000380a009985 */ /* 0x000fe2000c101b0a */
[----:B------:R-:W-:-:S03]  /*1cdc0*/  ISETP.GE.AND P3, PT, R26, c[0x0][0x3c8], PT ;  /* 0x0000f2001a007a0c */ /* 0x000fc60003f66270 */
[----:B------:R1:W-:Y:S04]  /*1cdd0*/  @!P6 ST.E.64 [R8.64], R60 ;  /* 0x0000003c0800e985 */ /* 0x0003e8000c101b0a */
[----:B------:R-:W4:Y:S06]  /*1cde0*/  LDL R18, [R1+0x110] ;  /* 0x0001100001127983 */ /* 0x000f2c0000100800 */
[----:B-1----:R-:W-:-:S02]  /*1cdf0*/  @!P3 LEA R8, P6, R26, R0, 0x2 ;  /* 0x000000001a08b211 */ /* 0x002fc400078c10ff */
[----:B--2---:R-:W-:Y:S02]  /*1ce00*/  ISETP.GE.AND P2, PT, R20, c[0x0][0x3c8], PT ;  /* 0x0000f20014007a0c */ /* 0x004fe40003f46270 */
[----:B---3--:R-:W-:Y:S02]  /*1ce10*/  @!P5 LEA.HI.X R3, R14, R4, R21, 0x2, P0 ;  /* 0x000000040e03d211 */ /* 0x008fe400000f1415 */
[-C--:B------:R-:W-:Y:S01]  /*1ce20*/  @!P4 LEA R10, P0, R22, R0.reuse, 0x2 ;  /* 0x00000000160ac211 */ /* 0x080fe200078010ff */
[----:B------:R-:W2:Y:S04]  /*1ce30*/  LDL R21, [R1+0x194] ;  /* 0x0001940001157983 */ /* 0x000ea80000100800 */
[----:B------:R1:W-:Y:S04]  /*1ce40*/  @!P5 ST.E.64 [R2.64], R64 ;  /* 0x000000400200d985 */ /* 0x0003e8000c101b0a */
[----:B------:R-:W3:Y:S01]  /*1ce50*/  LDL R14, [R1+0x190] ;  /* 0x00019000010e7983 */ /* 0x000ee20000100800 */
[----:B-1----:R-:W-:-:S02]  /*1ce60*/  @!P2 LEA R2, P1, R20, R0, 0x2 ;  /* 0x000000001402a211 */ /* 0x002fc400078210ff */
[----:B-----5:R-:W-:Y:S02]  /*1ce70*/  @!P4 LEA.HI.X R11, R22, R4, R28, 0x2, P0 ;  /* 0x00000004160bc211 */ /* 0x020fe400000f141c */
[----:B------:R-:W5:Y:S09]  /*1ce80*/  LDL R22, [R1+0xdc] ;  /* 0x0000dc0001167983 */ /* 0x000f720000100800 */
[----:B------:R-:W-:-:S02]  /*1ce90*/  P2R R3, PR, RZ, 0x2 ;  /* 0x00000002ff037803 */ /* 0x000fc40000000000 */
[----:B------:R-:W-:Y:S01]  /*1cea0*/  @!P3 LEA.HI.X R9, R26, R4, R27, 0x2, P6 ;  /* 0x000000041a09b211 */ /* 0x000fe200030f141b */
[----:B------:R-:W5:Y:S01]  /*1ceb0*/  LDL R28, [R1+0x178] ;  /* 0x00017800011c7983 */ /* 0x000f620000100800 */
[----:B------:R-:W-:-:S03]  /*1cec0*/  ISETP.NE.AND P6, PT, R3, RZ, PT ;  /* 0x000000ff0300720c */ /* 0x000fc60003fc5270 */
[----:B------:R-:W5:Y:S01]  /*1ced0*/  LDL R26, [R1+0x18c] ;  /* 0x00018c00011a7983 */ /* 0x000f620000100800 */
[----:B------:R-:W-:-:S03]  /*1cee0*/  ISETP.GE.AND P5, PT, R23, c[0x0][0x3c8], PT ;  /* 0x0000f20017007a0c */ /* 0x000fc60003fa6270 */
[----:B------:R-:W5:Y:S01]  /*1cef0*/  LDL R27, [R1+0x104] ;  /* 0x00010400011b7983 */ /* 0x000f620000100800 */
[----:B----4-:R-:W-:-:S03]  /*1cf00*/  @!P2 LEA.HI.X R3, R20, R4, R24, 0x2, P6 ;  /* 0x000000041403a211 */ /* 0x010fc600030f1418 */
[----:B------:R-:W4:Y:S04]  /*1cf10*/  LDL R24, [R1+0x188] ;  /* 0x0001880001187983 */ /* 0x000f280000100800 */
[----:B------:R-:W4:Y:S01]  /*1cf20*/  LDL R20, [R1+0x184] ;  /* 0x0001840001147983 */ /* 0x000f220000100800 */
[----:B------:R-:W-:Y:S02]  /*1cf30*/  ISETP.GE.AND P1, PT, R19, c[0x0][0x3c8], PT ;  /* 0x0000f20013007a0c */ /* 0x000fe40003f26270 */
[----:B------:R-:W-:Y:S01]  /*1cf40*/  ISETP.GE.AND P0, PT, R13, c[0x0][0x3c8], PT ;  /* 0x0000f2000d007a0c */ /* 0x000fe20003f06270 */
[----:B------:R1:W-:Y:S04]  /*1cf50*/  @!P4 ST.E.64 [R10.64], R68 ;  /* 0x000000440a00c985 */ /* 0x0003e8000c101b0a */
[----:B------:R1:W-:Y:S04]  /*1cf60*/  @!P3 ST.E.64 [R8.64], R72 ;  /* 0x000000480800b985 */ /* 0x0003e8000c101b0a */
[----:B------:R1:W-:Y:S02]  /*1cf70*/  @!P2 ST.E.64 [R2.64], R76 ;  /* 0x0000004c0200a985 */ /* 0x0003e4000c101b0a */
[----:B-1----:R-:W-:-:S02]  /*1cf80*/  @!P5 LEA R10, P2, R23, R0, 0x2 ;  /* 0x00000000170ad211 */ /* 0x002fc400078410ff */
[----:B------:R-:W-:Y:S02]  /*1cf90*/  @!P1 LEA R8, P3, R19, R0, 0x2 ;  /* 0x0000000013089211 */ /* 0x000fe400078610ff */
[----:B------:R-:W-:Y:S02]  /*1cfa0*/  @!P5 LEA.HI.X R11, R23, R4, R25, 0x2, P2 ;  /* 0x00000004170bd211 */ /* 0x000fe400010f1419 */
[----:B------:R-:W-:Y:S01]  /*1cfb0*/  @!P0 LEA R2, P2, R13, R0, 0x2 ;  /* 0x000000000d028211 */ /* 0x000fe200078410ff */
[----:B------:R-:W4:Y:S01]  /*1cfc0*/  LDL R25, [R1+0x100] ;  /* 0x0001000001197983 */ /* 0x000f220000100800 */
[----:B------:R-:W-:-:S03]  /*1cfd0*/  ISETP.GE.AND P6, PT, R15, c[0x0][0x3c8], PT ;  /* 0x0000f2000f007a0c */ /* 0x000fc60003fc6270 */
[----:B------:R-:W-:Y:S04]  /*1cfe0*/  @!P5 ST.E.64 [R10.64], R80 ;  /* 0x000000500a00d985 */ /* 0x000fe8000c101b0a */
[----:B------:R-:W4:Y:S01]  /*1cff0*/  LDL R23, [R1+0xf8] ;  /* 0x0000f80001177983 */ /* 0x000f220000100800 */
[----:B------:R-:W-:Y:S02]  /*1d000*/  ISETP.GE.AND P4, PT, R18, c[0x0][0x3c8], PT ;  /* 0x0000f20012007a0c */ /* 0x000fe40003f86270 */
[-C--:B--2---:R-:W-:Y:S02]  /*1d010*/  @!P1 LEA.HI.X R9, R19, R4.reuse, R21, 0x2, P3 ;  /* 0x0000000413099211 */ /* 0x084fe400018f1415 */
[----:B------:R-:W2:Y:S01]  /*1d020*/  LDL R21, [R1+0xf4] ;  /* 0x0000f40001157983 */ /* 0x000ea20000100800 */
[----:B---3--:R-:W-:-:S03]  /*1d030*/  @!P0 LEA.HI.X R3, R13, R4, R14, 0x2, P2 ;  /* 0x000000040d038211 */ /* 0x008fc600010f140e */
[----:B------:R-:W3:Y:S04]  /*1d040*/  LDL R19, [R1+0xf0] ;  /* 0x0000f00001137983 */ /* 0x000ee80000100800 */
[----:B------:R-:W2:Y:S04]  /*1d050*/  LDL R14, [R1+0xfc] ;  /* 0x0000fc00010e7983 */ /* 0x000ea80000100800 */
[----:B------:R1:W-:Y:S04]  /*1d060*/  @!P1 ST.E.64 [R8.64], R84 ;  /* 0x0000005408009985 */ /* 0x0003e8000c101b0a */
[----:B------:R4:W-:Y:S04]  /*1d070*/  @!P0 ST.E.64 [R2.64], R88 ;  /* 0x0000005802008985 */ /* 0x0009e8000c101b0a */
[----:B------:R-:W3:Y:S01]  /*1d080*/  LDL R13, [R1+0xec] ;  /* 0x0000ec00010d7983 */ /* 0x000ee20000100800 */
[----:B-----5:R-:W-:-:S02]  /*1d090*/  ISETP.GE.AND P3, PT, R22, c[0x0][0x3c8], PT ;  /* 0x0000f20016007a0c */ /* 0x020fc40003f66270 */
[----:B-1----:R-:W-:-:S11]  /*1d0a0*/  @!P6 LEA R8, P5, R15, R0, 0x2 ;  /* 0x000000000f08e211 */ /* 0x002fd600078a10ff */
[----:B------:R-:W-:-:S04]  /*1d0b0*/  @!P3 LEA R10, P0, R22, R0, 0x2 ;  /* 0x00000000160ab211 */ /* 0x000fc800078010ff */
[-C--:B------:R-:W-:Y:S02]  /*1d0c0*/  @!P3 LEA.HI.X R11, R22, R4.reuse, R26, 0x2, P0 ;  /* 0x00000004160bb211 */ /* 0x080fe400000f141a */
[----:B------:R-:W5:Y:S01]  /*1d0d0*/  LDL R26, [R1+0x174] ;  /* 0x00017400011a7983 */ /* 0x000f620000100800 */
[----:B----4-:R-:W-:-:S03]  /*1d0e0*/  @!P6 LEA.HI.X R9, R15, R4, R24, 0x2, P5 ;  /* 0x000000040f09e211 */ /* 0x010fc600028f1418 */
[----:B------:R-:W4:Y:S01]  /*1d0f0*/  LDL R15, [R1+0x170] ;  /* 0x00017000010f7983 */ /* 0x000f220000100800 */
[----:B------:R-:W-:-:S03]  /*1d100*/  @!P4 LEA R2, P3, R18, R0, 0x2 ;  /* 0x000000001202c211 */ /* 0x000fc600078610ff */
[----:B------:R-:W4:Y:S01]  /*1d110*/  LDL R24, [R1+0x16c] ;  /* 0x00016c0001187983 */ /* 0x000f220000100800 */
[----:B------:R-:W-:Y:S02]  /*1d120*/  ISETP.GE.AND P5, PT, R22, c[0x0][0x3c8], PT ;  /* 0x0000f20016007a0c */ /* 0x000fe40003fa6270 */
[----:B------:R-:W-:Y:S01]  /*1d130*/  @!P4 LEA.HI.X R3, R18, R4, R20, 0x2, P3 ;  /* 0x000000041203c211 */ /* 0x000fe200018f1414 */
[----:B------:R-:W4:Y:S04]  /*1d140*/  LDL R22, [R1+0x168] ;  /* 0x0001680001167983 */ /* 0x000f280000100800 */
[----:B------:R-:W4:Y:S04]  /*1d150*/  LDL R20, [R1+0x164] ;  /* 0x0001640001147983 */ /* 0x000f280000100800 */
[----:B------:R-:W4:Y:S01]  /*1d160*/  LDL R18, [R1+0x160] ;  /* 0x0001600001127983 */ /* 0x000f220000100800 */
[----:B------:R-:W-:-:S03]  /*1d170*/  ISETP.GE.AND P1, PT, R29, c[0x0][0x3c8], PT ;  /* 0x0000f2001d007a0c */ /* 0x000fc60003f26270 */
[----:B------:R-:W-:Y:S01]  /*1d180*/  @!P5 ST.E.64 [R10.64], R92 ;  /* 0x0000005c0a00d985 */ /* 0x000fe2000c101b0a */
[----:B------:R-:W-:-:S03]  /*1d190*/  ISETP.GE.AND P2, PT, R31, c[0x0][0x3c8], PT ;  /* 0x0000f2001f007a0c */ /* 0x000fc60003f46270 */
[----:B------:R1:W-:Y:S04]  /*1d1a0*/  @!P6 ST.E.64 [R8.64], R96 ;  /* 0x000000600800e985 */ /* 0x0003e8000c101b0a */
[----:B------:R1:W-:Y:S01]  /*1d1b0*/  @!P4 ST.E.64 [R2.64], R100 ;  /* 0x000000640200c985 */ /* 0x0003e2000c101b0a */
[----:B------:R-:W-:Y:S02]  /*1d1c0*/  ISETP.GE.AND P0, PT, R27, c[0x0][0x3c8], PT ;  /* 0x0000f2001b007a0c */ /* 0x000fe40003f06270 */
[----:B-1----:R-:W-:-:S03]  /*1d1d0*/  @!P1 LEA R8, P4, R29, R0, 0x2 ;  /* 0x000000001d089211 */ /* 0x002fc600078810ff */
[----:B------:R-:W-:Y:S02]  /*1d1e0*/  @!P2 LEA R10, P3, R31, R0, 0x2 ;  /* 0x000000001f0aa211 */ /* 0x000fe400078610ff */
[----:B------:R-:W-:Y:S02]  /*1d1f0*/  ISETP.GE.AND P5, PT, R25, c[0x0][0x3c8], PT ;  /* 0x0000f20019007a0c */ /* 0x000fe40003fa6270 */
[----:B------:R-:W-:-:S04]  /*1d200*/  @!P2 LEA.HI.X R11, R31, R4, R32, 0x2, P3 ;  /* 0x000000041f0ba211 */ /* 0x000fc800018f1420 */
[----:B------:R-:W-:Y:S02]  /*1d210*/  @!P0 LEA R2, P6, R27, R0, 0x2 ;  /* 0x000000001b028211 */ /* 0x000fe400078c10ff */
[----:B------:R-:W-:-:S04]  /*1d220*/  P2R R3, PR, RZ, 0x10 ;  /* 0x00000010ff037803 */ /* 0x000fc80000000000 */
[----:B------:R-:W-:Y:S02]  /*1d230*/  ISETP.NE.AND P3, PT, R3, RZ, PT ;  /* 0x000000ff0300720c */ /* 0x000fe40003f65270 */
[-C--:B------:R-:W-:Y:S02]  /*1d240*/  @!P0 LEA.HI.X R3, R27, R4.reuse, R28, 0x2, P6 ;  /* 0x000000041b038211 */ /* 0x080fe400030f141c */
[----:B------:R-:W-:Y:S01]  /*1d250*/  @!P1 LEA.HI.X R9, R29, R4, R30, 0x2, P3 ;  /* 0x000000041d099211 */ /* 0x000fe200018f141e */
[----:B------:R-:W-:Y:S01]  /*1d260*/  @!P2 ST.E.64 [R10.64], R104 ;  /* 0x000000680a00a985 */ /* 0x000fe2000c101b0a */
[----:B------:R-:W-:-:S03]  /*1d270*/  ISETP.GE.AND P3, PT, R23, c[0x0][0x3c8], PT ;  /* 0x0000f20017007a0c */ /* 0x000fc60003f66270 */
[----:B------:R1:W-:Y:S04]  /*1d280*/  @!P1 ST.E.64 [R8.64], R108 ;  /* 0x0000006c08009985 */ /* 0x0003e8000c101b0a */
[----:B------:R2:W-:Y:S01]  /*1d290*/  @!P0 ST.E.64 [R2.64], R112 ;  /* 0x0000007002008985 */ /* 0x0005e2000c101b0a */
[----:B-1----:R-:W-:Y:S02]  /*1d2a0*/  @!P5 LEA R8, P0, R25, R0, 0x2 ;  /* 0x000000001908d211 */ /* 0x002fe400078010ff */
[----:B--2---:R-:W-:-:S13]  /*1d2b0*/  ISETP.GE.AND P4, PT, R14, c[0x0][0x3c8], PT ;  /* 0x0000f2000e007a0c */ /* 0x004fda0003f86270 */
[----:B------:R-:W-:Y:S02]  /*1d2c0*/  @!P4 LEA R2, P6, R14, R0, 0x2 ;  /* 0x000000000e02c211 */ /* 0x000fe400078c10ff */
[----:B------:R-:W-:Y:S02]  /*1d2d0*/  ISETP.GE.AND P2, PT, R21, c[0x0][0x3c8], PT ;  /* 0x0000f20015007a0c */ /* 0x000fe40003f46270 */
[----:B---3--:R-:W-:Y:S02]  /*1d2e0*/  ISETP.GE.AND P1, PT, R19, c[0x0][0x3c8], PT ;  /* 0x0000f20013007a0c */ /* 0x008fe40003f26270 */
[----:B-----5:R-:W-:-:S05]  /*1d2f0*/  @!P5 LEA.HI.X R9, R25, R4, R26, 0x2, P0 ;  /* 0x000000041909d211 */ /* 0x020fca00000f141a */
[----:B------:R-:W-:Y:S01]  /*1d300*/  @!P5 ST.E.64 [R8.64], R116 ;  /* 0x000000740800d985 */ /* 0x000fe2000c101b0a */
[----:B----4-:R-:W-:Y:S02]  /*1d310*/  @!P4 LEA.HI.X R3, R14, R4, R15, 0x2, P6 ;  /* 0x000000040e03c211 */ /* 0x010fe400030f140f */
[-C--:B------:R-:W-:Y:S02]  /*1d320*/  @!P3 LEA R14, P5, R23, R0.reuse, 0x2 ;  /* 0x00000000170eb211 */ /* 0x080fe400078a10ff */
[----:B------:R-:W-:Y:S01]  /*1d330*/  ISETP.GE.AND P0, PT, R13, c[0x0][0x3c8], PT ;  /* 0x0000f2000d007a0c */ /* 0x000fe20003f06270 */
[----:B------:R1:W-:Y:S01]  /*1d340*/  @!P4 ST.E.64 [R2.64], R120 ;  /* 0x000000780200c985 */ /* 0x0003e2000c101b0a */
[----:B------:R-:W-:-:S04]  /*1d350*/  @!P2 LEA R10, P6, R21, R0, 0x2 ;  /* 0x00000000150aa211 */ /* 0x000fc800078c10ff */
[----:B------:R-:W-:-:S05]  /*1d360*/  @!P2 LEA.HI.X R11, R21, R4, R22, 0x2, P6 ;  /* 0x00000004150ba211 */ /* 0x000fca00030f1416 */
[----:B-1----:R-:W-:-:S04]  /*1d370*/  P2R R2, PR, RZ, 0x20 ;  /* 0x00000020ff027803 */ /* 0x002fc80000000000 */
[----:B------:R-:W-:Y:S02]  /*1d380*/  ISETP.NE.AND P4, PT, R2, RZ, PT ;  /* 0x000000ff0200720c */ /* 0x000fe40003f85270 */
[----:B------:R-:W-:Y:S02]  /*1d390*/  @!P1 LEA R8, P5, R19, R0, 0x2 ;  /* 0x0000000013089211 */ /* 0x000fe400078a10ff */
[----:B------:R-:W-:Y:S02]  /*1d3a0*/  @!P3 LEA.HI.X R15, R23, R4, R24, 0x2, P4 ;  /* 0x00000004170fb211 */ /* 0x000fe400020f1418 */
[----:B------:R-:W-:Y:S02]  /*1d3b0*/  @!P0 LEA R2, P4, R13, R0, 0x2 ;  /* 0x000000000d028211 */ /* 0x000fe400078810ff */
[-C--:B------:R-:W-:Y:S02]  /*1d3c0*/  @!P1 LEA.HI.X R9, R19, R4.reuse, R20, 0x2, P5 ;  /* 0x0000000413099211 */ /* 0x080fe400028f1414 */
[----:B------:R-:W-:Y:S01]  /*1d3d0*/  @!P0 LEA.HI.X R3, R13, R4, R18, 0x2, P4 ;  /* 0x000000040d038211 */ /* 0x000fe200020f1412 */
[----:B------:R1:W-:Y:S04]  /*1d3e0*/  @!P3 ST.E.64 [R14.64], R124 ;  /* 0x0000007c0e00b985 */ /* 0x0003e8000c101b0a */
[----:B------:R1:W-:Y:S04]  /*1d3f0*/  @!P2 ST.E.64 [R10.64], R128 ;  /* 0x000000800a00a985 */ /* 0x0003e8000c101b0a */
[----:B------:R1:W-:Y:S04]  /*1d400*/  @!P1 ST.E.64 [R8.64], R132 ;  /* 0x0000008408009985 */ /* 0x0003e8000c101b0a */
[----:B------:R1:W-:Y:S02]  /*1d410*/  @!P0 ST.E.64 [R2.64], R136 ;  /* 0x0000008802008985 */ /* 0x0003e4000c101b0a */
.L_x_2473:
[----:B------:R-:W-:Y:S05]  /*1d420*/  BSYNC B0 ;  /* 0x0000000000007941 */ /* 0x000fea0003800000 */
.L_x_2472:
[----:B------:R-:W-:Y:S05]  /*1d430*/  BRA.DIV ~URZ, `(.L_x_2474) ;  /* 0x00004ce27f007947 */ /* 0x000fea000b800000 */
[----:B--2---:R2:W1:Y:S04]  /*1d440*/  SHFL.IDX PT, R4, R5, 0x1, 0x1c1f ;  /* 0x003c1f0005047f89 */ /* 0x00446800000e0000 */
[----:B----4-:R2:W4:Y:S02]  /*1d450*/  SHFL.IDX PT, R0, R6, 0x1, 0x1c1f ;  /* 0x003c1f0006007f89 */ /* 0x01052400000e0000 */
.L_x_2568:
[----:B------:R-:W-:-:S13]  /*1d460*/  ISETP.GE.AND P0, PT, R16, R17, PT ;  /* 0x000000111000720c */ /* 0x000fda0003f06270 */
[----:B------:R-:W-:Y:S05]  /*1d470*/  @P0 BRA `(.L_x_2469) ;  /* 0x00001a5000000947 */ /* 0x000fea0003800000 */
[----:B-1----:R-:W5:Y:S04]  /*1d480*/  LDL R8, [R1+0x158] ;  /* 0x0001580001087983 */ /* 0x002f680000100800 */
[----:B--23--:R-:W2:Y:S04]  /*1d490*/  LDL R6, [R1+0x154] ;  /* 0x0001540001067983 */ /* 0x00cea80000100800 */
[----:B------:R-:W3:Y:S04]  /*1d4a0*/  LDL R23, [R1+0x150] ;  /* 0x0001500001177983 */ /* 0x000ee80000100800 */
        /* <DEDUP_REMOVED lines=25> */
[C---:B------:R-:W-:Y:S02]  /*1d640*/  @!P2 LEA R10, P3, R6.reuse, R0, 0x2 ;  /* 0x00000000060aa211 */ /* 0x040fe400078610ff */
        /* <DEDUP_REMOVED lines=181> */
.L_x_2454:
[----:B------:R-:W2:Y:S01]  /*1e1a0*/  LDL R8, [R1+0xac] ;  /* 0x0000ac0001087983 */ /* 0x000ea20000100800 */
[----:B------:R-:W-:Y:S02]  /*1e1b0*/  ISETP.NE.U32.AND P0, PT, RZ, c[0x0][0x508], PT ;  /* 0x00014200ff007a0c */ /* 0x000fe40003f05070 */
[----:B------:R-:W-:Y:S01]  /*1e1c0*/  ISETP.NE.U32.AND P2, PT, RZ, c[0x0][0x500], PT ;  /* 0x00014000ff007a0c */ /* 0x000fe20003f45070 */
[----:B------:R-:W4:Y:S01]  /*1e1d0*/  LDL.LU R6, [R1+0xb0] ;  /* 0x0000b00001067983 */ /* 0x000f220000300800 */
[----:B------:R-:W-:Y:S02]  /*1e1e0*/  ISETP.NE.AND.EX P0, PT, RZ, c[0x0][0x50c], PT, P0 ;  /* 0x00014300ff007a0c */ /* 0x000fe40003f05300 */
[----:B------:R-:W-:Y:S01]  /*1e1f0*/  ISETP.NE.AND.EX P2, PT, RZ, c[0x0][0x504], PT, P2 ;  /* 0x00014100ff007a0c */ /* 0x000fe20003f45320 */
[----:B------:R-:W-:Y:S02]  /*1e200*/  IMAD.MOV.U32 R4, RZ, RZ, 0x4 ;  /* 0x00000004ff047424 */ /* 0x000fe400078e00ff */
[----:B------:R-:W-:-:S02]  /*1e210*/  IMAD.MOV.U32 R21, RZ, RZ, c[0x0][0x388] ;  /* 0x0000e200ff157624 */ /* 0x000fc400078e00ff */
[----:B------:R-:W-:Y:S02]  /*1e220*/  IMAD.MOV.U32 R0, RZ, RZ, RZ ;  /* 0x000000ffff007224 */ /* 0x000fe400078e00ff */
[----:B--2---:R-:W-:-:S04]  /*1e230*/  IMAD.WIDE R2, R8, R4, c[0x0][0x500] ;  /* 0x0001400008027625 */ /* 0x004fc800078e0204 */
[----:B------:R-:W-:Y:S02]  /*1e240*/  @P0 IMAD.WIDE R4, R8, R4, c[0x0][0x508] ;  /* 0x0001420008040625 */ /* 0x000fe400078e0204 */
[----:B------:R2:W5:Y:S04]  /*1e250*/  @P2 LDG.E R0, [R2.64] ;  /* 0x0000000a02002981 */ /* 0x000568000c1e1900 */
[----:B------:R2:W5:Y:S01]  /*1e260*/  @P0 LDG.E R21, [R4.64] ;  /* 0x0000000a04150981 */ /* 0x000562000c1e1900 */
[----:B----4-:R-:W-:-:S04]  /*1e270*/  ISETP.NE.AND P1, PT, R6, RZ, PT ;  /* 0x000000ff0600720c */ /* 0x010fc80003f25270 */
[----:B------:R-:W-:Y:S01]  /*1e280*/  SEL R22, R6, c[0x0][0x3d4], P1 ;  /* 0x0000f50006167a07 */ /* 0x000fe20000800000 */
[----:B------:R-:W-:Y:S05]  /*1e290*/  @P0 BRA `(.L_x_2475) ;  /* 0x0000004000000947 */ /* 0x000fea0003800000 */
[----:B------:R-:W-:Y:S05]  /*1e2a0*/  @!P2 BRA `(.L_x_2475) ;  /* 0x000000300000a947 */ /* 0x000fea0003800000 */
[----:B--2---:R2:W4:Y:S04]  /*1e2b0*/  LDG.E R4, [R2.64] ;  /* 0x0000000a02047981 */ /* 0x004528000c1e1900 */
[----:B--2---:R-:W4:Y:S02]  /*1e2c0*/  LDG.E R2, [R2.64+0x4] ;  /* 0x0000040a02027981 */ /* 0x004f24000c1e1900 */
[----:B----45:R-:W-:Y:S02]  /*1e2d0*/  IADD3 R21, -R4, R2, RZ ;  /* 0x0000000204157210 */ /* 0x030fe40007ffe1ff */
.L_x_2475:
[----:B--2---:R-:W2:Y:S01]  /*1e2e0*/  LDL.LU R3, [R1+0xa8] ;  /* 0x0000a80001037983 */ /* 0x004ea20000300800 */
[----:B------:R-:W-:Y:S01]  /*1e2f0*/  SHF.R.S32.HI R2, RZ, 0x1f, R8 ;  /* 0x0000001fff027819 */ /* 0x000fe20000011408 */
[----:B------:R-:W-:Y:S01]  /*1e300*/  BSSY B0, `(.L_x_2476) ;  /* 0x0000039000007945 */ /* 0x000fe20003800000 */
[----:B-----5:R-:W-:Y:S01]  /*1e310*/  SHF.R.S32.HI R20, RZ, 0x1f, R0 ;  /* 0x0000001fff147819 */ /* 0x020fe20000011400 */
[----:B------:R-:W4:Y:S01]  /*1e320*/  S2R R4, SR_TID.X ;  /* 0x0000000000047919 */ /* 0x000f220000002100 */
[----:B------:R-:W-:-:S02]  /*1e330*/  SEL R13, R8, RZ, !P2 ;  /* 0x000000ff080d7207 */ /* 0x000fc40005000000 */
[----:B------:R-:W-:Y:S02]  /*1e340*/  SEL R23, R2, RZ, !P2 ;  /* 0x000000ff02177207 */ /* 0x000fe40005000000 */
[----:B----4-:R-:W-:Y:S02]  /*1e350*/  ISETP.GT.AND P0, PT, R4, 0x7f, PT ;  /* 0x0000007f0400780c */ /* 0x010fe40003f04270 */
        /* <DEDUP_REMOVED lines=11> */
[----:B------:R4:W5:Y:S08]  /*1e410*/  LDC.64 R10, c[0x0][R2+0x170] ;  /* 0x00005c00020a7b82 */ /* 0x0009700000000a00 */
[----:B------:R4:W1:Y:S08]  /*1e420*/  LDC.64 R8, c[0x0][R2+0x168] ;  /* 0x00005a0002087b82 */ /* 0x0008700000000a00 */
[----:B------:R4:W3:Y:S08]  /*1e430*/  LDC.64 R16, c[0x0][R2+0x178] ;  /* 0x00005e0002107b82 */ /* 0x0008f00000000a00 */
[----:B------:R4:W2:Y:S02]  /*1e440*/  LDC.64 R14, c[0x0][R2+0x160] ;  /* 0x00005800020e7b82 */ /* 0x0008a40000000a00 */
[----:B----4-:R-:W-:-:S02]  /*1e450*/  IMAD.MOV.U32 R2, RZ, RZ, c[0x0][0x4e8] ;  /* 0x00013a00ff027624 */ /* 0x010fc400078e00ff */
[-C--:B-----5:R-:W-:Y:S02]  /*1e460*/  IMAD R3, R11, R13.reuse, RZ ;  /* 0x0000000d0b037224 */ /* 0x0a0fe400078e02ff */
[----:B------:R-:W-:Y:S01]  /*1e470*/  IMAD.WIDE.U32 R4, R10, R13, RZ ;  /* 0x0000000d0a047225 */ /* 0x000fe200078e00ff */
[----:B------:R-:W-:Y:S02]  /*1e480*/  ISETP.NE.AND P0, PT, R2, 0x1, PT ;  /* 0x000000010200780c */ /* 0x000fe40003f05270 */
[----:B------:R-:W-:Y:S01]  /*1e490*/  MOV R2, R18 ;  /* 0x0000001200027202 */ /* 0x000fe20000000f00 */
[----:B------:R-:W-:Y:S02]  /*1e4a0*/  IMAD R10, R10, R23, R3 ;  /* 0x000000170a0a7224 */ /* 0x000fe400078e0203 */
[-C--:B-1----:R-:W-:Y:S02]  /*1e4b0*/  IMAD R11, R9, R6.reuse, RZ ;  /* 0x00000006090b7224 */ /* 0x082fe400078e02ff */
[----:B------:R-:W-:-:S04]  /*1e4c0*/  IMAD.WIDE.U32 R8, R8, R6, RZ ;  /* 0x0000000608087225 */ /* 0x000fc800078e00ff */
[----:B------:R-:W-:Y:S01]  /*1e4d0*/  IMAD.IADD R11, R9, 0x1, R11 ;  /* 0x00000001090b7824 */ /* 0x000fe200078e020b */
[----:B------:R-:W-:Y:S01]  /*1e4e0*/  IADD3 R9, R5, R10, RZ ;  /* 0x0000000a05097210 */ /* 0x000fe20007ffe0ff */
[----:B------:R-:W-:-:S05]  /*1e4f0*/  @P0 IMAD.HI.U32 R19, R18, c[0x0][0x4ec], RZ ;  /* 0x00013b0012130a27 */ /* 0x000fca00078e00ff */
[----:B------:R-:W-:Y:S02]  /*1e500*/  @P0 SHF.R.U32.HI R2, RZ, c[0x0][0x4f0], R19 ;  /* 0x00013c00ff020a19 */ /* 0x000fe40000011613 */
[----:B------:R-:W-:-:S03]  /*1e510*/  IADD3 R19, P1, P0, R4, R8, R0 ;  /* 0x0000000804137210 */ /* 0x000fc6000783e000 */
[----:B------:R-:W-:Y:S01]  /*1e520*/  IMAD.MOV R8, RZ, RZ, -R2 ;  /* 0x000000ffff087224 */ /* 0x000fe200078e0a02 */
[----:B------:R-:W-:Y:S02]  /*1e530*/  IADD3.X R11, R9, R11, R20, P1, P0 ;  /* 0x0000000b090b7210 */ /* 0x000fe40000fe0414 */
[----:B--2---:R-:W-:-:S05]  /*1e540*/  SEL R3, R24, RZ, P2 ;  /* 0x000000ff18037207 */ /* 0x004fca0001000000 */
[-C--:B---3--:R-:W-:Y:S02]  /*1e550*/  IMAD R10, R17, R3.reuse, RZ ;  /* 0x00000003110a7224 */ /* 0x088fe400078e02ff */
[----:B------:R-:W-:-:S04]  /*1e560*/  IMAD.WIDE.U32 R4, R16, R3, RZ ;  /* 0x0000000310047225 */ /* 0x000fc800078e00ff */
[----:B------:R-:W-:Y:S01]  /*1e570*/  IMAD R3, R8, c[0x0][0x4e8], R18 ;  /* 0x00013a0008037a24 */ /* 0x000fe200078e0212 */
[----:B------:R-:W-:Y:S02]  /*1e580*/  IADD3 R9, R5, R10, RZ ;  /* 0x0000000a05097210 */ /* 0x000fe40007ffe0ff */
[----:B------:R-:W-:Y:S02]  /*1e590*/  IADD3 R4, P1, P0, R2, R19, R4 ;  /* 0x0000001302047210 */ /* 0x000fe4000783e004 */
[----:B------:R-:W-:Y:S01]  /*1e5a0*/  SHF.R.S32.HI R5, RZ, 0x1f, R2 ;  /* 0x0000001fff057819 */ /* 0x000fe20000011402 */
[----:B------:R-:W-:Y:S01]  /*1e5b0*/  IMAD R2, R15, R3, RZ ;  /* 0x000000030f027224 */ /* 0x000fe200078e02ff */
[----:B------:R-:W-:Y:S02]  /*1e5c0*/  SHF.R.S32.HI R8, RZ, 0x1f, R3 ;  /* 0x0000001fff087819 */ /* 0x000fe40000011403 */
[----:B------:R-:W-:Y:S01]  /*1e5d0*/  IADD3.X R5, R5, R11, R9, P1, P0 ;  /* 0x0000000b05057210 */ /* 0x000fe20000fe0409 */
[----:B------:R-:W-:-:S02]  /*1e5e0*/  IMAD.MOV.U32 R9, RZ, RZ, c[0x0][0x4a8] ;  /* 0x00012a00ff097624 */ /* 0x000fc400078e00ff */
        /* <DEDUP_REMOVED lines=10> */
.L_x_2477:
[----:B------:R-:W-:Y:S05]  /*1e690*/  BSYNC B0 ;  /* 0x0000000000007941 */ /* 0x000fea0003800000 */
.L_x_2476:
[----:B------:R-:W-:-:S13]  /*1e6a0*/  ISETP.GT.AND P0, PT, R22, 0x1, PT ;  /* 0x000000011600780c */ /* 0x000fda0003f04270 */
[----:B------:R-:W-:Y:S05]  /*1e6b0*/  @P0 BRA `(.L_x_2469) ;  /* 0x0000081000000947 */ /* 0x000fea0003800000 */
[----:B------:R-:W2:Y:S01]  /*1e6c0*/  LDL.LU R9, [R1+0xa0] ;  /* 0x0000a00001097983 */ /* 0x000ea20000300800 */
[----:B-1----:R-:W-:Y:S01]  /*1e6d0*/  MOV R2, c[0x0][0x4e8] ;  /* 0x00013a0000027a02 */ /* 0x002fe20000000f00 */
[----:B------:R-:W-:Y:S02]  /*1e6e0*/  IMAD R4, R20, c[0x0][0x3a0], RZ ;  /* 0x0000e80014047a24 */ /* 0x000fe400078e02ff */
[----:B------:R-:W-:Y:S01]  /*1e6f0*/  IMAD R5, R23, c[0x0][0x3f0], RZ ;  /* 0x0000fc0017057a24 */ /* 0x000fe200078e02ff */
[----:B------:R-:W-:Y:S01]  /*1e700*/  ISETP.NE.AND P0, PT, R2, 0x1, PT ;  /* 0x000000010200780c */ /* 0x000fe20003f05270 */
[----:B------:R-:W-:-:S04]  /*1e710*/  IMAD.WIDE.U32 R2, R0, c[0x0][0x3a0], RZ ;  /* 0x0000e80000027a25 */ /* 0x000fc800078e00ff */
[----:B------:R-:W-:Y:S01]  /*1e720*/  IMAD R0, R0, c[0x0][0x3a4], R4 ;  /* 0x0000e90000007a24 */ /* 0x000fe200078e0204 */
[----:B------:R-:W-:-:S04]  /*1e730*/  LEA R4, R146, R145, 0x5 ;  /* 0x0000009192047211 */ /* 0x000fc800078e28ff */
[----:B------:R-:W-:-:S05]  /*1e740*/  IADD3 R3, R3, R0, RZ ;  /* 0x0000000003037210 */ /* 0x000fca0007ffe0ff */
[----:B------:R-:W-:-:S04]  /*1e750*/  IMAD.WIDE.U32 R2, R6, c[0x0][0x3e8], R2 ;  /* 0x0000fa0006027a25 */ /* 0x000fc800078e0002 */
[----:B------:R-:W-:-:S04]  /*1e760*/  IMAD R3, R6, c[0x0][0x3ec], R3 ;  /* 0x0000fb0006037a24 */ /* 0x000fc800078e0203 */
[----:B------:R-:W-:Y:S01]  /*1e770*/  IMAD.WIDE.U32 R2, R13, c[0x0][0x3f0], R2 ;  /* 0x0000fc000d027a25 */ /* 0x000fe200078e0002 */
[----:B--2---:R-:W-:-:S04]  /*1e780*/  IADD3 R4, R9, R4, RZ ;  /* 0x0000000409047210 */ /* 0x004fc80007ffe0ff */
[----:B------:R-:W-:Y:S01]  /*1e790*/  MOV R0, R4 ;  /* 0x0000000400007202 */ /* 0x000fe20000000f00 */
[----:B------:R-:W-:-:S05]  /*1e7a0*/  @P0 IMAD.HI.U32 R8, R4, c[0x0][0x4ec], RZ ;  /* 0x00013b0004080a27 */ /* 0x000fca00078e00ff */
[----:B------:R-:W-:Y:S01]  /*1e7b0*/  @P0 SHF.R.U32.HI R0, RZ, c[0x0][0x4f0], R8 ;  /* 0x00013c00ff000a19 */ /* 0x000fe20000011608 */
[----:B------:R-:W-:Y:S01]  /*1e7c0*/  IMAD R8, R13, c[0x0][0x3f4], R5 ;  /* 0x0000fd000d087a24 */ /* 0x000fe200078e0205 */
[----:B------:R-:W-:Y:S02]  /*1e7d0*/  IADD3 R13, R145, R9, RZ ;  /* 0x00000009910d7210 */ /* 0x000fe40007ffe0ff */
[----:B------:R-:W-:Y:S02]  /*1e7e0*/  SHF.R.S32.HI R6, RZ, 0x1f, R0 ;  /* 0x0000001fff067819 */ /* 0x000fe40000011400 */
[----:B------:R-:W-:Y:S02]  /*1e7f0*/  IADD3 R5, -R0, RZ, RZ ;  /* 0x000000ff00057210 */ /* 0x000fe40007ffe1ff */
[----:B------:R-:W-:Y:S01]  /*1e800*/  IADD3 R3, R3, R8, RZ ;  /* 0x0000000803037210 */ /* 0x000fe20007ffe0ff */
[----:B------:R-:W-:Y:S02]  /*1e810*/  IMAD R6, R6, c[0x0][0x3e0], RZ ;  /* 0x0000f80006067a24 */ /* 0x000fe400078e02ff */
[----:B------:R-:W-:-:S02]  /*1e820*/  IMAD R4, R5, c[0x0][0x4e8], R4 ;  /* 0x00013a0005047a24 */ /* 0x000fc400078e0204 */
        /* <DEDUP_REMOVED lines=12> */
.L_x_2569:
[----:B------:R-:W-:Y:S05]  /*1e8f0*/  BRA.DIV ~URZ, `(.L_x_2479) ;  /* 0x000039627f007947 */ /* 0x000fea000b800000 */
[----:B------:R4:W1:Y:S02]  /*1e900*/  SHFL.IDX PT, R0, R16, RZ, 0x181f ;  /* 0x00181fff10007589 */ /* 0x00086400000e0000 */
.L_x_2570:
        /* <DEDUP_REMOVED lines=20> */
.L_x_2481:
[----:B------:R-:W-:Y:S05]  /*1ea50*/  BSYNC B0 ;  /* 0x0000000000007941 */ /* 0x000fea0003800000 */
.L_x_2480:
[----:B------:R-:W-:Y:S05]  /*1ea60*/  BRA.DIV ~URZ, `(.L_x_2482) ;  /* 0x000038627f007947 */ /* 0x000fea000b800000 */
[----:B--2---:R2:W3:Y:S04]  /*1ea70*/  SHFL.IDX PT, R4, R5, 0x1, 0x181f ;  /* 0x00381f0005047f89 */ /* 0x0044e800000e0000 */
[----:B-1----:R2:W1:Y:S02]  /*1ea80*/  SHFL.IDX PT, R0, R16, 0x1, 0x181f ;  /* 0x00381f0010007f89 */ /* 0x00246400000e0000 */
.L_x_2571:
        /* <DEDUP_REMOVED lines=20> */
.L_x_2484:
[----:B------:R-:W-:Y:S05]  /*1ebd0*/  BSYNC B0 ;  /* 0x0000000000007941 */ /* 0x000fea0003800000 */
.L_x_2483:
[----:B------:R-:W-:Y:S05]  /*1ebe0*/  BRA.DIV ~URZ, `(.L_x_2485) ;  /* 0x000037b27f007947 */ /* 0x000fea000b800000 */
[----:B---3--:R3:W2:Y:S02]  /*1ebf0*/  SHFL.IDX PT, R4, R5, 0x2, 0x181f ;  /* 0x00581f0005047f89 */ /* 0x0086a400000e0000 */
.L_x_2572:
[----:B------:R-:W-:Y:S05]  /*1ec00*/  BRA.DIV ~URZ, `(.L_x_2486) ;  /* 0x000038027f007947 */ /* 0x000fea000b800000 */
[----:B-1----:R1:W3:Y:S02]  /*1ec10*/  SHFL.IDX PT, R0, R16, 0x2, 0x181f ;  /* 0x00581f0010007f89 */ /* 0x0022e400000e0000 */
.L_x_2573:
        /* <DEDUP_REMOVED lines=8> */
[-C--:B---3--:R-:W-:Y:S02]  /*1eca0*/  @!P3 LEA R14, P4, R140, R0.reuse, 0x1 ;  /* 0x000000008c0eb211 */ /* 0x088fe400078808ff */
        /* <DEDUP_REMOVED lines=11> */
.L_x_2488:
[----:B------:R-:W-:Y:S05]  /*1ed60*/  BSYNC B0 ;  /* 0x0000000000007941 */ /* 0x000fea0003800000 */
.L_x_2487:
[----:B------:R-:W-:Y:S05]  /*1ed70*/  BRA.DIV ~URZ, `(.L_x_2489) ;  /* 0x000037027f007947 */ /* 0x000fea000b800000 */
[----:B--2---:R2:W1:Y:S04]  /*1ed80*/  SHFL.IDX PT, R4, R5, 0x3, 0x181f ;  /* 0x00781f0005047f89 */ /* 0x00446800000e0000 */
[----:B---3--:R2:W3:Y:S02]  /*1ed90*/  SHFL.IDX PT, R0, R16, 0x3, 0x181f ;  /* 0x00781f0010007f89 */ /* 0x0084e400000e0000 */
.L_x_2574:
[----:B------:R-:W-:-:S04]  /*1eda0*/  IADD3 R13, R13, 0x60, RZ ;  /* 0x000000600d0d7810 */ /* 0x000fc80007ffe0ff */
        /* <DEDUP_REMOVED lines=18> */
.L_x_2469:
[----:B------:R-:W-:Y:S05]  /*1eed0*/  BSYNC B1 ;  /* 0x0000000000017941 */ /* 0x000fea0003800000 */
.L_x_2453:
[----:B-1----:R1:W5:Y:S01]  /*1eee0*/  LDL R11, [R1+0xac] ;  /* 0x0000ac00010b7983 */ /* 0x0023620000100800 */
[----:B------:R-:W-:-:S13]  /*1eef0*/  ISETP.NE.AND P0, PT, RZ, UR8, PT ;  /* 0x00000008ff007c0c */ /* 0x000fda000bf05270 */
[----:B------:R-:W-:Y:S01]  /*1ef00*/  @P0 WARPSYNC 0xffffffff ;  /* 0xffffffff00000948 */ /* 0x000fe20003800000 */
[----:B------:R-:W-:Y:S06]  /*1ef10*/  @P0 BAR.SYNC.DEFER_BLOCKING 0x5, 0x100 ;  /* 0x0144000000000b1d */ /* 0x000fec0000010000 */
[----:B-----5:R-:W5:Y:S02]  /*1ef20*/  @P0 LDS.128 R8, [0x20080] ;  /* 0x02008000ff080984 */ /* 0x020f640000000c00 */
[----:B-----5:R-:W-:Y:S01]  /*1ef30*/  IMAD.MOV.U32 R2, RZ, RZ, R8 ;  /* 0x000000ffff027224 */ /* 0x020fe200078e0008 */
[----:B---34-:R-:W-:Y:S01]  /*1ef40*/  MOV R0, R9 ;  /* 0x0000000900007202 */ /* 0x018fe20000000f00 */
[----:B------:R1:W-:Y:S04]  /*1ef50*/  @P0 STL.64 [R1+0xa8], R10 ;  /* 0x0000a80a01000387 */ /* 0x0003e80000100a00 */
[----:B------:R1:W-:Y:S04]  /*1ef60*/  @P0 STL [R1+0x15c], R0 ;  /* 0x00015c0001000387 */ /* 0x0003e80000100800 */
[----:B------:R1:W-:Y:S04]  /*1ef70*/  @P0 STL [R1+0xd4], R2 ;  /* 0x0000d40201000387 */ /* 0x0003e80000100800 */
[----:B------:R-:W-:Y:S06]  /*1ef80*/  @P0 BAR.ARV 0x4, 0x100 ;  /* 0x0104000000000b1d */ /* 0x000fec0000002000 */
[----:B------:R-:W-:Y:S05]  /*1ef90*/  @P0 BRA `(.L_x_2490) ;  /* 0x0000106000000947 */ /* 0x000fea0003800000 */
[----:B-1----:R-:W1:Y:S01]  /*1efa0*/  S2R R0, SR_TID.X ;  /* 0x0000000000007919 */ /* 0x002e620000002100 */
[----:B------:R-:W-:Y:S01]  /*1efb0*/  IMAD.MOV.U32 R8, RZ, RZ, RZ ;  /* 0x000000ffff087224 */ /* 0x000fe200078e00ff */
[----:B-1----:R-:W-:-:S04]  /*1efc0*/  LOP3.LUT R14, R0, 0x1f, RZ, 0xc0, !PT ;  /* 0x0000001f000e7812 */ /* 0x002fc800078ec0ff */
[----:B------:R-:W-:Y:S01]  /*1efd0*/  ISETP.NE.AND P6, PT, R14, 0x1f, PT ;  /* 0x0000001f0e00780c */ /* 0x000fe20003fc5270 */
[----:B------:R-:W-:Y:S10]  /*1efe0*/  BRA.DIV ~URZ, `(.L_x_2491) ;  /* 0x000035627f007947 */ /* 0x000ff4000b800000 */
[----:B------:R1:W3:Y:S02]  /*1eff0*/  SHFL.IDX PT, R10, R147, RZ, 0x1f ;  /* 0x00001fff930a7589 */ /* 0x0002e400000e0000 */
.L_x_2575:
[----:B------:R-:W-:Y:S05]  /*1f000*/  BRA.DIV ~URZ, `(.L_x_2492) ;  /* 0x000035b27f007947 */ /* 0x000fea000b800000 */
[----:B------:R4:W1:Y:S02]  /*1f010*/  SHFL.IDX PT, R9, R147, 0x1, 0x1f ;  /* 0x00201f0093097f89 */ /* 0x00086400000e0000 */
.L_x_2576:
[----:B------:R-:W5:Y:S01]  /*1f020*/  LDL R0, [R1+0xac] ;  /* 0x0000ac0001007983 */ /* 0x000f620000100800 */
[----:B--2---:R-:W-:Y:S02]  /*1f030*/  IMAD.MOV.U32 R6, RZ, RZ, RZ ;  /* 0x000000ffff067224 */ /* 0x004fe400078e00ff */
[----:B-----5:R-:W-:-:S05]  /*1f040*/  IMAD.IADD R0, R0, 0x1, R14 ;  /* 0x0000000100007824 */ /* 0x020fca00078e020e */
[----:B------:R-:W-:-:S13]  /*1f050*/  ISETP.GE.OR P0, PT, R0, c[0x0][0x53c], !P6 ;  /* 0x00014f0000007a0c */ /* 0x000fda0007706670 */
[----:B------:R-:W-:Y:S01]  /*1f060*/  @!P0 MOV R2, 0x4 ;  /* 0x0000000400028802 */ /* 0x000fe20000000f00 */
[----:B------:R-:W-:-:S04]  /*1f070*/  @!P0 IMAD.MOV.U32 R4, RZ, RZ, 0x4 ;  /* 0x00000004ff048424 */ /* 0x000fc800078e00ff */
        /* <DEDUP_REMOVED lines=12> */
[----:B------:R2:W4:Y:S02]  /*1f140*/  SHFL.UP PT, R4, R0, 0x1, RZ ;  /* 0x0420000000047989 */ /* 0x00052400000e00ff */
.L_x_2577:
[----:B----4-:R-:W-:-:S04]  /*1f150*/  SEL R4, R4, RZ, P5 ;  /* 0x000000ff04047207 */ /* 0x010fc80002800000 */
[----:B--2---:R-:W-:Y:S01]  /*1f160*/  IADD3 R0, R0, R4, RZ ;  /* 0x0000000400007210 */ /* 0x004fe20007ffe0ff */
[----:B------:R-:W-:Y:S05]  /*1f170*/  BRA.DIV ~URZ, `(.L_x_2494) ;  /* 0x000034f27f007947 */ /* 0x000fea000b800000 */
        /* <DEDUP_REMOVED lines=12> */
[----:B------:R2:W4:Y:S02]  /*1f240*/  SHFL.IDX PT, R0, R4, 0x1f, 0x1f ;  /* 0x03e01f0004007f89 */ /* 0x00052400000e0000 */
.L_x_2578:
[----:B----4-:R-:W-:Y:S01]  /*1f250*/  IMAD R0, R0, c[0x0][0x538], RZ ;  /* 0x00014e0000007a24 */ /* 0x010fe200078e02ff */
[----:B------:R-:W-:Y:S04]  /*1f260*/  BSSY B1, `(.L_x_2495) ;  /* 0x00000cc000017945 */ /* 0x000fe80003800000 */
[----:B-1----:R-:W-:-:S04]  /*1f270*/  IADD3 R9, R0, R9, RZ ;  /* 0x0000000900097210 */ /* 0x002fc80007ffe0ff */
[----:B---3--:R-:W-:-:S13]  /*1f280*/  ISETP.GT.AND P0, PT, R9, R10, PT ;  /* 0x0000000a0900720c */ /* 0x008fda0003f04270 */
[----:B------:R-:W-:Y:S05]  /*1f290*/  @P0 BRA `(.L_x_2496) ;  /* 0x0000026000000947 */ /* 0x000fea0003800000 */
.L_x_2500:
[----:B------:R-:W3:Y:S02]  /*1f2a0*/  LDL.LU R0, [R1+0xac] ;  /* 0x0000ac0001007983 */ /* 0x000ee40000300800 */
[----:B---3--:R-:W-:-:S04]  /*1f2b0*/  IADD3 R0, R0, 0x1f, RZ ;  /* 0x0000001f00007810 */ /* 0x008fc80007ffe0ff */
[----:B------:R-:W-:-:S13]  /*1f2c0*/  ISETP.GE.AND P0, PT, R0, c[0x0][0x53c], PT ;  /* 0x00014f0000007a0c */ /* 0x000fda0003f06270 */
[----:B------:R-:W-:Y:S05]  /*1f2d0*/  @P0 BRA `(.L_x_2497) ;  /* 0x00000bf000000947 */ /* 0x000fea0003800000 */
[----:B------:R1:W-:Y:S01]  /*1f2e0*/  STL [R1+0xac], R0 ;  /* 0x0000ac0001007387 */ /* 0x0003e20000100800 */
[----:B------:R-:W-:Y:S02]  /*1f2f0*/  MOV R6, RZ ;  /* 0x000000ff00067202 */ /* 0x000fe40000000f00 */
[----:B------:R-:W-:Y:S02]  /*1f300*/  MOV R8, RZ ;  /* 0x000000ff00087202 */ /* 0x000fe40000000f00 */
[----:B-1----:R-:W-:-:S04]  /*1f310*/  IADD3 R0, R0, R14, RZ ;  /* 0x0000000e00007210 */ /* 0x002fc80007ffe0ff */
[----:B------:R-:W-:-:S13]  /*1f320*/  ISETP.GE.OR P0, PT, R0, c[0x0][0x53c], !P6 ;  /* 0x00014f0000007a0c */ /* 0x000fda0007706670 */
[----:B--2---:R-:W-:Y:S02]  /*1f330*/  @!P0 MOV R4, 0x4 ;  /* 0x0000000400048802 */ /* 0x004fe40000000f00 */
        /* <DEDUP_REMOVED lines=8> */
.L_x_2579:
        /* <DEDUP_REMOVED lines=16> */
.L_x_2580:
[----:B--2---:R-:W-:-:S05]  /*1f4c0*/  IMAD R0, R0, c[0x0][0x538], RZ ;  /* 0x00014e0000007a24 */ /* 0x004fca00078e02ff */
[----:B------:R-:W-:-:S04]  /*1f4d0*/  IADD3 R9, R0, R9, RZ ;  /* 0x0000000900097210 */ /* 0x000fc80007ffe0ff */
[----:B------:R-:W-:-:S13]  /*1f4e0*/  ISETP.GT.AND P0, PT, R9, R10, PT ;  /* 0x0000000a0900720c */ /* 0x000fda0003f04270 */
[----:B-1----:R-:W-:Y:S05]  /*1f4f0*/  @!P0 BRA `(.L_x_2500) ;  /* 0xfffffda000008947 */ /* 0x002fea000383ffff */
.L_x_2496:
[----:B------:R-:W-:-:S05]  /*1f500*/  IADD3 R9, -R0, R9, RZ ;  /* 0x0000000900097210 */ /* 0x000fca0007ffe1ff */
[----:B------:R-:W-:-:S05]  /*1f510*/  IMAD R0, R4, c[0x0][0x538], R9 ;  /* 0x00014e0004007a24 */ /* 0x000fca00078e0209 */
[----:B------:R-:W-:Y:S01]  /*1f520*/  ISETP.GT.AND P0, PT, R0, R10, PT ;  /* 0x0000000a0000720c */ /* 0x000fe20003f04270 */
[----:B------:R-:W-:-:S12]  /*1f530*/  BRA.DIV ~URZ, `(.L_x_2501) ;  /* 0x000034e27f007947 */ /* 0x000fd8000b800000 */
[----:B------:R-:W-:-:S03]  /*1f540*/  VOTE.ANY R5, PT, !P0 ;  /* 0x0000000000057806 */ /* 0x000fc600040e0100 */
.L_x_2581:
[----:B------:R-:W3:Y:S01]  /*1f550*/  LDL.LU R2, [R1+0xac] ;  /* 0x0000ac0001027983 */ /* 0x000ee20000300800 */
[----:B------:R-:W3:Y:S02]  /*1f560*/  POPC R0, R5 ;  /* 0x0000000500007309 */ /* 0x000ee40000000000 */
[----:B---3--:R-:W-:-:S05]  /*1f570*/  IADD3 R2, R0, R2, RZ ;  /* 0x0000000200027210 */ /* 0x008fca0007ffe0ff */
[----:B------:R1:W-:Y:S01]  /*1f580*/  STL [R1+0xac], R2 ;  /* 0x0000ac0201007387 */ /* 0x0003e20000100800 */
[----:B------:R-:W-:Y:S05]  /*1f590*/  BRA.DIV ~URZ, `(.L_x_2502) ;  /* 0x000034d27f007947 */ /* 0x000fea000b800000 */
[----:B------:R3:W4:Y:S04]  /*1f5a0*/  SHFL.IDX PT, R6, R6, R0, 0x1f ;  /* 0x00001f0006067589 */ /* 0x00072800000e0000 */
[----:B------:R3:W1:Y:S02]  /*1f5b0*/  SHFL.IDX PT, R8, R8, R0, 0x1f ;  /* 0x00001f0008087589 */ /* 0x00066400000e0000 */
.L_x_2582:
[----:B------:R-:W-:Y:S01]  /*1f5c0*/  ISETP.NE.AND P0, PT, R5, RZ, PT ;  /* 0x000000ff0500720c */ /* 0x000fe20003f05270 */
[----:B------:R-:W-:-:S12]  /*1f5d0*/  BSSY B0, `(.L_x_2503) ;  /* 0x0000005000007945 */ /* 0x000fd80003800000 */
[----:B------:R-:W-:Y:S05]  /*1f5e0*/  @!P0 BRA `(.L_x_2504) ;  /* 0x0000003000008947 */ /* 0x000fea0003800000 */
[----:B---3--:R-:W-:Y:S01]  /*1f5f0*/  IADD3 R0, R0, -0x1, RZ ;  /* 0xffffffff00007810 */ /* 0x008fe20007ffe0ff */
[----:B------:R-:W-:Y:S05]  /*1f600*/  BRA.DIV ~URZ, `(.L_x_2505) ;  /* 0x000035327f007947 */ /* 0x000fea000b800000 */
[----:B------:R3:W2:Y:S02]  /*1f610*/  SHFL.IDX PT, R11, R4, R0, 0x1f ;  /* 0x00001f00040b7589 */ /* 0x0006a400000e0000 */
.L_x_2504:
[----:B------:R-:W-:Y:S05]  /*1f620*/  BSYNC B0 ;  /* 0x0000000000007941 */ /* 0x000fea0003800000 */
.L_x_2503:
[----:B--23--:R-:W-:Y:S01]  /*1f630*/  IMAD R0, R11, c[0x0][0x538], R9 ;  /* 0x00014e000b007a24 */ /* 0x00cfe200078e0209 */
[----:B-1----:R-:W-:Y:S01]  /*1f640*/  ISETP.NE.AND P0, PT, R8, 0x1, PT ;  /* 0x000000010800780c */ /* 0x002fe20003f05270 */
[----:B------:R-:W-:Y:S03]  /*1f650*/  BSSY B0, `(.L_x_2506) ;  /* 0x0000083000007945 */ /* 0x000fe60003800000 */
[----:B------:R1:W-:Y:S01]  /*1f660*/  STL [R1+0xd4], R0 ;  /* 0x0000d40001007387 */ /* 0x0003e20000100800 */
[----:B------:R-:W-:-:S08]  /*1f670*/  IADD3 R9, -R0, R10, RZ ;  /* 0x0000000a00097210 */ /* 0x000fd00007ffe1ff */
[----:B------:R-:W-:Y:S05]  /*1f680*/  @!P0 BRA `(.L_x_2507) ;  /* 0x000003e000008947 */ /* 0x000fea0003800000 */
[----:B----4-:R-:W-:Y:S02]  /*1f690*/  IABS R4, R6 ;  /* 0x0000000600047213 */ /* 0x010fe40000000000 */
[----:B------:R-:W-:Y:S02]  /*1f6a0*/  IABS R5, R8 ;  /* 0x0000000800057213 */ /* 0x000fe40000000000 */
[----:B------:R-:W2:Y:S01]  /*1f6b0*/  I2F.RP R2, R4 ;  /* 0x0000000400027306 */ /* 0x000ea20000209400 */
[----:B------:R-:W-:-:S07]  /*1f6c0*/  IABS R11, R6 ;  /* 0x00000006000b7213 */ /* 0x000fce0000000000 */
[----:B------:R-:W-:Y:S08]  /*1f6d0*/  I2F.RP R13, R5 ;  /* 0x00000005000d7306 */ /* 0x000ff00000209400 */
[----:B--2---:R-:W2:Y:S02]  /*1f6e0*/  MUFU.RCP R2, R2 ;  /* 0x0000000200027308 */ /* 0x004ea40000001000 */
[----:B--2---:R-:W-:-:S06]  /*1f6f0*/  IADD3 R2, R2, 0xffffffe, RZ ;  /* 0x0ffffffe02027810 */ /* 0x004fcc0007ffe0ff */
[----:B------:R-:W2:Y:S02]  /*1f700*/  F2I.FTZ.U32.TRUNC.NTZ R3, R2 ;  /* 0x0000000200037305 */ /* 0x000ea4000021f000 */
[----:B-12---:R-:W-:Y:S02]  /*1f710*/  IMAD.MOV R0, RZ, RZ, -R3 ;  /* 0x000000ffff007224 */ /* 0x006fe400078e0a03 */
[----:B------:R-:W-:Y:S02]  /*1f720*/  IMAD.MOV.U32 R2, RZ, RZ, RZ ;  /* 0x000000ffff027224 */ /* 0x000fe400078e00ff */
[----:B------:R-:W-:Y:S01]  /*1f730*/  IMAD.MOV.U32 R10, RZ, RZ, R0 ;  /* 0x000000ffff0a7224 */ /* 0x000fe200078e0000 */
[----:B------:R-:W-:-:S03]  /*1f740*/  IABS R0, R9 ;  /* 0x0000000900007213 */ /* 0x000fc60000000000 */
[----:B------:R-:W-:-:S04]  /*1f750*/  IMAD R10, R10, R4, RZ ;  /* 0x000000040a0a7224 */ /* 0x000fc800078e02ff */
[----:B------:R-:W-:-:S04]  /*1f760*/  IMAD.HI.U32 R10, R3, R10, R2 ;  /* 0x0000000a030a7227 */ /* 0x000fc800078e0002 */
[----:B------:R-:W-:Y:S02]  /*1f770*/  IMAD.MOV.U32 R2, RZ, RZ, R0 ;  /* 0x000000ffff027224 */ /* 0x000fe400078e0000 */
[----:B------:R-:W-:-:S05]  /*1f780*/  IMAD.MOV R0, RZ, RZ, -R11 ;  /* 0x000000ffff007224 */ /* 0x000fca00078e0a0b */
[----:B------:R-:W-:Y:S01]  /*1f790*/  MOV R3, R0 ;  /* 0x0000000000037202 */ /* 0x000fe20000000f00 */
        /* <DEDUP_REMOVED lines=45> */
.L_x_2507:
[----:B-1----:R-:W2:Y:S01]  /*1fa70*/  LDL R0, [R1+0xac] ;  /* 0x0000ac0001007983 */ /* 0x002ea20000100800 */
[----:B------:R-:W-:-:S04]  /*1fa80*/  IMAD.MOV.U32 R4, RZ, RZ, 0x4 ;  /* 0x00000004ff047424 */ /* 0x000fc800078e00ff */
[----:B--2---:R-:W-:-:S06]  /*1fa90*/  IMAD.WIDE R4, R0, R4, c[0x0][0x590] ;  /* 0x0001640000047625 */ /* 0x004fcc00078e0204 */
[----:B------:R-:W2:Y:S01]  /*1faa0*/  LDG.E R4, [R4.64] ;  /* 0x0000000a04047981 */ /* 0x000ea2000c1e1900 */
[----:B------:R-:W-:Y:S01]  /*1fab0*/  IABS R8, R9 ;  /* 0x0000000900087213 */ /* 0x000fe20000000000 */
[----:B--2-4-:R-:W-:-:S05]  /*1fac0*/  IMAD R10, R4, R6, RZ ;  /* 0x00000006040a7224 */ /* 0x014fca00078e02ff */
[-C--:B------:R-:W-:Y:S02]  /*1fad0*/  IABS R5, R10.reuse ;  /* 0x0000000a00057213 */ /* 0x080fe40000000000 */
[----:B------:R-:W-:Y:S02]  /*1fae0*/  IABS R11, R10 ;  /* 0x0000000a000b7213 */ /* 0x000fe40000000000 */
[----:B------:R-:W1:Y:S08]  /*1faf0*/  I2F.RP R2, R5 ;  /* 0x0000000500027306 */ /* 0x000e700000209400 */
[----:B-1----:R-:W1:Y:S02]  /*1fb00*/  MUFU.RCP R2, R2 ;  /* 0x0000000200027308 */ /* 0x002e640000001000 */
[----:B-1----:R-:W-:-:S06]  /*1fb10*/  IADD3 R2, R2, 0xffffffe, RZ ;  /* 0x0ffffffe02027810 */ /* 0x002fcc0007ffe0ff */
[----:B------:R-:W1:Y:S02]  /*1fb20*/  F2I.FTZ.U32.TRUNC.NTZ R3, R2 ;  /* 0x0000000200037305 */ /* 0x000e64000021f000 */
[----:B-1----:R-:W-:Y:S02]  /*1fb30*/  IMAD.MOV R0, RZ, RZ, -R3 ;  /* 0x000000ffff007224 */ /* 0x002fe400078e0a03 */
[----:B------:R-:W-:Y:S02]  /*1fb40*/  IMAD.MOV.U32 R2, RZ, RZ, RZ ;  /* 0x000000ffff027224 */ /* 0x000fe400078e00ff */
[----:B------:R-:W-:-:S04]  /*1fb50*/  IMAD R0, R0, R5, RZ ;  /* 0x0000000500007224 */ /* 0x000fc800078e02ff */
        /* <DEDUP_REMOVED lines=12> */
[----:B------:R-:W-:-:S04]  /*1fc20*/  IMAD.MOV.U32 R2, RZ, RZ, R0 ;  /* 0x000000ffff027224 */ /* 0x000fc800078e0000 */
[----:B------:R-:W-:Y:S01]  /*1fc30*/  @!P1 IMAD.MOV R2, RZ, RZ, -R2 ;  /* 0x000000ffff029224 */ /* 0x000fe200078e0a02 */
[----:B------:R-:W-:-:S05]  /*1fc40*/  @!P0 LOP3.LUT R2, RZ, R10, RZ, 0x33, !PT ;  /* 0x0000000aff028212 */ /* 0x000fca00078e33ff */
[----:B------:R-:W-:Y:S02]  /*1fc50*/  IMAD R11, R4, R2, RZ ;  /* 0x00000002040b7224 */ /* 0x000fe400078e02ff */
[----:B------:R-:W-:-:S03]  /*1fc60*/  IMAD.MOV R2, RZ, RZ, -R2 ;  /* 0x000000ffff027224 */ /* 0x000fc600078e0a02 */
[----:B------:R-:W-:Y:S01]  /*1fc70*/  IADD3 R0, -R11, c[0x0][0x538], RZ ;  /* 0x00014e000b007a10 */ /* 0x000fe20007ffe1ff */
[----:B------:R-:W-:Y:S02]  /*1fc80*/  IMAD R9, R10, R2, R9 ;  /* 0x000000020a097224 */ /* 0x000fe400078e0209 */
[----:B------:R-:W-:Y:S01]  /*1fc90*/  IMAD.MOV.U32 R2, RZ, RZ, RZ ;  /* 0x000000ffff027224 */ /* 0x000fe200078e00ff */
[----:B------:R-:W-:-:S04]  /*1fca0*/  IMNMX R0, R4, R0, PT ;  /* 0x0000000004007217 */ /* 0x000fc80003800200 */
[-C--:B------:R-:W-:Y:S02]  /*1fcb0*/  IABS R4, R0.reuse ;  /* 0x0000000000047213 */ /* 0x080fe40000000000 */
[----:B------:R-:W-:Y:S02]  /*1fcc0*/  IABS R10, R0 ;  /* 0x00000000000a7213 */ /* 0x000fe40000000000 */
[----:B------:R-:W1:Y:S08]  /*1fcd0*/  I2F.RP R3, R4 ;  /* 0x0000000400037306 */ /* 0x000e700000209400 */
[----:B-1----:R-:W1:Y:S02]  /*1fce0*/  MUFU.RCP R3, R3 ;  /* 0x0000000300037308 */ /* 0x002e640000001000 */
[----:B-1----:R-:W-:-:S06]  /*1fcf0*/  IADD3 R3, R3, 0xffffffe, RZ ;  /* 0x0ffffffe03037810 */ /* 0x002fcc0007ffe0ff */
[----:B------:R-:W1:Y:S02]  /*1fd00*/  F2I.FTZ.U32.TRUNC.NTZ R3, R3 ;  /* 0x0000000300037305 */ /* 0x000e64000021f000 */
[----:B-1----:R-:W-:-:S05]  /*1fd10*/  IADD3 R5, RZ, -R3, RZ ;  /* 0x80000003ff057210 */ /* 0x002fca0007ffe0ff */
[----:B------:R-:W-:Y:S01]  /*1fd20*/  IMAD.MOV.U32 R8, RZ, RZ, R5 ;  /* 0x000000ffff087224 */ /* 0x000fe200078e0005 */
        /* <DEDUP_REMOVED lines=21> */
.L_x_2508:
[----:B------:R-:W-:Y:S05]  /*1fe80*/  BSYNC B0 ;  /* 0x0000000000007941 */ /* 0x000fea0003800000 */
.L_x_2506:
[----:B------:R-:W-:-:S04]  /*1fe90*/  LOP3.LUT R2, RZ, R2, RZ, 0x33, !PT ;  /* 0x00000002ff027212 */ /* 0x000fc800078e33ff */
[----:B-1----:R-:W-:-:S05]  /*1fea0*/  IADD3 R0, R2, R6, RZ ;  /* 0x0000000602007210 */ /* 0x002fca0007ffe0ff */
[----:B------:R1:W-:Y:S01]  /*1feb0*/  STL [R1+0x15c], R0 ;  /* 0x00015c0001007387 */ /* 0x0003e20000100800 */
[----:B------:R-:W-:Y:S05]  /*1fec0*/  BRA `(.L_x_2509) ;  /* 0x0000005000007947 */ /* 0x000fea0003800000 */
.L_x_2497:
[----:B------:R-:W-:Y:S01]  /*1fed0*/  MOV R0, c[0x0][0x53c] ;  /* 0x00014f0000007a02 */ /* 0x000fe20000000f00 */
[----:B------:R1:W-:Y:S04]  /*1fee0*/  STL [R1+0xd4], R10 ;  /* 0x0000d40a01007387 */ /* 0x0003e80000100800 */
[----:B------:R1:W-:Y:S04]  /*1fef0*/  STL [R1+0x15c], RZ ;  /* 0x00015cff01007387 */ /* 0x0003e80000100800 */
[----:B------:R1:W-:Y:S04]  /*1ff00*/  STL [R1+0xa8], RZ ;  /* 0x0000a8ff01007387 */ /* 0x0003e80000100800 */
[----:B------:R1:W-:Y:S02]  /*1ff10*/  STL [R1+0xac], R0 ;  /* 0x0000ac0001007387 */ /* 0x0003e40000100800 */
.L_x_2509:
[----:B------:R-:W-:Y:S05]  /*1ff20*/  BSYNC B1 ;  /* 0x0000000000017941 */ /* 0x000fea0003800000 */
.L_x_2495:
[----:B-1----:R-:W3:Y:S04]  /*1ff30*/  LDL R0, [R1+0xd4] ;  /* 0x0000d40001007983 */ /* 0x002ee80000100800 */
[----:B--2---:R-:W2:Y:S04]  /*1ff40*/  LDL R4, [R1+0x15c] ;  /* 0x00015c0001047983 */ /* 0x004ea80000100800 */
[----:B------:R-:W4:Y:S04]  /*1ff50*/  LDL R3, [R1+0xa8] ;  /* 0x0000a80001037983 */ /* 0x000f280000100800 */
[----:B------:R-:W5:Y:S01]  /*1ff60*/  LDL R2, [R1+0xac] ;  /* 0x0000ac0001027983 */ /* 0x000f620000100800 */
[----:B------:R-:W-:Y:S03]  /*1ff70*/  WARPSYNC 0xffffffff ;  /* 0xffffffff00007948 */ /* 0x000fe60003800000 */
[----:B------:R-:W-:Y:S01]  /*1ff80*/  BAR.SYNC.DEFER_BLOCKING 0x4, 0x100 ;  /* 0x0104000000007b1d */ /* 0x000fe20000010000 */
[----:B------:R-:W-:-:S02]  /*1ff90*/  ISETP.NE.AND P0, PT, R14, RZ, PT ;  /* 0x000000ff0e00720c */ /* 0x000fc40003f05270 */
[----:B---3--:R-:W-:Y:S01]  /*1ffa0*/  MOV R8, R0 ;  /* 0x0000000000087202 */ /* 0x008fe20000000f00 */
[----:B--2---:R-:W-:Y:S02]  /*1ffb0*/  IMAD.MOV.U32 R9, RZ, RZ, R4 ;  /* 0x000000ffff097224 */ /* 0x004fe400078e0004 */
[----:B----4-:R-:W-:Y:S01]  /*1ffc0*/  IMAD.MOV.U32 R10, RZ, RZ, R3 ;  /* 0x000000ffff0a7224 */ /* 0x010fe200078e0003 */
[----:B-----5:R-:W-:-:S07]  /*1ffd0*/  MOV R11, R2 ;  /* 0x00000002000b7202 */ /* 0x020fce0000000f00 */
[----:B------:R1:W-:Y:S04]  /*1ffe0*/  @!P0 STS.128 [0x20080], R8 ;  /* 0x02008008ff008388 */ /* 0x0003e80000000c00 */
[----:B------:R-:W-:Y:S06]  /*1fff0*/  BAR.ARV 0x5, 0x100 ;  /* 0x0144000000007b1d */ /* 0x000fec0000002000 */
.L_x_2490:
[----:B-1----:R-:W3:Y:S02]  /*20000*/  LDL R0, [R1+0xac] ;  /* 0x0000ac0001007983 */ /* 0x002ee40000100800 */
[----:B---3--:R-:W-:-:S13]  /*20010*/  ISETP.GE.AND P0, PT, R0, c[0x0][0x53c], PT ;  /* 0x00014f0000007a0c */ /* 0x008fda0003f06270 */
[----:B--2---:R-:W-:Y:S01]  /*20020*/  @P0 CALL.REL.NOINC `(.L_x_2510) ;  /* 0x0000001000000944 */ /* 0x004fe20003c00000 */
[----:B------:R-:W-:Y:S05]  /*20030*/  BRA `(.L_x_2511) ;  /* 0xfffe21d000007947 */ /* 0x000fea000383ffff */
.L_x_2510:
[----:B------:R-:W-:Y:S05]  /*20040*/  EXIT ;  /* 0x000000000000794d */ /* 0x000fea0003800000 */
.L_x_2266:
[----:B------:R-:W-:Y:S01]  /*20050*/  IMAD.MOV.U32 R0, RZ, RZ, R5 ;  /* 0x000000ffff007224 */ /* 0x000fe200078e0005 */
[----:B------:R-:W-:Y:S02]  /*20060*/  MOV R3, 0x1 ;  /* 0x0000000100037802 */ /* 0x000fe40000000f00 */
[----:B------:R-:W-:Y:S02]  /*20070*/  MOV R2, 0x20090 ;  /* 0x0002009000027802 */ /* 0x000fe40000000f00 */
[----:B------:R-:W-:Y:S05]  /*20080*/  CALL.REL.NOINC `($__internal_41_$__cuda_sm70_shflsync_up_p) ;  /* 0x0000d8c000007944 */ /* 0x000fea0003c00000 */
[----:B------:R-:W-:Y:S01]  /*20090*/  MOV R0, R4 ;  /* 0x0000000400007202 */ /* 0x000fe20000000f00 */
[----:B------:R-:W-:Y:S05]  /*200a0*/  BRA `(.L_x_2512) ;  /* 0xfffe043000007947 */ /* 0x000fea000383ffff */
.L_x_2267:
[----:B------:R-:W-:Y:S01]  /*200b0*/  IMAD.MOV.U32 R0, RZ, RZ, R5 ;  /* 0x000000ffff007224 */ /* 0x000fe200078e0005 */
[----:B------:R-:W-:Y:S02]  /*200c0*/  MOV R3, 0x2 ;  /* 0x0000000200037802 */ /* 0x000fe40000000f00 */
[----:B------:R-:W-:Y:S02]  /*200d0*/  MOV R2, 0x200f0 ;  /* 0x000200f000027802 */ /* 0x000fe40000000f00 */
[----:B------:R-:W-:Y:S05]  /*200e0*/  CALL.REL.NOINC `($__internal_41_$__cuda_sm70_shflsync_up_p) ;  /* 0x0000d86000007944 */ /* 0x000fea0003c00000 */
[----:B------:R-:W-:Y:S01]  /*200f0*/  SEL R4, R4, RZ, P4 ;  /* 0x000000ff04047207 */ /* 0x000fe20002000000 */
[----:B------:R-:W-:Y:S01]  /*20100*/  IMAD.MOV.U32 R3, RZ, RZ, 0x4 ;  /* 0x00000004ff037424 */ /* 0x000fe200078e00ff */
[----:B------:R-:W-:-:S03]  /*20110*/  MOV R2, 0x20140 ;  /* 0x0002014000027802 */ /* 0x000fc60000000f00 */
[----:B------:R-:W-:Y:S02]  /*20120*/  IMAD.IADD R0, R5, 0x1, R4 ;  /* 0x0000000105007824 */ /* 0x000fe400078e0204 */
        /* <DEDUP_REMOVED lines=13> */
[----:B------:R-:W-:Y:S02]  /*20200*/  MOV R236, 0x1f ;  /* 0x0000001f00ec7802 */ /* 0x000fe40000000f00 */
[----:B------:R-:W-:Y:S01]  /*20210*/  MOV R3, 0x20250 ;  /* 0x0002025000037802 */ /* 0x000fe20000000f00 */
[----:B------:R-:W-:-:S04]  /*20220*/  IMAD.IADD R4, R0, 0x1, R4 ;  /* 0x0000000100047824 */ /* 0x000fc800078e0204 */
[----:B------:R-:W-:Y:S02]  /*20230*/  IMAD.MOV.U32 R235, RZ, RZ, R4 ;  /* 0x000000ffffeb7224 */ /* 0x000fe400078e0004 */
[----:B------:R-:W-:Y:S05]  /*20240*/  CALL.REL.NOINC `($__internal_40_$__cuda_sm70_shflsync_idx_p) ;  /* 0x0000d6a000007944 */ /* 0x000fea0003c00000 */
[----:B------:R-:W-:Y:S01]  /*20250*/  MOV R0, R237 ;  /* 0x000000ed00007202 */ /* 0x000fe20000000f00 */
[----:B------:R-:W-:Y:S05]  /*20260*/  BRA `(.L_x_2513) ;  /* 0xfffe037000007947 */ /* 0x000fea000383ffff */
.L_x_2269:
[----:B------:R-:W-:Y:S02]  /*20270*/  SEL R0, RZ, 0x1, P0 ;  /* 0x00000001ff007807 */ /* 0x000fe40000000000 */
[----:B------:R-:W-:Y:S02]  /*20280*/  MOV R2, 0x202a0 ;  /* 0x000202a000027802 */ /* 0x000fe40000000f00 */
[----:B------:R-:W-:Y:S05]  /*20290*/  CALL.REL.NOINC `($__internal_42_$__cuda_sm70_votesync_ballot) ;  /* 0x0000d71000007944 */ /* 0x000fea0003c00000 */
[----:B------:R-:W-:Y:S01]  /*202a0*/  MOV R7, R0 ;  /* 0x0000000000077202 */ /* 0x000fe20000000f00 */
[----:B------:R-:W-:Y:S05]  /*202b0*/  BRA `(.L_x_2514) ;  /* 0xfffe03b000007947 */ /* 0x000fea000383ffff */
.L_x_2270:
[----:B------:R-:W-:Y:S01]  /*202c0*/  IMAD.MOV.U32 R235, RZ, RZ, R9 ;  /* 0x000000ffffeb7224 */ /* 0x000fe200078e0009 */
[----:B-1----:R-:W-:Y:S01]  /*202d0*/  MOV R2, R0 ;  /* 0x0000000000027202 */ /* 0x002fe20000000f00 */
[----:B------:R-:W-:Y:S01]  /*202e0*/  IMAD.MOV.U32 R236, RZ, RZ, 0x1f ;  /* 0x0000001fffec7424 */ /* 0x000fe200078e00ff */
[----:B------:R-:W-:Y:S02]  /*202f0*/  MOV R3, 0x20310 ;  /* 0x0002031000037802 */ /* 0x000fe40000000f00 */
[----:B------:R-:W-:Y:S05]  /*20300*/  CALL.REL.NOINC `($__internal_40_$__cuda_sm70_shflsync_idx_p) ;  /* 0x0000d5e000007944 */ /* 0x000fea0003c00000 */
[----:B------:R-:W-:Y:S01]  /*20310*/  IMAD.MOV.U32 R12, RZ, RZ, R237 ;  /* 0x000000ffff0c7224 */ /* 0x000fe200078e00ed */
[----:B------:R-:W-:Y:S01]  /*20320*/  MOV R235, R8 ;  /* 0x0000000800eb7202 */ /* 0x000fe20000000f00 */
[----:B------:R-:W-:Y:S01]  /*20330*/  IMAD.MOV.U32 R5, RZ, RZ, RZ ;  /* 0x000000ffff057224 */ /* 0x000fe200078e00ff */
[----:B------:R-:W-:Y:S01]  /*20340*/  MOV R2, R0 ;  /* 0x0000000000027202 */ /* 0x000fe20000000f00 */
[----:B------:R-:W-:Y:S01]  /*20350*/  IMAD.MOV.U32 R236, RZ, RZ, 0x1f ;  /* 0x0000001fffec7424 */ /* 0x000fe200078e00ff */
[----:B------:R-:W-:-:S02]  /*20360*/  MOV R3, 0x20380 ;  /* 0x0002038000037802 */ /* 0x000fc40000000f00 */
[----:B------:R-:W-:Y:S05]  /*20370*/  CALL.REL.NOINC `($__internal_40_$__cuda_sm70_shflsync_idx_p) ;  /* 0x0000d57000007944 */ /* 0x000fea0003c00000 */
[----:B------:R-:W-:Y:S01]  /*20380*/  MOV R9, R237 ;  /* 0x000000ed00097202 */ /* 0x000fe20000000f00 */
[----:B------:R-:W-:Y:S05]  /*20390*/  BRA `(.L_x_2515) ;  /* 0xfffe034000007947 */ /* 0x000fea000383ffff */
.L_x_2273:
[----:B------:R-:W-:Y:S01]  /*203a0*/  IMAD.MOV.U32 R235, RZ, RZ, R4 ;  /* 0x000000ffffeb7224 */ /* 0x000fe200078e0004 */
[----:B-1----:R-:W-:Y:S01]  /*203b0*/  MOV R2, R0 ;  /* 0x0000000000027202 */ /* 0x002fe20000000f00 */
[----:B------:R-:W-:Y:S01]  /*203c0*/  IMAD.MOV.U32 R236, RZ, RZ, 0x1f ;  /* 0x0000001fffec7424 */ /* 0x000fe200078e00ff */
[----:B------:R-:W-:-:S02]  /*203d0*/  MOV R3, 0x203f0 ;  /* 0x000203f000037802 */ /* 0x000fc40000000f00 */
[----:B---34-:R-:W-:Y:S05]  /*203e0*/  CALL.REL.NOINC `($__internal_40_$__cuda_sm70_shflsync_idx_p) ;  /* 0x0000d50000007944 */ /* 0x018fea0003c00000 */
[----:B------:R-:W-:Y:S01]  /*203f0*/  MOV R5, R237 ;  /* 0x000000ed00057202 */ /* 0x000fe20000000f00 */
[----:B------:R-:W-:Y:S05]  /*20400*/  BRA `(.L_x_2272) ;  /* 0xfffe033000007947 */ /* 0x000fea000383ffff */
.L_x_2344:
[----:B-1----:R-:W-:Y:S01]  /*20410*/  IMAD.MOV.U32 R235, RZ, RZ, R13 ;  /* 0x000000ffffeb7224 */ /* 0x002fe200078e000d */
[----:B------:R-:W-:Y:S01]  /*20420*/  MOV R2, RZ ;  /* 0x000000ff00027202 */ /* 0x000fe20000000f00 */
[----:B------:R-:W-:Y:S01]  /*20430*/  IMAD.MOV.U32 R236, RZ, RZ, 0x181f ;  /* 0x0000181fffec7424 */ /* 0x000fe200078e00ff */
[----:B------:R-:W-:-:S02]  /*20440*/  MOV R3, 0x20460 ;  /* 0x0002046000037802 */ /* 0x000fc40000000f00 */
[----:B-----5:R-:W-:Y:S05]  /*20450*/  CALL.REL.NOINC `($__internal_40_$__cuda_sm70_shflsync_idx_p) ;  /* 0x0000d49000007944 */ /* 0x020fea0003c00000 */
[----:B------:R-:W-:Y:S01]  /*20460*/  MOV R4, R237 ;  /* 0x000000ed00047202 */ /* 0x000fe20000000f00 */
[----:B------:R-:W-:Y:S05]  /*20470*/  BRA `(.L_x_2516) ;  /* 0xfffea40000007947 */ /* 0x000fea000383ffff */
.L_x_2345:
[----:B------:R-:W-:Y:S01]  /*20480*/  IMAD.MOV.U32 R235, RZ, RZ, R17 ;  /* 0x000000ffffeb7224 */ /* 0x000fe200078e0011 */
[----:B------:R-:W-:Y:S01]  /*20490*/  MOV R2, RZ ;  /* 0x000000ff00027202 */ /* 0x000fe20000000f00 */
[----:B------:R-:W-:Y:S01]  /*204a0*/  IMAD.MOV.U32 R236, RZ, RZ, 0x181f ;  /* 0x0000181fffec7424 */ /* 0x000fe200078e00ff */
[----:B------:R-:W-:-:S02]  /*204b0*/  MOV R3, 0x204d0 ;  /* 0x000204d000037802 */ /* 0x000fc40000000f00 */
[----:B-12--5:R-:W-:Y:S05]  /*204c0*/  CALL.REL.NOINC `($__internal_40_$__cuda_sm70_shflsync_idx_p) ;  /* 0x0000d42000007944 */ /* 0x026fea0003c00000 */
[----:B------:R-:W-:Y:S01]  /*204d0*/  MOV R0, R237 ;  /* 0x000000ed00007202 */ /* 0x000fe20000000f00 */
[----:B------:R-:W-:Y:S05]  /*204e0*/  BRA `(.L_x_2517) ;  /* 0xfffea3b000007947 */ /* 0x000fea000383ffff */
.L_x_2348:
[----:B------:R-:W-:Y:S01]  /*204f0*/  IMAD.MOV.U32 R235, RZ, RZ, R13 ;  /* 0x000000ffffeb7224 */ /* 0x000fe200078e000d */
[----:B--2---:R-:W-:Y:S01]  /*20500*/  MOV R2, 0x1 ;  /* 0x0000000100027802 */ /* 0x004fe20000000f00 */
[----:B------:R-:W-:Y:S01]  /*20510*/  IMAD.MOV.U32 R236, RZ, RZ, 0x181f ;  /* 0x0000181fffec7424 */ /* 0x000fe200078e00ff */
[----:B------:R-:W-:-:S02]  /*20520*/  MOV R3, 0x20540 ;  /* 0x0002054000037802 */ /* 0x000fc40000000f00 */
[----:B-1-345:R-:W-:Y:S05]  /*20530*/  CALL.REL.NOINC `($__internal_40_$__cuda_sm70_shflsync_idx_p) ;  /* 0x0000d3b000007944 */ /* 0x03afea0003c00000 */
[----:B------:R-:W-:Y:S01]  /*20540*/  IMAD.MOV.U32 R4, RZ, RZ, R237 ;  /* 0x000000ffff047224 */ /* 0x000fe200078e00ed */
[----:B------:R-:W-:Y:S01]  /*20550*/  MOV R2, 0x1 ;  /* 0x0000000100027802 */ /* 0x000fe20000000f00 */
[----:B------:R-:W-:Y:S01]  /*20560*/  IMAD.MOV.U32 R235, RZ, RZ, R17 ;  /* 0x000000ffffeb7224 */ /* 0x000fe200078e0011 */
[----:B------:R-:W-:-:S02]  /*20570*/  MOV R236, 0x181f ;  /* 0x0000181f00ec7802 */ /* 0x000fc40000000f00 */
[----:B------:R-:W-:Y:S02]  /*20580*/  MOV R3, 0x205a0 ;  /* 0x000205a000037802 */ /* 0x000fe40000000f00 */
[----:B------:R-:W-:Y:S05]  /*20590*/  CALL.REL.NOINC `($__internal_40_$__cuda_sm70_shflsync_idx_p) ;  /* 0x0000d35000007944 */ /* 0x000fea0003c00000 */
[----:B------:R-:W-:Y:S01]  /*205a0*/  MOV R0, R237 ;  /* 0x000000ed00007202 */ /* 0x000fe20000000f00 */
[----:B------:R-:W-:Y:S05]  /*205b0*/  BRA `(.L_x_2518) ;  /* 0xfffea46000007947 */ /* 0x000fea000383ffff */
.L_x_2351:
[----:B------:R-:W-:Y:S01]  /*205c0*/  IMAD.MOV.U32 R235, RZ, RZ, R13 ;  /* 0x000000ffffeb7224 */ /* 0x000fe200078e000d */
[----:B-1----:R-:W-:Y:S01]  /*205d0*/  MOV R2, 0x2 ;  /* 0x0000000200027802 */ /* 0x002fe20000000f00 */
[----:B------:R-:W-:Y:S01]  /*205e0*/  IMAD.MOV.U32 R236, RZ, RZ, 0x181f ;  /* 0x0000181fffec7424 */ /* 0x000fe200078e00ff */
[----:B------:R-:W-:Y:S02]  /*205f0*/  MOV R3, 0x20610 ;  /* 0x0002061000037802 */ /* 0x000fe40000000f00 */
[----:B--2345:R-:W-:Y:S05]  /*20600*/  CALL.REL.NOINC `($__internal_40_$__cuda_sm70_shflsync_idx_p) ;  /* 0x0000d2e000007944 */ /* 0x03cfea0003c00000 */
[----:B------:R-:W-:Y:S01]  /*20610*/  MOV R4, R237 ;  /* 0x000000ed00047202 */ /* 0x000fe20000000f00 */
[----:B------:R-:W-:Y:S05]  /*20620*/  BRA `(.L_x_2519) ;  /* 0xfffea56000007947 */ /* 0x000fea000383ffff */
.L_x_2352:
[----:B------:R-:W-:Y:S01]  /*20630*/  IMAD.MOV.U32 R235, RZ, RZ, R17 ;  /* 0x000000ffffeb7224 */ /* 0x000fe200078e0011 */
[----:B------:R-:W-:Y:S01]  /*20640*/  MOV R2, 0x2 ;  /* 0x0000000200027802 */ /* 0x000fe20000000f00 */
[----:B------:R-:W-:Y:S01]  /*20650*/  IMAD.MOV.U32 R236, RZ, RZ, 0x181f ;  /* 0x0000181fffec7424 */ /* 0x000fe200078e00ff */
[----:B------:R-:W-:Y:S02]  /*20660*/  MOV R3, 0x20680 ;  /* 0x0002068000037802 */ /* 0x000fe40000000f00 */
[----:B-12345:R-:W-:Y:S05]  /*20670*/  CALL.REL.NOINC `($__internal_40_$__cuda_sm70_shflsync_idx_p) ;  /* 0x0000d27000007944 */ /* 0x03efea0003c00000 */
[----:B------:R-:W-:Y:S01]  /*20680*/  MOV R0, R237 ;  /* 0x000000ed00007202 */ /* 0x000fe20000000f00 */
[----:B------:R-:W-:Y:S05]  /*20690*/  BRA `(.L_x_2520) ;  /* 0xfffea51000007947 */ /* 0x000fea000383ffff */
.L_x_2355:
[----:B------:R-:W-:Y:S01]  /*206a0*/  IMAD.MOV.U32 R235, RZ, RZ, R13 ;  /* 0x000000ffffeb7224 */ /* 0x000fe200078e000d */
[----:B-1----:R-:W-:Y:S01]  /*206b0*/  MOV R2, 0x3 ;  /* 0x0000000300027802 */ /* 0x002fe20000000f00 */
[----:B------:R-:W-:Y:S01]  /*206c0*/  IMAD.MOV.U32 R236, RZ, RZ, 0x181f ;  /* 0x0000181fffec7424 */ /* 0x000fe200078e00ff */
[----:B------:R-:W-:-:S02]  /*206d0*/  MOV R3, 0x206f0 ;  /* 0x000206f000037802 */ /* 0x000fc40000000f00 */
[----:B--2345:R-:W-:Y:S05]  /*206e0*/  CALL.REL.NOINC `($__internal_40_$__cuda_sm70_shflsync_idx_p) ;  /* 0x0000d20000007944 */ /* 0x03cfea0003c00000 */
        /* <DEDUP_REMOVED lines=8> */
.L_x_2357:
[----:B------:R-:W-:Y:S01]  /*20770*/  IMAD.MOV.U32 R235, RZ, RZ, R4 ;  /* 0x000000ffffeb7224 */ /* 0x000fe200078e0004 */
[----:B------:R-:W-:Y:S01]  /*20780*/  MOV R2, RZ ;  /* 0x000000ff00027202 */ /* 0x000fe20000000f00 */
[----:B------:R-:W-:Y:S01]  /*20790*/  IMAD.MOV.U32 R236, RZ, RZ, 0x181f ;  /* 0x0000181fffec7424 */ /* 0x000fe200078e00ff */
[----:B------:R-:W-:Y:S02]  /*207a0*/  MOV R3, 0x207c0 ;  /* 0x000207c000037802 */ /* 0x000fe40000000f00 */
[----:B-1234-:R-:W-:Y:S05]  /*207b0*/  CALL.REL.NOINC `($__internal_40_$__cuda_sm70_shflsync_idx_p) ;  /* 0x0000d13000007944 */ /* 0x01efea0003c00000 */
[----:B------:R-:W-:Y:S01]  /*207c0*/  MOV R3, R237 ;  /* 0x000000ed00037202 */ /* 0x000fe20000000f00 */
[----:B------:R-:W-:Y:S05]  /*207d0*/  BRA `(.L_x_2522) ;  /* 0xfffeb1a000007947 */ /* 0x000fea000383ffff */
.L_x_2360:
[----:B------:R-:W-:Y:S01]  /*207e0*/  IMAD.MOV.U32 R235, RZ, RZ, R4 ;  /* 0x000000ffffeb7224 */ /* 0x000fe200078e0004 */
[----:B------:R-:W-:Y:S01]  /*207f0*/  MOV R2, 0x1 ;  /* 0x0000000100027802 */ /* 0x000fe20000000f00 */
[----:B------:R-:W-:Y:S01]  /*20800*/  IMAD.MOV.U32 R236, RZ, RZ, 0x181f ;  /* 0x0000181fffec7424 */ /* 0x000fe200078e00ff */
[----:B------:R-:W-:Y:S02]  /*20810*/  MOV R3, 0x20830 ;  /* 0x0002083000037802 */ /* 0x000fe40000000f00 */
[----:B-1-3--:R-:W-:Y:S05]  /*20820*/  CALL.REL.NOINC `($__internal_40_$__cuda_sm70_shflsync_idx_p) ;  /* 0x0000d0c000007944 */ /* 0x00afea0003c00000 */
        /* <DEDUP_REMOVED lines=8> */
.L_x_2363:
[----:B------:R-:W-:Y:S01]  /*208b0*/  IMAD.MOV.U32 R235, RZ, RZ, R6 ;  /* 0x000000ffffeb7224 */ /* 0x000fe200078e0006 */
[----:B------:R-:W-:Y:S01]  /*208c0*/  MOV R2, RZ ;  /* 0x000000ff00027202 */ /* 0x000fe20000000f00 */
[----:B------:R-:W-:Y:S01]  /*208d0*/  IMAD.MOV.U32 R236, RZ, RZ, 0x181f ;  /* 0x0000181fffec7424 */ /* 0x000fe200078e00ff */
[----:B------:R-:W-:Y:S02]  /*208e0*/  MOV R3, 0x20900 ;  /* 0x0002090000037802 */ /* 0x000fe40000000f00 */
[----:B-1----:R-:W-:Y:S05]  /*208f0*/  CALL.REL.NOINC `($__internal_40_$__cuda_sm70_shflsync_idx_p) ;  /* 0x0000cff000007944 */ /* 0x002fea0003c00000 */
[----:B------:R-:W-:Y:S01]  /*20900*/  MOV R4, R237 ;  /* 0x000000ed00047202 */ /* 0x000fe20000000f00 */
[----:B------:R-:W-:Y:S05]  /*20910*/  BRA `(.L_x_2524) ;  /* 0xfffec3f000007947 */ /* 0x000fea000383ffff */
.L_x_2364:
[----:B------:R-:W-:Y:S01]  /*20920*/  IMAD.MOV.U32 R235, RZ, RZ, R13 ;  /* 0x000000ffffeb7224 */ /* 0x000fe200078e000d */
[----:B------:R-:W-:Y:S01]  /*20930*/  MOV R2, RZ ;  /* 0x000000ff00027202 */ /* 0x000fe20000000f00 */
[----:B------:R-:W-:Y:S01]  /*20940*/  IMAD.MOV.U32 R236, RZ, RZ, 0x181f ;  /* 0x0000181fffec7424 */ /* 0x000fe200078e00ff */
[----:B------:R-:W-:Y:S02]  /*20950*/  MOV R3, 0x20970 ;  /* 0x0002097000037802 */ /* 0x000fe40000000f00 */
[----:B-123--:R-:W-:Y:S05]  /*20960*/  CALL.REL.NOINC `($__internal_40_$__cuda_sm70_shflsync_idx_p) ;  /* 0x0000cf8000007944 */ /* 0x00efea0003c00000 */
[----:B------:R-:W-:Y:S01]  /*20970*/  MOV R0, R237 ;  /* 0x000000ed00007202 */ /* 0x000fe20000000f00 */
[----:B------:R-:W-:Y:S05]  /*20980*/  BRA `(.L_x_2525) ;  /* 0xfffec3a000007947 */ /* 0x000fea000383ffff */
.L_x_2367:
[----:B------:R-:W-:Y:S01]  /*20990*/  IMAD.MOV.U32 R235, RZ, RZ, R6 ;  /* 0x000000ffffeb7224 */ /* 0x000fe200078e0006 */
[----:B--2---:R-:W-:Y:S01]  /*209a0*/  MOV R2, 0x1 ;  /* 0x0000000100027802 */ /* 0x004fe20000000f00 */
[----:B------:R-:W-:Y:S01]  /*209b0*/  IMAD.MOV.U32 R236, RZ, RZ, 0x181f ;  /* 0x0000181fffec7424 */ /* 0x000fe200078e00ff */
[----:B------:R-:W-:-:S02]  /*209c0*/  MOV R3, 0x209e0 ;  /* 0x000209e000037802 */ /* 0x000fc40000000f00 */
[----:B-1-34-:R-:W-:Y:S05]  /*209d0*/  CALL.REL.NOINC `($__internal_40_$__cuda_sm70_shflsync_idx_p) ;  /* 0x0000cf1000007944 */ /* 0x01afea0003c00000 */
        /* <DEDUP_REMOVED lines=8> */
.L_x_2368:
[----:B------:R-:W-:Y:S01]  /*20a60*/  IMAD.MOV.U32 R235, RZ, RZ, R4 ;  /* 0x000000ffffeb7224 */ /* 0x000fe200078e0004 */
[----:B------:R-:W-:Y:S01]  /*20a70*/  MOV R2, RZ ;  /* 0x000000ff00027202 */ /* 0x000fe20000000f00 */
[----:B------:R-:W-:Y:S01]  /*20a80*/  IMAD.MOV.U32 R236, RZ, RZ, 0x1c1f ;  /* 0x00001c1fffec7424 */ /* 0x000fe200078e00ff */
[----:B------:R-:W-:Y:S02]  /*20a90*/  MOV R3, 0x20ab0 ;  /* 0x00020ab000037802 */ /* 0x000fe40000000f00 */
[----:B-1----:R-:W-:Y:S05]  /*20aa0*/  CALL.REL.NOINC `($__internal_40_$__cuda_sm70_shflsync_idx_p) ;  /* 0x0000ce4000007944 */ /* 0x002fea0003c00000 */
[----:B------:R-:W-:Y:S01]  /*20ab0*/  MOV R3, R237 ;  /* 0x000000ed00037202 */ /* 0x000fe20000000f00 */
[----:B------:R-:W-:Y:S05]  /*20ac0*/  BRA `(.L_x_2527) ;  /* 0xfffec89000007947 */ /* 0x000fea000383ffff */
.L_x_2373:
[----:B------:R-:W-:Y:S01]  /*20ad0*/  IMAD.MOV.U32 R235, RZ, RZ, R4 ;  /* 0x000000ffffeb7224 */ /* 0x000fe200078e0004 */
[----:B------:R-:W-:Y:S01]  /*20ae0*/  MOV R2, 0x1 ;  /* 0x0000000100027802 */ /* 0x000fe20000000f00 */
[----:B------:R-:W-:Y:S01]  /*20af0*/  IMAD.MOV.U32 R236, RZ, RZ, 0x1c1f ;  /* 0x00001c1fffec7424 */ /* 0x000fe200078e00ff */
[----:B------:R-:W-:Y:S02]  /*20b00*/  MOV R3, 0x20b20 ;  /* 0x00020b2000037802 */ /* 0x000fe40000000f00 */
[----:B--2---:R-:W-:Y:S05]  /*20b10*/  CALL.REL.NOINC `($__internal_40_$__cuda_sm70_shflsync_idx_p) ;  /* 0x0000cdd000007944 */ /* 0x004fea0003c00000 */
[----:B------:R-:W-:Y:S01]  /*20b20*/  MOV R3, R237 ;  /* 0x000000ed00037202 */ /* 0x000fe20000000f00 */
[----:B------:R-:W-:Y:S05]  /*20b30*/  BRA `(.L_x_2528) ;  /* 0xfffecda000007947 */ /* 0x000fea000383ffff */
.L_x_2378:
[----:B------:R-:W-:Y:S01]  /*20b40*/  IMAD.MOV.U32 R0, RZ, RZ, R13 ;  /* 0x000000ffff007224 */ /* 0x000fe200078e000d */
[----:B------:R-:W-:-:S02]  /*20b50*/  MOV R3, 0x2 ;  /* 0x0000000200037802 */ /* 0x000fc40000000f00 */
[----:B------:R-:W-:Y:S02]  /*20b60*/  MOV R2, 0x20b80 ;  /* 0x00020b8000027802 */ /* 0x000fe40000000f00 */
[----:B------:R-:W-:Y:S05]  /*20b70*/  CALL.REL.NOINC `($__internal_39_$__cuda_sm70_shflsync_bfly_p) ;  /* 0x0000cd1000007944 */ /* 0x000fea0003c00000 */
[----:B------:R-:W-:Y:S05]  /*20b80*/  BRA `(.L_x_2529) ;  /* 0xfffed30000007947 */ /* 0x000fea000383ffff */
.L_x_2379:
[----:B------:R-:W-:Y:S01]  /*20b90*/  IMAD.MOV.U32 R0, RZ, RZ, R13 ;  /* 0x000000ffff007224 */ /* 0x000fe200078e000d */
[----:B------:R-:W-:Y:S02]  /*20ba0*/  MOV R3, 0x1 ;  /* 0x0000000100037802 */ /* 0x000fe40000000f00 */
[----:B------:R-:W-:Y:S02]  /*20bb0*/  MOV R2, 0x20bd0 ;  /* 0x00020bd000027802 */ /* 0x000fe40000000f00 */
[----:B------:R-:W-:Y:S05]  /*20bc0*/  CALL.REL.NOINC `($__internal_39_$__cuda_sm70_shflsync_bfly_p) ;  /* 0x0000ccc000007944 */ /* 0x000fea0003c00000 */
[----:B------:R-:W-:Y:S01]  /*20bd0*/  FMNMX.FTZ R13, R13, R184, !PT ;  /* 0x000000b80d0d7209 */ /* 0x000fe20007810000 */
[----:B------:R-:W-:Y:S01]  /*20be0*/  IMAD.MOV.U32 R0, RZ, RZ, R6 ;  /* 0x000000ffff007224 */ /* 0x000fe200078e0006 */
[----:B------:R-:W-:Y:S01]  /*20bf0*/  MOV R2, 0x20c20 ;  /* 0x00020c2000027802 */ /* 0x000fe20000000f00 */
[----:B------:R-:W-:Y:S02]  /*20c00*/  IMAD.MOV.U32 R3, RZ, RZ, 0x2 ;  /* 0x00000002ff037424 */ /* 0x000fe400078e00ff */
[----:B------:R-:W-:Y:S05]  /*20c10*/  CALL.REL.NOINC `($__internal_39_$__cuda_sm70_shflsync_bfly_p) ;  /* 0x0000cc7000007944 */ /* 0x000fea0003c00000 */
[----:B------:R-:W-:Y:S01]  /*20c20*/  FMNMX.FTZ R6, R6, R184, !PT ;  /* 0x000000b806067209 */ /* 0x000fe20007810000 */
[----:B------:R-:W-:Y:S01]  /*20c30*/  IMAD.MOV.U32 R3, RZ, RZ, 0x1 ;  /* 0x00000001ff037424 */ /* 0x000fe200078e00ff */
[----:B------:R-:W-:-:S03]  /*20c40*/  MOV R2, 0x20c70 ;  /* 0x00020c7000027802 */ /* 0x000fc60000000f00 */
[----:B------:R-:W-:Y:S02]  /*20c50*/  IMAD.MOV.U32 R0, RZ, RZ, R6 ;  /* 0x000000ffff007224 */ /* 0x000fe400078e0006 */
[----:B------:R-:W-:Y:S05]  /*20c60*/  CALL.REL.NOINC `($__internal_39_$__cuda_sm70_shflsync_bfly_p) ;  /* 0x0000cc2000007944 */ /* 0x000fea0003c00000 */
[----:B------:R-:W-:Y:S05]  /*20c70*/  BRA `(.L_x_2530) ;  /* 0xfffed28000007947 */ /* 0x000fea000383ffff */
.L_x_2387:
[----:B------:R-:W-:Y:S01]  /*20c80*/  MOV R2, RZ ;  /* 0x000000ff00027202 */ /* 0x000fe20000000f00 */
[----:B------:R-:W-:Y:S01]  /*20c90*/  IMAD.MOV.U32 R235, RZ, RZ, R8 ;  /* 0x000000ffffeb7224 */ /* 0x000fe200078e0008 */
[----:B------:R-:W-:Y:S01]  /*20ca0*/  MOV R3, 0x20cd0 ;  /* 0x00020cd000037802 */ /* 0x000fe20000000f00 */
[----:B------:R-:W-:Y:S02]  /*20cb0*/  IMAD.MOV.U32 R236, RZ, RZ, 0x181f ;  /* 0x0000181fffec7424 */ /* 0x000fe400078e00ff */
[----:B-1234-:R-:W-:Y:S05]  /*20cc0*/  CALL.REL.NOINC `($__internal_40_$__cuda_sm70_shflsync_idx_p) ;  /* 0x0000cc2000007944 */ /* 0x01efea0003c00000 */
[----:B------:R-:W-:Y:S01]  /*20cd0*/  MOV R4, R237 ;  /* 0x000000ed00047202 */ /* 0x000fe20000000f00 */
[----:B------:R-:W-:-:S05]  /*20ce0*/  BRA `(.L_x_2531) ;  /* 0xfffee78000007947 */ /* 0x000fca000383ffff */
.L_x_2388:
[----:B------:R-:W-:Y:S01]  /*20cf0*/  MOV R2, RZ ;  /* 0x000000ff00027202 */ /* 0x000fe20000000f00 */
[----:B------:R-:W-:Y:S01]  /*20d00*/  IMAD.MOV.U32 R235, RZ, RZ, R9 ;  /* 0x000000ffffeb7224 */ /* 0x000fe200078e0009 */
[----:B------:R-:W-:Y:S01]  /*20d10*/  MOV R3, 0x20d40 ;  /* 0x00020d4000037802 */ /* 0x000fe20000000f00 */
[----:B------:R-:W-:Y:S02]  /*20d20*/  IMAD.MOV.U32 R236, RZ, RZ, 0x181f ;  /* 0x0000181fffec7424 */ /* 0x000fe400078e00ff */
[----:B-1234-:R-:W-:Y:S05]  /*20d30*/  CALL.REL.NOINC `($__internal_40_$__cuda_sm70_shflsync_idx_p) ;  /* 0x0000cbb000007944 */ /* 0x01efea0003c00000 */
[----:B------:R-:W-:Y:S01]  /*20d40*/  MOV R0, R237 ;  /* 0x000000ed00007202 */ /* 0x000fe20000000f00 */
[----:B------:R-:W-:-:S05]  /*20d50*/  BRA `(.L_x_2532) ;  /* 0xfffee73000007947 */ /* 0x000fca000383ffff */
.L_x_2389:
[----:B---3--:R-:W-:Y:S01]  /*20d60*/  MOV R2, 0x1 ;  /* 0x0000000100027802 */ /* 0x008fe20000000f00 */
[----:B------:R-:W-:Y:S01]  /*20d70*/  IMAD.MOV.U32 R235, RZ, RZ, R8 ;  /* 0x000000ffffeb7224 */ /* 0x000fe200078e0008 */
[----:B------:R-:W-:Y:S01]  /*20d80*/  MOV R3, 0x20db0 ;  /* 0x00020db000037802 */ /* 0x000fe20000000f00 */
[----:B------:R-:W-:Y:S02]  /*20d90*/  IMAD.MOV.U32 R236, RZ, RZ, 0x181f ;  /* 0x0000181fffec7424 */ /* 0x000fe400078e00ff */
[----:B-12-4-:R-:W-:Y:S05]  /*20da0*/  CALL.REL.NOINC `($__internal_40_$__cuda_sm70_shflsync_idx_p) ;  /* 0x0000cb4000007944 */ /* 0x016fea0003c00000 */
[----:B------:R-:W-:Y:S01]  /*20db0*/  MOV R2, 0x1 ;  /* 0x0000000100027802 */ /* 0x000fe20000000f00 */
[----:B------:R-:W-:Y:S01]  /*20dc0*/  IMAD.MOV.U32 R4, RZ, RZ, R237 ;  /* 0x000000ffff047224 */ /* 0x000fe200078e00ed */
[----:B------:R-:W-:Y:S01]  /*20dd0*/  MOV R236, 0x181f ;  /* 0x0000181f00ec7802 */ /* 0x000fe20000000f00 */
[----:B------:R-:W-:Y:S01]  /*20de0*/  IMAD.MOV.U32 R235, RZ, RZ, R9 ;  /* 0x000000ffffeb7224 */ /* 0x000fe200078e0009 */
[----:B------:R-:W-:Y:S02]  /*20df0*/  MOV R3, 0x20e10 ;  /* 0x00020e1000037802 */ /* 0x000fe40000000f00 */
[----:B------:R-:W-:Y:S05]  /*20e00*/  CALL.REL.NOINC `($__internal_40_$__cuda_sm70_shflsync_idx_p) ;  /* 0x0000cae000007944 */ /* 0x000fea0003c00000 */
[----:B------:R-:W-:Y:S01]  /*20e10*/  MOV R0, R237 ;  /* 0x000000ed00007202 */ /* 0x000fe20000000f00 */
[----:B------:R-:W-:-:S05]  /*20e20*/  BRA `(.L_x_2533) ;  /* 0xfffee8a000007947 */ /* 0x000fca000383ffff */
.L_x_2392:
[----:B------:R-:W-:Y:S01]  /*20e30*/  MOV R2, RZ ;  /* 0x000000ff00027202 */ /* 0x000fe20000000f00 */
[----:B------:R-:W-:Y:S01]  /*20e40*/  IMAD.MOV.U32 R235, RZ, RZ, R9 ;  /* 0x000000ffffeb7224 */ /* 0x000fe200078e0009 */
[----:B------:R-:W-:Y:S01]  /*20e50*/  MOV R3, 0x20e80 ;  /* 0x00020e8000037802 */ /* 0x000fe20000000f00 */
[----:B------:R-:W-:Y:S02]  /*20e60*/  IMAD.MOV.U32 R236, RZ, RZ, 0x181f ;  /* 0x0000181fffec7424 */ /* 0x000fe400078e00ff */
[----:B-1----:R-:W-:Y:S05]  /*20e70*/  CALL.REL.NOINC `($__internal_40_$__cuda_sm70_shflsync_idx_p) ;  /* 0x0000ca7000007944 */ /* 0x002fea0003c00000 */
[----:B------:R-:W-:Y:S01]  /*20e80*/  MOV R4, R237 ;  /* 0x000000ed00047202 */ /* 0x000fe20000000f00 */
[----:B------:R-:W-:-:S05]  /*20e90*/  BRA `(.L_x_2534) ;  /* 0xfffef92000007947 */ /* 0x000fca000383ffff */
.L_x_2393:
[----:B------:R-:W-:Y:S01]  /*20ea0*/  MOV R2, RZ ;  /* 0x000000ff00027202 */ /* 0x000fe20000000f00 */
[----:B------:R-:W-:Y:S01]  /*20eb0*/  IMAD.MOV.U32 R235, RZ, RZ, R14 ;  /* 0x000000ffffeb7224 */ /* 0x000fe200078e000e */
[----:B------:R-:W-:Y:S01]  /*20ec0*/  MOV R3, 0x20ef0 ;  /* 0x00020ef000037802 */ /* 0x000fe20000000f00 */
[----:B------:R-:W-:Y:S02]  /*20ed0*/  IMAD.MOV.U32 R236, RZ, RZ, 0x181f ;  /* 0x0000181fffec7424 */ /* 0x000fe400078e00ff */
[----:B-123--:R-:W-:Y:S05]  /*20ee0*/  CALL.REL.NOINC `($__internal_40_$__cuda_sm70_shflsync_idx_p) ;  /* 0x0000ca0000007944 */ /* 0x00efea0003c00000 */
[----:B------:R-:W-:Y:S01]  /*20ef0*/  MOV R0, R237 ;  /* 0x000000ed00007202 */ /* 0x000fe20000000f00 */
[----:B------:R-:W-:-:S05]  /*20f00*/  BRA `(.L_x_2535) ;  /* 0xfffef8d000007947 */ /* 0x000fca000383ffff */
.L_x_2394:
[----:B--2---:R-:W-:Y:S01]  /*20f10*/  MOV R2, 0x1 ;  /* 0x0000000100027802 */ /* 0x004fe20000000f00 */
[----:B------:R-:W-:Y:S01]  /*20f20*/  IMAD.MOV.U32 R235, RZ, RZ, R9 ;  /* 0x000000ffffeb7224 */ /* 0x000fe200078e0009 */
[----:B------:R-:W-:Y:S01]  /*20f30*/  MOV R3, 0x20f60 ;  /* 0x00020f6000037802 */ /* 0x000fe20000000f00 */
[----:B------:R-:W-:Y:S03]  /*20f40*/  IMAD.MOV.U32 R236, RZ, RZ, 0x181f ;  /* 0x0000181fffec7424 */ /* 0x000fe600078e00ff */
[----:B-1--4-:R-:W-:Y:S05]  /*20f50*/  CALL.REL.NOINC `($__internal_40_$__cuda_sm70_shflsync_idx_p) ;  /* 0x0000c99000007944 */ /* 0x012fea0003c00000 */
        /* <DEDUP_REMOVED lines=8> */
.L_x_2395:
[----:B------:R-:W-:Y:S01]  /*20fe0*/  MOV R2, RZ ;  /* 0x000000ff00027202 */ /* 0x000fe20000000f00 */
[----:B------:R-:W-:Y:S01]  /*20ff0*/  IMAD.MOV.U32 R235, RZ, RZ, R8 ;  /* 0x000000ffffeb7224 */ /* 0x000fe200078e0008 */
[----:B------:R-:W-:Y:S01]  /*21000*/  MOV R3, 0x21030 ;  /* 0x0002103000037802 */ /* 0x000fe20000000f00 */
[----:B------:R-:W-:Y:S02]  /*21010*/  IMAD.MOV.U32 R236, RZ, RZ, 0x1c1f ;  /* 0x00001c1fffec7424 */ /* 0x000fe400078e00ff */
[----:B-1----:R-:W-:Y:S05]  /*21020*/  CALL.REL.NOINC `($__internal_40_$__cuda_sm70_shflsync_idx_p) ;  /* 0x0000c8c000007944 */ /* 0x002fea0003c00000 */
[----:B------:R-:W-:Y:S01]  /*21030*/  MOV R3, R237 ;  /* 0x000000ed00037202 */ /* 0x000fe20000000f00 */
[----:B------:R-:W-:-:S05]  /*21040*/  BRA `(.L_x_2537) ;  /* 0xfffefc0000007947 */ /* 0x000fca000383ffff */
.L_x_2400:
[----:B------:R-:W-:Y:S01]  /*21050*/  MOV R2, 0x1 ;  /* 0x0000000100027802 */ /* 0x000fe20000000f00 */
[----:B------:R-:W-:Y:S01]  /*21060*/  IMAD.MOV.U32 R235, RZ, RZ, R8 ;  /* 0x000000ffffeb7224 */ /* 0x000fe200078e0008 */
[----:B------:R-:W-:Y:S01]  /*21070*/  MOV R3, 0x210a0 ;  /* 0x000210a000037802 */ /* 0x000fe20000000f00 */
[----:B------:R-:W-:Y:S02]  /*21080*/  IMAD.MOV.U32 R236, RZ, RZ, 0x1c1f ;  /* 0x00001c1fffec7424 */ /* 0x000fe400078e00ff */
[----:B--2---:R-:W-:Y:S05]  /*21090*/  CALL.REL.NOINC `($__internal_40_$__cuda_sm70_shflsync_idx_p) ;  /* 0x0000c85000007944 */ /* 0x004fea0003c00000 */
[----:B------:R-:W-:Y:S01]  /*210a0*/  MOV R3, R237 ;  /* 0x000000ed00037202 */ /* 0x000fe20000000f00 */
[----:B------:R-:W-:-:S05]  /*210b0*/  BRA `(.L_x_2538) ;  /* 0xffff013000007947 */ /* 0x000fca000383ffff */
.L_x_2405:
[----:B------:R-:W-:Y:S02]  /*210c0*/  MOV R3, 0x2 ;  /* 0x0000000200037802 */ /* 0x000fe40000000f00 */
[----:B------:R-:W-:Y:S02]  /*210d0*/  MOV R2, 0x210f0 ;  /* 0x000210f000027802 */ /* 0x000fe40000000f00 */
[----:B------:R-:W-:Y:S05]  /*210e0*/  CALL.REL.NOINC `($__internal_39_$__cuda_sm70_shflsync_bfly_p) ;  /* 0x0000c7a000007944 */ /* 0x000fea0003c00000 */
[----:B------:R-:W-:Y:S01]  /*210f0*/  MOV R2, R184 ;  /* 0x000000b800027202 */ /* 0x000fe20000000f00 */
[----:B------:R-:W-:-:S05]  /*21100*/  BRA `(.L_x_2539) ;  /* 0xffff06d000007947 */ /* 0x000fca000383ffff */
.L_x_2406:
[----:B------:R-:W-:Y:S02]  /*21110*/  MOV R3, 0x1 ;  /* 0x0000000100037802 */ /* 0x000fe40000000f00 */
[----:B------:R-:W-:Y:S02]  /*21120*/  MOV R2, 0x21140 ;  /* 0x0002114000027802 */ /* 0x000fe40000000f00 */
[----:B------:R-:W-:Y:S05]  /*21130*/  CALL.REL.NOINC `($__internal_39_$__cuda_sm70_shflsync_bfly_p) ;  /* 0x0000c75000007944 */ /* 0x000fea0003c00000 */
[----:B------:R-:W-:Y:S01]  /*21140*/  IMAD.MOV.U32 R3, RZ, RZ, 0x2 ;  /* 0x00000002ff037424 */ /* 0x000fe200078e00ff */
[----:B------:R-:W-:Y:S01]  /*21150*/  FMNMX.FTZ R4, R0, R184, !PT ;  /* 0x000000b800047209 */ /* 0x000fe20007810000 */
[----:B------:R-:W-:Y:S01]  /*21160*/  IMAD.MOV.U32 R0, RZ, RZ, R8 ;  /* 0x000000ffff007224 */ /* 0x000fe200078e0008 */
[----:B------:R-:W-:Y:S02]  /*21170*/  MOV R2, 0x21190 ;  /* 0x0002119000027802 */ /* 0x000fe40000000f00 */
[----:B------:R-:W-:Y:S05]  /*21180*/  CALL.REL.NOINC `($__internal_39_$__cuda_sm70_shflsync_bfly_p) ;  /* 0x0000c70000007944 */ /* 0x000fea0003c00000 */
[----:B------:R-:W-:Y:S01]  /*21190*/  FMNMX.FTZ R0, R8, R184, !PT ;  /* 0x000000b808007209 */ /* 0x000fe20007810000 */
[----:B------:R-:W-:Y:S01]  /*211a0*/  IMAD.MOV.U32 R3, RZ, RZ, 0x1 ;  /* 0x00000001ff037424 */ /* 0x000fe200078e00ff */
[----:B------:R-:W-:Y:S02]  /*211b0*/  MOV R2, 0x211d0 ;  /* 0x000211d000027802 */ /* 0x000fe40000000f00 */
[----:B------:R-:W-:Y:S05]  /*211c0*/  CALL.REL.NOINC `($__internal_39_$__cuda_sm70_shflsync_bfly_p) ;  /* 0x0000c6c000007944 */ /* 0x000fea0003c00000 */
[----:B------:R-:W-:Y:S01]  /*211d0*/  MOV R2, R184 ;  /* 0x000000b800027202 */ /* 0x000fe20000000f00 */
[----:B------:R-:W-:-:S05]  /*211e0*/  BRA `(.L_x_2540) ;  /* 0xffff066000007947 */ /* 0x000fca000383ffff */
.L_x_2415:
[----:B------:R-:W-:Y:S01]  /*211f0*/  MOV R2, RZ ;  /* 0x000000ff00027202 */ /* 0x000fe20000000f00 */
[----:B------:R-:W-:Y:S01]  /*21200*/  IMAD.MOV.U32 R235, RZ, RZ, R9 ;  /* 0x000000ffffeb7224 */ /* 0x000fe200078e0009 */
[----:B------:R-:W-:Y:S01]  /*21210*/  MOV R3, 0x21240 ;  /* 0x0002124000037802 */ /* 0x000fe20000000f00 */
[----:B------:R-:W-:Y:S02]  /*21220*/  IMAD.MOV.U32 R236, RZ, RZ, 0x181f ;  /* 0x0000181fffec7424 */ /* 0x000fe400078e00ff */
[----:B-1234-:R-:W-:Y:S05]  /*21230*/  CALL.REL.NOINC `($__internal_40_$__cuda_sm70_shflsync_idx_p) ;  /* 0x0000c6b000007944 */ /* 0x01efea0003c00000 */
[----:B------:R-:W-:Y:S01]  /*21240*/  MOV R8, R237 ;  /* 0x000000ed00087202 */ /* 0x000fe20000000f00 */
[----:B------:R-:W-:-:S05]  /*21250*/  BRA `(.L_x_2541) ;  /* 0xffff221000007947 */ /* 0x000fca000383ffff */
.L_x_2416:
[----:B------:R-:W-:Y:S01]  /*21260*/  MOV R2, RZ ;  /* 0x000000ff00027202 */ /* 0x000fe20000000f00 */
[----:B------:R-:W-:Y:S01]  /*21270*/  IMAD.MOV.U32 R235, RZ, RZ, R10 ;  /* 0x000000ffffeb7224 */ /* 0x000fe200078e000a */
[----:B------:R-:W-:Y:S01]  /*21280*/  MOV R3, 0x212b0 ;  /* 0x000212b000037802 */ /* 0x000fe20000000f00 */
[----:B------:R-:W-:Y:S02]  /*21290*/  IMAD.MOV.U32 R236, RZ, RZ, 0x181f ;  /* 0x0000181fffec7424 */ /* 0x000fe400078e00ff */
[----:B-1234-:R-:W-:Y:S05]  /*212a0*/  CALL.REL.NOINC `($__internal_40_$__cuda_sm70_shflsync_idx_p) ;  /* 0x0000c64000007944 */ /* 0x01efea0003c00000 */
[----:B------:R-:W-:Y:S01]  /*212b0*/  MOV R0, R237 ;  /* 0x000000ed00007202 */ /* 0x000fe20000000f00 */
[----:B------:R-:W-:-:S05]  /*212c0*/  BRA `(.L_x_2542) ;  /* 0xffff21c000007947 */ /* 0x000fca000383ffff */
.L_x_2417:
        /* <DEDUP_REMOVED lines=13> */
.L_x_2420:
[----:B------:R-:W-:Y:S01]  /*213a0*/  MOV R2, RZ ;  /* 0x000000ff00027202 */ /* 0x000fe20000000f00 */
[----:B------:R-:W-:Y:S01]  /*213b0*/  IMAD.MOV.U32 R235, RZ, RZ, R14 ;  /* 0x000000ffffeb7224 */ /* 0x000fe200078e000e */
[----:B------:R-:W-:Y:S01]  /*213c0*/  MOV R3, 0x213f0 ;  /* 0x000213f000037802 */ /* 0x000fe20000000f00 */
[----:B------:R-:W-:Y:S02]  /*213d0*/  IMAD.MOV.U32 R236, RZ, RZ, 0x181f ;  /* 0x0000181fffec7424 */ /* 0x000fe400078e00ff */
[----:B-1----:R-:W-:Y:S05]  /*213e0*/  CALL.REL.NOINC `($__internal_40_$__cuda_sm70_shflsync_idx_p) ;  /* 0x0000c50000007944 */ /* 0x002fea0003c00000 */
[----:B------:R-:W-:Y:S01]  /*213f0*/  MOV R8, R237 ;  /* 0x000000ed00087202 */ /* 0x000fe20000000f00 */
[----:B------:R-:W-:-:S05]  /*21400*/  BRA `(.L_x_2544) ;  /* 0xffff33b000007947 */ /* 0x000fca000383ffff */
.L_x_2421:
[----:B------:R-:W-:Y:S01]  /*21410*/  MOV R2, RZ ;  /* 0x000000ff00027202 */ /* 0x000fe20000000f00 */
[----:B------:R-:W-:Y:S01]  /*21420*/  IMAD.MOV.U32 R235, RZ, RZ, R16 ;  /* 0x000000ffffeb7224 */ /* 0x000fe200078e0010 */
[----:B------:R-:W-:Y:S01]  /*21430*/  MOV R3, 0x21460 ;  /* 0x0002146000037802 */ /* 0x000fe20000000f00 */
[----:B------:R-:W-:Y:S02]  /*21440*/  IMAD.MOV.U32 R236, RZ, RZ, 0x181f ;  /* 0x0000181fffec7424 */ /* 0x000fe400078e00ff */
[----:B-123--:R-:W-:Y:S05]  /*21450*/  CALL.REL.NOINC `($__internal_40_$__cuda_sm70_shflsync_idx_p) ;  /* 0x0000c49000007944 */ /* 0x00efea0003c00000 */
[----:B------:R-:W-:Y:S01]  /*21460*/  MOV R0, R237 ;  /* 0x000000ed00007202 */ /* 0x000fe20000000f00 */
[----:B------:R-:W-:-:S05]  /*21470*/  BRA `(.L_x_2545) ;  /* 0xffff336000007947 */ /* 0x000fca000383ffff */
.L_x_2422:
        /* <DEDUP_REMOVED lines=13> */
.L_x_2423:
[----:B------:R-:W-:Y:S02]  /*21550*/  MOV R3, 0x2 ;  /* 0x0000000200037802 */ /* 0x000fe40000000f00 */
[----:B------:R-:W-:Y:S02]  /*21560*/  MOV R2, 0x21580 ;  /* 0x0002158000027802 */ /* 0x000fe40000000f00 */
[----:B------:R-:W-:Y:S05]  /*21570*/  CALL.REL.NOINC `($__internal_39_$__cuda_sm70_shflsync_bfly_p) ;  /* 0x0000c31000007944 */ /* 0x000fea0003c00000 */
[----:B------:R-:W-:Y:S01]  /*21580*/  MOV R2, R184 ;  /* 0x000000b800027202 */ /* 0x000fe20000000f00 */
[----:B------:R-:W-:-:S05]  /*21590*/  BRA `(.L_x_2547) ;  /* 0xffff372000007947 */ /* 0x000fca000383ffff */
.L_x_2424:
        /* <DEDUP_REMOVED lines=14> */
.L_x_2427:
[----:B-1-34-:R-:W-:Y:S01]  /*21680*/  MOV R2, RZ ;  /* 0x000000ff00027202 */ /* 0x01afe20000000f00 */
[----:B------:R-:W-:Y:S01]  /*21690*/  IMAD.MOV.U32 R235, RZ, RZ, R6 ;  /* 0x000000ffffeb7224 */ /* 0x000fe200078e0006 */
[----:B------:R-:W-:Y:S01]  /*216a0*/  MOV R3, 0x216d0 ;  /* 0x000216d000037802 */ /* 0x000fe20000000f00 */
[----:B------:R-:W-:Y:S02]  /*216b0*/  IMAD.MOV.U32 R236, RZ, RZ, 0x181f ;  /* 0x0000181fffec7424 */ /* 0x000fe400078e00ff */
[----:B------:R-:W-:Y:S05]  /*216c0*/  CALL.REL.NOINC `($__internal_40_$__cuda_sm70_shflsync_idx_p) ;  /* 0x0000c22000007944 */ /* 0x000fea0003c00000 */
[----:B------:R-:W-:Y:S01]  /*216d0*/  MOV R0, R237 ;  /* 0x000000ed00007202 */ /* 0x000fe20000000f00 */
[----:B------:R-:W-:-:S05]  /*216e0*/  BRA `(.L_x_2549) ;  /* 0xffff4f7000007947 */ /* 0x000fca000383ffff */
.L_x_2430:
[----:B--2---:R-:W-:Y:S01]  /*216f0*/  MOV R2, 0x1 ;  /* 0x0000000100027802 */ /* 0x004fe20000000f00 */
[----:B------:R-:W-:Y:S01]  /*21700*/  IMAD.MOV.U32 R235, RZ, RZ, R6 ;  /* 0x000000ffffeb7224 */ /* 0x000fe200078e0006 */
[----:B------:R-:W-:Y:S01]  /*21710*/  MOV R3, 0x21740 ;  /* 0x0002174000037802 */ /* 0x000fe20000000f00 */
[----:B------:R-:W-:Y:S02]  /*21720*/  IMAD.MOV.U32 R236, RZ, RZ, 0x181f ;  /* 0x0000181fffec7424 */ /* 0x000fe400078e00ff */
[----:B-1----:R-:W-:Y:S05]  /*21730*/  CALL.REL.NOINC `($__internal_40_$__cuda_sm70_shflsync_idx_p) ;  /* 0x0000c1b000007944 */ /* 0x002fea0003c00000 */
        /* <DEDUP_REMOVED lines=8> */
.L_x_2433:
[----:B------:R-:W-:Y:S01]  /*217c0*/  MOV R2, RZ ;  /* 0x000000ff00027202 */ /* 0x000fe20000000f00 */
[----:B------:R-:W-:Y:S01]  /*217d0*/  IMAD.MOV.U32 R235, RZ, RZ, R10 ;  /* 0x000000ffffeb7224 */ /* 0x000fe200078e000a */
[----:B------:R-:W-:Y:S01]  /*217e0*/  MOV R3, 0x21810 ;  /* 0x0002181000037802 */ /* 0x000fe20000000f00 */
[----:B------:R-:W-:Y:S02]  /*217f0*/  IMAD.MOV.U32 R236, RZ, RZ, 0x181f ;  /* 0x0000181fffec7424 */ /* 0x000fe400078e00ff */
[----:B------:R-:W-:Y:S05]  /*21800*/  CALL.REL.NOINC `($__internal_40_$__cuda_sm70_shflsync_idx_p) ;  /* 0x0000c0e000007944 */ /* 0x000fea0003c00000 */
[----:B------:R-:W-:Y:S01]  /*21810*/  MOV R6, R237 ;  /* 0x000000ed00067202 */ /* 0x000fe20000000f00 */
[----:B------:R-:W-:-:S05]  /*21820*/  BRA `(.L_x_2551) ;  /* 0xffff616000007947 */ /* 0x000fca000383ffff */
.L_x_2434:
[----:B------:R-:W-:Y:S01]  /*21830*/  MOV R2, RZ ;  /* 0x000000ff00027202 */ /* 0x000fe20000000f00 */
[----:B------:R-:W-:Y:S01]  /*21840*/  IMAD.MOV.U32 R235, RZ, RZ, R11 ;  /* 0x000000ffffeb7224 */ /* 0x000fe200078e000b */
[----:B------:R-:W-:Y:S01]  /*21850*/  MOV R3, 0x21880 ;  /* 0x0002188000037802 */ /* 0x000fe20000000f00 */
[----:B------:R-:W-:Y:S02]  /*21860*/  IMAD.MOV.U32 R236, RZ, RZ, 0x181f ;  /* 0x0000181fffec7424 */ /* 0x000fe400078e00ff */
[----:B-12---:R-:W-:Y:S05]  /*21870*/  CALL.REL.NOINC `($__internal_40_$__cuda_sm70_shflsync_idx_p) ;  /* 0x0000c07000007944 */ /* 0x006fea0003c00000 */
[----:B------:R-:W-:Y:S01]  /*21880*/  MOV R0, R237 ;  /* 0x000000ed00007202 */ /* 0x000fe20000000f00 */
[----:B------:R-:W-:-:S05]  /*21890*/  BRA `(.L_x_2552) ;  /* 0xffff611000007947 */ /* 0x000fca000383ffff */
.L_x_2435:
[----:B--2---:R-:W-:Y:S01]  /*218a0*/  MOV R2, 0x1 ;  /* 0x0000000100027802 */ /* 0x004fe20000000f00 */
[----:B------:R-:W-:Y:S01]  /*218b0*/  IMAD.MOV.U32 R235, RZ, RZ, R10 ;  /* 0x000000ffffeb7224 */ /* 0x000fe200078e000a */
[----:B------:R-:W-:Y:S01]  /*218c0*/  MOV R3, 0x218f0 ;  /* 0x000218f000037802 */ /* 0x000fe20000000f00 */
[----:B------:R-:W-:Y:S02]  /*218d0*/  IMAD.MOV.U32 R236, RZ, RZ, 0x181f ;  /* 0x0000181fffec7424 */ /* 0x000fe400078e00ff */
[----:B-1-3--:R-:W-:Y:S05]  /*218e0*/  CALL.REL.NOINC `($__internal_40_$__cuda_sm70_shflsync_idx_p) ;  /* 0x0000c00000007944 */ /* 0x00afea0003c00000 */
        /* <DEDUP_REMOVED lines=8> */
.L_x_2436:
[----:B------:R-:W-:Y:S01]  /*21970*/  MOV R2, RZ ;  /* 0x000000ff00027202 */ /* 0x000fe20000000f00 */
[----:B------:R-:W-:Y:S01]  /*21980*/  IMAD.MOV.U32 R235, RZ, RZ, R8 ;  /* 0x000000ffffeb7224 */ /* 0x000fe200078e0008 */
[----:B------:R-:W-:Y:S01]  /*21990*/  MOV R3, 0x219c0 ;  /* 0x000219c000037802 */ /* 0x000fe20000000f00 */
[----:B------:R-:W-:Y:S02]  /*219a0*/  IMAD.MOV.U32 R236, RZ, RZ, 0x1c1f ;  /* 0x00001c1fffec7424 */ /* 0x000fe400078e00ff */
[----:B------:R-:W-:Y:S05]  /*219b0*/  CALL.REL.NOINC `($__internal_40_$__cuda_sm70_shflsync_idx_p) ;  /* 0x0000bf3000007944 */ /* 0x000fea0003c00000 */
[----:B------:R-:W-:Y:S01]  /*219c0*/  MOV R3, R237 ;  /* 0x000000ed00037202 */ /* 0x000fe20000000f00 */
[----:B------:R-:W-:-:S05]  /*219d0*/  BRA `(.L_x_2554) ;  /* 0xffff643000007947 */ /* 0x000fca000383ffff */
.L_x_2441:
[----:B------:R-:W-:Y:S01]  /*219e0*/  MOV R2, 0x1 ;  /* 0x0000000100027802 */ /* 0x000fe20000000f00 */
[----:B------:R-:W-:Y:S01]  /*219f0*/  IMAD.MOV.U32 R235, RZ, RZ, R8 ;  /* 0x000000ffffeb7224 */ /* 0x000fe200078e0008 */
[----:B------:R-:W-:Y:S01]  /*21a00*/  MOV R3, 0x21a30 ;  /* 0x00021a3000037802 */ /* 0x000fe20000000f00 */
[----:B------:R-:W-:Y:S02]  /*21a10*/  IMAD.MOV.U32 R236, RZ, RZ, 0x1c1f ;  /* 0x00001c1fffec7424 */ /* 0x000fe400078e00ff */
[----:B-1----:R-:W-:Y:S05]  /*21a20*/  CALL.REL.NOINC `($__internal_40_$__cuda_sm70_shflsync_idx_p) ;  /* 0x0000bec000007944 */ /* 0x002fea0003c00000 */
[----:B------:R-:W-:Y:S01]  /*21a30*/  MOV R3, R237 ;  /* 0x000000ed00037202 */ /* 0x000fe20000000f00 */
[----:B------:R-:W-:-:S05]  /*21a40*/  BRA `(.L_x_2555) ;  /* 0xffff698000007947 */ /* 0x000fca000383ffff */
.L_x_2446:
[----:B------:R-:W-:Y:S02]  /*21a50*/  MOV R3, 0x2 ;  /* 0x0000000200037802 */ /* 0x000fe40000000f00 */
[----:B------:R-:W-:Y:S02]  /*21a60*/  MOV R2, 0x21a80 ;  /* 0x00021a8000027802 */ /* 0x000fe40000000f00 */
[----:B------:R-:W-:Y:S05]  /*21a70*/  CALL.REL.NOINC `($__internal_39_$__cuda_sm70_shflsync_bfly_p) ;  /* 0x0000be1000007944 */ /* 0x000fea0003c00000 */
[----:B------:R-:W-:Y:S01]  /*21a80*/  MOV R2, R184 ;  /* 0x000000b800027202 */ /* 0x000fe20000000f00 */
[----:B------:R-:W-:-:S05]  /*21a90*/  BRA `(.L_x_2556) ;  /* 0xffff6f4000007947 */ /* 0x000fca000383ffff */
.L_x_2447:
        /* <DEDUP_REMOVED lines=14> */
.L_x_2449:
[----:B------:R-:W-:Y:S01]  /*21b80*/  IMAD.MOV.U32 R0, RZ, RZ, R234 ;  /* 0x000000ffff007224 */ /* 0x000fe200078e00ea */
[----:B------:R-:W-:-:S02]  /*21b90*/  MOV R3, 0x2 ;  /* 0x0000000200037802 */ /* 0x000fc40000000f00 */
[----:B------:R-:W-:Y:S02]  /*21ba0*/  MOV R2, 0x21bc0 ;  /* 0x00021bc000027802 */ /* 0x000fe40000000f00 */
[----:B------:R-:W-:Y:S05]  /*21bb0*/  CALL.REL.NOINC `($__internal_39_$__cuda_sm70_shflsync_bfly_p) ;  /* 0x0000bcd000007944 */ /* 0x000fea0003c00000 */
[----:B------:R-:W-:Y:S01]  /*21bc0*/  MOV R4, R184 ;  /* 0x000000b800047202 */ /* 0x000fe20000000f00 */
[----:B------:R-:W-:Y:S05]  /*21bd0*/  BRA `(.L_x_2558) ;  /* 0xffff865000007947 */ /* 0x000fea000383ffff */
.L_x_2450:
[----:B------:R-:W-:Y:S01]  /*21be0*/  IMAD.MOV.U32 R0, RZ, RZ, R4 ;  /* 0x000000ffff007224 */ /* 0x000fe200078e0004 */
[----:B------:R-:W-:Y:S02]  /*21bf0*/  MOV R3, 0x1 ;  /* 0x0000000100037802 */ /* 0x000fe40000000f00 */
[----:B------:R-:W-:Y:S02]  /*21c00*/  MOV R2, 0x21c20 ;  /* 0x00021c2000027802 */ /* 0x000fe40000000f00 */
[----:B-1----:R-:W-:Y:S05]  /*21c10*/  CALL.REL.NOINC `($__internal_39_$__cuda_sm70_shflsync_bfly_p) ;  /* 0x0000bc7000007944 */ /* 0x002fea0003c00000 */
[----:B------:R-:W-:Y:S01]  /*21c20*/  FADD.FTZ R4, R4, R184 ;  /* 0x000000b804047221 */ /* 0x000fe20000010000 */
[----:B------:R-:W-:Y:S02]  /*21c30*/  MOV R0, R233 ;  /* 0x000000e900007202 */ /* 0x000fe40000000f00 */
[----:B------:R-:W-:Y:S02]  /*21c40*/  MOV R3, 0x2 ;  /* 0x0000000200037802 */ /* 0x000fe40000000f00 */
[----:B------:R-:W-:Y:S02]  /*21c50*/  MOV R2, 0x21c70 ;  /* 0x00021c7000027802 */ /* 0x000fe40000000f00 */
[----:B------:R-:W-:Y:S05]  /*21c60*/  CALL.REL.NOINC `($__internal_39_$__cuda_sm70_shflsync_bfly_p) ;  /* 0x0000bc2000007944 */ /* 0x000fea0003c00000 */
[----:B------:R-:W-:Y:S01]  /*21c70*/  FADD.FTZ R233, R233, R184 ;  /* 0x000000b8e9e97221 */ /* 0x000fe20000010000 */
[----:B------:R-:W-:-:S02]  /*21c80*/  MOV R3, 0x1 ;  /* 0x0000000100037802 */ /* 0x000fc40000000f00 */
[----:B------:R-:W-:Y:S02]  /*21c90*/  MOV R2, 0x21cc0 ;  /* 0x00021cc000027802 */ /* 0x000fe40000000f00 */
[----:B------:R-:W-:Y:S02]  /*21ca0*/  MOV R0, R233 ;  /* 0x000000e900007202 */ /* 0x000fe40000000f00 */
[----:B------:R-:W-:Y:S05]  /*21cb0*/  CALL.REL.NOINC `($__internal_39_$__cuda_sm70_shflsync_bfly_p) ;  /* 0x0000bbd000007944 */ /* 0x000fea0003c00000 */
[----:B------:R-:W-:Y:S01]  /*21cc0*/  MOV R3, R184 ;  /* 0x000000b800037202 */ /* 0x000fe20000000f00 */
[----:B------:R-:W-:Y:S05]  /*21cd0*/  BRA `(.L_x_2559) ;  /* 0xffff85c000007947 */ /* 0x000fea000383ffff */
.L_x_2457:
[----:B--234-:R-:W-:Y:S01]  /*21ce0*/  IMAD.MOV.U32 R235, RZ, RZ, R6 ;  /* 0x000000ffffeb7224 */ /* 0x01cfe200078e0006 */
[----:B------:R-:W-:Y:S01]  /*21cf0*/  MOV R2, RZ ;  /* 0x000000ff00027202 */ /* 0x000fe20000000f00 */
[----:B------:R-:W-:Y:S01]  /*21d00*/  IMAD.MOV.U32 R236, RZ, RZ, 0x181f ;  /* 0x0000181fffec7424 */ /* 0x000fe200078e00ff */
[----:B------:R-:W-:Y:S02]  /*21d10*/  MOV R3, 0x21d30 ;  /* 0x00021d3000037802 */ /* 0x000fe40000000f00 */
[----:B-1----:R-:W-:Y:S05]  /*21d20*/  CALL.REL.NOINC `($__internal_40_$__cuda_sm70_shflsync_idx_p) ;  /* 0x0000bbc000007944 */ /* 0x002fea0003c00000 */
[----:B------:R-:W-:Y:S01]  /*21d30*/  MOV R4, R237 ;  /* 0x000000ed00047202 */ /* 0x000fe20000000f00 */
[----:B------:R-:W-:Y:S05]  /*21d40*/  BRA `(.L_x_2560) ;  /* 0xffffa1c000007947 */ /* 0x000fea000383ffff */
.L_x_2458:
[----:B------:R-:W-:Y:S01]  /*21d50*/  IMAD.MOV.U32 R235, RZ, RZ, R16 ;  /* 0x000000ffffeb7224 */ /* 0x000fe200078e0010 */
[----:B------:R-:W-:Y:S01]  /*21d60*/  MOV R2, RZ ;  /* 0x000000ff00027202 */ /* 0x000fe20000000f00 */
[----:B------:R-:W-:Y:S01]  /*21d70*/  IMAD.MOV.U32 R236, RZ, RZ, 0x181f ;  /* 0x0000181fffec7424 */ /* 0x000fe200078e00ff */
[----:B------:R-:W-:-:S02]  /*21d80*/  MOV R3, 0x21da0 ;  /* 0x00021da000037802 */ /* 0x000fc40000000f00 */
[----:B-123--:R-:W-:Y:S05]  /*21d90*/  CALL.REL.NOINC `($__internal_40_$__cuda_sm70_shflsync_idx_p) ;  /* 0x0000bb5000007944 */ /* 0x00efea0003c00000 */
[----:B------:R-:W-:Y:S01]  /*21da0*/  MOV R0, R237 ;  /* 0x000000ed00007202 */ /* 0x000fe20000000f00 */
[----:B------:R-:W-:Y:S05]  /*21db0*/  BRA `(.L_x_2561) ;  /* 0xffffa17000007947 */ /* 0x000fea000383ffff */
.L_x_2461:
        /* <DEDUP_REMOVED lines=13> */
.L_x_2464:
[----:B------:R-:W-:Y:S01]  /*21e90*/  IMAD.MOV.U32 R235, RZ, RZ, R6 ;  /* 0x000000ffffeb7224 */ /* 0x000fe200078e0006 */
[----:B--2---:R-:W-:Y:S01]  /*21ea0*/  MOV R2, 0x2 ;  /* 0x0000000200027802 */ /* 0x004fe20000000f00 */
[----:B------:R-:W-:Y:S01]  /*21eb0*/  IMAD.MOV.U32 R236, RZ, RZ, 0x181f ;  /* 0x0000181fffec7424 */ /* 0x000fe200078e00ff */
[----:B------:R-:W-:Y:S02]  /*21ec0*/  MOV R3, 0x21ee0 ;  /* 0x00021ee000037802 */ /* 0x000fe40000000f00 */
[----:B-1-34-:R-:W-:Y:S05]  /*21ed0*/  CALL.REL.NOINC `($__internal_40_$__cuda_sm70_shflsync_idx_p) ;  /* 0x0000ba1000007944 */ /* 0x01afea0003c00000 */
[----:B------:R-:W-:Y:S01]  /*21ee0*/  MOV R4, R237 ;  /* 0x000000ed00047202 */ /* 0x000fe20000000f00 */
[----:B------:R-:W-:Y:S05]  /*21ef0*/  BRA `(.L_x_2563) ;  /* 0xffffa32000007947 */ /* 0x000fea000383ffff */
.L_x_2465:
[----:B------:R-:W-:Y:S01]  /*21f00*/  IMAD.MOV.U32 R235, RZ, RZ, R16 ;  /* 0x000000ffffeb7224 */ /* 0x000fe200078e0010 */
[----:B--2---:R-:W-:Y:S01]  /*21f10*/  MOV R2, 0x2 ;  /* 0x0000000200027802 */ /* 0x004fe20000000f00 */
[----:B------:R-:W-:Y:S01]  /*21f20*/  IMAD.MOV.U32 R236, RZ, RZ, 0x181f ;  /* 0x0000181fffec7424 */ /* 0x000fe200078e00ff */
[----:B------:R-:W-:Y:S02]  /*21f30*/  MOV R3, 0x21f50 ;  /* 0x00021f5000037802 */ /* 0x000fe40000000f00 */
[----:B-1-34-:R-:W-:Y:S05]  /*21f40*/  CALL.REL.NOINC `($__internal_40_$__cuda_sm70_shflsync_idx_p) ;  /* 0x0000b9a000007944 */ /* 0x01afea0003c00000 */
[----:B------:R-:W-:Y:S01]  /*21f50*/  MOV R0, R237 ;  /* 0x000000ed00007202 */ /* 0x000fe20000000f00 */
[----:B------:R-:W-:Y:S05]  /*21f60*/  BRA `(.L_x_2564) ;  /* 0xffffa2d000007947 */ /* 0x000fea000383ffff */
.L_x_2468:
[----:B------:R-:W-:Y:S01]  /*21f70*/  IMAD.MOV.U32 R235, RZ, RZ, R6 ;  /* 0x000000ffffeb7224 */ /* 0x000fe200078e0006 */
[----:B---3--:R-:W-:Y:S01]  /*21f80*/  MOV R2, 0x3 ;  /* 0x0000000300027802 */ /* 0x008fe20000000f00 */
        /* <DEDUP_REMOVED lines=11> */
.L_x_2470:
[----:B------:R-:W-:Y:S01]  /*22040*/  IMAD.MOV.U32 R235, RZ, RZ, R5 ;  /* 0x000000ffffeb7224 */ /* 0x000fe200078e0005 */
[----:B------:R-:W-:Y:S01]  /*22050*/  MOV R2, RZ ;  /* 0x000000ff00027202 */ /* 0x000fe20000000f00 */
[----:B------:R-:W-:Y:S01]  /*22060*/  IMAD.MOV.U32 R236, RZ, RZ, 0x1c1f ;  /* 0x00001c1fffec7424 */ /* 0x000fe200078e00ff */
[----:B------:R-:W-:Y:S02]  /*22070*/  MOV R3, 0x22090 ;  /* 0x0002209000037802 */ /* 0x000fe40000000f00 */
[----:B------:R-:W-:Y:S05]  /*22080*/  CALL.REL.NOINC `($__internal_40_$__cuda_sm70_shflsync_idx_p) ;  /* 0x0000b86000007944 */ /* 0x000fea0003c00000 */
[----:B------:R-:W-:Y:S01]  /*22090*/  MOV R4, R237 ;  /* 0x000000ed00047202 */ /* 0x000fe20000000f00 */
[----:B------:R-:W-:Y:S05]  /*220a0*/  BRA `(.L_x_2566) ;  /* 0xffffa69000007947 */ /* 0x000fea000383ffff */
.L_x_2471:
[----:B------:R-:W-:Y:S01]  /*220b0*/  IMAD.MOV.U32 R235, RZ, RZ, R6 ;  /* 0x000000ffffeb7224 */ /* 0x000fe200078e0006 */
[----:B------:R-:W-:Y:S01]  /*220c0*/  MOV R2, RZ ;  /* 0x000000ff00027202 */ /* 0x000fe20000000f00 */
[----:B------:R-:W-:Y:S01]  /*220d0*/  IMAD.MOV.U32 R236, RZ, RZ, 0x1c1f ;  /* 0x00001c1fffec7424 */ /* 0x000fe200078e00ff */
[----:B------:R-:W-:Y:S02]  /*220e0*/  MOV R3, 0x22100 ;  /* 0x0002210000037802 */ /* 0x000fe40000000f00 */
[----:B-12---:R-:W-:Y:S05]  /*220f0*/  CALL.REL.NOINC `($__internal_40_$__cuda_sm70_shflsync_idx_p) ;  /* 0x0000b7f000007944 */ /* 0x006fea0003c00000 */
[----:B------:R-:W-:Y:S01]  /*22100*/  MOV R0, R237 ;  /* 0x000000ed00007202 */ /* 0x000fe20000000f00 */
[----:B------:R-:W-:Y:S05]  /*22110*/  BRA `(.L_x_2567) ;  /* 0xffffa64000007947 */ /* 0x000fea000383ffff */
.L_x_2474:
[----:B------:R-:W-:Y:S01]  /*22120*/  IMAD.MOV.U32 R235, RZ, RZ, R5 ;  /* 0x000000ffffeb7224 */ /* 0x000fe200078e0005 */
[----:B-1----:R-:W-:Y:S01]  /*22130*/  MOV R2, 0x1 ;  /* 0x0000000100027802 */ /* 0x002fe20000000f00 */
[----:B------:R-:W-:Y:S01]  /*22140*/  IMAD.MOV.U32 R236, RZ, RZ, 0x1c1f ;  /* 0x00001c1fffec7424 */ /* 0x000fe200078e00ff */
[----:B------:R-:W-:-:S02]  /*22150*/  MOV R3, 0x22170 ;  /* 0x0002217000037802 */ /* 0x000fc40000000f00 */
[----:B--234-:R-:W-:Y:S05]  /*22160*/  CALL.REL.NOINC `($__internal_40_$__cuda_sm70_shflsync_idx_p) ;  /* 0x0000b78000007944 */ /* 0x01cfea0003c00000 */
        /* <DEDUP_REMOVED lines=8> */
.L_x_2478:
[----:B------:R-:W-:Y:S01]  /*221f0*/  IMAD.MOV.U32 R235, RZ, RZ, R5 ;  /* 0x000000ffffeb7224 */ /* 0x000fe200078e0005 */
[----:B------:R-:W-:Y:S01]  /*22200*/  MOV R2, RZ ;  /* 0x000000ff00027202 */ /* 0x000fe20000000f00 */
[----:B------:R-:W-:Y:S01]  /*22210*/  IMAD.MOV.U32 R236, RZ, RZ, 0x181f ;  /* 0x0000181fffec7424 */ /* 0x000fe200078e00ff */
[----:B------:R-:W-:Y:S02]  /*22220*/  MOV R3, 0x22240 ;  /* 0x0002224000037802 */ /* 0x000fe40000000f00 */
[----:B---3--:R-:W-:Y:S05]  /*22230*/  CALL.REL.NOINC `($__internal_40_$__cuda_sm70_shflsync_idx_p) ;  /* 0x0000b6b000007944 */ /* 0x008fea0003c00000 */
[----:B------:R-:W-:Y:S01]  /*22240*/  MOV R4, R237 ;  /* 0x000000ed00047202 */ /* 0x000fe20000000f00 */
[----:B------:R-:W-:Y:S05]  /*22250*/  BRA `(.L_x_2569) ;  /* 0xffffc69000007947 */ /* 0x000fea000383ffff */
.L_x_2479:
[----:B------:R-:W-:Y:S01]  /*22260*/  IMAD.MOV.U32 R235, RZ, RZ, R16 ;  /* 0x000000ffffeb7224 */ /* 0x000fe200078e0010 */
[----:B------:R-:W-:Y:S01]  /*22270*/  MOV R2, RZ ;  /* 0x000000ff00027202 */ /* 0x000fe20000000f00 */
[----:B------:R-:W-:Y:S01]  /*22280*/  IMAD.MOV.U32 R236, RZ, RZ, 0x181f ;  /* 0x0000181fffec7424 */ /* 0x000fe200078e00ff */
[----:B------:R-:W-:Y:S02]  /*22290*/  MOV R3, 0x222b0 ;  /* 0x000222b000037802 */ /* 0x000fe40000000f00 */
[----:B-123--:R-:W-:Y:S05]  /*222a0*/  CALL.REL.NOINC `($__internal_40_$__cuda_sm70_shflsync_idx_p) ;  /* 0x0000b64000007944 */ /* 0x00efea0003c00000 */
[----:B------:R-:W-:Y:S01]  /*222b0*/  MOV R0, R237 ;  /* 0x000000ed00007202 */ /* 0x000fe20000000f00 */
[----:B------:R-:W-:Y:S05]  /*222c0*/  BRA `(.L_x_2570) ;  /* 0xffffc64000007947 */ /* 0x000fea000383ffff */
.L_x_2482:
        /* <DEDUP_REMOVED lines=13> */
.L_x_2485:
[----:B------:R-:W-:Y:S01]  /*223a0*/  IMAD.MOV.U32 R235, RZ, RZ, R5 ;  /* 0x000000ffffeb7224 */ /* 0x000fe200078e0005 */
[----:B-1----:R-:W-:Y:S01]  /*223b0*/  MOV R2, 0x2 ;  /* 0x0000000200027802 */ /* 0x002fe20000000f00 */
[----:B------:R-:W-:Y:S01]  /*223c0*/  IMAD.MOV.U32 R236, RZ, RZ, 0x181f ;  /* 0x0000181fffec7424 */ /* 0x000fe200078e00ff */
[----:B------:R-:W-:Y:S02]  /*223d0*/  MOV R3, 0x223f0 ;  /* 0x000223f000037802 */ /* 0x000fe40000000f00 */
[----:B--234-:R-:W-:Y:S05]  /*223e0*/  CALL.REL.NOINC `($__internal_40_$__cuda_sm70_shflsync_idx_p) ;  /* 0x0000b50000007944 */ /* 0x01cfea0003c00000 */
[----:B------:R-:W-:Y:S01]  /*223f0*/  MOV R4, R237 ;  /* 0x000000ed00047202 */ /* 0x000fe20000000f00 */
[----:B------:R-:W-:Y:S05]  /*22400*/  BRA `(.L_x_2572) ;  /* 0xffffc7f000007947 */ /* 0x000fea000383ffff */
.L_x_2486:
[----:B------:R-:W-:Y:S01]  /*22410*/  IMAD.MOV.U32 R235, RZ, RZ, R16 ;  /* 0x000000ffffeb7224 */ /* 0x000fe200078e0010 */
[----:B-1----:R-:W-:Y:S01]  /*22420*/  MOV R2, 0x2 ;  /* 0x0000000200027802 */ /* 0x002fe20000000f00 */
[----:B------:R-:W-:Y:S01]  /*22430*/  IMAD.MOV.U32 R236, RZ, RZ, 0x181f ;  /* 0x0000181fffec7424 */ /* 0x000fe200078e00ff */
[----:B------:R-:W-:Y:S02]  /*22440*/  MOV R3, 0x22460 ;  /* 0x0002246000037802 */ /* 0x000fe40000000f00 */
[----:B--234-:R-:W-:Y:S05]  /*22450*/  CALL.REL.NOINC `($__internal_40_$__cuda_sm70_shflsync_idx_p) ;  /* 0x0000b49000007944 */ /* 0x01cfea0003c00000 */
[----:B------:R-:W-:Y:S01]  /*22460*/  MOV R0, R237 ;  /* 0x000000ed00007202 */ /* 0x000fe20000000f00 */
[----:B------:R-:W-:Y:S05]  /*22470*/  BRA `(.L_x_2573) ;  /* 0xffffc7a000007947 */ /* 0x000fea000383ffff */
.L_x_2489:
        /* <DEDUP_REMOVED lines=13> */
.L_x_2491:
[----:B------:R-:W-:Y:S01]  /*22550*/  IMAD.MOV.U32 R235, RZ, RZ, R147 ;  /* 0x000000ffffeb7224 */ /* 0x000fe200078e0093 */
[----:B------:R-:W-:Y:S01]  /*22560*/  MOV R2, RZ ;  /* 0x000000ff00027202 */ /* 0x000fe20000000f00 */
[----:B------:R-:W-:Y:S01]  /*22570*/  IMAD.MOV.U32 R236, RZ, RZ, 0x1f ;  /* 0x0000001fffec7424 */ /* 0x000fe200078e00ff */
[----:B------:R-:W-:Y:S02]  /*22580*/  MOV R3, 0x225a0 ;  /* 0x000225a000037802 */ /* 0x000fe40000000f00 */
[----:B--2---:R-:W-:Y:S05]  /*22590*/  CALL.REL.NOINC `($__internal_40_$__cuda_sm70_shflsync_idx_p) ;  /* 0x0000b35000007944 */ /* 0x004fea0003c00000 */
[----:B------:R-:W-:Y:S01]  /*225a0*/  MOV R10, R237 ;  /* 0x000000ed000a7202 */ /* 0x000fe20000000f00 */
[----:B------:R-:W-:Y:S05]  /*225b0*/  BRA `(.L_x_2575) ;  /* 0xffffca4000007947 */ /* 0x000fea000383ffff */
.L_x_2492:
[----:B------:R-:W-:Y:S01]  /*225c0*/  IMAD.MOV.U32 R235, RZ, RZ, R147 ;  /* 0x000000ffffeb7224 */ /* 0x000fe200078e0093 */
[----:B------:R-:W-:Y:S01]  /*225d0*/  MOV R2, 0x1 ;  /* 0x0000000100027802 */ /* 0x000fe20000000f00 */
[----:B------:R-:W-:Y:S01]  /*225e0*/  IMAD.MOV.U32 R236, RZ, RZ, 0x1f ;  /* 0x0000001fffec7424 */ /* 0x000fe200078e00ff */
[----:B------:R-:W-:Y:S02]  /*225f0*/  MOV R3, 0x22610 ;  /* 0x0002261000037802 */ /* 0x000fe40000000f00 */
[----:B-123--:R-:W-:Y:S05]  /*22600*/  CALL.REL.NOINC `($__internal_40_$__cuda_sm70_shflsync_idx_p) ;  /* 0x0000b2e000007944 */ /* 0x00efea0003c00000 */
[----:B------:R-:W-:Y:S01]  /*22610*/  MOV R9, R237 ;  /* 0x000000ed00097202 */ /* 0x000fe20000000f00 */
[----:B------:R-:W-:Y:S05]  /*22620*/  BRA `(.L_x_2576) ;  /* 0xffffc9f000007947 */ /* 0x000fea000383ffff */
.L_x_2493:
[----:B------:R-:W-:Y:S02]  /*22630*/  MOV R3, 0x1 ;  /* 0x0000000100037802 */ /* 0x000fe40000000f00 */
[----:B------:R-:W-:-:S02]  /*22640*/  MOV R2, 0x22660 ;  /* 0x0002266000027802 */ /* 0x000fc40000000f00 */
[----:B-1-34-:R-:W-:Y:S05]  /*22650*/  CALL.REL.NOINC `($__internal_41_$__cuda_sm70_shflsync_up_p) ;  /* 0x0000b2f000007944 */ /* 0x01afea0003c00000 */
[----:B------:R-:W-:Y:S05]  /*22660*/  BRA `(.L_x_2577) ;  /* 0xffffcae000007947 */ /* 0x000fea000383ffff */
.L_x_2494:
[----:B------:R-:W-:Y:S02]  /*22670*/  MOV R3, 0x2 ;  /* 0x0000000200037802 */ /* 0x000fe40000000f00 */
[----:B------:R-:W-:-:S02]  /*22680*/  MOV R2, 0x226a0 ;  /* 0x000226a000027802 */ /* 0x000fc40000000f00 */
[----:B-1-3--:R-:W-:Y:S05]  /*22690*/  CALL.REL.NOINC `($__internal_41_$__cuda_sm70_shflsync_up_p) ;  /* 0x0000b2b000007944 */ /* 0x00afea0003c00000 */
        /* <DEDUP_REMOVED lines=24> */
.L_x_2498:
[----:B------:R-:W-:Y:S02]  /*22820*/  MOV R3, 0x1 ;  /* 0x0000000100037802 */ /* 0x000fe40000000f00 */
[----:B------:R-:W-:Y:S02]  /*22830*/  MOV R2, 0x22850 ;  /* 0x0002285000027802 */ /* 0x000fe40000000f00 */
[----:B------:R-:W-:Y:S05]  /*22840*/  CALL.REL.NOINC `($__internal_41_$__cuda_sm70_shflsync_up_p) ;  /* 0x0000b10000007944 */ /* 0x000fea0003c00000 */
[----:B------:R-:W-:Y:S01]  /*22850*/  MOV R2, R4 ;  /* 0x0000000400027202 */ /* 0x000fe20000000f00 */
[----:B------:R-:W-:Y:S05]  /*22860*/  BRA `(.L_x_2579) ;  /* 0xffffcb5000007947 */ /* 0x000fea000383ffff */
.L_x_2499:
        /* <DEDUP_REMOVED lines=27> */
.L_x_2501:
[----:B------:R-:W-:Y:S02]  /*22a20*/  SEL R0, RZ, 0x1, P0 ;  /* 0x00000001ff007807 */ /* 0x000fe40000000000 */
[----:B------:R-:W-:Y:S02]  /*22a30*/  MOV R2, 0x22a50 ;  /* 0x00022a5000027802 */ /* 0x000fe40000000f00 */
[----:B--2---:R-:W-:Y:S05]  /*22a40*/  CALL.REL.NOINC `($__internal_42_$__cuda_sm70_votesync_ballot) ;  /* 0x0000af6000007944 */ /* 0x004fea0003c00000 */
[----:B------:R-:W-:Y:S01]  /*22a50*/  MOV R5, R0 ;  /* 0x0000000000057202 */ /* 0x000fe20000000f00 */
[----:B------:R-:W-:Y:S05]  /*22a60*/  BRA `(.L_x_2581) ;  /* 0xffffcae000007947 */ /* 0x000fea000383ffff */
.L_x_2502:
[----:B------:R-:W-:Y:S01]  /*22a70*/  IMAD.MOV.U32 R235, RZ, RZ, R6 ;  /* 0x000000ffffeb7224 */ /* 0x000fe200078e0006 */
[----:B-1----:R-:W-:Y:S01]  /*22a80*/  MOV R2, R0 ;  /* 0x0000000000027202 */ /* 0x002fe20000000f00 */
[----:B------:R-:W-:Y:S01]  /*22a90*/  IMAD.MOV.U32 R236, RZ, RZ, 0x1f ;  /* 0x0000001fffec7424 */ /* 0x000fe200078e00ff */
[----:B------:R-:W-:Y:S02]  /*22aa0*/  MOV R3, 0x22ac0 ;  /* 0x00022ac000037802 */ /* 0x000fe40000000f00 */
[----:B--2---:R-:W-:Y:S05]  /*22ab0*/  CALL.REL.NOINC `($__internal_40_$__cuda_sm70_shflsync_idx_p) ;  /* 0x0000ae3000007944 */ /* 0x004fea0003c00000 */
[----:B------:R-:W-:Y:S01]  /*22ac0*/  IMAD.MOV.U32 R6, RZ, RZ, R237 ;  /* 0x000000ffff067224 */ /* 0x000fe200078e00ed */
[----:B------:R-:W-:Y:S01]  /*22ad0*/  MOV R2, R0 ;  /* 0x0000000000027202 */ /* 0x000fe20000000f00 */
[----:B------:R-:W-:Y:S01]  /*22ae0*/  IMAD.MOV.U32 R235, RZ, RZ, R8 ;  /* 0x000000ffffeb7224 */ /* 0x000fe200078e0008 */
[----:B------:R-:W-:-:S02]  /*22af0*/  MOV R236, 0x1f ;  /* 0x0000001f00ec7802 */ /* 0x000fc40000000f00 */
[----:B------:R-:W-:Y:S02]  /*22b00*/  MOV R3, 0x22b20 ;  /* 0x00022b2000037802 */ /* 0x000fe40000000f00 */
[----:B------:R-:W-:Y:S05]  /*22b10*/  CALL.REL.NOINC `($__internal_40_$__cuda_sm70_shflsync_idx_p) ;  /* 0x0000add000007944 */ /* 0x000fea0003c00000 */
[----:B------:R-:W-:Y:S01]  /*22b20*/  MOV R8, R237 ;  /* 0x000000ed00087202 */ /* 0x000fe20000000f00 */
[----:B------:R-:W-:Y:S05]  /*22b30*/  BRA `(.L_x_2582) ;  /* 0xffffca8000007947 */ /* 0x000fea000383ffff */
.L_x_2505:
[----:B------:R-:W-:Y:S01]  /*22b40*/  IMAD.MOV.U32 R235, RZ, RZ, R4 ;  /* 0x000000ffffeb7224 */ /* 0x000fe200078e0004 */
[----:B-1----:R-:W-:Y:S01]  /*22b50*/  MOV R2, R0 ;  /* 0x0000000000027202 */ /* 0x002fe20000000f00 */
[----:B------:R-:W-:Y:S01]  /*22b60*/  IMAD.MOV.U32 R236, RZ, RZ, 0x1f ;  /* 0x0000001fffec7424 */ /* 0x000fe200078e00ff */
[----:B------:R-:W-:Y:S02]  /*22b70*/  MOV R3, 0x22b90 ;  /* 0x00022b9000037802 */ /* 0x000fe40000000f00 */
[----:B--2-4-:R-:W-:Y:S05]  /*22b80*/  CALL.REL.NOINC `($__internal_40_$__cuda_sm70_shflsync_idx_p) ;  /* 0x0000ad6000007944 */ /* 0x014fea0003c00000 */
[----:B------:R-:W-:Y:S01]  /*22b90*/  MOV R11, R237 ;  /* 0x000000ed000b7202 */ /* 0x000fe20000000f00 */
[----:B------:R-:W-:Y:S05]  /*22ba0*/  BRA `(.L_x_2504) ;  /* 0xffffca7000007947 */ /* 0x000fea000383ffff */
        .type           $_ZN7cutlass13device_kernelIN5flash19enable_sm80_to_sm89INS1_16FlashAttnFwdSm80INS1_25CollectiveMainloopFwdSm80ILi8ELi1ELb0EN4cute5tupleIJNS5_1CILi128EEENS7_ILi48EEENS7_ILi256EEEEEELi256ENS_10bfloat16_tEfNS_4arch4Sm80ELb0ELb1ELb1ELb1ELb1ELb1ELb1ELb1EEENS1_21CollectiveEpilogueFwdINS6_IJS8_SA_S9_EEENS6_IJNS7_ILi1EEESI_SI_EEESC_SE_Li256ELb1ELb1ELb1ELb0EEENS1_36VarlenDynamicPersistentTileSchedulerILi128ELi48ELi256ELi256ELb1ELb1ELb0ELb1ELb0ELb1EEEEEEEEEvNT_6ParamsE$_ZZN5flash25CollectiveMainloopFwdSm80ILi8ELi1ELb0EN4cute5tupleIJNS1_1CILi128EEENS3_ILi48EEENS3_ILi256EEEEEELi256EN7cutlass10bfloat16_tEfNS8_4arch4Sm80ELb0ELb1ELb1ELb1ELb1ELb1ELb1ELb1EE3mmaINS_16FlashAttnFwdSm80ISC_NS_21CollectiveEpilogueFwdINS2_IJS4_S6_S5_EEENS2_IJNS3_ILi1EEESH_SH_EEES9_SB_Li256ELb1ELb1ELb1ELb0EEENS_36VarlenDynamicPersistentTileSchedulerILi128ELi48ELi256ELi256ELb1ELb1ELb0ELb1ELb0ELb1EEEE13SharedStorageENS1_6TensorINS1_11ArrayEngineIfLm128EEENS1_6LayoutINS2_IJNS2_IJNS3_ILi2EEESS_EEESH_NS3_ILi32EEEEEENS2_IJNS2_IJSH_SS_EEENS3_ILi0EEENS3_ILi4EEEEEEEEEENS_7SoftmaxILi2ELi0EEEEEbRKNSC_6ParamsERT0_RT1_iRKNS_16SeqlenInfoQKNewKILb1ELb1EEENS2_IJiiiiEEERT_ENKUlvE_clEv,@function
        .size           $_ZN7cutlass13device_kernelIN5flash19enable_sm80_to_sm89INS1_16FlashAttnFwdSm80INS1_25CollectiveMainloopFwdSm80ILi8ELi1ELb0EN4cute5tupleIJNS5_1CILi128EEENS7_ILi48EEENS7_ILi256EEEEEELi256ENS_10bfloat16_tEfNS_4arch4Sm80ELb0ELb1ELb1ELb1ELb1ELb1ELb1ELb1EEENS1_21CollectiveEpilogueFwdINS6_IJS8_SA_S9_EEENS6_IJNS7_ILi1EEESI_SI_EEESC_SE_Li256ELb1ELb1ELb1ELb0EEENS1_36VarlenDynamicPersistentTileSchedulerILi128ELi48ELi256ELi256ELb1ELb1ELb0ELb1ELb0ELb1EEEEEEEEEvNT_6ParamsE$_ZZN5flash25CollectiveMainloopFwdSm80ILi8ELi1ELb0EN4cute5tupleIJNS1_1CILi128EEENS3_ILi48EEENS3_ILi256EEEEEELi256EN7cutlass10bfloat16_tEfNS8_4arch4Sm80ELb0ELb1ELb1ELb1ELb1ELb1ELb1ELb1EE3mmaINS_16FlashAttnFwdSm80ISC_NS_21CollectiveEpilogueFwdINS2_IJS4_S6_S5_EEENS2_IJNS3_ILi1EEESH_SH_EEES9_SB_Li256ELb1ELb1ELb1ELb0EEENS_36VarlenDynamicPersistentTileSchedulerILi128ELi48ELi256ELi256ELb1ELb1ELb0ELb1ELb0ELb1EEEE13SharedStorageENS1_6TensorINS1_11ArrayEngineIfLm128EEENS1_6LayoutINS2_IJNS2_IJNS3_ILi2EEESS_EEESH_NS3_ILi32EEEEEENS2_IJNS2_IJSH_SS_EEENS3_ILi0EEENS3_ILi4EEEEEEEEEENS_7SoftmaxILi2ELi0EEEEEbRKNSC_6ParamsERT0_RT1_iRKNS_16SeqlenInfoQKNewKILb1ELb1EEENS2_IJiiiiEEERT_ENKUlvE_clEv,($__internal_39_$__cuda_sm70_shflsync_bfly_p - $_ZN7cutlass13device_kernelIN5flash19enable_sm80_to_sm89INS1_16FlashAttnFwdSm80INS1_25CollectiveMainloopFwdSm80ILi8ELi1ELb0EN4cute5tupleIJNS5_1CILi128EEENS7_ILi48EEENS7_ILi256EEEEEELi256ENS_10bfloat16_tEfNS_4arch4Sm80ELb0ELb1ELb1ELb1ELb1ELb1ELb1ELb1EEENS1_21CollectiveEpilogueFwdINS6_IJS8_SA_S9_EEENS6_IJNS7_ILi1EEESI_SI_EEESC_SE_Li256ELb1ELb1ELb1ELb0EEENS1_36VarlenDynamicPersistentTileSchedulerILi128ELi48ELi256ELi256ELb1ELb1ELb0ELb1ELb0ELb1EEEEEEEEEvNT_6ParamsE$_ZZN5flash25CollectiveMainloopFwdSm80ILi8ELi1ELb0EN4cute5tupleIJNS1_1CILi128EEENS3_ILi48EEENS3_ILi256EEEEEELi256EN7cutlass10bfloat16_tEfNS8_4arch4Sm80ELb0ELb1ELb1ELb1ELb1ELb1ELb1ELb1EE3mmaINS_16FlashAttnFwdSm80ISC_NS_21CollectiveEpilogueFwdINS2_IJS4_S6_S5_EEENS2_IJNS3_ILi1EEESH_SH_EEES9_SB_Li256ELb1ELb1ELb1ELb0EEENS_36VarlenDynamicPersistentTileSchedulerILi128ELi48ELi256ELi256ELb1ELb1ELb0ELb1ELb0ELb1EEEE13SharedStorageENS1_6TensorINS1_11ArrayEngineIfLm128EEENS1_6LayoutINS2_IJNS2_IJNS3_ILi2EEESS_EEESH_NS3_ILi32EEEEEENS2_IJNS2_IJSH_SS_EEENS3_ILi0EEENS3_ILi4EEEEEEEEEENS_7SoftmaxILi2ELi0EEEEEbRKNSC_6ParamsERT0_RT1_iRKNS_16SeqlenInfoQKNewKILb1ELb1EEENS2_IJiiiiEEERT_ENKUlvE_clEv)
$_ZN7cutlass13device_kernelIN5flash19enable_sm80_to_sm89INS1_16FlashAttnFwdSm80INS1_25CollectiveMainloopFwdSm80ILi8ELi1ELb0EN4cute5tupleIJNS5_1CILi128EEENS7_ILi48EEENS7_ILi256EEEEEELi256ENS_10bfloat16_tEfNS_4arch4Sm80ELb0ELb1ELb1ELb1ELb1ELb1ELb1ELb1EEENS1_21CollectiveEpilogueFwdINS6_IJS8_SA_S9_EEENS6_IJNS7_ILi1EEESI_SI_EEESC_SE_Li256ELb1ELb1ELb1ELb0EEENS1_36VarlenDynamicPersistentTileSchedulerILi128ELi48ELi256ELi256ELb1ELb1ELb0ELb1ELb0ELb1EEEEEEEEEvNT_6ParamsE$_ZZN5flash25CollectiveMainloopFwdSm80ILi8ELi1ELb0EN4cute5tupleIJNS1_1CILi128EEENS3_ILi48EEENS3_ILi256EEEEEELi256EN7cutlass10bfloat16_tEfNS8_4arch4Sm80ELb0ELb1ELb1ELb1ELb1ELb1ELb1ELb1EE3mmaINS_16FlashAttnFwdSm80ISC_NS_21CollectiveEpilogueFwdINS2_IJS4_S6_S5_EEENS2_IJNS3_ILi1EEESH_SH_EEES9_SB_Li256ELb1ELb1ELb1ELb0EEENS_36VarlenDynamicPersistentTileSchedulerILi128ELi48ELi256ELi256ELb1ELb1ELb0ELb1ELb0ELb1EEEE13SharedStorageENS1_6TensorINS1_11ArrayEngineIfLm128EEENS1_6LayoutINS2_IJNS2_IJNS3_ILi2EEESS_EEESH_NS3_ILi32EEEEEENS2_IJNS2_IJSH_SS_EEENS3_ILi0EEENS3_ILi4EEEEEEEEEENS_7SoftmaxILi2ELi0EEEEEbRKNSC_6ParamsERT0_RT1_iRKNS_16SeqlenInfoQKNewKILb1ELb1EEENS2_IJiiiiEEERT_ENKUlvE_clEv:
[----:B------:R-:W-:-:S05]  /*22bb0*/  IADD3 R16, R79, -c[0x0][0x20], RZ ;  /* 0x800008004f107a10 */ /* 0x000fca0007ffe0ff */
[----:B------:R-:W2:Y:S01]  /*22bc0*/  LDL.64 R10, [R16] ;  /* 0x00000000100a7983 */ /* 0x000ea20000100a00 */
[----:B------:R-:W-:-:S03]  /*22bd0*/  ULDC.64 UR4, c[0x0][0x118] ;  /* 0x0000460000047ab9 */ /* 0x000fc60000000a00 */
[----:B--2---:R-:W2:Y:S02]  /*22be0*/  LD.E R0, [R10.64+0x11c] ;  /* 0x00011c040a007980 */ /* 0x004ea4000c101900 */
[----:B--2---:R-:W-:-:S13]  /*22bf0*/  ISETP.GT.AND P0, PT, R0, RZ, PT ;  /* 0x000000ff0000720c */ /* 0x004fda0003f04270 */
[----:B------:R-:W-:Y:S05]  /*22c00*/  @P0 BRA `(.L_x_2583) ;  /* 0x0000004000000947 */ /* 0x000fea0003800000 */
[----:B------:R-:W-:Y:S01]  /*22c10*/  MOV R2, R130 ;  /* 0x0000008200027202 */ /* 0x000fe20000000f00 */
[----:B------:R-:W-:-:S04]  /*22c20*/  DEPBAR.LE SB0, 0x1 ;  /* 0x000080400000791a */ /* 0x000fc80000000000 */
[----:B------:R-:W-:-:S04]  /*22c30*/  MOV R3, 0x0 ;  /* 0x0000000000037802 */ /* 0x000fc80000000f00 */
[----:B------:R-:W-:Y:S05]  /*22c40*/  RET.REL.NODEC R2 `(_ZN7cutlass13device_kernelIN5flash19enable_sm80_to_sm89INS1_16FlashAttnFwdSm80INS1_25CollectiveMainloopFwdSm80ILi8ELi1ELb0EN4cute5tupleIJNS5_1CILi128EEENS7_ILi48EEENS7_ILi256EEEEEELi256ENS_10bfloat16_tEfNS_4arch4Sm80ELb0ELb1ELb1ELb1ELb1ELb1ELb1ELb1EEENS1_21CollectiveEpilogueFwdINS6_IJS8_SA_S9_EEENS6_IJNS7_ILi1EEESI_SI_EEESC_SE_Li256ELb1ELb1ELb1ELb0EEENS1_36VarlenDynamicPersistentTileSchedulerILi128ELi48ELi256ELi256ELb1ELb1ELb0ELb1ELb0ELb1EEEEEEEEEvNT_6ParamsE) ;  /* 0xfffdd3b002007950 */ /* 0x000fea0003c3ffff */
.L_x_2583:
[----:B------:R1:W2:Y:S04]  /*22c50*/  LDL.64 R8, [R16+0x8] ;  /* 0x0000080010087983 */ /* 0x0002a80000100a00 */
[----:B------:R1:W3:Y:S04]  /*22c60*/  LDL.64 R2, [R16+0x20] ;  /* 0x0000200010027983 */ /* 0x0002e80000100a00 */
[----:B------:R1:W4:Y:S04]  /*22c70*/  LDL.64 R14, [R16+0x18] ;  /* 0x00001800100e7983 */ /* 0x0003280000100a00 */
[----:B------:R-:W4:Y:S04]  /*22c80*/  LD.E.U8 R19, [R10.64+0x138] ;  /* 0x000138040a137980 */ /* 0x000f28000c101100 */
[----:B------:R2:W5:Y:S04]  /*22c90*/  LD.E R13, [R10.64+0x164] ;  /* 0x000164040a0d7980 */ /* 0x000568000c101900 */
[----:B-1----:R-:W4:Y:S04]  /*22ca0*/  LDL.64 R16, [R16+0x10] ;  /* 0x0000100010107983 */ /* 0x002f280000100a00 */
[----:B--2---:R1:W2:Y:S04]  /*22cb0*/  LD.E R27, [R8.64] ;  /* 0x00000004081b7980 */ /* 0x0042a8000c101900 */
[----:B---3--:R3:W2:Y:S04]  /*22cc0*/  LD.E R60, [R2.64] ;  /* 0x00000004023c7980 */ /* 0x0086a8000c101900 */
[----:B----4-:R4:W2:Y:S04]  /*22cd0*/  LD.E R6, [R14.64+0x20] ;  /* 0x000020040e067980 */ /* 0x0108a8000c101900 */
[----:B-1----:R1:W5:Y:S04]  /*22ce0*/  LD.E.64 R8, [R10.64+0x120] ;  /* 0x000120040a087980 */ /* 0x002368000c101b00 */
[----:B---3--:R1:W5:Y:S04]  /*22cf0*/  LD.E.64 R2, [R10.64+0x130] ;  /* 0x000130040a027980 */ /* 0x008368000c101b00 */
[----:B------:R3:W5:Y:S04]  /*22d00*/  LD.E R22, [R16.64] ;  /* 0x0000000410167980 */ /* 0x000768000c101900 */
[----:B----4-:R1:W5:Y:S04]  /*22d10*/  LD.E.64 R14, [R10.64+0x110] ;  /* 0x000110040a0e7980 */ /* 0x010368000c101b00 */
[----:B---3--:R1:W5:Y:S01]  /*22d20*/  LD.E.64 R16, [R10.64+0x128] ;  /* 0x000128040a107980 */ /* 0x008362000c101b00 */
[----:B------:R-:W-:-:S02]  /*22d30*/  ISETP.NE.AND P0, PT, R19, RZ, PT ;  /* 0x000000ff1300720c */ /* 0x000fc40003f05270 */
[----:B--2---:R-:W-:-:S04]  /*22d40*/  SHF.R.S32.HI R4, RZ, 0x1f, R27 ;  /* 0x0000001fff047819 */ /* 0x004fc8000001141b */
[----:B------:R-:W-:-:S04]  /*22d50*/  LEA.HI R4, R4, R27, RZ, 0x3 ;  /* 0x0000001b04047211 */ /* 0x000fc800078f18ff */
[----:B------:R-:W-:Y:S02]  /*22d60*/  LOP3.LUT R18, R4, 0xfffffff8, RZ, 0xc0, !PT ;  /* 0xfffffff804127812 */ /* 0x000fe400078ec0ff */
[----:B------:R-:W-:-:S03]  /*22d70*/  SHF.R.S32.HI R78, RZ, 0x3, R4 ;  /* 0x00000003ff4e7819 */ /* 0x000fc60000011404 */
[----:B------:R-:W-:Y:S02]  /*22d80*/  IMAD.IADD R40, R27, 0x1, -R18 ;  /* 0x000000011b287824 */ /* 0x000fe400078e0a12 */
[----:B------:R-:W-:Y:S01]  /*22d90*/  IMAD R61, R60, 0x80, R78 ;  /* 0x000000803c3d7824 */ /* 0x000fe200078e024e */
[----:B------:R-:W-:Y:S01]  /*22da0*/  SHF.R.S32.HI R23, RZ, 0x1f, R6 ;  /* 0x0000001fff177819 */ /* 0x000fe20000011406 */
[C---:B------:R-:W-:Y:S02]  /*22db0*/  IMAD.SHL.U32 R42, R40.reuse, 0x8, RZ ;  /* 0x00000008282a7824 */ /* 0x040fe400078e00ff */
[----:B------:R-:W-:Y:S01]  /*22dc0*/  IMAD R4, R40, 0x20, R61 ;  /* 0x0000002028047824 */ /* 0x000fe200078e023d */
[----:B------:R-:W-:Y:S05]  /*22dd0*/  @!P0 BRA `(.L_x_2584) ;  /* 0x00004ce000008947 */ /* 0x000fea0003800000 */
[----:B-1---5:R-:W-:-:S13]  /*22de0*/  ISETP.NE.AND P0, PT, R13, 0x1, PT ;  /* 0x000000010d00780c */ /* 0x022fda0003f05270 */
[----:B------:R1:W2:Y:S04]  /*22df0*/  @P0 LD.E R18, [R10.64+0x168] ;  /* 0x000168040a120980 */ /* 0x0002a8000c101900 */
[----:B-1----:R2:W3:Y:S02]  /*22e00*/  @P0 LD.E R10, [R10.64+0x16c] ;  /* 0x00016c040a0a0980 */ /* 0x0024e4000c101900 */
[----:B--2---:R-:W-:-:S05]  /*22e10*/  @P0 IMAD.HI.U32 R11, R4, R18, RZ ;  /* 0x00000012040b0227 */ /* 0x004fca00078e00ff */
[----:B---3--:R-:W-:-:S04]  /*22e20*/  @P0 SHF.R.U32.HI R4, RZ, R10, R11 ;  /* 0x0000000aff040219 */ /* 0x008fc8000001160b */
[----:B------:R-:W-:Y:S01]  /*22e30*/  SHF.R.S32.HI R18, RZ, 0x1f, R4 ;  /* 0x0000001fff127819 */ /* 0x000fe20000011404 */
[-C--:B------:R-:W-:Y:S02]  /*22e40*/  IMAD R20, R9, R4.reuse, RZ ;  /* 0x0000000409147224 */ /* 0x080fe400078e02ff */
[-C--:B------:R-:W-:Y:S02]  /*22e50*/  IMAD R19, R3, R4.reuse, RZ ;  /* 0x0000000403137224 */ /* 0x080fe400078e02ff */
[----:B------:R-:W-:-:S04]  /*22e60*/  IMAD.WIDE.U32 R10, R8, R4, RZ ;  /* 0x00000004080a7225 */ /* 0x000fc800078e00ff */
[-C--:B------:R-:W-:Y:S02]  /*22e70*/  IMAD R21, R8, R18.reuse, R20 ;  /* 0x0000001208157224 */ /* 0x080fe400078e0214 */
[C---:B------:R-:W-:Y:S02]  /*22e80*/  IMAD R20, R2.reuse, R18, R19 ;  /* 0x0000001202147224 */ /* 0x040fe400078e0213 */
[----:B------:R-:W-:Y:S01]  /*22e90*/  IMAD.WIDE.U32 R18, R2, R4, RZ ;  /* 0x0000000402127225 */ /* 0x000fe200078e00ff */
[----:B------:R-:W-:-:S03]  /*22ea0*/  IADD3 R11, R11, R21, RZ ;  /* 0x000000150b0b7210 */ /* 0x000fc60007ffe0ff */
[----:B------:R-:W-:Y:S01]  /*22eb0*/  IMAD R4, R9, R6, RZ ;  /* 0x0000000609047224 */ /* 0x000fe200078e02ff */
[----:B------:R-:W-:Y:S01]  /*22ec0*/  IADD3 R9, R19, R20, RZ ;  /* 0x0000001413097210 */ /* 0x000fe20007ffe0ff */
[----:B------:R-:W-:-:S04]  /*22ed0*/  IMAD.WIDE.U32 R10, R6, R8, R10 ;  /* 0x00000008060a7225 */ /* 0x000fc800078e000a */
[----:B------:R-:W-:Y:S01]  /*22ee0*/  IMAD R4, R8, R23, R4 ;  /* 0x0000001708047224 */ /* 0x000fe200078e0204 */
[----:B------:R-:W-:Y:S01]  /*22ef0*/  MOV R8, R18 ;  /* 0x0000001200087202 */ /* 0x000fe20000000f00 */
[----:B------:R-:W-:Y:S01]  /*22f00*/  IMAD R3, R3, R6, RZ ;  /* 0x0000000603037224 */ /* 0x000fe200078e02ff */
[----:B------:R-:W-:-:S03]  /*22f10*/  LEA R33, P1, R10, R14, 0x1 ;  /* 0x0000000e0a217211 */ /* 0x000fc600078208ff */
[----:B------:R-:W-:-:S04]  /*22f20*/  IMAD.WIDE.U32 R8, R6, R2, R8 ;  /* 0x0000000206087225 */ /* 0x000fc800078e0008 */
[----:B------:R-:W-:Y:S01]  /*22f30*/  IMAD R2, R2, R23, R3 ;  /* 0x0000001702027224 */ /* 0x000fe200078e0203 */
[----:B------:R-:W-:Y:S02]  /*22f40*/  IADD3 R3, R11, R4, RZ ;  /* 0x000000040b037210 */ /* 0x000fe40007ffe0ff */
[----:B------:R-:W-:Y:S02]  /*22f50*/  LEA R34, P0, R8, R16, 0x1 ;  /* 0x0000001008227211 */ /* 0x000fe400078008ff */
[----:B------:R-:W-:Y:S02]  /*22f60*/  IADD3 R2, R9, R2, RZ ;  /* 0x0000000209027210 */ /* 0x000fe40007ffe0ff */
[----:B------:R-:W-:Y:S02]  /*22f70*/  LEA.HI.X R32, R10, R15, R3, 0x1, P1 ;  /* 0x0000000f0a207211 */ /* 0x000fe400008f0c03 */
[----:B------:R-:W-:Y:S02]  /*22f80*/  SHF.L.U32 R4, R40, 0x2, RZ ;  /* 0x0000000228047819 */ /* 0x000fe400000006ff */
[----:B------:R-:W-:Y:S01]  /*22f90*/  LEA.HI.X R26, R8, R17, R2, 0x1, P0 ;  /* 0x00000011081a7211 */ /* 0x000fe200000f0c02 */
[----:B------:R-:W-:Y:S05]  /*22fa0*/  BRA.DIV ~URZ, `(.L_x_2585) ;  /* 0x00009ba27f007947 */ /* 0x000fea000b800000 */
[----:B------:R1:W2:Y:S02]  /*22fb0*/  SHFL.IDX PT, R6, R32, RZ, 0x181f ;  /* 0x00181fff20067589 */ /* 0x0002a400000e0000 */
.L_x_2659:
[----:B------:R-:W-:Y:S05]  /*22fc0*/  BRA.DIV ~URZ, `(.L_x_2586) ;  /* 0x00009bf27f007947 */ /* 0x000fea000b800000 */
[----:B------:R3:W4:Y:S01]  /*22fd0*/  SHFL.IDX PT, R8, R33, RZ, 0x181f ;  /* 0x00181fff21087589 */ /* 0x00072200000e0000 */
[----:B--2---:R-:W-:-:S03]  /*22fe0*/  MOV R9, R6 ;  /* 0x0000000600097202 */ /* 0x004fc60000000f00 */
[----:B------:R3:W2:Y:S04]  /*22ff0*/  SHFL.IDX PT, R10, R26, RZ, 0x181f ;  /* 0x00181fff1a0a7589 */ /* 0x0006a800000e0000 */
[----:B------:R3:W1:Y:S02]  /*23000*/  SHFL.IDX PT, R2, R34, RZ, 0x181f ;  /* 0x00181fff22027589 */ /* 0x00066400000e0000 */
.L_x_2660:
[----:B------:R-:W-:Y:S01]  /*23010*/  IMAD R35, R22, R13, RZ ;  /* 0x0000000d16237224 */ /* 0x000fe200078e02ff */
[----:B------:R-:W-:Y:S01]  /*23020*/  BSSY B0, `(.L_x_2587) ;  /* 0x0000035000007945 */ /* 0x000fe20003800000 */
[----:B------:R-:W-:Y:S01]  /*23030*/  CS2R R58, SRZ ;  /* 0x00000000003a7805 */ /* 0x000fe2000001ff00 */
[----:B------:R-:W-:Y:S01]  /*23040*/  CS2R R36, SRZ ;  /* 0x0000000000247805 */ /* 0x000fe2000001ff00 */
[----:B------:R-:W-:Y:S01]  /*23050*/  CS2R R28, SRZ ;  /* 0x00000000001c7805 */ /* 0x000fe2000001ff00 */
[----:B------:R-:W-:Y:S01]  /*23060*/  ISETP.GE.AND P0, PT, R61, R35, PT ;  /* 0x000000233d00720c */ /* 0x000fe20003f06270 */
[----:B------:R-:W-:Y:S01]  /*23070*/  CS2R R22, SRZ ;  /* 0x0000000000167805 */ /* 0x000fe2000001ff00 */
[----:B------:R-:W-:Y:S01]  /*23080*/  CS2R R18, SRZ ;  /* 0x0000000000127805 */ /* 0x000fe2000001ff00 */
[----:B------:R-:W-:Y:S01]  /*23090*/  CS2R R38, SRZ ;  /* 0x0000000000267805 */ /* 0x000fe2000001ff00 */
[----:B------:R-:W-:Y:S01]  /*230a0*/  CS2R R30, SRZ ;  /* 0x00000000001e7805 */ /* 0x000fe2000001ff00 */
[----:B------:R-:W-:Y:S01]  /*230b0*/  CS2R R24, SRZ ;  /* 0x0000000000187805 */ /* 0x000fe2000001ff00 */
[----:B------:R-:W-:Y:S01]  /*230c0*/  CS2R R20, SRZ ;  /* 0x0000000000147805 */ /* 0x000fe2000001ff00 */
[----:B--2---:R-:W-:-:S06]  /*230d0*/  MOV R3, R10 ;  /* 0x0000000a00037202 */ /* 0x004fcc0000000f00 */
[----:B------:R-:W-:Y:S05]  /*230e0*/  @P0 BRA `(.L_x_2588) ;  /* 0x0000028000000947 */ /* 0x000fea0003800000 */
[C---:B------:R-:W-:Y:S01]  /*230f0*/  IADD3 R13, R4.reuse, 0x20, RZ ;  /* 0x00000020040d7810 */ /* 0x040fe20007ffe0ff */
[----:B------:R-:W-:Y:S01]  /*23100*/  CS2R R18, SRZ ;  /* 0x0000000000127805 */ /* 0x000fe2000001ff00 */
[-C--:B------:R-:W-:Y:S01]  /*23110*/  ISETP.GE.AND P1, PT, R4, R0.reuse, PT ;  /* 0x000000000400720c */ /* 0x080fe20003f26270 */
[----:B------:R-:W-:Y:S01]  /*23120*/  CS2R R20, SRZ ;  /* 0x0000000000147805 */ /* 0x000fe2000001ff00 */
[----:B------:R-:W-:Y:S01]  /*23130*/  ISETP.GE.AND P0, PT, R13, R0, PT ;  /* 0x000000000d00720c */ /* 0x000fe20003f06270 */
[----:B------:R-:W-:Y:S01]  /*23140*/  CS2R R22, SRZ ;  /* 0x0000000000167805 */ /* 0x000fe2000001ff00 */
[----:B------:R-:W-:-:S09]  /*23150*/  CS2R R24, SRZ ;  /* 0x0000000000187805 */ /* 0x000fd2000001ff00 */
[C---:B----4-:R-:W-:Y:S02]  /*23160*/  @!P1 IMAD.WIDE R10, R4.reuse, 0x2, R8 ;  /* 0x00000002040a9825 */ /* 0x050fe400078e0208 */
[----:B------:R-:W-:Y:S02]  /*23170*/  @!P0 SHF.R.S32.HI R6, RZ, 0x1f, R13 ;  /* 0x0000001fff068819 */ /* 0x000fe4000001140d */
[----:B-1----:R-:W-:Y:S01]  /*23180*/  @!P1 IMAD.WIDE R16, R4, 0x2, R2 ;  /* 0x0000000204109825 */ /* 0x002fe200078e0202 */
[----:B------:R1:W5:Y:S01]  /*23190*/  @!P1 LD.E.64 R18, [R10.64] ;  /* 0x000000040a129980 */ /* 0x000362000c101b00 */
[----:B------:R-:W-:-:S03]  /*231a0*/  @!P0 LEA.HI R6, R6, R13, RZ, 0x2 ;  /* 0x0000000d06068211 */ /* 0x000fc600078f10ff */
[----:B------:R2:W5:Y:S01]  /*231b0*/  @!P1 LD.E.64 R20, [R16.64] ;  /* 0x0000000410149980 */ /* 0x000562000c101b00 */
[----:B------:R-:W-:Y:S02]  /*231c0*/  @!P0 LOP3.LUT R6, R6, 0xfffffffc, RZ, 0xc0, !PT ;  /* 0xfffffffc06068812 */ /* 0x000fe400078ec0ff */
[----:B------:R-:W-:-:S03]  /*231d0*/  IADD3 R13, R4, 0x40, RZ ;  /* 0x00000040040d7810 */ /* 0x000fc60007ffe0ff */
[----:B------:R-:W-:Y:S01]  /*231e0*/  @!P0 IMAD.WIDE R14, R6, 0x2, R8 ;  /* 0x00000002060e8825 */ /* 0x000fe200078e0208 */
[----:B------:R-:W-:-:S04]  /*231f0*/  ISETP.GE.AND P1, PT, R13, R0, PT ;  /* 0x000000000d00720c */ /* 0x000fc80003f26270 */
[----:B------:R4:W5:Y:S01]  /*23200*/  @!P0 LD.E.64 R22, [R14.64] ;  /* 0x000000040e168980 */ /* 0x000962000c101b00 */
[----:B-1----:R-:W-:Y:S01]  /*23210*/  @!P0 IMAD.WIDE R10, R6, 0x2, R2 ;  /* 0x00000002060a8825 */ /* 0x002fe200078e0202 */
[----:B--2---:R-:W-:-:S04]  /*23220*/  IADD3 R16, R4, 0x60, RZ ;  /* 0x0000006004107810 */ /* 0x004fc80007ffe0ff */
[----:B------:R1:W5:Y:S01]  /*23230*/  @!P0 LD.E.64 R24, [R10.64] ;  /* 0x000000040a188980 */ /* 0x000362000c101b00 */
[----:B------:R-:W-:Y:S01]  /*23240*/  ISETP.GE.AND P0, PT, R16, R0, PT ;  /* 0x000000001000720c */ /* 0x000fe20003f06270 */
[----:B------:R-:W-:-:S12]  /*23250*/  CS2R R28, SRZ ;  /* 0x00000000001c7805 */ /* 0x000fd8000001ff00 */
[----:B------:R-:W-:Y:S02]  /*23260*/  @!P0 SHF.R.S32.HI R6, RZ, 0x1f, R16 ;  /* 0x0000001fff068819 */ /* 0x000fe40000011410 */
[----:B-1----:R-:W-:Y:S02]  /*23270*/  @!P1 SHF.R.S32.HI R10, RZ, 0x1f, R13 ;  /* 0x0000001fff0a9819 */ /* 0x002fe4000001140d */
[----:B------:R-:W-:Y:S02]  /*23280*/  @!P0 LEA.HI R6, R6, R16, RZ, 0x2 ;  /* 0x0000001006068211 */ /* 0x000fe400078f10ff */
[----:B------:R-:W-:Y:S02]  /*23290*/  @!P1 LEA.HI R10, R10, R13, RZ, 0x2 ;  /* 0x0000000d0a0a9211 */ /* 0x000fe400078f10ff */
[----:B------:R-:W-:Y:S02]  /*232a0*/  @!P0 LOP3.LUT R6, R6, 0xfffffffc, RZ, 0xc0, !PT ;  /* 0xfffffffc06068812 */ /* 0x000fe400078ec0ff */
[----:B------:R-:W-:Y:S01]  /*232b0*/  @!P1 LOP3.LUT R10, R10, 0xfffffffc, RZ, 0xc0, !PT ;  /* 0xfffffffc0a0a9812 */ /* 0x000fe200078ec0ff */
[----:B------:R-:W-:Y:S01]  /*232c0*/  CS2R R36, SRZ ;  /* 0x0000000000247805 */ /* 0x000fe2000001ff00 */
[----:B------:R-:W-:Y:S01]  /*232d0*/  CS2R R30, SRZ ;  /* 0x00000000001e7805 */ /* 0x000fe2000001ff00 */
[----:B------:R-:W-:-:S02]  /*232e0*/  CS2R R38, SRZ ;  /* 0x0000000000267805 */ /* 0x000fc4000001ff00 */
[----:B----4-:R-:W-:-:S04]  /*232f0*/  @!P1 IMAD.WIDE R14, R10, 0x2, R8 ;  /* 0x000000020a0e9825 */ /* 0x010fc800078e0208 */
[----:B------:R-:W-:Y:S01]  /*23300*/  @!P1 IMAD.WIDE R10, R10, 0x2, R2 ;  /* 0x000000020a0a9825 */ /* 0x000fe200078e0202 */
[----:B------:R1:W5:Y:S03]  /*23310*/  @!P1 LD.E.64 R28, [R14.64] ;  /* 0x000000040e1c9980 */ /* 0x000366000c101b00 */
[C---:B------:R-:W-:Y:S01]  /*23320*/  @!P0 IMAD.WIDE R8, R6.reuse, 0x2, R8 ;  /* 0x0000000206088825 */ /* 0x040fe200078e0208 */
[----:B------:R1:W5:Y:S03]  /*23330*/  @!P1 LD.E.64 R30, [R10.64] ;  /* 0x000000040a1e9980 */ /* 0x000366000c101b00 */
[----:B------:R-:W-:Y:S01]  /*23340*/  @!P0 IMAD.WIDE R2, R6, 0x2, R2 ;  /* 0x0000000206028825 */ /* 0x000fe200078e0202 */
[----:B------:R1:W5:Y:S04]  /*23350*/  @!P0 LD.E.64 R36, [R8.64] ;  /* 0x0000000408248980 */ /* 0x000368000c101b00 */
[----:B------:R1:W5:Y:S02]  /*23360*/  @!P0 LD.E.64 R38, [R2.64] ;  /* 0x0000000402268980 */ /* 0x000364000c101b00 */
.L_x_2588:
[----:B------:R-:W-:Y:S05]  /*23370*/  BSYNC B0 ;  /* 0x0000000000007941 */ /* 0x000fea0003800000 */
.L_x_2587:
[----:B-1--45:R-:W-:Y:S02]  /*23380*/  IMAD.MOV.U32 R8, RZ, RZ, R36 ;  /* 0x000000ffff087224 */ /* 0x032fe400078e0024 */
[----:B------:R-:W-:-:S02]  /*23390*/  IMAD.MOV.U32 R3, RZ, RZ, R28 ;  /* 0x000000ffff037224 */ /* 0x000fc400078e001c */
        /* <DEDUP_REMOVED lines=9> */
[----:B------:R-:W-:-:S04]  /*23430*/  MOV R6, R23 ;  /* 0x0000001700067202 */ /* 0x000fc80000000f00 */
        /* <DEDUP_REMOVED lines=12> */
[----:B------:R-:W-:-:S02]  /*23500*/  PRMT R94, R94, 0x5410, R6 ;  /* 0x000054105e5e7816 */ /* 0x000fc40000000006 */
[----:B------:R-:W-:Y:S02]  /*23510*/  MOV R6, R25 ;  /* 0x0000001900067202 */ /* 0x000fe40000000f00 */
[----:B------:R-:W-:Y:S02]  /*23520*/  PRMT R88, R2, 0x5410, R3 ;  /* 0x0000541002587816 */ /* 0x000fe40000000003 */
[----:B------:R-:W-:Y:S01]  /*23530*/  PRMT R90, R6, 0x5410, R8 ;  /* 0x00005410065a7816 */ /* 0x000fe20000000008 */
[----:B------:R-:W-:Y:S05]  /*23540*/  BRA.DIV ~URZ, `(.L_x_2589) ;  /* 0x000097b27f007947 */ /* 0x000fea000b800000 */
[----:B------:R1:W2:Y:S04]  /*23550*/  SHFL.IDX PT, R9, R32, 0x1, 0x181f ;  /* 0x00381f0020097f89 */ /* 0x0002a800000e0000 */
[----:B------:R1:W4:Y:S04]  /*23560*/  SHFL.IDX PT, R8, R33, 0x1, 0x181f ;  /* 0x00381f0021087f89 */ /* 0x00032800000e0000 */
[----:B------:R1:W3:Y:S04]  /*23570*/  SHFL.IDX PT, R6, R26, 0x1, 0x181f ;  /* 0x00381f001a067f89 */ /* 0x0002e800000e0000 */
[----:B------:R1:W1:Y:S02]  /*23580*/  SHFL.IDX PT, R2, R34, 0x1, 0x181f ;  /* 0x00381f0022027f89 */ /* 0x00026400000e0000 */
.L_x_2661:
[----:B------:R-:W-:Y:S01]  /*23590*/  IADD3 R3, R61, 0x20, RZ ;  /* 0x000000203d037810 */ /* 0x000fe20007ffe0ff */
[----:B------:R-:W-:Y:S01]  /*235a0*/  BSSY B0, `(.L_x_2590) ;  /* 0x0000033000007945 */ /* 0x000fe20003800000 */
        /* <DEDUP_REMOVED lines=8> */
[----:B---3--:R-:W-:-:S07]  /*23630*/  IMAD.MOV.U32 R3, RZ, RZ, R6 ;  /* 0x000000ffff037224 */ /* 0x008fce00078e0006 */
        /* <DEDUP_REMOVED lines=8> */
[C---:B--2-4-:R-:W-:Y:S02]  /*236c0*/  @!P1 IMAD.WIDE R10, R4.reuse, 0x2, R8 ;  /* 0x00000002040a9825 */ /* 0x054fe400078e0208 */
        /* <DEDUP_REMOVED lines=24> */
[----:B---3--:R-:W-:-:S04]  /*23850*/  @!P1 IMAD.WIDE R14, R10, 0x2, R8 ;  /* 0x000000020a0e9825 */ /* 0x008fc800078e0208 */
[----:B------:R-:W-:Y:S01]  /*23860*/  @!P1 IMAD.WIDE R10, R10, 0x2, R2 ;  /* 0x000000020a0a9825 */ /* 0x000fe200078e0202 */
[----:B------:R1:W5:Y:S03]  /*23870*/  @!P1 LD.E.64 R48, [R14.64] ;  /* 0x000000040e309980 */ /* 0x000366000c101b00 */
[C---:B------:R-:W-:Y:S01]  /*23880*/  @!P0 IMAD.WIDE R8, R6.reuse, 0x2, R8 ;  /* 0x0000000206088825 */ /* 0x040fe200078e0208 */
[----:B------:R1:W5:Y:S03]  /*23890*/  @!P1 LD.E.64 R50, [R10.64] ;  /* 0x000000040a329980 */ /* 0x000366000c101b00 */
[----:B------:R-:W-:Y:S01]  /*238a0*/  @!P0 IMAD.WIDE R2, R6, 0x2, R2 ;  /* 0x0000000206028825 */ /* 0x000fe200078e0202 */
[----:B------:R1:W5:Y:S04]  /*238b0*/  @!P0 LD.E.64 R58, [R8.64] ;  /* 0x00000004083a8980 */ /* 0x000368000c101b00 */
[----:B------:R1:W5:Y:S02]  /*238c0*/  @!P0 LD.E.64 R52, [R2.64] ;  /* 0x0000000402348980 */ /* 0x000364000c101b00 */
.L_x_2591:
[----:B------:R-:W-:Y:S05]  /*238d0*/  BSYNC B0 ;  /* 0x0000000000007941 */ /* 0x000fea0003800000 */
.L_x_2590:
[----:B-1--45:R-:W-:Y:S02]  /*238e0*/  IMAD.MOV.U32 R8, RZ, RZ, R58 ;  /* 0x000000ffff087224 */ /* 0x032fe400078e003a */
[----:B------:R-:W-:-:S02]  /*238f0*/  IMAD.MOV.U32 R6, RZ, RZ, R59 ;  /* 0x000000ffff067224 */ /* 0x000fc400078e003b */
[----:B------:R-:W-:Y:S02]  /*23900*/  IMAD.MOV.U32 R3, RZ, RZ, R48 ;  /* 0x000000ffff037224 */ /* 0x000fe400078e0030 */
[----:B------:R-:W-:Y:S01]  /*23910*/  IMAD.MOV.U32 R2, RZ, RZ, R49 ;  /* 0x000000ffff027224 */ /* 0x000fe200078e0031 */
        /* <DEDUP_REMOVED lines=11> */
[----:B------:R-:W-:-:S02]  /*239d0*/  PRMT R95, R2, 0x7610, R95 ;  /* 0x00007610025f7816 */ /* 0x000fc4000000005f */
[----:B------:R-:W-:Y:S02]  /*239e0*/  MOV R2, R51 ;  /* 0x0000003300027202 */ /* 0x000fe40000000f00 */
[----:B------:R-:W-:Y:S01]  /*239f0*/  PRMT R105, R6, 0x5410, R8 ;  /* 0x0000541006697816 */ /* 0x000fe20000000008 */
[----:B------:R-:W-:Y:S01]  /*23a00*/  IMAD.MOV.U32 R8, RZ, RZ, R46 ;  /* 0x000000ffff087224 */ /* 0x000fe200078e002e */
[----:B------:R-:W-:Y:S01]  /*23a10*/  PRMT R101, R2, 0x5410, R3 ;  /* 0x0000541002657816 */ /* 0x000fe20000000003 */
[----:B------:R-:W-:Y:S01]  /*23a20*/  IMAD.MOV.U32 R6, RZ, RZ, R47 ;  /* 0x000000ffff067224 */ /* 0x000fe200078e002f */
[----:B------:R-:W-:Y:S01]  /*23a30*/  MOV R3, R40 ;  /* 0x0000002800037202 */ /* 0x000fe20000000f00 */
[----:B------:R-:W-:-:S03]  /*23a40*/  IMAD.MOV.U32 R2, RZ, RZ, R41 ;  /* 0x000000ffff027224 */ /* 0x000fc600078e0029 */
[----:B------:R-:W-:Y:S02]  /*23a50*/  PRMT R99, R6, 0x5410, R8 ;  /* 0x0000541006637816 */ /* 0x000fe40000000008 */
[----:B------:R-:W-:Y:S02]  /*23a60*/  PRMT R95, R95, 0x5410, R3 ;  /* 0x000054105f5f7816 */ /* 0x000fe40000000003 */
[----:B------:R-:W-:Y:S01]  /*23a70*/  PRMT R94, R2, 0x7610, R94 ;  /* 0x00007610025e7816 */ /* 0x000fe2000000005e */
[----:B------:R-:W-:Y:S05]  /*23a80*/  BRA.DIV ~URZ, `(.L_x_2592) ;  /* 0x000094127f007947 */ /* 0x000fea000b800000 */
[----:B------:R1:W3:Y:S02]  /*23a90*/  SHFL.IDX PT, R6, R32, 0x2, 0x181f ;  /* 0x00581f0020067f89 */ /* 0x0002e400000e0000 */
.L_x_2662:
[----:B------:R-:W-:Y:S05]  /*23aa0*/  BRA.DIV ~URZ, `(.L_x_2593) ;  /* 0x000094627f007947 */ /* 0x000fea000b800000 */
[----:B------:R4:W1:Y:S01]  /*23ab0*/  SHFL.IDX PT, R8, R33, 0x2, 0x181f ;  /* 0x00581f0021087f89 */ /* 0x00086200000e0000 */
[----:B--23--:R-:W-:-:S03]  /*23ac0*/  MOV R9, R6 ;  /* 0x0000000600097202 */ /* 0x00cfc60000000f00 */
[----:B------:R4:W2:Y:S04]  /*23ad0*/  SHFL.IDX PT, R10, R26, 0x2, 0x181f ;  /* 0x00581f001a0a7f89 */ /* 0x0008a800000e0000 */
[----:B------:R4:W3:Y:S02]  /*23ae0*/  SHFL.IDX PT, R2, R34, 0x2, 0x181f ;  /* 0x00581f0022027f89 */ /* 0x0008e400000e0000 */
.L_x_2663:
        /* <DEDUP_REMOVED lines=11> */
[----:B--2---:R-:W-:-:S06]  /*23ba0*/  IMAD.MOV.U32 R3, RZ, RZ, R10 ;  /* 0x000000ffff037224 */ /* 0x004fcc00078e000a */
        /* <DEDUP_REMOVED lines=8> */
[C---:B-1----:R-:W-:Y:S02]  /*23c30*/  @!P1 IMAD.WIDE R10, R4.reuse, 0x2, R8 ;  /* 0x00000002040a9825 */ /* 0x042fe400078e0208 */
[----:B------:R-:W-:Y:S02]  /*23c40*/  @!P0 SHF.R.S32.HI R6, RZ, 0x1f, R13 ;  /* 0x0000001fff068819 */ /* 0x000fe4000001140d */
[----:B---3--:R-:W-:Y:S01]  /*23c50*/  @!P1 IMAD.WIDE R16, R4, 0x2, R2 ;  /* 0x0000000204109825 */ /* 0x008fe200078e0202 */
        /* <DEDUP_REMOVED lines=30> */
.L_x_2595:
[----:B------:R-:W-:Y:S05]  /*23e40*/  BSYNC B0 ;  /* 0x0000000000007941 */ /* 0x000fea0003800000 */
.L_x_2594:
[----:B-1---5:R-:W-:Y:S01]  /*23e50*/  IMAD.MOV.U32 R3, RZ, RZ, R70 ;  /* 0x000000ffff037224 */ /* 0x022fe200078e0046 */
[----:B------:R-:W-:Y:S01]  /*23e60*/  CS2R R86, SRZ ;  /* 0x0000000000567805 */ /* 0x000fe2000001ff00 */
[----:B---3--:R-:W-:-:S02]  /*23e70*/  IMAD.MOV.U32 R2, RZ, RZ, R71 ;  /* 0x000000ffff027224 */ /* 0x008fc400078e0047 */
[----:B------:R-:W-:Y:S02]  /*23e80*/  IMAD.MOV.U32 R8, RZ, RZ, R66 ;  /* 0x000000ffff087224 */ /* 0x000fe400078e0042 */
[----:B------:R-:W-:Y:S01]  /*23e90*/  IMAD.MOV.U32 R6, RZ, RZ, R67 ;  /* 0x000000ffff067224 */ /* 0x000fe200078e0043 */
[----:B------:R-:W-:Y:S01]  /*23ea0*/  PRMT R112, R2, 0x5410, R3 ;  /* 0x0000541002707816 */ /* 0x000fe20000000003 */
[----:B------:R-:W-:Y:S01]  /*23eb0*/  IMAD.MOV.U32 R2, RZ, RZ, R63 ;  /* 0x000000ffff027224 */ /* 0x000fe200078e003f */
[----:B------:R-:W-:Y:S01]  /*23ec0*/  MOV R3, R62 ;  /* 0x0000003e00037202 */ /* 0x000fe20000000f00 */
[----:B------:R-:W-:Y:S01]  /*23ed0*/  IMAD.SHL.U32 R60, R60, 0x80, RZ ;  /* 0x000000803c3c7824 */ /* 0x000fe200078e00ff */
[----:B------:R-:W-:Y:S01]  /*23ee0*/  PRMT R110, R6, 0x5410, R8 ;  /* 0x00005410066e7816 */ /* 0x000fe20000000008 */
[----:B------:R-:W-:Y:S01]  /*23ef0*/  IMAD.MOV.U32 R8, RZ, RZ, R56 ;  /* 0x000000ffff087224 */ /* 0x000fe200078e0038 */
[----:B------:R-:W-:Y:S01]  /*23f00*/  PRMT R108, R2, 0x5410, R3 ;  /* 0x00005410026c7816 */ /* 0x000fe20000000003 */
[----:B------:R-:W-:Y:S01]  /*23f10*/  IMAD.MOV.U32 R2, RZ, RZ, R73 ;  /* 0x000000ffff027224 */ /* 0x000fe200078e0049 */
[----:B------:R-:W-:Y:S01]  /*23f20*/  MOV R3, R72 ;  /* 0x0000004800037202 */ /* 0x000fe20000000f00 */
[----:B------:R-:W-:-:S03]  /*23f30*/  IMAD.MOV.U32 R6, RZ, RZ, R57 ;  /* 0x000000ffff067224 */ /* 0x000fc600078e0039 */
[----:B------:R-:W-:Y:S01]  /*23f40*/  PRMT R111, R2, 0x5410, R3 ;  /* 0x00005410026f7816 */ /* 0x000fe20000000003 */
[----:B------:R-:W-:Y:S01]  /*23f50*/  IMAD.MOV.U32 R3, RZ, RZ, R68 ;  /* 0x000000ffff037224 */ /* 0x000fe200078e0044 */
[----:B------:R-:W-:Y:S02]  /*23f60*/  MOV R2, R69 ;  /* 0x0000004500027202 */ /* 0x000fe40000000f00 */
[----:B------:R-:W-:Y:S02]  /*23f70*/  PRMT R104, R6, 0x5410, R8 ;  /* 0x0000541006687816 */ /* 0x000fe40000000008 */
[----:B------:R-:W-:Y:S01]  /*23f80*/  PRMT R109, R2, 0x5410, R3 ;  /* 0x00005410026d7816 */ /* 0x000fe20000000003 */
[----:B------:R-:W-:Y:S01]  /*23f90*/  IMAD.MOV.U32 R3, RZ, RZ, R64 ;  /* 0x000000ffff037224 */ /* 0x000fe200078e0040 */
[----:B------:R-:W-:Y:S01]  /*23fa0*/  SHF.R.S32.HI R6, RZ, 0x1f, R27 ;  /* 0x0000001fff067819 */ /* 0x000fe2000001141b */
[----:B------:R-:W-:-:S03]  /*23fb0*/  IMAD.MOV.U32 R2, RZ, RZ, R65 ;  /* 0x000000ffff027224 */ /* 0x000fc600078e0041 */
[----:B------:R-:W-:Y:S02]  /*23fc0*/  LEA.HI R6, R6, R27, RZ, 0x3 ;  /* 0x0000001b06067211 */ /* 0x000fe400078f18ff */
[----:B------:R-:W-:Y:S01]  /*23fd0*/  PRMT R107, R2, 0x5410, R3 ;  /* 0x00005410026b7816 */ /* 0x000fe20000000003 */
[----:B------:R-:W-:Y:S01]  /*23fe0*/  IMAD.MOV.U32 R2, RZ, RZ, R55 ;  /* 0x000000ffff027224 */ /* 0x000fe200078e0037 */
[----:B------:R-:W-:Y:S02]  /*23ff0*/  MOV R3, R54 ;  /* 0x0000003600037202 */ /* 0x000fe40000000f00 */
[----:B------:R-:W-:Y:S02]  /*24000*/  LEA.HI.SX32 R6, R6, R60, 0x1d ;  /* 0x0000003c06067211 */ /* 0x000fe400078feaff */
[----:B------:R-:W-:Y:S01]  /*24010*/  PRMT R103, R2, 0x5410, R3 ;  /* 0x0000541002677816 */ /* 0x000fe20000000003 */
[----:B------:R-:W-:Y:S05]  /*24020*/  BRA.DIV ~URZ, `(.L_x_2596) ;  /* 0x000090227f007947 */ /* 0x000fea000b800000 */
[----:B------:R1:W2:Y:S02]  /*24030*/  SHFL.IDX PT, R9, R32, 0x3, 0x181f ;  /* 0x00781f0020097f89 */ /* 0x0002a400000e0000 */
.L_x_2664:
[----:B------:R-:W-:Y:S05]  /*24040*/  BRA.DIV ~URZ, `(.L_x_2597) ;  /* 0x000090727f007947 */ /* 0x000fea000b800000 */
[----:B------:R3:W1:Y:S04]  /*24050*/  SHFL.IDX PT, R8, R33, 0x3, 0x181f ;  /* 0x00781f0021087f89 */ /* 0x00066800000e0000 */
[----:B------:R3:W4:Y:S04]  /*24060*/  SHFL.IDX PT, R10, R26, 0x3, 0x181f ;  /* 0x00781f001a0a7f89 */ /* 0x00072800000e0000 */
[----:B------:R3:W2:Y:S02]  /*24070*/  SHFL.IDX PT, R2, R34, 0x3, 0x181f ;  /* 0x00781f0022027f89 */ /* 0x0006a400000e0000 */
.L_x_2665:
[----:B------:R-:W-:Y:S01]  /*24080*/  IADD3 R6, R6, 0x60, RZ ;  /* 0x0000006006067810 */ /* 0x000fe20007ffe0ff */
[----:B------:R-:W-:Y:S01]  /*24090*/  BSSY B0, `(.L_x_2598) ;  /* 0x0000033000007945 */ /* 0x000fe20003800000 */
[----:B----4-:R-:W-:Y:S01]  /*240a0*/  IMAD.MOV.U32 R3, RZ, RZ, R10 ;  /* 0x000000ffff037224 */ /* 0x010fe200078e000a */
[----:B------:R-:W-:Y:S01]  /*240b0*/  CS2R R82, SRZ ;  /* 0x0000000000527805 */ /* 0x000fe2000001ff00 */
[----:B------:R-:W-:Y:S01]  /*240c0*/  ISETP.GE.AND P0, PT, R6, R35, PT ;  /* 0x000000230600720c */ /* 0x000fe20003f06270 */
[----:B------:R-:W-:Y:S01]  /*240d0*/  CS2R R76, SRZ ;  /* 0x00000000004c7805 */ /* 0x000fe2000001ff00 */
[----:B------:R-:W-:Y:S01]  /*240e0*/  CS2R R60, SRZ ;  /* 0x00000000003c7805 */ /* 0x000fe2000001ff00 */
[----:B------:R-:W-:Y:S01]  /*240f0*/  CS2R R84, SRZ ;  /* 0x0000000000547805 */ /* 0x000fe2000001ff00 */
[----:B------:R-:W-:Y:S01]  /*24100*/  CS2R R80, SRZ ;  /* 0x0000000000507805 */ /* 0x000fe2000001ff00 */
[----:B------:R-:W-:Y:S01]  /*24110*/  CS2R R74, SRZ ;  /* 0x00000000004a7805 */ /* 0x000fe2000001ff00 */
[----:B-1-3--:R-:W-:-:S07]  /*24120*/  CS2R R32, SRZ ;  /* 0x0000000000207805 */ /* 0x00afce000001ff00 */
[----:B------:R-:W-:Y:S05]  /*24130*/  @P0 BRA `(.L_x_2599) ;  /* 0x0000028000000947 */ /* 0x000fea0003800000 */
[C---:B------:R-:W-:Y:S01]  /*24140*/  IADD3 R13, R4.reuse, 0x20, RZ ;  /* 0x00000020040d7810 */ /* 0x040fe20007ffe0ff */
[----:B------:R-:W-:Y:S01]  /*24150*/  CS2R R60, SRZ ;  /* 0x00000000003c7805 */ /* 0x000fe2000001ff00 */
[-C--:B------:R-:W-:Y:S02]  /*24160*/  ISETP.GE.AND P0, PT, R4, R0.reuse, PT ;  /* 0x000000000400720c */ /* 0x080fe40003f06270 */
[----:B------:R-:W-:Y:S01]  /*24170*/  ISETP.GE.AND P2, PT, R13, R0, PT ;  /* 0x000000000d00720c */ /* 0x000fe20003f46270 */
[----:B------:R-:W-:-:S10]  /*24180*/  CS2R R32, SRZ ;  /* 0x0000000000207805 */ /* 0x000fd4000001ff00 */
[----:B--2---:R-:W-:Y:S02]  /*24190*/  @!P0 IMAD.WIDE R10, R4, 0x2, R8 ;  /* 0x00000002040a8825 */ /* 0x004fe400078e0208 */
[----:B------:R-:W-:-:S03]  /*241a0*/  @!P2 SHF.R.S32.HI R6, RZ, 0x1f, R13 ;  /* 0x0000001fff06a819 */ /* 0x000fc6000001140d */
[----:B------:R1:W5:Y:S01]  /*241b0*/  @!P0 LD.E.64 R60, [R10.64] ;  /* 0x000000040a3c8980 */ /* 0x000362000c101b00 */
[----:B------:R-:W-:Y:S02]  /*241c0*/  @!P2 LEA.HI R6, R6, R13, RZ, 0x2 ;  /* 0x0000000d0606a211 */ /* 0x000fe400078f10ff */
[----:B------:R-:W-:Y:S02]  /*241d0*/  IADD3 R13, R4, 0x40, RZ ;  /* 0x00000040040d7810 */ /* 0x000fe40007ffe0ff */
[----:B------:R-:W-:Y:S02]  /*241e0*/  @!P2 LOP3.LUT R6, R6, 0xfffffffc, RZ, 0xc0, !PT ;  /* 0xfffffffc0606a812 */ /* 0x000fe400078ec0ff */
[----:B------:R-:W-:Y:S01]  /*241f0*/  ISETP.GE.AND P1, PT, R13, R0, PT ;  /* 0x000000000d00720c */ /* 0x000fe20003f26270 */
[----:B------:R-:W-:Y:S01]  /*24200*/  CS2R R76, SRZ ;  /* 0x00000000004c7805 */ /* 0x000fe2000001ff00 */
[----:B-1----:R-:W-:-:S05]  /*24210*/  @!P0 IMAD.WIDE R10, R4, 0x2, R2 ;  /* 0x00000002040a8825 */ /* 0x002fca00078e0202 */
[----:B------:R1:W5:Y:S01]  /*24220*/  @!P0 LD.E.64 R32, [R10.64] ;  /* 0x000000040a208980 */ /* 0x000362000c101b00 */
[----:B------:R-:W-:Y:S01]  /*24230*/  CS2R R74, SRZ ;  /* 0x00000000004a7805 */ /* 0x000fe2000001ff00 */
[----:B------:R-:W-:Y:S01]  /*24240*/  CS2R R82, SRZ ;  /* 0x0000000000527805 */ /* 0x000fe2000001ff00 */
[----:B-1----:R-:W-:-:S05]  /*24250*/  @!P2 IMAD.WIDE R10, R6, 0x2, R8 ;  /* 0x00000002060aa825 */ /* 0x002fca00078e0208 */
[----:B------:R1:W5:Y:S02]  /*24260*/  @!P2 LD.E.64 R76, [R10.64] ;  /* 0x000000040a4ca980 */ /* 0x000364000c101b00 */
[----:B-1----:R-:W-:Y:S01]  /*24270*/  @!P2 IMAD.WIDE R10, R6, 0x2, R2 ;  /* 0x00000002060aa825 */ /* 0x002fe200078e0202 */
[----:B------:R-:W-:-:S04]  /*24280*/  @!P1 SHF.R.S32.HI R6, RZ, 0x1f, R13 ;  /* 0x0000001fff069819 */ /* 0x000fc8000001140d */
[----:B------:R-:W-:Y:S01]  /*24290*/  @!P1 LEA.HI R6, R6, R13, RZ, 0x2 ;  /* 0x0000000d06069211 */ /* 0x000fe200078f10ff */
[----:B------:R1:W5:Y:S01]  /*242a0*/  @!P2 LD.E.64 R74, [R10.64] ;  /* 0x000000040a4aa980 */ /* 0x000362000c101b00 */
[----:B------:R-:W-:Y:S02]  /*242b0*/  IADD3 R13, R4, 0x60, RZ ;  /* 0x00000060040d7810 */ /* 0x000fe40007ffe0ff */
[----:B------:R-:W-:Y:S02]  /*242c0*/  @!P1 LOP3.LUT R6, R6, 0xfffffffc, RZ, 0xc0, !PT ;  /* 0xfffffffc06069812 */ /* 0x000fe400078ec0ff */
[----:B------:R-:W-:Y:S01]  /*242d0*/  ISETP.GE.AND P0, PT, R13, R0, PT ;  /* 0x000000000d00720c */ /* 0x000fe20003f06270 */
[----:B------:R-:W-:Y:S01]  /*242e0*/  CS2R R80, SRZ ;  /* 0x0000000000507805 */ /* 0x000fe2000001ff00 */
[----:B------:R-:W-:Y:S01]  /*242f0*/  CS2R R86, SRZ ;  /* 0x0000000000567805 */ /* 0x000fe2000001ff00 */
[----:B-1----:R-:W-:-:S05]  /*24300*/  @!P1 IMAD.WIDE R10, R6, 0x2, R8 ;  /* 0x00000002060a9825 */ /* 0x002fca00078e0208 */
[----:B------:R1:W5:Y:S01]  /*24310*/  @!P1 LD.E.64 R82, [R10.64] ;  /* 0x000000040a529980 */ /* 0x000362000c101b00 */
[----:B------:R-:W-:-:S04]  /*24320*/  CS2R R84, SRZ ;  /* 0x0000000000547805 */ /* 0x000fc8000001ff00 */
[----:B-1----:R-:W-:-:S04]  /*24330*/  @!P0 SHF.R.S32.HI R10, RZ, 0x1f, R13 ;  /* 0x0000001fff0a8819 */ /* 0x002fc8000001140d */
[----:B------:R-:W-:Y:S01]  /*24340*/  @!P0 LEA.HI R13, R10, R13, RZ, 0x2 ;  /* 0x0000000d0a0d8211 */ /* 0x000fe200078f10ff */
[----:B------:R-:W-:-:S03]  /*24350*/  @!P1 IMAD.WIDE R10, R6, 0x2, R2 ;  /* 0x00000002060a9825 */ /* 0x000fc600078e0202 */
[----:B------:R-:W-:Y:S02]  /*24360*/  @!P0 LOP3.LUT R6, R13, 0xfffffffc, RZ, 0xc0, !PT ;  /* 0xfffffffc0d068812 */ /* 0x000fe400078ec0ff */
[----:B------:R1:W5:Y:S03]  /*24370*/  @!P1 LD.E.64 R80, [R10.64] ;  /* 0x000000040a509980 */ /* 0x000366000c101b00 */
[----:B------:R-:W-:-:S04]  /*24380*/  @!P0 IMAD.WIDE R8, R6, 0x2, R8 ;  /* 0x0000000206088825 */ /* 0x000fc800078e0208 */
[----:B------:R-:W-:Y:S01]  /*24390*/  @!P0 IMAD.WIDE R2, R6, 0x2, R2 ;  /* 0x0000000206028825 */ /* 0x000fe200078e0202 */
[----:B------:R1:W5:Y:S04]  /*243a0*/  @!P0 LD.E.64 R86, [R8.64] ;  /* 0x0000000408568980 */ /* 0x000368000c101b00 */
[----:B------:R1:W5:Y:S02]  /*243b0*/  @!P0 LD.E.64 R84, [R2.64] ;  /* 0x0000000402548980 */ /* 0x000364000c101b00 */
.L_x_2599:
[----:B------:R-:W-:Y:S05]  /*243c0*/  BSYNC B0 ;  /* 0x0000000000007941 */ /* 0x000fea0003800000 */
.L_x_2598:
[----:B-1----:R-:W-:Y:S01]  /*243d0*/  IADD3 R8, R79, -c[0x0][0x20], RZ ;  /* 0x800008004f087a10 */ /* 0x002fe20007ffe0ff */
[----:B------:R-:W-:-:S04]  /*243e0*/  DEPBAR.LE SB0, 0x1 ;  /* 0x000080400000791a */ /* 0x000fc80000000000 */
[----:B--2---:R1:W2:Y:S04]  /*243f0*/  LDL.64 R2, [R8+0x20] ;  /* 0x0000200008027983 */ /* 0x0042a80000100a00 */
[----:B-1----:R-:W3:Y:S01]  /*24400*/  LDL.64 R8, [R8+0x28] ;  /* 0x0000280008087983 */ /* 0x002ee20000100a00 */
[----:B------:R-:W-:Y:S03]  /*24410*/  WARPSYNC 0xffffffff ;  /* 0xffffffff00007948 */ /* 0x000fe60003800000 */
[----:B------:R-:W-:Y:S01]  /*24420*/  BAR.SYNC.DEFER_BLOCKING 0x0 ;  /* 0x0000000000007b1d */ /* 0x000fe20000010000 */
[----:B------:R-:W-:-:S05]  /*24430*/  SHF.R.S32.HI R6, RZ, 0x1f, R27 ;  /* 0x0000001fff067819 */ /* 0x000fca000001141b */
[----:B--2---:R1:W2:Y:S04]  /*24440*/  LD.E R13, [R2.64] ;  /* 0x00000004020d7980 */ /* 0x0042a8000c101900 */
[----:B---3--:R3:W4:Y:S01]  /*24450*/  LD.E.64 R10, [R8.64] ;  /* 0x00000004080a7980 */ /* 0x008722000c101b00 */
[----:B------:R-:W-:Y:S01]  /*24460*/  BSSY B1, `(.L_x_2600) ;  /* 0x00000f6000017945 */ /* 0x000fe20003800000 */
[CC--:B-1----:R-:W-:Y:S02]  /*24470*/  LEA.HI R2, R6.reuse, R27.reuse, RZ, 0x3 ;  /* 0x0000001b06027211 */ /* 0x0c2fe400078f18ff */
[----:B------:R-:W-:Y:S02]  /*24480*/  LEA.HI R6, R6, R27, RZ, 0x6 ;  /* 0x0000001b06067211 */ /* 0x000fe400078f30ff */
[----:B------:R-:W-:-:S05]  /*24490*/  LOP3.LUT R2, R2, 0xfffffff8, RZ, 0xc0, !PT ;  /* 0xfffffff802027812 */ /* 0x000fca00078ec0ff */
[----:B------:R-:W-:Y:S02]  /*244a0*/  IMAD.IADD R3, R27, 0x1, -R2 ;  /* 0x000000011b037824 */ /* 0x000fe400078e0a02 */
[----:B------:R-:W-:Y:S02]  /*244b0*/  IMAD.SHL.U32 R2, R78, 0x40, RZ ;  /* 0x000000404e027824 */ /* 0x000fe400078e00ff */
[----:B------:R-:W-:-:S03]  /*244c0*/  IMAD.SHL.U32 R3, R3, 0x8, RZ ;  /* 0x0000000803037824 */ /* 0x000fc600078e00ff */
[----:B------:R-:W-:-:S04]  /*244d0*/  LOP3.LUT R2, R2, 0x1c0, RZ, 0xc0, !PT ;  /* 0x000001c002027812 */ /* 0x000fc800078ec0ff */
[----:B------:R-:W-:Y:S02]  /*244e0*/  LOP3.LUT R3, R2, 0x38, R3, 0xf8, !PT ;  /* 0x0000003802037812 */ /* 0x000fe400078ef803 */
[----:B---3--:R-:W-:Y:S01]  /*244f0*/  SHF.R.U32.HI R8, RZ, 0x3, R2 ;  /* 0x00000003ff087819 */ /* 0x008fe20000011602 */
[----:B------:R-:W-:-:S03]  /*24500*/  IMAD.SHL.U32 R2, R6, 0x8, RZ ;  /* 0x0000000806027824 */ /* 0x000fc600078e00ff */
[----:B------:R-:W-:Y:S01]  /*24510*/  LOP3.LUT R8, R3, R8, RZ, 0x3c, !PT ;  /* 0x0000000803087212 */ /* 0x000fe200078e3cff */
[----:B-----5:R-:W-:-:S03]  /*24520*/  IMAD.MOV.U32 R3, RZ, RZ, R86 ;  /* 0x000000ffff037224 */ /* 0x020fc600078e0056 */
[----:B------:R-:W-:Y:S01]  /*24530*/  LOP3.LUT R8, R8, 0xfffffe00, R2, 0xf8, !PT ;  /* 0xfffffe0008087812 */ /* 0x000fe200078ef802 */
[----:B------:R-:W-:-:S05]  /*24540*/  IMAD.MOV.U32 R2, RZ, RZ, R87 ;  /* 0x000000ffff027224 */ /* 0x000fca00078e0057 */
[----:B------:R-:W-:Y:S01]  /*24550*/  PRMT R117, R2, 0x5410, R3 ;  /* 0x0000541002757816 */ /* 0x000fe20000000003 */
[----:B------:R-:W-:Y:S02]  /*24560*/  IMAD.MOV.U32 R3, RZ, RZ, R82 ;  /* 0x000000ffff037224 */ /* 0x000fe400078e0052 */
        /* <DEDUP_REMOVED lines=11> */
[----:B------:R-:W-:-:S05]  /*24620*/  IMAD.MOV.U32 R2, RZ, RZ, R80 ;  /* 0x000000ffff027224 */ /* 0x000fca00078e0050 */
[----:B------:R-:W-:Y:S01]  /*24630*/  PRMT R114, R114, 0x5410, R2 ;  /* 0x0000541072727816 */ /* 0x000fe20000000002 */
[----:B------:R-:W-:-:S05]  /*24640*/  IMAD.MOV.U32 R2, RZ, RZ, R81 ;  /* 0x000000ffff027224 */ /* 0x000fca00078e0051 */
[----:B------:R-:W-:Y:S01]  /*24650*/  PRMT R114, R2, 0x7610, R114 ;  /* 0x0000761002727816 */ /* 0x000fe20000000072 */
[----:B------:R-:W-:Y:S02]  /*24660*/  IMAD.MOV.U32 R2, RZ, RZ, R74 ;  /* 0x000000ffff027224 */ /* 0x000fe400078e004a */
[----:B--2---:R-:W-:-:S03]  /*24670*/  IMAD R13, R13, -0x80, R35 ;  /* 0xffffff800d0d7824 */ /* 0x004fc600078e0223 */
[----:B------:R-:W-:Y:S01]  /*24680*/  PRMT R35, R35, 0x5410, R2 ;  /* 0x0000541023237816 */ /* 0x000fe20000000002 */
[----:B------:R-:W-:Y:S01]  /*24690*/  IMAD.MOV.U32 R2, RZ, RZ, R75 ;  /* 0x000000ffff027224 */ /* 0x000fe200078e004b */
[----:B------:R-:W-:-:S04]  /*246a0*/  IMNMX R26, R13, 0x80, PT ;  /* 0x000000800d1a7817 */ /* 0x000fc80003800200 */
[----:B------:R-:W-:Y:S01]  /*246b0*/  PRMT R35, R2, 0x7610, R35 ;  /* 0x0000761002237816 */ /* 0x000fe20000000023 */
[----:B------:R-:W-:Y:S01]  /*246c0*/  IMAD.MOV.U32 R2, RZ, RZ, R32 ;  /* 0x000000ffff027224 */ /* 0x000fe200078e0020 */
[----:B------:R-:W-:-:S04]  /*246d0*/  ISETP.GE.AND P0, PT, R78, R26, PT ;  /* 0x0000001a4e00720c */ /* 0x000fc80003f06270 */
[----:B------:R-:W-:Y:S01]  /*246e0*/  PRMT R27, R27, 0x5410, R2 ;  /* 0x000054101b1b7816 */ /* 0x000fe20000000002 */
[----:B------:R-:W-:-:S05]  /*246f0*/  IMAD.MOV.U32 R2, RZ, RZ, R33 ;  /* 0x000000ffff027224 */ /* 0x000fca00078e0021 */
[----:B------:R-:W-:Y:S01]  /*24700*/  PRMT R27, R2, 0x7610, R27 ;  /* 0x00007610021b7816 */ /* 0x000fe2000000001b */
[----:B----4-:R-:W-:Y:S02]  /*24710*/  IMAD.WIDE.U32 R8, R8, 0x2, R10 ;  /* 0x0000000208087825 */ /* 0x010fe400078e000a */
[----:B------:R-:W-:Y:S05]  /*24720*/  @P0 BRA `(.L_x_2601) ;  /* 0x00000c9000000947 */ /* 0x000fea0003800000 */
[----:B------:R-:W-:Y:S01]  /*24730*/  ISETP.GE.AND P0, PT, R4, R0, PT ;  /* 0x000000000400720c */ /* 0x000fe20003f06270 */
[----:B------:R-:W-:-:S12]  /*24740*/  BSSY B0, `(.L_x_2602) ;  /* 0x0000030000007945 */ /* 0x000fd80003800000 */
[----:B------:R-:W-:Y:S05]  /*24750*/  @P0 BRA `(.L_x_2603) ;  /* 0x000002e000000947 */ /* 0x000fea0003800000 */
[--C-:B------:R-:W-:Y:S02]  /*24760*/  SHF.R.U64 R11, R18, 0x10, R19.reuse ;  /* 0x00000010120b7819 */ /* 0x100fe40000001213 */
[----:B------:R-:W-:Y:S02]  /*24770*/  SHF.R.U32.HI R3, RZ, 0x10, R19 ;  /* 0x00000010ff037819 */ /* 0x000fe40000011613 */
[----:B------:R-:W2:Y:S01]  /*24780*/  LD.E.128 R16, [R8.64] ;  /* 0x0000000408107980 */ /* 0x000ea2000c101d00 */
[--C-:B------:R-:W-:Y:S02]  /*24790*/  SHF.R.U32.HI R2, RZ, 0x10, R21.reuse ;  /* 0x00000010ff027819 */ /* 0x100fe40000011615 */
[----:B------:R-:W-:Y:S02]  /*247a0*/  SHF.R.U64 R10, R20, 0x10, R21 ;  /* 0x00000010140a7819 */ /* 0x000fe40000001215 */
[----:B------:R-:W-:Y:S02]  /*247b0*/  PRMT R2, R88, 0x5410, R2 ;  /* 0x0000541058027816 */ /* 0x000fe40000000002 */
[----:B------:R-:W-:-:S03]  /*247c0*/  PRMT R3, R89, 0x5410, R3 ;  /* 0x0000541059037816 */ /* 0x000fc60000000003 */
[----:B------:R-:W-:Y:S01]  /*247d0*/  IMAD.U32 R6, R2, 0x10000, RZ ;  /* 0x0001000002067824 */ /* 0x000fe200078e00ff */
[C---:B------:R-:W-:Y:S02]  /*247e0*/  SHF.L.U32 R13, R3.reuse, 0x10, RZ ;  /* 0x00000010030d7819 */ /* 0x040fe400000006ff */
[----:B------:R-:W-:Y:S02]  /*247f0*/  LOP3.LUT R3, R3, 0xffff0000, RZ, 0xc0, !PT ;  /* 0xffff000003037812 */ /* 0x000fe400078ec0ff */
[----:B------:R-:W-:Y:S02]  /*24800*/  PRMT R10, R88, 0x5432, R10 ;  /* 0x00005432580a7816 */ /* 0x000fe4000000000a */
[----:B------:R-:W-:Y:S02]  /*24810*/  PRMT R11, R89, 0x5432, R11 ;  /* 0x00005432590b7816 */ /* 0x000fe4000000000b */
[C---:B--2---:R-:W-:Y:S01]  /*24820*/  LOP3.LUT R15, R18.reuse, 0xffff0000, RZ, 0xc0, !PT ;  /* 0xffff0000120f7812 */ /* 0x044fe200078ec0ff */
[----:B------:R-:W-:-:S04]  /*24830*/  IMAD.U32 R18, R18, 0x10000, RZ ;  /* 0x0001000012127824 */ /* 0x000fc800078e00ff */
[----:B------:R-:W-:-:S04]  /*24840*/  FMUL.FTZ R14, R15, R6 ;  /* 0x000000060f0e7220 */ /* 0x000fc80000410000 */
[-C--:B------:R-:W-:Y:S02]  /*24850*/  FFMA.FTZ R14, R18, R13.reuse, -R14 ;  /* 0x0000000d120e7223 */ /* 0x080fe4000001080e */
[----:B------:R-:W-:Y:S01]  /*24860*/  FMUL.FTZ R13, R15, R13 ;  /* 0x0000000d0f0d7220 */ /* 0x000fe20000410000 */
[----:B------:R-:W-:-:S03]  /*24870*/  LOP3.LUT R15, R2, 0xffff0000, RZ, 0xc0, !PT ;  /* 0xffff0000020f7812 */ /* 0x000fc600078ec0ff */
[----:B------:R-:W-:Y:S01]  /*24880*/  FFMA.FTZ R13, R18, R6, R13 ;  /* 0x00000006120d7223 */ /* 0x000fe2000001000d */
[C---:B------:R-:W-:Y:S01]  /*24890*/  LOP3.LUT R18, R19.reuse, 0xffff0000, RZ, 0xc0, !PT ;  /* 0xffff000013127812 */ /* 0x040fe200078ec0ff */
[----:B------:R-:W-:-:S04]  /*248a0*/  IMAD.U32 R6, R19, 0x10000, RZ ;  /* 0x0001000013067824 */ /* 0x000fc800078e00ff */
[C---:B------:R-:W-:Y:S02]  /*248b0*/  FMUL.FTZ R2, R18.reuse, R15 ;  /* 0x0000000f12027220 */ /* 0x040fe40000410000 */
[-C--:B------:R-:W-:Y:S02]  /*248c0*/  FMUL.FTZ R19, R18, R3.reuse ;  /* 0x0000000312137220 */ /* 0x080fe40000410000 */
[C---:B------:R-:W-:Y:S02]  /*248d0*/  FFMA.FTZ R2, R6.reuse, R3, -R2 ;  /* 0x0000000306027223 */ /* 0x040fe40000010802 */
[----:B------:R-:W-:Y:S01]  /*248e0*/  FFMA.FTZ R19, R6, R15, R19 ;  /* 0x0000000f06137223 */ /* 0x000fe20000010013 */
[----:B------:R-:W-:Y:S02]  /*248f0*/  F2FP.BF16.PACK_AB R18, R13, R14 ;  /* 0x0000000e0d12723e */ /* 0x000fe400000010ff */
[----:B------:R-:W-:Y:S02]  /*24900*/  LOP3.LUT R13, R16, 0xffff0000, RZ, 0xc0, !PT ;  /* 0xffff0000100d7812 */ /* 0x000fe400078ec0ff */
[----:B------:R-:W-:Y:S01]  /*24910*/  F2FP.BF16.PACK_AB R19, R19, R2 ;  /* 0x000000021313723e */ /* 0x000fe200000010ff */
[----:B------:R-:W-:Y:S01]  /*24920*/  IMAD.U32 R2, R10, 0x10000, RZ ;  /* 0x000100000a027824 */ /* 0x000fe200078e00ff */
[----:B------:R-:W-:Y:S01]  /*24930*/  SHF.L.U32 R14, R16, 0x10, RZ ;  /* 0x00000010100e7819 */ /* 0x000fe200000006ff */
[----:B------:R-:W-:-:S02]  /*24940*/  IMAD.U32 R3, R11, 0x10000, RZ ;  /* 0x000100000b037824 */ /* 0x000fc400078e00ff */
[----:B------:R-:W-:-:S04]  /*24950*/  FMUL.FTZ R6, R13, R2 ;  /* 0x000000020d067220 */ /* 0x000fc80000410000 */
[-C--:B------:R-:W-:Y:S02]  /*24960*/  FFMA.FTZ R6, R14, R3.reuse, -R6 ;  /* 0x000000030e067223 */ /* 0x080fe40000010806 */
[----:B------:R-:W-:Y:S01]  /*24970*/  FMUL.FTZ R3, R13, R3 ;  /* 0x000000030d037220 */ /* 0x000fe20000410000 */
[----:B------:R-:W-:Y:S02]  /*24980*/  LOP3.LUT R13, R11, 0xffff0000, RZ, 0xc0, !PT ;  /* 0xffff00000b0d7812 */ /* 0x000fe400078ec0ff */
[----:B------:R-:W-:Y:S01]  /*24990*/  LOP3.LUT R11, R10, 0xffff0000, RZ, 0xc0, !PT ;  /* 0xffff00000a0b7812 */ /* 0x000fe200078ec0ff */
[----:B------:R-:W-:Y:S01]  /*249a0*/  FFMA.FTZ R3, R14, R2, R3 ;  /* 0x000000020e037223 */ /* 0x000fe20000010003 */
[C---:B------:R-:W-:Y:S02]  /*249b0*/  LOP3.LUT R2, R17.reuse, 0xffff0000, RZ, 0xc0, !PT ;  /* 0xffff000011027812 */ /* 0x040fe400078ec0ff */
[----:B------:R-:W-:-:S03]  /*249c0*/  SHF.L.U32 R16, R17, 0x10, RZ ;  /* 0x0000001011107819 */ /* 0x000fc600000006ff */
[C---:B------:R-:W-:Y:S02]  /*249d0*/  FMUL.FTZ R10, R2.reuse, R11 ;  /* 0x0000000b020a7220 */ /* 0x040fe40000410000 */
[-C--:B------:R-:W-:Y:S02]  /*249e0*/  FMUL.FTZ R17, R2, R13.reuse ;  /* 0x0000000d02117220 */ /* 0x080fe40000410000 */
[C---:B------:R-:W-:Y:S02]  /*249f0*/  FFMA.FTZ R2, R16.reuse, R13, -R10 ;  /* 0x0000000d10027223 */ /* 0x040fe4000001080a */
[----:B------:R-:W-:Y:S01]  /*24a00*/  FFMA.FTZ R17, R16, R11, R17 ;  /* 0x0000000b10117223 */ /* 0x000fe20000010011 */
[----:B------:R-:W-:-:S04]  /*24a10*/  F2FP.BF16.PACK_AB R16, R3, R6 ;  /* 0x000000060310723e */ /* 0x000fc800000010ff */
[----:B------:R-:W-:-:S05]  /*24a20*/  F2FP.BF16.PACK_AB R17, R17, R2 ;  /* 0x000000021111723e */ /* 0x000fca00000010ff */
[----:B------:R1:W-:Y:S02]  /*24a30*/  ST.E.128 [R8.64], R16 ;  /* 0x0000001008007985 */ /* 0x0003e4000c101d04 */
.L_x_2603:
[----:B------:R-:W-:Y:S05]  /*24a40*/  BSYNC B0 ;  /* 0x0000000000007941 */ /* 0x000fea0003800000 */
.L_x_2602:
[----:B------:R-:W-:Y:S01]  /*24a50*/  IADD3 R2, R4, 0x20, RZ ;  /* 0x0000002004027810 */ /* 0x000fe20007ffe0ff */
[----:B------:R-:W-:Y:S03]  /*24a60*/  BSSY B0, `(.L_x_2604) ;  /* 0x0000031000007945 */ /* 0x000fe60003800000 */
[----:B------:R-:W-:-:S13]  /*24a70*/  ISETP.GE.AND P0, PT, R2, R0, PT ;  /* 0x000000000200720c */ /* 0x000fda0003f06270 */
[----:B------:R-:W-:Y:S05]  /*24a80*/  @P0 BRA `(.L_x_2605) ;  /* 0x000002e000000947 */ /* 0x000fea0003800000 */
[----:B-1----:R-:W2:Y:S01]  /*24a90*/  LD.E.128 R16, [R8.64+0x4000] ;  /* 0x0040000408107980 */ /* 0x002ea2000c101d00 */
[----:B------:R-:W-:Y:S02]  /*24aa0*/  SHF.R.U32.HI R2, RZ, 0x10, R25 ;  /* 0x00000010ff027819 */ /* 0x000fe40000011619 */
[----:B------:R-:W-:Y:S02]  /*24ab0*/  SHF.R.U32.HI R3, RZ, 0x10, R23 ;  /* 0x00000010ff037819 */ /* 0x000fe40000011617 */
[----:B------:R-:W-:Y:S02]  /*24ac0*/  PRMT R2, R90, 0x5410, R2 ;  /* 0x000054105a027816 */ /* 0x000fe40000000002 */
[----:B------:R-:W-:Y:S02]  /*24ad0*/  PRMT R3, R91, 0x5410, R3 ;  /* 0x000054105b037816 */ /* 0x000fe40000000003 */
[----:B------:R-:W-:Y:S01]  /*24ae0*/  SHF.R.U64 R10, R24, 0x10, R25 ;  /* 0x00000010180a7819 */ /* 0x000fe20000001219 */
[----:B------:R-:W-:Y:S01]  /*24af0*/  IMAD.U32 R6, R2, 0x10000, RZ ;  /* 0x0001000002067824 */ /* 0x000fe200078e00ff */
[----:B------:R-:W-:-:S02]  /*24b00*/  SHF.L.U32 R13, R3, 0x10, RZ ;  /* 0x00000010030d7819 */ /* 0x000fc400000006ff */
[----:B------:R-:W-:Y:S02]  /*24b10*/  LOP3.LUT R3, R3, 0xffff0000, RZ, 0xc0, !PT ;  /* 0xffff000003037812 */ /* 0x000fe400078ec0ff */
[----:B------:R-:W-:Y:S02]  /*24b20*/  SHF.R.U64 R11, R22, 0x10, R23 ;  /* 0x00000010160b7819 */ /* 0x000fe40000001217 */
        /* <DEDUP_REMOVED lines=35> */
[----:B------:R1:W-:Y:S02]  /*24d60*/  ST.E.128 [R8.64+0x4000], R16 ;  /* 0x0040001008007985 */ /* 0x0003e4000c101d04 */
.L_x_2605:
[----:B------:R-:W-:Y:S05]  /*24d70*/  BSYNC B0 ;  /* 0x0000000000007941 */ /* 0x000fea0003800000 */
.L_x_2604:
[----:B------:R-:W-:Y:S01]  /*24d80*/  IADD3 R2, R4, 0x40, RZ ;  /* 0x0000004004027810 */ /* 0x000fe20007ffe0ff */
[----:B------:R-:W-:Y:S03]  /*24d90*/  BSSY B0, `(.L_x_2606) ;  /* 0x0000031000007945 */ /* 0x000fe60003800000 */
[----:B------:R-:W-:-:S13]  /*24da0*/  ISETP.GE.AND P0, PT, R2, R0, PT ;  /* 0x000000000200720c */ /* 0x000fda0003f06270 */
[----:B------:R-:W-:Y:S05]  /*24db0*/  @P0 BRA `(.L_x_2607) ;  /* 0x000002e000000947 */ /* 0x000fea0003800000 */
[----:B-1----:R-:W2:Y:S01]  /*24dc0*/  LD.E.128 R16, [R8.64+0x8000] ;  /* 0x0080000408107980 */ /* 0x002ea2000c101d00 */
[----:B------:R-:W-:Y:S02]  /*24dd0*/  SHF.R.U32.HI R2, RZ, 0x10, R31 ;  /* 0x00000010ff027819 */ /* 0x000fe4000001161f */
[----:B------:R-:W-:Y:S02]  /*24de0*/  SHF.R.U32.HI R3, RZ, 0x10, R29 ;  /* 0x00000010ff037819 */ /* 0x000fe4000001161d */
[C---:B------:R-:W-:Y:S02]  /*24df0*/  PRMT R2, R92.reuse, 0x5410, R2 ;  /* 0x000054105c027816 */ /* 0x040fe40000000002 */
[----:B------:R-:W-:Y:S02]  /*24e00*/  PRMT R3, R92, 0x5432, R3 ;  /* 0x000054325c037816 */ /* 0x000fe40000000003 */
[----:B------:R-:W-:Y:S01]  /*24e10*/  SHF.R.U64 R10, R30, 0x10, R31 ;  /* 0x000000101e0a7819 */ /* 0x000fe2000000121f */
[----:B------:R-:W-:Y:S01]  /*24e20*/  IMAD.U32 R14, R2, 0x10000, RZ ;  /* 0x00010000020e7824 */ /* 0x000fe200078e00ff */
[----:B------:R-:W-:Y:S01]  /*24e30*/  SHF.R.U64 R6, R28, 0x10, R29 ;  /* 0x000000101c067819 */ /* 0x000fe2000000121d */
[----:B------:R-:W-:Y:S01]  /*24e40*/  IMAD.U32 R15, R3, 0x10000, RZ ;  /* 0x00010000030f7824 */ /* 0x000fe200078e00ff */
[----:B--2---:R-:W-:-:S02]  /*24e50*/  LOP3.LUT R11, R18, 0xffff0000, RZ, 0xc0, !PT ;  /* 0xffff0000120b7812 */ /* 0x004fc400078ec0ff */
[----:B------:R-:W-:-:S03]  /*24e60*/  SHF.L.U32 R18, R18, 0x10, RZ ;  /* 0x0000001012127819 */ /* 0x000fc600000006ff */
[CC--:B------:R-:W-:Y:S02]  /*24e70*/  FMUL.FTZ R13, R11.reuse, R14.reuse ;  /* 0x0000000e0b0d7220 */ /* 0x0c0fe40000410000 */
[-C--:B------:R-:W-:Y:S02]  /*24e80*/  FMUL.FTZ R11, R11, R15.reuse ;  /* 0x0000000f0b0b7220 */ /* 0x080fe40000410000 */
[----:B------:R-:W-:Y:S01]  /*24e90*/  FFMA.FTZ R20, R18, R15, -R13 ;  /* 0x0000000f12147223 */ /* 0x000fe2000001080d */
[----:B------:R-:W-:Y:S01]  /*24ea0*/  LOP3.LUT R13, R2, 0xffff0000, RZ, 0xc0, !PT ;  /* 0xffff0000020d7812 */ /* 0x000fe200078ec0ff */
[----:B------:R-:W-:Y:S01]  /*24eb0*/  FFMA.FTZ R15, R18, R14, R11 ;  /* 0x0000000e120f7223 */ /* 0x000fe2000001000b */
[C---:B------:R-:W-:Y:S01]  /*24ec0*/  LOP3.LUT R2, R19.reuse, 0xffff0000, RZ, 0xc0, !PT ;  /* 0xffff000013027812 */ /* 0x040fe200078ec0ff */
[----:B------:R-:W-:Y:S01]  /*24ed0*/  IMAD.U32 R18, R19, 0x10000, RZ ;  /* 0x0001000013127824 */ /* 0x000fe200078e00ff */
[----:B------:R-:W-:-:S03]  /*24ee0*/  LOP3.LUT R11, R3, 0xffff0000, RZ, 0xc0, !PT ;  /* 0xffff0000030b7812 */ /* 0x000fc600078ec0ff */
[C---:B------:R-:W-:Y:S02]  /*24ef0*/  FMUL.FTZ R3, R2.reuse, R13 ;  /* 0x0000000d02037220 */ /* 0x040fe40000410000 */
[-C--:B------:R-:W-:Y:S01]  /*24f00*/  FMUL.FTZ R19, R2, R11.reuse ;  /* 0x0000000b02137220 */ /* 0x080fe20000410000 */
[C---:B------:R-:W-:Y:S01]  /*24f10*/  PRMT R2, R93.reuse, 0x5410, R10 ;  /* 0x000054105d027816 */ /* 0x040fe2000000000a */
[C---:B------:R-:W-:Y:S01]  /*24f20*/  FFMA.FTZ R11, R18.reuse, R11, -R3 ;  /* 0x0000000b120b7223 */ /* 0x040fe20000010803 */
[----:B------:R-:W-:Y:S01]  /*24f30*/  PRMT R3, R93, 0x5432, R6 ;  /* 0x000054325d037816 */ /* 0x000fe20000000006 */
[----:B------:R-:W-:Y:S01]  /*24f40*/  FFMA.FTZ R19, R18, R13, R19 ;  /* 0x0000000d12137223 */ /* 0x000fe20000010013 */
[----:B------:R-:W-:Y:S01]  /*24f50*/  LOP3.LUT R6, R16, 0xffff0000, RZ, 0xc0, !PT ;  /* 0xffff000010067812 */ /* 0x000fe200078ec0ff */
[----:B------:R-:W-:Y:S01]  /*24f60*/  IMAD.U32 R14, R2, 0x10000, RZ ;  /* 0x00010000020e7824 */ /* 0x000fe200078e00ff */
[----:B------:R-:W-:Y:S01]  /*24f70*/  SHF.L.U32 R13, R3, 0x10, RZ ;  /* 0x00000010030d7819 */ /* 0x000fe200000006ff */
[----:B------:R-:W-:Y:S01]  /*24f80*/  IMAD.U32 R16, R16, 0x10000, RZ ;  /* 0x0001000010107824 */ /* 0x000fe200078e00ff */
[----:B------:R-:W-:Y:S01]  /*24f90*/  F2FP.BF16.PACK_AB R18, R15, R20 ;  /* 0x000000140f12723e */ /* 0x000fe200000010ff */
[C---:B------:R-:W-:Y:S01]  /*24fa0*/  FMUL.FTZ R10, R6.reuse, R14 ;  /* 0x0000000e060a7220 */ /* 0x040fe20000410000 */
[----:B------:R-:W-:Y:S01]  /*24fb0*/  F2FP.BF16.PACK_AB R19, R19, R11 ;  /* 0x0000000b1313723e */ /* 0x000fe200000010ff */
[----:B------:R-:W-:-:S02]  /*24fc0*/  FMUL.FTZ R6, R6, R13 ;  /* 0x0000000d06067220 */ /* 0x000fc40000410000 */
[----:B------:R-:W-:Y:S01]  /*24fd0*/  FFMA.FTZ R10, R16, R13, -R10 ;  /* 0x0000000d100a7223 */ /* 0x000fe2000001080a */
[----:B------:R-:W-:Y:S01]  /*24fe0*/  LOP3.LUT R13, R2, 0xffff0000, RZ, 0xc0, !PT ;  /* 0xffff0000020d7812 */ /* 0x000fe200078ec0ff */
[----:B------:R-:W-:Y:S01]  /*24ff0*/  FFMA.FTZ R6, R16, R14, R6 ;  /* 0x0000000e10067223 */ /* 0x000fe20000010006 */
[----:B------:R-:W-:Y:S02]  /*25000*/  LOP3.LUT R14, R3, 0xffff0000, RZ, 0xc0, !PT ;  /* 0xffff0000030e7812 */ /* 0x000fe400078ec0ff */
[C---:B------:R-:W-:Y:S02]  /*25010*/  LOP3.LUT R2, R17.reuse, 0xffff0000, RZ, 0xc0, !PT ;  /* 0xffff000011027812 */ /* 0x040fe400078ec0ff */
[----:B------:R-:W-:-:S03]  /*25020*/  SHF.L.U32 R16, R17, 0x10, RZ ;  /* 0x0000001011107819 */ /* 0x000fc600000006ff */
[CC--:B------:R-:W-:Y:S02]  /*25030*/  FMUL.FTZ R3, R2.reuse, R13.reuse ;  /* 0x0000000d02037220 */ /* 0x0c0fe40000410000 */
[-C--:B------:R-:W-:Y:S02]  /*25040*/  FMUL.FTZ R17, R2, R14.reuse ;  /* 0x0000000e02117220 */ /* 0x080fe40000410000 */
[C---:B------:R-:W-:Y:S02]  /*25050*/  FFMA.FTZ R2, R16.reuse, R14, -R3 ;  /* 0x0000000e10027223 */ /* 0x040fe40000010803 */
[----:B------:R-:W-:Y:S01]  /*25060*/  FFMA.FTZ R17, R16, R13, R17 ;  /* 0x0000000d10117223 */ /* 0x000fe20000010011 */
[----:B------:R-:W-:-:S04]  /*25070*/  F2FP.BF16.PACK_AB R16, R6, R10 ;  /* 0x0000000a0610723e */ /* 0x000fc800000010ff */
[----:B------:R-:W-:-:S05]  /*25080*/  F2FP.BF16.PACK_AB R17, R17, R2 ;  /* 0x000000021111723e */ /* 0x000fca00000010ff */
[----:B------:R1:W-:Y:S02]  /*25090*/  ST.E.128 [R8.64+0x8000], R16 ;  /* 0x0080001008007985 */ /* 0x0003e4000c101d04 */
.L_x_2607:
[----:B------:R-:W-:Y:S05]  /*250a0*/  BSYNC B0 ;  /* 0x0000000000007941 */ /* 0x000fea0003800000 */
.L_x_2606:
[----:B------:R-:W-:-:S04]  /*250b0*/  IADD3 R2, R4, 0x60, RZ ;  /* 0x0000006004027810 */ /* 0x000fc80007ffe0ff */
[----:B------:R-:W-:-:S13]  /*250c0*/  ISETP.GE.AND P0, PT, R2, R0, PT ;  /* 0x000000000200720c */ /* 0x000fda0003f06270 */
[----:B------:R-:W-:Y:S05]  /*250d0*/  @P0 BRA `(.L_x_2601) ;  /* 0x000002e000000947 */ /* 0x000fea0003800000 */
[----:B-1----:R-:W2:Y:S01]  /*250e0*/  LD.E.128 R16, [R8.64+0xc000] ;  /* 0x00c0000408107980 */ /* 0x002ea2000c101d00 */
[----:B------:R-:W-:Y:S02]  /*250f0*/  SHF.R.U32.HI R2, RZ, 0x10, R39 ;  /* 0x00000010ff027819 */ /* 0x000fe40000011627 */
[----:B------:R-:W-:Y:S02]  /*25100*/  SHF.R.U32.HI R3, RZ, 0x10, R37 ;  /* 0x00000010ff037819 */ /* 0x000fe40000011625 */
[----:B------:R-:W-:Y:S02]  /*25110*/  PRMT R2, R94, 0x5432, R2 ;  /* 0x000054325e027816 */ /* 0x000fe40000000002 */
[----:B------:R-:W-:-:S03]  /*25120*/  PRMT R3, R96, 0x5410, R3 ;  /* 0x0000541060037816 */ /* 0x000fc60000000003 */
[----:B------:R-:W-:Y:S02]  /*25130*/  IMAD.U32 R11, R2, 0x10000, RZ ;  /* 0x00010000020b7824 */ /* 0x000fe400078e00ff */
[----:B------:R-:W-:Y:S01]  /*25140*/  IMAD.U32 R13, R3, 0x10000, RZ ;  /* 0x00010000030d7824 */ /* 0x000fe200078e00ff */
[C---:B--2---:R-:W-:Y:S02]  /*25150*/  LOP3.LUT R6, R18.reuse, 0xffff0000, RZ, 0xc0, !PT ;  /* 0xffff000012067812 */ /* 0x044fe400078ec0ff */
[----:B------:R-:W-:Y:S01]  /*25160*/  SHF.L.U32 R15, R18, 0x10, RZ ;  /* 0x00000010120f7819 */ /* 0x000fe200000006ff */
[----:B------:R-:W-:Y:S02]  /*25170*/  IMAD.U32 R18, R19, 0x10000, RZ ;  /* 0x0001000013127824 */ /* 0x000fe400078e00ff */
[C---:B------:R-:W-:Y:S02]  /*25180*/  FMUL.FTZ R10, R6.reuse, R11 ;  /* 0x0000000b060a7220 */ /* 0x040fe40000410000 */
[----:B------:R-:W-:-:S02]  /*25190*/  FMUL.FTZ R6, R6, R13 ;  /* 0x0000000d06067220 */ /* 0x000fc40000410000 */
[C---:B------:R-:W-:Y:S01]  /*251a0*/  FFMA.FTZ R20, R15.reuse, R13, -R10 ;  /* 0x0000000d0f147223 */ /* 0x040fe2000001080a */
[----:B------:R-:W-:Y:S01]  /*251b0*/  LOP3.LUT R13, R2, 0xffff0000, RZ, 0xc0, !PT ;  /* 0xffff0000020d7812 */ /* 0x000fe200078ec0ff */
[----:B------:R-:W-:Y:S01]  /*251c0*/  FFMA.FTZ R15, R15, R11, R6 ;  /* 0x0000000b0f0f7223 */ /* 0x000fe20000010006 */
[----:B------:R-:W-:Y:S02]  /*251d0*/  LOP3.LUT R2, R19, 0xffff0000, RZ, 0xc0, !PT ;  /* 0xffff000013027812 */ /* 0x000fe400078ec0ff */
[----:B------:R-:W-:Y:S02]  /*251e0*/  LOP3.LUT R11, R3, 0xffff0000, RZ, 0xc0, !PT ;  /* 0xffff0000030b7812 */ /* 0x000fe400078ec0ff */
[----:B------:R-:W-:Y:S01]  /*251f0*/  SHF.R.U64 R10, R38, 0x10, R39 ;  /* 0x00000010260a7819 */ /* 0x000fe20000001227 */
[----:B------:R-:W-:Y:S01]  /*25200*/  FMUL.FTZ R3, R2, R13 ;  /* 0x0000000d02037220 */ /* 0x000fe20000410000 */
[----:B------:R-:W-:Y:S01]  /*25210*/  SHF.R.U64 R6, R36, 0x10, R37 ;  /* 0x0000001024067819 */ /* 0x000fe20000001225 */
[-C--:B------:R-:W-:Y:S01]  /*25220*/  FMUL.FTZ R19, R2, R11.reuse ;  /* 0x0000000b02137220 */ /* 0x080fe20000410000 */
[----:B------:R-:W-:Y:S01]  /*25230*/  PRMT R2, R98, 0x5410, R10 ;  /* 0x0000541062027816 */ /* 0x000fe2000000000a */
[----:B------:R-:W-:Y:S01]  /*25240*/  FFMA.FTZ R11, R18, R11, -R3 ;  /* 0x0000000b120b7223 */ /* 0x000fe20000010803 */
        /* <DEDUP_REMOVED lines=23> */
.L_x_2601:
[----:B------:R-:W-:Y:S05]  /*253c0*/  BSYNC B1 ;  /* 0x0000000000017941 */ /* 0x000fea0003800000 */
.L_x_2600:
[----:B------:R-:W-:Y:S01]  /*253d0*/  IADD3 R2, R78, 0x20, RZ ;  /* 0x000000204e027810 */ /* 0x000fe20007ffe0ff */
[----:B------:R-:W-:Y:S03]  /*253e0*/  BSSY B1, `(.L_x_2608) ;  /* 0x00000cc000017945 */ /* 0x000fe60003800000 */
[----:B------:R-:W-:-:S13]  /*253f0*/  ISETP.GE.AND P0, PT, R2, R26, PT ;  /* 0x0000001a0200720c */ /* 0x000fda0003f06270 */
[----:B------:R-:W-:Y:S05]  /*25400*/  @P0 BRA `(.L_x_2609) ;  /* 0x00000c9000000947 */ /* 0x000fea0003800000 */
[----:B------:R-:W-:Y:S01]  /*25410*/  ISETP.GE.AND P0, PT, R4, R0, PT ;  /* 0x000000000400720c */ /* 0x000fe20003f06270 */
[----:B------:R-:W-:-:S12]  /*25420*/  BSSY B0, `(.L_x_2610) ;  /* 0x0000030000007945 */ /* 0x000fd80003800000 */
        /* <DEDUP_REMOVED lines=8> */
[----:B------:R-:W-:Y:S01]  /*254b0*/  SHF.R.U64 R10, R42, 0x10, R43 ;  /* 0x000000102a0a7819 */ /* 0x000fe2000000122b */
[----:B------:R-:W-:Y:S01]  /*254c0*/  IMAD.U32 R15, R3, 0x10000, RZ ;  /* 0x00010000030f7824 */ /* 0x000fe200078e00ff */
[----:B------:R-:W-:-:S02]  /*254d0*/  PRMT R6, R95, 0x5432, R6 ;  /* 0x000054325f067816 */ /* 0x000fc40000000006 */
[----:B------:R-:W-:Y:S02]  /*254e0*/  PRMT R10, R96, 0x5432, R10 ;  /* 0x00005432600a7816 */ /* 0x000fe4000000000a */
[C---:B--2---:R-:W-:Y:S02]  /*254f0*/  LOP3.LUT R11, R18.reuse, 0xffff0000, RZ, 0xc0, !PT ;  /* 0xffff0000120b7812 */ /* 0x044fe400078ec0ff */
        /* <DEDUP_REMOVED lines=8> */
[----:B------:R-:W-:Y:S01]  /*25580*/  LOP3.LUT R11, R3, 0xffff0000, RZ, 0xc0, !PT ;  /* 0xffff0000030b7812 */ /* 0x000fe200078ec0ff */
[----:B------:R-:W-:-:S02]  /*25590*/  IMAD.U32 R14, R6, 0x10000, RZ ;  /* 0x00010000060e7824 */ /* 0x000fc400078e00ff */
[C---:B------:R-:W-:Y:S02]  /*255a0*/  FMUL.FTZ R3, R2.reuse, R13 ;  /* 0x0000000d02037220 */ /* 0x040fe40000410000 */
[-C--:B------:R-:W-:Y:S01]  /*255b0*/  FMUL.FTZ R19, R2, R11.reuse ;  /* 0x0000000b02137220 */ /* 0x080fe20000410000 */
[----:B------:R-:W-:Y:S01]  /*255c0*/  SHF.L.U32 R2, R10, 0x10, RZ ;  /* 0x000000100a027819 */ /* 0x000fe200000006ff */
[----:B------:R-:W-:Y:S01]  /*255d0*/  FFMA.FTZ R3, R18, R11, -R3 ;  /* 0x0000000b12037223 */ /* 0x000fe20000010803 */
[----:B------:R-:W-:Y:S01]  /*255e0*/  LOP3.LUT R11, R16, 0xffff0000, RZ, 0xc0, !PT ;  /* 0xffff0000100b7812 */ /* 0x000fe200078ec0ff */
[----:B------:R-:W-:Y:S01]  /*255f0*/  FFMA.FTZ R19, R18, R13, R19 ;  /* 0x0000000d12137223 */ /* 0x000fe20000010013 */
[----:B------:R-:W-:Y:S01]  /*25600*/  LOP3.LUT R10, R10, 0xffff0000, RZ, 0xc0, !PT ;  /* 0xffff00000a0a7812 */ /* 0x000fe200078ec0ff */
[----:B------:R-:W-:Y:S01]  /*25610*/  IMAD.U32 R16, R16, 0x10000, RZ ;  /* 0x0001000010107824 */ /* 0x000fe200078e00ff */
[----:B------:R-:W-:Y:S01]  /*25620*/  F2FP.BF16.PACK_AB R18, R15, R20 ;  /* 0x000000140f12723e */ /* 0x000fe200000010ff */
[----:B------:R-:W-:Y:S01]  /*25630*/  FMUL.FTZ R13, R11, R14 ;  /* 0x0000000e0b0d7220 */ /* 0x000fe20000410000 */
[----:B------:R-:W-:Y:S01]  /*25640*/  F2FP.BF16.PACK_AB R19, R19, R3 ;  /* 0x000000031313723e */ /* 0x000fe200000010ff */
[----:B------:R-:W-:-:S02]  /*25650*/  FMUL.FTZ R11, R11, R2 ;  /* 0x000000020b0b7220 */ /* 0x000fc40000410000 */
[C---:B------:R-:W-:Y:S01]  /*25660*/  FFMA.FTZ R13, R16.reuse, R2, -R13 ;  /* 0x00000002100d7223 */ /* 0x040fe2000001080d */
[C---:B------:R-:W-:Y:S01]  /*25670*/  LOP3.LUT R2, R17.reuse, 0xffff0000, RZ, 0xc0, !PT ;  /* 0xffff000011027812 */ /* 0x040fe200078ec0ff */
[----:B------:R-:W-:Y:S01]  /*25680*/  FFMA.FTZ R11, R16, R14, R11 ;  /* 0x0000000e100b7223 */ /* 0x000fe2000001000b */
[----:B------:R-:W-:Y:S02]  /*25690*/  LOP3.LUT R14, R6, 0xffff0000, RZ, 0xc0, !PT ;  /* 0xffff0000060e7812 */ /* 0x000fe400078ec0ff */
[----:B------:R-:W-:Y:S01]  /*256a0*/  SHF.L.U32 R16, R17, 0x10, RZ ;  /* 0x0000001011107819 */ /* 0x000fe200000006ff */
[C---:B------:R-:W-:Y:S02]  /*256b0*/  FMUL.FTZ R17, R2.reuse, R10 ;  /* 0x0000000a02117220 */ /* 0x040fe40000410000 */
[-C--:B------:R-:W-:Y:S02]  /*256c0*/  FMUL.FTZ R6, R2, R14.reuse ;  /* 0x0000000e02067220 */ /* 0x080fe40000410000 */
[----:B------:R-:W-:-:S02]  /*256d0*/  FFMA.FTZ R17, R16, R14, R17 ;  /* 0x0000000e10117223 */ /* 0x000fc40000010011 */
[----:B------:R-:W-:Y:S01]  /*256e0*/  FFMA.FTZ R2, R16, R10, -R6 ;  /* 0x0000000a10027223 */ /* 0x000fe20000010806 */
[----:B------:R-:W-:-:S04]  /*256f0*/  F2FP.BF16.PACK_AB R16, R11, R13 ;  /* 0x0000000d0b10723e */ /* 0x000fc800000010ff */
[----:B------:R-:W-:-:S05]  /*25700*/  F2FP.BF16.PACK_AB R17, R17, R2 ;  /* 0x000000021111723e */ /* 0x000fca00000010ff */
[----:B------:R1:W-:Y:S02]  /*25710*/  ST.E.128 [R8.64+0x1000], R16 ;  /* 0x0010001008007985 */ /* 0x0003e4000c101d04 */
.L_x_2611:
[----:B------:R-:W-:Y:S05]  /*25720*/  BSYNC B0 ;  /* 0x0000000000007941 */ /* 0x000fea0003800000 */
.L_x_2610:
        /* <DEDUP_REMOVED lines=13> */
[----:B------:R-:W-:-:S02]  /*25800*/  LOP3.LUT R25, R10, 0xffff0000, RZ, 0xc0, !PT ;  /* 0xffff00000a197812 */ /* 0x000fc400078ec0ff */
[----:B------:R-:W-:Y:S02]  /*25810*/  LOP3.LUT R24, R11, 0xffff0000, RZ, 0xc0, !PT ;  /* 0xffff00000b187812 */ /* 0x000fe400078ec0ff */
[----:B------:R-:W-:Y:S02]  /*25820*/  PRMT R14, R99, 0x5432, R14 ;  /* 0x00005432630e7816 */ /* 0x000fe4000000000e */
[----:B------:R-:W-:Y:S02]  /*25830*/  PRMT R15, R100, 0x5432, R15 ;  /* 0x00005432640f7816 */ /* 0x000fe4000000000f */
[C---:B--2---:R-:W-:Y:S01]  /*25840*/  LOP3.LUT R13, R18.reuse, 0xffff0000, RZ, 0xc0, !PT ;  /* 0xffff0000120d7812 */ /* 0x044fe200078ec0ff */
[----:B------:R-:W-:Y:S01]  /*25850*/  IMAD.U32 R21, R18, 0x10000, RZ ;  /* 0x0001000012157824 */ /* 0x000fe200078e00ff */
[C---:B------:R-:W-:Y:S01]  /*25860*/  LOP3.LUT R18, R19.reuse, 0xffff0000, RZ, 0xc0, !PT ;  /* 0xffff000013127812 */ /* 0x040fe200078ec0ff */
[----:B------:R-:W-:Y:S01]  /*25870*/  IMAD.U32 R20, R19, 0x10000, RZ ;  /* 0x0001000013147824 */ /* 0x000fe200078e00ff */
[C---:B------:R-:W-:Y:S01]  /*25880*/  LOP3.LUT R3, R16.reuse, 0xffff0000, RZ, 0xc0, !PT ;  /* 0xffff000010037812 */ /* 0x040fe200078ec0ff */
[C---:B------:R-:W-:Y:S01]  /*25890*/  FMUL.FTZ R19, R13.reuse, R23 ;  /* 0x000000170d137220 */ /* 0x040fe20000410000 */
[----:B------:R-:W-:Y:S01]  /*258a0*/  SHF.L.U32 R6, R16, 0x10, RZ ;  /* 0x0000001010067819 */ /* 0x000fe200000006ff */
[-C--:B------:R-:W-:Y:S01]  /*258b0*/  FMUL.FTZ R10, R13, R22.reuse ;  /* 0x000000160d0a7220 */ /* 0x080fe20000410000 */
[----:B------:R-:W-:Y:S01]  /*258c0*/  LOP3.LUT R16, R17, 0xffff0000, RZ, 0xc0, !PT ;  /* 0xffff000011107812 */ /* 0x000fe200078ec0ff */
[----:B------:R-:W-:Y:S01]  /*258d0*/  FFMA.FTZ R13, R21, R22, -R19 ;  /* 0x00000016150d7223 */ /* 0x000fe20000010813 */
[----:B------:R-:W-:Y:S01]  /*258e0*/  SHF.L.U32 R2, R17, 0x10, RZ ;  /* 0x0000001011027819 */ /* 0x000fe200000006ff */
[----:B------:R-:W-:-:S02]  /*258f0*/  FMUL.FTZ R11, R18, R25 ;  /* 0x00000019120b7220 */ /* 0x000fc40000410000 */
[-C--:B------:R-:W-:Y:S01]  /*25900*/  FMUL.FTZ R19, R18, R24.reuse ;  /* 0x0000001812137220 */ /* 0x080fe20000410000 */
[----:B------:R-:W-:Y:S01]  /*25910*/  SHF.L.U32 R18, R15, 0x10, RZ ;  /* 0x000000100f127819 */ /* 0x000fe200000006ff */
[----:B------:R-:W-:Y:S01]  /*25920*/  FFMA.FTZ R21, R21, R23, R10 ;  /* 0x0000001715157223 */ /* 0x000fe2000001000a */
[C---:B------:R-:W-:Y:S01]  /*25930*/  LOP3.LUT R23, R14.reuse, 0xffff0000, RZ, 0xc0, !PT ;  /* 0xffff00000e177812 */ /* 0x040fe200078ec0ff */
[----:B------:R-:W-:Y:S01]  /*25940*/  IMAD.U32 R22, R14, 0x10000, RZ ;  /* 0x000100000e167824 */ /* 0x000fe200078e00ff */
[----:B------:R-:W-:Y:S01]  /*25950*/  LOP3.LUT R15, R15, 0xffff0000, RZ, 0xc0, !PT ;  /* 0xffff00000f0f7812 */ /* 0x000fe200078ec0ff */
[----:B------:R-:W-:Y:S02]  /*25960*/  FFMA.FTZ R11, R20, R24, -R11 ;  /* 0x00000018140b7223 */ /* 0x000fe4000001080b */
[C---:B------:R-:W-:Y:S02]  /*25970*/  FMUL.FTZ R10, R3.reuse, R22 ;  /* 0x00000016030a7220 */ /* 0x040fe40000410000 */
[----:B------:R-:W-:-:S02]  /*25980*/  FMUL.FTZ R3, R3, R18 ;  /* 0x0000001203037220 */ /* 0x000fc40000410000 */
[C---:B------:R-:W-:Y:S02]  /*25990*/  FMUL.FTZ R14, R16.reuse, R23 ;  /* 0x00000017100e7220 */ /* 0x040fe40000410000 */
[----:B------:R-:W-:Y:S02]  /*259a0*/  FMUL.FTZ R17, R16, R15 ;  /* 0x0000000f10117220 */ /* 0x000fe40000410000 */
[----:B------:R-:W-:Y:S02]  /*259b0*/  FFMA.FTZ R16, R6, R22, R3 ;  /* 0x0000001606107223 */ /* 0x000fe40000010003 */
[----:B------:R-:W-:Y:S02]  /*259c0*/  FFMA.FTZ R19, R20, R25, R19 ;  /* 0x0000001914137223 */ /* 0x000fe40000010013 */
[----:B------:R-:W-:Y:S01]  /*259d0*/  FFMA.FTZ R10, R6, R18, -R10 ;  /* 0x00000012060a7223 */ /* 0x000fe2000001080a */
[----:B------:R-:W-:Y:S01]  /*259e0*/  F2FP.BF16.PACK_AB R18, R21, R13 ;  /* 0x0000000d1512723e */ /* 0x000fe200000010ff */
[C---:B------:R-:W-:Y:S01]  /*259f0*/  FFMA.FTZ R3, R2.reuse, R15, -R14 ;  /* 0x0000000f02037223 */ /* 0x040fe2000001080e */
[----:B------:R-:W-:Y:S01]  /*25a00*/  F2FP.BF16.PACK_AB R19, R19, R11 ;  /* 0x0000000b1313723e */ /* 0x000fe200000010ff */
[----:B------:R-:W-:Y:S01]  /*25a10*/  FFMA.FTZ R17, R2, R23, R17 ;  /* 0x0000001702117223 */ /* 0x000fe20000010011 */
[----:B------:R-:W-:-:S04]  /*25a20*/  F2FP.BF16.PACK_AB R16, R16, R10 ;  /* 0x0000000a1010723e */ /* 0x000fc800000010ff */
[----:B------:R-:W-:-:S05]  /*25a30*/  F2FP.BF16.PACK_AB R17, R17, R3 ;  /* 0x000000031111723e */ /* 0x000fca00000010ff */
[----:B------:R1:W-:Y:S02]  /*25a40*/  ST.E.128 [R8.64+0x5000], R16 ;  /* 0x0050001008007985 */ /* 0x0003e4000c101d04 */
.L_x_2613:
[----:B------:R-:W-:Y:S05]  /*25a50*/  BSYNC B0 ;  /* 0x0000000000007941 */ /* 0x000fea0003800000 */
.L_x_2612:
        /* <DEDUP_REMOVED lines=50> */
.L_x_2615:
[----:B------:R-:W-:Y:S05]  /*25d80*/  BSYNC B0 ;  /* 0x0000000000007941 */ /* 0x000fea0003800000 */
.L_x_2614:
[----:B------:R-:W-:-:S04]  /*25d90*/  IADD3 R2, R4, 0x60, RZ ;  /* 0x0000006004027810 */ /* 0x000fc80007ffe0ff */
        /* <DEDUP_REMOVED lines=48> */
.L_x_2609:
[----:B------:R-:W-:Y:S05]  /*260a0*/  BSYNC B1 ;  /* 0x0000000000017941 */ /* 0x000fea0003800000 */
.L_x_2608:
        /* <DEDUP_REMOVED lines=53> */
.L_x_2619:
[----:B------:R-:W-:Y:S05]  /*26400*/  BSYNC B0 ;  /* 0x0000000000007941 */ /* 0x000fea0003800000 */
.L_x_2618:
        /* <DEDUP_REMOVED lines=50> */
.L_x_2621:
[----:B------:R-:W-:Y:S05]  /*26730*/  BSYNC B0 ;  /* 0x0000000000007941 */ /* 0x000fea0003800000 */
.L_x_2620:
        /* <DEDUP_REMOVED lines=50> */
.L_x_2623:
[----:B------:R-:W-:Y:S05]  /*26a60*/  BSYNC B0 ;  /* 0x0000000000007941 */ /* 0x000fea0003800000 */
.L_x_2622:
        /* <DEDUP_REMOVED lines=49> */
.L_x_2617:
[----:B------:R-:W-:Y:S05]  /*26d80*/  BSYNC B1 ;  /* 0x0000000000017941 */ /* 0x000fea0003800000 */
.L_x_2616:
[----:B------:R-:W-:Y:S01]  /*26d90*/  IADD3 R2, R78, 0x60, RZ ;  /* 0x000000604e027810 */ /* 0x000fe20007ffe0ff */
[----:B------:R-:W-:-:S03]  /*26da0*/  IMAD.MOV.U32 R3, RZ, RZ, 0x0 ;  /* 0x00000000ff037424 */ /* 0x000fc600078e00ff */
[----:B------:R-:W-:Y:S01]  /*26db0*/  ISETP.GE.AND P0, PT, R2, R26, PT ;  /* 0x0000001a0200720c */ /* 0x000fe20003f06270 */
[----:B------:R-:W-:-:S12]  /*26dc0*/  IMAD.MOV.U32 R2, RZ, RZ, R130 ;  /* 0x000000ffff027224 */ /* 0x000fd800078e0082 */
[----:B------:R-:W-:Y:S05]  /*26dd0*/  @P0 RET.REL.NODEC R2 `(_ZN7cutlass13device_kernelIN5flash19enable_sm80_to_sm89INS1_16FlashAttnFwdSm80INS1_25CollectiveMainloopFwdSm80ILi8ELi1ELb0EN4cute5tupleIJNS5_1CILi128EEENS7_ILi48EEENS7_ILi256EEEEEELi256ENS_10bfloat16_tEfNS_4arch4Sm80ELb0ELb1ELb1ELb1ELb1ELb1ELb1ELb1EEENS1_21CollectiveEpilogueFwdINS6_IJS8_SA_S9_EEENS6_IJNS7_ILi1EEESI_SI_EEESC_SE_Li256ELb1ELb1ELb1ELb0EEENS1_36VarlenDynamicPersistentTileSchedulerILi128ELi48ELi256ELi256ELb1ELb1ELb0ELb1ELb0ELb1EEEEEEEEEvNT_6ParamsE) ;  /* 0xfffd922002000950 */ /* 0x000fea0003c3ffff */
        /* <DEDUP_REMOVED lines=49> */
.L_x_2625:
[----:B------:R-:W-:Y:S05]  /*270f0*/  BSYNC B0 ;  /* 0x0000000000007941 */ /* 0x000fea0003800000 */
.L_x_2624:
        /* <DEDUP_REMOVED lines=50> */
.L_x_2627:
[----:B------:R-:W-:Y:S05]  /*27420*/  BSYNC B0 ;  /* 0x0000000000007941 */ /* 0x000fea0003800000 */
.L_x_2626:
        /* <DEDUP_REMOVED lines=50> */
.L_x_2629:
[----:B------:R-:W-:Y:S05]  /*27750*/  BSYNC B0 ;  /* 0x0000000000007941 */ /* 0x000fea0003800000 */
.L_x_2628:
[----:B------:R-:W-:Y:S01]  /*27760*/  IADD3 R4, R4, 0x60, RZ ;  /* 0x0000006004047810 */ /* 0x000fe20007ffe0ff */
[----:B------:R-:W-:Y:S02]  /*27770*/  IMAD.MOV.U32 R2, RZ, RZ, R130 ;  /* 0x000000ffff027224 */ /* 0x000fe400078e0082 */
[----:B------:R-:W-:Y:S01]  /*27780*/  IMAD.MOV.U32 R3, RZ, RZ, 0x0 ;  /* 0x00000000ff037424 */ /* 0x000fe200078e00ff */
[----:B------:R-:W-:-:S13]  /*27790*/  ISETP.GE.AND P0, PT, R4, R0, PT ;  /* 0x000000000400720c */ /* 0x000fda0003f06270 */
[----:B------:R-:W-:Y:S05]  /*277a0*/  @P0 RET.REL.NODEC R2 `(_ZN7cutlass13device_kernelIN5flash19enable_sm80_to_sm89INS1_16FlashAttnFwdSm80INS1_25CollectiveMainloopFwdSm80ILi8ELi1ELb0EN4cute5tupleIJNS5_1CILi128EEENS7_ILi48EEENS7_ILi256EEEEEELi256ENS_10bfloat16_tEfNS_4arch4Sm80ELb0ELb1ELb1ELb1ELb1ELb1ELb1ELb1EEENS1_21CollectiveEpilogueFwdINS6_IJS8_SA_S9_EEENS6_IJNS7_ILi1EEESI_SI_EEESC_SE_Li256ELb1ELb1ELb1ELb0EEENS1_36VarlenDynamicPersistentTileSchedulerILi128ELi48ELi256ELi256ELb1ELb1ELb0ELb1ELb0ELb1EEEEEEEEEvNT_6ParamsE) ;  /* 0xfffd885002000950 */ /* 0x000fea0003c3ffff */
        /* <DEDUP_REMOVED lines=17> */
[----:B------:R-:W-:Y:S01]  /*278c0*/  LOP3.LUT R2, R16, 0xffff0000, RZ, 0xc0, !PT ;  /* 0xffff000010027812 */ /* 0x000fe200078ec0ff */
[----:B------:R-:W-:Y:S01]  /*278d0*/  FMUL.FTZ R19, R10, R21 ;  /* 0x000000150a137220 */ /* 0x000fe20000410000 */
        /* <DEDUP_REMOVED lines=17> */
[C---:B------:R-:W-:Y:S02]  /*279f0*/  FFMA.FTZ R16, R3.reuse, R20, R2 ;  /* 0x0000001403107223 */ /* 0x040fe40000010002 */
[----:B------:R-:W-:Y:S02]  /*27a00*/  FFMA.FTZ R19, R14, R23, R19 ;  /* 0x000000170e137223 */ /* 0x000fe40000010013 */
[----:B------:R-:W-:Y:S01]  /*27a10*/  FFMA.FTZ R4, R3, R18, -R4 ;  /* 0x0000001203047223 */ /* 0x000fe20000010804 */
[----:B------:R-:W-:Y:S01]  /*27a20*/  F2FP.BF16.PACK_AB R18, R15, R10 ;  /* 0x0000000a0f12723e */ /* 0x000fe200000010ff */
[C---:B------:R-:W-:Y:S01]  /*27a30*/  FFMA.FTZ R2, R0.reuse, R13, -R11 ;  /* 0x0000000d00027223 */ /* 0x040fe2000001080b */
[----:B------:R-:W-:Y:S01]  /*27a40*/  F2FP.BF16.PACK_AB R19, R19, R6 ;  /* 0x000000061313723e */ /* 0x000fe200000010ff */
[----:B------:R-:W-:Y:S01]  /*27a50*/  FFMA.FTZ R17, R0, R21, R17 ;  /* 0x0000001500117223 */ /* 0x000fe20000010011 */
[----:B------:R-:W-:-:S02]  /*27a60*/  F2FP.BF16.PACK_AB R16, R16, R4 ;  /* 0x000000041010723e */ /* 0x000fc400000010ff */
[----:B------:R-:W-:Y:S02]  /*27a70*/  MOV R3, 0x0 ;  /* 0x0000000000037802 */ /* 0x000fe40000000f00 */
[----:B------:R-:W-:Y:S01]  /*27a80*/  F2FP.BF16.PACK_AB R17, R17, R2 ;  /* 0x000000021111723e */ /* 0x000fe200000010ff */
[----:B------:R-:W-:-:S04]  /*27a90*/  IMAD.MOV.U32 R2, RZ, RZ, R130 ;  /* 0x000000ffff027224 */ /* 0x000fc800078e0082 */
[----:B------:R1:W-:Y:S01]  /*27aa0*/  ST.E.128 [R8.64+0xf000], R16 ;  /* 0x00f0001008007985 */ /* 0x0003e2000c101d04 */
[----:B------:R-:W-:Y:S05]  /*27ab0*/  RET.REL.NODEC R2 `(_ZN7cutlass13device_kernelIN5flash19enable_sm80_to_sm89INS1_16FlashAttnFwdSm80INS1_25CollectiveMainloopFwdSm80ILi8ELi1ELb0EN4cute5tupleIJNS5_1CILi128EEENS7_ILi48EEENS7_ILi256EEEEEELi256ENS_10bfloat16_tEfNS_4arch4Sm80ELb0ELb1ELb1ELb1ELb1ELb1ELb1ELb1EEENS1_21CollectiveEpilogueFwdINS6_IJS8_SA_S9_EEENS6_IJNS7_ILi1EEESI_SI_EEESC_SE_Li256ELb1ELb1ELb1ELb0EEENS1_36VarlenDynamicPersistentTileSchedulerILi128ELi48ELi256ELi256ELb1ELb1ELb0ELb1ELb0ELb1EEEEEEEEEvNT_6ParamsE) ;  /* 0xfffd854002007950 */ /* 0x000fea0003c3ffff */
.L_x_2584:
[----:B-1---5:R-:W-:-:S13]  /*27ac0*/  ISETP.NE.AND P0, PT, R13, 0x1, PT ;  /* 0x000000010d00780c */ /* 0x022fda0003f05270 */
[----:B------:R1:W2:Y:S04]  /*27ad0*/  @P0 LD.E R18, [R10.64+0x168] ;  /* 0x000168040a120980 */ /* 0x0002a8000c101900 */
[----:B-1----:R2:W3:Y:S02]  /*27ae0*/  @P0 LD.E R10, [R10.64+0x16c] ;  /* 0x00016c040a0a0980 */ /* 0x0024e4000c101900 */
[----:B--2---:R-:W-:-:S05]  /*27af0*/  @P0 IMAD.HI.U32 R11, R4, R18, RZ ;  /* 0x00000012040b0227 */ /* 0x004fca00078e00ff */
[----:B---3--:R-:W-:-:S04]  /*27b00*/  @P0 SHF.R.U32.HI R4, RZ, R10, R11 ;  /* 0x0000000aff040219 */ /* 0x008fc8000001160b */
[----:B------:R-:W-:Y:S01]  /*27b10*/  SHF.R.S32.HI R10, RZ, 0x1f, R4 ;  /* 0x0000001fff0a7819 */ /* 0x000fe20000011404 */
[-C--:B------:R-:W-:Y:S02]  /*27b20*/  IMAD R20, R9, R4.reuse, RZ ;  /* 0x0000000409147224 */ /* 0x080fe400078e02ff */
[----:B------:R-:W-:Y:S02]  /*27b30*/  IMAD R11, R3, R4, RZ ;  /* 0x00000004030b7224 */ /* 0x000fe400078e02ff */
[-C--:B------:R-:W-:Y:S02]  /*27b40*/  IMAD R21, R8, R10.reuse, R20 ;  /* 0x0000000a08157224 */ /* 0x080fe400078e0214 */
[C---:B------:R-:W-:Y:S02]  /*27b50*/  IMAD R20, R2.reuse, R10, R11 ;  /* 0x0000000a02147224 */ /* 0x040fe400078e020b */
[----:B------:R-:W-:-:S04]  /*27b60*/  IMAD.WIDE.U32 R10, R2, R4, RZ ;  /* 0x00000004020a7225 */ /* 0x000fc800078e00ff */
[----:B------:R-:W-:Y:S01]  /*27b70*/  IMAD.WIDE.U32 R18, R8, R4, RZ ;  /* 0x0000000408127225 */ /* 0x000fe200078e00ff */
[----:B------:R-:W-:-:S03]  /*27b80*/  IADD3 R11, R11, R20, RZ ;  /* 0x000000140b0b7210 */ /* 0x000fc60007ffe0ff */
[-C--:B------:R-:W-:Y:S01]  /*27b90*/  IMAD R9, R9, R6.reuse, RZ ;  /* 0x0000000609097224 */ /* 0x080fe200078e02ff */
[----:B------:R-:W-:Y:S01]  /*27ba0*/  IADD3 R19, R19, R21, RZ ;  /* 0x0000001513137210 */ /* 0x000fe20007ffe0ff */
[----:B------:R-:W-:Y:S02]  /*27bb0*/  IMAD R4, R3, R6, RZ ;  /* 0x0000000603047224 */ /* 0x000fe400078e02ff */
[----:B------:R-:W-:-:S04]  /*27bc0*/  IMAD.WIDE.U32 R10, R6, R2, R10 ;  /* 0x00000002060a7225 */ /* 0x000fc800078e000a */
[----:B------:R-:W-:Y:S01]  /*27bd0*/  IMAD.WIDE.U32 R18, R6, R8, R18 ;  /* 0x0000000806127225 */ /* 0x000fe200078e0012 */
[----:B------:R-:W-:-:S03]  /*27be0*/  LEA R36, P0, R10, R16, 0x1 ;  /* 0x000000100a247211 */ /* 0x000fc600078008ff */
[-C--:B------:R-:W-:Y:S01]  /*27bf0*/  IMAD R3, R8, R23.reuse, R9 ;  /* 0x0000001708037224 */ /* 0x080fe200078e0209 */
[----:B------:R-:W-:Y:S01]  /*27c00*/  LEA R26, P1, R18, R14, 0x1 ;  /* 0x0000000e121a7211 */ /* 0x000fe200078208ff */
[----:B------:R-:W-:-:S03]  /*27c10*/  IMAD R2, R2, R23, R4 ;  /* 0x0000001702027224 */ /* 0x000fc600078e0204 */
[----:B------:R-:W-:Y:S02]  /*27c20*/  IADD3 R3, R19, R3, RZ ;  /* 0x0000000313037210 */ /* 0x000fe40007ffe0ff */
[----:B------:R-:W-:Y:S02]  /*27c30*/  IADD3 R2, R11, R2, RZ ;  /* 0x000000020b027210 */ /* 0x000fe40007ffe0ff */
[----:B------:R-:W-:Y:S02]  /*27c40*/  LEA.HI.X R25, R18, R15, R3, 0x1, P1 ;  /* 0x0000000f12197211 */ /* 0x000fe400008f0c03 */
[----:B------:R-:W-:Y:S01]  /*27c50*/  LEA.HI.X R24, R10, R17, R2, 0x1, P0 ;  /* 0x000000110a187211 */ /* 0x000fe200000f0c02 */
[----:B------:R-:W-:Y:S05]  /*27c60*/  BRA.DIV ~URZ, `(.L_x_2630) ;  /* 0x000055827f007947 */ /* 0x000fea000b800000 */
[----:B------:R1:W2:Y:S02]  /*27c70*/  SHFL.IDX PT, R4, R25, RZ, 0x181f ;  /* 0x00181fff19047589 */ /* 0x0002a400000e0000 */
.L_x_2666:
[----:B------:R-:W-:Y:S05]  /*27c80*/  BRA.DIV ~URZ, `(.L_x_2631) ;  /* 0x000055d27f007947 */ /* 0x000fea000b800000 */
[----:B------:R3:W4:Y:S01]  /*27c90*/  SHFL.IDX PT, R8, R26, RZ, 0x181f ;  /* 0x00181fff1a087589 */ /* 0x00072200000e0000 */
[----:B--2---:R-:W-:-:S03]  /*27ca0*/  MOV R9, R4 ;  /* 0x0000000400097202 */ /* 0x004fc60000000f00 */
[----:B------:R3:W2:Y:S04]  /*27cb0*/  SHFL.IDX PT, R6, R24, RZ, 0x181f ;  /* 0x00181fff18067589 */ /* 0x0006a800000e0000 */
[----:B------:R3:W1:Y:S02]  /*27cc0*/  SHFL.IDX PT, R2, R36, RZ, 0x181f ;  /* 0x00181fff24027589 */ /* 0x00066400000e0000 */
.L_x_2667:
        /* <DEDUP_REMOVED lines=20> */
[----:B------:R-:W-:Y:S01]  /*27e10*/  CS2R R20, SRZ ;  /* 0x0000000000147805 */ /* 0x000fe2000001ff00 */
[----:B------:R-:W-:Y:S01]  /*27e20*/  CS2R R30, SRZ ;  /* 0x00000000001e7805 */ /* 0x000fe2000001ff00 */
[----:B------:R-:W-:Y:S01]  /*27e30*/  CS2R R28, SRZ ;  /* 0x00000000001c7805 */ /* 0x000fe2000001ff00 */
[----:B------:R-:W-:Y:S01]  /*27e40*/  CS2R R34, SRZ ;  /* 0x0000000000227805 */ /* 0x000fe2000001ff00 */
[----:B------:R-:W-:-:S05]  /*27e50*/  CS2R R32, SRZ ;  /* 0x0000000000207805 */ /* 0x000fca000001ff00 */
[----:B----4-:R-:W-:Y:S02]  /*27e60*/  @!P1 IMAD.WIDE R14, R42, 0x2, R8 ;  /* 0x000000022a0e9825 */ /* 0x010fe400078e0208 */
[----:B------:R-:W-:-:S03]  /*27e70*/  @!P0 SHF.R.S32.HI R4, RZ, 0x1f, R6 ;  /* 0x0000001fff048819 */ /* 0x000fc60000011406 */
[----:B------:R2:W5:Y:S01]  /*27e80*/  @!P1 LD.E.128 R16, [R14.64] ;  /* 0x000000040e109980 */ /* 0x000562000c101d00 */
[----:B------:R-:W-:-:S04]  /*27e90*/  @!P0 LEA.HI R4, R4, R6, RZ, 0x3 ;  /* 0x0000000604048211 */ /* 0x000fc800078f18ff */
[----:B------:R-:W-:-:S05]  /*27ea0*/  @!P0 LOP3.LUT R4, R4, 0xfffffff8, RZ, 0xc0, !PT ;  /* 0xfffffff804048812 */ /* 0x000fca00078ec0ff */
[----:B------:R-:W-:-:S04]  /*27eb0*/  @!P0 IMAD.WIDE R10, R4, 0x2, R8 ;  /* 0x00000002040a8825 */ /* 0x000fc800078e0208 */
[--C-:B-1----:R-:W-:Y:S01]  /*27ec0*/  @!P0 IMAD.WIDE R8, R4, 0x2, R2.reuse ;  /* 0x0000000204088825 */ /* 0x102fe200078e0202 */
[----:B------:R2:W5:Y:S03]  /*27ed0*/  @!P0 LD.E.128 R28, [R10.64] ;  /* 0x000000040a1c8980 */ /* 0x000566000c101d00 */
[----:B------:R-:W-:Y:S01]  /*27ee0*/  @!P1 IMAD.WIDE R2, R42, 0x2, R2 ;  /* 0x000000022a029825 */ /* 0x000fe200078e0202 */
[----:B------:R2:W5:Y:S04]  /*27ef0*/  @!P0 LD.E.128 R32, [R8.64] ;  /* 0x0000000408208980 */ /* 0x000568000c101d00 */
[----:B------:R2:W5:Y:S02]  /*27f00*/  @!P1 LD.E.128 R20, [R2.64] ;  /* 0x0000000402149980 */ /* 0x000564000c101d00 */
.L_x_2633:
[----:B------:R-:W-:Y:S05]  /*27f10*/  BSYNC B0 ;  /* 0x0000000000007941 */ /* 0x000fea0003800000 */
.L_x_2632:
[----:B-----5:R-:W-:Y:S01]  /*27f20*/  IMAD.MOV.U32 R6, RZ, RZ, R30 ;  /* 0x000000ffff067224 */ /* 0x020fe200078e001e */
[----:B-12---:R-:W-:Y:S01]  /*27f30*/  MOV R2, R29 ;  /* 0x0000001d00027202 */ /* 0x006fe20000000f00 */
[----:B------:R-:W-:-:S02]  /*27f40*/  IMAD.MOV.U32 R4, RZ, RZ, R31 ;  /* 0x000000ffff047224 */ /* 0x000fc400078e001f */
[----:B------:R-:W-:-:S03]  /*27f50*/  IMAD.MOV.U32 R3, RZ, RZ, R28 ;  /* 0x000000ffff037224 */ /* 0x000fc600078e001c */
        /* <DEDUP_REMOVED lines=20> */
[----:B------:R-:W-:Y:S05]  /*280a0*/  BRA.DIV ~URZ, `(.L_x_2634) ;  /* 0x000052f27f007947 */ /* 0x000fea000b800000 */
[----:B------:R1:W2:Y:S04]  /*280b0*/  SHFL.IDX PT, R9, R25, 0x1, 0x181f ;  /* 0x00381f0019097f89 */ /* 0x0002a800000e0000 */
[----:B----4-:R1:W4:Y:S04]  /*280c0*/  SHFL.IDX PT, R8, R26, 0x1, 0x181f ;  /* 0x00381f001a087f89 */ /* 0x01032800000e0000 */
[----:B------:R1:W3:Y:S04]  /*280d0*/  SHFL.IDX PT, R4, R24, 0x1, 0x181f ;  /* 0x00381f0018047f89 */ /* 0x0002e800000e0000 */
[----:B------:R1:W1:Y:S02]  /*280e0*/  SHFL.IDX PT, R2, R36, 0x1, 0x181f ;  /* 0x00381f0024027f89 */ /* 0x00026400000e0000 */
.L_x_2668:
        /* <DEDUP_REMOVED lines=23> */
[----:B--2-4-:R-:W-:Y:S02]  /*28260*/  @!P1 IMAD.WIDE R14, R42, 0x2, R8 ;  /* 0x000000022a0e9825 */ /* 0x014fe400078e0208 */
        /* <DEDUP_REMOVED lines=10> */
.L_x_2636:
[----:B------:R-:W-:Y:S05]  /*28310*/  BSYNC B0 ;  /* 0x0000000000007941 */ /* 0x000fea0003800000 */
.L_x_2635:
[----:B-----5:R-:W-:Y:S02]  /*28320*/  IMAD.MOV.U32 R6, RZ, RZ, R58 ;  /* 0x000000ffff067224 */ /* 0x020fe400078e003a */
[----:B------:R-:W-:-:S02]  /*28330*/  IMAD.MOV.U32 R4, RZ, RZ, R59 ;  /* 0x000000ffff047224 */ /* 0x000fc400078e003b */
[----:B--2---:R-:W-:Y:S02]  /*28340*/  IMAD.MOV.U32 R3, RZ, RZ, R56 ;  /* 0x000000ffff037224 */ /* 0x004fe400078e0038 */
[----:B-1----:R-:W-:Y:S01]  /*28350*/  IMAD.MOV.U32 R2, RZ, RZ, R57 ;  /* 0x000000ffff027224 */ /* 0x002fe200078e0039 */
        /* <DEDUP_REMOVED lines=20> */
[----:B------:R-:W-:Y:S02]  /*284a0*/  PRMT R103, R6, 0x7610, R103 ;  /* 0x0000761006677816 */ /* 0x000fe40000000067 */
[----:B------:R-:W-:Y:S02]  /*284b0*/  PRMT R104, R4, 0x7610, R104 ;  /* 0x0000761004687816 */ /* 0x000fe40000000068 */
[----:B------:R-:W-:-:S02]  /*284c0*/  PRMT R101, R3, 0x7610, R101 ;  /* 0x0000761003657816 */ /* 0x000fc40000000065 */
[----:B------:R-:W-:Y:S01]  /*284d0*/  PRMT R102, R2, 0x7610, R102 ;  /* 0x0000761002667816 */ /* 0x000fe20000000066 */
[----:B------:R-:W-:Y:S05]  /*284e0*/  BRA.DIV ~URZ, `(.L_x_2637) ;  /* 0x000050427f007947 */ /* 0x000fea000b800000 */
[----:B------:R1:W2:Y:S02]  /*284f0*/  SHFL.IDX PT, R4, R25, 0x2, 0x181f ;  /* 0x00581f0019047f89 */ /* 0x0002a400000e0000 */
.L_x_2669:
[----:B------:R-:W-:Y:S05]  /*28500*/  BRA.DIV ~URZ, `(.L_x_2638) ;  /* 0x000050927f007947 */ /* 0x000fea000b800000 */
[----:B----4-:R3:W4:Y:S01]  /*28510*/  SHFL.IDX PT, R8, R26, 0x2, 0x181f ;  /* 0x00581f001a087f89 */ /* 0x01072200000e0000 */
[----:B--2---:R-:W-:-:S03]  /*28520*/  MOV R9, R4 ;  /* 0x0000000400097202 */ /* 0x004fc60000000f00 */
[----:B------:R3:W2:Y:S04]  /*28530*/  SHFL.IDX PT, R6, R24, 0x2, 0x181f ;  /* 0x00581f0018067f89 */ /* 0x0006a800000e0000 */
[----:B------:R3:W1:Y:S02]  /*28540*/  SHFL.IDX PT, R2, R36, 0x2, 0x181f ;  /* 0x00581f0024027f89 */ /* 0x00066400000e0000 */
.L_x_2670:
        /* <DEDUP_REMOVED lines=21> */
[----:B------:R-:W-:-:S07]  /*286a0*/  CS2R R72, SRZ ;  /* 0x0000000000487805 */ /* 0x000fce000001ff00 */
[----:B----4-:R-:W-:Y:S02]  /*286b0*/  @!P1 IMAD.WIDE R10, R42, 0x2, R8 ;  /* 0x000000022a0a9825 */ /* 0x010fe400078e0208 */
[----:B------:R-:W-:Y:S01]  /*286c0*/  @!P0 SHF.R.S32.HI R4, RZ, 0x1f, R6 ;  /* 0x0000001fff048819 */ /* 0x000fe20000011406 */
[----:B------:R-:W-:Y:S02]  /*286d0*/  CS2R R82, SRZ ;  /* 0x0000000000527805 */ /* 0x000fe4000001ff00 */
[----:B------:R2:W5:Y:S01]  /*286e0*/  @!P1 LD.E.128 R64, [R10.64] ;  /* 0x000000040a409980 */ /* 0x000562000c101d00 */
[----:B------:R-:W-:-:S04]  /*286f0*/  @!P0 LEA.HI R4, R4, R6, RZ, 0x3 ;  /* 0x0000000604048211 */ /* 0x000fc800078f18ff */
[----:B------:R-:W-:Y:S01]  /*28700*/  @!P0 LOP3.LUT R4, R4, 0xfffffff8, RZ, 0xc0, !PT ;  /* 0xfffffff804048812 */ /* 0x000fe200078ec0ff */
[----:B------:R-:W-:-:S04]  /*28710*/  CS2R R80, SRZ ;  /* 0x0000000000507805 */ /* 0x000fc8000001ff00 */
[----:B--2---:R-:W-:-:S04]  /*28720*/  @!P0 IMAD.WIDE R10, R4, 0x2, R8 ;  /* 0x00000002040a8825 */ /* 0x004fc800078e0208 */
[--C-:B-1----:R-:W-:Y:S01]  /*28730*/  @!P0 IMAD.WIDE R8, R4, 0x2, R2.reuse ;  /* 0x0000000204088825 */ /* 0x102fe200078e0202 */
[----:B------:R1:W5:Y:S03]  /*28740*/  @!P0 LD.E.128 R72, [R10.64] ;  /* 0x000000040a488980 */ /* 0x000366000c101d00 */
[----:B------:R-:W-:Y:S01]  /*28750*/  @!P1 IMAD.WIDE R2, R42, 0x2, R2 ;  /* 0x000000022a029825 */ /* 0x000fe200078e0202 */
[----:B------:R1:W5:Y:S04]  /*28760*/  @!P0 LD.E.128 R80, [R8.64] ;  /* 0x0000000408508980 */ /* 0x000368000c101d00 */
[----:B------:R1:W5:Y:S02]  /*28770*/  @!P1 LD.E.128 R68, [R2.64] ;  /* 0x0000000402449980 */ /* 0x000364000c101d00 */
.L_x_2640:
[----:B------:R-:W-:Y:S05]  /*28780*/  BSYNC B0 ;  /* 0x0000000000007941 */ /* 0x000fea0003800000 */
.L_x_2639:
[----:B-1---5:R-:W-:Y:S01]  /*28790*/  IMAD.MOV.U32 R3, RZ, RZ, R72 ;  /* 0x000000ffff037224 */ /* 0x022fe200078e0048 */
[----:B------:R-:W-:Y:S01]  /*287a0*/  CS2R R94, SRZ ;  /* 0x00000000005e7805 */ /* 0x000fe2000001ff00 */
[----:B------:R-:W-:-:S02]  /*287b0*/  IMAD.MOV.U32 R2, RZ, RZ, R73 ;  /* 0x000000ffff027224 */ /* 0x000fc400078e0049 */
[----:B------:R-:W-:Y:S02]  /*287c0*/  IMAD.MOV.U32 R6, RZ, RZ, R74 ;  /* 0x000000ffff067224 */ /* 0x000fe400078e004a */
[----:B------:R-:W-:Y:S01]  /*287d0*/  IMAD.MOV.U32 R4, RZ, RZ, R75 ;  /* 0x000000ffff047224 */ /* 0x000fe200078e004b */
[----:B------:R-:W-:Y:S01]  /*287e0*/  PRMT R116, R2, 0x5410, R3 ;  /* 0x0000541002747816 */ /* 0x000fe20000000003 */
        /* <DEDUP_REMOVED lines=9> */
[----:B------:R-:W-:-:S02]  /*28880*/  SHF.R.S32.HI R4, RZ, 0x1f, R27 ;  /* 0x0000001fff047819 */ /* 0x000fc4000001141b */
[----:B------:R-:W-:Y:S02]  /*28890*/  SHF.L.U32 R6, R60, 0x7, RZ ;  /* 0x000000073c067819 */ /* 0x000fe400000006ff */
[----:B------:R-:W-:Y:S01]  /*288a0*/  PRMT R115, R2, 0x5410, R3 ;  /* 0x0000541002737816 */ /* 0x000fe20000000003 */
[----:B------:R-:W-:Y:S01]  /*288b0*/  IMAD.MOV.U32 R3, RZ, RZ, R80 ;  /* 0x000000ffff037224 */ /* 0x000fe200078e0050 */
[----:B------:R-:W-:Y:S02]  /*288c0*/  MOV R2, R81 ;  /* 0x0000005100027202 */ /* 0x000fe40000000f00 */
[----:B------:R-:W-:Y:S02]  /*288d0*/  LEA.HI R4, R4, R27, RZ, 0x3 ;  /* 0x0000001b04047211 */ /* 0x000fe400078f18ff */
[----:B------:R-:W-:Y:S01]  /*288e0*/  PRMT R114, R2, 0x5410, R3 ;  /* 0x0000541002727816 */ /* 0x000fe20000000003 */
[----:B------:R-:W-:Y:S01]  /*288f0*/  IMAD.MOV.U32 R3, RZ, RZ, R70 ;  /* 0x000000ffff037224 */ /* 0x000fe200078e0046 */
[----:B------:R-:W-:Y:S01]  /*28900*/  LEA.HI.SX32 R6, R4, R6, 0x1d ;  /* 0x0000000604067211 */ /* 0x000fe200078feaff */
[----:B------:R-:W-:-:S05]  /*28910*/  IMAD.MOV.U32 R2, RZ, RZ, R71 ;  /* 0x000000ffff027224 */ /* 0x000fca00078e0047 */
[----:B------:R-:W-:Y:S01]  /*28920*/  PRMT R110, R2, 0x5410, R3 ;  /* 0x00005410026e7816 */ /* 0x000fe20000000003 */
[----:B------:R-:W-:Y:S01]  /*28930*/  IMAD.MOV.U32 R2, RZ, RZ, R69 ;  /* 0x000000ffff027224 */ /* 0x000fe200078e0045 */
[----:B------:R-:W-:-:S04]  /*28940*/  MOV R3, R68 ;  /* 0x0000004400037202 */ /* 0x000fc80000000f00 */
[----:B------:R-:W-:Y:S01]  /*28950*/  PRMT R109, R2, 0x5410, R3 ;  /* 0x00005410026d7816 */ /* 0x000fe20000000003 */
[----:B------:R-:W-:Y:S05]  /*28960*/  BRA.DIV ~URZ, `(.L_x_2641) ;  /* 0x00004d727f007947 */ /* 0x000fea000b800000 */
[----:B------:R1:W2:Y:S02]  /*28970*/  SHFL.IDX PT, R4, R25, 0x3, 0x181f ;  /* 0x00781f0019047f89 */ /* 0x0002a400000e0000 */
.L_x_2671:
[----:B------:R-:W-:Y:S05]  /*28980*/  BRA.DIV ~URZ, `(.L_x_2642) ;  /* 0x00004dc27f007947 */ /* 0x000fea000b800000 */
[----:B----4-:R4:W1:Y:S01]  /*28990*/  SHFL.IDX PT, R8, R26, 0x3, 0x181f ;  /* 0x00781f001a087f89 */ /* 0x01086200000e0000 */
[----:B--2---:R-:W-:-:S03]  /*289a0*/  MOV R9, R4 ;  /* 0x0000000400097202 */ /* 0x004fc60000000f00 */
[----:B------:R4:W2:Y:S04]  /*289b0*/  SHFL.IDX PT, R10, R24, 0x3, 0x181f ;  /* 0x00781f00180a7f89 */ /* 0x0008a800000e0000 */
[----:B------:R4:W3:Y:S02]  /*289c0*/  SHFL.IDX PT, R2, R36, 0x3, 0x181f ;  /* 0x00781f0024027f89 */ /* 0x0008e400000e0000 */
.L_x_2672:
[----:B------:R-:W-:Y:S01]  /*289d0*/  IADD3 R3, R6, 0x60, RZ ;  /* 0x0000006006037810 */ /* 0x000fe20007ffe0ff */
[----:B------:R-:W-:Y:S01]  /*289e0*/  BSSY B0, `(.L_x_2643) ;  /* 0x0000021000007945 */ /* 0x000fe20003800000 */
[----:B------:R-:W-:Y:S01]  /*289f0*/  CS2R R92, SRZ ;  /* 0x00000000005c7805 */ /* 0x000fe2000001ff00 */
[----:B------:R-:W-:Y:S01]  /*28a00*/  CS2R R62, SRZ ;  /* 0x00000000003e7805 */ /* 0x000fe2000001ff00 */
[----:B------:R-:W-:Y:S01]  /*28a10*/  ISETP.GE.AND P0, PT, R3, R13, PT ;  /* 0x0000000d0300720c */ /* 0x000fe20003f06270 */
[----:B--2---:R-:W-:Y:S01]  /*28a20*/  IMAD.MOV.U32 R3, RZ, RZ, R10 ;  /* 0x000000ffff037224 */ /* 0x004fe200078e000a */
[----:B------:R-:W-:Y:S01]  /*28a30*/  CS2R R60, SRZ ;  /* 0x00000000003c7805 */ /* 0x000fe2000001ff00 */
[----:B------:R-:W-:Y:S01]  /*28a40*/  CS2R R90, SRZ ;  /* 0x00000000005a7805 */ /* 0x000fe2000001ff00 */
[----:B------:R-:W-:Y:S01]  /*28a50*/  CS2R R88, SRZ ;  /* 0x0000000000587805 */ /* 0x000fe2000001ff00 */
[----:B------:R-:W-:Y:S01]  /*28a60*/  CS2R R86, SRZ ;  /* 0x0000000000567805 */ /* 0x000fe2000001ff00 */
[----:B------:R-:W-:-:S07]  /*28a70*/  CS2R R84, SRZ ;  /* 0x0000000000547805 */ /* 0x000fce000001ff00 */
        /* <DEDUP_REMOVED lines=10> */
[----:B-1----:R-:W-:Y:S02]  /*28b20*/  @!P1 IMAD.WIDE R10, R42, 0x2, R8 ;  /* 0x000000022a0a9825 */ /* 0x002fe400078e0208 */
[----:B------:R-:W-:Y:S01]  /*28b30*/  @!P0 SHF.R.S32.HI R4, RZ, 0x1f, R6 ;  /* 0x0000001fff048819 */ /* 0x000fe20000011406 */
[----:B------:R-:W-:Y:S01]  /*28b40*/  CS2R R90, SRZ ;  /* 0x00000000005a7805 */ /* 0x000fe2000001ff00 */
[----:B------:R-:W-:Y:S01]  /*28b50*/  CS2R R88, SRZ ;  /* 0x0000000000587805 */ /* 0x000fe2000001ff00 */
[----:B------:R1:W5:Y:S01]  /*28b60*/  @!P1 LD.E.128 R60, [R10.64] ;  /* 0x000000040a3c9980 */ /* 0x000362000c101d00 */
[----:B------:R-:W-:-:S04]  /*28b70*/  @!P0 LEA.HI R4, R4, R6, RZ, 0x3 ;  /* 0x0000000604048211 */ /* 0x000fc800078f18ff */
[----:B------:R-:W-:-:S05]  /*28b80*/  @!P0 LOP3.LUT R4, R4, 0xfffffff8, RZ, 0xc0, !PT ;  /* 0xfffffff804048812 */ /* 0x000fca00078ec0ff */
[----:B------:R-:W-:-:S05]  /*28b90*/  @!P0 IMAD.WIDE R8, R4, 0x2, R8 ;  /* 0x0000000204088825 */ /* 0x000fca00078e0208 */
[----:B------:R2:W5:Y:S02]  /*28ba0*/  @!P0 LD.E.128 R92, [R8.64] ;  /* 0x00000004085c8980 */ /* 0x000564000c101d00 */
[----:B--23--:R-:W-:-:S04]  /*28bb0*/  @!P1 IMAD.WIDE R8, R42, 0x2, R2 ;  /* 0x000000022a089825 */ /* 0x00cfc800078e0202 */
[----:B------:R-:W-:Y:S01]  /*28bc0*/  @!P0 IMAD.WIDE R2, R4, 0x2, R2 ;  /* 0x0000000204028825 */ /* 0x000fe200078e0202 */
[----:B------:R1:W5:Y:S04]  /*28bd0*/  @!P1 LD.E.128 R84, [R8.64] ;  /* 0x0000000408549980 */ /* 0x000368000c101d00 */
[----:B------:R1:W5:Y:S02]  /*28be0*/  @!P0 LD.E.128 R88, [R2.64] ;  /* 0x0000000402588980 */ /* 0x000364000c101d00 */
.L_x_2644:
[----:B------:R-:W-:Y:S05]  /*28bf0*/  BSYNC B0 ;  /* 0x0000000000007941 */ /* 0x000fea0003800000 */
.L_x_2643:
[----:B------:R-:W-:Y:S01]  /*28c00*/  IADD3 R6, R79, -c[0x0][0x20], RZ ;  /* 0x800008004f067a10 */ /* 0x000fe20007ffe0ff */
[----:B------:R-:W-:-:S04]  /*28c10*/  DEPBAR.LE SB0, 0x1 ;  /* 0x000080400000791a */ /* 0x000fc80000000000 */
[----:B-1-3--:R-:W2:Y:S01]  /*28c20*/  LDL.64 R2, [R6+0x20] ;  /* 0x0000200006027983 */ /* 0x00aea20000100a00 */
[----:B------:R-:W-:Y:S03]  /*28c30*/  WARPSYNC 0xffffffff ;  /* 0xffffffff00007948 */ /* 0x000fe60003800000 */
[----:B------:R-:W-:Y:S06]  /*28c40*/  BAR.SYNC.DEFER_BLOCKING 0x0 ;  /* 0x0000000000007b1d */ /* 0x000fec0000010000 */
[----:B--2---:R1:W2:Y:S02]  /*28c50*/  LD.E R2, [R2.64] ;  /* 0x0000000402027980 */ /* 0x0042a4000c101900 */
[----:B-1---5:R-:W-:-:S02]  /*28c60*/  IMAD.MOV.U32 R3, RZ, RZ, R94 ;  /* 0x000000ffff037224 */ /* 0x022fc400078e005e */
[----:B--2---:R-:W-:Y:S02]  /*28c70*/  IMAD R4, R2, -0x80, R13 ;  /* 0xffffff8002047824 */ /* 0x004fe400078e020d */
[----:B------:R-:W-:-:S05]  /*28c80*/  IMAD.MOV.U32 R2, RZ, RZ, R95 ;  /* 0x000000ffff027224 */ /* 0x000fca00078e005f */
        /* <DEDUP_REMOVED lines=13> */
[----:B------:R-:W-:-:S05]  /*28d60*/  IMAD.MOV.U32 R2, RZ, RZ, R88 ;  /* 0x000000ffff027224 */ /* 0x000fca00078e0058 */
[----:B------:R-:W-:Y:S01]  /*28d70*/  PRMT R121, R121, 0x5410, R2 ;  /* 0x0000541079797816 */ /* 0x000fe20000000002 */
[----:B------:R-:W-:-:S05]  /*28d80*/  IMAD.MOV.U32 R2, RZ, RZ, R89 ;  /* 0x000000ffff027224 */ /* 0x000fca00078e0059 */
[----:B------:R-:W-:Y:S01]  /*28d90*/  PRMT R121, R2, 0x7610, R121 ;  /* 0x0000761002797816 */ /* 0x000fe20000000079 */
[----:B------:R-:W-:-:S05]  /*28da0*/  IMAD.MOV.U32 R2, RZ, RZ, R86 ;  /* 0x000000ffff027224 */ /* 0x000fca00078e0056 */
[----:B------:R-:W-:Y:S02]  /*28db0*/  PRMT R118, R118, 0x5410, R2 ;  /* 0x0000541076767816 */ /* 0x000fe40000000002 */
[----:B------:R-:W-:-:S04]  /*28dc0*/  MOV R2, R87 ;  /* 0x0000005700027202 */ /* 0x000fc80000000f00 */
[----:B------:R-:W-:Y:S01]  /*28dd0*/  PRMT R118, R2, 0x7610, R118 ;  /* 0x0000761002767816 */ /* 0x000fe20000000076 */
[----:B------:R-:W-:-:S05]  /*28de0*/  IMAD.MOV.U32 R2, RZ, RZ, R84 ;  /* 0x000000ffff027224 */ /* 0x000fca00078e0054 */
[----:B------:R-:W-:Y:S01]  /*28df0*/  PRMT R79, R79, 0x5410, R2 ;  /* 0x000054104f4f7816 */ /* 0x000fe20000000002 */
[----:B------:R-:W-:-:S05]  /*28e00*/  IMAD.MOV.U32 R2, RZ, RZ, R85 ;  /* 0x000000ffff027224 */ /* 0x000fca00078e0055 */
[----:B------:R-:W-:Y:S02]  /*28e10*/  PRMT R79, R2, 0x7610, R79 ;  /* 0x00007610024f7816 */ /* 0x000fe4000000004f */
[----:B------:R-:W2:Y:S01]  /*28e20*/  LDL.64 R2, [R6+0x28] ;  /* 0x0000280006027983 */ /* 0x000ea20000100a00 */
[----:B------:R-:W-:-:S04]  /*28e30*/  IMNMX R77, R4, 0x80, PT ;  /* 0x00000080044d7817 */ /* 0x000fc80003800200 */
[----:B------:R-:W-:Y:S01]  /*28e40*/  ISETP.GE.AND P0, PT, R78, R77, PT ;  /* 0x0000004d4e00720c */ /* 0x000fe20003f06270 */
[----:B------:R-:W-:Y:S01]  /*28e50*/  BSSY B1, `(.L_x_2645) ;  /* 0x00000f1000017945 */ /* 0x000fe20003800000 */
[----:B--2---:R1:W5:Y:S11]  /*28e60*/  LD.E.64 R38, [R2.64] ;  /* 0x0000000402267980 */ /* 0x004376000c101b00 */
[----:B------:R-:W-:Y:S05]  /*28e70*/  @P0 BRA `(.L_x_2646) ;  /* 0x00000ee000000947 */ /* 0x000fea0003800000 */
[----:B------:R-:W-:Y:S01]  /*28e80*/  ISETP.GE.AND P0, PT, R42, R0, PT ;  /* 0x000000002a00720c */ /* 0x000fe20003f06270 */
[----:B------:R-:W-:-:S12]  /*28e90*/  BSSY B0, `(.L_x_2647) ;  /* 0x0000072000007945 */ /* 0x000fd80003800000 */
[----:B------:R-:W-:Y:S05]  /*28ea0*/  @P0 BRA `(.L_x_2648) ;  /* 0x0000070000000947 */ /* 0x000fea0003800000 */
[----:B------:R-:W-:Y:S01]  /*28eb0*/  LEA.HI R4, R0, R40, RZ, 0x1d ;  /* 0x0000002800047211 */ /* 0x000fe200078fe8ff */
[----:B-1----:R-:W-:Y:S01]  /*28ec0*/  IMAD.SHL.U32 R2, R78, 0x40, RZ ;  /* 0x000000404e027824 */ /* 0x002fe200078e00ff */
[----:B------:R-:W-:Y:S02]  /*28ed0*/  SHF.R.S32.HI R3, RZ, 0x1f, R27 ;  /* 0x0000001fff037819 */ /* 0x000fe4000001141b */
[----:B------:R-:W-:Y:S01]  /*28ee0*/  SHF.R.S32.HI R6, RZ, 0x1f, R4 ;  /* 0x0000001fff067819 */ /* 0x000fe20000011404 */
[----:B------:R-:W-:Y:S01]  /*28ef0*/  IMAD.SHL.U32 R8, R4, 0x8, RZ ;  /* 0x0000000804087824 */ /* 0x000fe200078e00ff */
[----:B------:R-:W-:Y:S02]  /*28f00*/  LEA.HI R3, R3, R27, RZ, 0x6 ;  /* 0x0000001b03037211 */ /* 0x000fe400078f30ff */
[----:B------:R-:W-:Y:S02]  /*28f10*/  LEA.HI R6, R6, R4, RZ, 0x3 ;  /* 0x0000000406067211 */ /* 0x000fe400078f18ff */
[----:B------:R-:W-:Y:S01]  /*28f20*/  LOP3.LUT R2, R2, 0x1c0, RZ, 0xc0, !PT ;  /* 0x000001c002027812 */ /* 0x000fe200078ec0ff */
[----:B------:R-:W-:Y:S01]  /*28f30*/  IMAD.SHL.U32 R4, R3, 0x8, RZ ;  /* 0x0000000803047824 */ /* 0x000fe200078e00ff */
[----:B----4-:R-:W-:Y:S01]  /*28f40*/  SHF.R.U64 R24, R20, 0x10, R21 ;  /* 0x0000001014187819 */ /* 0x010fe20000001215 */
[----:B------:R-:W-:Y:S01]  /*28f50*/  IMAD.SHL.U32 R6, R6, 0x400, RZ ;  /* 0x0000040006067824 */ /* 0x000fe200078e00ff */
[----:B------:R-:W-:-:S02]  /*28f60*/  LOP3.LUT R8, R2, 0x38, R8, 0xf8, !PT ;  /* 0x0000003802087812 */ /* 0x000fc400078ef808 */
[----:B------:R-:W-:Y:S02]  /*28f70*/  SHF.R.U32.HI R3, RZ, 0x3, R2 ;  /* 0x00000003ff037819 */ /* 0x000fe40000011602 */
[----:B------:R-:W-:Y:S02]  /*28f80*/  LOP3.LUT R9, R2, 0x38, R42, 0xf8, !PT ;  /* 0x0000003802097812 */ /* 0x000fe400078ef82a */
[----:B------:R-:W-:Y:S02]  /*28f90*/  LOP3.LUT R2, R4, 0xfffffe00, RZ, 0xc0, !PT ;  /* 0xfffffe0004027812 */ /* 0x000fe400078ec0ff */
[----:B------:R-:W-:Y:S02]  /*28fa0*/  LOP3.LUT R4, R8, R3, RZ, 0x3c, !PT ;  /* 0x0000000308047212 */ /* 0x000fe400078e3cff */
[----:B------:R-:W-:Y:S02]  /*28fb0*/  LOP3.LUT R6, R6, 0xffffe000, RZ, 0xc0, !PT ;  /* 0xffffe00006067812 */ /* 0x000fe400078ec0ff */
[----:B------:R-:W-:-:S02]  /*28fc0*/  LOP3.LUT R9, R2, R9, R3, 0xf6, !PT ;  /* 0x0000000902097212 */ /* 0x000fc400078ef603 */
[----:B------:R-:W-:Y:S02]  /*28fd0*/  IADD3 R8, R4, R6, R2 ;  /* 0x0000000604087210 */ /* 0x000fe40007ffe002 */
[----:B------:R-:W-:Y:S01]  /*28fe0*/  SHF.R.U32.HI R13, RZ, 0x10, R21 ;  /* 0x00000010ff0d7819 */ /* 0x000fe20000011615 */
[----:B-----5:R-:W-:Y:S01]  /*28ff0*/  IMAD.WIDE.U32 R14, R9, 0x2, R38 ;  /* 0x00000002090e7825 */ /* 0x020fe200078e0026 */
[--C-:B------:R-:W-:Y:S02]  /*29000*/  SHF.R.U64 R3, R16, 0x10, R17.reuse ;  /* 0x0000001010037819 */ /* 0x100fe40000001211 */
[----:B------:R-:W-:Y:S01]  /*29010*/  SHF.R.U32.HI R2, RZ, 0x10, R17 ;  /* 0x00000010ff027819 */ /* 0x000fe20000011611 */
[----:B------:R-:W-:Y:S01]  /*29020*/  IMAD.WIDE.U32 R20, R8, 0x2, R38 ;  /* 0x0000000208147825 */ /* 0x000fe200078e0026 */
[--C-:B------:R-:W-:Y:S02]  /*29030*/  SHF.R.U64 R4, R18, 0x10, R19.reuse ;  /* 0x0000001012047819 */ /* 0x100fe40000001213 */
[----:B------:R-:W-:-:S02]  /*29040*/  SHF.R.U32.HI R6, RZ, 0x10, R19 ;  /* 0x00000010ff067819 */ /* 0x000fc40000011613 */
[----:B------:R-:W2:Y:S01]  /*29050*/  LD.E.128 R8, [R20.64] ;  /* 0x0000000414087980 */ /* 0x000ea2000c101d00 */
[----:B------:R-:W-:Y:S02]  /*29060*/  SHF.R.U64 R36, R22, 0x10, R23 ;  /* 0x0000001016247819 */ /* 0x000fe40000001217 */
[----:B------:R-:W-:Y:S01]  /*29070*/  PRMT R22, R37, 0x5410, R2 ;  /* 0x0000541025167816 */ /* 0x000fe20000000002 */
[----:B------:R-:W3:Y:S01]  /*29080*/  LD.E.128 R16, [R14.64] ;  /* 0x000000040e107980 */ /* 0x000ee2000c101d00 */
[----:B------:R-:W-:Y:S02]  /*29090*/  PRMT R2, R43, 0x5432, R24 ;  /* 0x000054322b027816 */ /* 0x000fe40000000018 */
[----:B------:R-:W-:Y:S02]  /*290a0*/  PRMT R3, R37, 0x5432, R3 ;  /* 0x0000543225037816 */ /* 0x000fe40000000003 */
[C---:B------:R-:W-:Y:S02]  /*290b0*/  PRMT R26, R41.reuse, 0x5432, R4 ;  /* 0x00005432291a7816 */ /* 0x040fe40000000004 */
[----:B------:R-:W-:-:S02]  /*290c0*/  PRMT R25, R41, 0x5410, R6 ;  /* 0x0000541029197816 */ /* 0x000fc40000000006 */
[----:B------:R-:W-:Y:S01]  /*290d0*/  PRMT R24, R76, 0x5432, R36 ;  /* 0x000054324c187816 */ /* 0x000fe20000000024 */
[----:B------:R-:W-:Y:S01]  /*290e0*/  IMAD.U32 R36, R2, 0x10000, RZ ;  /* 0x0001000002247824 */ /* 0x000fe200078e00ff */
[----:B------:R-:W-:Y:S01]  /*290f0*/  PRMT R13, R43, 0x5410, R13 ;  /* 0x000054102b0d7816 */ /* 0x000fe2000000000d */
[C---:B------:R-:W-:Y:S01]  /*29100*/  IMAD.U32 R6, R3.reuse, 0x10000, RZ ;  /* 0x0001000003067824 */ /* 0x040fe200078e00ff */
[----:B------:R-:W-:Y:S02]  /*29110*/  LOP3.LUT R3, R3, 0xffff0000, RZ, 0xc0, !PT ;  /* 0xffff000003037812 */ /* 0x000fe400078ec0ff */
[----:B------:R-:W-:-:S04]  /*29120*/  SHF.R.U32.HI R23, RZ, 0x10, R23 ;  /* 0x00000010ff177819 */ /* 0x000fc80000011617 */
[----:B------:R-:W-:Y:S01]  /*29130*/  PRMT R23, R76, 0x5410, R23 ;  /* 0x000054104c177816 */ /* 0x000fe20000000017 */
[----:B--2---:R-:W-:Y:S02]  /*29140*/  IMAD.U32 R41, R8, 0x10000, RZ ;  /* 0x0001000008297824 */ /* 0x004fe400078e00ff */
[----:B---3--:R-:W-:Y:S02]  /*29150*/  IMAD.U32 R43, R16, 0x10000, RZ ;  /* 0x00010000102b7824 */ /* 0x008fe400078e00ff */
[----:B------:R-:W-:-:S04]  /*29160*/  FMUL.FTZ R4, R41, R36 ;  /* 0x0000002429047220 */ /* 0x000fc80000410000 */
[-C--:B------:R-:W-:Y:S02]  /*29170*/  FFMA.FTZ R37, R43, R6.reuse, -R4 ;  /* 0x000000062b257223 */ /* 0x080fe40000010804 */
[----:B------:R-:W-:Y:S01]  /*29180*/  FMUL.FTZ R4, R41, R6 ;  /* 0x0000000629047220 */ /* 0x000fe20000410000 */
[----:B------:R-:W-:-:S03]  /*29190*/  LOP3.LUT R6, R8, 0xffff0000, RZ, 0xc0, !PT ;  /* 0xffff000008067812 */ /* 0x000fc600078ec0ff */
[----:B------:R-:W-:Y:S01]  /*291a0*/  FFMA.FTZ R41, R43, R36, R4 ;  /* 0x000000242b297223 */ /* 0x000fe20000010004 */
[----:B------:R-:W-:Y:S02]  /*291b0*/  LOP3.LUT R4, R2, 0xffff0000, RZ, 0xc0, !PT ;  /* 0xffff000002047812 */ /* 0x000fe400078ec0ff */
[----:B------:R-:W-:-:S03]  /*291c0*/  LOP3.LUT R16, R16, 0xffff0000, RZ, 0xc0, !PT ;  /* 0xffff000010107812 */ /* 0x000fc600078ec0ff */
[----:B------:R-:W-:-:S04]  /*291d0*/  FMUL.FTZ R2, R6, R4 ;  /* 0x0000000406027220 */ /* 0x000fc80000410000 */
[-C--:B------:R-:W-:Y:S02]  /*291e0*/  FFMA.FTZ R8, R16, R3.reuse, -R2 ;  /* 0x0000000310087223 */ /* 0x080fe40000010802 */
[----:B------:R-:W-:-:S04]  /*291f0*/  FMUL.FTZ R2, R6, R3 ;  /* 0x0000000306027220 */ /* 0x000fc80000410000 */
[----:B------:R-:W-:Y:S01]  /*29200*/  FFMA.FTZ R36, R16, R4, R2 ;  /* 0x0000000410247223 */ /* 0x000fe20000010002 */
[----:B------:R-:W-:Y:S01]  /*29210*/  F2FP.BF16.PACK_AB R16, R8, R37 ;  /* 0x000000250810723e */ /* 0x000fe200000010ff */
[----:B------:R-:W-:-:S03]  /*29220*/  IMAD.U32 R3, R9, 0x10000, RZ ;  /* 0x0001000009037824 */ /* 0x000fc600078e00ff */
[----:B------:R-:W-:Y:S01]  /*29230*/  F2FP.BF16.PACK_AB R8, R36, R41 ;  /* 0x000000292408723e */ /* 0x000fe200000010ff */
[----:B------:R-:W-:Y:S01]  /*29240*/  IMAD.U32 R36, R13, 0x10000, RZ ;  /* 0x000100000d247824 */ /* 0x000fe200078e00ff */
[C---:B------:R-:W-:Y:S01]  /*29250*/  LOP3.LUT R4, R17.reuse, 0xffff0000, RZ, 0xc0, !PT ;  /* 0xffff000011047812 */ /* 0x040fe200078ec0ff */
[----:B------:R-:W-:Y:S01]  /*29260*/  IMAD.U32 R6, R17, 0x10000, RZ ;  /* 0x0001000011067824 */ /* 0x000fe200078e00ff */
[----:B------:R-:W-:Y:S01]  /*29270*/  LOP3.LUT R2, R9, 0xffff0000, RZ, 0xc0, !PT ;  /* 0xffff000009027812 */ /* 0x000fe200078ec0ff */
[----:B------:R-:W-:Y:S02]  /*29280*/  IMAD.U32 R17, R22, 0x10000, RZ ;  /* 0x0001000016117824 */ /* 0x000fe400078e00ff */
[C---:B------:R-:W-:Y:S02]  /*29290*/  FMUL.FTZ R9, R3.reuse, R36 ;  /* 0x0000002403097220 */ /* 0x040fe40000410000 */
[-C--:B------:R-:W-:Y:S02]  /*292a0*/  FMUL.FTZ R3, R3, R17.reuse ;  /* 0x0000001103037220 */ /* 0x080fe40000410000 */
[----:B------:R-:W-:Y:S01]  /*292b0*/  FFMA.FTZ R9, R6, R17, -R9 ;  /* 0x0000001106097223 */ /* 0x000fe20000010809 */
[----:B------:R-:W-:-:S02]  /*292c0*/  LOP3.LUT R17, R13, 0xffff0000, RZ, 0xc0, !PT ;  /* 0xffff00000d117812 */ /* 0x000fc400078ec0ff */
[----:B------:R-:W-:Y:S01]  /*292d0*/  LOP3.LUT R13, R22, 0xffff0000, RZ, 0xc0, !PT ;  /* 0xffff0000160d7812 */ /* 0x000fe200078ec0ff */
[----:B------:R-:W-:Y:S02]  /*292e0*/  FFMA.FTZ R6, R6, R36, R3 ;  /* 0x0000002406067223 */ /* 0x000fe40000010003 */
[C---:B------:R-:W-:Y:S02]  /*292f0*/  FMUL.FTZ R3, R2.reuse, R17 ;  /* 0x0000001102037220 */ /* 0x040fe40000410000 */
[----:B------:R-:W-:Y:S02]  /*29300*/  FMUL.FTZ R2, R2, R13 ;  /* 0x0000000d02027220 */ /* 0x000fe40000410000 */
[----:B------:R-:W-:Y:S02]  /*29310*/  IMAD.U32 R36, R10, 0x10000, RZ ;  /* 0x000100000a247824 */ /* 0x000fe400078e00ff */
[----:B------:R-:W-:Y:S02]  /*29320*/  FFMA.FTZ R2, R4, R17, R2 ;  /* 0x0000001104027223 */ /* 0x000fe40000010002 */
[----:B------:R-:W-:-:S02]  /*29330*/  IMAD.U32 R17, R24, 0x10000, RZ ;  /* 0x0001000018117824 */ /* 0x000fc400078e00ff */
[----:B------:R-:W-:Y:S02]  /*29340*/  FFMA.FTZ R3, R4, R13, -R3 ;  /* 0x0000000d04037223 */ /* 0x000fe40000010803 */
[----:B------:R-:W-:Y:S02]  /*29350*/  IMAD.U32 R13, R26, 0x10000, RZ ;  /* 0x000100001a0d7824 */ /* 0x000fe400078e00ff */
[----:B------:R-:W-:Y:S02]  /*29360*/  IMAD.U32 R37, R18, 0x10000, RZ ;  /* 0x0001000012257824 */ /* 0x000fe400078e00ff */
[----:B------:R-:W-:-:S04]  /*29370*/  FMUL.FTZ R4, R36, R17 ;  /* 0x0000001124047220 */ /* 0x000fc80000410000 */
[-C--:B------:R-:W-:Y:S02]  /*29380*/  FFMA.FTZ R22, R37, R13.reuse, -R4 ;  /* 0x0000000d25167223 */ /* 0x080fe40000010804 */
[----:B------:R-:W-:-:S04]  /*29390*/  FMUL.FTZ R4, R36, R13 ;  /* 0x0000000d24047220 */ /* 0x000fc80000410000 */
[----:B------:R-:W-:Y:S01]  /*293a0*/  FFMA.FTZ R37, R37, R17, R4 ;  /* 0x0000001125257223 */ /* 0x000fe20000010004 */
[----:B------:R-:W-:Y:S01]  /*293b0*/  F2FP.BF16.PACK_AB R17, R3, R9 ;  /* 0x000000090311723e */ /* 0x000fe200000010ff */
[----:B------:R-:W-:Y:S01]  /*293c0*/  IMAD.U32 R4, R23, 0x10000, RZ ;  /* 0x0001000017047824 */ /* 0x000fe200078e00ff */
[----:B------:R-:W-:Y:S01]  /*293d0*/  F2FP.BF16.PACK_AB R9, R2, R6 ;  /* 0x000000060209723e */ /* 0x000fe200000010ff */
[----:B------:R-:W-:Y:S02]  /*293e0*/  IMAD.U32 R6, R11, 0x10000, RZ ;  /* 0x000100000b067824 */ /* 0x000fe400078e00ff */
[----:B------:R-:W-:Y:S02]  /*293f0*/  IMAD.U32 R3, R25, 0x10000, RZ ;  /* 0x0001000019037824 */ /* 0x000fe400078e00ff */
[----:B------:R-:W-:Y:S02]  /*29400*/  IMAD.U32 R36, R19, 0x10000, RZ ;  /* 0x0001000013247824 */ /* 0x000fe400078e00ff */
[----:B------:R-:W-:-:S04]  /*29410*/  FMUL.FTZ R2, R6, R4 ;  /* 0x0000000406027220 */ /* 0x000fc80000410000 */
[-C--:B------:R-:W-:Y:S02]  /*29420*/  FFMA.FTZ R13, R36, R3.reuse, -R2 ;  /* 0x00000003240d7223 */ /* 0x080fe40000010802 */
[----:B------:R-:W-:Y:S01]  /*29430*/  FMUL.FTZ R2, R6, R3 ;  /* 0x0000000306027220 */ /* 0x000fe20000410000 */
[----:B------:R-:W-:Y:S02]  /*29440*/  LOP3.LUT R41, R24, 0xffff0000, RZ, 0xc0, !PT ;  /* 0xffff000018297812 */ /* 0x000fe400078ec0ff */
[----:B------:R-:W-:Y:S01]  /*29450*/  LOP3.LUT R3, R10, 0xffff0000, RZ, 0xc0, !PT ;  /* 0xffff00000a037812 */ /* 0x000fe200078ec0ff */
[----:B------:R-:W-:Y:S01]  /*29460*/  FFMA.FTZ R36, R36, R4, R2 ;  /* 0x0000000424247223 */ /* 0x000fe20000010002 */
[----:B------:R-:W-:Y:S02]  /*29470*/  LOP3.LUT R2, R11, 0xffff0000, RZ, 0xc0, !PT ;  /* 0xffff00000b027812 */ /* 0x000fe400078ec0ff */
[----:B------:R-:W-:Y:S02]  /*29480*/  LOP3.LUT R24, R23, 0xffff0000, RZ, 0xc0, !PT ;  /* 0xffff000017187812 */ /* 0x000fe400078ec0ff */
[----:B------:R-:W-:-:S02]  /*29490*/  LOP3.LUT R26, R26, 0xffff0000, RZ, 0xc0, !PT ;  /* 0xffff00001a1a7812 */ /* 0x000fc400078ec0ff */
[----:B------:R-:W-:Y:S01]  /*294a0*/  LOP3.LUT R23, R25, 0xffff0000, RZ, 0xc0, !PT ;  /* 0xffff000019177812 */ /* 0x000fe200078ec0ff */
[----:B------:R-:W-:Y:S01]  /*294b0*/  FMUL.FTZ R10, R3, R41 ;  /* 0x00000029030a7220 */ /* 0x000fe20000410000 */
[----:B------:R-:W-:Y:S01]  /*294c0*/  LOP3.LUT R6, R18, 0xffff0000, RZ, 0xc0, !PT ;  /* 0xffff000012067812 */ /* 0x000fe200078ec0ff */
[C---:B------:R-:W-:Y:S01]  /*294d0*/  FMUL.FTZ R11, R2.reuse, R24 ;  /* 0x00000018020b7220 */ /* 0x040fe20000410000 */
[----:B------:R-:W-:Y:S01]  /*294e0*/  LOP3.LUT R4, R19, 0xffff0000, RZ, 0xc0, !PT ;  /* 0xffff000013047812 */ /* 0x000fe200078ec0ff */
[-C--:B------:R-:W-:Y:S02]  /*294f0*/  FMUL.FTZ R3, R3, R26.reuse ;  /* 0x0000001a03037220 */ /* 0x080fe40000410000 */
[-C--:B------:R-:W-:Y:S02]  /*29500*/  FMUL.FTZ R2, R2, R23.reuse ;  /* 0x0000001702027220 */ /* 0x080fe40000410000 */
[----:B------:R-:W-:Y:S02]  /*29510*/  FFMA.FTZ R10, R6, R26, -R10 ;  /* 0x0000001a060a7223 */ /* 0x000fe4000001080a */
[----:B------:R-:W-:-:S02]  /*29520*/  FFMA.FTZ R11, R4, R23, -R11 ;  /* 0x00000017040b7223 */ /* 0x000fc4000001080b */
[----:B------:R-:W-:Y:S02]  /*29530*/  FFMA.FTZ R3, R6, R41, R3 ;  /* 0x0000002906037223 */ /* 0x000fe40000010003 */
[----:B------:R-:W-:Y:S01]  /*29540*/  FFMA.FTZ R2, R4, R24, R2 ;  /* 0x0000001804027223 */ /* 0x000fe20000010002 */
[----:B------:R-:W-:Y:S02]  /*29550*/  F2FP.BF16.PACK_AB R18, R10, R22 ;  /* 0x000000160a12723e */ /* 0x000fe400000010ff */
[----:B------:R-:W-:Y:S02]  /*29560*/  F2FP.BF16.PACK_AB R19, R11, R13 ;  /* 0x0000000d0b13723e */ /* 0x000fe400000010ff */
[----:B------:R-:W-:Y:S02]  /*29570*/  F2FP.BF16.PACK_AB R10, R3, R37 ;  /* 0x00000025030a723e */ /* 0x000fe400000010ff */
[----:B------:R-:W-:Y:S01]  /*29580*/  F2FP.BF16.PACK_AB R11, R2, R36 ;  /* 0x00000024020b723e */ /* 0x000fe200000010ff */
[----:B------:R1:W-:Y:S04]  /*29590*/  ST.E.128 [R14.64], R16 ;  /* 0x000000100e007985 */ /* 0x0003e8000c101d04 */
[----:B------:R1:W-:Y:S02]  /*295a0*/  ST.E.128 [R20.64], R8 ;  /* 0x0000000814007985 */ /* 0x0003e4000c101d04 */
.L_x_2648:
[----:B------:R-:W-:Y:S05]  /*295b0*/  BSYNC B0 ;  /* 0x0000000000007941 */ /* 0x000fea0003800000 */
.L_x_2647:
[----:B-1----:R-:W-:-:S04]  /*295c0*/  IADD3 R2, R42, 0x40, RZ ;  /* 0x000000402a027810 */ /* 0x002fc80007ffe0ff */
[----:B------:R-:W-:-:S13]  /*295d0*/  ISETP.GE.AND P0, PT, R2, R0, PT ;  /* 0x000000000200720c */ /* 0x000fda0003f06270 */
[----:B------:R-:W-:Y:S05]  /*295e0*/  @P0 BRA `(.L_x_2646) ;  /* 0x0000077000000947 */ /* 0x000fea0003800000 */
[----:B------:R-:W-:Y:S02]  /*295f0*/  SHF.R.S32.HI R3, RZ, 0x1f, R2 ;  /* 0x0000001fff037819 */ /* 0x000fe40000011402 */
[----:B------:R-:W-:Y:S02]  /*29600*/  SHF.R.U64 R13, R32, 0x10, R33 ;  /* 0x00000010200d7819 */ /* 0x000fe40000001221 */
[CC--:B------:R-:W-:Y:S02]  /*29610*/  LEA.HI R4, R3.reuse, R2.reuse, RZ, 0x3 ;  /* 0x0000000203047211 */ /* 0x0c0fe400078f18ff */
[----:B------:R-:W-:Y:S02]  /*29620*/  LEA.HI R10, R3, R2, RZ, 0x6 ;  /* 0x00000002030a7211 */ /* 0x000fe400078f30ff */
[----:B------:R-:W-:Y:S02]  /*29630*/  SHF.R.S32.HI R2, RZ, 0x1f, R27 ;  /* 0x0000001fff027819 */ /* 0x000fe4000001141b */
[----:B------:R-:W-:-:S02]  /*29640*/  SHF.R.S32.HI R3, RZ, 0x3, R4 ;  /* 0x00000003ff037819 */ /* 0x000fc40000011404 */
[----:B------:R-:W-:Y:S01]  /*29650*/  LEA.HI R9, R2, R27, RZ, 0x6 ;  /* 0x0000001b02097211 */ /* 0x000fe200078f30ff */
[----:B------:R-:W-:Y:S01]  /*29660*/  IMAD.SHL.U32 R2, R78, 0x40, RZ ;  /* 0x000000404e027824 */ /* 0x000fe200078e00ff */
[----:B------:R-:W-:Y:S02]  /*29670*/  LEA.HI R3, R0, R3, RZ, 0x1d ;  /* 0x0000000300037211 */ /* 0x000fe400078fe8ff */
[----:B------:R-:W-:Y:S02]  /*29680*/  SHF.R.U32.HI R23, RZ, 0x10, R33 ;  /* 0x00000010ff177819 */ /* 0x000fe40000011621 */
[----:B------:R-:W-:Y:S01]  /*29690*/  LOP3.LUT R2, R2, 0x1c0, RZ, 0xc0, !PT ;  /* 0x000001c002027812 */ /* 0x000fe200078ec0ff */
[----:B------:R-:W-:Y:S01]  /*296a0*/  IMAD.SHL.U32 R6, R3, 0x8, RZ ;  /* 0x0000000803067824 */ /* 0x000fe200078e00ff */
[----:B------:R-:W-:Y:S02]  /*296b0*/  SHF.R.U32.HI R27, RZ, 0x10, R35 ;  /* 0x00000010ff1b7819 */ /* 0x000fe40000011623 */
[----:B------:R-:W-:-:S02]  /*296c0*/  LOP3.LUT R8, R2, 0x38, R4, 0xf8, !PT ;  /* 0x0000003802087812 */ /* 0x000fc400078ef804 */
[----:B------:R-:W-:Y:S02]  /*296d0*/  SHF.R.S32.HI R4, RZ, 0x1f, R3 ;  /* 0x0000001fff047819 */ /* 0x000fe40000011403 */
[----:B------:R-:W-:Y:S02]  /*296e0*/  LOP3.LUT R6, R2, 0x38, R6, 0xf8, !PT ;  /* 0x0000003802067812 */ /* 0x000fe400078ef806 */
[----:B------:R-:W-:Y:S02]  /*296f0*/  SHF.R.U32.HI R2, RZ, 0x3, R2 ;  /* 0x00000003ff027819 */ /* 0x000fe40000011602 */
[----:B------:R-:W-:Y:S01]  /*29700*/  LEA.HI R3, R4, R3, RZ, 0x3 ;  /* 0x0000000304037211 */ /* 0x000fe200078f18ff */
[----:B------:R-:W-:Y:S01]  /*29710*/  IMAD.SHL.U32 R4, R10, 0x80, RZ ;  /* 0x000000800a047824 */ /* 0x000fe200078e00ff */
[-C--:B------:R-:W-:Y:S02]  /*29720*/  LOP3.LUT R8, R8, R2.reuse, RZ, 0x3c, !PT ;  /* 0x0000000208087212 */ /* 0x080fe400078e3cff */
[----:B------:R-:W-:Y:S01]  /*29730*/  LOP3.LUT R6, R6, R2, RZ, 0x3c, !PT ;  /* 0x0000000206067212 */ /* 0x000fe200078e3cff */
[----:B------:R-:W-:Y:S01]  /*29740*/  IMAD.SHL.U32 R2, R9, 0x8, RZ ;  /* 0x0000000809027824 */ /* 0x000fe200078e00ff */
[----:B------:R-:W-:Y:S01]  /*29750*/  LOP3.LUT R4, R4, 0xffffe000, RZ, 0xc0, !PT ;  /* 0xffffe00004047812 */ /* 0x000fe200078ec0ff */
[----:B------:R-:W-:Y:S01]  /*29760*/  IMAD.SHL.U32 R3, R3, 0x400, RZ ;  /* 0x0000040003037824 */ /* 0x000fe200078e00ff */
[----:B----4-:R-:W-:-:S02]  /*29770*/  SHF.R.U64 R24, R34, 0x10, R35 ;  /* 0x0000001022187819 */ /* 0x010fc40000001223 */
[----:B------:R-:W-:Y:S02]  /*29780*/  LOP3.LUT R2, R2, 0xfffffe00, RZ, 0xc0, !PT ;  /* 0xfffffe0002027812 */ /* 0x000fe400078ec0ff */
[----:B------:R-:W-:Y:S02]  /*29790*/  LOP3.LUT R3, R3, 0xffffe000, RZ, 0xc0, !PT ;  /* 0xffffe00003037812 */ /* 0x000fe400078ec0ff */
[--C-:B------:R-:W-:Y:S02]  /*297a0*/  IADD3 R9, R8, R4, R2.reuse ;  /* 0x0000000408097210 */ /* 0x100fe40007ffe002 */
[----:B------:R-:W-:Y:S02]  /*297b0*/  IADD3 R8, R6, R3, R2 ;  /* 0x0000000306087210 */ /* 0x000fe40007ffe002 */
[----:B------:R-:W-:Y:S01]  /*297c0*/  SHF.R.U32.HI R2, RZ, 0x10, R29 ;  /* 0x00000010ff027819 */ /* 0x000fe2000001161d */
[----:B-----5:R-:W-:Y:S01]  /*297d0*/  IMAD.WIDE.U32 R14, R9, 0x2, R38 ;  /* 0x00000002090e7825 */ /* 0x020fe200078e0026 */
[----:B------:R-:W-:-:S02]  /*297e0*/  SHF.R.U64 R3, R28, 0x10, R29 ;  /* 0x000000101c037819 */ /* 0x000fc4000000121d */
[----:B------:R-:W-:Y:S01]  /*297f0*/  PRMT R22, R96, 0x5410, R2 ;  /* 0x0000541060167816 */ /* 0x000fe20000000002 */
[----:B------:R-:W-:Y:S01]  /*29800*/  IMAD.WIDE.U32 R20, R8, 0x2, R38 ;  /* 0x0000000208147825 */ /* 0x000fe200078e0026 */
[----:B------:R-:W2:Y:S01]  /*29810*/  LD.E.128 R16, [R14.64] ;  /* 0x000000040e107980 */ /* 0x000ea2000c101d00 */
[--C-:B------:R-:W-:Y:S02]  /*29820*/  SHF.R.U64 R4, R30, 0x10, R31.reuse ;  /* 0x000000101e047819 */ /* 0x100fe4000000121f */
[----:B------:R-:W-:Y:S01]  /*29830*/  SHF.R.U32.HI R6, RZ, 0x10, R31 ;  /* 0x00000010ff067819 */ /* 0x000fe2000001161f */
[----:B------:R-:W3:Y:S01]  /*29840*/  LD.E.128 R8, [R20.64] ;  /* 0x0000000414087980 */ /* 0x000ee2000c101d00 */
[C---:B------:R-:W-:Y:S02]  /*29850*/  PRMT R2, R99.reuse, 0x5432, R13 ;  /* 0x0000543263027816 */ /* 0x040fe4000000000d */
[----:B------:R-:W-:Y:S02]  /*29860*/  PRMT R13, R99, 0x5410, R23 ;  /* 0x00005410630d7816 */ /* 0x000fe40000000017 */
[----:B------:R-:W-:-:S02]  /*29870*/  PRMT R3, R96, 0x5432, R3 ;  /* 0x0000543260037816 */ /* 0x000fc40000000003 */
[----:B------:R-:W-:Y:S01]  /*29880*/  PRMT R23, R100, 0x5410, R27 ;  /* 0x0000541064177816 */ /* 0x000fe2000000001b */
[----:B------:R-:W-:Y:S01]  /*29890*/  IMAD.U32 R27, R2, 0x10000, RZ ;  /* 0x00010000021b7824 */ /* 0x000fe200078e00ff */
[C---:B------:R-:W-:Y:S02]  /*298a0*/  PRMT R26, R98.reuse, 0x5432, R4 ;  /* 0x00005432621a7816 */ /* 0x040fe40000000004 */
[----:B------:R-:W-:Y:S01]  /*298b0*/  PRMT R25, R98, 0x5410, R6 ;  /* 0x0000541062197816 */ /* 0x000fe20000000006 */
[C---:B------:R-:W-:Y:S01]  /*298c0*/  IMAD.U32 R6, R3.reuse, 0x10000, RZ ;  /* 0x0001000003067824 */ /* 0x040fe200078e00ff */
[----:B------:R-:W-:Y:S02]  /*298d0*/  LOP3.LUT R3, R3, 0xffff0000, RZ, 0xc0, !PT ;  /* 0xffff000003037812 */ /* 0x000fe400078ec0ff */
[----:B------:R-:W-:Y:S01]  /*298e0*/  PRMT R24, R100, 0x5432, R24 ;  /* 0x0000543264187816 */ /* 0x000fe20000000018 */
[----:B--2---:R-:W-:Y:S02]  /*298f0*/  IMAD.U32 R30, R16, 0x10000, RZ ;  /* 0x00010000101e7824 */ /* 0x004fe400078e00ff */
[----:B---3--:R-:W-:-:S04]  /*29900*/  IMAD.U32 R29, R8, 0x10000, RZ ;  /* 0x00010000081d7824 */ /* 0x008fc800078e00ff */
        /* <DEDUP_REMOVED lines=44> */
[CC--:B------:R-:W-:Y:S02]  /*29bd0*/  FFMA.FTZ R13, R27.reuse, R3.reuse, -R2 ;  /* 0x000000031b0d7223 */ /* 0x0c0fe40000010802 */
        /* <DEDUP_REMOVED lines=24> */
.L_x_2646:
[----:B------:R-:W-:Y:S05]  /*29d60*/  BSYNC B1 ;  /* 0x0000000000017941 */ /* 0x000fea0003800000 */
.L_x_2645:
[----:B------:R-:W-:Y:S01]  /*29d70*/  IADD3 R32, R78, 0x20, RZ ;  /* 0x000000204e207810 */ /* 0x000fe20007ffe0ff */
[----:B------:R-:W-:Y:S03]  /*29d80*/  BSSY B1, `(.L_x_2649) ;  /* 0x00000f1000017945 */ /* 0x000fe60003800000 */
[----:B------:R-:W-:-:S13]  /*29d90*/  ISETP.GE.AND P0, PT, R32, R77, PT ;  /* 0x0000004d2000720c */ /* 0x000fda0003f06270 */
[----:B------:R-:W-:Y:S05]  /*29da0*/  @P0 BRA `(.L_x_2650) ;  /* 0x00000ee000000947 */ /* 0x000fea0003800000 */
[----:B------:R-:W-:Y:S01]  /*29db0*/  ISETP.GE.AND P0, PT, R42, R0, PT ;  /* 0x000000002a00720c */ /* 0x000fe20003f06270 */
[----:B------:R-:W-:-:S12]  /*29dc0*/  BSSY B0, `(.L_x_2651) ;  /* 0x0000072000007945 */ /* 0x000fd80003800000 */
[----:B------:R-:W-:Y:S05]  /*29dd0*/  @P0 BRA `(.L_x_2652) ;  /* 0x0000070000000947 */ /* 0x000fea0003800000 */
[----:B------:R-:W-:Y:S01]  /*29de0*/  LEA.HI R4, R0, R40, RZ, 0x1d ;  /* 0x0000002800047211 */ /* 0x000fe200078fe8ff */
[----:B-1----:R-:W-:Y:S01]  /*29df0*/  IMAD.SHL.U32 R3, R32, 0x40, RZ ;  /* 0x0000004020037824 */ /* 0x002fe200078e00ff */
[----:B------:R-:W-:Y:S02]  /*29e00*/  SHF.R.S32.HI R2, RZ, 0x1f, R32 ;  /* 0x0000001fff027819 */ /* 0x000fe40000011420 */
[----:B------:R-:W-:Y:S02]  /*29e10*/  SHF.R.S32.HI R8, RZ, 0x1f, R4 ;  /* 0x0000001fff087819 */ /* 0x000fe40000011404 */
[----:B------:R-:W-:Y:S02]  /*29e20*/  LEA.HI R6, R2, R32, RZ, 0x3 ;  /* 0x0000002002067211 */ /* 0x000fe400078f18ff */
[----:B------:R-:W-:Y:S02]  /*29e30*/  LOP3.LUT R2, R3, 0x1c0, RZ, 0xc0, !PT ;  /* 0x000001c003027812 */ /* 0x000fe400078ec0ff */
[----:B------:R-:W-:Y:S01]  /*29e40*/  LEA.HI R3, R8, R4, RZ, 0x3 ;  /* 0x0000000408037211 */ /* 0x000fe200078f18ff */
[----:B------:R-:W-:Y:S01]  /*29e50*/  IMAD.SHL.U32 R4, R4, 0x8, RZ ;  /* 0x0000000804047824 */ /* 0x000fe200078e00ff */
[----:B------:R-:W-:Y:S01]  /*29e60*/  SHF.R.U32.HI R9, RZ, 0x3, R2 ;  /* 0x00000003ff097819 */ /* 0x000fe20000011602 */
[----:B------:R-:W-:-:S03]  /*29e70*/  IMAD.SHL.U32 R8, R6, 0x40, RZ ;  /* 0x0000004006087824 */ /* 0x000fc600078e00ff */
[----:B------:R-:W-:Y:S01]  /*29e80*/  LOP3.LUT R6, R2, 0x38, R4, 0xf8, !PT ;  /* 0x0000003802067812 */ /* 0x000fe200078ef804 */
[----:B------:R-:W-:Y:S01]  /*29e90*/  IMAD.SHL.U32 R4, R3, 0x400, RZ ;  /* 0x0000040003047824 */ /* 0x000fe200078e00ff */
[----:B------:R-:W-:Y:S02]  /*29ea0*/  LOP3.LUT R3, R8, 0xfffffe00, RZ, 0xc0, !PT ;  /* 0xfffffe0008037812 */ /* 0x000fe400078ec0ff */
[----:B------:R-:W-:Y:S02]  /*29eb0*/  LOP3.LUT R6, R6, R9, RZ, 0x3c, !PT ;  /* 0x0000000906067212 */ /* 0x000fe400078e3cff */
[----:B------:R-:W-:Y:S02]  /*29ec0*/  LOP3.LUT R4, R4, 0xffffe000, RZ, 0xc0, !PT ;  /* 0xffffe00004047812 */ /* 0x000fe400078ec0ff */
[----:B------:R-:W-:Y:S02]  /*29ed0*/  LOP3.LUT R2, R2, 0x38, R42, 0xf8, !PT ;  /* 0x0000003802027812 */ /* 0x000fe400078ef82a */
[----:B------:R-:W-:-:S02]  /*29ee0*/  IADD3 R4, R6, R4, R3 ;  /* 0x0000000406047210 */ /* 0x000fc40007ffe003 */
[----:B------:R-:W-:-:S03]  /*29ef0*/  LOP3.LUT R3, R3, R2, R9, 0xf6, !PT ;  /* 0x0000000203037212 */ /* 0x000fc600078ef609 */
[----:B-----5:R-:W-:-:S04]  /*29f00*/  IMAD.WIDE.U32 R20, R4, 0x2, R38 ;  /* 0x0000000204147825 */ /* 0x020fc800078e0026 */
[----:B------:R-:W-:Y:S01]  /*29f10*/  IMAD.WIDE.U32 R14, R3, 0x2, R38 ;  /* 0x00000002030e7825 */ /* 0x000fe200078e0026 */
[----:B------:R-:W2:Y:S04]  /*29f20*/  LD.E.128 R8, [R20.64] ;  /* 0x0000000414087980 */ /* 0x000ea8000c101d00 */
[----:B------:R-:W3:Y:S01]  /*29f30*/  LD.E.128 R16, [R14.64] ;  /* 0x000000040e107980 */ /* 0x000ee2000c101d00 */
[----:B------:R-:W-:Y:S02]  /*29f40*/  SHF.R.U64 R2, R48, 0x10, R49 ;  /* 0x0000001030027819 */ /* 0x000fe40000001231 */
[----:B------:R-:W-:Y:S02]  /*29f50*/  SHF.R.U64 R3, R44, 0x10, R45 ;  /* 0x000000102c037819 */ /* 0x000fe4000000122d */
[----:B------:R-:W-:-:S02]  /*29f60*/  PRMT R2, R101, 0x5410, R2 ;  /* 0x0000541065027816 */ /* 0x000fc40000000002 */
[----:B------:R-:W-:-:S03]  /*29f70*/  PRMT R3, R101, 0x5432, R3 ;  /* 0x0000543265037816 */ /* 0x000fc60000000003 */
[----:B------:R-:W-:Y:S02]  /*29f80*/  IMAD.U32 R13, R2, 0x10000, RZ ;  /* 0x00010000020d7824 */ /* 0x000fe400078e00ff */
[----:B------:R-:W-:Y:S02]  /*29f90*/  IMAD.U32 R22, R3, 0x10000, RZ ;  /* 0x0001000003167824 */ /* 0x000fe400078e00ff */
[----:B--2---:R-:W-:-:S04]  /*29fa0*/  IMAD.U32 R4, R8, 0x10000, RZ ;  /* 0x0001000008047824 */ /* 0x004fc800078e00ff */
[-C--:B------:R-:W-:Y:S02]  /*29fb0*/  FMUL.FTZ R6, R4, R13.reuse ;  /* 0x0000000d04067220 */ /* 0x080fe40000410000 */
[----:B---3--:R-:W-:Y:S02]  /*29fc0*/  IMAD.U32 R23, R16, 0x10000, RZ ;  /* 0x0001000010177824 */ /* 0x008fe400078e00ff */
[-C--:B------:R-:W-:Y:S02]  /*29fd0*/  FMUL.FTZ R4, R4, R22.reuse ;  /* 0x0000001604047220 */ /* 0x080fe40000410000 */
[----:B------:R-:W-:Y:S01]  /*29fe0*/  FFMA.FTZ R34, R23, R22, -R6 ;  /* 0x0000001617227223 */ /* 0x000fe20000010806 */
[----:B------:R-:W-:Y:S01]  /*29ff0*/  LOP3.LUT R22, R3, 0xffff0000, RZ, 0xc0, !PT ;  /* 0xffff000003167812 */ /* 0x000fe200078ec0ff */
[----:B------:R-:W-:Y:S01]  /*2a000*/  FFMA.FTZ R33, R23, R13, R4 ;  /* 0x0000000d17217223 */ /* 0x000fe20000010004 */
[----:B------:R-:W-:Y:S02]  /*2a010*/  LOP3.LUT R13, R2, 0xffff0000, RZ, 0xc0, !PT ;  /* 0xffff0000020d7812 */ /* 0x000fe400078ec0ff */
[----:B------:R-:W-:-:S02]  /*2a020*/  LOP3.LUT R2, R8, 0xffff0000, RZ, 0xc0, !PT ;  /* 0xffff000008027812 */ /* 0x000fc400078ec0ff */
[----:B------:R-:W-:Y:S01]  /*2a030*/  LOP3.LUT R8, R16, 0xffff0000, RZ, 0xc0, !PT ;  /* 0xffff000010087812 */ /* 0x000fe200078ec0ff */
[----:B------:R-:W-:Y:S01]  /*2a040*/  IMAD.U32 R16, R17, 0x10000, RZ ;  /* 0x0001000011107824 */ /* 0x000fe200078e00ff */
[----:B------:R-:W-:Y:S01]  /*2a050*/  SHF.R.U32.HI R6, RZ, 0x10, R49 ;  /* 0x00000010ff067819 */ /* 0x000fe20000011631 */
[CC--:B------:R-:W-:Y:S01]  /*2a060*/  FMUL.FTZ R3, R2.reuse, R13.reuse ;  /* 0x0000000d02037220 */ /* 0x0c0fe20000410000 */
[----:B------:R-:W-:Y:S01]  /*2a070*/  SHF.R.U32.HI R4, RZ, 0x10, R45 ;  /* 0x00000010ff047819 */ /* 0x000fe2000001162d */
[-C--:B------:R-:W-:Y:S02]  /*2a080*/  FMUL.FTZ R2, R2, R22.reuse ;  /* 0x0000001602027220 */ /* 0x080fe40000410000 */
[----:B------:R-:W-:Y:S01]  /*2a090*/  FFMA.FTZ R31, R8, R22, -R3 ;  /* 0x00000016081f7223 */ /* 0x000fe20000010803 */
[----:B------:R-:W-:Y:S01]  /*2a0a0*/  PRMT R4, R102, 0x5432, R4 ;  /* 0x0000543266047816 */ /* 0x000fe20000000004 */
[----:B------:R-:W-:Y:S01]  /*2a0b0*/  FFMA.FTZ R30, R8, R13, R2 ;  /* 0x0000000d081e7223 */ /* 0x000fe20000010002 */
[----:B------:R-:W-:Y:S01]  /*2a0c0*/  PRMT R2, R102, 0x5410, R6 ;  /* 0x0000541066027816 */ /* 0x000fe20000000006 */
[----:B------:R-:W-:-:S02]  /*2a0d0*/  IMAD.U32 R3, R9, 0x10000, RZ ;  /* 0x0001000009037824 */ /* 0x000fc400078e00ff */
[----:B------:R-:W-:Y:S02]  /*2a0e0*/  IMAD.U32 R13, R4, 0x10000, RZ ;  /* 0x00010000040d7824 */ /* 0x000fe400078e00ff */
[----:B------:R-:W-:-:S04]  /*2a0f0*/  IMAD.U32 R8, R2, 0x10000, RZ ;  /* 0x0001000002087824 */ /* 0x000fc800078e00ff */
[CC--:B------:R-:W-:Y:S02]  /*2a100*/  FMUL.FTZ R6, R3.reuse, R8.reuse ;  /* 0x0000000803067220 */ /* 0x0c0fe40000410000 */
[-C--:B------:R-:W-:Y:S02]  /*2a110*/  FMUL.FTZ R3, R3, R13.reuse ;  /* 0x0000000d03037220 */ /* 0x080fe40000410000 */
[----:B------:R-:W-:Y:S01]  /*2a120*/  FFMA.FTZ R29, R16, R13, -R6 ;  /* 0x0000000d101d7223 */ /* 0x000fe20000010806 */
[----:B------:R-:W-:Y:S01]  /*2a130*/  LOP3.LUT R6, R4, 0xffff0000, RZ, 0xc0, !PT ;  /* 0xffff000004067812 */ /* 0x000fe200078ec0ff */
[----:B------:R-:W-:Y:S01]  /*2a140*/  FFMA.FTZ R28, R16, R8, R3 ;  /* 0x00000008101c7223 */ /* 0x000fe20000010003 */
[----:B------:R-:W-:Y:S02]  /*2a150*/  LOP3.LUT R3, R9, 0xffff0000, RZ, 0xc0, !PT ;  /* 0xffff000009037812 */ /* 0x000fe400078ec0ff */
[----:B------:R-:W-:Y:S02]  /*2a160*/  LOP3.LUT R8, R2, 0xffff0000, RZ, 0xc0, !PT ;  /* 0xffff000002087812 */ /* 0x000fe400078ec0ff */
[----:B------:R-:W-:Y:S01]  /*2a170*/  LOP3.LUT R2, R17, 0xffff0000, RZ, 0xc0, !PT ;  /* 0xffff000011027812 */ /* 0x000fe200078ec0ff */
[----:B------:R-:W-:-:S02]  /*2a180*/  IMAD.U32 R17, R18, 0x10000, RZ ;  /* 0x0001000012117824 */ /* 0x000fc400078e00ff */
[C---:B------:R-:W-:Y:S02]  /*2a190*/  FMUL.FTZ R4, R3.reuse, R8 ;  /* 0x0000000803047220 */ /* 0x040fe40000410000 */
[-C--:B------:R-:W-:Y:S02]  /*2a1a0*/  FMUL.FTZ R3, R3, R6.reuse ;  /* 0x0000000603037220 */ /* 0x080fe40000410000 */
[C---:B------:R-:W-:Y:S01]  /*2a1b0*/  FFMA.FTZ R27, R2.reuse, R6, -R4 ;  /* 0x00000006021b7223 */ /* 0x040fe20000010804 */
[----:B------:R-:W-:Y:S01]  /*2a1c0*/  SHF.R.U32.HI R4, RZ, 0x10, R51 ;  /* 0x00000010ff047819 */ /* 0x000fe20000011633 */
[----:B----4-:R-:W-:Y:S01]  /*2a1d0*/  FFMA.FTZ R26, R2, R8, R3 ;  /* 0x00000008021a7223 */ /* 0x010fe20000010003 */
[----:B------:R-:W-:Y:S01]  /*2a1e0*/  SHF.R.U64 R2, R50, 0x10, R51 ;  /* 0x0000001032027819 */ /* 0x000fe20000001233 */
[----:B------:R-:W-:Y:S01]  /*2a1f0*/  IMAD.U32 R8, R10, 0x10000, RZ ;  /* 0x000100000a087824 */ /* 0x000fe200078e00ff */
[----:B------:R-:W-:Y:S02]  /*2a200*/  SHF.R.U64 R3, R46, 0x10, R47 ;  /* 0x000000102e037819 */ /* 0x000fe4000000122f */
[----:B------:R-:W-:-:S02]  /*2a210*/  PRMT R2, R103, 0x5410, R2 ;  /* 0x0000541067027816 */ /* 0x000fc40000000002 */
[----:B------:R-:W-:Y:S02]  /*2a220*/  PRMT R3, R103, 0x5432, R3 ;  /* 0x0000543267037816 */ /* 0x000fe40000000003 */
[----:B------:R-:W-:Y:S01]  /*2a230*/  SHF.R.U32.HI R6, RZ, 0x10, R47 ;  /* 0x00000010ff067819 */ /* 0x000fe2000001162f */
[----:B------:R-:W-:Y:S01]  /*2a240*/  IMAD.U32 R13, R2, 0x10000, RZ ;  /* 0x00010000020d7824 */ /* 0x000fe200078e00ff */
[C---:B------:R-:W-:Y:S01]  /*2a250*/  PRMT R4, R104.reuse, 0x5410, R4 ;  /* 0x0000541068047816 */ /* 0x040fe20000000004 */
[----:B------:R-:W-:Y:S01]  /*2a260*/  IMAD.U32 R16, R3, 0x10000, RZ ;  /* 0x0001000003107824 */ /* 0x000fe200078e00ff */
[----:B------:R-:W-:Y:S01]  /*2a270*/  PRMT R6, R104, 0x5432, R6 ;  /* 0x0000543268067816 */ /* 0x000fe20000000006 */
[C---:B------:R-:W-:Y:S02]  /*2a280*/  FMUL.FTZ R9, R8.reuse, R13 ;  /* 0x0000000d08097220 */ /* 0x040fe40000410000 */
[-C--:B------:R-:W-:Y:S02]  /*2a290*/  FMUL.FTZ R8, R8, R16.reuse ;  /* 0x0000001008087220 */ /* 0x080fe40000410000 */
[----:B------:R-:W-:-:S02]  /*2a2a0*/  FFMA.FTZ R25, R17, R16, -R9 ;  /* 0x0000001011197223 */ /* 0x000fc40000010809 */
[----:B------:R-:W-:Y:S02]  /*2a2b0*/  FFMA.FTZ R24, R17, R13, R8 ;  /* 0x0000000d11187223 */ /* 0x000fe40000010008 */
[----:B------:R-:W-:Y:S02]  /*2a2c0*/  IMAD.U32 R13, R4, 0x10000, RZ ;  /* 0x00010000040d7824 */ /* 0x000fe400078e00ff */
[----:B------:R-:W-:Y:S02]  /*2a2d0*/  IMAD.U32 R8, R11, 0x10000, RZ ;  /* 0x000100000b087824 */ /* 0x000fe400078e00ff */
[----:B------:R-:W-:Y:S02]  /*2a2e0*/  IMAD.U32 R16, R6, 0x10000, RZ ;  /* 0x0001000006107824 */ /* 0x000fe400078e00ff */
[----:B------:R-:W-:Y:S02]  /*2a2f0*/  IMAD.U32 R17, R19, 0x10000, RZ ;  /* 0x0001000013117824 */ /* 0x000fe400078e00ff */
[----:B------:R-:W-:-:S02]  /*2a300*/  FMUL.FTZ R9, R8, R13 ;  /* 0x0000000d08097220 */ /* 0x000fc40000410000 */
[-C--:B------:R-:W-:Y:S02]  /*2a310*/  FMUL.FTZ R8, R8, R16.reuse ;  /* 0x0000001008087220 */ /* 0x080fe40000410000 */
[----:B------:R-:W-:Y:S01]  /*2a320*/  FFMA.FTZ R23, R17, R16, -R9 ;  /* 0x0000001011177223 */ /* 0x000fe20000010809 */
[----:B------:R-:W-:Y:S01]  /*2a330*/  LOP3.LUT R9, R3, 0xffff0000, RZ, 0xc0, !PT ;  /* 0xffff000003097812 */ /* 0x000fe200078ec0ff */
[----:B------:R-:W-:Y:S01]  /*2a340*/  FFMA.FTZ R22, R17, R13, R8 ;  /* 0x0000000d11167223 */ /* 0x000fe20000010008 */
[----:B------:R-:W-:Y:S02]  /*2a350*/  LOP3.LUT R8, R2, 0xffff0000, RZ, 0xc0, !PT ;  /* 0xffff000002087812 */ /* 0x000fe400078ec0ff */
[----:B------:R-:W-:Y:S02]  /*2a360*/  LOP3.LUT R3, R10, 0xffff0000, RZ, 0xc0, !PT ;  /* 0xffff00000a037812 */ /* 0x000fe400078ec0ff */
[----:B------:R-:W-:Y:S02]  /*2a370*/  LOP3.LUT R13, R18, 0xffff0000, RZ, 0xc0, !PT ;  /* 0xffff0000120d7812 */ /* 0x000fe400078ec0ff */
[----:B------:R-:W-:Y:S01]  /*2a380*/  F2FP.BF16.PACK_AB R16, R31, R34 ;  /* 0x000000221f10723e */ /* 0x000fe200000010ff */
[----:B------:R-:W-:Y:S01]  /*2a390*/  FMUL.FTZ R2, R3, R8 ;  /* 0x0000000803027220 */ /* 0x000fe20000410000 */
[----:B------:R-:W-:Y:S01]  /*2a3a0*/  F2FP.BF16.PACK_AB R17, R27, R29 ;  /* 0x0000001d1b11723e */ /* 0x000fe200000010ff */
[----:B------:R-:W-:-:S02]  /*2a3b0*/  FMUL.FTZ R3, R3, R9 ;  /* 0x0000000903037220 */ /* 0x000fc40000410000 */
[C---:B------:R-:W-:Y:S01]  /*2a3c0*/  FFMA.FTZ R10, R13.reuse, R9, -R2 ;  /* 0x000000090d0a7223 */ /* 0x040fe20000010802 */
[----:B------:R-:W-:Y:S01]  /*2a3d0*/  LOP3.LUT R9, R4, 0xffff0000, RZ, 0xc0, !PT ;  /* 0xffff000004097812 */ /* 0x000fe200078ec0ff */
[----:B------:R-:W-:Y:S01]  /*2a3e0*/  FFMA.FTZ R13, R13, R8, R3 ;  /* 0x000000080d0d7223 */ /* 0x000fe20000010003 */
[----:B------:R-:W-:Y:S02]  /*2a3f0*/  LOP3.LUT R3, R11, 0xffff0000, RZ, 0xc0, !PT ;  /* 0xffff00000b037812 */ /* 0x000fe400078ec0ff */
[----:B------:R-:W-:Y:S02]  /*2a400*/  LOP3.LUT R8, R6, 0xffff0000, RZ, 0xc0, !PT ;  /* 0xffff000006087812 */ /* 0x000fe400078ec0ff */
[----:B------:R-:W-:Y:S01]  /*2a410*/  LOP3.LUT R2, R19, 0xffff0000, RZ, 0xc0, !PT ;  /* 0xffff000013027812 */ /* 0x000fe200078ec0ff */
[C---:B------:R-:W-:Y:S01]  /*2a420*/  FMUL.FTZ R6, R3.reuse, R9 ;  /* 0x0000000903067220 */ /* 0x040fe20000410000 */
        /* <DEDUP_REMOVED lines=9> */
[----:B------:R1:W-:Y:S04]  /*2a4c0*/  ST.E.128 [R14.64], R16 ;  /* 0x000000100e007985 */ /* 0x0003e8000c101d04 */
[----:B------:R1:W-:Y:S02]  /*2a4d0*/  ST.E.128 [R20.64], R8 ;  /* 0x0000000814007985 */ /* 0x0003e4000c101d04 */
.L_x_2652:
[----:B------:R-:W-:Y:S05]  /*2a4e0*/  BSYNC B0 ;  /* 0x0000000000007941 */ /* 0x000fea0003800000 */
.L_x_2651:
[----:B-1----:R-:W-:-:S04]  /*2a4f0*/  IADD3 R2, R42, 0x40, RZ ;  /* 0x000000402a027810 */ /* 0x002fc80007ffe0ff */
[----:B------:R-:W-:-:S13]  /*2a500*/  ISETP.GE.AND P0, PT, R2, R0, PT ;  /* 0x000000000200720c */ /* 0x000fda0003f06270 */
[----:B------:R-:W-:Y:S05]  /*2a510*/  @P0 BRA `(.L_x_2650) ;  /* 0x0000077000000947 */ /* 0x000fea0003800000 */
[----:B------:R-:W-:Y:S01]  /*2a520*/  SHF.R.S32.HI R6, RZ, 0x1f, R2 ;  /* 0x0000001fff067819 */ /* 0x000fe20000011402 */
[----:B------:R-:W-:Y:S01]  /*2a530*/  IMAD.SHL.U32 R8, R32, 0x40, RZ ;  /* 0x0000004020087824 */ /* 0x000fe200078e00ff */
[----:B------:R-:W-:Y:S02]  /*2a540*/  SHF.R.S32.HI R9, RZ, 0x1f, R32 ;  /* 0x0000001fff097819 */ /* 0x000fe40000011420 */
[CC--:B------:R-:W-:Y:S02]  /*2a550*/  LEA.HI R4, R6.reuse, R2.reuse, RZ, 0x3 ;  /* 0x0000000206047211 */ /* 0x0c0fe400078f18ff */
[----:B------:R-:W-:Y:S02]  /*2a560*/  LEA.HI R6, R6, R2, RZ, 0x6 ;  /* 0x0000000206067211 */ /* 0x000fe400078f30ff */
[----:B------:R-:W-:Y:S02]  /*2a570*/  SHF.R.S32.HI R3, RZ, 0x3, R4 ;  /* 0x00000003ff037819 */ /* 0x000fe40000011404 */
[----:B------:R-:W-:Y:S01]  /*2a580*/  LOP3.LUT R2, R8, 0x1c0, RZ, 0xc0, !PT ;  /* 0x000001c008027812 */ /* 0x000fe200078ec0ff */
[----:B------:R-:W-:Y:S01]  /*2a590*/  IMAD.SHL.U32 R8, R6, 0x80, RZ ;  /* 0x0000008006087824 */ /* 0x000fe200078e00ff */
[----:B------:R-:W-:-:S02]  /*2a5a0*/  LEA.HI R3, R0, R3, RZ, 0x1d ;  /* 0x0000000300037211 */ /* 0x000fc400078fe8ff */
[----:B------:R-:W-:Y:S02]  /*2a5b0*/  LEA.HI R9, R9, R32, RZ, 0x3 ;  /* 0x0000002009097211 */ /* 0x000fe400078f18ff */
[----:B------:R-:W-:Y:S02]  /*2a5c0*/  SHF.R.S32.HI R6, RZ, 0x1f, R3 ;  /* 0x0000001fff067819 */ /* 0x000fe40000011403 */
[----:B------:R-:W-:Y:S01]  /*2a5d0*/  LOP3.LUT R10, R2, 0x38, R4, 0xf8, !PT ;  /* 0x00000038020a7812 */ /* 0x000fe200078ef804 */
[----:B------:R-:W-:Y:S01]  /*2a5e0*/  IMAD.SHL.U32 R4, R3, 0x8, RZ ;  /* 0x0000000803047824 */ /* 0x000fe200078e00ff */
[----:B------:R-:W-:Y:S01]  /*2a5f0*/  LEA.HI R11, R6, R3, RZ, 0x3 ;  /* 0x00000003060b7211 */ /* 0x000fe200078f18ff */
[----:B------:R-:W-:Y:S01]  /*2a600*/  IMAD.SHL.U32 R9, R9, 0x40, RZ ;  /* 0x0000004009097824 */ /* 0x000fe200078e00ff */
[----:B------:R-:W-:Y:S02]  /*2a610*/  SHF.R.U32.HI R13, RZ, 0x3, R2 ;  /* 0x00000003ff0d7819 */ /* 0x000fe40000011602 */
[----:B------:R-:W-:Y:S01]  /*2a620*/  LOP3.LUT R4, R2, 0x38, R4, 0xf8, !PT ;  /* 0x0000003802047812 */ /* 0x000fe200078ef804 */
[----:B------:R-:W-:Y:S01]  /*2a630*/  IMAD.SHL.U32 R2, R11, 0x400, RZ ;  /* 0x000004000b027824 */ /* 0x000fe200078e00ff */
[----:B------:R-:W-:-:S02]  /*2a640*/  LOP3.LUT R6, R8, 0xffffe000, RZ, 0xc0, !PT ;  /* 0xffffe00008067812 */ /* 0x000fc400078ec0ff */
[----:B------:R-:W-:Y:S02]  /*2a650*/  LOP3.LUT R3, R9, 0xfffffe00, RZ, 0xc0, !PT ;  /* 0xfffffe0009037812 */ /* 0x000fe400078ec0ff */
[-C--:B------:R-:W-:Y:S02]  /*2a660*/  LOP3.LUT R8, R10, R13.reuse, RZ, 0x3c, !PT ;  /* 0x0000000d0a087212 */ /* 0x080fe400078e3cff */
[----:B------:R-:W-:Y:S02]  /*2a670*/  LOP3.LUT R4, R4, R13, RZ, 0x3c, !PT ;  /* 0x0000000d04047212 */ /* 0x000fe400078e3cff */
[----:B------:R-:W-:Y:S02]  /*2a680*/  LOP3.LUT R2, R2, 0xffffe000, RZ, 0xc0, !PT ;  /* 0xffffe00002027812 */ /* 0x000fe400078ec0ff */
[--C-:B------:R-:W-:Y:S02]  /*2a690*/  IADD3 R6, R8, R6, R3.reuse ;  /* 0x0000000608067210 */ /* 0x100fe40007ffe003 */
[----:B------:R-:W-:-:S03]  /*2a6a0*/  IADD3 R2, R4, R2, R3 ;  /* 0x0000000204027210 */ /* 0x000fc60007ffe003 */
[----:B-----5:R-:W-:-:S04]  /*2a6b0*/  IMAD.WIDE.U32 R30, R6, 0x2, R38 ;  /* 0x00000002061e7825 */ /* 0x020fc800078e0026 */
[----:B------:R-:W-:Y:S01]  /*2a6c0*/  IMAD.WIDE.U32 R28, R2, 0x2, R38 ;  /* 0x00000002021c7825 */ /* 0x000fe200078e0026 */
[----:B------:R-:W2:Y:S04]  /*2a6d0*/  LD.E.128 R16, [R30.64] ;  /* 0x000000041e107980 */ /* 0x000ea8000c101d00 */
[----:B------:R-:W3:Y:S01]  /*2a6e0*/  LD.E.128 R8, [R28.64] ;  /* 0x000000041c087980 */ /* 0x000ee2000c101d00 */
[----:B------:R-:W-:Y:S02]  /*2a6f0*/  SHF.R.U64 R15, R52, 0x10, R53 ;  /* 0x00000010340f7819 */ /* 0x000fe40000001235 */
[----:B------:R-:W-:Y:S02]  /*2a700*/  SHF.R.U64 R2, R56, 0x10, R57 ;  /* 0x0000001038027819 */ /* 0x000fe40000001239 */
[----:B------:R-:W-:-:S02]  /*2a710*/  SHF.R.U32.HI R22, RZ, 0x10, R55 ;  /* 0x00000010ff167819 */ /* 0x000fc40000011637 */
[----:B------:R-:W-:Y:S02]  /*2a720*/  SHF.R.U64 R13, R54, 0x10, R55 ;  /* 0x00000010360d7819 */ /* 0x000fe40000001237 */
[----:B------:R-:W-:Y:S02]  /*2a730*/  SHF.R.U32.HI R6, RZ, 0x10, R59 ;  /* 0x00000010ff067819 */ /* 0x000fe4000001163b */
[----:B------:R-:W-:Y:S02]  /*2a740*/  PRMT R15, R105, 0x5432, R15 ;  /* 0x00005432690f7816 */ /* 0x000fe4000000000f */
[----:B------:R-:W-:Y:S02]  /*2a750*/  PRMT R21, R107, 0x5432, R2 ;  /* 0x000054326b157816 */ /* 0x000fe40000000002 */
[----:B----4-:R-:W-:Y:S02]  /*2a760*/  PRMT R24, R106, 0x5410, R22 ;  /* 0x000054106a187816 */ /* 0x010fe40000000016 */
[----:B------:R-:W-:Y:S01]  /*2a770*/  SHF.R.U64 R4, R58, 0x10, R59 ;  /* 0x000000103a047819 */ /* 0x000fe2000000123b */
[----:B------:R-:W-:Y:S01]  /*2a780*/  IMAD.U32 R32, R21, 0x10000, RZ ;  /* 0x0001000015207824 */ /* 0x000fe200078e00ff */
[----:B------:R-:W-:-:S02]  /*2a790*/  PRMT R25, R106, 0x5432, R13 ;  /* 0x000054326a197816 */ /* 0x000fc4000000000d */
[C---:B------:R-:W-:Y:S02]  /*2a7a0*/  PRMT R26, R108.reuse, 0x5410, R6 ;  /* 0x000054106c1a7816 */ /* 0x040fe40000000006 */
[----:B------:R-:W-:Y:S02]  /*2a7b0*/  SHF.R.U32.HI R14, RZ, 0x10, R53 ;  /* 0x00000010ff0e7819 */ /* 0x000fe40000011635 */
[----:B------:R-:W-:Y:S02]  /*2a7c0*/  SHF.R.U32.HI R3, RZ, 0x10, R57 ;  /* 0x00000010ff037819 */ /* 0x000fe40000011639 */
[----:B------:R-:W-:Y:S02]  /*2a7d0*/  PRMT R27, R108, 0x5432, R4 ;  /* 0x000054326c1b7816 */ /* 0x000fe40000000004 */
[----:B------:R-:W-:Y:S02]  /*2a7e0*/  PRMT R14, R105, 0x5410, R14 ;  /* 0x00005410690e7816 */ /* 0x000fe4000000000e */
[----:B------:R-:W-:-:S02]  /*2a7f0*/  PRMT R20, R107, 0x5410, R3 ;  /* 0x000054106b147816 */ /* 0x000fc40000000003 */
[----:B------:R-:W-:Y:S01]  /*2a800*/  LOP3.LUT R33, R15, 0xffff0000, RZ, 0xc0, !PT ;  /* 0xffff00000f217812 */ /* 0x000fe200078ec0ff */
[C---:B--2---:R-:W-:Y:S01]  /*2a810*/  IMAD.U32 R23, R16.reuse, 0x10000, RZ ;  /* 0x0001000010177824 */ /* 0x044fe200078e00ff */
[----:B------:R-:W-:Y:S01]  /*2a820*/  LOP3.LUT R22, R16, 0xffff0000, RZ, 0xc0, !PT ;  /* 0xffff000010167812 */ /* 0x000fe200078ec0ff */
[C---:B------:R-:W-:Y:S01]  /*2a830*/  IMAD.U32 R16, R17.reuse, 0x10000, RZ ;  /* 0x0001000011107824 */ /* 0x040fe200078e00ff */
[----:B------:R-:W-:Y:S01]  /*2a840*/  LOP3.LUT R13, R17, 0xffff0000, RZ, 0xc0, !PT ;  /* 0xffff0000110d7812 */ /* 0x000fe200078ec0ff */
[----:B------:R-:W-:Y:S01]  /*2a850*/  IMAD.U32 R17, R15, 0x10000, RZ ;  /* 0x000100000f117824 */ /* 0x000fe200078e00ff */
[C---:B---3--:R-:W-:Y:S01]  /*2a860*/  LOP3.LUT R4, R8.reuse, 0xffff0000, RZ, 0xc0, !PT ;  /* 0xffff000008047812 */ /* 0x048fe200078ec0ff */
[----:B------:R-:W-:Y:S01]  /*2a870*/  IMAD.U32 R6, R8, 0x10000, RZ ;  /* 0x0001000008067824 */ /* 0x000fe200078e00ff */
[C---:B------:R-:W-:Y:S01]  /*2a880*/  LOP3.LUT R2, R9.reuse, 0xffff0000, RZ, 0xc0, !PT ;  /* 0xffff000009027812 */ /* 0x040fe200078ec0ff */
[----:B------:R-:W-:Y:S01]  /*2a890*/  IMAD.U32 R3, R9, 0x10000, RZ ;  /* 0x0001000009037824 */ /* 0x000fe200078e00ff */
[----:B------:R-:W-:Y:S01]  /*2a8a0*/  LOP3.LUT R9, R21, 0xffff0000, RZ, 0xc0, !PT ;  /* 0xffff000015097812 */ /* 0x000fe200078ec0ff */
[----:B------:R-:W-:-:S02]  /*2a8b0*/  FMUL.FTZ R8, R6, R17 ;  /* 0x0000001106087220 */ /* 0x000fc40000410000 */
[-C--:B------:R-:W-:Y:S02]  /*2a8c0*/  FMUL.FTZ R6, R6, R32.reuse ;  /* 0x0000002006067220 */ /* 0x080fe40000410000 */
[C---:B------:R-:W-:Y:S01]  /*2a8d0*/  IMAD.U32 R15, R14.reuse, 0x10000, RZ ;  /* 0x000100000e0f7824 */ /* 0x040fe200078e00ff */
[----:B------:R-:W-:Y:S01]  /*2a8e0*/  LOP3.LUT R14, R14, 0xffff0000, RZ, 0xc0, !PT ;  /* 0xffff00000e0e7812 */ /* 0x000fe200078ec0ff */
[C---:B------:R-:W-:Y:S02]  /*2a8f0*/  FFMA.FTZ R36, R23.reuse, R17, R6 ;  /* 0x0000001117247223 */ /* 0x040fe40000010006 */
[----:B------:R-:W-:Y:S02]  /*2a900*/  IMAD.U32 R17, R20, 0x10000, RZ ;  /* 0x0001000014117824 */ /* 0x000fe400078e00ff */
[----:B------:R-:W-:Y:S02]  /*2a910*/  FFMA.FTZ R37, R23, R32, -R8 ;  /* 0x0000002017257223 */ /* 0x000fe40000010808 */
[----:B------:R-:W-:-:S02]  /*2a920*/  FMUL.FTZ R6, R4, R33 ;  /* 0x0000002104067220 */ /* 0x000fc40000410000 */
[----:B------:R-:W-:Y:S02]  /*2a930*/  FMUL.FTZ R8, R4, R9 ;  /* 0x0000000904087220 */ /* 0x000fe40000410000 */
[C---:B------:R-:W-:Y:S02]  /*2a940*/  FMUL.FTZ R4, R3.reuse, R15 ;  /* 0x0000000f03047220 */ /* 0x040fe40000410000 */
[----:B------:R-:W-:Y:S02]  /*2a950*/  FMUL.FTZ R3, R3, R17 ;  /* 0x0000001103037220 */ /* 0x000fe40000410000 */
[----:B------:R-:W-:Y:S01]  /*2a960*/  FFMA.FTZ R35, R22, R9, -R6 ;  /* 0x0000000916237223 */ /* 0x000fe20000010806 */
[----:B------:R-:W-:Y:S01]  /*2a970*/  LOP3.LUT R6, R20, 0xffff0000, RZ, 0xc0, !PT ;  /* 0xffff000014067812 */ /* 0x000fe200078ec0ff */
[----:B------:R-:W-:Y:S02]  /*2a980*/  FFMA.FTZ R32, R16, R15, R3 ;  /* 0x0000000f10207223 */ /* 0x000fe40000010003 */
[----:B------:R-:W-:-:S02]  /*2a990*/  FFMA.FTZ R34, R22, R33, R8 ;  /* 0x0000002116227223 */ /* 0x000fc40000010008 */
[----:B------:R-:W-:Y:S02]  /*2a9a0*/  FMUL.FTZ R3, R2, R14 ;  /* 0x0000000e02037220 */ /* 0x000fe40000410000 */
[----:B------:R-:W-:Y:S02]  /*2a9b0*/  IMAD.U32 R15, R10, 0x10000, RZ ;  /* 0x000100000a0f7824 */ /* 0x000fe400078e00ff */
[C---:B------:R-:W-:Y:S02]  /*2a9c0*/  IMAD.U32 R8, R27.reuse, 0x10000, RZ ;  /* 0x000100001b087824 */ /* 0x040fe400078e00ff */
[----:B------:R-:W-:Y:S01]  /*2a9d0*/  FFMA.FTZ R33, R16, R17, -R4 ;  /* 0x0000001110217223 */ /* 0x000fe20000010804 */
[----:B------:R-:W-:Y:S01]  /*2a9e0*/  LOP3.LUT R17, R27, 0xffff0000, RZ, 0xc0, !PT ;  /* 0xffff00001b117812 */ /* 0x000fe200078ec0ff */
[----:B------:R-:W-:Y:S01]  /*2a9f0*/  IMAD.U32 R9, R25, 0x10000, RZ ;  /* 0x0001000019097824 */ /* 0x000fe200078e00ff */
[----:B------:R-:W-:Y:S01]  /*2aa00*/  LOP3.LUT R16, R26, 0xffff0000, RZ, 0xc0, !PT ;  /* 0xffff00001a107812 */ /* 0x000fe200078ec0ff */
[----:B------:R-:W-:-:S02]  /*2aa10*/  FMUL.FTZ R4, R2, R6 ;  /* 0x0000000602047220 */ /* 0x000fc40000410000 */
[----:B------:R-:W-:Y:S02]  /*2aa20*/  FFMA.FTZ R22, R13, R6, -R3 ;  /* 0x000000060d167223 */ /* 0x000fe40000010803 */
[----:B------:R-:W-:Y:S02]  /*2aa30*/  IMAD.U32 R6, R18, 0x10000, RZ ;  /* 0x0001000012067824 */ /* 0x000fe400078e00ff */
[C---:B------:R-:W-:Y:S02]  /*2aa40*/  FMUL.FTZ R2, R15.reuse, R8 ;  /* 0x000000080f027220 */ /* 0x040fe40000410000 */
[-C--:B------:R-:W-:Y:S02]  /*2aa50*/  FMUL.FTZ R3, R15, R9.reuse ;  /* 0x000000090f037220 */ /* 0x080fe40000410000 */
[----:B------:R-:W-:Y:S01]  /*2aa60*/  FFMA.FTZ R21, R13, R14, R4 ;  /* 0x0000000e0d157223 */ /* 0x000fe20000010004 */
[----:B------:R-:W-:Y:S01]  /*2aa70*/  LOP3.LUT R4, R19, 0xffff0000, RZ, 0xc0, !PT ;  /* 0xffff000013047812 */ /* 0x000fe200078ec0ff */
[----:B------:R-:W-:Y:S01]  /*2aa80*/  FFMA.FTZ R15, R6, R9, R2 ;  /* 0x00000009060f7223 */ /* 0x000fe20000010002 */
[----:B------:R-:W-:Y:S01]  /*2aa90*/  LOP3.LUT R2, R11, 0xffff0000, RZ, 0xc0, !PT ;  /* 0xffff00000b027812 */ /* 0x000fe200078ec0ff */
[----:B------:R-:W-:-:S02]  /*2aaa0*/  IMAD.U32 R23, R24, 0x10000, RZ ;  /* 0x0001000018177824 */ /* 0x000fc400078e00ff */
[----:B------:R-:W-:Y:S02]  /*2aab0*/  IMAD.U32 R9, R11, 0x10000, RZ ;  /* 0x000100000b097824 */ /* 0x000fe400078e00ff */
[----:B------:R-:W-:Y:S02]  /*2aac0*/  IMAD.U32 R13, R26, 0x10000, RZ ;  /* 0x000100001a0d7824 */ /* 0x000fe400078e00ff */
[----:B------:R-:W-:Y:S01]  /*2aad0*/  FFMA.FTZ R20, R6, R8, -R3 ;  /* 0x0000000806147223 */ /* 0x000fe20000010803 */
[----:B------:R-:W-:Y:S01]  /*2aae0*/  LOP3.LUT R8, R18, 0xffff0000, RZ, 0xc0, !PT ;  /* 0xffff000012087812 */ /* 0x000fe200078ec0ff */
[----:B------:R-:W-:Y:S01]  /*2aaf0*/  IMAD.U32 R6, R19, 0x10000, RZ ;  /* 0x0001000013067824 */ /* 0x000fe200078e00ff */
[----:B------:R-:W-:Y:S01]  /*2ab00*/  LOP3.LUT R3, R10, 0xffff0000, RZ, 0xc0, !PT ;  /* 0xffff00000a037812 */ /* 0x000fe200078ec0ff */
[----:B------:R-:W-:Y:S01]  /*2ab10*/  FMUL.FTZ R14, R9, R23 ;  /* 0x00000017090e7220 */ /* 0x000fe20000410000 */
[----:B------:R-:W-:Y:S01]  /*2ab20*/  LOP3.LUT R19, R25, 0xffff0000, RZ, 0xc0, !PT ;  /* 0xffff000019137812 */ /* 0x000fe200078ec0ff */
[-C--:B------:R-:W-:Y:S01]  /*2ab30*/  FMUL.FTZ R11, R9, R13.reuse ;  /* 0x0000000d090b7220 */ /* 0x080fe20000410000 */
[----:B------:R-:W-:Y:S01]  /*2ab40*/  LOP3.LUT R18, R24, 0xffff0000, RZ, 0xc0, !PT ;  /* 0xffff000018127812 */ /* 0x000fe200078ec0ff */
[----:B------:R-:W-:-:S02]  /*2ab50*/  FFMA.FTZ R14, R6, R13, -R14 ;  /* 0x0000000d060e7223 */ /* 0x000fc4000001080e */
[----:B------:R-:W-:Y:S02]  /*2ab60*/  FFMA.FTZ R11, R6, R23, R11 ;  /* 0x00000017060b7223 */ /* 0x000fe4000001000b */
[C---:B------:R-:W-:Y:S02]  /*2ab70*/  FMUL.FTZ R6, R3.reuse, R17 ;  /* 0x0000001103067220 */ /* 0x040fe40000410000 */
[-C--:B------:R-:W-:Y:S02]  /*2ab80*/  FMUL.FTZ R9, R3, R19.reuse ;  /* 0x0000001303097220 */ /* 0x080fe40000410000 */
[C---:B------:R-:W-:Y:S02]  /*2ab90*/  FMUL.FTZ R13, R2.reuse, R18 ;  /* 0x00000012020d7220 */ /* 0x040fe40000410000 */
[----:B------:R-:W-:Y:S02]  /*2aba0*/  FMUL.FTZ R10, R2, R16 ;  /* 0x00000010020a7220 */ /* 0x000fe40000410000 */
[----:B------:R-:W-:-:S02]  /*2abb0*/  FFMA.FTZ R2, R8, R19, R6 ;  /* 0x0000001308027223 */ /* 0x000fc40000010006 */
[----:B------:R-:W-:Y:S01]  /*2abc0*/  FFMA.FTZ R3, R8, R17, -R9 ;  /* 0x0000001108037223 */ /* 0x000fe20000010809 */
[----:B------:R-:W-:Y:S01]  /*2abd0*/  F2FP.BF16.PACK_AB R17, R22, R33 ;  /* 0x000000211611723e */ /* 0x000fe200000010ff */
[C---:B------:R-:W-:Y:S01]  /*2abe0*/  FFMA.FTZ R6, R4.reuse, R16, -R13 ;  /* 0x0000001004067223 */ /* 0x040fe2000001080d */
[----:B------:R-:W-:Y:S01]  /*2abf0*/  F2FP.BF16.PACK_AB R16, R35, R37 ;  /* 0x000000252310723e */ /* 0x000fe200000010ff */
[----:B------:R-:W-:Y:S01]  /*2ac00*/  FFMA.FTZ R4, R4, R18, R10 ;  /* 0x0000001204047223 */ /* 0x000fe2000001000a */
[----:B------:R-:W-:Y:S02]  /*2ac10*/  F2FP.BF16.PACK_AB R18, R3, R20 ;  /* 0x000000140312723e */ /* 0x000fe400000010ff */
[----:B------:R-:W-:Y:S02]  /*2ac20*/  F2FP.BF16.PACK_AB R19, R6, R14 ;  /* 0x0000000e0613723e */ /* 0x000fe400000010ff */
[----:B------:R-:W-:Y:S02]  /*2ac30*/  F2FP.BF16.PACK_AB R8, R34, R36 ;  /* 0x000000242208723e */ /* 0x000fe400000010ff */
[----:B------:R-:W-:Y:S01]  /*2ac40*/  F2FP.BF16.PACK_AB R9, R21, R32 ;  /* 0x000000201509723e */ /* 0x000fe200000010ff */
[----:B------:R1:W-:Y:S01]  /*2ac50*/  ST.E.128 [R30.64], R16 ;  /* 0x000000101e007985 */ /* 0x0003e2000c101d04 */
[----:B------:R-:W-:-:S02]  /*2ac60*/  F2FP.BF16.PACK_AB R10, R2, R15 ;  /* 0x0000000f020a723e */ /* 0x000fc400000010ff */
[----:B------:R-:W-:-:S05]  /*2ac70*/  F2FP.BF16.PACK_AB R11, R4, R11 ;  /* 0x0000000b040b723e */ /* 0x000fca00000010ff */
[----:B------:R1:W-:Y:S02]  /*2ac80*/  ST.E.128 [R28.64], R8 ;  /* 0x000000081c007985 */ /* 0x0003e4000c101d04 */
.L_x_2650:
[----:B------:R-:W-:Y:S05]  /*2ac90*/  BSYNC B1 ;  /* 0x0000000000017941 */ /* 0x000fea0003800000 */
.L_x_2649:
[----:B------:R-:W-:Y:S01]  /*2aca0*/  IADD3 R43, R78, 0x40, RZ ;  /* 0x000000404e2b7810 */ /* 0x000fe20007ffe0ff */
[----:B------:R-:W-:Y:S03]  /*2acb0*/  BSSY B1, `(.L_x_2653) ;  /* 0x00000f1000017945 */ /* 0x000fe60003800000 */
[----:B------:R-:W-:-:S13]  /*2acc0*/  ISETP.GE.AND P0, PT, R43, R77, PT ;  /* 0x0000004d2b00720c */ /* 0x000fda0003f06270 */
[----:B------:R-:W-:Y:S05]  /*2acd0*/  @P0 BRA `(.L_x_2654) ;  /* 0x00000ee000000947 */ /* 0x000fea0003800000 */
[----:B------:R-:W-:Y:S01]  /*2ace0*/  ISETP.GE.AND P0, PT, R42, R0, PT ;  /* 0x000000002a00720c */ /* 0x000fe20003f06270 */
[----:B------:R-:W-:-:S12]  /*2acf0*/  BSSY B0, `(.L_x_2655) ;  /* 0x0000072000007945 */ /* 0x000fd80003800000 */
[----:B------:R-:W-:Y:S05]  /*2ad00*/  @P0 BRA `(.L_x_2656) ;  /* 0x0000070000000947 */ /* 0x000fea0003800000 */
[----:B-1----:R-:W-:Y:S01]  /*2ad10*/  SHF.R.S32.HI R3, RZ, 0x1f, R43 ;  /* 0x0000001fff037819 */ /* 0x002fe2000001142b */
[----:B------:R-:W-:Y:S01]  /*2ad20*/  IMAD.SHL.U32 R2, R43, 0x40, RZ ;  /* 0x000000402b027824 */ /* 0x000fe200078e00ff */
[----:B------:R-:W-:Y:S02]  /*2ad30*/  LEA.HI R6, R0, R40, RZ, 0x1d ;  /* 0x0000002800067211 */ /* 0x000fe400078fe8ff */
[----:B------:R-:W-:Y:S02]  /*2ad40*/  LEA.HI R3, R3, R43, RZ, 0x3 ;  /* 0x0000002b03037211 */ /* 0x000fe400078f18ff */
[----:B------:R-:W-:Y:S02]  /*2ad50*/  SHF.R.S32.HI R8, RZ, 0x1f, R6 ;  /* 0x0000001fff087819 */ /* 0x000fe40000011406 */
[----:B------:R-:W-:Y:S01]  /*2ad60*/  LOP3.LUT R2, R2, 0x1c0, RZ, 0xc0, !PT ;  /* 0x000001c002027812 */ /* 0x000fe200078ec0ff */
[----:B------:R-:W-:Y:S01]  /*2ad70*/  IMAD.SHL.U32 R4, R3, 0x40, RZ ;  /* 0x0000004003047824 */ /* 0x000fe200078e00ff */
[----:B------:R-:W-:Y:S01]  /*2ad80*/  LEA.HI R8, R8, R6, RZ, 0x3 ;  /* 0x0000000608087211 */ /* 0x000fe200078f18ff */
[----:B------:R-:W-:Y:S01]  /*2ad90*/  IMAD.SHL.U32 R6, R6, 0x8, RZ ;  /* 0x0000000806067824 */ /* 0x000fe200078e00ff */
[----:B------:R-:W-:-:S02]  /*2ada0*/  LOP3.LUT R9, R2, 0x38, R42, 0xf8, !PT ;  /* 0x0000003802097812 */ /* 0x000fc400078ef82a */
[----:B------:R-:W-:Y:S02]  /*2adb0*/  SHF.R.U32.HI R3, RZ, 0x3, R2 ;  /* 0x00000003ff037819 */ /* 0x000fe40000011602 */
[----:B------:R-:W-:Y:S02]  /*2adc0*/  LOP3.LUT R4, R4, 0xfffffe00, RZ, 0xc0, !PT ;  /* 0xfffffe0004047812 */ /* 0x000fe400078ec0ff */
[----:B------:R-:W-:Y:S01]  /*2add0*/  LOP3.LUT R2, R2, 0x38, R6, 0xf8, !PT ;  /* 0x0000003802027812 */ /* 0x000fe200078ef806 */
[----:B------:R-:W-:Y:S01]  /*2ade0*/  IMAD.SHL.U32 R6, R8, 0x400, RZ ;  /* 0x0000040008067824 */ /* 0x000fe200078e00ff */
[----:B------:R-:W-:Y:S02]  /*2adf0*/  LOP3.LUT R8, R4, R9, R3, 0xf6, !PT ;  /* 0x0000000904087212 */ /* 0x000fe400078ef603 */
[----:B------:R-:W-:Y:S02]  /*2ae00*/  LOP3.LUT R3, R2, R3, RZ, 0x3c, !PT ;  /* 0x0000000302037212 */ /* 0x000fe400078e3cff */
[----:B------:R-:W-:Y:S01]  /*2ae10*/  LOP3.LUT R2, R6, 0xffffe000, RZ, 0xc0, !PT ;  /* 0xffffe00006027812 */ /* 0x000fe200078ec0ff */
[----:B----45:R-:W-:-:S03]  /*2ae20*/  IMAD.WIDE.U32 R36, R8, 0x2, R38 ;  /* 0x0000000208247825 */ /* 0x030fc600078e0026 */
[----:B------:R-:W-:Y:S02]  /*2ae30*/  IADD3 R2, R3, R2, R4 ;  /* 0x0000000203027210 */ /* 0x000fe40007ffe004 */
[----:B------:R-:W2:Y:S03]  /*2ae40*/  LD.E.128 R16, [R36.64] ;  /* 0x0000000424107980 */ /* 0x000ea6000c101d00 */
[----:B------:R-:W-:-:S05]  /*2ae50*/  IMAD.WIDE.U32 R34, R2, 0x2, R38 ;  /* 0x0000000202227825 */ /* 0x000fca00078e0026 */
[----:B------:R-:W3:Y:S01]  /*2ae60*/  LD.E.128 R8, [R34.64] ;  /* 0x0000000422087980 */ /* 0x000ee2000c101d00 */
[----:B------:R-:W-:Y:S02]  /*2ae70*/  SHF.R.U64 R13, R68, 0x10, R69 ;  /* 0x00000010440d7819 */ /* 0x000fe40000001245 */
[----:B------:R-:W-:Y:S02]  /*2ae80*/  SHF.R.U64 R2, R64, 0x10, R65 ;  /* 0x0000001040027819 */ /* 0x000fe40000001241 */
[----:B------:R-:W-:Y:S02]  /*2ae90*/  SHF.R.U64 R15, R70, 0x10, R71 ;  /* 0x00000010460f7819 */ /* 0x000fe40000001247 */
[----:B------:R-:W-:Y:S02]  /*2aea0*/  PRMT R25, R109, 0x5432, R13 ;  /* 0x000054326d197816 */ /* 0x000fe4000000000d */
[----:B------:R-:W-:Y:S02]  /*2aeb0*/  SHF.R.U32.HI R14, RZ, 0x10, R69 ;  /* 0x00000010ff0e7819 */ /* 0x000fe40000011645 */
[----:B------:R-:W-:Y:S01]  /*2aec0*/  PRMT R32, R111, 0x5432, R2 ;  /* 0x000054326f207816 */ /* 0x000fe20000000002 */
[----:B------:R-:W-:Y:S01]  /*2aed0*/  IMAD.U32 R33, R25, 0x10000, RZ ;  /* 0x0001000019217824 */ /* 0x000fe200078e00ff */
[----:B------:R-:W-:-:S02]  /*2aee0*/  PRMT R23, R110, 0x5432, R15 ;  /* 0x000054326e177816 */ /* 0x000fc4000000000f */
[----:B------:R-:W-:Y:S02]  /*2aef0*/  PRMT R24, R109, 0x5410, R14 ;  /* 0x000054106d187816 */ /* 0x000fe4000000000e */
[--C-:B------:R-:W-:Y:S02]  /*2af00*/  SHF.R.U64 R4, R66, 0x10, R67.reuse ;  /* 0x0000001042047819 */ /* 0x100fe40000001243 */
[----:B------:R-:W-:Y:S02]  /*2af10*/  SHF.R.U32.HI R6, RZ, 0x10, R67 ;  /* 0x00000010ff067819 */ /* 0x000fe40000011643 */
[----:B------:R-:W-:Y:S02]  /*2af20*/  LOP3.LUT R25, R25, 0xffff0000, RZ, 0xc0, !PT ;  /* 0xffff000019197812 */ /* 0x000fe400078ec0ff */
[----:B------:R-:W-:Y:S02]  /*2af30*/  SHF.R.U32.HI R3, RZ, 0x10, R65 ;  /* 0x00000010ff037819 */ /* 0x000fe40000011641 */
[----:B------:R-:W-:-:S02]  /*2af40*/  PRMT R27, R112, 0x5432, R4 ;  /* 0x00005432701b7816 */ /* 0x000fc40000000004 */
[----:B------:R-:W-:Y:S02]  /*2af50*/  PRMT R26, R112, 0x5410, R6 ;  /* 0x00005410701a7816 */ /* 0x000fe40000000006 */
[----:B------:R-:W-:Y:S02]  /*2af60*/  PRMT R31, R111, 0x5410, R3 ;  /* 0x000054106f1f7816 */ /* 0x000fe40000000003 */
[----:B------:R-:W-:-:S04]  /*2af70*/  SHF.R.U32.HI R22, RZ, 0x10, R71 ;  /* 0x00000010ff167819 */ /* 0x000fc80000011647 */
[----:B------:R-:W-:Y:S01]  /*2af80*/  PRMT R22, R110, 0x5410, R22 ;  /* 0x000054106e167816 */ /* 0x000fe20000000016 */
[C---:B--2---:R-:W-:Y:S01]  /*2af90*/  IMAD.U32 R28, R17.reuse, 0x10000, RZ ;  /* 0x00010000111c7824 */ /* 0x044fe200078e00ff */
[----:B------:R-:W-:Y:S01]  /*2afa0*/  LOP3.LUT R21, R17, 0xffff0000, RZ, 0xc0, !PT ;  /* 0xffff000011157812 */ /* 0x000fe200078ec0ff */
[C---:B------:R-:W-:Y:S01]  /*2afb0*/  IMAD.U32 R30, R16.reuse, 0x10000, RZ ;  /* 0x00010000101e7824 */ /* 0x040fe200078e00ff */
[----:B------:R-:W-:Y:S01]  /*2afc0*/  LOP3.LUT R29, R16, 0xffff0000, RZ, 0xc0, !PT ;  /* 0xffff0000101d7812 */ /* 0x000fe200078ec0ff */
[C---:B------:R-:W-:Y:S01]  /*2afd0*/  IMAD.U32 R20, R18.reuse, 0x10000, RZ ;  /* 0x0001000012147824 */ /* 0x040fe200078e00ff */
[----:B------:R-:W-:Y:S01]  /*2afe0*/  LOP3.LUT R17, R18, 0xffff0000, RZ, 0xc0, !PT ;  /* 0xffff000012117812 */ /* 0x000fe200078ec0ff */
[C---:B------:R-:W-:Y:S01]  /*2aff0*/  IMAD.U32 R16, R19.reuse, 0x10000, RZ ;  /* 0x0001000013107824 */ /* 0x040fe200078e00ff */
[----:B------:R-:W-:Y:S01]  /*2b000*/  LOP3.LUT R18, R19, 0xffff0000, RZ, 0xc0, !PT ;  /* 0xffff000013127812 */ /* 0x000fe200078ec0ff */
[C---:B---3--:R-:W-:Y:S01]  /*2b010*/  IMAD.U32 R15, R8.reuse, 0x10000, RZ ;  /* 0x00010000080f7824 */ /* 0x048fe200078e00ff */
[----:B------:R-:W-:Y:S01]  /*2b020*/  LOP3.LUT R14, R8, 0xffff0000, RZ, 0xc0, !PT ;  /* 0xffff0000080e7812 */ /* 0x000fe200078ec0ff */
[C---:B------:R-:W-:Y:S01]  /*2b030*/  IMAD.U32 R13, R9.reuse, 0x10000, RZ ;  /* 0x00010000090d7824 */ /* 0x040fe200078e00ff */
[----:B------:R-:W-:Y:S01]  /*2b040*/  LOP3.LUT R8, R9, 0xffff0000, RZ, 0xc0, !PT ;  /* 0xffff000009087812 */ /* 0x000fe200078ec0ff */
[----:B------:R-:W-:Y:S01]  /*2b050*/  IMAD.U32 R19, R32, 0x10000, RZ ;  /* 0x0001000020137824 */ /* 0x000fe200078e00ff */
[C---:B------:R-:W-:Y:S01]  /*2b060*/  LOP3.LUT R4, R10.reuse, 0xffff0000, RZ, 0xc0, !PT ;  /* 0xffff00000a047812 */ /* 0x040fe200078ec0ff */
[----:B------:R-:W-:Y:S01]  /*2b070*/  FMUL.FTZ R9, R15, R33 ;  /* 0x000000210f097220 */ /* 0x000fe20000410000 */
[----:B------:R-:W-:Y:S01]  /*2b080*/  LOP3.LUT R2, R11, 0xffff0000, RZ, 0xc0, !PT ;  /* 0xffff00000b027812 */ /* 0x000fe200078ec0ff */
[----:B------:R-:W-:-:S02]  /*2b090*/  IMAD.U32 R6, R10, 0x10000, RZ ;  /* 0x000100000a067824 */ /* 0x000fc400078e00ff */
[-C--:B------:R-:W-:Y:S02]  /*2b0a0*/  FMUL.FTZ R10, R15, R19.reuse ;  /* 0x000000130f0a7220 */ /* 0x080fe40000410000 */
[----:B------:R-:W-:Y:S01]  /*2b0b0*/  FFMA.FTZ R41, R30, R19, -R9 ;  /* 0x000000131e297223 */ /* 0x000fe20000010809 */
[----:B------:R-:W-:Y:S01]  /*2b0c0*/  LOP3.LUT R19, R32, 0xffff0000, RZ, 0xc0, !PT ;  /* 0xffff000020137812 */ /* 0x000fe200078ec0ff */
[----:B------:R-:W-:Y:S02]  /*2b0d0*/  FMUL.FTZ R9, R14, R25 ;  /* 0x000000190e097220 */ /* 0x000fe40000410000 */
[----:B------:R-:W-:Y:S02]  /*2b0e0*/  IMAD.U32 R32, R24, 0x10000, RZ ;  /* 0x0001000018207824 */ /* 0x000fe400078e00ff */
[----:B------:R-:W-:Y:S02]  /*2b0f0*/  IMAD.U32 R3, R11, 0x10000, RZ ;  /* 0x000100000b037824 */ /* 0x000fe400078e00ff */
[----:B------:R-:W-:-:S02]  /*2b100*/  FFMA.FTZ R33, R30, R33, R10 ;  /* 0x000000211e217223 */ /* 0x000fc4000001000a */
[-C--:B------:R-:W-:Y:S02]  /*2b110*/  FMUL.FTZ R11, R14, R19.reuse ;  /* 0x000000130e0b7220 */ /* 0x080fe40000410000 */
[----:B------:R-:W-:Y:S01]  /*2b120*/  FFMA.FTZ R30, R29, R19, -R9 ;  /* 0x000000131d1e7223 */ /* 0x000fe20000010809 */
[----:B------:R-:W-:Y:S01]  /*2b130*/  LOP3.LUT R19, R24, 0xffff0000, RZ, 0xc0, !PT ;  /* 0xffff000018137812 */ /* 0x000fe200078ec0ff */
[----:B------:R-:W-:Y:S02]  /*2b140*/  IMAD.U32 R15, R31, 0x10000, RZ ;  /* 0x000100001f0f7824 */ /* 0x000fe400078e00ff */
[----:B------:R-:W-:Y:S02]  /*2b150*/  FMUL.FTZ R10, R13, R32 ;  /* 0x000000200d0a7220 */ /* 0x000fe40000410000 */
[----:B------:R-:W-:Y:S01]  /*2b160*/  FFMA.FTZ R29, R29, R25, R11 ;  /* 0x000000191d1d7223 */ /* 0x000fe2000001000b */
[----:B------:R-:W-:Y:S01]  /*2b170*/  LOP3.LUT R11, R31, 0xffff0000, RZ, 0xc0, !PT ;  /* 0xffff00001f0b7812 */ /* 0x000fe200078ec0ff */
[----:B------:R-:W-:-:S02]  /*2b180*/  FMUL.FTZ R9, R13, R15 ;  /* 0x0000000f0d097220 */ /* 0x000fc40000410000 */
[----:B------:R-:W-:Y:S02]  /*2b190*/  FFMA.FTZ R25, R28, R15, -R10 ;  /* 0x0000000f1c197223 */ /* 0x000fe4000001080a */
[----:B------:R-:W-:Y:S02]  /*2b1a0*/  FMUL.FTZ R10, R8, R19 ;  /* 0x00000013080a7220 */ /* 0x000fe40000410000 */
[----:B------:R-:W-:Y:S02]  /*2b1b0*/  IMAD.U32 R14, R27, 0x10000, RZ ;  /* 0x000100001b0e7824 */ /* 0x000fe400078e00ff */
[C---:B------:R-:W-:Y:S01]  /*2b1c0*/  IMAD.U32 R13, R23.reuse, 0x10000, RZ ;  /* 0x00010000170d7824 */ /* 0x040fe200078e00ff */
[----:B------:R-:W-:Y:S01]  /*2b1d0*/  LOP3.LUT R23, R23, 0xffff0000, RZ, 0xc0, !PT ;  /* 0xffff000017177812 */ /* 0x000fe200078ec0ff */
[----:B------:R-:W-:Y:S02]  /*2b1e0*/  FFMA.FTZ R24, R28, R32, R9 ;  /* 0x000000201c187223 */ /* 0x000fe40000010009 */
[----:B------:R-:W-:-:S02]  /*2b1f0*/  FMUL.FTZ R9, R8, R11 ;  /* 0x0000000b08097220 */ /* 0x000fc40000410000 */
[----:B------:R-:W-:Y:S02]  /*2b200*/  FFMA.FTZ R15, R21, R11, -R10 ;  /* 0x0000000b150f7223 */ /* 0x000fe4000001080a */
[C---:B------:R-:W-:Y:S01]  /*2b210*/  IMAD.U32 R28, R22.reuse, 0x10000, RZ ;  /* 0x00010000161c7824 */ /* 0x040fe200078e00ff */
[----:B------:R-:W-:Y:S01]  /*2b220*/  LOP3.LUT R22, R22, 0xffff0000, RZ, 0xc0, !PT ;  /* 0xffff000016167812 */ /* 0x000fe200078ec0ff */
[----:B------:R-:W-:Y:S02]  /*2b230*/  IMAD.U32 R11, R26, 0x10000, RZ ;  /* 0x000100001a0b7824 */ /* 0x000fe400078e00ff */
[C---:B------:R-:W-:Y:S02]  /*2b240*/  FMUL.FTZ R8, R6.reuse, R13 ;  /* 0x0000000d06087220 */ /* 0x040fe40000410000 */
[----:B------:R-:W-:Y:S02]  /*2b250*/  FMUL.FTZ R10, R6, R14 ;  /* 0x0000000e060a7220 */ /* 0x000fe40000410000 */
[----:B------:R-:W-:-:S02]  /*2b260*/  FMUL.FTZ R6, R3, R28 ;  /* 0x0000001c03067220 */ /* 0x000fc40000410000 */
[C---:B------:R-:W-:Y:S02]  /*2b270*/  FFMA.FTZ R14, R20.reuse, R14, -R8 ;  /* 0x0000000e140e7223 */ /* 0x040fe40000010808 */
[----:B------:R-:W-:Y:S01]  /*2b280*/  FFMA.FTZ R10, R20, R13, R10 ;  /* 0x0000000d140a7223 */ /* 0x000fe2000001000a */
[----:B------:R-:W-:Y:S01]  /*2b290*/  LOP3.LUT R20, R27, 0xffff0000, RZ, 0xc0, !PT ;  /* 0xffff00001b147812 */ /* 0x000fe200078ec0ff */
[----:B------:R-:W-:Y:S02]  /*2b2a0*/  FMUL.FTZ R3, R3, R11 ;  /* 0x0000000b03037220 */ /* 0x000fe40000410000 */
[----:B------:R-:W-:Y:S01]  /*2b2b0*/  FFMA.FTZ R9, R21, R19, R9 ;  /* 0x0000001315097223 */ /* 0x000fe20000010009 */
[----:B------:R-:W-:Y:S01]  /*2b2c0*/  LOP3.LUT R19, R26, 0xffff0000, RZ, 0xc0, !PT ;  /* 0xffff00001a137812 */ /* 0x000fe200078ec0ff */
[C---:B------:R-:W-:Y:S02]  /*2b2d0*/  FFMA.FTZ R13, R16.reuse, R11, -R6 ;  /* 0x0000000b100d7223 */ /* 0x040fe40000010806 */
[----:B------:R-:W-:Y:S01]  /*2b2e0*/  FFMA.FTZ R11, R16, R28, R3 ;  /* 0x0000001c100b7223 */ /* 0x000fe20000010003 */
[----:B------:R-:W-:Y:S01]  /*2b2f0*/  F2FP.BF16.PACK_AB R16, R30, R41 ;  /* 0x000000291e10723e */ /* 0x000fe200000010ff */
[C---:B------:R-:W-:Y:S01]  /*2b300*/  FMUL.FTZ R3, R4.reuse, R23 ;  /* 0x0000001704037220 */ /* 0x040fe20000410000 */
[----:B------:R-:W-:Y:S01]  /*2b310*/  F2FP.BF16.PACK_AB R9, R9, R24 ;  /* 0x000000180909723e */ /* 0x000fe200000010ff */
[----:B------:R-:W-:-:S02]  /*2b320*/  FMUL.FTZ R4, R4, R20 ;  /* 0x0000001404047220 */ /* 0x000fc40000410000 */
[C---:B------:R-:W-:Y:S02]  /*2b330*/  FMUL.FTZ R6, R2.reuse, R22 ;  /* 0x0000001602067220 */ /* 0x040fe40000410000 */
[----:B------:R-:W-:Y:S02]  /*2b340*/  FMUL.FTZ R8, R2, R19 ;  /* 0x0000001302087220 */ /* 0x000fe40000410000 */
[C---:B------:R-:W-:Y:S02]  /*2b350*/  FFMA.FTZ R3, R17.reuse, R20, -R3 ;  /* 0x0000001411037223 */ /* 0x040fe40000010803 */
[----:B------:R-:W-:Y:S01]  /*2b360*/  FFMA.FTZ R2, R17, R23, R4 ;  /* 0x0000001711027223 */ /* 0x000fe20000010004 */
[----:B------:R-:W-:Y:S01]  /*2b370*/  F2FP.BF16.PACK_AB R17, R15, R25 ;  /* 0x000000190f11723e */ /* 0x000fe200000010ff */
[C---:B------:R-:W-:Y:S02]  /*2b380*/  FFMA.FTZ R6, R18.reuse, R19, -R6 ;  /* 0x0000001312067223 */ /* 0x040fe40000010806 */
[----:B------:R-:W-:Y:S01]  /*2b390*/  FFMA.FTZ R4, R18, R22, R8 ;  /* 0x0000001612047223 */ /* 0x000fe20000010008 */
[----:B------:R-:W-:-:S02]  /*2b3a0*/  F2FP.BF16.PACK_AB R18, R3, R14 ;  /* 0x0000000e0312723e */ /* 0x000fc400000010ff */
[----:B------:R-:W-:Y:S02]  /*2b3b0*/  F2FP.BF16.PACK_AB R19, R6, R13 ;  /* 0x0000000d0613723e */ /* 0x000fe400000010ff */
[----:B------:R-:W-:Y:S02]  /*2b3c0*/  F2FP.BF16.PACK_AB R8, R29, R33 ;  /* 0x000000211d08723e */ /* 0x000fe400000010ff */
[----:B------:R-:W-:Y:S01]  /*2b3d0*/  F2FP.BF16.PACK_AB R10, R2, R10 ;  /* 0x0000000a020a723e */ /* 0x000fe200000010ff */
[----:B------:R1:W-:Y:S01]  /*2b3e0*/  ST.E.128 [R36.64], R16 ;  /* 0x0000001024007985 */ /* 0x0003e2000c101d04 */
[----:B------:R-:W-:-:S05]  /*2b3f0*/  F2FP.BF16.PACK_AB R11, R4, R11 ;  /* 0x0000000b040b723e */ /* 0x000fca00000010ff */
[----:B------:R1:W-:Y:S02]  /*2b400*/  ST.E.128 [R34.64], R8 ;  /* 0x0000000822007985 */ /* 0x0003e4000c101d04 */
.L_x_2656:
[----:B------:R-:W-:Y:S05]  /*2b410*/  BSYNC B0 ;  /* 0x0000000000007941 */ /* 0x000fea0003800000 */
.L_x_2655:
        /* <DEDUP_REMOVED lines=9> */
[----:B------:R-:W-:-:S02]  /*2b4b0*/  LEA.HI R6, R6, R43, RZ, 0x3 ;  /* 0x0000002b06067211 */ /* 0x000fc400078f18ff */
[----:B------:R-:W-:Y:S01]  /*2b4c0*/  LOP3.LUT R2, R9, 0x1c0, RZ, 0xc0, !PT ;  /* 0x000001c009027812 */ /* 0x000fe200078ec0ff */
[----:B------:R-:W-:Y:S01]  /*2b4d0*/  IMAD.SHL.U32 R9, R3, 0x80, RZ ;  /* 0x0000008003097824 */ /* 0x000fe200078e00ff */
[----:B------:R-:W-:Y:S01]  /*2b4e0*/  LEA.HI R3, R0, R8, RZ, 0x1d ;  /* 0x0000000800037211 */ /* 0x000fe200078fe8ff */
[----:B------:R-:W-:Y:S01]  /*2b4f0*/  IMAD.SHL.U32 R10, R6, 0x40, RZ ;  /* 0x00000040060a7824 */ /* 0x000fe200078e00ff */
[----:B------:R-:W-:Y:S02]  /*2b500*/  LOP3.LUT R8, R2, 0x38, R4, 0xf8, !PT ;  /* 0x0000003802087812 */ /* 0x000fe400078ef804 */
[----:B------:R-:W-:Y:S02]  /*2b510*/  SHF.R.U32.HI R13, RZ, 0x3, R2 ;  /* 0x00000003ff0d7819 */ /* 0x000fe40000011602 */
[----:B------:R-:W-:Y:S02]  /*2b520*/  SHF.R.S32.HI R6, RZ, 0x1f, R3 ;  /* 0x0000001fff067819 */ /* 0x000fe40000011403 */
[----:B------:R-:W-:-:S02]  /*2b530*/  LOP3.LUT R11, R9, 0xffffe000, RZ, 0xc0, !PT ;  /* 0xffffe000090b7812 */ /* 0x000fc400078ec0ff */
[----:B------:R-:W-:Y:S01]  /*2b540*/  LOP3.LUT R9, R8, R13, RZ, 0x3c, !PT ;  /* 0x0000000d08097212 */ /* 0x000fe200078e3cff */
[----:B------:R-:W-:Y:S01]  /*2b550*/  IMAD.SHL.U32 R8, R3, 0x8, RZ ;  /* 0x0000000803087824 */ /* 0x000fe200078e00ff */
[----:B------:R-:W-:Y:S02]  /*2b560*/  LEA.HI R3, R6, R3, RZ, 0x3 ;  /* 0x0000000306037211 */ /* 0x000fe400078f18ff */
[----:B------:R-:W-:Y:S02]  /*2b570*/  LOP3.LUT R4, R10, 0xfffffe00, RZ, 0xc0, !PT ;  /* 0xfffffe000a047812 */ /* 0x000fe400078ec0ff */
[----:B------:R-:W-:Y:S01]  /*2b580*/  LOP3.LUT R6, R2, 0x38, R8, 0xf8, !PT ;  /* 0x0000003802067812 */ /* 0x000fe200078ef808 */
[----:B------:R-:W-:Y:S01]  /*2b590*/  IMAD.SHL.U32 R2, R3, 0x400, RZ ;  /* 0x0000040003027824 */ /* 0x000fe200078e00ff */
[----:B------:R-:W-:Y:S02]  /*2b5a0*/  IADD3 R9, R9, R11, R4 ;  /* 0x0000000b09097210 */ /* 0x000fe40007ffe004 */
[----:B------:R-:W-:-:S02]  /*2b5b0*/  LOP3.LUT R3, R6, R13, RZ, 0x3c, !PT ;  /* 0x0000000d06037212 */ /* 0x000fc400078e3cff */
        /* <DEDUP_REMOVED lines=96> */
.L_x_2654:
[----:B------:R-:W-:Y:S05]  /*2bbc0*/  BSYNC B1 ;  /* 0x0000000000017941 */ /* 0x000fea0003800000 */
.L_x_2653:
[----:B------:R-:W-:Y:S01]  /*2bbd0*/  IADD3 R4, R78, 0x60, RZ ;  /* 0x000000604e047810 */ /* 0x000fe20007ffe0ff */
[----:B-1----:R-:W-:Y:S02]  /*2bbe0*/  IMAD.MOV.U32 R2, RZ, RZ, R130 ;  /* 0x000000ffff027224 */ /* 0x002fe400078e0082 */
[----:B------:R-:W-:Y:S01]  /*2bbf0*/  IMAD.MOV.U32 R3, RZ, RZ, 0x0 ;  /* 0x00000000ff037424 */ /* 0x000fe200078e00ff */
[----:B------:R-:W-:-:S13]  /*2bc00*/  ISETP.GE.AND P0, PT, R4, R77, PT ;  /* 0x0000004d0400720c */ /* 0x000fda0003f06270 */
[----:B------:R-:W-:Y:S05]  /*2bc10*/  @P0 RET.REL.NODEC R2 `(_ZN7cutlass13device_kernelIN5flash19enable_sm80_to_sm89INS1_16FlashAttnFwdSm80INS1_25CollectiveMainloopFwdSm80ILi8ELi1ELb0EN4cute5tupleIJNS5_1CILi128EEENS7_ILi48EEENS7_ILi256EEEEEELi256ENS_10bfloat16_tEfNS_4arch4Sm80ELb0ELb1ELb1ELb1ELb1ELb1ELb1ELb1EEENS1_21CollectiveEpilogueFwdINS6_IJS8_SA_S9_EEENS6_IJNS7_ILi1EEESI_SI_EEESC_SE_Li256ELb1ELb1ELb1ELb0EEENS1_36VarlenDynamicPersistentTileSchedulerILi128ELi48ELi256ELi256ELb1ELb1ELb0ELb1ELb0ELb1EEEEEEEEEvNT_6ParamsE) ;  /* 0xfffd43e002000950 */ /* 0x000fea0003c3ffff */
[----:B------:R-:W-:Y:S01]  /*2bc20*/  ISETP.GE.AND P0, PT, R42, R0, PT ;  /* 0x000000002a00720c */ /* 0x000fe20003f06270 */
[----:B------:R-:W-:-:S12]  /*2bc30*/  BSSY B0, `(.L_x_2657) ;  /* 0x0000072000007945 */ /* 0x000fd80003800000 */
[----:B------:R-:W-:Y:S05]  /*2bc40*/  @P0 BRA `(.L_x_2658) ;  /* 0x0000070000000947 */ /* 0x000fea0003800000 */
[----:B------:R-:W-:Y:S01]  /*2bc50*/  SHF.R.S32.HI R3, RZ, 0x1f, R4 ;  /* 0x0000001fff037819 */ /* 0x000fe20000011404 */
        /* <DEDUP_REMOVED lines=23> */
[----:B------:R-:W-:Y:S02]  /*2bdd0*/  SHF.R.U32.HI R15, RZ, 0x10, R85 ;  /* 0x00000010ff0f7819 */ /* 0x000fe40000011655 */
[----:B------:R-:W-:Y:S02]  /*2bde0*/  PRMT R25, R79, 0x5432, R14 ;  /* 0x000054324f197816 */ /* 0x000fe4000000000e */
[----:B------:R-:W-:Y:S02]  /*2bdf0*/  SHF.R.U64 R6, R62, 0x10, R63 ;  /* 0x000000103e067819 */ /* 0x000fe4000000123f */
[----:B------:R-:W-:Y:S01]  /*2be00*/  PRMT R32, R119, 0x5432, R2 ;  /* 0x0000543277207816 */ /* 0x000fe20000000002 */
[----:B------:R-:W-:Y:S01]  /*2be10*/  IMAD.U32 R33, R25, 0x10000, RZ ;  /* 0x0001000019217824 */ /* 0x000fe200078e00ff */
[----:B------:R-:W-:-:S02]  /*2be20*/  PRMT R24, R79, 0x5410, R15 ;  /* 0x000054104f187816 */ /* 0x000fc4000000000f */
[----:B------:R-:W-:Y:S02]  /*2be30*/  SHF.R.U32.HI R3, RZ, 0x10, R61 ;  /* 0x00000010ff037819 */ /* 0x000fe4000001163d */
[C---:B------:R-:W-:Y:S02]  /*2be40*/  PRMT R27, R120.reuse, 0x5432, R6 ;  /* 0x00005432781b7816 */ /* 0x040fe40000000006 */
[----:B------:R-:W-:Y:S02]  /*2be50*/  SHF.R.U32.HI R13, RZ, 0x10, R63 ;  /* 0x00000010ff0d7819 */ /* 0x000fe4000001163f */
[----:B------:R-:W-:Y:S02]  /*2be60*/  PRMT R28, R119, 0x5410, R3 ;  /* 0x00005410771c7816 */ /* 0x000fe40000000003 */
[----:B------:R-:W-:Y:S02]  /*2be70*/  LOP3.LUT R25, R25, 0xffff0000, RZ, 0xc0, !PT ;  /* 0xffff000019197812 */ /* 0x000fe400078ec0ff */
[----:B------:R-:W-:-:S02]  /*2be80*/  PRMT R26, R120, 0x5410, R13 ;  /* 0x00005410781a7816 */ /* 0x000fc4000000000d */
[--C-:B------:R-:W-:Y:S02]  /*2be90*/  SHF.R.U64 R23, R86, 0x10, R87.reuse ;  /* 0x0000001056177819 */ /* 0x100fe40000001257 */
[----:B------:R-:W-:Y:S02]  /*2bea0*/  SHF.R.U32.HI R22, RZ, 0x10, R87 ;  /* 0x00000010ff167819 */ /* 0x000fe40000011657 */
[----:B------:R-:W-:Y:S02]  /*2beb0*/  LOP3.LUT R40, R24, 0xffff0000, RZ, 0xc0, !PT ;  /* 0xffff000018287812 */ /* 0x000fe400078ec0ff */
[C---:B------:R-:W-:Y:S02]  /*2bec0*/  PRMT R23, R118.reuse, 0x5432, R23 ;  /* 0x0000543276177816 */ /* 0x040fe40000000017 */
        /* <DEDUP_REMOVED lines=14> */
[----:B------:R-:W-:Y:S01]  /*2bfb0*/  LOP3.LUT R2, R11, 0xffff0000, RZ, 0xc0, !PT ;  /* 0xffff00000b027812 */ /* 0x000fe200078ec0ff */
[----:B------:R-:W-:-:S02]  /*2bfc0*/  FMUL.FTZ R10, R15, R33 ;  /* 0x000000210f0a7220 */ /* 0x000fc40000410000 */
[----:B------:R-:W-:Y:S02]  /*2bfd0*/  IMAD.U32 R3, R11, 0x10000, RZ ;  /* 0x000100000b037824 */ /* 0x000fe400078e00ff */
[-C--:B------:R-:W-:Y:S02]  /*2bfe0*/  FMUL.FTZ R11, R15, R19.reuse ;  /* 0x000000130f0b7220 */ /* 0x080fe40000410000 */
[----:B------:R-:W-:Y:S01]  /*2bff0*/  FFMA.FTZ R41, R31, R19, -R10 ;  /* 0x000000131f297223 */ /* 0x000fe2000001080a */
[----:B------:R-:W-:Y:S01]  /*2c000*/  LOP3.LUT R19, R32, 0xffff0000, RZ, 0xc0, !PT ;  /* 0xffff000020137812 */ /* 0x000fe200078ec0ff */
[C---:B------:R-:W-:Y:S01]  /*2c010*/  IMAD.U32 R13, R9.reuse, 0x10000, RZ ;  /* 0x00010000090d7824 */ /* 0x040fe200078e00ff */
[----:B------:R-:W-:Y:S01]  /*2c020*/  LOP3.LUT R9, R9, 0xffff0000, RZ, 0xc0, !PT ;  /* 0xffff000009097812 */ /* 0x000fe200078ec0ff */
[----:B------:R-:W-:Y:S02]  /*2c030*/  IMAD.U32 R32, R24, 0x10000, RZ ;  /* 0x0001000018207824 */ /* 0x000fe400078e00ff */
[----:B------:R-:W-:-:S02]  /*2c040*/  FMUL.FTZ R10, R14, R25 ;  /* 0x000000190e0a7220 */ /* 0x000fc40000410000 */
[----:B------:R-:W-:Y:S02]  /*2c050*/  IMAD.U32 R15, R28, 0x10000, RZ ;  /* 0x000100001c0f7824 */ /* 0x000fe400078e00ff */
[----:B------:R-:W-:Y:S02]  /*2c060*/  FFMA.FTZ R33, R31, R33, R11 ;  /* 0x000000211f217223 */ /* 0x000fe4000001000b */
[-C--:B------:R-:W-:Y:S02]  /*2c070*/  FMUL.FTZ R14, R14, R19.reuse ;  /* 0x000000130e0e7220 */ /* 0x080fe40000410000 */
[----:B------:R-:W-:Y:S02]  /*2c080*/  FFMA.FTZ R31, R30, R19, -R10 ;  /* 0x000000131e1f7223 */ /* 0x000fe4000001080a */
[C---:B------:R-:W-:Y:S02]  /*2c090*/  FMUL.FTZ R11, R13.reuse, R32 ;  /* 0x000000200d0b7220 */ /* 0x040fe40000410000 */
[----:B------:R-:W-:-:S02]  /*2c0a0*/  FMUL.FTZ R10, R13, R15 ;  /* 0x0000000f0d0a7220 */ /* 0x000fc40000410000 */
[----:B------:R-:W-:Y:S02]  /*2c0b0*/  FFMA.FTZ R30, R30, R25, R14 ;  /* 0x000000191e1e7223 */ /* 0x000fe4000001000e */
[C---:B------:R-:W-:Y:S01]  /*2c0c0*/  FFMA.FTZ R25, R29.reuse, R15, -R11 ;  /* 0x0000000f1d197223 */ /* 0x040fe2000001080b */
[----:B------:R-:W-:Y:S01]  /*2c0d0*/  LOP3.LUT R11, R28, 0xffff0000, RZ, 0xc0, !PT ;  /* 0xffff00001c0b7812 */ /* 0x000fe200078ec0ff */
[----:B------:R-:W-:Y:S02]  /*2c0e0*/  FFMA.FTZ R24, R29, R32, R10 ;  /* 0x000000201d187223 */ /* 0x000fe4000001000a */
[----:B------:R-:W-:Y:S02]  /*2c0f0*/  FMUL.FTZ R10, R9, R40 ;  /* 0x00000028090a7220 */ /* 0x000fe40000410000 */
[----:B------:R-:W-:Y:S02]  /*2c100*/  IMAD.U32 R15, R27, 0x10000, RZ ;  /* 0x000100001b0f7824 */ /* 0x000fe400078e00ff */
[C---:B------:R-:W-:Y:S01]  /*2c110*/  IMAD.U32 R13, R23.reuse, 0x10000, RZ ;  /* 0x00010000170d7824 */ /* 0x040fe200078e00ff */
[----:B------:R-:W-:Y:S01]  /*2c120*/  LOP3.LUT R23, R23, 0xffff0000, RZ, 0xc0, !PT ;  /* 0xffff000017177812 */ /* 0x000fe200078ec0ff */
[C---:B------:R-:W-:Y:S01]  /*2c130*/  IMAD.U32 R28, R22.reuse, 0x10000, RZ ;  /* 0x00010000161c7824 */ /* 0x040fe200078e00ff */
[----:B------:R-:W-:Y:S01]  /*2c140*/  LOP3.LUT R22, R22, 0xffff0000, RZ, 0xc0, !PT ;  /* 0xffff000016167812 */ /* 0x000fe200078ec0ff */
[----:B------:R-:W-:-:S02]  /*2c150*/  FMUL.FTZ R9, R9, R11 ;  /* 0x0000000b09097220 */ /* 0x000fc40000410000 */
[----:B------:R-:W-:Y:S02]  /*2c160*/  FFMA.FTZ R19, R21, R11, -R10 ;  /* 0x0000000b15137223 */ /* 0x000fe4000001080a */
[----:B------:R-:W-:Y:S02]  /*2c170*/  IMAD.U32 R14, R26, 0x10000, RZ ;  /* 0x000100001a0e7824 */ /* 0x000fe400078e00ff */
[C---:B------:R-:W-:Y:S02]  /*2c180*/  FMUL.FTZ R11, R8.reuse, R13 ;  /* 0x0000000d080b7220 */ /* 0x040fe40000410000 */
[----:B------:R-:W-:Y:S02]  /*2c190*/  FMUL.FTZ R10, R8, R15 ;  /* 0x0000000f080a7220 */ /* 0x000fe40000410000 */
[----:B------:R-:W-:Y:S02]  /*2c1a0*/  FMUL.FTZ R8, R3, R28 ;  /* 0x0000001c03087220 */ /* 0x000fe40000410000 */
[----:B------:R-:W-:Y:S01]  /*2c1b0*/  FFMA.FTZ R9, R21, R40, R9 ;  /* 0x0000002815097223 */ /* 0x000fe20000010009 */
[----:B------:R-:W-:Y:S01]  /*2c1c0*/  LOP3.LUT R21, R27, 0xffff0000, RZ, 0xc0, !PT ;  /* 0xffff00001b157812 */ /* 0x000fe200078ec0ff */
[----:B------:R-:W-:-:S02]  /*2c1d0*/  FMUL.FTZ R3, R3, R14 ;  /* 0x0000000e03037220 */ /* 0x000fc40000410000 */
[C---:B------:R-:W-:Y:S01]  /*2c1e0*/  FFMA.FTZ R15, R20.reuse, R15, -R11 ;  /* 0x0000000f140f7223 */ /* 0x040fe2000001080b */
[----:B------:R-:W-:Y:S01]  /*2c1f0*/  F2FP.BF16.PACK_AB R9, R9, R24 ;  /* 0x000000180909723e */ /* 0x000fe200000010ff */
[----:B------:R-:W-:Y:S01]  /*2c200*/  FFMA.FTZ R10, R20, R13, R10 ;  /* 0x0000000d140a7223 */ /* 0x000fe2000001000a */
[----:B------:R-:W-:Y:S01]  /*2c210*/  LOP3.LUT R20, R26, 0xffff0000, RZ, 0xc0, !PT ;  /* 0xffff00001a147812 */ /* 0x000fe200078ec0ff */
[----:B------:R-:W-:Y:S02]  /*2c220*/  FFMA.FTZ R13, R16, R28, R3 ;  /* 0x0000001c100d7223 */ /* 0x000fe40000010003 */
[----:B------:R-:W-:Y:S02]  /*2c230*/  FMUL.FTZ R3, R6, R23 ;  /* 0x0000001706037220 */ /* 0x000fe40000410000 */
[----:B------:R-:W-:Y:S01]  /*2c240*/  FFMA.FTZ R14, R16, R14, -R8 ;  /* 0x0000000e100e7223 */ /* 0x000fe20000010808 */
[----:B------:R-:W-:Y:S01]  /*2c250*/  F2FP.BF16.PACK_AB R16, R31, R41 ;  /* 0x000000291f10723e */ /* 0x000fe200000010ff */
[----:B------:R-:W-:-:S02]  /*2c260*/  FMUL.FTZ R6, R6, R21 ;  /* 0x0000001506067220 */ /* 0x000fc40000410000 */
[C---:B------:R-:W-:Y:S02]  /*2c270*/  FMUL.FTZ R11, R2.reuse, R22 ;  /* 0x00000016020b7220 */ /* 0x040fe40000410000 */
[-C--:B------:R-:W-:Y:S02]  /*2c280*/  FMUL.FTZ R8, R2, R20.reuse ;  /* 0x0000001402087220 */ /* 0x080fe40000410000 */
        /* <DEDUP_REMOVED lines=12> */
.L_x_2658:
[----:B------:R-:W-:Y:S05]  /*2c350*/  BSYNC B0 ;  /* 0x0000000000007941 */ /* 0x000fea0003800000 */
.L_x_2657:
[----:B------:R-:W-:Y:S01]  /*2c360*/  IADD3 R6, R42, 0x40, RZ ;  /* 0x000000402a067810 */ /* 0x000fe20007ffe0ff */
[----:B------:R-:W-:Y:S02]  /*2c370*/  IMAD.MOV.U32 R2, RZ, RZ, R130 ;  /* 0x000000ffff027224 */ /* 0x000fe400078e0082 */
[----:B------:R-:W-:Y:S01]  /*2c380*/  IMAD.MOV.U32 R3, RZ, RZ, 0x0 ;  /* 0x00000000ff037424 */ /* 0x000fe200078e00ff */
[----:B------:R-:W-:-:S13]  /*2c390*/  ISETP.GE.AND P0, PT, R6, R0, PT ;  /* 0x000000000600720c */ /* 0x000fda0003f06270 */
[----:B------:R-:W-:Y:S05]  /*2c3a0*/  @P0 RET.REL.NODEC R2 `(_ZN7cutlass13device_kernelIN5flash19enable_sm80_to_sm89INS1_16FlashAttnFwdSm80INS1_25CollectiveMainloopFwdSm80ILi8ELi1ELb0EN4cute5tupleIJNS5_1CILi128EEENS7_ILi48EEENS7_ILi256EEEEEELi256ENS_10bfloat16_tEfNS_4arch4Sm80ELb0ELb1ELb1ELb1ELb1ELb1ELb1ELb1EEENS1_21CollectiveEpilogueFwdINS6_IJS8_SA_S9_EEENS6_IJNS7_ILi1EEESI_SI_EEESC_SE_Li256ELb1ELb1ELb1ELb0EEENS1_36VarlenDynamicPersistentTileSchedulerILi128ELi48ELi256ELi256ELb1ELb1ELb0ELb1ELb0ELb1EEEEEEEEEvNT_6ParamsE) ;  /* 0xfffd3c5002000950 */ /* 0x000fea0003c3ffff */
[----:B------:R-:W-:Y:S01]  /*2c3b0*/  SHF.R.S32.HI R2, RZ, 0x1f, R6 ;  /* 0x0000001fff027819 */ /* 0x000fe20000011406 */
[----:B-1----:R-:W-:Y:S01]  /*2c3c0*/  IMAD.SHL.U32 R9, R4, 0x40, RZ ;  /* 0x0000004004097824 */ /* 0x002fe200078e00ff */
[----:B------:R-:W-:Y:S02]  /*2c3d0*/  SHF.R.S32.HI R10, RZ, 0x1f, R4 ;  /* 0x0000001fff0a7819 */ /* 0x000fe40000011404 */
[CC--:B------:R-:W-:Y:S02]  /*2c3e0*/  LEA.HI R3, R2.reuse, R6.reuse, RZ, 0x3 ;  /* 0x0000000602037211 */ /* 0x0c0fe400078f18ff */
[----:B------:R-:W-:Y:S02]  /*2c3f0*/  LEA.HI R6, R2, R6, RZ, 0x6 ;  /* 0x0000000602067211 */ /* 0x000fe400078f30ff */
[----:B------:R-:W-:Y:S02]  /*2c400*/  SHF.R.S32.HI R8, RZ, 0x3, R3 ;  /* 0x00000003ff087819 */ /* 0x000fe40000011403 */
[----:B------:R-:W-:-:S02]  /*2c410*/  LOP3.LUT R2, R9, 0x1c0, RZ, 0xc0, !PT ;  /* 0x000001c009027812 */ /* 0x000fc400078ec0ff */
[----:B------:R-:W-:Y:S01]  /*2c420*/  LEA.HI R9, R10, R4, RZ, 0x3 ;  /* 0x000000040a097211 */ /* 0x000fe200078f18ff */
[----:B------:R-:W-:Y:S01]  /*2c430*/  IMAD.SHL.U32 R4, R6, 0x80, RZ ;  /* 0x0000008006047824 */ /* 0x000fe200078e00ff */
[----:B------:R-:W-:Y:S02]  /*2c440*/  LEA.HI R0, R0, R8, RZ, 0x1d ;  /* 0x0000000800007211 */ /* 0x000fe400078fe8ff */
[----:B------:R-:W-:Y:S01]  /*2c450*/  LOP3.LUT R6, R2, 0x38, R3, 0xf8, !PT ;  /* 0x0000003802067812 */ /* 0x000fe200078ef803 */
[----:B------:R-:W-:Y:S01]  /*2c460*/  IMAD.SHL.U32 R3, R9, 0x40, RZ ;  /* 0x0000004009037824 */ /* 0x000fe200078e00ff */
[----:B------:R-:W-:Y:S02]  /*2c470*/  SHF.R.S32.HI R8, RZ, 0x1f, R0 ;  /* 0x0000001fff087819 */ /* 0x000fe40000011400 */
[----:B------:R-:W-:Y:S01]  /*2c480*/  LOP3.LUT R9, R4, 0xffffe000, RZ, 0xc0, !PT ;  /* 0xffffe00004097812 */ /* 0x000fe200078ec0ff */
[----:B------:R-:W-:Y:S01]  /*2c490*/  IMAD.SHL.U32 R4, R0, 0x8, RZ ;  /* 0x0000000800047824 */ /* 0x000fe200078e00ff */
[----:B------:R-:W-:-:S02]  /*2c4a0*/  LEA.HI R0, R8, R0, RZ, 0x3 ;  /* 0x0000000008007211 */ /* 0x000fc400078f18ff */
[----:B------:R-:W-:Y:S02]  /*2c4b0*/  SHF.R.U32.HI R10, RZ, 0x3, R2 ;  /* 0x00000003ff0a7819 */ /* 0x000fe40000011602 */
[----:B------:R-:W-:Y:S01]  /*2c4c0*/  LOP3.LUT R2, R2, 0x38, R4, 0xf8, !PT ;  /* 0x0000003802027812 */ /* 0x000fe200078ef804 */
[----:B------:R-:W-:Y:S01]  /*2c4d0*/  IMAD.SHL.U32 R0, R0, 0x400, RZ ;  /* 0x0000040000007824 */ /* 0x000fe200078e00ff */
[----:B------:R-:W-:Y:S02]  /*2c4e0*/  LOP3.LUT R3, R3, 0xfffffe00, RZ, 0xc0, !PT ;  /* 0xfffffe0003037812 */ /* 0x000fe400078ec0ff */
[-C--:B------:R-:W-:Y:S02]  /*2c4f0*/  LOP3.LUT R6, R6, R10.reuse, RZ, 0x3c, !PT ;  /* 0x0000000a06067212 */ /* 0x080fe400078e3cff */
[----:B------:R-:W-:Y:S02]  /*2c500*/  LOP3.LUT R2, R2, R10, RZ, 0x3c, !PT ;  /* 0x0000000a02027212 */ /* 0x000fe400078e3cff */
[----:B------:R-:W-:-:S02]  /*2c510*/  LOP3.LUT R0, R0, 0xffffe000, RZ, 0xc0, !PT ;  /* 0xffffe00000007812 */ /* 0x000fc400078ec0ff */
        /* <DEDUP_REMOVED lines=8> */
[----:B------:R-:W-:-:S02]  /*2c5a0*/  PRMT R23, R121, 0x5432, R6 ;  /* 0x0000543279177816 */ /* 0x000fc40000000006 */
[----:B------:R-:W-:Y:S02]  /*2c5b0*/  PRMT R30, R123, 0x5432, R0 ;  /* 0x000054327b1e7816 */ /* 0x000fe40000000000 */
[----:B------:R-:W-:Y:S01]  /*2c5c0*/  SHF.R.U32.HI R4, RZ, 0x10, R95 ;  /* 0x00000010ff047819 */ /* 0x000fe2000001165f */
[----:B------:R-:W-:Y:S01]  /*2c5d0*/  IMAD.U32 R31, R23, 0x10000, RZ ;  /* 0x00010000171f7824 */ /* 0x000fe200078e00ff */
[----:B------:R-:W-:Y:S02]  /*2c5e0*/  SHF.R.U32.HI R22, RZ, 0x10, R89 ;  /* 0x00000010ff167819 */ /* 0x000fe40000011659 */
[----:B------:R-:W-:Y:S02]  /*2c5f0*/  SHF.R.U32.HI R2, RZ, 0x10, R93 ;  /* 0x00000010ff027819 */ /* 0x000fe4000001165d */
[----:B----4-:R-:W-:Y:S02]  /*2c600*/  PRMT R24, R124, 0x5410, R4 ;  /* 0x000054107c187816 */ /* 0x010fe40000000004 */
[----:B------:R-:W-:-:S02]  /*2c610*/  SHF.R.U64 R3, R94, 0x10, R95 ;  /* 0x000000105e037819 */ /* 0x000fc4000000125f */
[----:B------:R-:W-:Y:S02]  /*2c620*/  PRMT R22, R121, 0x5410, R22 ;  /* 0x0000541079167816 */ /* 0x000fe40000000016 */
[----:B------:R-:W-:Y:S02]  /*2c630*/  PRMT R29, R123, 0x5410, R2 ;  /* 0x000054107b1d7816 */ /* 0x000fe40000000002 */
[----:B------:R-:W-:Y:S02]  /*2c640*/  LOP3.LUT R23, R23, 0xffff0000, RZ, 0xc0, !PT ;  /* 0xffff000017177812 */ /* 0x000fe400078ec0ff */
[----:B------:R-:W-:Y:S02]  /*2c650*/  PRMT R25, R124, 0x5432, R3 ;  /* 0x000054327c197816 */ /* 0x000fe40000000003 */
[--C-:B------:R-:W-:Y:S02]  /*2c660*/  SHF.R.U64 R21, R90, 0x10, R91.reuse ;  /* 0x000000105a157819 */ /* 0x100fe4000000125b */
[----:B------:R-:W-:-:S02]  /*2c670*/  SHF.R.U32.HI R20, RZ, 0x10, R91 ;  /* 0x00000010ff147819 */ /* 0x000fc4000001165b */
[----:B------:R-:W-:Y:S02]  /*2c680*/  LOP3.LUT R36, R22, 0xffff0000, RZ, 0xc0, !PT ;  /* 0xffff000016247812 */ /* 0x000fe400078ec0ff */
[C---:B------:R-:W-:Y:S02]  /*2c690*/  PRMT R21, R122.reuse, 0x5432, R21 ;  /* 0x000054327a157816 */ /* 0x040fe40000000015 */
[----:B------:R-:W-:Y:S01]  /*2c6a0*/  PRMT R20, R122, 0x5410, R20 ;  /* 0x000054107a147816 */ /* 0x000fe20000000014 */
[C---:B--2---:R-:W-:Y:S01]  /*2c6b0*/  IMAD.U32 R28, R16.reuse, 0x10000, RZ ;  /* 0x00010000101c7824 */ /* 0x044fe200078e00ff */
[----:B------:R-:W-:Y:S01]  /*2c6c0*/  LOP3.LUT R27, R16, 0xffff0000, RZ, 0xc0, !PT ;  /* 0xffff0000101b7812 */ /* 0x000fe200078ec0ff */
[C---:B------:R-:W-:Y:S01]  /*2c6d0*/  IMAD.U32 R16, R18.reuse, 0x10000, RZ ;  /* 0x0001000012107824 */ /* 0x040fe200078e00ff */
[----:B------:R-:W-:Y:S01]  /*2c6e0*/  LOP3.LUT R15, R18, 0xffff0000, RZ, 0xc0, !PT ;  /* 0xffff0000120f7812 */ /* 0x000fe200078ec0ff */
[C---:B---3--:R-:W-:Y:S01]  /*2c6f0*/  IMAD.U32 R13, R8.reuse, 0x10000, RZ ;  /* 0x00010000080d7824 */ /* 0x048fe200078e00ff */
[C---:B------:R-:W-:Y:S01]  /*2c700*/  LOP3.LUT R18, R19.reuse, 0xffff0000, RZ, 0xc0, !PT ;  /* 0xffff000013127812 */ /* 0x040fe200078ec0ff */
[----:B------:R-:W-:Y:S01]  /*2c710*/  IMAD.U32 R14, R19, 0x10000, RZ ;  /* 0x00010000130e7824 */ /* 0x000fe200078e00ff */
[----:B------:R-:W-:Y:S01]  /*2c720*/  LOP3.LUT R6, R8, 0xffff0000, RZ, 0xc0, !PT ;  /* 0xffff000008067812 */ /* 0x000fe200078ec0ff */
[C---:B------:R-:W-:Y:S01]  /*2c730*/  IMAD.U32 R19, R30.reuse, 0x10000, RZ ;  /* 0x000100001e137824 */ /* 0x040fe200078e00ff */
[C---:B------:R-:W-:Y:S01]  /*2c740*/  LOP3.LUT R8, R9.reuse, 0xffff0000, RZ, 0xc0, !PT ;  /* 0xffff000009087812 */ /* 0x040fe200078ec0ff */
[----:B------:R-:W-:Y:S01]  /*2c750*/  IMAD.U32 R4, R9, 0x10000, RZ ;  /* 0x0001000009047824 */ /* 0x000fe200078e00ff */
[----:B------:R-:W-:Y:S01]  /*2c760*/  LOP3.LUT R30, R30, 0xffff0000, RZ, 0xc0, !PT ;  /* 0xffff00001e1e7812 */ /* 0x000fe200078ec0ff */
[C---:B------:R-:W-:Y:S01]  /*2c770*/  FMUL.FTZ R9, R13.reuse, R31 ;  /* 0x0000001f0d097220 */ /* 0x040fe20000410000 */
[----:B------:R-:W-:Y:S01]  /*2c780*/  LOP3.LUT R2, R10, 0xffff0000, RZ, 0xc0, !PT ;  /* 0xffff00000a027812 */ /* 0x000fe200078ec0ff */
[----:B------:R-:W-:-:S02]  /*2c790*/  FMUL.FTZ R13, R13, R19 ;  /* 0x000000130d0d7220 */ /* 0x000fc40000410000 */
[----:B------:R-:W-:Y:S02]  /*2c7a0*/  FFMA.FTZ R37, R28, R19, -R9 ;  /* 0x000000131c257223 */ /* 0x000fe40000010809 */
[----:B------:R-:W-:Y:S01]  /*2c7b0*/  IMAD.U32 R3, R10, 0x10000, RZ ;  /* 0x000100000a037824 */ /* 0x000fe200078e00ff */
[C---:B------:R-:W-:Y:S01]  /*2c7c0*/  LOP3.LUT R10, R11.reuse, 0xffff0000, RZ, 0xc0, !PT ;  /* 0xffff00000b0a7812 */ /* 0x040fe200078ec0ff */
[----:B------:R-:W-:Y:S02]  /*2c7d0*/  IMAD.U32 R19, R22, 0x10000, RZ ;  /* 0x0001000016137824 */ /* 0x000fe400078e00ff */
[----:B------:R-:W-:Y:S02]  /*2c7e0*/  IMAD.U32 R0, R11, 0x10000, RZ ;  /* 0x000100000b007824 */ /* 0x000fe400078e00ff */
[----:B------:R-:W-:Y:S02]  /*2c7f0*/  FFMA.FTZ R31, R28, R31, R13 ;  /* 0x0000001f1c1f7223 */ /* 0x000fe4000001000d */
[----:B------:R-:W-:-:S02]  /*2c800*/  FMUL.FTZ R11, R6, R23 ;  /* 0x00000017060b7220 */ /* 0x000fc40000410000 */
[----:B------:R-:W-:Y:S02]  /*2c810*/  IMAD.U32 R13, R29, 0x10000, RZ ;  /* 0x000100001d0d7824 */ /* 0x000fe400078e00ff */
[-C--:B------:R-:W-:Y:S02]  /*2c820*/  FMUL.FTZ R9, R6, R30.reuse ;  /* 0x0000001e06097220 */ /* 0x080fe40000410000 */
[C---:B------:R-:W-:Y:S01]  /*2c830*/  IMAD.U32 R26, R17.reuse, 0x10000, RZ ;  /* 0x00010000111a7824 */ /* 0x040fe200078e00ff */
[----:B------:R-:W-:Y:S01]  /*2c840*/  LOP3.LUT R17, R17, 0xffff0000, RZ, 0xc0, !PT ;  /* 0xffff000011117812 */ /* 0x000fe200078ec0ff */
[C---:B------:R-:W-:Y:S02]  /*2c850*/  FMUL.FTZ R6, R4.reuse, R19 ;  /* 0x0000001304067220 */ /* 0x040fe40000410000 */
[----:B------:R-:W-:Y:S02]  /*2c860*/  FFMA.FTZ R30, R27, R30, -R11 ;  /* 0x0000001e1b1e7223 */ /* 0x000fe4000001080b */
[----:B------:R-:W-:-:S02]  /*2c870*/  FMUL.FTZ R4, R4, R13 ;  /* 0x0000000d04047220 */ /* 0x000fc40000410000 */
[----:B------:R-:W-:Y:S02]  /*2c880*/  FFMA.FTZ R27, R27, R23, R9 ;  /* 0x000000171b1b7223 */ /* 0x000fe40000010009 */
[C---:B------:R-:W-:Y:S01]  /*2c890*/  FFMA.FTZ R23, R26.reuse, R13, -R6 ;  /* 0x0000000d1a177223 */ /* 0x040fe20000010806 */
[----:B------:R-:W-:Y:S01]  /*2c8a0*/  LOP3.LUT R13, R29, 0xffff0000, RZ, 0xc0, !PT ;  /* 0xffff00001d0d7812 */ /* 0x000fe200078ec0ff */
[----:B------:R-:W-:Y:S02]  /*2c8b0*/  FFMA.FTZ R26, R26, R19, R4 ;  /* 0x000000131a1a7223 */ /* 0x000fe40000010004 */
[----:B------:R-:W-:Y:S02]  /*2c8c0*/  FMUL.FTZ R4, R8, R36 ;  /* 0x0000002408047220 */ /* 0x000fe40000410000 */
[C---:B------:R-:W-:Y:S01]  /*2c8d0*/  IMAD.U32 R19, R25.reuse, 0x10000, RZ ;  /* 0x0001000019137824 */ /* 0x040fe200078e00ff */
[----:B------:R-:W-:Y:S01]  /*2c8e0*/  LOP3.LUT R25, R25, 0xffff0000, RZ, 0xc0, !PT ;  /* 0xffff000019197812 */ /* 0x000fe200078ec0ff */
[C---:B------:R-:W-:Y:S01]  /*2c8f0*/  IMAD.U32 R22, R21.reuse, 0x10000, RZ ;  /* 0x0001000015167824 */ /* 0x040fe200078e00ff */
[----:B------:R-:W-:Y:S01]  /*2c900*/  LOP3.LUT R21, R21, 0xffff0000, RZ, 0xc0, !PT ;  /* 0xffff000015157812 */ /* 0x000fe200078ec0ff */
[C---:B------:R-:W-:Y:S01]  /*2c910*/  IMAD.U32 R28, R20.reuse, 0x10000, RZ ;  /* 0x00010000141c7824 */ /* 0x040fe200078e00ff */
[----:B------:R-:W-:Y:S01]  /*2c920*/  LOP3.LUT R20, R20, 0xffff0000, RZ, 0xc0, !PT ;  /* 0xffff000014147812 */ /* 0x000fe200078ec0ff */
[----:B------:R-:W-:-:S02]  /*2c930*/  FMUL.FTZ R8, R8, R13 ;  /* 0x0000000d08087220 */ /* 0x000fc40000410000 */
[C---:B------:R-:W-:Y:S01]  /*2c940*/  IMAD.U32 R11, R24.reuse, 0x10000, RZ ;  /* 0x00010000180b7824 */ /* 0x040fe200078e00ff */
[----:B------:R-:W-:Y:S01]  /*2c950*/  LOP3.LUT R24, R24, 0xffff0000, RZ, 0xc0, !PT ;  /* 0xffff000018187812 */ /* 0x000fe200078ec0ff */
[----:B------:R-:W-:Y:S02]  /*2c960*/  FFMA.FTZ R13, R17, R13, -R4 ;  /* 0x0000000d110d7223 */ /* 0x000fe40000010804 */
[C---:B------:R-:W-:Y:S02]  /*2c970*/  FMUL.FTZ R6, R3.reuse, R22 ;  /* 0x0000001603067220 */ /* 0x040fe40000410000 */
[----:B------:R-:W-:Y:S02]  /*2c980*/  FMUL.FTZ R4, R3, R19 ;  /* 0x0000001303047220 */ /* 0x000fe40000410000 */
[C---:B------:R-:W-:Y:S02]  /*2c990*/  FMUL.FTZ R3, R0.reuse, R28 ;  /* 0x0000001c00037220 */ /* 0x040fe40000410000 */
[----:B------:R-:W-:-:S02]  /*2c9a0*/  FMUL.FTZ R0, R0, R11 ;  /* 0x0000000b00007220 */ /* 0x000fc40000410000 */
[----:B------:R-:W-:Y:S02]  /*2c9b0*/  FFMA.FTZ R3, R14, R11, -R3 ;  /* 0x0000000b0e037223 */ /* 0x000fe40000010803 */
[----:B------:R-:W-:Y:S02]  /*2c9c0*/  FFMA.FTZ R6, R16, R19, -R6 ;  /* 0x0000001310067223 */ /* 0x000fe40000010806 */
[----:B------:R-:W-:Y:S02]  /*2c9d0*/  FFMA.FTZ R14, R14, R28, R0 ;  /* 0x0000001c0e0e7223 */ /* 0x000fe40000010000 */
[----:B------:R-:W-:Y:S02]  /*2c9e0*/  FMUL.FTZ R0, R2, R21 ;  /* 0x0000001502007220 */ /* 0x000fe40000410000 */
[----:B------:R-:W-:Y:S02]  /*2c9f0*/  FMUL.FTZ R19, R10, R20 ;  /* 0x000000140a137220 */ /* 0x000fe40000410000 */
[----:B------:R-:W-:-:S02]  /*2ca00*/  FMUL.FTZ R2, R2, R25 ;  /* 0x0000001902027220 */ /* 0x000fc40000410000 */
[-C--:B------:R-:W-:Y:S02]  /*2ca10*/  FMUL.FTZ R11, R10, R24.reuse ;  /* 0x000000180a0b7220 */ /* 0x080fe40000410000 */
[----:B------:R-:W-:Y:S02]  /*2ca20*/  FFMA.FTZ R0, R15, R25, -R0 ;  /* 0x000000190f007223 */ /* 0x000fe40000010800 */
[----:B------:R-:W-:Y:S02]  /*2ca30*/  FFMA.FTZ R19, R18, R24, -R19 ;  /* 0x0000001812137223 */ /* 0x000fe40000010813 */
[----:B------:R-:W-:Y:S01]  /*2ca40*/  FFMA.FTZ R9, R17, R36, R8 ;  /* 0x0000002411097223 */ /* 0x000fe20000010008 */
[----:B------:R-:W-:Y:S01]  /*2ca50*/  F2FP.BF16.PACK_AB R17, R13, R23 ;  /* 0x000000170d11723e */ /* 0x000fe200000010ff */
[----:B------:R-:W-:Y:S01]  /*2ca60*/  FFMA.FTZ R4, R16, R22, R4 ;  /* 0x0000001610047223 */ /* 0x000fe20000010004 */
[----:B------:R-:W-:Y:S01]  /*2ca70*/  F2FP.BF16.PACK_AB R16, R30, R37 ;  /* 0x000000251e10723e */ /* 0x000fe200000010ff */
[----:B------:R-:W-:Y:S01]  /*2ca80*/  FFMA.FTZ R10, R15, R21, R2 ;  /* 0x000000150f0a7223 */ /* 0x000fe20000010002 */
[----:B------:R-:W-:Y:S01]  /*2ca90*/  F2FP.BF16.PACK_AB R19, R19, R3 ;  /* 0x000000031313723e */ /* 0x000fe200000010ff */
[----:B------:R-:W-:Y:S01]  /*2caa0*/  FFMA.FTZ R11, R18, R20, R11 ;  /* 0x00000014120b7223 */ /* 0x000fe2000001000b */
[----:B------:R-:W-:Y:S01]  /*2cab0*/  F2FP.BF16.PACK_AB R18, R0, R6 ;  /* 0x000000060012723e */ /* 0x000fe200000010ff */
[----:B------:R-:W-:Y:S01]  /*2cac0*/  IMAD.MOV.U32 R2, RZ, RZ, R130 ;  /* 0x000000ffff027224 */ /* 0x000fe200078e0082 */
[----:B------:R-:W-:Y:S01]  /*2cad0*/  F2FP.BF16.PACK_AB R8, R27, R31 ;  /* 0x0000001f1b08723e */ /* 0x000fe200000010ff */
[----:B------:R-:W-:Y:S01]  /*2cae0*/  IMAD.MOV.U32 R3, RZ, RZ, 0x0 ;  /* 0x00000000ff037424 */ /* 0x000fe200078e00ff */
[----:B------:R-:W-:Y:S01]  /*2caf0*/  F2FP.BF16.PACK_AB R9, R9, R26 ;  /* 0x0000001a0909723e */ /* 0x000fe200000010ff */
[----:B------:R1:W-:Y:S01]  /*2cb00*/  ST.E.128 [R34.64], R16 ;  /* 0x0000001022007985 */ /* 0x0003e2000c101d04 */
[----:B------:R-:W-:-:S02]  /*2cb10*/  F2FP.BF16.PACK_AB R10, R10, R4 ;  /* 0x000000040a0a723e */ /* 0x000fc400000010ff */
[----:B------:R-:W-:-:S05]  /*2cb20*/  F2FP.BF16.PACK_AB R11, R11, R14 ;  /* 0x0000000e0b0b723e */ /* 0x000fca00000010ff */
[----:B------:R1:W-:Y:S01]  /*2cb30*/  ST.E.128 [R32.64], R8 ;  /* 0x0000000820007985 */ /* 0x0003e2000c101d04 */
[----:B------:R-:W-:Y:S05]  /*2cb40*/  RET.REL.NODEC R2 `(_ZN7cutlass13device_kernelIN5flash19enable_sm80_to_sm89INS1_16FlashAttnFwdSm80INS1_25CollectiveMainloopFwdSm80ILi8ELi1ELb0EN4cute5tupleIJNS5_1CILi128EEENS7_ILi48EEENS7_ILi256EEEEEELi256ENS_10bfloat16_tEfNS_4arch4Sm80ELb0ELb1ELb1ELb1ELb1ELb1ELb1ELb1EEENS1_21CollectiveEpilogueFwdINS6_IJS8_SA_S9_EEENS6_IJNS7_ILi1EEESI_SI_EEESC_SE_Li256ELb1ELb1ELb1ELb0EEENS1_36VarlenDynamicPersistentTileSchedulerILi128ELi48ELi256ELi256ELb1ELb1ELb0ELb1ELb0ELb1EEEEEEEEEvNT_6ParamsE) ;  /* 0xfffd34b002007950 */ /* 0x000fea0003c3ffff */
.L_x_2585:
[----:B------:R-:W-:Y:S01]  /*2cb50*/  IMAD.MOV.U32 R235, RZ, RZ, R32 ;  /* 0x000000ffffeb7224 */ /* 0x000fe200078e0020 */
[----:B------:R-:W-:Y:S01]  /*2cb60*/  MOV R2, RZ ;  /* 0x000000ff00027202 */ /* 0x000fe20000000f00 */
[----:B------:R-:W-:Y:S01]  /*2cb70*/  IMAD.MOV.U32 R236, RZ, RZ, 0x181f ;  /* 0x0000181fffec7424 */ /* 0x000fe200078e00ff */
[----:B------:R-:W-:Y:S02]  /*2cb80*/  MOV R3, 0x2cba0 ;  /* 0x0002cba000037802 */ /* 0x000fe40000000f00 */
[----:B------:R-:W-:Y:S05]  /*2cb90*/  CALL.REL.NOINC `($__internal_40_$__cuda_sm70_shflsync_idx_p) ;  /* 0x00000d5000007944 */ /* 0x000fea0003c00000 */
[----:B------:R-:W-:Y:S01]  /*2cba0*/  MOV R6, R237 ;  /* 0x000000ed00067202 */ /* 0x000fe20000000f00 */
[----:B------:R-:W-:Y:S05]  /*2cbb0*/  BRA `(.L_x_2659) ;  /* 0xffff640000007947 */ /* 0x000fea000383ffff */
.L_x_2586:
[----:B------:R-:W-:Y:S01]  /*2cbc0*/  IMAD.MOV.U32 R235, RZ, RZ, R33 ;  /* 0x000000ffffeb7224 */ /* 0x000fe200078e0021 */
[----:B------:R-:W-:Y:S01]  /*2cbd0*/  MOV R2, RZ ;  /* 0x000000ff00027202 */ /* 0x000fe20000000f00 */
[----:B------:R-:W-:Y:S01]  /*2cbe0*/  IMAD.MOV.U32 R236, RZ, RZ, 0x181f ;  /* 0x0000181fffec7424 */ /* 0x000fe200078e00ff */
[----:B------:R-:W-:Y:S02]  /*2cbf0*/  MOV R3, 0x2cc10 ;  /* 0x0002cc1000037802 */ /* 0x000fe40000000f00 */
[----:B-12---:R-:W-:Y:S05]  /*2cc00*/  CALL.REL.NOINC `($__internal_40_$__cuda_sm70_shflsync_idx_p) ;  /* 0x00000ce000007944 */ /* 0x006fea0003c00000 */
[----:B------:R-:W-:Y:S01]  /*2cc10*/  IMAD.MOV.U32 R235, RZ, RZ, R26 ;  /* 0x000000ffffeb7224 */ /* 0x000fe200078e001a */
[----:B------:R-:W-:Y:S01]  /*2cc20*/  MOV R2, RZ ;  /* 0x000000ff00027202 */ /* 0x000fe20000000f00 */
[----:B------:R-:W-:Y:S01]  /*2cc30*/  IMAD.MOV.U32 R236, RZ, RZ, 0x181f ;  /* 0x0000181fffec7424 */ /* 0x000fe200078e00ff */
[----:B------:R-:W-:Y:S01]  /*2cc40*/  MOV R8, R237 ;  /* 0x000000ed00087202 */ /* 0x000fe20000000f00 */
[----:B------:R-:W-:Y:S01]  /*2cc50*/  IMAD.MOV.U32 R9, RZ, RZ, R6 ;  /* 0x000000ffff097224 */ /* 0x000fe200078e0006 */
[----:B------:R-:W-:-:S02]  /*2cc60*/  MOV R3, 0x2cc80 ;  /* 0x0002cc8000037802 */ /* 0x000fc40000000f00 */
[----:B------:R-:W-:Y:S05]  /*2cc70*/  CALL.REL.NOINC `($__internal_40_$__cuda_sm70_shflsync_idx_p) ;  /* 0x00000c7000007944 */ /* 0x000fea0003c00000 */
[----:B------:R-:W-:Y:S01]  /*2cc80*/  IMAD.MOV.U32 R10, RZ, RZ, R237 ;  /* 0x000000ffff0a7224 */ /* 0x000fe200078e00ed */
[----:B------:R-:W-:Y:S01]  /*2cc90*/  MOV R2, RZ ;  /* 0x000000ff00027202 */ /* 0x000fe20000000f00 */
[----:B------:R-:W-:Y:S01]  /*2cca0*/  IMAD.MOV.U32 R235, RZ, RZ, R34 ;  /* 0x000000ffffeb7224 */ /* 0x000fe200078e0022 */
[----:B------:R-:W-:-:S02]  /*2ccb0*/  MOV R236, 0x181f ;  /* 0x0000181f00ec7802 */ /* 0x000fc40000000f00 */
[----:B------:R-:W-:Y:S02]  /*2ccc0*/  MOV R3, 0x2cce0 ;  /* 0x0002cce000037802 */ /* 0x000fe40000000f00 */
[----:B------:R-:W-:Y:S05]  /*2ccd0*/  CALL.REL.NOINC `($__internal_40_$__cuda_sm70_shflsync_idx_p) ;  /* 0x00000c1000007944 */ /* 0x000fea0003c00000 */
[----:B------:R-:W-:Y:S01]  /*2cce0*/  MOV R2, R237 ;  /* 0x000000ed00027202 */ /* 0x000fe20000000f00 */
[----:B------:R-:W-:Y:S05]  /*2ccf0*/  BRA `(.L_x_2660) ;  /* 0xffff631000007947 */ /* 0x000fea000383ffff */
.L_x_2589:
[----:B------:R-:W-:Y:S01]  /*2cd00*/  IMAD.MOV.U32 R235, RZ, RZ, R32 ;  /* 0x000000ffffeb7224 */ /* 0x000fe200078e0020 */
[----:B------:R-:W-:Y:S01]  /*2cd10*/  MOV R2, 0x1 ;  /* 0x0000000100027802 */ /* 0x000fe20000000f00 */
[----:B------:R-:W-:Y:S01]  /*2cd20*/  IMAD.MOV.U32 R236, RZ, RZ, 0x181f ;  /* 0x0000181fffec7424 */ /* 0x000fe200078e00ff */
[----:B------:R-:W-:Y:S02]  /*2cd30*/  MOV R3, 0x2cd50 ;  /* 0x0002cd5000037802 */ /* 0x000fe40000000f00 */
[----:B---3--:R-:W-:Y:S05]  /*2cd40*/  CALL.REL.NOINC `($__internal_40_$__cuda_sm70_shflsync_idx_p) ;  /* 0x00000ba000007944 */ /* 0x008fea0003c00000 */
[----:B------:R-:W-:Y:S01]  /*2cd50*/  IMAD.MOV.U32 R6, RZ, RZ, R237 ;  /* 0x000000ffff067224 */ /* 0x000fe200078e00ed */
[----:B------:R-:W-:Y:S01]  /*2cd60*/  MOV R2, 0x1 ;  /* 0x0000000100027802 */ /* 0x000fe20000000f00 */
[----:B------:R-:W-:Y:S01]  /*2cd70*/  IMAD.MOV.U32 R235, RZ, RZ, R33 ;  /* 0x000000ffffeb7224 */ /* 0x000fe200078e0021 */
[----:B------:R-:W-:Y:S02]  /*2cd80*/  MOV R236, 0x181f ;  /* 0x0000181f00ec7802 */ /* 0x000fe40000000f00 */
[----:B------:R-:W-:Y:S02]  /*2cd90*/  MOV R3, 0x2cdb0 ;  /* 0x0002cdb000037802 */ /* 0x000fe40000000f00 */
[----:B------:R-:W-:Y:S05]  /*2cda0*/  CALL.REL.NOINC `($__internal_40_$__cuda_sm70_shflsync_idx_p) ;  /* 0x00000b4000007944 */ /* 0x000fea0003c00000 */
[----:B------:R-:W-:Y:S01]  /*2cdb0*/  IMAD.MOV.U32 R235, RZ, RZ, R26 ;  /* 0x000000ffffeb7224 */ /* 0x000fe200078e001a */
[----:B------:R-:W-:Y:S01]  /*2cdc0*/  MOV R2, 0x1 ;  /* 0x0000000100027802 */ /* 0x000fe20000000f00 */
[----:B------:R-:W-:Y:S01]  /*2cdd0*/  IMAD.MOV.U32 R236, RZ, RZ, 0x181f ;  /* 0x0000181fffec7424 */ /* 0x000fe200078e00ff */
[----:B------:R-:W-:Y:S01]  /*2cde0*/  MOV R8, R237 ;  /* 0x000000ed00087202 */ /* 0x000fe20000000f00 */
[----:B------:R-:W-:Y:S01]  /*2cdf0*/  IMAD.MOV.U32 R9, RZ, RZ, R6 ;  /* 0x000000ffff097224 */ /* 0x000fe200078e0006 */
[----:B------:R-:W-:-:S02]  /*2ce00*/  MOV R3, 0x2ce20 ;  /* 0x0002ce2000037802 */ /* 0x000fc40000000f00 */
[----:B------:R-:W-:Y:S05]  /*2ce10*/  CALL.REL.NOINC `($__internal_40_$__cuda_sm70_shflsync_idx_p) ;  /* 0x00000ad000007944 */ /* 0x000fea0003c00000 */
        /* <DEDUP_REMOVED lines=8> */
.L_x_2592:
[----:B------:R-:W-:Y:S01]  /*2cea0*/  IMAD.MOV.U32 R235, RZ, RZ, R32 ;  /* 0x000000ffffeb7224 */ /* 0x000fe200078e0020 */
[----:B------:R-:W-:Y:S01]  /*2ceb0*/  MOV R2, 0x2 ;  /* 0x0000000200027802 */ /* 0x000fe20000000f00 */
[----:B------:R-:W-:Y:S01]  /*2cec0*/  IMAD.MOV.U32 R236, RZ, RZ, 0x181f ;  /* 0x0000181fffec7424 */ /* 0x000fe200078e00ff */
[----:B------:R-:W-:Y:S02]  /*2ced0*/  MOV R3, 0x2cef0 ;  /* 0x0002cef000037802 */ /* 0x000fe40000000f00 */
[----:B--2---:R-:W-:Y:S05]  /*2cee0*/  CALL.REL.NOINC `($__internal_40_$__cuda_sm70_shflsync_idx_p) ;  /* 0x00000a0000007944 */ /* 0x004fea0003c00000 */
[----:B------:R-:W-:Y:S01]  /*2cef0*/  MOV R6, R237 ;  /* 0x000000ed00067202 */ /* 0x000fe20000000f00 */
[----:B------:R-:W-:Y:S05]  /*2cf00*/  BRA `(.L_x_2662) ;  /* 0xffff6b9000007947 */ /* 0x000fea000383ffff */
.L_x_2593:
[----:B------:R-:W-:Y:S01]  /*2cf10*/  IMAD.MOV.U32 R235, RZ, RZ, R33 ;  /* 0x000000ffffeb7224 */ /* 0x000fe200078e0021 */
[----:B------:R-:W-:Y:S01]  /*2cf20*/  MOV R2, 0x2 ;  /* 0x0000000200027802 */ /* 0x000fe20000000f00 */
[----:B------:R-:W-:Y:S01]  /*2cf30*/  IMAD.MOV.U32 R236, RZ, RZ, 0x181f ;  /* 0x0000181fffec7424 */ /* 0x000fe200078e00ff */
[----:B------:R-:W-:Y:S02]  /*2cf40*/  MOV R3, 0x2cf60 ;  /* 0x0002cf6000037802 */ /* 0x000fe40000000f00 */
[----:B-123--:R-:W-:Y:S05]  /*2cf50*/  CALL.REL.NOINC `($__internal_40_$__cuda_sm70_shflsync_idx_p) ;  /* 0x0000099000007944 */ /* 0x00efea0003c00000 */
        /* <DEDUP_REMOVED lines=15> */
.L_x_2596:
[----:B------:R-:W-:Y:S01]  /*2d050*/  IMAD.MOV.U32 R235, RZ, RZ, R32 ;  /* 0x000000ffffeb7224 */ /* 0x000fe200078e0020 */
[----:B------:R-:W-:Y:S01]  /*2d060*/  MOV R2, 0x3 ;  /* 0x0000000300027802 */ /* 0x000fe20000000f00 */
[----:B------:R-:W-:Y:S01]  /*2d070*/  IMAD.MOV.U32 R236, RZ, RZ, 0x181f ;  /* 0x0000181fffec7424 */ /* 0x000fe200078e00ff */
[----:B------:R-:W-:Y:S02]  /*2d080*/  MOV R3, 0x2d0a0 ;  /* 0x0002d0a000037802 */ /* 0x000fe40000000f00 */
[----:B----4-:R-:W-:Y:S05]  /*2d090*/  CALL.REL.NOINC `($__internal_40_$__cuda_sm70_shflsync_idx_p) ;  /* 0x0000085000007944 */ /* 0x010fea0003c00000 */
[----:B------:R-:W-:Y:S01]  /*2d0a0*/  MOV R9, R237 ;  /* 0x000000ed00097202 */ /* 0x000fe20000000f00 */
[----:B------:R-:W-:Y:S05]  /*2d0b0*/  BRA `(.L_x_2664) ;  /* 0xffff6f8000007947 */ /* 0x000fea000383ffff */
.L_x_2597:
[----:B------:R-:W-:Y:S01]  /*2d0c0*/  IMAD.MOV.U32 R235, RZ, RZ, R33 ;  /* 0x000000ffffeb7224 */ /* 0x000fe200078e0021 */
[----:B------:R-:W-:Y:S01]  /*2d0d0*/  MOV R2, 0x3 ;  /* 0x0000000300027802 */ /* 0x000fe20000000f00 */
[----:B------:R-:W-:Y:S01]  /*2d0e0*/  IMAD.MOV.U32 R236, RZ, RZ, 0x181f ;  /* 0x0000181fffec7424 */ /* 0x000fe200078e00ff */
[----:B------:R-:W-:Y:S02]  /*2d0f0*/  MOV R3, 0x2d110 ;  /* 0x0002d11000037802 */ /* 0x000fe40000000f00 */
[----:B-12-4-:R-:W-:Y:S05]  /*2d100*/  CALL.REL.NOINC `($__internal_40_$__cuda_sm70_shflsync_idx_p) ;  /* 0x000007e000007944 */ /* 0x016fea0003c00000 */
[----:B------:R-:W-:Y:S01]  /*2d110*/  IMAD.MOV.U32 R235, RZ, RZ, R26 ;  /* 0x000000ffffeb7224 */ /* 0x000fe200078e001a */
[----:B------:R-:W-:Y:S01]  /*2d120*/  MOV R236, 0x181f ;  /* 0x0000181f00ec7802 */ /* 0x000fe20000000f00 */
[----:B------:R-:W-:Y:S01]  /*2d130*/  IMAD.MOV.U32 R2, RZ, RZ, 0x3 ;  /* 0x00000003ff027424 */ /* 0x000fe200078e00ff */
[----:B------:R-:W-:-:S02]  /*2d140*/  MOV R8, R237 ;  /* 0x000000ed00087202 */ /* 0x000fc40000000f00 */
[----:B------:R-:W-:Y:S02]  /*2d150*/  MOV R3, 0x2d170 ;  /* 0x0002d17000037802 */ /* 0x000fe40000000f00 */
[----:B------:R-:W-:Y:S05]  /*2d160*/  CALL.REL.NOINC `($__internal_40_$__cuda_sm70_shflsync_idx_p) ;  /* 0x0000078000007944 */ /* 0x000fea0003c00000 */
[----:B------:R-:W-:Y:S01]  /*2d170*/  IMAD.MOV.U32 R10, RZ, RZ, R237 ;  /* 0x000000ffff0a7224 */ /* 0x000fe200078e00ed */
[----:B------:R-:W-:Y:S01]  /*2d180*/  MOV R2, 0x3 ;  /* 0x0000000300027802 */ /* 0x000fe20000000f00 */
[----:B------:R-:W-:Y:S01]  /*2d190*/  IMAD.MOV.U32 R235, RZ, RZ, R34 ;  /* 0x000000ffffeb7224 */ /* 0x000fe200078e0022 */
[----:B------:R-:W-:Y:S02]  /*2d1a0*/  MOV R236, 0x181f ;  /* 0x0000181f00ec7802 */ /* 0x000fe40000000f00 */
[----:B------:R-:W-:Y:S02]  /*2d1b0*/  MOV R3, 0x2d1d0 ;  /* 0x0002d1d000037802 */ /* 0x000fe40000000f00 */
[----:B------:R-:W-:Y:S05]  /*2d1c0*/  CALL.REL.NOINC `($__internal_40_$__cuda_sm70_shflsync_idx_p) ;  /* 0x0000072000007944 */ /* 0x000fea0003c00000 */
[----:B------:R-:W-:Y:S01]  /*2d1d0*/  MOV R2, R237 ;  /* 0x000000ed00027202 */ /* 0x000fe20000000f00 */
[----:B------:R-:W-:Y:S05]  /*2d1e0*/  BRA `(.L_x_2665) ;  /* 0xffff6e9000007947 */ /* 0x000fea000383ffff */
.L_x_2630:
[----:B------:R-:W-:Y:S01]  /*2d1f0*/  IMAD.MOV.U32 R235, RZ, RZ, R25 ;  /* 0x000000ffffeb7224 */ /* 0x000fe200078e0019 */
[----:B------:R-:W-:Y:S01]  /*2d200*/  MOV R2, RZ ;  /* 0x000000ff00027202 */ /* 0x000fe20000000f00 */
[----:B------:R-:W-:Y:S01]  /*2d210*/  IMAD.MOV.U32 R236, RZ, RZ, 0x181f ;  /* 0x0000181fffec7424 */ /* 0x000fe200078e00ff */
[----:B------:R-:W-:Y:S02]  /*2d220*/  MOV R3, 0x2d240 ;  /* 0x0002d24000037802 */ /* 0x000fe40000000f00 */
[----:B------:R-:W-:Y:S05]  /*2d230*/  CALL.REL.NOINC `($__internal_40_$__cuda_sm70_shflsync_idx_p) ;  /* 0x000006b000007944 */ /* 0x000fea0003c00000 */
[----:B------:R-:W-:Y:S01]  /*2d240*/  MOV R4, R237 ;  /* 0x000000ed00047202 */ /* 0x000fe20000000f00 */
[----:B------:R-:W-:Y:S05]  /*2d250*/  BRA `(.L_x_2666) ;  /* 0xffffaa2000007947 */ /* 0x000fea000383ffff */
.L_x_2631:
[----:B------:R-:W-:Y:S01]  /*2d260*/  IMAD.MOV.U32 R235, RZ, RZ, R26 ;  /* 0x000000ffffeb7224 */ /* 0x000fe200078e001a */
[----:B------:R-:W-:Y:S01]  /*2d270*/  MOV R2, RZ ;  /* 0x000000ff00027202 */ /* 0x000fe20000000f00 */
[----:B------:R-:W-:Y:S01]  /*2d280*/  IMAD.MOV.U32 R236, RZ, RZ, 0x181f ;  /* 0x0000181fffec7424 */ /* 0x000fe200078e00ff */
[----:B------:R-:W-:-:S02]  /*2d290*/  MOV R3, 0x2d2b0 ;  /* 0x0002d2b000037802 */ /* 0x000fc40000000f00 */
        /* <DEDUP_REMOVED lines=16> */
.L_x_2634:
[----:B------:R-:W-:Y:S01]  /*2d3a0*/  IMAD.MOV.U32 R235, RZ, RZ, R25 ;  /* 0x000000ffffeb7224 */ /* 0x000fe200078e0019 */
[----:B------:R-:W-:Y:S01]  /*2d3b0*/  MOV R2, 0x1 ;  /* 0x0000000100027802 */ /* 0x000fe20000000f00 */
[----:B------:R-:W-:Y:S01]  /*2d3c0*/  IMAD.MOV.U32 R236, RZ, RZ, 0x181f ;  /* 0x0000181fffec7424 */ /* 0x000fe200078e00ff */
[----:B------:R-:W-:Y:S02]  /*2d3d0*/  MOV R3, 0x2d3f0 ;  /* 0x0002d3f000037802 */ /* 0x000fe40000000f00 */
[----:B---34-:R-:W-:Y:S05]  /*2d3e0*/  CALL.REL.NOINC `($__internal_40_$__cuda_sm70_shflsync_idx_p) ;  /* 0x0000050000007944 */ /* 0x018fea0003c00000 */
        /* <DEDUP_REMOVED lines=20> */
.L_x_2637:
[----:B------:R-:W-:Y:S01]  /*2d530*/  IMAD.MOV.U32 R235, RZ, RZ, R25 ;  /* 0x000000ffffeb7224 */ /* 0x000fe200078e0019 */
[----:B------:R-:W-:Y:S01]  /*2d540*/  MOV R2, 0x2 ;  /* 0x0000000200027802 */ /* 0x000fe20000000f00 */
[----:B------:R-:W-:Y:S01]  /*2d550*/  IMAD.MOV.U32 R236, RZ, RZ, 0x181f ;  /* 0x0000181fffec7424 */ /* 0x000fe200078e00ff */
[----:B------:R-:W-:Y:S02]  /*2d560*/  MOV R3, 0x2d580 ;  /* 0x0002d58000037802 */ /* 0x000fe40000000f00 */
[----:B----4-:R-:W-:Y:S05]  /*2d570*/  CALL.REL.NOINC `($__internal_40_$__cuda_sm70_shflsync_idx_p) ;  /* 0x0000037000007944 */ /* 0x010fea0003c00000 */
[----:B------:R-:W-:Y:S01]  /*2d580*/  MOV R4, R237 ;  /* 0x000000ed00047202 */ /* 0x000fe20000000f00 */
[----:B------:R-:W-:Y:S05]  /*2d590*/  BRA `(.L_x_2669) ;  /* 0xffffaf6000007947 */ /* 0x000fea000383ffff */
.L_x_2638:
[----:B------:R-:W-:Y:S01]  /*2d5a0*/  IMAD.MOV.U32 R235, RZ, RZ, R26 ;  /* 0x000000ffffeb7224 */ /* 0x000fe200078e001a */
[----:B------:R-:W-:Y:S01]  /*2d5b0*/  MOV R2, 0x2 ;  /* 0x0000000200027802 */ /* 0x000fe20000000f00 */
[----:B------:R-:W-:Y:S01]  /*2d5c0*/  IMAD.MOV.U32 R236, RZ, RZ, 0x181f ;  /* 0x0000181fffec7424 */ /* 0x000fe200078e00ff */
[----:B------:R-:W-:-:S02]  /*2d5d0*/  MOV R3, 0x2d5f0 ;  /* 0x0002d5f000037802 */ /* 0x000fc40000000f00 */
[----:B-12-4-:R-:W-:Y:S05]  /*2d5e0*/  CALL.REL.NOINC `($__internal_40_$__cuda_sm70_shflsync_idx_p) ;  /* 0x0000030000007944 */ /* 0x016fea0003c00000 */
        /* <DEDUP_REMOVED lines=15> */
.L_x_2641:
[----:B------:R-:W-:Y:S01]  /*2d6e0*/  IMAD.MOV.U32 R235, RZ, RZ, R25 ;  /* 0x000000ffffeb7224 */ /* 0x000fe200078e0019 */
[----:B------:R-:W-:Y:S01]  /*2d6f0*/  MOV R2, 0x3 ;  /* 0x0000000300027802 */ /* 0x000fe20000000f00 */
[----:B------:R-:W-:Y:S01]  /*2d700*/  IMAD.MOV.U32 R236, RZ, RZ, 0x181f ;  /* 0x0000181fffec7424 */ /* 0x000fe200078e00ff */
[----:B------:R-:W-:Y:S02]  /*2d710*/  MOV R3, 0x2d730 ;  /* 0x0002d73000037802 */ /* 0x000fe40000000f00 */
[----:B---34-:R-:W-:Y:S05]  /*2d720*/  CALL.REL.NOINC `($__internal_40_$__cuda_sm70_shflsync_idx_p) ;  /* 0x000001c000007944 */ /* 0x018fea0003c00000 */
[----:B------:R-:W-:Y:S01]  /*2d730*/  MOV R4, R237 ;  /* 0x000000ed00047202 */ /* 0x000fe20000000f00 */
[----:B------:R-:W-:Y:S05]  /*2d740*/  BRA `(.L_x_2671) ;  /* 0xffffb23000007947 */ /* 0x000fea000383ffff */
.L_x_2642:
[----:B------:R-:W-:Y:S01]  /*2d750*/  IMAD.MOV.U32 R235, RZ, RZ, R26 ;  /* 0x000000ffffeb7224 */ /* 0x000fe200078e001a */
[----:B------:R-:W-:Y:S01]  /*2d760*/  MOV R2, 0x3 ;  /* 0x0000000300027802 */ /* 0x000fe20000000f00 */
[----:B------:R-:W-:Y:S01]  /*2d770*/  IMAD.MOV.U32 R236, RZ, RZ, 0x181f ;  /* 0x0000181fffec7424 */ /* 0x000fe200078e00ff */
[----:B------:R-:W-:Y:S02]  /*2d780*/  MOV R3, 0x2d7a0 ;  /* 0x0002d7a000037802 */ /* 0x000fe40000000f00 */
[----:B-1234-:R-:W-:Y:S05]  /*2d790*/  CALL.REL.NOINC `($__internal_40_$__cuda_sm70_shflsync_idx_p) ;  /* 0x0000015000007944 */ /* 0x01efea0003c00000 */
        /* <DEDUP_REMOVED lines=15> */
        .weak           $__internal_39_$__cuda_sm70_shflsync_bfly_p
        .type           $__internal_39_$__cuda_sm70_shflsync_bfly_p,@function
        .size           $__internal_39_$__cuda_sm70_shflsync_bfly_p,($__internal_40_$__cuda_sm70_shflsync_idx_p - $__internal_39_$__cuda_sm70_shflsync_bfly_p)
$__internal_39_$__cuda_sm70_shflsync_bfly_p:
[----:B------:R-:W-:Y:S02]  /*2d890*/  MOV R184, 0x1f ;  /* 0x0000001f00b87802 */ /* 0x000fe40000000f00 */
[----:B------:R-:W-:-:S04]  /*2d8a0*/  MOV R185, 0xffffffff ;  /* 0xffffffff00b97802 */ /* 0x000fc80000000f00 */
[----:B------:R-:W-:Y:S04]  /*2d8b0*/  WARPSYNC R185 ;  /* 0x000000b900007348 */ /* 0x000fe80003800000 */
[----:B------:R1:W2:Y:S02]  /*2d8c0*/  SHFL.BFLY PT, R184, R0, R3, R184 ;  /* 0x0c00000300b87389 */ /* 0x0002a400000e00b8 */
[----:B-1----:R-:W-:-:S04]  /*2d8d0*/  MOV R3, 0x0 ;  /* 0x0000000000037802 */ /* 0x002fc80000000f00 */
[----:B--2---:R-:W-:Y:S05]  /*2d8e0*/  RET.REL.NODEC R2 `(_ZN7cutlass13device_kernelIN5flash19enable_sm80_to_sm89INS1_16FlashAttnFwdSm80INS1_25CollectiveMainloopFwdSm80ILi8ELi1ELb0EN4cute5tupleIJNS5_1CILi128EEENS7_ILi48EEENS7_ILi256EEEEEELi256ENS_10bfloat16_tEfNS_4arch4Sm80ELb0ELb1ELb1ELb1ELb1ELb1ELb1ELb1EEENS1_21CollectiveEpilogueFwdINS6_IJS8_SA_S9_EEENS6_IJNS7_ILi1EEESI_SI_EEESC_SE_Li256ELb1ELb1ELb1ELb0EEENS1_36VarlenDynamicPersistentTileSchedulerILi128ELi48ELi256ELi256ELb1ELb1ELb0ELb1ELb0ELb1EEEEEEEEEvNT_6ParamsE) ;  /* 0xfffd271002007950 */ /* 0x004fea0003c3ffff */
        .weak           $__internal_40_$__cuda_sm70_shflsync_idx_p
        .type           $__internal_40_$__cuda_sm70_shflsync_idx_p,@function
        .size           $__internal_40_$__cuda_sm70_shflsync_idx_p,($__internal_41_$__cuda_sm70_shflsync_up_p - $__internal_40_$__cuda_sm70_shflsync_idx_p)
$__internal_40_$__cuda_sm70_shflsync_idx_p:
[----:B------:R-:W-:-:S04]  /*2d8f0*/  MOV R237, 0xffffffff ;  /* 0xffffffff00ed7802 */ /* 0x000fc80000000f00 */
[----:B------:R-:W-:Y:S04]  /*2d900*/  WARPSYNC R237 ;  /* 0x000000ed00007348 */ /* 0x000fe80003800000 */
[----:B------:R1:W2:Y:S02]  /*2d910*/  SHFL.IDX PT, R237, R235, R2, R236 ;  /* 0x00000002ebed7389 */ /* 0x0002a400000e00ec */
[----:B-1----:R-:W-:Y:S02]  /*2d920*/  MOV R2, R3 ;  /* 0x0000000300027202 */ /* 0x002fe40000000f00 */
[----:B------:R-:W-:-:S04]  /*2d930*/  MOV R3, 0x0 ;  /* 0x0000000000037802 */ /* 0x000fc80000000f00 */
[----:B--2---:R-:W-:Y:S05]  /*2d940*/  RET.REL.NODEC R2 `(_ZN7cutlass13device_kernelIN5flash19enable_sm80_to_sm89INS1_16FlashAttnFwdSm80INS1_25CollectiveMainloopFwdSm80ILi8ELi1ELb0EN4cute5tupleIJNS5_1CILi128EEENS7_ILi48EEENS7_ILi256EEEEEELi256ENS_10bfloat16_tEfNS_4arch4Sm80ELb0ELb1ELb1ELb1ELb1ELb1ELb1ELb1EEENS1_21CollectiveEpilogueFwdINS6_IJS8_SA_S9_EEENS6_IJNS7_ILi1EEESI_SI_EEESC_SE_Li256ELb1ELb1ELb1ELb0EEENS1_36VarlenDynamicPersistentTileSchedulerILi128ELi48ELi256ELi256ELb1ELb1ELb0ELb1ELb0ELb1EEEEEEEEEvNT_6ParamsE) ;  /* 0xfffd26b002007950 */ /* 0x004fea0003c3ffff */
        .weak           $__internal_41_$__cuda_sm70_shflsync_up_p
        .type           $__internal_41_$__cuda_sm70_shflsync_up_p,@function
        .size           $__internal_41_$__cuda_sm70_shflsync_up_p,($__internal_42_$__cuda_sm70_votesync_ballot - $__internal_41_$__cuda_sm70_shflsync_up_p)
$__internal_41_$__cuda_sm70_shflsync_up_p:
[----:B------:R-:W-:Y:S02]  /*2d950*/  MOV R4, RZ ;  /* 0x000000ff00047202 */ /* 0x000fe40000000f00 */
[----:B------:R-:W-:-:S04]  /*2d960*/  MOV R15, 0xffffffff ;  /* 0xffffffff000f7802 */ /* 0x000fc80000000f00 */
[----:B------:R-:W-:Y:S04]  /*2d970*/  WARPSYNC R15 ;  /* 0x0000000f00007348 */ /* 0x000fe80003800000 */
[----:B------:R1:W2:Y:S02]  /*2d980*/  SHFL.UP PT, R4, R0, R3, R4 ;  /* 0x0400000300047389 */ /* 0x0002a400000e0004 */
[----:B-1----:R-:W-:-:S04]  /*2d990*/  MOV R3, 0x0 ;  /* 0x0000000000037802 */ /* 0x002fc80000000f00 */
[----:B--2---:R-:W-:Y:S05]  /*2d9a0*/  RET.REL.NODEC R2 `(_ZN7cutlass13device_kernelIN5flash19enable_sm80_to_sm89INS1_16FlashAttnFwdSm80INS1_25CollectiveMainloopFwdSm80ILi8ELi1ELb0EN4cute5tupleIJNS5_1CILi128EEENS7_ILi48EEENS7_ILi256EEEEEELi256ENS_10bfloat16_tEfNS_4arch4Sm80ELb0ELb1ELb1ELb1ELb1ELb1ELb1ELb1EEENS1_21CollectiveEpilogueFwdINS6_IJS8_SA_S9_EEENS6_IJNS7_ILi1EEESI_SI_EEESC_SE_Li256ELb1ELb1ELb1ELb0EEENS1_36VarlenDynamicPersistentTileSchedulerILi128ELi48ELi256ELi256ELb1ELb1ELb0ELb1ELb0ELb1EEEEEEEEEvNT_6ParamsE) ;  /* 0xfffd265002007950 */ /* 0x004fea0003c3ffff */
        .weak           $__internal_42_$__cuda_sm70_votesync_ballot
        .type           $__internal_42_$__cuda_sm70_votesync_ballot,@function
        .size           $__internal_42_$__cuda_sm70_votesync_ballot,(.L_x_3281 - $__internal_42_$__cuda_sm70_votesync_ballot)
$__internal_42_$__cuda_sm70_votesync_ballot:
[----:B------:R-:W-:Y:S01]  /*2d9b0*/  ISETP.NE.U32.AND P0, PT, R0, 0x1, PT ;  /* 0x000000010000780c */ /* 0x000fe20003f05070 */
[----:B------:R-:W-:-:S04]  /*2d9c0*/  IMAD.MOV.U32 R3, RZ, RZ, -0x1 ;  /* 0xffffffffff037424 */ /* 0x000fc800078e00ff */
[----:B------:R-:W-:Y:S08]  /*2d9d0*/  WARPSYNC R3 ;  /* 0x0000000300007348 */ /* 0x000ff00003800000 */
[----:B------:R-:W-:-:S04]  /*2d9e0*/  VOTE.ANY R0, PT, !P0 ;  /* 0x0000000000007806 */ /* 0x000fc800040e0100 */
[----:B------:R-:W-:Y:S01]  /*2d9f0*/  LOP3.LUT R0, R0, R3, RZ, 0xc0, !PT ;  /* 0x0000000300007212 */ /* 0x000fe200078ec0ff */
[----:B------:R-:W-:-:S04]  /*2da00*/  IMAD.MOV.U32 R3, RZ, RZ, 0x0 ;  /* 0x00000000ff037424 */ /* 0x000fc800078e00ff */
[----:B------:R-:W-:Y:S05]  /*2da10*/  RET.REL.NODEC R2 `(_ZN7cutlass13device_kernelIN5flash19enable_sm80_to_sm89INS1_16FlashAttnFwdSm80INS1_25CollectiveMainloopFwdSm80ILi8ELi1ELb0EN4cute5tupleIJNS5_1CILi128EEENS7_ILi48EEENS7_ILi256EEEEEELi256ENS_10bfloat16_tEfNS_4arch4Sm80ELb0ELb1ELb1ELb1ELb1ELb1ELb1ELb1EEENS1_21CollectiveEpilogueFwdINS6_IJS8_SA_S9_EEENS6_IJNS7_ILi1EEESI_SI_EEESC_SE_Li256ELb1ELb1ELb1ELb0EEENS1_36VarlenDynamicPersistentTileSchedulerILi128ELi48ELi256ELi256ELb1ELb1ELb0ELb1ELb0ELb1EEEEEEEEEvNT_6ParamsE) ;  /* 0xfffd25e002007950 */ /* 0x000fea0003c3ffff */
.L_x_2673:
        /* <DEDUP_REMOVED lines=14> */
.L_x_3281:


//--------------------- .text._ZN7cutlass13device_kernelIN5flash19enable_sm80_to_sm89INS1_16FlashAttnFwdSm80INS1_25CollectiveMainloopFwdSm80ILi8ELi1ELb0EN4cute5tupleIJNS5_1CILi128EEENS7_ILi96EEENS7_ILi256EEEEEELi256ENS_10bfloat16_tEfNS_4arch4Sm80ELb1ELb0ELb1ELb0ELb1ELb0ELb1ELb1EEENS1_21CollectiveEpilogueFwdINS6_IJS8_SA_S9_EEENS6_IJNS7_ILi1EEESI_SI_EEESC_SE_Li256ELb0ELb1ELb1ELb0EEENS1_30DynamicPersistentTileSchedulerILi256ELi256ELb1ELb1ELb0EEEEEEEEEvNT_6ParamsE --------------------------
	.section	.text._ZN7cutlass13device_kernelIN5flash19enable_sm80_to_sm89INS1_16FlashAttnFwdSm80INS1_25CollectiveMainloopFwdSm80ILi8ELi1ELb0EN4cute5tupleIJNS5_1CILi128EEENS7_ILi96EEENS7_ILi256EEEEEELi256ENS_10bfloat16_tEfNS_4arch4Sm80ELb1ELb0ELb1ELb0ELb1ELb0ELb1ELb1EEENS1_21CollectiveEpilogueFwdINS6_IJS8_SA_S9_EEENS6_IJNS7_ILi1EEESI_SI_EEESC_SE_Li256ELb0ELb1ELb1ELb0EEENS1_30DynamicPersistentTileSchedulerILi256ELi256ELb1ELb1ELb0EEEEEEEEEvNT_6ParamsE,"ax",@progbits
	.sectioninfo	@"SHI_REGISTERS=255"
	.align	128
.text._ZN7cutlass13device_kernelIN5flash19enable_sm80_to_sm89INS1_16FlashAttnFwdSm80INS1_25CollectiveMainloopFwdSm80ILi8ELi1ELb0EN4cute5tupleIJNS5_1CILi128EEENS7_ILi96EEENS7_ILi256EEEEEELi256ENS_10bfloat16_tEfNS_4arch4Sm80ELb1ELb0ELb1ELb0ELb1ELb0ELb1ELb1EEENS1_21CollectiveEpilogueFwdINS6_IJS8_SA_S9_EEENS6_IJNS7_ILi1EEESI_SI_EEESC_SE_Li256ELb0ELb1ELb1ELb0EEENS1_30DynamicPersistentTileSchedulerILi256ELi256ELb1ELb1ELb0EEEEEEEEEvNT_6ParamsE:
        .type           _ZN7cutlass13device_kernelIN5flash19enable_sm80_to_sm89INS1_16FlashAttnFwdSm80INS1_25CollectiveMainloopFwdSm80ILi8ELi1ELb0EN4cute5tupleIJNS5_1CILi128EEENS7_ILi96EEENS7_ILi256EEEEEELi256ENS_10bfloat16_tEfNS_4arch4Sm80ELb1ELb0ELb1ELb0ELb1ELb0ELb1ELb1EEENS1_21CollectiveEpilogueFwdINS6_IJS8_SA_S9_EEENS6_IJNS7_ILi1EEESI_SI_EEESC_SE_Li256ELb0ELb1ELb1ELb0EEENS1_30DynamicPersistentTileSchedulerILi256ELi256ELb1ELb1ELb0EEEEEEEEEvNT_6ParamsE,@function
        .size           _ZN7cutlass13device_kernelIN5flash19enable_sm80_to_sm89INS1_16FlashAttnFwdSm80INS1_25CollectiveMainloopFwdSm80ILi8ELi1ELb0EN4cute5tupleIJNS5_1CILi128EEENS7_ILi96EEENS7_ILi256EEEEEELi256ENS_10bfloat16_tEfNS_4arch4Sm80ELb1ELb0ELb1ELb0ELb1ELb0ELb1ELb1EEENS1_21CollectiveEpilogueFwdINS6_IJS8_SA_S9_EEENS6_IJNS7_ILi1EEESI_SI_EEESC_SE_Li256ELb0ELb1ELb1ELb0EEENS1_30DynamicPersistentTileSchedulerILi256ELi256ELb1ELb1ELb0EEEEEEEEEvNT_6ParamsE,(.L_x_3287 - _ZN7cutlass13device_kernelIN5flash19enable_sm80_to_sm89INS1_16FlashAttnFwdSm80INS1_25CollectiveMainloopFwdSm80ILi8ELi1ELb0EN4cute5tupleIJNS5_1CILi128EEENS7_ILi96EEENS7_ILi256EEEEEELi256ENS_10bfloat16_tEfNS_4arch4Sm80ELb1ELb0ELb1ELb0ELb1ELb0ELb1ELb1EEENS1_21CollectiveEpilogueFwdINS6_IJS8_SA_S9_EEENS6_IJNS7_ILi1EEESI_SI_EEESC_SE_Li256ELb0ELb1ELb1ELb0EEENS1_30DynamicPersistentTileSchedulerILi256ELi256ELb1ELb1ELb0EEEEEEEEEvNT_6ParamsE)
        .other          _ZN7cutlass13device_kernelIN5flash19enable_sm80_to_sm89INS1_16FlashAttnFwdSm80INS1_25CollectiveMainloopFwdSm80ILi8ELi1ELb0EN4cute5tupleIJNS5_1CILi128EEENS7_ILi96EEENS7_ILi256EEEEEELi256ENS_10bfloat16_tEfNS_4arch4Sm80ELb1ELb0ELb1ELb0ELb1ELb0ELb1ELb1EEENS1_21CollectiveEpilogueFwdINS6_IJS8_SA_S9_EEENS6_IJNS7_ILi1EEESI_SI_EEESC_SE_Li256ELb0ELb1ELb1ELb0EEENS1_30DynamicPersistentTileSchedulerILi256ELi256ELb1ELb1ELb0EEEEEEEEEvNT_6ParamsE,@"STO_CUDA_ENTRY STV_DEFAULT"
_ZN7cutlass13device_kernelIN5flash19enable_sm80_to_sm89INS1_16FlashAttnFwdSm80INS1_25CollectiveMainloopFwdSm80ILi8ELi1ELb0EN4cute5tupleIJNS5_1CILi128EEENS7_ILi96EEENS7_ILi256EEEEEELi256ENS_10bfloat16_tEfNS_4arch4Sm80ELb1ELb0ELb1ELb0ELb1ELb0ELb1ELb1EEENS1_21CollectiveEpilogueFwdINS6_IJS8_SA_S9_EEENS6_IJNS7_ILi1EEESI_SI_EEESC_SE_Li256ELb0ELb1ELb1ELb0EEENS1_30DynamicPersistentTileSchedulerILi256ELi256ELb1ELb1ELb0EEEEEEEEEvNT_6ParamsE:
        /* <DEDUP_REMOVED lines=13> */
[----:B------:R-:W-:Y:S01]  /*00d0*/  ULDC.64 UR6, c[0x0][0x118] ;  /* 0x0000460000067ab9 */ /* 0x000fe20000000a00 */
[----:B------:R-:W-:Y:S01]  /*00e0*/  IMAD.MOV.U32 R220, RZ, RZ, 0x40 ;  /* 0x00000040ffdc7424 */ /* 0x000fe200078e00ff */
[CC--:B------:R-:W-:Y:S02]  /*00f0*/  LEA.HI R6, R14.reuse, R19.reuse, RZ, 0x4 ;  /* 0x000000130e067211 */ /* 0x0c0fe400078f20ff */
[-C--:B------:R-:W-:Y:S02]  /*0100*/  LEA.HI R10, R14, R19.reuse, RZ, 0x3 ;  /* 0x000000130e0a7211 */ /* 0x080fe400078f18ff */
[----:B------:R-:W-:Y:S02]  /*0110*/  LOP3.LUT R2, R6, 0xfffffff0, RZ, 0xc0, !PT ;  /* 0xfffffff006027812 */ /* 0x000fe400078ec0ff */
[----:B------:R-:W-:-:S02]  /*0120*/  LEA.HI R0, R14, R19, RZ, 0x2 ;  /* 0x000000130e007211 */ /* 0x000fc400078f10ff */
[----:B------:R-:W-:Y:S01]  /*0130*/  SHF.R.S32.HI R7, RZ, 0x3, R10 ;  /* 0x00000003ff077819 */ /* 0x000fe2000001140a */
[----:B------:R-:W-:Y:S01]  /*0140*/  IMAD.IADD R5, R19, 0x1, -R2 ;  /* 0x0000000113057824 */ /* 0x000fe200078e0a02 */
[----:B------:R-:W-:Y:S02]  /*0150*/  LOP3.LUT R4, R10, 0xfffffff8, RZ, 0xc0, !PT ;  /* 0xfffffff80a047812 */ /* 0x000fe400078ec0ff */
[----:B------:R-:W-:Y:S01]  /*0160*/  SHF.R.S32.HI R3, RZ, 0x4, R6 ;  /* 0x00000004ff037819 */ /* 0x000fe20000011406 */
[----:B------:R-:W-:Y:S01]  /*0170*/  IMAD.SHL.U32 R2, R7, 0x40, RZ ;  /* 0x0000004007027824 */ /* 0x000fe200078e00ff */
[----:B------:R-:W-:Y:S01]  /*0180*/  LOP3.LUT R0, R0, 0xfffffffc, RZ, 0xc0, !PT ;  /* 0xfffffffc00007812 */ /* 0x000fe200078ec0ff */
[C---:B------:R-:W-:Y:S01]  /*0190*/  IMAD.IADD R8, R19.reuse, 0x1, -R4 ;  /* 0x0000000113087824 */ /* 0x040fe200078e0a04 */
[----:B------:R-:W-:Y:S02]  /*01a0*/  LEA.HI R4, R6, R3, RZ, 0x1 ;  /* 0x0000000306047211 */ /* 0x000fe400078f08ff */
[----:B------:R-:W-:Y:S01]  /*01b0*/  SHF.R.S32.HI R9, RZ, 0x1f, R5 ;  /* 0x0000001fff097819 */ /* 0x000fe20000011405 */
[----:B------:R-:W-:Y:S01]  /*01c0*/  IMAD.IADD R7, R19, 0x1, -R0 ;  /* 0x0000000113077824 */ /* 0x000fe200078e0a00 */
[----:B------:R-:W-:Y:S01]  /*01d0*/  LOP3.LUT R0, R2, 0x1c0, RZ, 0xc0, !PT ;  /* 0x000001c002007812 */ /* 0x000fe200078ec0ff */
[----:B------:R-:W-:Y:S01]  /*01e0*/  IMAD.SHL.U32 R18, R8, 0x8, RZ ;  /* 0x0000000808127824 */ /* 0x000fe200078e00ff */
[----:B------:R-:W-:-:S02]  /*01f0*/  LOP3.LUT R4, R4, 0xfffffffe, RZ, 0xc0, !PT ;  /* 0xfffffffe04047812 */ /* 0x000fc400078ec0ff */
[----:B------:R-:W-:Y:S02]  /*0200*/  SHF.R.U32.HI R6, RZ, 0x3, R0 ;  /* 0x00000003ff067819 */ /* 0x000fe40000011600 */
[----:B------:R-:W-:Y:S01]  /*0210*/  LOP3.LUT R2, R0, 0x38, R18, 0xf8, !PT ;  /* 0x0000003800027812 */ /* 0x000fe200078ef812 */
[----:B------:R-:W-:Y:S01]  /*0220*/  IMAD.IADD R135, R3, 0x1, -R4 ;  /* 0x0000000103877824 */ /* 0x000fe200078e0a04 */
[----:B------:R-:W-:Y:S01]  /*0230*/  LEA.HI R0, R7, R7, RZ, 0x1 ;  /* 0x0000000707007211 */ /* 0x000fe200078f08ff */
[----:B------:R-:W-:Y:S01]  /*0240*/  IMAD.SHL.U32 R3, R8, 0x40, RZ ;  /* 0x0000004008037824 */ /* 0x000fe200078e00ff */
[----:B------:R-:W-:Y:S01]  /*0250*/  LEA.HI R9, R9, R5, RZ, 0x3 ;  /* 0x0000000509097211 */ /* 0x000fe200078f18ff */
[----:B------:R-:W-:Y:S01]  /*0260*/  STL [R1+0xc], R18 ;  /* 0x00000c1201007387 */ /* 0x000fe20000100800 */
[----:B------:R-:W-:Y:S02]  /*0270*/  LOP3.LUT R12, R2, R6, RZ, 0x3c, !PT ;  /* 0x00000006020c7212 */ /* 0x000fe400078e3cff */
[----:B------:R-:W-:-:S02]  /*0280*/  LOP3.LUT R2, R0, 0x1ffffffe, RZ, 0xc0, !PT ;  /* 0x1ffffffe00027812 */ /* 0x000fc400078ec0ff */
[----:B------:R-:W-:Y:S02]  /*0290*/  LOP3.LUT R4, R9, 0xfffffff8, RZ, 0xc0, !PT ;  /* 0xfffffff809047812 */ /* 0x000fe400078ec0ff */
[----:B------:R-:W-:Y:S01]  /*02a0*/  LOP3.LUT R0, R3, 0x1c0, RZ, 0xc0, !PT ;  /* 0x000001c003007812 */ /* 0x000fe200078ec0ff */
[----:B------:R-:W-:Y:S01]  /*02b0*/  IMAD.IADD R13, R7, 0x1, -R2 ;  /* 0x00000001070d7824 */ /* 0x000fe200078e0a02 */
[----:B------:R-:W-:Y:S01]  /*02c0*/  LEA.HI R6, R14, R19, RZ, 0x5 ;  /* 0x000000130e067211 */ /* 0x000fe200078f28ff */
[----:B------:R-:W-:Y:S01]  /*02d0*/  IMAD.IADD R8, R5, 0x1, -R4 ;  /* 0x0000000105087824 */ /* 0x000fe200078e0a04 */
[----:B------:R-:W-:Y:S02]  /*02e0*/  LOP3.LUT R4, R0, 0x8, R10, 0xf8, !PT ;  /* 0x0000000800047812 */ /* 0x000fe400078ef80a */
[----:B------:R-:W-:Y:S02]  /*02f0*/  SHF.R.U32.HI R2, RZ, 0x3, R0 ;  /* 0x00000003ff027819 */ /* 0x000fe40000011600 */
[----:B------:R-:W-:-:S02]  /*0300*/  SHF.R.S32.HI R5, RZ, 0x5, R6 ;  /* 0x00000005ff057819 */ /* 0x000fc40000011406 */
[----:B------:R-:W-:Y:S02]  /*0310*/  SHF.R.S32.HI R0, RZ, 0x1f, R6 ;  /* 0x0000001fff007819 */ /* 0x000fe40000011406 */
[----:B------:R-:W-:Y:S02]  /*0320*/  LOP3.LUT R3, R6, 0xffffffe0, RZ, 0xc0, !PT ;  /* 0xffffffe006037812 */ /* 0x000fe400078ec0ff */
[----:B------:R-:W-:Y:S02]  /*0330*/  LEA.HI R0, R0, R5, RZ, 0x3 ;  /* 0x0000000500007211 */ /* 0x000fe400078f18ff */
[----:B------:R-:W-:Y:S01]  /*0340*/  LOP3.LUT R11, R4, R2, RZ, 0x3c, !PT ;  /* 0x00000002040b7212 */ /* 0x000fe200078e3cff */
        /* <DEDUP_REMOVED lines=9> */
[----:B------:R-:W-:Y:S01]  /*03e0*/  LEA.HI R6, R6, R17, RZ, 0x2 ;  /* 0x0000001106067211 */ /* 0x000fe200078f10ff */
[----:B------:R-:W-:Y:S01]  /*03f0*/  IMAD.SHL.U32 R10, R10, 0x8, RZ ;  /* 0x000000080a0a7824 */ /* 0x000fe200078e00ff */
[----:B------:R-:W-:Y:S01]  /*0400*/  LOP3.LUT R4, R0, 0x8, R4, 0xf8, !PT ;  /* 0x0000000800047812 */ /* 0x000fe200078ef804 */
[----:B------:R-:W-:Y:S01]  /*0410*/  IMAD R135, R135, 0x200, R11 ;  /* 0x0000020087877824 */ /* 0x000fe200078e020b */
[----:B------:R-:W-:-:S02]  /*0420*/  SHF.R.U32.HI R218, RZ, 0x3, R0 ;  /* 0x00000003ffda7819 */ /* 0x000fc40000011600 */
[----:B------:R-:W-:Y:S02]  /*0430*/  LOP3.LUT R2, R2, 0xfffffe00, RZ, 0xc0, !PT ;  /* 0xfffffe0002027812 */ /* 0x000fe400078ec0ff */
[----:B------:R-:W-:Y:S02]  /*0440*/  SHF.R.S32.HI R0, RZ, 0x2, R6 ;  /* 0x00000002ff007819 */ /* 0x000fe40000011406 */
[----:B------:R-:W-:Y:S01]  /*0450*/  LOP3.LUT R218, R4, R218, RZ, 0x3c, !PT ;  /* 0x000000da04da7212 */ /* 0x000fe200078e3cff */
[----:B------:R-:W-:Y:S01]  /*0460*/  IMAD R3, R5, 0x400, R2 ;  /* 0x0000040005037824 */ /* 0x000fe200078e0202 */
[C---:B------:R-:W-:Y:S01]  /*0470*/  IADD3 R5, R18.reuse, 0x40, RZ ;  /* 0x0000004012057810 */ /* 0x040fe20007ffe0ff */
[----:B------:R-:W-:Y:S01]  /*0480*/  IMAD R16, R7, 0x10, R0 ;  /* 0x0000001007107824 */ /* 0x000fe200078e0200 */
[----:B------:R-:W-:Y:S01]  /*0490*/  IADD3 R4, R18, 0x80, RZ ;  /* 0x0000008012047810 */ /* 0x000fe20007ffe0ff */
[----:B------:R-:W-:Y:S01]  /*04a0*/  IMAD.IADD R0, R3, 0x1, R218 ;  /* 0x0000000103007824 */ /* 0x000fe200078e02da */
[----:B------:R-:W-:-:S02]  /*04b0*/  SHF.R.S32.HI R3, RZ, 0x1f, R18 ;  /* 0x0000001fff037819 */ /* 0x000fc40000011412 */
[----:B------:R-:W-:Y:S01]  /*04c0*/  LOP3.LUT R218, R218, R2, RZ, 0xfc, !PT ;  /* 0x00000002dada7212 */ /* 0x000fe200078efcff */
[----:B------:R-:W-:Y:S01]  /*04d0*/  STL [R1+0x194], R16 ;  /* 0x0001941001007387 */ /* 0x000fe20000100800 */
[----:B------:R-:W-:Y:S02]  /*04e0*/  LEA.HI R2, R14, R19, RZ, 0x7 ;  /* 0x000000130e027211 */ /* 0x000fe400078f38ff */
[----:B------:R-:W-:Y:S01]  /*04f0*/  LOP3.LUT R10, R12, 0x7ffffe00, R10, 0xf8, !PT ;  /* 0x7ffffe000c0a7812 */ /* 0x000fe200078ef80a */
[----:B------:R-:W-:Y:S01]  /*0500*/  STL [R1+0x80], R15 ;  /* 0x0000800f01007387 */ /* 0x000fe20000100800 */
[----:B------:R-:W-:Y:S02]  /*0510*/  SHF.R.S32.HI R2, RZ, 0x7, R2 ;  /* 0x00000007ff027819 */ /* 0x000fe40000011402 */
[----:B------:R-:W-:Y:S01]  /*0520*/  LOP3.LUT R2, R6, 0x7ffffffc, RZ, 0xc0, !PT ;  /* 0x7ffffffc06027812 */ /* 0x000fe200078ec0ff */
[----:B------:R1:W-:Y:S01]  /*0530*/  STL [R1+0x10c], R3 ;  /* 0x00010c0301007387 */ /* 0x0003e20000100800 */
[----:B------:R-:W-:Y:S01]  /*0540*/  IMAD.SHL.U32 R251, R10, 0x2, RZ ;  /* 0x000000020afb7824 */ /* 0x000fe200078e00ff */
[----:B------:R-:W-:-:S02]  /*0550*/  R2P PR, R8, 0x6 ;  /* 0x0000000608007804 */ /* 0x000fc40000000000 */
[----:B------:R2:W-:Y:S01]  /*0560*/  STL [R1+0x28], R5 ;  /* 0x0000280501007387 */ /* 0x0005e20000100800 */
[----:B------:R-:W-:Y:S01]  /*0570*/  IMAD.IADD R2, R17, 0x1, -R2 ;  /* 0x0000000111027824 */ /* 0x000fe200078e0a02 */
[----:B------:R-:W-:Y:S02]  /*0580*/  LEA R222, R0, 0x18100, 0x1 ;  /* 0x0001810000de7811 */ /* 0x000fe400078e08ff */
[----:B------:R3:W-:Y:S01]  /*0590*/  STL [R1+0x24], R4 ;  /* 0x0000240401007387 */ /* 0x0007e20000100800 */
[----:B------:R-:W-:Y:S01]  /*05a0*/  IMAD.SHL.U32 R2, R2, 0x2, RZ ;  /* 0x0000000202027824 */ /* 0x000fe200078e00ff */
[----:B------:R-:W-:Y:S02]  /*05b0*/  SEL R219, R219, 0xffffffe0, !P1 ;  /* 0xffffffe0dbdb7807 */ /* 0x000fe40004800000 */
[----:B------:R-:W-:Y:S02]  /*05c0*/  LEA R218, R218, 0x100, 0x1 ;  /* 0x00000100dada7811 */ /* 0x000fe400078e08ff */
[----:B------:R-:W-:Y:S01]  /*05d0*/  IADD3 R33, R2, 0x8, RZ ;  /* 0x0000000802217810 */ /* 0x000fe20007ffe0ff */
[----:B------:R-:W-:Y:S01]  /*05e0*/  IMAD.IADD R223, R222, 0x1, R219 ;  /* 0x00000001dedf7824 */ /* 0x000fe200078e02db */
[C---:B------:R-:W-:Y:S01]  /*05f0*/  IADD3 R32, R2.reuse, 0x10, RZ ;  /* 0x0000001002207810 */ /* 0x040fe20007ffe0ff */
[----:B------:R-:W-:Y:S01]  /*0600*/  IMAD.IADD R219, R219, 0x1, R218 ;  /* 0x00000001dbdb7824 */ /* 0x000fe200078e02da */
[----:B------:R-:W-:-:S02]  /*0610*/  IADD3 R31, R2, 0x18, RZ ;  /* 0x00000018021f7810 */ /* 0x000fc40007ffe0ff */
[C---:B------:R-:W-:Y:S02]  /*0620*/  IADD3 R30, R2.reuse, 0x20, RZ ;  /* 0x00000020021e7810 */ /* 0x040fe40007ffe0ff */
[C---:B------:R-:W-:Y:S02]  /*0630*/  IADD3 R29, R2.reuse, 0x28, RZ ;  /* 0x00000028021d7810 */ /* 0x040fe40007ffe0ff */
[----:B------:R-:W-:Y:S02]  /*0640*/  IADD3 R28, R2, 0x30, RZ ;  /* 0x00000030021c7810 */ /* 0x000fe40007ffe0ff */
[----:B-1----:R-:W-:Y:S02]  /*0650*/  IADD3 R3, R18, 0xc0, RZ ;  /* 0x000000c012037810 */ /* 0x002fe40007ffe0ff */
[----:B------:R-:W-:Y:S02]  /*0660*/  IADD3 R27, R2, 0x38, RZ ;  /* 0x00000038021b7810 */ /* 0x000fe40007ffe0ff */
[----:B--2---:R-:W-:-:S02]  /*0670*/  SHF.R.S32.HI R5, RZ, 0x1f, R5 ;  /* 0x0000001fff057819 */ /* 0x004fc40000011405 */
[C---:B------:R-:W-:Y:S02]  /*0680*/  IADD3 R26, R2.reuse, 0x40, RZ ;  /* 0x00000040021a7810 */ /* 0x040fe40007ffe0ff */
[----:B---3--:R-:W-:Y:S01]  /*0690*/  SHF.R.S32.HI R4, RZ, 0x1f, R4 ;  /* 0x0000001fff047819 */ /* 0x008fe20000011404 */
        /* <DEDUP_REMOVED lines=17> */
[----:B-1----:R-:W-:Y:S02]  /*07b0*/  SHF.R.S32.HI R3, RZ, 0x1f, R3 ;  /* 0x0000001fff037819 */ /* 0x002fe40000011403 */
[C---:B------:R-:W-:Y:S02]  /*07c0*/  IADD3 R9, R2.reuse, 0xc0, RZ ;  /* 0x000000c002097810 */ /* 0x040fe40007ffe0ff */
[C---:B------:R-:W-:Y:S01]  /*07d0*/  IADD3 R8, R2.reuse, 0xc8, RZ ;  /* 0x000000c802087810 */ /* 0x040fe20007ffe0ff */
[----:B------:R1:W-:Y:S01]  /*07e0*/  STL [R1+0x100], R3 ;  /* 0x0001000301007387 */ /* 0x0003e20000100800 */
[----:B------:R-:W-:-:S02]  /*07f0*/  IADD3 R7, R2, 0xd0, RZ ;  /* 0x000000d002077810 */ /* 0x000fc40007ffe0ff */
[C---:B------:R-:W-:Y:S02]  /*0800*/  IADD3 R6, R2.reuse, 0xd8, RZ ;  /* 0x000000d802067810 */ /* 0x040fe40007ffe0ff */
[C---:B------:R-:W-:Y:S02]  /*0810*/  IADD3 R5, R2.reuse, 0xe0, RZ ;  /* 0x000000e002057810 */ /* 0x040fe40007ffe0ff */
[----:B--2---:R-:W-:Y:S02]  /*0820*/  IADD3 R4, R2, 0xe8, RZ ;  /* 0x000000e802047810 */ /* 0x004fe40007ffe0ff */
[----:B------:R-:W-:Y:S02]  /*0830*/  SEL R220, R220, 0xffffffc0, !P2 ;  /* 0xffffffc0dcdc7807 */ /* 0x000fe40005000000 */
[----:B------:R-:W-:-:S03]  /*0840*/  LEA R135, R135, 0xc100, 0x1 ;  /* 0x0000c10087877811 */ /* 0x000fc600078e08ff */
[----:B------:R-:W-:Y:S02]  /*0850*/  IMAD.IADD R225, R222, 0x1, R220 ;  /* 0x00000001dee17824 */ /* 0x000fe400078e02dc */
[C---:B------:R-:W-:Y:S02]  /*0860*/  IMAD.IADD R221, R220.reuse, 0x1, R218 ;  /* 0x00000001dcdd7824 */ /* 0x040fe400078e02da */
[----:B------:R-:W-:Y:S02]  /*0870*/  IMAD.IADD R224, R223, 0x1, R220 ;  /* 0x00000001dfe07824 */ /* 0x000fe400078e02dc */
[----:B------:R-:W-:Y:S02]  /*0880*/  IMAD.IADD R220, R220, 0x1, R219 ;  /* 0x00000001dcdc7824 */ /* 0x000fe400078e02db */
[----:B-1----:R-:W-:Y:S01]  /*0890*/  IMAD R3, R13, 0x8, R16 ;  /* 0x000000080d037824 */ /* 0x002fe200078e0210 */
[----:B------:R-:W-:Y:S02]  /*08a0*/  IADD3 R16, R2, 0x90, RZ ;  /* 0x0000009002107810 */ /* 0x000fe40007ffe0ff */
[----:B------:R-:W-:-:S02]  /*08b0*/  SHF.R.S32.HI R13, RZ, 0x1f, R33 ;  /* 0x0000001fff0d7819 */ /* 0x000fc40000011421 */
[----:B------:R1:W-:Y:S04]  /*08c0*/  STL [R1+0x18c], R3 ;  /* 0x00018c0301007387 */ /* 0x0003e80000100800 */
[----:B------:R2:W-:Y:S04]  /*08d0*/  STL [R1+0x68], R2 ;  /* 0x0000680201007387 */ /* 0x0005e80000100800 */
[----:B------:R-:W-:Y:S04]  /*08e0*/  STL [R1+0xfc], R33 ;  /* 0x0000fc2101007387 */ /* 0x000fe80000100800 */
[----:B------:R3:W-:Y:S04]  /*08f0*/  STL [R1+0xf8], R32 ;  /* 0x0000f82001007387 */ /* 0x0007e80000100800 */
[----:B------:R-:W-:Y:S04]  /*0900*/  STL [R1+0xf4], R31 ;  /* 0x0000f41f01007387 */ /* 0x000fe80000100800 */
[----:B------:R4:W-:Y:S04]  /*0910*/  STL [R1+0xf0], R30 ;  /* 0x0000f01e01007387 */ /* 0x0009e80000100800 */
[----:B------:R-:W-:Y:S01]  /*0920*/  STL [R1+0xec], R29 ;  /* 0x0000ec1d01007387 */ /* 0x000fe20000100800 */
[----:B-1----:R-:W-:-:S03]  /*0930*/  IADD3 R3, R2, 0xf0, RZ ;  /* 0x000000f002037810 */ /* 0x002fc60007ffe0ff */
[----:B------:R1:W-:Y:S01]  /*0940*/  STL [R1+0xe8], R28 ;  /* 0x0000e81c01007387 */ /* 0x0003e20000100800 */
[----:B--2---:R-:W-:-:S03]  /*0950*/  IADD3 R2, R2, 0xf8, RZ ;  /* 0x000000f802027810 */ /* 0x004fc60007ffe0ff */
[----:B------:R2:W-:Y:S01]  /*0960*/  STL [R1+0xe4], R27 ;  /* 0x0000e41b01007387 */ /* 0x0005e20000100800 */
[----:B------:R-:W-:-:S03]  /*0970*/  SHF.R.S32.HI R0, RZ, 0x1f, R2 ;  /* 0x0000001fff007819 */ /* 0x000fc60000011402 */
[----:B------:R-:W-:Y:S01]  /*0980*/  STL [R1+0xe0], R26 ;  /* 0x0000e01a01007387 */ /* 0x000fe20000100800 */
[----:B---3--:R-:W-:-:S03]  /*0990*/  SHF.R.S32.HI R32, RZ, 0x1f, R32 ;  /* 0x0000001fff207819 */ /* 0x008fc60000011420 */
[----:B------:R3:W-:Y:S04]  /*09a0*/  STL [R1+0xdc], R25 ;  /* 0x0000dc1901007387 */ /* 0x0007e80000100800 */
[----:B------:R5:W-:Y:S01]  /*09b0*/  STL [R1+0xd8], R24 ;  /* 0x0000d81801007387 */ /* 0x000be20000100800 */
[----:B----4-:R-:W-:-:S03]  /*09c0*/  SHF.R.S32.HI R30, RZ, 0x1f, R30 ;  /* 0x0000001fff1e7819 */ /* 0x010fc6000001141e */
        /* <DEDUP_REMOVED lines=9> */
[----:B-----5:R-:W-:-:S03]  /*0a60*/  SHF.R.S32.HI R24, RZ, 0x1f, R24 ;  /* 0x0000001fff187819 */ /* 0x020fc60000011418 */
[----:B------:R-:W-:Y:S04]  /*0a70*/  STL [R1+0xbc], R17 ;  /* 0x0000bc1101007387 */ /* 0x000fe80000100800 */
[----:B------:R5:W-:Y:S01]  /*0a80*/  STL [R1+0xb8], R16 ;  /* 0x0000b81001007387 */ /* 0x000be20000100800 */
[----:B----4-:R-:W-:-:S03]  /*0a90*/  SHF.R.S32.HI R22, RZ, 0x1f, R22 ;  /* 0x0000001fff167819 */ /* 0x010fc60000011416 */
[----:B------:R4:W-:Y:S01]  /*0aa0*/  STL [R1+0xb4], R15 ;  /* 0x0000b40f01007387 */ /* 0x0009e20000100800 */
[----:B-1----:R-:W-:-:S03]  /*0ab0*/  SHF.R.S32.HI R21, RZ, 0x1f, R21 ;  /* 0x0000001fff157819 */ /* 0x002fc60000011415 */
[----:B------:R-:W-:Y:S04]  /*0ac0*/  STL [R1+0xb0], R14 ;  /* 0x0000b00e01007387 */ /* 0x000fe80000100800 */
[----:B------:R1:W-:Y:S01]  /*0ad0*/  STL [R1+0xac], R12 ;  /* 0x0000ac0c01007387 */ /* 0x0003e20000100800 */
[----:B--2---:R-:W-:-:S03]  /*0ae0*/  SHF.R.S32.HI R19, RZ, 0x1f, R19 ;  /* 0x0000001fff137819 */ /* 0x004fc60000011413 */
[----:B------:R2:W-:Y:S01]  /*0af0*/  STL [R1+0xa8], R11 ;  /* 0x0000a80b01007387 */ /* 0x0005e20000100800 */
[----:B---3--:R-:W-:-:S03]  /*0b00*/  SHF.R.S32.HI R18, RZ, 0x1f, R18 ;  /* 0x0000001fff127819 */ /* 0x008fc60000011412 */
[----:B------:R3:W-:Y:S04]  /*0b10*/  STL [R1+0xa4], R10 ;  /* 0x0000a40a01007387 */ /* 0x0007e80000100800 */
[----:B------:R3:W-:Y:S01]  /*0b20*/  STL [R1+0xa0], R9 ;  /* 0x0000a00901007387 */ /* 0x0007e20000100800 */
[----:B-----5:R-:W-:-:S03]  /*0b30*/  SHF.R.S32.HI R16, RZ, 0x1f, R16 ;  /* 0x0000001fff107819 */ /* 0x020fc60000011410 */
[----:B------:R5:W-:Y:S01]  /*0b40*/  STL [R1+0x9c], R8 ;  /* 0x00009c0801007387 */ /* 0x000be20000100800 */
[----:B----4-:R-:W-:-:S03]  /*0b50*/  SHF.R.S32.HI R15, RZ, 0x1f, R15 ;  /* 0x0000001fff0f7819 */ /* 0x010fc6000001140f */
[----:B------:R4:W-:Y:S04]  /*0b60*/  STL [R1+0x98], R7 ;  /* 0x0000980701007387 */ /* 0x0009e80000100800 */
[----:B------:R4:W-:Y:S01]  /*0b70*/  STL [R1+0x94], R6 ;  /* 0x0000940601007387 */ /* 0x0009e20000100800 */
[----:B-1----:R-:W-:-:S03]  /*0b80*/  SHF.R.S32.HI R12, RZ, 0x1f, R12 ;  /* 0x0000001fff0c7819 */ /* 0x002fc6000001140c */
[----:B------:R1:W-:Y:S01]  /*0b90*/  STL [R1+0x90], R5 ;  /* 0x0000900501007387 */ /* 0x0003e20000100800 */
[----:B--2---:R-:W-:-:S03]  /*0ba0*/  SHF.R.S32.HI R11, RZ, 0x1f, R11 ;  /* 0x0000001fff0b7819 */ /* 0x004fc6000001140b */
[----:B------:R2:W-:Y:S01]  /*0bb0*/  STL [R1+0x8c], R4 ;  /* 0x00008c0401007387 */ /* 0x0005e20000100800 */
[----:B---3--:R-:W-:-:S03]  /*0bc0*/  SHF.R.S32.HI R10, RZ, 0x1f, R10 ;  /* 0x0000001fff0a7819 */ /* 0x008fc6000001140a */
[----:B------:R3:W-:Y:S01]  /*0bd0*/  STL [R1+0x188], R13 ;  /* 0x0001880d01007387 */ /* 0x0007e20000100800 */
[----:B------:R-:W-:-:S03]  /*0be0*/  SHF.R.S32.HI R9, RZ, 0x1f, R9 ;  /* 0x0000001fff097819 */ /* 0x000fc60000011409 */
[----:B------:R3:W-:Y:S01]  /*0bf0*/  STL [R1+0x88], R3 ;  /* 0x0000880301007387 */ /* 0x0007e20000100800 */
[----:B-----5:R-:W-:-:S03]  /*0c00*/  SHF.R.S32.HI R8, RZ, 0x1f, R8 ;  /* 0x0000001fff087819 */ /* 0x020fc60000011408 */
[----:B------:R-:W-:Y:S01]  /*0c10*/  STL [R1+0x184], R32 ;  /* 0x0001842001007387 */ /* 0x000fe20000100800 */
[----:B----4-:R-:W-:-:S03]  /*0c20*/  SHF.R.S32.HI R7, RZ, 0x1f, R7 ;  /* 0x0000001fff077819 */ /* 0x010fc60000011407 */
[----:B------:R-:W-:Y:S01]  /*0c30*/  STL [R1+0x84], R2 ;  /* 0x0000840201007387 */ /* 0x000fe20000100800 */
[----:B------:R-:W-:Y:S02]  /*0c40*/  SHF.R.S32.HI R6, RZ, 0x1f, R6 ;  /* 0x0000001fff067819 */ /* 0x000fe40000011406 */
[----:B-1----:R-:W-:Y:S02]  /*0c50*/  SHF.R.S32.HI R5, RZ, 0x1f, R5 ;  /* 0x0000001fff057819 */ /* 0x002fe40000011405 */
[----:B--2---:R-:W-:Y:S02]  /*0c60*/  SHF.R.S32.HI R4, RZ, 0x1f, R4 ;  /* 0x0000001fff047819 */ /* 0x004fe40000011404 */
[----:B---3--:R-:W-:Y:S02]  /*0c70*/  SHF.R.S32.HI R13, RZ, 0x1f, R31 ;  /* 0x0000001fff0d7819 */ /* 0x008fe4000001141f */
[----:B------:R-:W-:-:S03]  /*0c80*/  SHF.R.S32.HI R3, RZ, 0x1f, R3 ;  /* 0x0000001fff037819 */ /* 0x000fc60000011403 */
[----:B------:R1:W-:Y:S04]  /*0c90*/  STL [R1+0x180], R13 ;  /* 0x0001800d01007387 */ /* 0x0003e80000100800 */
        /* <DEDUP_REMOVED lines=21> */
[----:B-1----:R-:W-:-:S05]  /*0df0*/  SHF.R.S32.HI R13, RZ, 0x1f, R14 ;  /* 0x0000001fff0d7819 */ /* 0x002fca000001140e */
[----:B------:R2:W-:Y:S04]  /*0e00*/  STL [R1+0x13c], R13 ;  /* 0x00013c0d01007387 */ /* 0x0005e80000100800 */
        /* <DEDUP_REMOVED lines=10> */
[----:B------:R2:W-:Y:S02]  /*0eb0*/  STL [R1+0x110], R0 ;  /* 0x0001100001007387 */ /* 0x0005e40000100800 */
.L_x_2731:
        /* <DEDUP_REMOVED lines=19> */
.L_x_2675:
[----:B------:R-:W-:-:S04]  /*0ff0*/  MOV R0, c[0x0][0x554] ;  /* 0x0001550000007a02 */ /* 0x000fc80000000f00 */
[----:B------:R-:W-:Y:S02]  /*1000*/  ISETP.NE.AND P0, PT, R0, 0x1, PT ;  /* 0x000000010000780c */ /* 0x000fe40003f05270 */
[----:B------:R-:W-:-:S11]  /*1010*/  MOV R0, R2 ;  /* 0x0000000200007202 */ /* 0x000fd60000000f00 */
[----:B------:R-:W-:-:S05]  /*1020*/  @P0 IMAD.HI.U32 R4, R2, c[0x0][0x558], RZ ;  /* 0x0001560002040a27 */ /* 0x000fca00078e00ff */
[----:B------:R-:W-:-:S05]  /*1030*/  @P0 SHF.R.U32.HI R0, RZ, c[0x0][0x55c], R4 ;  /* 0x00015700ff000a19 */ /* 0x000fca0000011604 */
[----:B------:R-:W-:Y:S02]  /*1040*/  IMAD R4, R0, c[0x0][0x554], RZ ;  /* 0x0001550000047a24 */ /* 0x000fe400078e02ff */
.L_x_2676:
[----:B------:R-:W-:Y:S05]  /*1050*/  BSYNC B0 ;  /* 0x0000000000007941 */ /* 0x000fea0003800000 */
.L_x_2674:
[----:B------:R-:W-:Y:S01]  /*1060*/  IMAD.MOV.U32 R5, RZ, RZ, c[0x0][0x548] ;  /* 0x00015200ff057624 */ /* 0x000fe200078e00ff */
[----:B------:R-:W-:Y:S01]  /*1070*/  ISETP.NE.U32.AND P0, PT, RZ, c[0x0][0x370], PT ;  /* 0x0000dc00ff007a0c */ /* 0x000fe20003f05070 */
[----:B------:R-:W2:Y:S01]  /*1080*/  LDL.LU R6, [R1+0x78] ;  /* 0x0000780001067983 */ /* 0x000ea20000300800 */
[----:B------:R-:W-:Y:S01]  /*1090*/  IMAD.IADD R4, R2, 0x1, -R4 ;  /* 0x0000000102047824 */ /* 0x000fe200078e0a04 */
[----:B------:R-:W-:Y:S02]  /*10a0*/  MOV R7, RZ ;  /* 0x000000ff00077202 */ /* 0x000fe40000000f00 */
[----:B------:R-:W-:Y:S01]  /*10b0*/  ISETP.NE.AND P1, PT, R5, 0x1, PT ;  /* 0x000000010500780c */ /* 0x000fe20003f25270 */
[----:B------:R-:W-:Y:S01]  /*10c0*/  IMAD R5, R3, c[0x0][0x554], R4 ;  /* 0x0001550003057a24 */ /* 0x000fe200078e0204 */
[----:B------:R-:W-:-:S03]  /*10d0*/  ISETP.NE.AND.EX P0, PT, RZ, c[0x0][0x374], PT, P0 ;  /* 0x0000dd00ff007a0c */ /* 0x000fc60003f05300 */
[----:B------:R-:W-:-:S08]  /*10e0*/  IMAD.MOV.U32 R11, RZ, RZ, R5 ;  /* 0x000000ffff0b7224 */ /* 0x000fd000078e0005 */
[----:B------:R-:W-:-:S04]  /*10f0*/  @P1 IMAD.HI.U32 R2, R5, c[0x0][0x54c], RZ ;  /* 0x0001530005021a27 */ /* 0x000fc800078e00ff */
[----:B------:R-:W-:Y:S01]  /*1100*/  @P0 IMAD.MOV.U32 R3, RZ, RZ, 0x4 ;  /* 0x00000004ff030424 */ /* 0x000fe200078e00ff */
[----:B------:R-:W-:-:S05]  /*1110*/  @P1 SHF.R.U32.HI R11, RZ, c[0x0][0x550], R2 ;  /* 0x00015400ff0b1a19 */ /* 0x000fca0000011602 */
[----:B------:R-:W-:Y:S01]  /*1120*/  @P0 IMAD.WIDE R2, R11, R3, c[0x0][0x370] ;  /* 0x0000dc000b020625 */ /* 0x000fe200078e0203 */
[----:B------:R-:W-:Y:S04]  /*1130*/  STL [R1+0x6c], R11 ;  /* 0x00006c0b01007387 */ /* 0x000fe80000100800 */
[----:B------:R1:W3:Y:S01]  /*1140*/  @P0 LDG.E R7, [R2.64] ;  /* 0x0000000602070981 */ /* 0x0002e2000c1e1900 */
[----:B------:R-:W-:Y:S01]  /*1150*/  IMAD.MOV.U32 R12, RZ, RZ, R0 ;  /* 0x000000ffff0c7224 */ /* 0x000fe200078e0000 */
[----:B------:R-:W-:Y:S01]  /*1160*/  BSSY B0, `(.L_x_2677) ;  /* 0x0000047000007945 */ /* 0x000fe20003800000 */
[----:B------:R-:W-:-:S05]  /*1170*/  IMAD.MOV.U32 R4, RZ, RZ, c[0x0][0x2c4] ;  /* 0x0000b100ff047624 */ /* 0x000fca00078e00ff */
[----:B------:R-:W-:Y:S01]  /*1180*/  ISETP.NE.AND P3, PT, R4, 0x1, PT ;  /* 0x000000010400780c */ /* 0x000fe20003f65270 */
[----:B------:R-:W-:-:S05]  /*1190*/  IMAD.MOV.U32 R4, RZ, RZ, c[0x0][0x168] ;  /* 0x00005a00ff047624 */ /* 0x000fca00078e00ff */
[----:B------:R-:W-:Y:S01]  /*11a0*/  IADD3 R4, -R4, 0x60, RZ ;  /* 0x0000006004047810 */ /* 0x000fe20007ffe1ff */
[----:B-1----:R-:W-:-:S05]  /*11b0*/  IMAD.MOV.U32 R2, RZ, RZ, c[0x0][0x53c] ;  /* 0x00014f00ff027624 */ /* 0x002fca00078e00ff */
        /* <DEDUP_REMOVED lines=8> */
[----:B------:R-:W-:Y:S01]  /*1240*/  STL [R1+0x74], R12 ;  /* 0x0000740c01007387 */ /* 0x000fe20000100800 */
[----:B------:R-:W-:-:S03]  /*1250*/  IMAD R2, R2, c[0x0][0x1d0], R4 ;  /* 0x0000740002027a24 */ /* 0x000fc600078e0204 */
[----:B------:R-:W-:-:S04]  /*1260*/  SHF.L.U32 R17, R0, 0x7, RZ ;  /* 0x0000000700117819 */ /* 0x000fc800000006ff */
[----:B------:R-:W-:Y:S01]  /*1270*/  IADD3 R0, R17, 0x7f, RZ ;  /* 0x0000007f11007810 */ /* 0x000fe20007ffe0ff */
[----:B------:R-:W-:Y:S04]  /*1280*/  STL [R1+0x7c], R17 ;  /* 0x00007c1101007387 */ /* 0x000fe80000100800 */
[----:B------:R-:W-:-:S05]  /*1290*/  @P3 IMAD.HI.U32 R3, R0, c[0x0][0x2c8], RZ ;  /* 0x0000b20000033a27 */ /* 0x000fca00078e00ff */
[----:B------:R-:W-:Y:S02]  /*12a0*/  @P3 SHF.R.U32.HI R0, RZ, c[0x0][0x2cc], R3 ;  /* 0x0000b300ff003a19 */ /* 0x000fe40000011603 */
[----:B------:R-:W-:-:S03]  /*12b0*/  IADD3 R3, R250, 0x5f, RZ ;  /* 0x0000005ffa037810 */ /* 0x000fc60007ffe0ff */
[----:B------:R-:W-:Y:S02]  /*12c0*/  IMAD.IADD R2, R2, 0x1, R0 ;  /* 0x0000000102027824 */ /* 0x000fe400078e0200 */
[----:B------:R-:W-:-:S04]  /*12d0*/  IMAD.HI R0, R3, 0x2aaaaaab, RZ ;  /* 0x2aaaaaab03007827 */ /* 0x000fc800078e02ff */
[----:B------:R-:W-:Y:S01]  /*12e0*/  IMAD.HI R3, R2, 0x2aaaaaab, RZ ;  /* 0x2aaaaaab02037827 */ /* 0x000fe200078e02ff */
[----:B------:R-:W-:-:S04]  /*12f0*/  SHF.R.U32.HI R2, RZ, 0x1f, R0 ;  /* 0x0000001fff027819 */ /* 0x000fc80000011600 */
[----:B------:R-:W-:Y:S02]  /*1300*/  SHF.R.U32.HI R4, RZ, 0x1f, R3 ;  /* 0x0000001fff047819 */ /* 0x000fe40000011603 */
[----:B------:R-:W-:Y:S02]  /*1310*/  LEA.HI.SX32 R0, R0, R2, 0x1c ;  /* 0x0000000200007211 */ /* 0x000fe400078fe2ff */
[----:B------:R-:W-:Y:S02]  /*1320*/  LEA.HI.SX32 R2, R3, R4, 0x1c ;  /* 0x0000000403027211 */ /* 0x000fe400078fe2ff */
[----:B--2---:R-:W-:-:S04]  /*1330*/  LOP3.LUT R6, R6, 0xfffffffd, RZ, 0xc0, !PT ;  /* 0xfffffffd06067812 */ /* 0x004fc800078ec0ff */
[----:B------:R-:W-:-:S05]  /*1340*/  @P3 LOP3.LUT R6, R6, 0x2, RZ, 0xfc, !PT ;  /* 0x0000000206063812 */ /* 0x000fca00078efcff */
[----:B------:R-:W-:Y:S04]  /*1350*/  STL [R1+0x78], R6 ;  /* 0x0000780601007387 */ /* 0x000fe80000100800 */
[----:B---3--:R1:W-:Y:S02]  /*1360*/  STL [R1+0x3c], R7 ;  /* 0x00003c0701007387 */ /* 0x0083e40000100800 */
[----:B-1----:R-:W-:Y:S01]  /*1370*/  IMNMX R7, R0, R2, PT ;  /* 0x0000000200077217 */ /* 0x002fe20003800200 */
[----:B------:R-:W-:Y:S01]  /*1380*/  IMAD.MOV.U32 R2, RZ, RZ, RZ ;  /* 0x000000ffff027224 */ /* 0x000fe200078e00ff */
[----:B------:R-:W-:Y:S02]  /*1390*/  IADD3 R0, -R11, RZ, RZ ;  /* 0x000000ff0b007210 */ /* 0x000fe40007ffe1ff */
[----:B------:R-:W-:-:S03]  /*13a0*/  ISETP.GE.AND P0, PT, R7, 0x1, PT ;  /* 0x000000010700780c */ /* 0x000fc60003f06270 */
[----:B------:R-:W-:-:S05]  /*13b0*/  IMAD R16, R0, c[0x0][0x548], R5 ;  /* 0x0001520000107a24 */ /* 0x000fca00078e0205 */
[----:B------:R1:W-:Y:S05]  /*13c0*/  STL [R1+0x70], R16 ;  /* 0x0000701001007387 */ /* 0x0003ea0000100800 */
        /* <DEDUP_REMOVED lines=32> */
.L_x_2678:
[----:B------:R-:W-:Y:S05]  /*15d0*/  BSYNC B0 ;  /* 0x0000000000007941 */ /* 0x000fea0003800000 */
.L_x_2677:
[----:B------:R-:W-:Y:S01]  /*15e0*/  LOP3.LUT R0, R12, 0xffff, RZ, 0xc0, !PT ;  /* 0x0000ffff0c007812 */ /* 0x000fe200078ec0ff */
[----:B------:R-:W-:Y:S01]  /*15f0*/  CS2R R128, SRZ ;  /* 0x0000000000807805 */ /* 0x000fe2000001ff00 */
[----:B------:R-:W-:Y:S01]  /*1600*/  CS2R R12, SRZ ;  /* 0x00000000000c7805 */ /* 0x000fe2000001ff00 */
        /* <DEDUP_REMOVED lines=70> */
[----:B--2---:R-:W2:Y:S01]  /*1a70*/  S2R R3, SR_TID.X ;  /* 0x0000000000037919 */ /* 0x004ea20000002100 */
[----:B------:R-:W-:-:S03]  /*1a80*/  ISETP.NE.U32.AND P0, PT, RZ, c[0x0][0x340], PT ;  /* 0x0000d000ff007a0c */ /* 0x000fc60003f05070 */
[----:B------:R-:W3:Y:S01]  /*1a90*/  LDL R12, [R1+0xc] ;  /* 0x00000c00010c7983 */ /* 0x000ee20000100800 */
[----:B------:R-:W-:-:S03]  /*1aa0*/  ISETP.NE.AND.EX P0, PT, RZ, c[0x0][0x344], PT, P0 ;  /* 0x0000d100ff007a0c */ /* 0x000fc60003f05300 */
[----:B------:R-:W4:Y:S04]  /*1ab0*/  LDL R10, [R1+0x28] ;  /* 0x00002800010a7983 */ /* 0x000f280000100800 */
[----:B------:R-:W4:Y:S04]  /*1ac0*/  LDL R9, [R1+0x24] ;  /* 0x0000240001097983 */ /* 0x000f280000100800 */
[----:B------:R-:W4:Y:S02]  /*1ad0*/  LDL R8, [R1+0x20] ;  /* 0x0000200001087983 */ /* 0x000f240000100800 */
[----:B------:R-:W-:Y:S01]  /*1ae0*/  @P0 IMAD.MOV.U32 R2, RZ, RZ, 0x4 ;  /* 0x00000004ff020424 */ /* 0x000fe200078e00ff */
[----:B--2---:R-:W-:-:S02]  /*1af0*/  SHF.R.S32.HI R4, RZ, 0x1f, R3 ;  /* 0x0000001fff047819 */ /* 0x004fc40000011403 */
[----:B------:R-:W-:Y:S02]  /*1b00*/  SHF.R.S32.HI R5, RZ, 0x1f, R3 ;  /* 0x0000001fff057819 */ /* 0x000fe40000011403 */
[-C--:B------:R-:W-:Y:S02]  /*1b10*/  LEA.HI R4, R4, R3.reuse, RZ, 0x3 ;  /* 0x0000000304047211 */ /* 0x080fe400078f18ff */
[----:B------:R-:W-:Y:S02]  /*1b20*/  LEA.HI R5, R5, R3, RZ, 0x3 ;  /* 0x0000000305057211 */ /* 0x000fe400078f18ff */
[----:B------:R-:W-:Y:S02]  /*1b30*/  LOP3.LUT R4, R4, 0xfffffff8, RZ, 0xc0, !PT ;  /* 0xfffffff804047812 */ /* 0x000fe400078ec0ff */
[----:B------:R-:W-:-:S03]  /*1b40*/  SHF.R.S32.HI R5, RZ, 0x3, R5 ;  /* 0x00000003ff057819 */ /* 0x000fc60000011405 */
[----:B------:R-:W-:Y:S02]  /*1b50*/  IMAD.IADD R4, R3, 0x1, -R4 ;  /* 0x0000000103047824 */ /* 0x000fe400078e0a04 */
[----:B------:R-:W-:-:S05]  /*1b60*/  @P0 IMAD.WIDE R2, R11, R2, c[0x0][0x340] ;  /* 0x0000d0000b020625 */ /* 0x000fca00078e0202 */
[----:B------:R2:W5:Y:S01]  /*1b70*/  @P0 LDG.E R14, [R2.64] ;  /* 0x00000006020e0981 */ /* 0x000562000c1e1900 */
[----:B------:R-:W-:Y:S02]  /*1b80*/  SHF.R.S32.HI R15, RZ, 0x1f, R16 ;  /* 0x0000001fff0f7819 */ /* 0x000fe40000011410 */
[----:B------:R-:W-:-:S03]  /*1b90*/  LEA R4, R4, R5, 0x5 ;  /* 0x0000000504047211 */ /* 0x000fc600078e28ff */
[----:B------:R-:W-:Y:S02]  /*1ba0*/  IMAD R0, R15, c[0x0][0x1b8], RZ ;  /* 0x00006e000f007a24 */ /* 0x000fe400078e02ff */
[----:B------:R-:W-:Y:S01]  /*1bb0*/  IMAD.IADD R4, R17, 0x1, R4 ;  /* 0x0000000111047824 */ /* 0x000fe200078e0204 */
[----:B------:R-:W-:Y:S01]  /*1bc0*/  SHF.R.S32.HI R6, RZ, 0x1f, R11 ;  /* 0x0000001fff067819 */ /* 0x000fe2000001140b */
[----:B------:R-:W-:Y:S02]  /*1bd0*/  IMAD R5, R16, c[0x0][0x1bc], R0 ;  /* 0x00006f0010057a24 */ /* 0x000fe400078e0200 */
[----:B------:R-:W-:-:S04]  /*1be0*/  @P3 IMAD.HI.U32 R7, R4, c[0x0][0x2c8], RZ ;  /* 0x0000b20004073a27 */ /* 0x000fc800078e00ff */
[----:B------:R-:W-:Y:S01]  /*1bf0*/  IMAD.MOV.U32 R0, RZ, RZ, R4 ;  /* 0x000000ffff007224 */ /* 0x000fe200078e0004 */
[----:B------:R-:W-:Y:S01]  /*1c00*/  @P3 SHF.R.U32.HI R0, RZ, c[0x0][0x2cc], R7 ;  /* 0x0000b300ff003a19 */ /* 0x000fe20000011607 */
[----:B--2---:R-:W-:-:S05]  /*1c10*/  IMAD.WIDE.U32 R2, R16, c[0x0][0x1b8], RZ ;  /* 0x00006e0010027a25 */ /* 0x004fca00078e00ff */
[----:B------:R-:W-:Y:S01]  /*1c20*/  IADD3 R3, R3, R5, RZ ;  /* 0x0000000503037210 */ /* 0x000fe20007ffe0ff */
[----:B------:R-:W-:Y:S01]  /*1c30*/  IMAD R5, R6, c[0x0][0x1c0], RZ ;  /* 0x0000700006057a24 */ /* 0x000fe200078e02ff */
[----:B------:R-:W-:-:S03]  /*1c40*/  SHF.R.S32.HI R7, RZ, 0x1f, R0 ;  /* 0x0000001fff077819 */ /* 0x000fc60000011400 */
[C---:B------:R-:W-:Y:S02]  /*1c50*/  IMAD R6, R11.reuse, c[0x0][0x1c4], R5 ;  /* 0x000071000b067a24 */ /* 0x040fe400078e0205 */
[----:B------:R-:W-:Y:S02]  /*1c60*/  IMAD.MOV R5, RZ, RZ, -R0 ;  /* 0x000000ffff057224 */ /* 0x000fe400078e0a00 */
[----:B------:R-:W-:-:S04]  /*1c70*/  IMAD.WIDE.U32 R2, R11, c[0x0][0x1c0], R2 ;  /* 0x000070000b027a25 */ /* 0x000fc800078e0002 */
[----:B------:R-:W-:Y:S02]  /*1c80*/  IMAD R4, R5, c[0x0][0x2c4], R4 ;  /* 0x0000b10005047a24 */ /* 0x000fe400078e0204 */
[----:B------:R-:W-:Y:S02]  /*1c90*/  IMAD.IADD R3, R3, 0x1, R6 ;  /* 0x0000000103037824 */ /* 0x000fe400078e0206 */
        /* <DEDUP_REMOVED lines=9> */
[----:B------:R-:W-:Y:S02]  /*1d30*/  LEA R13, P1, R2, c[0x0][0x160], 0x1 ;  /* 0x00005800020d7a11 */ /* 0x000fe400078208ff */
[----:B------:R-:W-:Y:S02]  /*1d40*/  IADD3 R136, R252, -0x1, RZ ;  /* 0xfffffffffc887810 */ /* 0x000fe40007ffe0ff */
[----:B------:R-:W-:Y:S02]  /*1d50*/  LEA.HI.X R5, R2, c[0x0][0x164], R0, 0x1, P1 ;  /* 0x0000590002057a11 */ /* 0x000fe400008f0c00 */
[----:B---3--:R-:W-:Y:S02]  /*1d60*/  ISETP.GE.AND P6, PT, R12, c[0x0][0x198], PT ;  /* 0x000066000c007a0c */ /* 0x008fe40003fc6270 */
[----:B----4-:R-:W-:Y:S02]  /*1d70*/  ISETP.GE.AND P5, PT, R10, c[0x0][0x198], PT ;  /* 0x000066000a007a0c */ /* 0x010fe40003fa6270 */
[----:B------:R-:W-:-:S02]  /*1d80*/  ISETP.GE.AND P4, PT, R9, c[0x0][0x198], PT ;  /* 0x0000660009007a0c */ /* 0x000fc40003f86270 */
[----:B------:R-:W-:Y:S02]  /*1d90*/  ISETP.GE.AND P3, PT, R8, c[0x0][0x198], PT ;  /* 0x0000660008007a0c */ /* 0x000fe40003f66270 */
[----:B------:R-:W-:Y:S01]  /*1da0*/  @!P0 MOV R14, R11 ;  /* 0x0000000b000e8202 */ /* 0x000fe20000000f00 */
[----:B------:R-:W-:Y:S08]  /*1db0*/  BRA.DIV ~URZ, `(.L_x_2680) ;  /* 0x00013c927f007947 */ /* 0x000ff0000b800000 */
[----:B------:R2:W3:Y:S02]  /*1dc0*/  SHFL.IDX PT, R4, R5, RZ, 0x181f ;  /* 0x00181fff05047589 */ /* 0x0004e400000e0000 */
.L_x_2732:
[----:B------:R-:W-:Y:S05]  /*1dd0*/  BRA.DIV ~URZ, `(.L_x_2681) ;  /* 0x00013ce27f007947 */ /* 0x000fea000b800000 */
[----:B------:R4:W1:Y:S02]  /*1de0*/  SHFL.IDX PT, R0, R13, RZ, 0x181f ;  /* 0x00181fff0d007589 */ /* 0x00086400000e0000 */
.L_x_2733:
[----:B--2---:R-:W2:Y:S04]  /*1df0*/  LDL R3, [R1+0x7c] ;  /* 0x00007c0001037983 */ /* 0x004ea80000100800 */
[----:B------:R-:W4:Y:S01]  /*1e00*/  S2R R6, SR_TID.X ;  /* 0x0000000000067919 */ /* 0x000f220000002100 */
[----:B-1----:R-:W-:-:S04]  /*1e10*/  IMAD.MOV.U32 R16, RZ, RZ, c[0x0][0x2c4] ;  /* 0x0000b100ff107624 */ /* 0x002fc800078e00ff */
[----:B------:R-:W-:Y:S01]  /*1e20*/  IMAD R16, R16, c[0x0][0x168], RZ ;  /* 0x00005a0010107a24 */ /* 0x000fe200078e02ff */
[----:B----4-:R-:W-:-:S04]  /*1e30*/  SHF.R.S32.HI R2, RZ, 0x1f, R6 ;  /* 0x0000001fff027819 */ /* 0x010fc80000011406 */
[----:B------:R-:W-:-:S04]  /*1e40*/  LEA.HI R2, R2, R6, RZ, 0x3 ;  /* 0x0000000602027211 */ /* 0x000fc800078f18ff */
[----:B------:R-:W-:Y:S01]  /*1e50*/  SHF.R.S32.HI R2, RZ, 0x3, R2 ;  /* 0x00000003ff027819 */ /* 0x000fe20000011402 */
[----:B------:R-:W-:Y:S04]  /*1e60*/  BSSY B0, `(.L_x_2682) ;  /* 0x000001b000007945 */ /* 0x000fe80003800000 */
[----:B--2---:R-:W-:-:S05]  /*1e70*/  IMAD.IADD R12, R2, 0x1, R3 ;  /* 0x00000001020c7824 */ /* 0x004fca00078e0203 */
[----:B------:R-:W-:-:S13]  /*1e80*/  ISETP.GE.AND P0, PT, R12, R16, PT ;  /* 0x000000100c00720c */ /* 0x000fda0003f06270 */
[----:B------:R-:W-:Y:S05]  /*1e90*/  @P0 BRA `(.L_x_2683) ;  /* 0x0000017000000947 */ /* 0x000fea0003800000 */
        /* <DEDUP_REMOVED lines=8> */
[----:B--2---:R-:W-:-:S02]  /*1f20*/  LEA R10, P0, R6, R0, 0x1 ;  /* 0x00000000060a7211 */ /* 0x004fc400078008ff */
[----:B----4-:R-:W-:Y:S02]  /*1f30*/  LEA R8, P2, R2, R0, 0x1 ;  /* 0x0000000002087211 */ /* 0x010fe400078408ff */
[-C--:B---3--:R-:W-:Y:S02]  /*1f40*/  LEA.HI.X R11, R6, R4.reuse, R7, 0x1, P0 ;  /* 0x00000004060b7211 */ /* 0x088fe400000f0c07 */
[----:B------:R-:W-:-:S03]  /*1f50*/  LEA.HI.X R9, R2, R4, R3, 0x1, P2 ;  /* 0x0000000402097211 */ /* 0x000fc600010f0c03 */
[----:B------:R-:W-:Y:S01]  /*1f60*/  @!PT LDS RZ, [RZ] ;  /* 0x00000000fffff984 */ /* 0x000fe20000000800 */
[----:B------:R-:W-:Y:S01]  /*1f70*/  @!PT LDS RZ, [RZ] ;  /* 0x00000000fffff984 */ /* 0x000fe20000000800 */
[----:B------:R-:W-:Y:S01]  /*1f80*/  @!PT LDS RZ, [RZ] ;  /* 0x00000000fffff984 */ /* 0x000fe20000000800 */
[----:B------:R1:W-:Y:S01]  /*1f90*/  LDGSTS.E.BYPASS.LTC128B.128 [R251+0x18100], [R10.64], !P6 ;  /* 0x181000000afb7fae */ /* 0x0003e2000f101d46 */
[----:B------:R-:W-:-:S03]  /*1fa0*/  LEA R6, P1, R19, R0, 0x1 ;  /* 0x0000000013067211 */ /* 0x000fc600078208ff */
[----:B------:R1:W-:Y:S01]  /*1fb0*/  LDGSTS.E.BYPASS.LTC128B.128 [R251+0x1c100], [R8.64], !P5 ;  /* 0x1c10000008fb7fae */ /* 0x0003e2000e901d46 */
[----:B------:R-:W-:Y:S02]  /*1fc0*/  LEA R2, P0, R17, R0, 0x1 ;  /* 0x0000000011027211 */ /* 0x000fe400078008ff */
[-C--:B------:R-:W-:Y:S02]  /*1fd0*/  LEA.HI.X R7, R19, R4.reuse, R20, 0x1, P1 ;  /* 0x0000000413077211 */ /* 0x080fe400008f0c14 */
[----:B------:R-:W-:-:S03]  /*1fe0*/  LEA.HI.X R3, R17, R4, R18, 0x1, P0 ;  /* 0x0000000411037211 */ /* 0x000fc600000f0c12 */
[----:B------:R1:W-:Y:S04]  /*1ff0*/  LDGSTS.E.BYPASS.LTC128B.128 [R251+0x20100], [R6.64], !P4 ;  /* 0x2010000006fb7fae */ /* 0x0003e8000e101d46 */
[----:B------:R1:W-:Y:S02]  /*2000*/  LDGSTS.E.BYPASS.LTC128B.128 [R251+0x24100], [R2.64], !P3 ;  /* 0x2410000002fb7fae */ /* 0x0003e4000d901d46 */
.L_x_2683:
[----:B------:R-:W-:Y:S05]  /*2010*/  BSYNC B0 ;  /* 0x0000000000007941 */ /* 0x000fea0003800000 */
.L_x_2682:
[----:B------:R-:W-:Y:S05]  /*2020*/  BRA.DIV ~URZ, `(.L_x_2684) ;  /* 0x00013af27f007947 */ /* 0x000fea000b800000 */
[----:B---3--:R2:W3:Y:S04]  /*2030*/  SHFL.IDX PT, R4, R5, 0x1, 0x181f ;  /* 0x00381f0005047f89 */ /* 0x0084e800000e0000 */
[----:B------:R2:W4:Y:S02]  /*2040*/  SHFL.IDX PT, R0, R13, 0x1, 0x181f ;  /* 0x00381f000d007f89 */ /* 0x00052400000e0000 */
.L_x_2734:
[----:B-1----:R-:W-:Y:S01]  /*2050*/  IADD3 R2, R12, 0x20, RZ ;  /* 0x000000200c027810 */ /* 0x002fe20007ffe0ff */
[----:B------:R-:W-:Y:S03]  /*2060*/  BSSY B0, `(.L_x_2685) ;  /* 0x000001a000007945 */ /* 0x000fe60003800000 */
[----:B------:R-:W-:-:S13]  /*2070*/  ISETP.GE.AND P0, PT, R2, R16, PT ;  /* 0x000000100200720c */ /* 0x000fda0003f06270 */
[----:B------:R-:W-:Y:S05]  /*2080*/  @P0 BRA `(.L_x_2686) ;  /* 0x0000017000000947 */ /* 0x000fea0003800000 */
        /* <DEDUP_REMOVED lines=8> */
[----:B--2---:R-:W-:-:S04]  /*2110*/  LEA R10, P0, R6, R0, 0x1 ;  /* 0x00000000060a7211 */ /* 0x004fc800078008ff */
[----:B----4-:R-:W-:Y:S02]  /*2120*/  LEA.HI.X R11, R6, R4, R7, 0x1, P0 ;  /* 0x00000004060b7211 */ /* 0x010fe400000f0c07 */
[----:B---3--:R-:W-:-:S03]  /*2130*/  LEA R8, P2, R3, R0, 0x1 ;  /* 0x0000000003087211 */ /* 0x008fc600078408ff */
[----:B------:R-:W-:Y:S01]  /*2140*/  @!PT LDS RZ, [RZ] ;  /* 0x00000000fffff984 */ /* 0x000fe20000000800 */
[----:B------:R-:W-:Y:S01]  /*2150*/  @!PT LDS RZ, [RZ] ;  /* 0x00000000fffff984 */ /* 0x000fe20000000800 */
[----:B------:R-:W-:Y:S01]  /*2160*/  @!PT LDS RZ, [RZ] ;  /* 0x00000000fffff984 */ /* 0x000fe20000000800 */
[----:B------:R1:W-:Y:S01]  /*2170*/  LDGSTS.E.BYPASS.LTC128B.128 [R251+0x19100], [R10.64], !P6 ;  /* 0x191000000afb7fae */ /* 0x0003e2000f101d46 */
[-C--:B------:R-:W-:Y:S02]  /*2180*/  LEA R6, P1, R19, R0.reuse, 0x1 ;  /* 0x0000000013067211 */ /* 0x080fe400078208ff */
[----:B------:R-:W-:Y:S02]  /*2190*/  LEA R2, P0, R17, R0, 0x1 ;  /* 0x0000000011027211 */ /* 0x000fe400078008ff */
[-C--:B------:R-:W-:Y:S02]  /*21a0*/  LEA.HI.X R9, R3, R4.reuse, R21, 0x1, P2 ;  /* 0x0000000403097211 */ /* 0x080fe400010f0c15 */
[----:B------:R-:W-:-:S03]  /*21b0*/  LEA.HI.X R7, R19, R4, R20, 0x1, P1 ;  /* 0x0000000413077211 */ /* 0x000fc600008f0c14 */
[----:B------:R1:W-:Y:S01]  /*21c0*/  LDGSTS.E.BYPASS.LTC128B.128 [R251+0x1d100], [R8.64], !P5 ;  /* 0x1d10000008fb7fae */ /* 0x0003e2000e901d46 */
[----:B------:R-:W-:-:S03]  /*21d0*/  LEA.HI.X R3, R17, R4, R18, 0x1, P0 ;  /* 0x0000000411037211 */ /* 0x000fc600000f0c12 */
[----:B------:R1:W-:Y:S04]  /*21e0*/  LDGSTS.E.BYPASS.LTC128B.128 [R251+0x21100], [R6.64], !P4 ;  /* 0x2110000006fb7fae */ /* 0x0003e8000e101d46 */
[----:B------:R1:W-:Y:S02]  /*21f0*/  LDGSTS.E.BYPASS.LTC128B.128 [R251+0x25100], [R2.64], !P3 ;  /* 0x2510000002fb7fae */ /* 0x0003e4000d901d46 */
.L_x_2686:
[----:B------:R-:W-:Y:S05]  /*2200*/  BSYNC B0 ;  /* 0x0000000000007941 */ /* 0x000fea0003800000 */
.L_x_2685:
[----:B------:R-:W-:Y:S05]  /*2210*/  BRA.DIV ~URZ, `(.L_x_2687) ;  /* 0x000139c27f007947 */ /* 0x000fea000b800000 */
[----:B---3--:R3:W1:Y:S02]  /*2220*/  SHFL.IDX PT, R4, R5, 0x2, 0x181f ;  /* 0x00581f0005047f89 */ /* 0x00866400000e0000 */
.L_x_2735:
[----:B------:R-:W-:Y:S05]  /*2230*/  BRA.DIV ~URZ, `(.L_x_2688) ;  /* 0x00013a127f007947 */ /* 0x000fea000b800000 */
[----:B----4-:R4:W2:Y:S02]  /*2240*/  SHFL.IDX PT, R0, R13, 0x2, 0x181f ;  /* 0x00581f000d007f89 */ /* 0x0108a400000e0000 */
.L_x_2736:
[----:B-1----:R-:W-:Y:S01]  /*2250*/  IADD3 R2, R12, 0x40, RZ ;  /* 0x000000400c027810 */ /* 0x002fe20007ffe0ff */
[----:B------:R-:W-:Y:S03]  /*2260*/  BSSY B0, `(.L_x_2689) ;  /* 0x000001a000007945 */ /* 0x000fe60003800000 */
[----:B------:R-:W-:-:S13]  /*2270*/  ISETP.GE.AND P0, PT, R2, R16, PT ;  /* 0x000000100200720c */ /* 0x000fda0003f06270 */
[----:B------:R-:W-:Y:S05]  /*2280*/  @P0 BRA `(.L_x_2690) ;  /* 0x0000017000000947 */ /* 0x000fea0003800000 */
        /* <DEDUP_REMOVED lines=8> */
[----:B---3--:R-:W-:-:S04]  /*2310*/  LEA R10, P0, R6, R0, 0x1 ;  /* 0x00000000060a7211 */ /* 0x008fc800078008ff */
[----:B----4-:R-:W-:Y:S02]  /*2320*/  LEA.HI.X R11, R6, R4, R7, 0x1, P0 ;  /* 0x00000004060b7211 */ /* 0x010fe400000f0c07 */
[----:B--2---:R-:W-:-:S03]  /*2330*/  LEA R8, P2, R3, R0, 0x1 ;  /* 0x0000000003087211 */ /* 0x004fc600078408ff */
        /* <DEDUP_REMOVED lines=12> */
.L_x_2690:
[----:B------:R-:W-:Y:S05]  /*2400*/  BSYNC B0 ;  /* 0x0000000000007941 */ /* 0x000fea0003800000 */
.L_x_2689:
[----:B------:R-:W-:Y:S05]  /*2410*/  BRA.DIV ~URZ, `(.L_x_2691) ;  /* 0x000138927f007947 */ /* 0x000fea000b800000 */
[----:B------:R1:W3:Y:S04]  /*2420*/  SHFL.IDX PT, R4, R5, 0x3, 0x181f ;  /* 0x00781f0005047f89 */ /* 0x0002e800000e0000 */
[----:B--2---:R1:W2:Y:S02]  /*2430*/  SHFL.IDX PT, R0, R13, 0x3, 0x181f ;  /* 0x00781f000d007f89 */ /* 0x0042a400000e0000 */
.L_x_2737:
[----:B----4-:R-:W4:Y:S04]  /*2440*/  LDL R20, [R1+0xc] ;  /* 0x00000c0001147983 */ /* 0x010f280000100800 */
[----:B---3--:R-:W3:Y:S04]  /*2450*/  LDL R21, [R1+0x10c] ;  /* 0x00010c0001157983 */ /* 0x008ee80000100800 */
[----:B--2---:R-:W2:Y:S04]  /*2460*/  LDL R30, [R1+0x28] ;  /* 0x00002800011e7983 */ /* 0x004ea80000100800 */
[----:B------:R-:W2:Y:S04]  /*2470*/  LDL R19, [R1+0x108] ;  /* 0x0001080001137983 */ /* 0x000ea80000100800 */
[----:B------:R-:W2:Y:S04]  /*2480*/  LDL R29, [R1+0x24] ;  /* 0x00002400011d7983 */ /* 0x000ea80000100800 */
[----:B------:R-:W2:Y:S04]  /*2490*/  LDL R18, [R1+0x104] ;  /* 0x0001040001127983 */ /* 0x000ea80000100800 */
[----:B------:R-:W2:Y:S04]  /*24a0*/  LDL R28, [R1+0x20] ;  /* 0x00002000011c7983 */ /* 0x000ea80000100800 */
[----:B------:R-:W2:Y:S01]  /*24b0*/  LDL R17, [R1+0x100] ;  /* 0x0001000001117983 */ /* 0x000ea20000100800 */
[----:B-1----:R-:W-:-:S04]  /*24c0*/  IADD3 R2, R12, 0x60, RZ ;  /* 0x000000600c027810 */ /* 0x002fc80007ffe0ff */
[----:B------:R-:W-:Y:S01]  /*24d0*/  ISETP.GE.AND P0, PT, R2, R16, PT ;  /* 0x000000100200720c */ /* 0x000fe20003f06270 */
[----:B------:R-:W1:Y:S01]  /*24e0*/  S2R R5, SR_TID.X ;  /* 0x0000000000057919 */ /* 0x000e620000002100 */
[----:B-----5:R-:W-:-:S05]  /*24f0*/  IMAD.WIDE.U32 R146, R14, c[0x0][0x2b0], RZ ;  /* 0x0000ac000e927a25 */ /* 0x020fca00078e00ff */
[----:B------:R2:W-:Y:S01]  /*2500*/  STL.64 [R1+0x50], R146 ;  /* 0x0000509201007387 */ /* 0x0005e20000100a00 */
[--C-:B-1----:R-:W-:Y:S02]  /*2510*/  SHF.R.S32.HI R22, RZ, 0x1f, R5.reuse ;  /* 0x0000001fff167819 */ /* 0x102fe40000011405 */
[----:B------:R-:W-:Y:S02]  /*2520*/  SHF.R.S32.HI R24, RZ, 0x1f, R5 ;  /* 0x0000001fff187819 */ /* 0x000fe40000011405 */
[-C--:B------:R-:W-:Y:S02]  /*2530*/  LEA.HI R22, R22, R5.reuse, RZ, 0x3 ;  /* 0x0000000516167211 */ /* 0x080fe400078f18ff */
[----:B------:R-:W-:Y:S02]  /*2540*/  LEA.HI R24, R24, R5, RZ, 0x3 ;  /* 0x0000000518187211 */ /* 0x000fe400078f18ff */
[----:B------:R-:W-:Y:S02]  /*2550*/  LOP3.LUT R22, R22, 0xfffffff8, RZ, 0xc0, !PT ;  /* 0xfffffff816167812 */ /* 0x000fe400078ec0ff */
[----:B------:R-:W-:-:S03]  /*2560*/  SHF.R.S32.HI R24, RZ, 0x3, R24 ;  /* 0x00000003ff187819 */ /* 0x000fc60000011418 */
[----:B------:R-:W-:-:S04]  /*2570*/  IMAD.IADD R22, R5, 0x1, -R22 ;  /* 0x0000000105167824 */ /* 0x000fc800078e0a16 */
[----:B------:R-:W-:Y:S01]  /*2580*/  IMAD R133, R22, 0x20, R24 ;  /* 0x0000002016857824 */ /* 0x000fe200078e0218 */
[----:B----4-:R-:W-:-:S04]  /*2590*/  @!P0 LEA R10, P1, R20, R0, 0x1 ;  /* 0x00000000140a8211 */ /* 0x010fc800078208ff */
[----:B---3--:R-:W-:Y:S02]  /*25a0*/  @!P0 LEA.HI.X R11, R20, R4, R21, 0x1, P1 ;  /* 0x00000004140b8211 */ /* 0x008fe400008f0c15 */
[----:B--2---:R-:W-:-:S03]  /*25b0*/  @!P0 LEA R8, P1, R30, R0, 0x1 ;  /* 0x000000001e088211 */ /* 0x004fc600078208ff */
        /* <DEDUP_REMOVED lines=8> */
[----:B------:R-:W-:-:S03]  /*2640*/  @!P0 LEA R2, P1, R28, R0, 0x1 ;  /* 0x000000001c028211 */ /* 0x000fc600078208ff */
[----:B------:R1:W-:Y:S01]  /*2650*/  @!P0 LDGSTS.E.BYPASS.LTC128B.128 [R251+0x23100], [R6.64], !P4 ;  /* 0x2310000006fb8fae */ /* 0x0003e2000e101d46 */
[----:B------:R-:W-:-:S05]  /*2660*/  SHF.R.S32.HI R0, RZ, 0x1f, R14 ;  /* 0x0000001fff007819 */ /* 0x000fca000001140e */
[----:B------:R-:W-:-:S04]  /*2670*/  IMAD R0, R0, c[0x0][0x2b0], RZ ;  /* 0x0000ac0000007a24 */ /* 0x000fc800078e02ff */
[----:B------:R-:W-:-:S04]  /*2680*/  IMAD R0, R14, c[0x0][0x2b4], R0 ;  /* 0x0000ad000e007a24 */ /* 0x000fc800078e0200 */
[----:B------:R-:W-:-:S05]  /*2690*/  IMAD.IADD R144, R147, 0x1, R0 ;  /* 0x0000000193907824 */ /* 0x000fca00078e0200 */
[----:B------:R1:W-:Y:S01]  /*26a0*/  STL [R1+0x60], R144 ;  /* 0x0000609001007387 */ /* 0x0003e20000100800 */
[----:B------:R-:W-:-:S05]  /*26b0*/  @!P0 LEA.HI.X R3, R28, R4, R17, 0x1, P1 ;  /* 0x000000041c038211 */ /* 0x000fca00008f0c11 */
[----:B------:R1:W-:Y:S04]  /*26c0*/  @!P0 LDGSTS.E.BYPASS.LTC128B.128 [R251+0x27100], [R2.64], !P3 ;  /* 0x2710000002fb8fae */ /* 0x0003e8000d901d46 */
[----:B------:R-:W0:Y:S01]  /*26d0*/  LDGDEPBAR ;  /* 0x00000000000079af */ /* 0x000e220000000000 */
[----:B------:R-:W-:Y:S02]  /*26e0*/  WARPSYNC 0xffffffff ;  /* 0xffffffff00007948 */ /* 0x000fe40003800000 */
[----:B------:R-:W2:Y:S04]  /*26f0*/  LDL.LU R5, [R1+0x78] ;  /* 0x0000780001057983 */ /* 0x000ea80000300800 */
[----:B------:R-:W3:Y:S01]  /*2700*/  LDL R145, [R1+0x3c] ;  /* 0x00003c0001917983 */ /* 0x000ee20000100800 */
[----:B-1----:R-:W-:-:S02]  /*2710*/  IMAD.MOV.U32 R6, RZ, RZ, 0x60 ;  /* 0x00000060ff067424 */ /* 0x002fc400078e00ff */
[----:B------:R-:W-:Y:S01]  /*2720*/  IMAD.MOV.U32 R148, RZ, RZ, c[0x0][0x2b8] ;  /* 0x0000ae00ff947624 */ /* 0x000fe200078e00ff */
[----:B------:R-:W4:Y:S01]  /*2730*/  LDL R16, [R1+0x70] ;  /* 0x0000700001107983 */ /* 0x000f220000100800 */
[----:B------:R-:W-:-:S03]  /*2740*/  IMAD R134, R252, R6, -0x60 ;  /* 0xffffffa0fc867424 */ /* 0x000fc600078e0206 */
[----:B------:R-:W-:Y:S01]  /*2750*/  ISETP.NE.AND P1, PT, R148, 0x1, PT ;  /* 0x000000019400780c */ /* 0x000fe20003f25270 */
[----:B------:R-:W-:-:S05]  /*2760*/  IMAD.IADD R2, R133, 0x1, R134 ;  /* 0x0000000185027824 */ /* 0x000fca00078e0286 */
[----:B------:R-:W-:-:S04]  /*2770*/  ISETP.GE.AND P0, PT, R2, R250, PT ;  /* 0x000000fa0200720c */ /* 0x000fc80003f06270 */
[----:B------:R-:W-:Y:S01]  /*2780*/  ISETP.GT.OR P0, PT, R133, 0x5f, P0 ;  /* 0x0000005f8500780c */ /* 0x000fe20000704670 */
[----:B------:R-:W-:Y:S01]  /*2790*/  IMAD.MOV.U32 R14, RZ, RZ, RZ ;  /* 0x000000ffff0e7224 */ /* 0x000fe200078e00ff */
[----:B------:R-:W-:Y:S01]  /*27a0*/  BAR.SYNC.DEFER_BLOCKING 0x0 ;  /* 0x0000000000007b1d */ /* 0x000fe20000010000 */
[----:B---3--:R-:W-:Y:S01]  /*27b0*/  IMAD.IADD R2, R2, 0x1, R145 ;  /* 0x0000000102027824 */ /* 0x008fe200078e0291 */
[----:B--2---:R-:W-:-:S03]  /*27c0*/  LOP3.LUT R5, R5, 0xfffffffe, RZ, 0xc0, !PT ;  /* 0xfffffffe05057812 */ /* 0x004fc600078ec0ff */
[----:B------:R-:W-:Y:S01]  /*27d0*/  @P1 IMAD.HI.U32 R3, R2, c[0x0][0x2bc], RZ ;  /* 0x0000af0002031a27 */ /* 0x000fe200078e00ff */
[----:B------:R-:W-:-:S03]  /*27e0*/  @P1 LOP3.LUT R5, R5, 0x1, RZ, 0xfc, !PT ;  /* 0x0000000105051812 */ /* 0x000fc600078efcff */
[----:B------:R-:W-:Y:S01]  /*27f0*/  IMAD.MOV.U32 R0, RZ, RZ, R2 ;  /* 0x000000ffff007224 */ /* 0x000fe200078e0002 */
[----:B------:R-:W-:Y:S01]  /*2800*/  @P1 SHF.R.U32.HI R0, RZ, c[0x0][0x2c0], R3 ;  /* 0x0000b000ff001a19 */ /* 0x000fe20000011603 */
[----:B------:R1:W-:Y:S03]  /*2810*/  STL [R1+0x78], R5 ;  /* 0x0000780501007387 */ /* 0x0003e60000100800 */
[----:B------:R-:W-:-:S04]  /*2820*/  @!P0 IADD3 R3, P1, R0, R146, RZ ;  /* 0x0000009200038210 */ /* 0x000fc80007f3e0ff */
[----:B-1----:R-:W-:Y:S02]  /*2830*/  @!P0 LEA.HI.X.SX32 R5, R0, R144, 0x1, P1 ;  /* 0x0000009000058211 */ /* 0x002fe400008f0eff */
[----:B------:R-:W-:-:S04]  /*2840*/  @!P0 LEA R4, P1, R3, c[0x0][0x2a0], 0x2 ;  /* 0x0000a80003048a11 */ /* 0x000fc800078210ff */
[----:B------:R-:W-:-:S05]  /*2850*/  @!P0 LEA.HI.X R5, R3, c[0x0][0x2a4], R5, 0x2, P1 ;  /* 0x0000a90003058a11 */ /* 0x000fca00008f1405 */
[----:B------:R1:W2:Y:S01]  /*2860*/  @!P0 LDG.E R14, [R4.64] ;  /* 0x00000006040e8981 */ /* 0x0002a2000c1e1900 */
[----:B------:R-:W-:-:S04]  /*2870*/  IMAD.MOV R0, RZ, RZ, -R0 ;  /* 0x000000ffff007224 */ /* 0x000fc800078e0a00 */
[----:B------:R-:W-:-:S05]  /*2880*/  IMAD R23, R0, c[0x0][0x2b8], R2 ;  /* 0x0000ae0000177a24 */ /* 0x000fca00078e0202 */
[----:B------:R-:W-:Y:S01]  /*2890*/  SHF.R.S32.HI R10, RZ, 0x1f, R23 ;  /* 0x0000001fff0a7819 */ /* 0x000fe20000011417 */
[----:B------:R-:W-:-:S04]  /*28a0*/  IMAD.WIDE.U32 R2, R23, c[0x0][0x1e0], RZ ;  /* 0x0000780017027a25 */ /* 0x000fc800078e00ff */
[----:B------:R-:W-:-:S04]  /*28b0*/  IMAD R0, R10, c[0x0][0x1e0], RZ ;  /* 0x000078000a007a24 */ /* 0x000fc800078e02ff */
[----:B------:R-:W-:-:S04]  /*28c0*/  IMAD R0, R23, c[0x0][0x1e4], R0 ;  /* 0x0000790017007a24 */ /* 0x000fc800078e0200 */
[----:B------:R-:W-:Y:S02]  /*28d0*/  IMAD.IADD R3, R3, 0x1, R0 ;  /* 0x0000000103037824 */ /* 0x000fe400078e0200 */
[----:B------:R-:W-:Y:S02]  /*28e0*/  IMAD R0, R15, c[0x0][0x1e8], RZ ;  /* 0x00007a000f007a24 */ /* 0x000fe400078e02ff */
[----:B----4-:R-:W-:-:S04]  /*28f0*/  IMAD.WIDE.U32 R142, R16, c[0x0][0x1e8], RZ ;  /* 0x00007a00108e7a25 */ /* 0x010fc800078e00ff */
[----:B------:R-:W-:-:S04]  /*2900*/  IMAD R0, R16, c[0x0][0x1ec], R0 ;  /* 0x00007b0010007a24 */ /* 0x000fc800078e0200 */
[----:B------:R-:W-:Y:S02]  /*2910*/  IMAD.IADD R141, R143, 0x1, R0 ;  /* 0x000000018f8d7824 */ /* 0x000fe400078e0200 */
[----:B------:R-:W-:Y:S02]  /*2920*/  IMAD.MOV.U32 R132, RZ, RZ, c[0x0][0x2ac] ;  /* 0x0000ab00ff847624 */ /* 0x000fe400078e00ff */
[----:B-1----:R-:W-:-:S04]  /*2930*/  IMAD R5, R252, -0x60, R6 ;  /* 0xffffffa0fc057824 */ /* 0x002fc800078e0206 */
[----:B------:R-:W-:-:S04]  /*2940*/  IMAD R132, R132, c[0x0][0x1d0], R5 ;  /* 0x0000740084847a24 */ /* 0x000fc800078e0205 */
[----:B------:R-:W-:Y:S02]  /*2950*/  IMAD.IADD R26, R132, 0x1, -R24 ;  /* 0x00000001841a7824 */ /* 0x000fe400078e0a18 */
[----:B------:R-:W-:Y:S01]  /*2960*/  IMAD.WIDE.U32 R24, R16, c[0x0][0x210], RZ ;  /* 0x0000840010187a25 */ /* 0x000fe200078e00ff */
[----:B------:R-:W-:Y:S03]  /*2970*/  STL [R1+0x14], R23 ;  /* 0x0000141701007387 */ /* 0x000fe60000100800 */
[----:B------:R-:W-:Y:S02]  /*2980*/  IMAD.SHL.U32 R138, R30, 0x2, RZ ;  /* 0x000000021e8a7824 */ /* 0x000fe400078e00ff */
[----:B------:R-:W-:Y:S01]  /*2990*/  IMAD.SHL.U32 R139, R29, 0x2, RZ ;  /* 0x000000021d8b7824 */ /* 0x000fe200078e00ff */
[C---:B------:R-:W-:Y:S01]  /*29a0*/  SHF.L.U64.HI R128, R20.reuse, 0x1, R21 ;  /* 0x0000000114807819 */ /* 0x040fe20000010215 */
[----:B------:R-:W-:Y:S01]  /*29b0*/  IMAD.SHL.U32 R137, R20, 0x2, RZ ;  /* 0x0000000214897824 */ /* 0x000fe200078e00ff */
[----:B------:R-:W-:-:S02]  /*29c0*/  SHF.L.U64.HI R129, R30, 0x1, R19 ;  /* 0x000000011e817819 */ /* 0x000fc40000010213 */
[----:B------:R-:W-:Y:S02]  /*29d0*/  SHF.L.U64.HI R130, R29, 0x1, R18 ;  /* 0x000000011d827819 */ /* 0x000fe40000010212 */
[----:B------:R-:W-:Y:S01]  /*29e0*/  IADD3 R226, R135, 0x20, RZ ;  /* 0x0000002087e27810 */ /* 0x000fe20007ffe0ff */
[C---:B------:R-:W-:Y:S01]  /*29f0*/  IMAD.SHL.U32 R140, R28.reuse, 0x2, RZ ;  /* 0x000000021c8c7824 */ /* 0x040fe200078e00ff */
[----:B------:R-:W-:Y:S02]  /*2a00*/  SHF.L.U64.HI R131, R28, 0x1, R17 ;  /* 0x000000011c837819 */ /* 0x000fe40000010211 */
[----:B--2---:R-:W-:Y:S01]  /*2a10*/  SHF.R.S32.HI R12, RZ, 0x1f, R14 ;  /* 0x0000001fff0c7819 */ /* 0x004fe2000001140e */
[----:B------:R-:W-:-:S04]  /*2a20*/  IMAD.WIDE.U32 R2, R14, c[0x0][0x1f0], R2 ;  /* 0x00007c000e027a25 */ /* 0x000fc800078e0002 */
[----:B------:R-:W-:Y:S01]  /*2a30*/  IMAD R4, R12, c[0x0][0x1f0], RZ ;  /* 0x00007c000c047a24 */ /* 0x000fe200078e02ff */
[----:B------:R-:W-:-:S03]  /*2a40*/  IADD3 R0, P0, R2, R142, RZ ;  /* 0x0000008e02007210 */ /* 0x000fc60007f1e0ff */
[----:B------:R-:W-:-:S05]  /*2a50*/  IMAD R4, R14, c[0x0][0x1f4], R4 ;  /* 0x00007d000e047a24 */ /* 0x000fca00078e0204 */
[----:B------:R-:W-:Y:S02]  /*2a60*/  IADD3.X R2, R141, R3, R4, P0, !PT ;  /* 0x000000038d027210 */ /* 0x000fe400007fe404 */
[----:B------:R-:W-:-:S04]  /*2a70*/  LEA R9, P0, R0, c[0x0][0x1c8], 0x1 ;  /* 0x0000720000097a11 */ /* 0x000fc800078008ff */
[----:B------:R-:W-:Y:S02]  /*2a80*/  LEA.HI.X R13, R0, c[0x0][0x1cc], R2, 0x1, P0 ;  /* 0x00007300000d7a11 */ /* 0x000fe400000f0c02 */
[----:B------:R-:W1:Y:S01]  /*2a90*/  SHFL.IDX PT, R0, R9, RZ, 0x181f ;  /* 0x00181fff09007589 */ /* 0x000e6200000e0000 */
[----:B------:R-:W-:-:S03]  /*2aa0*/  ISETP.GE.AND P0, PT, R26, 0x1, PT ;  /* 0x000000011a00780c */ /* 0x000fc60003f06270 */
[----:B------:R-:W2:Y:S04]  /*2ab0*/  SHFL.IDX PT, R2, R13, RZ, 0x181f ;  /* 0x00181fff0d027589 */ /* 0x000ea800000e0000 */
[----:B------:R-:W3:Y:S06]  /*2ac0*/  SHFL.IDX PT, R8, R9, 0x1, 0x181f ;  /* 0x00381f0009087f89 */ /* 0x000eec00000e0000 */
[----:B------:R-:W-:-:S02]  /*2ad0*/  @P0 ISETP.GE.AND P3, PT, R20, c[0x0][0x1d4], PT ;  /* 0x0000750014000a0c */ /* 0x000fc40003f66270 */
[----:B------:R-:W-:Y:S01]  /*2ae0*/  @P0 ISETP.GE.AND P4, PT, R30, c[0x0][0x1d4], PT ;  /* 0x000075001e000a0c */ /* 0x000fe20003f86270 */
[----:B------:R-:W4:Y:S01]  /*2af0*/  SHFL.IDX PT, R11, R13, 0x1, 0x181f ;  /* 0x00381f000d0b7f89 */ /* 0x000f2200000e0000 */
[-C--:B-1----:R-:W-:Y:S02]  /*2b00*/  @P0 LEA R4, P2, R20, R0.reuse, 0x1 ;  /* 0x0000000014040211 */ /* 0x082fe400078408ff */
[----:B------:R-:W-:Y:S02]  /*2b10*/  @P0 LEA R6, P1, R30, R0, 0x1 ;  /* 0x000000001e060211 */ /* 0x000fe400078208ff */
[-C--:B--2---:R-:W-:Y:S02]  /*2b20*/  @P0 LEA.HI.X R5, R20, R2.reuse, R21, 0x1, P2 ;  /* 0x0000000214050211 */ /* 0x084fe400010f0c15 */
[----:B------:R-:W-:Y:S02]  /*2b30*/  @P0 LEA.HI.X R7, R30, R2, R19, 0x1, P1 ;  /* 0x000000021e070211 */ /* 0x000fe400008f0c13 */
[----:B------:R-:W-:Y:S01]  /*2b40*/  ISETP.GE.AND P1, PT, R26, 0x21, PT ;  /* 0x000000211a00780c */ /* 0x000fe20003f26270 */
[----:B------:R1:W-:Y:S01]  /*2b50*/  @P0 LDGSTS.E.BYPASS.LTC128B.128 [R251+0xc100], [R4.64], !P3 ;  /* 0x0c10000004fb0fae */ /* 0x0003e2000d901d46 */
[----:B------:R-:W-:-:S03]  /*2b60*/  @P0 ISETP.GE.AND P5, PT, R29, c[0x0][0x1d4], PT ;  /* 0x000075001d000a0c */ /* 0x000fc60003fa6270 */
[----:B------:R2:W-:Y:S01]  /*2b70*/  @P0 LDGSTS.E.BYPASS.LTC128B.128 [R251+0xf100], [R6.64], !P4 ;  /* 0x0f10000006fb0fae */ /* 0x0005e2000e101d46 */
[----:B------:R-:W-:Y:S02]  /*2b80*/  @P0 ISETP.GE.AND P4, PT, R28, c[0x0][0x1d4], PT ;  /* 0x000075001c000a0c */ /* 0x000fe40003f86270 */
[----:B-1----:R-:W-:-:S04]  /*2b90*/  @P0 LEA R4, P2, R29, R0, 0x1 ;  /* 0x000000001d040211 */ /* 0x002fc800078408ff */
[----:B------:R-:W-:Y:S02]  /*2ba0*/  @P0 LEA.HI.X R5, R29, R2, R18, 0x1, P2 ;  /* 0x000000021d050211 */ /* 0x000fe400010f0c12 */
[----:B--2---:R-:W-:-:S03]  /*2bb0*/  @P0 LEA R6, P2, R28, R0, 0x1 ;  /* 0x000000001c060211 */ /* 0x004fc600078408ff */
[----:B------:R3:W-:Y:S01]  /*2bc0*/  @P0 LDGSTS.E.BYPASS.LTC128B.128 [R251+0x12100], [R4.64], !P5 ;  /* 0x1210000004fb0fae */ /* 0x0007e2000e901d46 */
[----:B------:R-:W-:Y:S02]  /*2bd0*/  @P0 LEA.HI.X R7, R28, R2, R17, 0x1, P2 ;  /* 0x000000021c070211 */ /* 0x000fe400010f0c11 */
[----:B------:R-:W-:Y:S01]  /*2be0*/  @P1 ISETP.GE.AND P2, PT, R20, c[0x0][0x1d4], PT ;  /* 0x0000750014001a0c */ /* 0x000fe20003f46270 */
[----:B------:R-:W-:Y:S02]  /*2bf0*/  IMAD R0, R10, c[0x0][0x208], RZ ;  /* 0x000082000a007a24 */ /* 0x000fe400078e02ff */
[----:B------:R1:W-:Y:S01]  /*2c00*/  @P0 LDGSTS.E.BYPASS.LTC128B.128 [R251+0x15100], [R6.64], !P4 ;  /* 0x1510000006fb0fae */ /* 0x0003e2000e101d46 */
[----:B------:R-:W-:Y:S01]  /*2c10*/  @P1 ISETP.GE.AND P4, PT, R30, c[0x0][0x1d4], PT ;  /* 0x000075001e001a0c */ /* 0x000fe20003f86270 */
[----:B------:R-:W-:Y:S02]  /*2c20*/  IMAD.WIDE.U32 R2, R23, c[0x0][0x208], RZ ;  /* 0x0000820017027a25 */ /* 0x000fe400078e00ff */
[----:B------:R-:W-:Y:S01]  /*2c30*/  SHFL.IDX PT, R10, R13, 0x2, 0x181f ;  /* 0x00581f000d0a7f89 */ /* 0x000fe200000e0000 */
[----:B---3--:R-:W-:-:S04]  /*2c40*/  @P1 LEA R4, P3, R20, R8, 0x1 ;  /* 0x0000000814041211 */ /* 0x008fc800078608ff */
[----:B----4-:R-:W-:Y:S01]  /*2c50*/  @P1 LEA.HI.X R5, R20, R11, R21, 0x1, P3 ;  /* 0x0000000b14051211 */ /* 0x010fe200018f0c15 */
[----:B-1----:R-:W-:Y:S02]  /*2c60*/  IMAD R7, R23, c[0x0][0x20c], R0 ;  /* 0x0000830017077a24 */ /* 0x002fe400078e0200 */
[----:B------:R-:W1:Y:S01]  /*2c70*/  SHFL.IDX PT, R0, R9, 0x2, 0x181f ;  /* 0x00581f0009007f89 */ /* 0x000e6200000e0000 */
[----:B------:R-:W-:-:S03]  /*2c80*/  @P1 LEA R6, P0, R30, R8, 0x1 ;  /* 0x000000081e061211 */ /* 0x000fc600078008ff */
[----:B------:R2:W-:Y:S01]  /*2c90*/  @P1 LDGSTS.E.BYPASS.LTC128B.128 [R251+0xd100], [R4.64], !P2 ;  /* 0x0d10000004fb1fae */ /* 0x0005e2000d101d46 */
[----:B------:R-:W-:Y:S01]  /*2ca0*/  @P1 ISETP.GE.AND P2, PT, R29, c[0x0][0x1d4], PT ;  /* 0x000075001d001a0c */ /* 0x000fe20003f46270 */
[----:B------:R-:W-:Y:S01]  /*2cb0*/  IMAD.IADD R3, R3, 0x1, R7 ;  /* 0x0000000103037824 */ /* 0x000fe200078e0207 */
[----:B------:R-:W-:Y:S02]  /*2cc0*/  @P1 LEA.HI.X R7, R30, R11, R19, 0x1, P0 ;  /* 0x0000000b1e071211 */ /* 0x000fe400000f0c13 */
[----:B------:R-:W-:-:S03]  /*2cd0*/  ISETP.GE.AND P0, PT, R26, 0x41, PT ;  /* 0x000000411a00780c */ /* 0x000fc60003f06270 */
[----:B------:R3:W-:Y:S01]  /*2ce0*/  @P1 LDGSTS.E.BYPASS.LTC128B.128 [R251+0x10100], [R6.64], !P4 ;  /* 0x1010000006fb1fae */ /* 0x0007e2000e101d46 */
[----:B------:R-:W-:Y:S01]  /*2cf0*/  @P1 ISETP.GE.AND P4, PT, R28, c[0x0][0x1d4], PT ;  /* 0x000075001c001a0c */ /* 0x000fe20003f86270 */
[----:B------:R-:W-:Y:S01]  /*2d00*/  IMAD.WIDE.U32 R2, R14, c[0x0][0x218], R2 ;  /* 0x000086000e027a25 */ /* 0x000fe200078e0002 */
[----:B--2---:R-:W-:-:S04]  /*2d10*/  @P1 LEA R4, P3, R29, R8, 0x1 ;  /* 0x000000081d041211 */ /* 0x004fc800078608ff */
[----:B------:R-:W-:Y:S01]  /*2d20*/  @P1 LEA.HI.X R5, R29, R11, R18, 0x1, P3 ;  /* 0x0000000b1d051211 */ /* 0x000fe200018f0c12 */
[----:B---3--:R-:W-:-:S04]  /*2d30*/  IMAD R6, R15, c[0x0][0x210], RZ ;  /* 0x000084000f067a24 */ /* 0x008fc800078e02ff */
[----:B------:R2:W-:Y:S04]  /*2d40*/  @P1 LDGSTS.E.BYPASS.LTC128B.128 [R251+0x13100], [R4.64], !P2 ;  /* 0x1310000004fb1fae */ /* 0x0005e8000d101d46 */
[----:B------:R-:W-:Y:S04]  /*2d50*/  STL [R1+0x10], R14 ;  /* 0x0000100e01007387 */ /* 0x000fe80000100800 */
[----:B------:R-:W-:Y:S01]  /*2d60*/  STL.64 [R1+0x48], R142 ;  /* 0x0000488e01007387 */ /* 0x000fe20000100a00 */
[----:B--2---:R-:W-:Y:S01]  /*2d70*/  IMAD R5, R16, c[0x0][0x214], R6 ;  /* 0x0000850010057a24 */ /* 0x004fe200078e0206 */
[----:B------:R-:W-:Y:S01]  /*2d80*/  @P1 LEA R6, P3, R28, R8, 0x1 ;  /* 0x000000081c061211 */ /* 0x000fe200078608ff */
[----:B------:R-:W-:Y:S01]  /*2d90*/  IMAD R8, R12, c[0x0][0x218], RZ ;  /* 0x000086000c087a24 */ /* 0x000fe200078e02ff */
[----:B-1----:R-:W-:-:S02]  /*2da0*/  @P0 LEA R4, P2, R20, R0, 0x1 ;  /* 0x0000000014040211 */ /* 0x002fc400078408ff */
[----:B------:R-:W-:Y:S02]  /*2db0*/  @P1 LEA.HI.X R7, R28, R11, R17, 0x1, P3 ;  /* 0x0000000b1c071211 */ /* 0x000fe400018f0c11 */
[C---:B------:R-:W-:Y:S01]  /*2dc0*/  @P0 ISETP.GE.AND P3, PT, R20.reuse, c[0x0][0x1d4], PT ;  /* 0x0000750014000a0c */ /* 0x040fe20003f66270 */
[----:B------:R-:W-:Y:S01]  /*2dd0*/  IMAD.IADD R9, R25, 0x1, R5 ;  /* 0x0000000119097824 */ /* 0x000fe200078e0205 */
[----:B------:R-:W-:Y:S01]  /*2de0*/  @P0 LEA.HI.X R5, R20, R10, R21, 0x1, P2 ;  /* 0x0000000a14050211 */ /* 0x000fe200010f0c15 */
[----:B------:R-:W-:Y:S01]  /*2df0*/  IMAD R8, R14, c[0x0][0x21c], R8 ;  /* 0x000087000e087a24 */ /* 0x000fe200078e0208 */
[----:B------:R-:W-:Y:S01]  /*2e00*/  IADD3 R2, P2, R2, R24, RZ ;  /* 0x0000001802027210 */ /* 0x000fe20007f5e0ff */
[----:B------:R1:W-:Y:S03]  /*2e10*/  @P1 LDGSTS.E.BYPASS.LTC128B.128 [R251+0x16100], [R6.64], !P4 ;  /* 0x1610000006fb1fae */ /* 0x0003e6000e101d46 */
[----:B------:R-:W-:Y:S01]  /*2e20*/  IADD3.X R3, R9, R3, R8, P2, !PT ;  /* 0x0000000309037210 */ /* 0x000fe200017fe408 */
[----:B------:R-:W-:Y:S01]  /*2e30*/  STL [R1+0x40], R141 ;  /* 0x0000408d01007387 */ /* 0x000fe20000100800 */
[----:B------:R-:W-:-:S02]  /*2e40*/  @P0 LEA R8, P2, R30, R0, 0x1 ;  /* 0x000000001e080211 */ /* 0x000fc400078408ff */
[----:B------:R-:W-:Y:S01]  /*2e50*/  LEA R13, P1, R2, c[0x0][0x1f8], 0x1 ;  /* 0x00007e00020d7a11 */ /* 0x000fe200078208ff */
[----:B------:R-:W-:Y:S01]  /*2e60*/  STL.64 [R1+0x58], R24 ;  /* 0x0000581801007387 */ /* 0x000fe20000100a00 */
[----:B------:R-:W-:-:S03]  /*2e70*/  @P0 ISETP.GE.AND P4, PT, R30, c[0x0][0x1d4], PT ;  /* 0x000075001e000a0c */ /* 0x000fc60003f86270 */
[----:B------:R2:W-:Y:S01]  /*2e80*/  STL [R1+0x64], R9 ;  /* 0x0000640901007387 */ /* 0x0005e20000100800 */
[----:B------:R-:W-:-:S03]  /*2e90*/  LEA.HI.X R27, R2, c[0x0][0x1fc], R3, 0x1, P1 ;  /* 0x00007f00021b7a11 */ /* 0x000fc600008f0c03 */
[----:B------:R3:W-:Y:S01]  /*2ea0*/  @P0 LDGSTS.E.BYPASS.LTC128B.128 [R251+0xe100], [R4.64], !P3 ;  /* 0x0e10000004fb0fae */ /* 0x0007e2000d901d46 */
[----:B------:R-:W-:-:S03]  /*2eb0*/  @P0 ISETP.GE.AND P1, PT, R28, c[0x0][0x1d4], PT ;  /* 0x000075001c000a0c */ /* 0x000fc60003f26270 */
[----:B------:R-:W-:Y:S04]  /*2ec0*/  SHFL.IDX PT, R12, R13, 0x1, 0x181f ;  /* 0x00381f000d0c7f89 */ /* 0x000fe800000e0000 */
[----:B------:R-:W4:Y:S01]  /*2ed0*/  LDL R149, [R1+0x34] ;  /* 0x0000340001957983 */ /* 0x000f220000100800 */
[----:B-1----:R-:W-:-:S04]  /*2ee0*/  @P0 LEA R6, P3, R29, R0, 0x1 ;  /* 0x000000001d060211 */ /* 0x002fc800078608ff */
[CC--:B------:R-:W-:Y:S02]  /*2ef0*/  @P0 LEA.HI.X R7, R29.reuse, R10.reuse, R18, 0x1, P3 ;  /* 0x0000000a1d070211 */ /* 0x0c0fe400018f0c12 */
[----:B--2---:R-:W-:Y:S02]  /*2f00*/  @P0 LEA.HI.X R9, R30, R10, R19, 0x1, P2 ;  /* 0x0000000a1e090211 */ /* 0x004fe400010f0c13 */
[----:B------:R-:W-:-:S03]  /*2f10*/  @P0 ISETP.GE.AND P2, PT, R29, c[0x0][0x1d4], PT ;  /* 0x000075001d000a0c */ /* 0x000fc60003f46270 */
[----:B------:R1:W-:Y:S01]  /*2f20*/  @P0 LDGSTS.E.BYPASS.LTC128B.128 [R251+0x11100], [R8.64], !P4 ;  /* 0x1110000008fb0fae */ /* 0x0003e2000e101d46 */
[----:B---3--:R-:W-:-:S04]  /*2f30*/  @P0 LEA R4, P3, R28, R0, 0x1 ;  /* 0x000000001c040211 */ /* 0x008fc800078608ff */
[----:B------:R-:W-:-:S05]  /*2f40*/  @P0 LEA.HI.X R5, R28, R10, R17, 0x1, P3 ;  /* 0x0000000a1c050211 */ /* 0x000fca00018f0c11 */
[----:B------:R2:W-:Y:S04]  /*2f50*/  @P0 LDGSTS.E.BYPASS.LTC128B.128 [R251+0x14100], [R6.64], !P2 ;  /* 0x1410000006fb0fae */ /* 0x0005e8000d101d46 */
[----:B------:R2:W-:Y:S04]  /*2f60*/  @P0 LDGSTS.E.BYPASS.LTC128B.128 [R251+0x17100], [R4.64], !P1 ;  /* 0x1710000004fb0fae */ /* 0x0005e8000c901d46 */
[----:B------:R-:W0:Y:S04]  /*2f70*/  LDGDEPBAR ;  /* 0x00000000000079af */ /* 0x000e280000000000 */
[----:B------:R-:W3:Y:S04]  /*2f80*/  SHFL.IDX PT, R0, R13, RZ, 0x181f ;  /* 0x00181fff0d007589 */ /* 0x000ee800000e0000 */
[----:B------:R-:W5:Y:S04]  /*2f90*/  SHFL.IDX PT, R2, R27, RZ, 0x181f ;  /* 0x00181fff1b027589 */ /* 0x000f6800000e0000 */
[----:B------:R-:W1:Y:S01]  /*2fa0*/  SHFL.IDX PT, R3, R27, 0x1, 0x181f ;  /* 0x00381f001b037f89 */ /* 0x000e6200000e0000 */
[----:B------:R-:W-:-:S02]  /*2fb0*/  R2P PR, R22, 0x6 ;  /* 0x0000000616007804 */ /* 0x000fc40000000000 */
[----:B------:R-:W-:Y:S01]  /*2fc0*/  ISETP.GE.AND P5, PT, R20, c[0x0][0x1d4], PT ;  /* 0x0000750014007a0c */ /* 0x000fe20003fa6270 */
[----:B------:R-:W-:-:S04]  /*2fd0*/  DEPBAR.LE SB0, 0x1 ;  /* 0x000080400000791a */ /* 0x000fc80000000000 */
[----:B------:R-:W-:-:S04]  /*2fe0*/  DEPBAR.LE SB0, 0x0 ;  /* 0x000080000000791a */ /* 0x000fc80000000000 */
[----:B------:R-:W-:Y:S01]  /*2ff0*/  BAR.SYNC.DEFER_BLOCKING 0x0 ;  /* 0x0000000000007b1d */ /* 0x000fe20000010000 */
[CC--:B---3--:R-:W-:Y:S02]  /*3000*/  IADD3 R20, P0, R0.reuse, R138.reuse, RZ ;  /* 0x0000008a00147210 */ /* 0x0c8fe40007f1e0ff */
[----:B------:R-:W-:Y:S02]  /*3010*/  IADD3 R18, P4, R0, R139, RZ ;  /* 0x0000008b00127210 */ /* 0x000fe40007f9e0ff */
[----:B------:R-:W-:Y:S01]  /*3020*/  @P1 IADD3 R226, R135, -0x20, RZ ;  /* 0xffffffe087e21810 */ /* 0x000fe20007ffe0ff */
[--C-:B-----5:R-:W-:Y:S01]  /*3030*/  IMAD.X R21, R2, 0x1, R129.reuse, P0 ;  /* 0x0000000102157824 */ /* 0x120fe200000e0681 */
[-C--:B------:R-:W-:Y:S01]  /*3040*/  IADD3 R14, P1, R12, R137.reuse, RZ ;  /* 0x000000890c0e7210 */ /* 0x080fe20007f3e0ff */
[----:B------:R-:W-:Y:S01]  /*3050*/  IMAD.X R19, R2, 0x1, R130, P4 ;  /* 0x0000000102137824 */ /* 0x000fe200020e0682 */
[----:B------:R-:W-:Y:S02]  /*3060*/  IADD3 R24, P0, R12, R138, RZ ;  /* 0x0000008a0c187210 */ /* 0x000fe40007f1e0ff */
[----:B------:R-:W-:Y:S01]  /*3070*/  ISETP.GE.AND P4, PT, R30, c[0x0][0x1d4], PT ;  /* 0x000075001e007a0c */ /* 0x000fe20003f86270 */
[C---:B-1----:R-:W-:Y:S01]  /*3080*/  IMAD.X R15, R3.reuse, 0x1, R128, P1 ;  /* 0x00000001030f7824 */ /* 0x042fe200008e0680 */
[----:B------:R-:W-:Y:S01]  /*3090*/  IADD3 R22, P3, R0, R137, RZ ;  /* 0x0000008900167210 */ /* 0x000fe20007f7e0ff */
[----:B------:R-:W-:Y:S01]  /*30a0*/  IMAD.X R25, R3, 0x1, R129, P0 ;  /* 0x0000000103197824 */ /* 0x000fe200000e0681 */
[----:B------:R-:W-:-:S02]  /*30b0*/  ISETP.LT.OR P1, PT, R26, 0x1, P5 ;  /* 0x000000011a00780c */ /* 0x000fc40002f21670 */
[----:B------:R-:W-:Y:S01]  /*30c0*/  ISETP.LT.OR P0, PT, R26, 0x1, P4 ;  /* 0x000000011a00780c */ /* 0x000fe20002701670 */
[----:B------:R-:W-:Y:S01]  /*30d0*/  IMAD.X R23, R2, 0x1, R128, P3 ;  /* 0x0000000102177824 */ /* 0x000fe200018e0680 */
[----:B------:R-:W-:-:S05]  /*30e0*/  IADD3 R16, P3, R0, R140, RZ ;  /* 0x0000008c00107210 */ /* 0x000fca0007f7e0ff */
[----:B------:R-:W-:Y:S01]  /*30f0*/  IMAD.X R17, R2, 0x1, R131, P3 ;  /* 0x0000000102117824 */ /* 0x000fe200018e0683 */
[----:B------:R-:W-:Y:S01]  /*3100*/  ISETP.GE.AND P3, PT, R29, c[0x0][0x1d4], PT ;  /* 0x000075001d007a0c */ /* 0x000fe20003f66270 */
[----:B------:R-:W-:Y:S04]  /*3110*/  LDSM.16.M88.4 R8, [R222] ;  /* 0x00000000de08783b */ /* 0x000fe80000000200 */
[----:B------:R-:W-:Y:S04]  /*3120*/  LDSM.16.M88.4 R32, [R135] ;  /* 0x000000008720783b */ /* 0x000fe80000000200 */
[----:B------:R-:W-:Y:S04]  /*3130*/  LDSM.16.M88.4 R40, [R135+0x800] ;  /* 0x000800008728783b */ /* 0x000fe80000000200 */
[----:B------:R-:W-:Y:S04]  /*3140*/  LDSM.16.M88.4 R48, [R135+0x1000] ;  /* 0x001000008730783b */ /* 0x000fe80000000200 */
[----:B------:R-:W-:Y:S04]  /*3150*/  LDSM.16.M88.4 R52, [R135+0x1800] ;  /* 0x001800008734783b */ /* 0x000fe80000000200 */
[----:B------:R-:W-:Y:S04]  /*3160*/  LDSM.16.M88.4 R44, [R135+0x2000] ;  /* 0x00200000872c783b */ /* 0x000fe80000000200 */
[----:B------:R-:W-:Y:S04]  /*3170*/  LDSM.16.M88.4 R56, [R135+0x2800] ;  /* 0x002800008738783b */ /* 0x000fe80000000200 */
[----:B--2---:R-:W-:Y:S04]  /*3180*/  LDSM.16.M88.4 R4, [R223] ;  /* 0x00000000df04783b */ /* 0x004fe80000000200 */
[----:B------:R-:W-:Y:S04]  /*3190*/  LDSM.16.M88.4 R92, [R226] ;  /* 0x00000000e25c783b */ /* 0x000fe80000000200 */
[----:B------:R-:W-:Y:S04]  /*31a0*/  LDSM.16.M88.4 R96, [R226+0x800] ;  /* 0x00080000e260783b */ /* 0x000fe80000000200 */
[----:B------:R-:W-:Y:S04]  /*31b0*/  LDSM.16.M88.4 R100, [R226+0x1000] ;  /* 0x00100000e264783b */ /* 0x000fe80000000200 */
[----:B------:R-:W-:Y:S04]  /*31c0*/  LDSM.16.M88.4 R104, [R226+0x1800] ;  /* 0x00180000e268783b */ /* 0x000fe80000000200 */
[----:B------:R-:W-:Y:S04]  /*31d0*/  LDSM.16.M88.4 R108, [R226+0x2000] ;  /* 0x00200000e26c783b */ /* 0x000fe80000000200 */
[----:B------:R-:W-:Y:S04]  /*31e0*/  LDSM.16.M88.4 R112, [R226+0x2800] ;  /* 0x00280000e270783b */ /* 0x000fe80000000200 */
[----:B------:R-:W-:Y:S01]  /*31f0*/  @!PT LDS RZ, [RZ] ;  /* 0x00000000fffff984 */ /* 0x000fe20000000800 */
[----:B------:R-:W-:Y:S01]  /*3200*/  @!PT LDS RZ, [RZ] ;  /* 0x00000000fffff984 */ /* 0x000fe20000000800 */
[----:B------:R-:W-:Y:S01]  /*3210*/  @!PT LDS RZ, [RZ] ;  /* 0x00000000fffff984 */ /* 0x000fe20000000800 */
[----:B------:R1:W-:Y:S04]  /*3220*/  LDGSTS.E.BYPASS.LTC128B.128 [R251+0x100], [R22.64], !P1 ;  /* 0x0010000016fb7fae */ /* 0x0003e8000c901d46 */
[----:B------:R1:W-:Y:S01]  /*3230*/  LDGSTS.E.BYPASS.LTC128B.128 [R251+0x3100], [R20.64], !P0 ;  /* 0x0310000014fb7fae */ /* 0x0003e2000c101d46 */
[----:B------:R-:W-:-:S02]  /*3240*/  ISETP.LT.OR P0, PT, R26, 0x1, P3 ;  /* 0x000000011a00780c */ /* 0x000fc40001f01670 */
[----:B------:R-:W-:-:S11]  /*3250*/  ISETP.GE.AND P1, PT, R28, c[0x0][0x1d4], PT ;  /* 0x000075001c007a0c */ /* 0x000fd60003f26270 */
[----:B------:R2:W-:Y:S01]  /*3260*/  LDGSTS.E.BYPASS.LTC128B.128 [R251+0x6100], [R18.64], !P0 ;  /* 0x0610000012fb7fae */ /* 0x0005e2000c101d46 */
[----:B------:R-:W-:-:S13]  /*3270*/  ISETP.LT.OR P0, PT, R26, 0x1, P1 ;  /* 0x000000011a00780c */ /* 0x000fda0000f01670 */
[----:B------:R3:W-:Y:S04]  /*3280*/  LDGSTS.E.BYPASS.LTC128B.128 [R251+0x9100], [R16.64], !P0 ;  /* 0x0910000010fb7fae */ /* 0x0007e8000c101d46 */
[----:B------:R-:W5:Y:S01]  /*3290*/  SHFL.IDX PT, R0, R13, 0x2, 0x181f ;  /* 0x00581f000d007f89 */ /* 0x000f6200000e0000 */
[----:B---3--:R-:W-:-:S05]  /*32a0*/  IADD3 R16, P0, R12, R139, RZ ;  /* 0x0000008b0c107210 */ /* 0x008fca0007f1e0ff */
[----:B------:R-:W-:Y:S01]  /*32b0*/  IMAD.X R17, R3, 0x1, R130, P0 ;  /* 0x0000000103117824 */ /* 0x000fe200000e0682 */
[----:B------:R-:W-:Y:S01]  /*32c0*/  ISETP.LT.OR P0, PT, R26, 0x21, P5 ;  /* 0x000000211a00780c */ /* 0x000fe20002f01670 */
[----:B------:R-:W3:-:S12]  /*32d0*/  SHFL.IDX PT, R2, R27, 0x2, 0x181f ;  /* 0x00581f001b027f89 */ /* 0x000ed800000e0000 */
[----:B------:R1:W-:Y:S02]  /*32e0*/  LDGSTS.E.BYPASS.LTC128B.128 [R251+0x1100], [R14.64], !P0 ;  /* 0x011000000efb7fae */ /* 0x0003e4000c101d46 */
[----:B-1----:R-:W-:-:S05]  /*32f0*/  IADD3 R14, P0, R12, R140, RZ ;  /* 0x0000008c0c0e7210 */ /* 0x002fca0007f1e0ff */
[----:B------:R-:W-:Y:S01]  /*3300*/  IMAD.X R15, R3, 0x1, R131, P0 ;  /* 0x00000001030f7824 */ /* 0x000fe200000e0683 */
[----:B------:R-:W-:-:S13]  /*3310*/  ISETP.LT.OR P0, PT, R26, 0x21, P4 ;  /* 0x000000211a00780c */ /* 0x000fda0002701670 */
[----:B------:R1:W-:Y:S01]  /*3320*/  LDGSTS.E.BYPASS.LTC128B.128 [R251+0x4100], [R24.64], !P0 ;  /* 0x0410000018fb7fae */ /* 0x0003e2000c101d46 */
[----:B-----5:R-:W-:-:S05]  /*3330*/  IADD3 R12, P0, R0, R137, RZ ;  /* 0x00000089000c7210 */ /* 0x020fca0007f1e0ff */
[----:B---3--:R-:W-:Y:S01]  /*3340*/  IMAD.X R13, R2, 0x1, R128, P0 ;  /* 0x00000001020d7824 */ /* 0x008fe200000e0680 */
[----:B------:R-:W-:-:S13]  /*3350*/  ISETP.LT.OR P0, PT, R26, 0x21, P3 ;  /* 0x000000211a00780c */ /* 0x000fda0001f01670 */
[----:B------:R3:W-:Y:S02]  /*3360*/  LDGSTS.E.BYPASS.LTC128B.128 [R251+0x7100], [R16.64], !P0 ;  /* 0x0710000010fb7fae */ /* 0x0007e4000c101d46 */
[----:B---3--:R-:W-:-:S05]  /*3370*/  IADD3 R16, P0, R0, R138, RZ ;  /* 0x0000008a00107210 */ /* 0x008fca0007f1e0ff */
[----:B------:R-:W-:Y:S01]  /*3380*/  IMAD.X R17, R2, 0x1, R129, P0 ;  /* 0x0000000102117824 */ /* 0x000fe200000e0681 */
[----:B------:R-:W-:-:S13]  /*3390*/  ISETP.LT.OR P0, PT, R26, 0x21, P1 ;  /* 0x000000211a00780c */ /* 0x000fda0000f01670 */
[----:B------:R3:W-:Y:S01]  /*33a0*/  LDGSTS.E.BYPASS.LTC128B.128 [R251+0xa100], [R14.64], !P0 ;  /* 0x0a1000000efb7fae */ /* 0x0007e2000c101d46 */
[C---:B------:R-:W-:Y:S01]  /*33b0*/  ISETP.LT.OR P4, PT, R26.reuse, 0x41, P4 ;  /* 0x000000411a00780c */ /* 0x040fe20002781670 */
[----:B------:R-:W-:Y:S01]  /*33c0*/  IMAD.MOV.U32 R3, RZ, RZ, 0x40 ;  /* 0x00000040ff037424 */ /* 0x000fe200078e00ff */
[C---:B------:R-:W-:Y:S02]  /*33d0*/  ISETP.LT.OR P3, PT, R26.reuse, 0x41, P3 ;  /* 0x000000411a00780c */ /* 0x040fe40001f61670 */
[----:B------:R-:W-:Y:S02]  /*33e0*/  ISETP.LT.OR P1, PT, R26, 0x41, P1 ;  /* 0x000000411a00780c */ /* 0x000fe40000f21670 */
[----:B---3--:R-:W-:-:S05]  /*33f0*/  IADD3 R14, P0, R0, R139, RZ ;  /* 0x0000008b000e7210 */ /* 0x008fca0007f1e0ff */
[----:B------:R-:W-:Y:S01]  /*3400*/  IMAD.X R15, R2, 0x1, R130, P0 ;  /* 0x00000001020f7824 */ /* 0x000fe200000e0682 */
[----:B------:R-:W-:Y:S01]  /*3410*/  ISETP.LT.OR P0, PT, R26, 0x41, P5 ;  /* 0x000000411a00780c */ /* 0x000fe20002f01670 */
[C---:B------:R-:W-:Y:S08]  /*3420*/  HMMA.16816.F32.BF16 R28, R8.reuse, R40, RZ ;  /* 0x00000028081c723c */ /* 0x040ff000000418ff */
[C---:B------:R-:W-:Y:S04]  /*3430*/  HMMA.16816.F32.BF16 R20, R8.reuse, R42, RZ ;  /* 0x0000002a0814723c */ /* 0x040fe800000418ff */
[----:B------:R3:W-:Y:S04]  /*3440*/  LDGSTS.E.BYPASS.LTC128B.128 [R251+0x2100], [R12.64], !P0 ;  /* 0x021000000cfb7fae */ /* 0x0007e8000c101d46 */
[----:B------:R-:W-:Y:S01]  /*3450*/  HMMA.16816.F32.BF16 R40, R8, R48, RZ ;  /* 0x000000300828723c */ /* 0x000fe200000418ff */
[----:B------:R2:W-:Y:S04]  /*3460*/  LDGSTS.E.BYPASS.LTC128B.128 [R251+0x5100], [R16.64], !P4 ;  /* 0x0510000010fb7fae */ /* 0x0005e8000e101d46 */
[----:B------:R5:W-:Y:S01]  /*3470*/  LDGSTS.E.BYPASS.LTC128B.128 [R251+0x8100], [R14.64], !P3 ;  /* 0x081000000efb7fae */ /* 0x000be2000d901d46 */
[----:B---3--:R-:W-:-:S02]  /*3480*/  IADD3 R12, P0, R0, R140, RZ ;  /* 0x0000008c000c7210 */ /* 0x008fc40007f1e0ff */
[----:B------:R-:W-:-:S03]  /*3490*/  SEL R0, R3, 0xffffffc0, !P2 ;  /* 0xffffffc003007807 */ /* 0x000fc60005000000 */
[----:B------:R-:W-:Y:S02]  /*34a0*/  IMAD.X R13, R2, 0x1, R131, P0 ;  /* 0x00000001020d7824 */ /* 0x000fe400000e0683 */
[----:B------:R-:W-:-:S03]  /*34b0*/  IMAD.IADD R217, R135, 0x1, R0 ;  /* 0x0000000187d97824 */ /* 0x000fc600078e0200 */
[----:B------:R5:W-:Y:S04]  /*34c0*/  LDGSTS.E.BYPASS.LTC128B.128 [R251+0xb100], [R12.64], !P1 ;  /* 0x0b1000000cfb7fae */ /* 0x000be8000c901d46 */
[----:B------:R-:W-:Y:S01]  /*34d0*/  LDSM.16.M88.4 R64, [R217+0x1000] ;  /* 0x00100000d940783b */ /* 0x000fe20000000200 */
[C---:B------:R-:W-:Y:S03]  /*34e0*/  HMMA.16816.F32.BF16 R36, R8.reuse, R32, RZ ;  /* 0x000000200824723c */ /* 0x040fe600000418ff */
[----:B------:R-:W-:Y:S04]  /*34f0*/  LDSM.16.M88.4 R72, [R217] ;  /* 0x00000000d948783b */ /* 0x000fe80000000200 */
[----:B------:R-:W-:Y:S01]  /*3500*/  LDSM.16.M88.4 R68, [R217+0x800] ;  /* 0x00080000d944783b */ /* 0x000fe20000000200 */
[----:B------:R-:W-:Y:S01]  /*3510*/  HMMA.16816.F32.BF16 R32, R8, R34, RZ ;  /* 0x000000220820723c */ /* 0x000fe200000418ff */
[----:B------:R-:W-:-:S02]  /*3520*/  IADD3 R227, R226, 0x9000, RZ ;  /* 0x00009000e2e37810 */ /* 0x000fc40007ffe0ff */
[C---:B------:R-:W-:Y:S01]  /*3530*/  IADD3 R233, R226.reuse, 0x3000, RZ ;  /* 0x00003000e2e97810 */ /* 0x040fe20007ffe0ff */
[----:B------:R-:W-:Y:S04]  /*3540*/  LDSM.16.M88.4 R124, [R217+0x3000] ;  /* 0x00300000d97c783b */ /* 0x000fe80000000200 */
[C---:B------:R-:W-:Y:S01]  /*3550*/  HMMA.16816.F32.BF16 R48, R8.reuse, R50, RZ ;  /* 0x000000320830723c */ /* 0x040fe200000418ff */
[C---:B------:R-:W-:Y:S01]  /*3560*/  IADD3 R228, R226.reuse, 0x3800, RZ ;  /* 0x00003800e2e47810 */ /* 0x040fe20007ffe0ff */
[----:B------:R-:W-:Y:S04]  /*3570*/  LDSM.16.M88.4 R116, [R217+0x5800] ;  /* 0x00580000d974783b */ /* 0x000fe80000000200 */
[----:B-----5:R-:W3:Y:S02]  /*3580*/  LDSM.16.M88.4 R12, [R225] ;  /* 0x00000000e10c783b */ /* 0x020ee40000000200 */
[C---:B------:R-:W-:Y:S08]  /*3590*/  HMMA.16816.F32.BF16 R60, R8.reuse, R52, RZ ;  /* 0x00000034083c723c */ /* 0x040ff000000418ff */
[C---:B------:R-:W-:Y:S01]  /*35a0*/  HMMA.16816.F32.BF16 R80, R8.reuse, R54, RZ ;  /* 0x000000360850723c */ /* 0x040fe200000418ff */
[----:B------:R-:W-:Y:S01]  /*35b0*/  IADD3 R229, R226, 0x4000, RZ ;  /* 0x00004000e2e57810 */ /* 0x000fe20007ffe0ff */
[----:B------:R-:W0:Y:S06]  /*35c0*/  LDGDEPBAR ;  /* 0x00000000000079af */ /* 0x000e2c0000000000 */
[C---:B------:R-:W-:Y:S08]  /*35d0*/  HMMA.16816.F32.BF16 R88, R8.reuse, R44, RZ ;  /* 0x0000002c0858723c */ /* 0x040ff000000418ff */
[C---:B------:R-:W-:Y:S08]  /*35e0*/  HMMA.16816.F32.BF16 R84, R8.reuse, R46, RZ ;  /* 0x0000002e0854723c */ /* 0x040ff000000418ff */
[C---:B------:R-:W-:Y:S08]  /*35f0*/  HMMA.16816.F32.BF16 R76, R8.reuse, R56, RZ ;  /* 0x00000038084c723c */ /* 0x040ff000000418ff */
[----:B-1----:R-:W-:Y:S08]  /*3600*/  HMMA.16816.F32.BF16 R24, R8, R58, RZ ;  /* 0x0000003a0818723c */ /* 0x002ff000000418ff */
[C---:B------:R-:W-:Y:S01]  /*3610*/  HMMA.16816.F32.BF16 R8, R4.reuse, R100, R40 ;  /* 0x000000640408723c */ /* 0x040fe20000041828 */
[----:B------:R-:W1:Y:S07]  /*3620*/  LDSM.16.M88.4 R40, [R217+0x1800] ;  /* 0x00180000d928783b */ /* 0x000e6e0000000200 */
[C---:B------:R-:W-:Y:S08]  /*3630*/  HMMA.16816.F32.BF16 R56, R4.reuse, R92, R36 ;  /* 0x0000005c0438723c */ /* 0x040ff00000041824 */
[C---:B------:R-:W-:Y:S08]  /*3640*/  HMMA.16816.F32.BF16 R52, R4.reuse, R94, R32 ;  /* 0x0000005e0434723c */ /* 0x040ff00000041820 */
[C---:B--2---:R-:W-:Y:S08]  /*3650*/  HMMA.16816.F32.BF16 R16, R4.reuse, R98, R20 ;  /* 0x000000620410723c */ /* 0x044ff00000041814 */
[C---:B------:R-:W-:Y:S08]  /*3660*/  HMMA.16816.F32.BF16 R20, R4.reuse, R102, R48 ;  /* 0x000000660414723c */ /* 0x040ff00000041830 */
[C---:B------:R-:W-:Y:S08]  /*3670*/  HMMA.16816.F32.BF16 R44, R4.reuse, R96, R28 ;  /* 0x00000060042c723c */ /* 0x040ff0000004181c */
[C---:B------:R-:W-:Y:S08]  /*3680*/  HMMA.16816.F32.BF16 R36, R4.reuse, R104, R60 ;  /* 0x000000680424723c */ /* 0x040ff0000004183c */
[C---:B------:R-:W-:Y:S08]  /*3690*/  HMMA.16816.F32.BF16 R32, R4.reuse, R106, R80 ;  /* 0x0000006a0420723c */ /* 0x040ff00000041850 */
[C---:B------:R-:W-:Y:S08]  /*36a0*/  HMMA.16816.F32.BF16 R96, R4.reuse, R112, R76 ;  /* 0x000000700460723c */ /* 0x040ff0000004184c */
[----:B------:R-:W-:Y:S01]  /*36b0*/  HMMA.16816.F32.BF16 R104, R4, R114, R24 ;  /* 0x000000720468723c */ /* 0x000fe20000041818 */
[----:B------:R-:W2:Y:S07]  /*36c0*/  LDSM.16.M88.4 R24, [R217+0x2000] ;  /* 0x00200000d918783b */ /* 0x000eae0000000200 */
[----:B---3--:R-:W-:Y:S01]  /*36d0*/  HMMA.16816.F32.BF16 R76, R12, R64, R8 ;  /* 0x000000400c4c723c */ /* 0x008fe20000041808 */
[----:B------:R-:W3:Y:S01]  /*36e0*/  LDSM.16.M88.4 R8, [R217+0x2800] ;  /* 0x00280000d908783b */ /* 0x000ee20000000200 */
[----:B------:R-:W-:-:S05]  /*36f0*/  IMAD.IADD R216, R227, 0x1, R0 ;  /* 0x00000001e3d87824 */ /* 0x000fca00078e0200 */
[----:B------:R-:W-:Y:S01]  /*3700*/  LDSM.16.M88.4 R48, [R216+-0x7800] ;  /* 0xff880000d830783b */ /* 0x000fe20000000200 */
[----:B------:R-:W-:Y:S08]  /*3710*/  HMMA.16816.F32.BF16 R28, R4, R108, R88 ;  /* 0x0000006c041c723c */ /* 0x000ff00000041858 */
[C---:B------:R-:W-:Y:S08]  /*3720*/  HMMA.16816.F32.BF16 R100, R12.reuse, R72, R56 ;  /* 0x000000480c64723c */ /* 0x040ff00000041838 */
[----:B------:R-:W-:Y:S01]  /*3730*/  HMMA.16816.F32.BF16 R92, R12, R74, R52 ;  /* 0x0000004a0c5c723c */ /* 0x000fe20000041834 */
[----:B------:R-:W-:Y:S07]  /*3740*/  LDSM.16.M88.4 R52, [R216+-0x9000] ;  /* 0xff700000d834783b */ /* 0x000fee0000000200 */
[----:B------:R-:W-:Y:S01]  /*3750*/  HMMA.16816.F32.BF16 R84, R4, R110, R84 ;  /* 0x0000006e0454723c */ /* 0x000fe20000041854 */
[----:B------:R-:W5:Y:S04]  /*3760*/  LDSM.16.M88.4 R4, [R224] ;  /* 0x00000000e004783b */ /* 0x000f680000000200 */
[----:B------:R-:W-:Y:S03]  /*3770*/  LDSM.16.M88.4 R108, [R135+0x3800] ;  /* 0x00380000876c783b */ /* 0x000fe60000000200 */
[C---:B------:R-:W-:Y:S01]  /*3780*/  HMMA.16816.F32.BF16 R72, R12.reuse, R66, R20 ;  /* 0x000000420c48723c */ /* 0x040fe20000041814 */
[----:B------:R-:W3:Y:S07]  /*3790*/  LDSM.16.M88.4 R64, [R216+-0x8000] ;  /* 0xff800000d840783b */ /* 0x000eee0000000200 */
[C---:B------:R-:W-:Y:S01]  /*37a0*/  HMMA.16816.F32.BF16 R88, R12.reuse, R68, R44 ;  /* 0x000000440c58723c */ /* 0x040fe2000004182c */
[----:B------:R-:W-:Y:S07]  /*37b0*/  LDSM.16.M88.4 R44, [R216+-0x7000] ;  /* 0xff900000d82c783b */ /* 0x000fee0000000200 */
[C---:B------:R-:W-:Y:S01]  /*37c0*/  HMMA.16816.F32.BF16 R80, R12.reuse, R70, R16 ;  /* 0x000000460c50723c */ /* 0x040fe20000041810 */
[----:B------:R-:W4:Y:S04]  /*37d0*/  LDSM.16.M88.4 R68, [R216+-0x8800] ;  /* 0xff780000d844783b */ /* 0x000f280000000200 */
[----:B------:R-:W-:Y:S03]  /*37e0*/  LDSM.16.M88.4 R16, [R222+0x4000] ;  /* 0x00400000de10783b */ /* 0x000fe60000000200 */
[C---:B-1----:R-:W-:Y:S01]  /*37f0*/  HMMA.16816.F32.BF16 R60, R12.reuse, R40, R36 ;  /* 0x000000280c3c723c */ /* 0x042fe20000041824 */
[----:B------:R-:W1:Y:S07]  /*3800*/  LDSM.16.M88.4 R36, [R216+-0x6800] ;  /* 0xff980000d824783b */ /* 0x000e6e0000000200 */
[C---:B------:R-:W-:Y:S08]  /*3810*/  HMMA.16816.F32.BF16 R56, R12.reuse, R42, R32 ;  /* 0x0000002a0c38723c */ /* 0x040ff00000041820 */
[C---:B--2---:R-:W-:Y:S08]  /*3820*/  HMMA.16816.F32.BF16 R40, R12.reuse, R24, R28 ;  /* 0x000000180c28723c */ /* 0x044ff0000004181c */
[C---:B---3--:R-:W-:Y:S08]  /*3830*/  HMMA.16816.F32.BF16 R28, R12.reuse, R8, R96 ;  /* 0x000000080c1c723c */ /* 0x048ff00000041860 */
[C---:B------:R-:W-:Y:S08]  /*3840*/  HMMA.16816.F32.BF16 R20, R12.reuse, R10, R104 ;  /* 0x0000000a0c14723c */ /* 0x040ff00000041868 */
[----:B------:R-:W-:Y:S01]  /*3850*/  HMMA.16816.F32.BF16 R32, R12, R26, R84 ;  /* 0x0000001a0c20723c */ /* 0x000fe20000041854 */
[----:B------:R-:W2:Y:S07]  /*3860*/  LDSM.16.M88.4 R24, [R135+0x3000] ;  /* 0x003000008718783b */ /* 0x000eae0000000200 */
[C---:B-----5:R-:W-:Y:S08]  /*3870*/  HMMA.16816.F32.BF16 R8, R4.reuse, R54, R92 ;  /* 0x000000360408723c */ /* 0x060ff0000004185c */
[C---:B------:R-:W-:Y:S01]  /*3880*/  HMMA.16816.F32.BF16 R84, R4.reuse, R64, R76 ;  /* 0x000000400454723c */ /* 0x040fe2000004184c */
[----:B------:R-:W3:Y:S07]  /*3890*/  LDSM.16.M88.4 R76, [R135+0x4000] ;  /* 0x00400000874c783b */ /* 0x000eee0000000200 */
[C---:B------:R-:W-:Y:S08]  /*38a0*/  HMMA.16816.F32.BF16 R12, R4.reuse, R52, R100 ;  /* 0x00000034040c723c */ /* 0x040ff00000041864 */
[C---:B------:R-:W-:Y:S08]  /*38b0*/  HMMA.16816.F32.BF16 R92, R4.reuse, R48, R60 ;  /* 0x00000030045c723c */ /* 0x040ff0000004183c */
[C---:B------:R-:W-:Y:S01]  /*38c0*/  HMMA.16816.F32.BF16 R96, R4.reuse, R50, R56 ;  /* 0x000000320460723c */ /* 0x040fe20000041838 */
[----:B------:R-:W5:Y:S07]  /*38d0*/  LDSM.16.M88.4 R48, [R135+0x4800] ;  /* 0x004800008730783b */ /* 0x000f6e0000000200 */
[C---:B----4-:R-:W-:Y:S08]  /*38e0*/  HMMA.16816.F32.BF16 R52, R4.reuse, R68, R88 ;  /* 0x000000440434723c */ /* 0x050ff00000041858 */
[C---:B------:R-:W-:Y:S08]  /*38f0*/  HMMA.16816.F32.BF16 R80, R4.reuse, R70, R80 ;  /* 0x000000460450723c */ /* 0x040ff00000041850 */
[C---:B------:R-:W-:Y:S01]  /*3900*/  HMMA.16816.F32.BF16 R100, R4.reuse, R44, R40 ;  /* 0x0000002c0464723c */ /* 0x040fe20000041828 */
[----:B------:R-:W4:Y:S07]  /*3910*/  LDSM.16.M88.4 R40, [R135+0x5000] ;  /* 0x005000008728783b */ /* 0x000f2e0000000200 */
[C---:B-1----:R-:W-:Y:S01]  /*3920*/  HMMA.16816.F32.BF16 R68, R4.reuse, R36, R28 ;  /* 0x000000240444723c */ /* 0x042fe2000004181c */
[----:B------:R-:W-:Y:S07]  /*3930*/  LDSM.16.M88.4 R28, [R228] ;  /* 0x00000000e41c783b */ /* 0x000fee0000000200 */
[C---:B------:R-:W-:Y:S01]  /*3940*/  HMMA.16816.F32.BF16 R56, R4.reuse, R38, R20 ;  /* 0x000000260438723c */ /* 0x040fe20000041814 */
[----:B------:R-:W1:Y:S07]  /*3950*/  LDSM.16.M88.4 R36, [R135+0x5800] ;  /* 0x005800008724783b */ /* 0x000e6e0000000200 */
[----:B------:R-:W-:Y:S01]  /*3960*/  HMMA.16816.F32.BF16 R88, R4, R66, R72 ;  /* 0x000000420458723c */ /* 0x000fe20000041848 */
[C---:B------:R-:W-:Y:S01]  /*3970*/  IADD3 R230, R226.reuse, 0x4800, RZ ;  /* 0x00004800e2e67810 */ /* 0x040fe20007ffe0ff */
[----:B------:R-:W-:Y:S01]  /*3980*/  LDSM.16.M88.4 R64, [R229] ;  /* 0x00000000e540783b */ /* 0x000fe20000000200 */
[----:B------:R-:W-:-:S02]  /*3990*/  IADD3 R231, R226, 0x5000, RZ ;  /* 0x00005000e2e77810 */ /* 0x000fc40007ffe0ff */
[C---:B------:R-:W-:Y:S01]  /*39a0*/  IADD3 R232, R226.reuse, 0x5800, RZ ;  /* 0x00005800e2e87810 */ /* 0x040fe20007ffe0ff */
[----:B------:R-:W-:Y:S02]  /*39b0*/  LDSM.16.M88.4 R104, [R230] ;  /* 0x00000000e668783b */ /* 0x000fe40000000200 */
[----:B------:R-:W-:Y:S02]  /*39c0*/  HMMA.16816.F32.BF16 R72, R4, R46, R32 ;  /* 0x0000002e0448723c */ /* 0x000fe40000041820 */
[----:B------:R-:W-:Y:S04]  /*39d0*/  LDSM.16.M88.4 R4, [R223+0x4000] ;  /* 0x00400000df04783b */ /* 0x000fe80000000200 */
[----:B------:R-:W1:Y:S02]  /*39e0*/  LDSM.16.M88.4 R32, [R233] ;  /* 0x00000000e920783b */ /* 0x000e640000000200 */
[C---:B--2---:R-:W-:Y:S02]  /*39f0*/  HMMA.16816.F32.BF16 R44, R16.reuse, R24, R12 ;  /* 0x00000018102c723c */ /* 0x044fe4000004180c */
[----:B------:R-:W2:Y:S04]  /*3a00*/  LDSM.16.M88.4 R112, [R231] ;  /* 0x00000000e770783b */ /* 0x000ea80000000200 */
[----:B------:R-:W1:Y:S02]  /*3a10*/  LDSM.16.M88.4 R120, [R232] ;  /* 0x00000000e878783b */ /* 0x000e640000000200 */
[C---:B------:R-:W-:Y:S02]  /*3a20*/  HMMA.16816.F32.BF16 R24, R16.reuse, R26, R8 ;  /* 0x0000001a1018723c */ /* 0x040fe40000041808 */
[----:B------:R-:W1:Y:S06]  /*3a30*/  LDSM.16.M88.4 R8, [R225+0x4000] ;  /* 0x00400000e108783b */ /* 0x000e6c0000000200 */
[C---:B------:R-:W-:Y:S01]  /*3a40*/  HMMA.16816.F32.BF16 R20, R16.reuse, R108, R52 ;  /* 0x0000006c1014723c */ /* 0x040fe20000041834 */
[----:B------:R-:W1:Y:S07]  /*3a50*/  LDSM.16.M88.4 R52, [R217+0x3800] ;  /* 0x00380000d934783b */ /* 0x000e6e0000000200 */
[C---:B------:R-:W-:Y:S01]  /*3a60*/  HMMA.16816.F32.BF16 R12, R16.reuse, R110, R80 ;  /* 0x0000006e100c723c */ /* 0x040fe20000041850 */
[----:B------:R-:W-:Y:S07]  /*3a70*/  LDSM.16.M88.4 R108, [R217+0x5000] ;  /* 0x00500000d96c783b */ /* 0x000fee0000000200 */
[C---:B---3--:R-:W-:Y:S08]  /*3a80*/  HMMA.16816.F32.BF16 R80, R16.reuse, R78, R88 ;  /* 0x0000004e1050723c */ /* 0x048ff00000041858 */
[C---:B-----5:R-:W-:Y:S08]  /*3a90*/  HMMA.16816.F32.BF16 R88, R16.reuse, R48, R92 ;  /* 0x000000301058723c */ /* 0x060ff0000004185c */
[C---:B------:R-:W-:Y:S08]  /*3aa0*/  HMMA.16816.F32.BF16 R60, R16.reuse, R76, R84 ;  /* 0x0000004c103c723c */ /* 0x040ff00000041854 */
[C---:B------:R-:W-:Y:S01]  /*3ab0*/  HMMA.16816.F32.BF16 R96, R16.reuse, R50, R96 ;  /* 0x000000321060723c */ /* 0x040fe20000041860 */
[----:B------:R-:W3:Y:S07]  /*3ac0*/  LDSM.16.M88.4 R48, [R217+0x4000] ;  /* 0x00400000d930783b */ /* 0x000eee0000000200 */
[C---:B----4-:R-:W-:Y:S08]  /*3ad0*/  HMMA.16816.F32.BF16 R92, R16.reuse, R42, R72 ;  /* 0x0000002a105c723c */ /* 0x050ff00000041848 */
[C---:B------:R-:W-:Y:S08]  /*3ae0*/  HMMA.16816.F32.BF16 R100, R16.reuse, R40, R100 ;  /* 0x000000281064723c */ /* 0x040ff00000041864 */
[C---:B-1----:R-:W-:Y:S08]  /*3af0*/  HMMA.16816.F32.BF16 R84, R16.reuse, R36, R68 ;  /* 0x000000241054723c */ /* 0x042ff00000041844 */
[----:B------:R-:W-:Y:S08]  /*3b00*/  HMMA.16816.F32.BF16 R72, R16, R38, R56 ;  /* 0x000000261048723c */ /* 0x000ff00000041838 */
[C---:B------:R-:W-:Y:S01]  /*3b10*/  HMMA.16816.F32.BF16 R68, R4.reuse, R32, R44 ;  /* 0x000000200444723c */ /* 0x040fe2000004182c */
[----:B------:R-:W1:Y:S07]  /*3b20*/  LDSM.16.M88.4 R44, [R217+0x4800] ;  /* 0x00480000d92c783b */ /* 0x000e6e0000000200 */
[C---:B------:R-:W-:Y:S08]  /*3b30*/  HMMA.16816.F32.BF16 R76, R4.reuse, R34, R24 ;  /* 0x00000022044c723c */ /* 0x040ff00000041818 */
[C---:B------:R-:W-:Y:S08]  /*3b40*/  HMMA.16816.F32.BF16 R56, R4.reuse, R28, R20 ;  /* 0x0000001c0438723c */ /* 0x040ff00000041814 */
[C---:B------:R-:W-:Y:S08]  /*3b50*/  HMMA.16816.F32.BF16 R40, R4.reuse, R30, R12 ;  /* 0x0000001e0428723c */ /* 0x040ff0000004180c */
[C---:B------:R-:W-:Y:S08]  /*3b60*/  HMMA.16816.F32.BF16 R36, R4.reuse, R64, R60 ;  /* 0x000000400424723c */ /* 0x040ff0000004183c */
[C---:B------:R-:W-:Y:S08]  /*3b70*/  HMMA.16816.F32.BF16 R32, R4.reuse, R66, R80 ;  /* 0x000000420420723c */ /* 0x040ff00000041850 */
[C---:B------:R-:W-:Y:S08]  /*3b80*/  HMMA.16816.F32.BF16 R28, R4.reuse, R104, R88 ;  /* 0x00000068041c723c */ /* 0x040ff00000041858 */
[C---:B------:R-:W-:Y:S08]  /*3b90*/  HMMA.16816.F32.BF16 R24, R4.reuse, R106, R96 ;  /* 0x0000006a0418723c */ /* 0x040ff00000041860 */
[C---:B--2---:R-:W-:Y:S08]  /*3ba0*/  HMMA.16816.F32.BF16 R20, R4.reuse, R112, R100 ;  /* 0x000000700414723c */ /* 0x044ff00000041864 */
[C---:B------:R-:W-:Y:S01]  /*3bb0*/  HMMA.16816.F32.BF16 R16, R4.reuse, R114, R92 ;  /* 0x000000720410723c */ /* 0x040fe2000004185c */
[----:B------:R-:W-:Y:S07]  /*3bc0*/  LDSM.16.M88.4 R112, [R216+-0x5800] ;  /* 0xffa80000d870783b */ /* 0x000fee0000000200 */
[C---:B------:R-:W-:Y:S08]  /*3bd0*/  HMMA.16816.F32.BF16 R12, R4.reuse, R120, R84 ;  /* 0x00000078040c723c */ /* 0x040ff00000041854 */
[----:B------:R-:W-:Y:S01]  /*3be0*/  HMMA.16816.F32.BF16 R64, R4, R122, R72 ;  /* 0x0000007a0440723c */ /* 0x000fe20000041848 */
[----:B------:R-:W-:Y:S04]  /*3bf0*/  LDSM.16.M88.4 R4, [R224+0x4000] ;  /* 0x00400000e004783b */ /* 0x000fe80000000200 */
[----:B------:R-:W2:Y:S03]  /*3c00*/  LDSM.16.M88.4 R72, [R216+-0x6000] ;  /* 0xffa00000d848783b */ /* 0x000ea60000000200 */
[C---:B------:R-:W-:Y:S01]  /*3c10*/  HMMA.16816.F32.BF16 R68, R8.reuse, R124, R68 ;  /* 0x0000007c0844723c */ /* 0x040fe20000041844 */
[C---:B------:R-:W-:Y:S01]  /*3c20*/  IADD3 R239, R226.reuse, 0x6000, RZ ;  /* 0x00006000e2ef7810 */ /* 0x040fe20007ffe0ff */
[----:B------:R-:W-:Y:S06]  /*3c30*/  LDSM.16.M88.4 R120, [R135+0x9000] ;  /* 0x009000008778783b */ /* 0x000fec0000000200 */
[C---:B------:R-:W-:Y:S08]  /*3c40*/  HMMA.16816.F32.BF16 R76, R8.reuse, R126, R76 ;  /* 0x0000007e084c723c */ /* 0x040ff0000004184c */
[C---:B------:R-:W-:Y:S01]  /*3c50*/  HMMA.16816.F32.BF16 R100, R8.reuse, R52, R56 ;  /* 0x000000340864723c */ /* 0x040fe20000041838 */
[----:B------:R-:W4:Y:S07]  /*3c60*/  LDSM.16.M88.4 R56, [R216+-0x5000] ;  /* 0xffb00000d838783b */ /* 0x000f2e0000000200 */
[C---:B------:R-:W-:Y:S01]  /*3c70*/  HMMA.16816.F32.BF16 R104, R8.reuse, R54, R40 ;  /* 0x000000360868723c */ /* 0x040fe20000041828 */
[----:B------:R-:W5:Y:S04]  /*3c80*/  LDSM.16.M88.4 R52, [R216+-0x4800] ;  /* 0xffb80000d834783b */ /* 0x000f680000000200 */
[----:B------:R-:W-:Y:S03]  /*3c90*/  LDSM.16.M88.4 R40, [R216+-0x3800] ;  /* 0xffc80000d828783b */ /* 0x000fe60000000200 */
[C---:B---3--:R-:W-:Y:S08]  /*3ca0*/  HMMA.16816.F32.BF16 R96, R8.reuse, R48, R36 ;  /* 0x000000300860723c */ /* 0x048ff00000041824 */
[C---:B------:R-:W-:Y:S01]  /*3cb0*/  HMMA.16816.F32.BF16 R92, R8.reuse, R50, R32 ;  /* 0x00000032085c723c */ /* 0x040fe20000041820 */
[----:B------:R-:W-:Y:S07]  /*3cc0*/  LDSM.16.M88.4 R32, [R135+0x6000] ;  /* 0x006000008720783b */ /* 0x000fee0000000200 */
[C---:B-1----:R-:W-:Y:S01]  /*3cd0*/  HMMA.16816.F32.BF16 R88, R8.reuse, R44, R28 ;  /* 0x0000002c0858723c */ /* 0x042fe2000004181c */
[----:B------:R-:W-:Y:S07]  /*3ce0*/  LDSM.16.M88.4 R28, [R135+0x6800] ;  /* 0x00680000871c783b */ /* 0x000fee0000000200 */
[C---:B------:R-:W-:Y:S01]  /*3cf0*/  HMMA.16816.F32.BF16 R84, R8.reuse, R46, R24 ;  /* 0x0000002e0854723c */ /* 0x040fe20000041818 */
[----:B------:R-:W1:Y:S07]  /*3d00*/  LDSM.16.M88.4 R44, [R216+-0x4000] ;  /* 0xffc00000d82c783b */ /* 0x000e6e0000000200 */
[C---:B------:R-:W-:Y:S01]  /*3d10*/  HMMA.16816.F32.BF16 R48, R8.reuse, R116, R12 ;  /* 0x000000740830723c */ /* 0x040fe2000004180c */
[----:B------:R-:W3:Y:S07]  /*3d20*/  LDSM.16.M88.4 R12, [R222+0x8000] ;  /* 0x00800000de0c783b */ /* 0x000eee0000000200 */
[C---:B------:R-:W-:Y:S08]  /*3d30*/  HMMA.16816.F32.BF16 R80, R8.reuse, R108, R20 ;  /* 0x0000006c0850723c */ /* 0x040ff00000041814 */
[C---:B------:R-:W-:Y:S08]  /*3d40*/  HMMA.16816.F32.BF16 R60, R8.reuse, R110, R16 ;  /* 0x0000006e083c723c */ /* 0x040ff00000041810 */
[----:B------:R-:W-:Y:S01]  /*3d50*/  HMMA.16816.F32.BF16 R36, R8, R118, R64 ;  /* 0x000000760824723c */ /* 0x000fe20000041840 */
[C---:B------:R-:W-:Y:S01]  /*3d60*/  IADD3 R234, R226.reuse, 0x6800, RZ ;  /* 0x00006800e2ea7810 */ /* 0x040fe20007ffe0ff */
[----:B------:R-:W-:Y:S06]  /*3d70*/  LDSM.16.M88.4 R116, [R217+0x6000] ;  /* 0x00600000d974783b */ /* 0x000fec0000000200 */
[C---:B--2---:R-:W-:Y:S01]  /*3d80*/  HMMA.16816.F32.BF16 R24, R4.reuse, R72, R68 ;  /* 0x000000480418723c */ /* 0x044fe20000041844 */
[----:B------:R-:W2:Y:S07]  /*3d90*/  LDSM.16.M88.4 R68, [R135+0x7000] ;  /* 0x007000008744783b */ /* 0x000eae0000000200 */
[C---:B------:R-:W-:Y:S08]  /*3da0*/  HMMA.16816.F32.BF16 R20, R4.reuse, R74, R76 ;  /* 0x0000004a0414723c */ /* 0x040ff0000004184c */
[C---:B------:R-:W-:Y:S01]  /*3db0*/  HMMA.16816.F32.BF16 R16, R4.reuse, R112, R100 ;  /* 0x000000700410723c */ /* 0x040fe20000041864 */
[----:B------:R-:W-:Y:S07]  /*3dc0*/  LDSM.16.M88.4 R100, [R135+0x7800] ;  /* 0x007800008764783b */ /* 0x000fee0000000200 */
[C---:B------:R-:W-:Y:S01]  /*3dd0*/  HMMA.16816.F32.BF16 R8, R4.reuse, R114, R104 ;  /* 0x000000720408723c */ /* 0x040fe20000041868 */
[C---:B------:R-:W-:Y:S01]  /*3de0*/  IADD3 R235, R226.reuse, 0x7000, RZ ;  /* 0x00007000e2eb7810 */ /* 0x040fe20007ffe0ff */
[----:B------:R-:W-:Y:S06]  /*3df0*/  LDSM.16.M88.4 R112, [R216+-0x3000] ;  /* 0xffd00000d870783b */ /* 0x000fec0000000200 */
[C---:B----4-:R-:W-:Y:S08]  /*3e00*/  HMMA.16816.F32.BF16 R64, R4.reuse, R56, R96 ;  /* 0x000000380440723c */ /* 0x050ff00000041860 */
[C---:B------:R-:W-:Y:S01]  /*3e10*/  HMMA.16816.F32.BF16 R56, R4.reuse, R58, R92 ;  /* 0x0000003a0438723c */ /* 0x040fe2000004185c */
[----:B------:R-:W4:Y:S07]  /*3e20*/  LDSM.16.M88.4 R92, [R135+0x8000] ;  /* 0x00800000875c783b */ /* 0x000f2e0000000200 */
[C---:B-----5:R-:W-:Y:S08]  /*3e30*/  HMMA.16816.F32.BF16 R72, R4.reuse, R52, R88 ;  /* 0x000000340448723c */ /* 0x060ff00000041858 */
[C---:B------:R-:W-:Y:S08]  /*3e40*/  HMMA.16816.F32.BF16 R84, R4.reuse, R54, R84 ;  /* 0x000000360454723c */ /* 0x040ff00000041854 */
[C---:B-1----:R-:W-:Y:S08]  /*3e50*/  HMMA.16816.F32.BF16 R76, R4.reuse, R44, R80 ;  /* 0x0000002c044c723c */ /* 0x042ff00000041850 */
[C---:B------:R-:W-:Y:S08]  /*3e60*/  HMMA.16816.F32.BF16 R96, R4.reuse, R40, R48 ;  /* 0x000000280460723c */ /* 0x040ff00000041830 */
[----:B------:R-:W-:Y:S01]  /*3e70*/  HMMA.16816.F32.BF16 R80, R4, R42, R36 ;  /* 0x0000002a0450723c */ /* 0x000fe20000041824 */
[----:B------:R-:W-:Y:S07]  /*3e80*/  LDSM.16.M88.4 R36, [R235] ;  /* 0x00000000eb24783b */ /* 0x000fee0000000200 */
[C---:B---3--:R-:W-:Y:S01]  /*3e90*/  HMMA.16816.F32.BF16 R52, R12.reuse, R32, R24 ;  /* 0x000000200c34723c */ /* 0x048fe20000041818 */
[----:B------:R-:W-:Y:S07]  /*3ea0*/  LDSM.16.M88.4 R24, [R234] ;  /* 0x00000000ea18783b */ /* 0x000fee0000000200 */
[C---:B------:R-:W-:Y:S01]  /*3eb0*/  HMMA.16816.F32.BF16 R48, R12.reuse, R34, R20 ;  /* 0x000000220c30723c */ /* 0x040fe20000041814 */
[----:B------:R-:W1:Y:S07]  /*3ec0*/  LDSM.16.M88.4 R32, [R135+0x8800] ;  /* 0x008800008720783b */ /* 0x000e6e0000000200 */
[C---:B------:R-:W-:Y:S08]  /*3ed0*/  HMMA.16816.F32.BF16 R40, R12.reuse, R28, R16 ;  /* 0x0000001c0c28723c */ /* 0x040ff00000041810 */
[----:B------:R-:W-:Y:S01]  /*3ee0*/  HMMA.16816.F32.BF16 R20, R12, R30, R8 ;  /* 0x0000001e0c14723c */ /* 0x000fe20000041808 */
[----:B------:R-:W-:Y:S04]  /*3ef0*/  LDSM.16.M88.4 R8, [R223+0x8000] ;  /* 0x00800000df08783b */ /* 0x000fe80000000200 */
[----:B------:R-:W3:Y:S03]  /*3f00*/  LDSM.16.M88.4 R28, [R239] ;  /* 0x00000000ef1c783b */ /* 0x000ee60000000200 */
[----:B------:R-:W-:Y:S01]  /*3f10*/  HMMA.16816.F32.BF16 R88, R4, R46, R60 ;  /* 0x0000002e0458723c */ /* 0x000fe2000004183c */
[C---:B------:R-:W-:Y:S01]  /*3f20*/  IADD3 R236, R226.reuse, 0x7800, RZ ;  /* 0x00007800e2ec7810 */ /* 0x040fe20007ffe0ff */
[----:B------:R-:W-:Y:S06]  /*3f30*/  LDSM.16.M88.4 R4, [R225+0x8000] ;  /* 0x00800000e104783b */ /* 0x000fec0000000200 */
[C---:B--2---:R-:W-:Y:S08]  /*3f40*/  HMMA.16816.F32.BF16 R16, R12.reuse, R68, R64 ;  /* 0x000000440c10723c */ /* 0x044ff00000041840 */
[----:B------:R-:W-:Y:S01]  /*3f50*/  HMMA.16816.F32.BF16 R44, R12, R70, R56 ;  /* 0x000000460c2c723c */ /* 0x000fe20000041838 */
[----:B------:R-:W2:Y:S01]  /*3f60*/  LDSM.16.M88.4 R68, [R236] ;  /* 0x00000000ec44783b */ /* 0x000ea20000000200 */
[----:B------:R-:W-:-:S06]  /*3f70*/  IADD3 R237, R226, 0x8000, RZ ;  /* 0x00008000e2ed7810 */ /* 0x000fcc0007ffe0ff */
[C---:B----4-:R-:W-:Y:S01]  /*3f80*/  HMMA.16816.F32.BF16 R60, R12.reuse, R92, R76 ;  /* 0x0000005c0c3c723c */ /* 0x050fe2000004184c */
[----:B------:R-:W4:Y:S07]  /*3f90*/  LDSM.16.M88.4 R76, [R237] ;  /* 0x00000000ed4c783b */ /* 0x000f2e0000000200 */
[C---:B------:R-:W-:Y:S08]  /*3fa0*/  HMMA.16816.F32.BF16 R56, R12.reuse, R94, R88 ;  /* 0x0000005e0c38723c */ /* 0x040ff00000041858 */
[C---:B------:R-:W-:Y:S08]  /*3fb0*/  HMMA.16816.F32.BF16 R72, R12.reuse, R100, R72 ;  /* 0x000000640c48723c */ /* 0x040ff00000041848 */
[C---:B------:R-:W-:Y:S01]  /*3fc0*/  HMMA.16816.F32.BF16 R64, R12.reuse, R102, R84 ;  /* 0x000000660c40723c */ /* 0x040fe20000041854 */
[C---:B------:R-:W-:Y:S01]  /*3fd0*/  IADD3 R238, R226.reuse, 0x8800, RZ ;  /* 0x00008800e2ee7810 */ /* 0x040fe20007ffe0ff */
[----:B------:R-:W-:Y:S04]  /*3fe0*/  LDSM.16.M88.4 R100, [R217+0x7800] ;  /* 0x00780000d964783b */ /* 0x000fe80000000200 */
[----:B------:R-:W-:Y:S02]  /*3ff0*/  LDSM.16.M88.4 R108, [R238] ;  /* 0x00000000ee6c783b */ /* 0x000fe40000000200 */
[C---:B-1----:R-:W-:Y:S08]  /*4000*/  HMMA.16816.F32.BF16 R92, R12.reuse, R32, R96 ;  /* 0x000000200c5c723c */ /* 0x042ff00000041860 */
[----:B------:R-:W-:Y:S01]  /*4010*/  HMMA.16816.F32.BF16 R104, R12, R34, R80 ;  /* 0x000000220c68723c */ /* 0x000fe20000041850 */
[----:B------:R-:W-:Y:S04]  /*4020*/  LDSM.16.M88.4 R32, [R217+0x7000] ;  /* 0x00700000d920783b */ /* 0x000fe80000000200 */
[----:B------:R-:W-:Y:S03]  /*4030*/  LDSM.16.M88.4 R80, [R217+0x8800] ;  /* 0x00880000d950783b */ /* 0x000fe60000000200 */
[C---:B---3--:R-:W-:Y:S08]  /*4040*/  HMMA.16816.F32.BF16 R12, R8.reuse, R28, R52 ;  /* 0x0000001c080c723c */ /* 0x048ff00000041834 */
[C---:B------:R-:W-:Y:S08]  /*4050*/  HMMA.16816.F32.BF16 R52, R8.reuse, R30, R48 ;  /* 0x0000001e0834723c */ /* 0x040ff00000041830 */
[C---:B------:R-:W-:Y:S08]  /*4060*/  HMMA.16816.F32.BF16 R48, R8.reuse, R24, R40 ;  /* 0x000000180830723c */ /* 0x040ff00000041828 */
[C---:B------:R-:W-:Y:S01]  /*4070*/  HMMA.16816.F32.BF16 R40, R8.reuse, R26, R20 ;  /* 0x0000001a0828723c */ /* 0x040fe20000041814 */
[----:B------:R-:W-:Y:S07]  /*4080*/  LDSM.16.M88.4 R20, [R222+0xc000] ;  /* 0x00c00000de14783b */ /* 0x000fee0000000200 */
[C---:B------:R-:W-:Y:S01]  /*4090*/  HMMA.16816.F32.BF16 R28, R8.reuse, R36, R16 ;  /* 0x00000024081c723c */ /* 0x040fe20000041810 */
[----:B------:R-:W-:Y:S07]  /*40a0*/  LDSM.16.M88.4 R16, [R224+0x8000] ;  /* 0x00800000e010783b */ /* 0x000fee0000000200 */
[C---:B------:R-:W-:Y:S01]  /*40b0*/  HMMA.16816.F32.BF16 R24, R8.reuse, R38, R44 ;  /* 0x000000260818723c */ /* 0x040fe2000004182c */
[----:B------:R-:W1:Y:S07]  /*40c0*/  LDSM.16.M88.4 R36, [R217+0x6800] ;  /* 0x00680000d924783b */ /* 0x000e6e0000000200 */
[----:B--2---:R-:W-:Y:S01]  /*40d0*/  HMMA.16816.F32.BF16 R88, R8, R68, R72 ;  /* 0x000000440858723c */ /* 0x004fe20000041848 */
[----:B------:R-:W2:Y:S07]  /*40e0*/  LDSM.16.M88.4 R72, [R217+0x8000] ;  /* 0x00800000d948783b */ /* 0x000eae0000000200 */
[----:B------:R-:W-:Y:S08]  /*40f0*/  HMMA.16816.F32.BF16 R12, R4, R116, R12 ;  /* 0x00000074040c723c */ /* 0x000ff0000004180c */
[----:B------:R-:W-:Y:S08]  /*4100*/  HMMA.16816.F32.BF16 R96, R8, R70, R64 ;  /* 0x000000460860723c */ /* 0x000ff00000041840 */
[----:B------:R-:W-:Y:S01]  /*4110*/  HMMA.16816.F32.BF16 R44, R4, R118, R52 ;  /* 0x00000076042c723c */ /* 0x000fe20000041834 */
[----:B------:R-:W-:Y:S07]  /*4120*/  LDSM.16.M88.4 R52, [R216+-0x1800] ;  /* 0xffe80000d834783b */ /* 0x000fee0000000200 */
[C---:B----4-:R-:W-:Y:S08]  /*4130*/  HMMA.16816.F32.BF16 R84, R8.reuse, R76, R60 ;  /* 0x0000004c0854723c */ /* 0x050ff0000004183c */
[----:B------:R-:W-:Y:S08]  /*4140*/  HMMA.16816.F32.BF16 R76, R8, R78, R56 ;  /* 0x0000004e084c723c */ /* 0x000ff00000041838 */
[----:B-1----:R-:W-:Y:S01]  /*4150*/  HMMA.16816.F32.BF16 R60, R4, R38, R40 ;  /* 0x00000026043c723c */ /* 0x002fe20000041828 */
[----:B------:R-:W1:Y:S07]  /*4160*/  LDSM.16.M88.4 R40, [R216+-0x2800] ;  /* 0xffd80000d828783b */ /* 0x000e6e0000000200 */
[----:B------:R-:W-:Y:S08]  /*4170*/  HMMA.16816.F32.BF16 R68, R8, R108, R92 ;  /* 0x0000006c0844723c */ /* 0x000ff0000004185c */
[----:B------:R-:W-:Y:S01]  /*4180*/  HMMA.16816.F32.BF16 R64, R4, R36, R48 ;  /* 0x000000240440723c */ /* 0x000fe20000041830 */
[----:B------:R-:W3:Y:S07]  /*4190*/  LDSM.16.M88.4 R36, [R216+-0x2000] ;  /* 0xffe00000d824783b */ /* 0x000eee0000000200 */
[----:B------:R-:W-:Y:S01]  /*41a0*/  HMMA.16816.F32.BF16 R92, R8, R110, R104 ;  /* 0x0000006e085c723c */ /* 0x000fe20000041868 */
[----:B------:R-:W-:Y:S07]  /*41b0*/  LDSM.16.M88.4 R104, [R227] ;  /* 0x00000000e368783b */ /* 0x000fee0000000200 */
[----:B------:R-:W-:Y:S01]  /*41c0*/  HMMA.16816.F32.BF16 R8, R16, R112, R12 ;  /* 0x000000701008723c */ /* 0x000fe2000004180c */
[----:B------:R-:W4:Y:S07]  /*41d0*/  LDSM.16.M88.4 R12, [R223+0xc000] ;  /* 0x00c00000df0c783b */ /* 0x000f2e0000000200 */
[C---:B------:R-:W-:Y:S08]  /*41e0*/  HMMA.16816.F32.BF16 R56, R4.reuse, R32, R28 ;  /* 0x000000200438723c */ /* 0x040ff0000004181c */
[C---:B------:R-:W-:Y:S08]  /*41f0*/  HMMA.16816.F32.BF16 R48, R4.reuse, R34, R24 ;  /* 0x000000220430723c */ /* 0x040ff00000041818 */
[C---:B------:R-:W-:Y:S08]  /*4200*/  HMMA.16816.F32.BF16 R32, R4.reuse, R100, R88 ;  /* 0x000000640420723c */ /* 0x040ff00000041858 */
[----:B------:R-:W-:Y:S08]  /*4210*/  HMMA.16816.F32.BF16 R88, R4, R102, R96 ;  /* 0x000000660458723c */ /* 0x000ff00000041860 */
[----:B------:R-:W-:Y:S08]  /*4220*/  HMMA.16816.F32.BF16 R28, R16, R114, R44 ;  /* 0x00000072101c723c */ /* 0x000ff0000004182c */
[C---:B--2---:R-:W-:Y:S08]  /*4230*/  HMMA.16816.F32.BF16 R96, R4.reuse, R72, R84 ;  /* 0x000000480460723c */ /* 0x044ff00000041854 */
[C---:B------:R-:W-:Y:S01]  /*4240*/  HMMA.16816.F32.BF16 R72, R4.reuse, R74, R76 ;  /* 0x0000004a0448723c */ /* 0x040fe2000004184c */
[----:B------:R-:W2:Y:S07]  /*4250*/  LDSM.16.M88.4 R76, [R135+0x9800] ;  /* 0x00980000874c783b */ /* 0x000eae0000000200 */
[----:B------:R-:W-:Y:S01]  /*4260*/  HMMA.16816.F32.BF16 R108, R4, R80, R68 ;  /* 0x00000050046c723c */ /* 0x000fe20000041844 */
[----:B------:R-:W5:Y:S07]  /*4270*/  LDSM.16.M88.4 R68, [R216+-0x1000] ;  /* 0xfff00000d844783b */ /* 0x000f6e0000000200 */
[----:B------:R-:W-:Y:S01]  /*4280*/  HMMA.16816.F32.BF16 R24, R20, R120, R8 ;  /* 0x000000781418723c */ /* 0x000fe20000041808 */
[----:B------:R-:W-:Y:S01]  /*4290*/  LDSM.16.M88.4 R8, [R225+0xc000] ;  /* 0x00c00000e108783b */ /* 0x000fe20000000200 */
[----:B------:R-:W-:-:S06]  /*42a0*/  IADD3 R240, R226, 0x9800, RZ ;  /* 0x00009800e2f07810 */ /* 0x000fcc0007ffe0ff */
[----:B-1----:R-:W-:Y:S08]  /*42b0*/  HMMA.16816.F32.BF16 R44, R16, R40, R64 ;  /* 0x00000028102c723c */ /* 0x002ff00000041840 */
[----:B------:R-:W-:Y:S01]  /*42c0*/  HMMA.16816.F32.BF16 R112, R4, R82, R92 ;  /* 0x000000520470723c */ /* 0x000fe2000004185c */
[----:B------:R-:W1:Y:S04]  /*42d0*/  LDSM.16.M88.4 R80, [R217+0x9000] ;  /* 0x00900000d950783b */ /* 0x000e680000000200 */
[----:B------:R-:W-:Y:S03]  /*42e0*/  LDSM.16.M88.4 R4, [R224+0xc000] ;  /* 0x00c00000e004783b */ /* 0x000fe60000000200 */
[----:B------:R-:W-:Y:S08]  /*42f0*/  HMMA.16816.F32.BF16 R28, R20, R122, R28 ;  /* 0x0000007a141c723c */ /* 0x000ff0000004181c */
[C---:B---3--:R-:W-:Y:S01]  /*4300*/  HMMA.16816.F32.BF16 R100, R16.reuse, R36, R56 ;  /* 0x000000241064723c */ /* 0x048fe20000041838 */
[----:B------:R-:W3:Y:S07]  /*4310*/  LDSM.16.M88.4 R56, [R240] ;  /* 0x00000000f038783b */ /* 0x000eee0000000200 */
[----:B------:R-:W-:Y:S01]  /*4320*/  HMMA.16816.F32.BF16 R92, R16, R38, R48 ;  /* 0x00000026105c723c */ /* 0x000fe20000041830 */
[----:B------:R-:W1:Y:S04]  /*4330*/  LDSM.16.M88.4 R48, [R216+-0x800] ;  /* 0xfff80000d830783b */ /* 0x000e680000000200 */
[----:B------:R-:W-:Y:S03]  /*4340*/  LDSM.16.M88.4 R36, [R135+0xa000] ;  /* 0x00a000008724783b */ /* 0x000fe60000000200 */
[----:B----4-:R-:W-:Y:S08]  /*4350*/  HMMA.16816.F32.BF16 R24, R12, R104, R24 ;  /* 0x000000680c18723c */ /* 0x010ff00000041818 */
[----:B------:R-:W-:Y:S08]  /*4360*/  HMMA.16816.F32.BF16 R84, R16, R52, R32 ;  /* 0x000000341054723c */ /* 0x000ff00000041820 */
[----:B--2---:R-:W-:Y:S08]  /*4370*/  HMMA.16816.F32.BF16 R32, R20, R76, R44 ;  /* 0x0000004c1420723c */ /* 0x004ff0000004182c */
[----:B------:R-:W-:Y:S01]  /*4380*/  HMMA.16816.F32.BF16 R40, R16, R42, R60 ;  /* 0x0000002a1028723c */ /* 0x000fe2000004183c */
[----:B------:R-:W2:Y:S07]  /*4390*/  LDSM.16.M88.4 R60, [R216] ;  /* 0x00000000d83c783b */ /* 0x000eae0000000200 */
[----:B------:R-:W-:Y:S08]  /*43a0*/  HMMA.16816.F32.BF16 R28, R12, R106, R28 ;  /* 0x0000006a0c1c723c */ /* 0x000ff0000004181c */
[----:B-----5:R-:W-:Y:S01]  /*43b0*/  HMMA.16816.F32.BF16 R104, R16, R70, R72 ;  /* 0x000000461068723c */ /* 0x020fe20000041848 */
[----:B------:R-:W4:Y:S01]  /*43c0*/  LDSM.16.M88.4 R72, [R217+0x9800] ;  /* 0x00980000d948783b */ /* 0x000f220000000200 */
[----:B------:R-:W-:-:S05]  /*43d0*/  IADD3 R241, R226, 0xa000, RZ ;  /* 0x0000a000e2f17810 */ /* 0x000fca0007ffe0ff */
[----:B------:R-:W5:Y:S01]  /*43e0*/  LDSM.16.M88.4 R64, [R241] ;  /* 0x00000000f140783b */ /* 0x000f620000000200 */
[----:B-1----:R-:W-:Y:S08]  /*43f0*/  HMMA.16816.F32.BF16 R24, R8, R80, R24 ;  /* 0x000000500818723c */ /* 0x002ff00000041818 */
[----:B---3--:R-:W-:Y:S08]  /*4400*/  HMMA.16816.F32.BF16 R32, R12, R56, R32 ;  /* 0x000000380c20723c */ /* 0x008ff00000041820 */
[----:B------:R-:W-:Y:S08]  /*4410*/  HMMA.16816.F32.BF16 R40, R20, R78, R40 ;  /* 0x0000004e1428723c */ /* 0x000ff00000041828 */
[----:B------:R-:W-:Y:S08]  /*4420*/  HMMA.16816.F32.BF16 R28, R8, R82, R28 ;  /* 0x00000052081c723c */ /* 0x000ff0000004181c */
[C---:B------:R-:W-:Y:S08]  /*4430*/  HMMA.16816.F32.BF16 R108, R16.reuse, R48, R108 ;  /* 0x00000030106c723c */ /* 0x040ff0000004186c */
[C---:B------:R-:W-:Y:S01]  /*4440*/  HMMA.16816.F32.BF16 R112, R16.reuse, R50, R112 ;  /* 0x000000321070723c */ /* 0x040fe20000041870 */
[----:B------:R-:W1:Y:S07]  /*4450*/  LDSM.16.M88.4 R48, [R216+0x800] ;  /* 0x00080000d830783b */ /* 0x000e6e0000000200 */
[----:B------:R-:W-:Y:S01]  /*4460*/  HMMA.16816.F32.BF16 R88, R16, R54, R88 ;  /* 0x000000361058723c */ /* 0x000fe20000041858 */
[----:B------:R-:W3:Y:S07]  /*4470*/  LDSM.16.M88.4 R52, [R135+0xa800] ;  /* 0x00a800008734783b */ /* 0x000eee0000000200 */
[----:B--2---:R-:W-:Y:S08]  /*4480*/  HMMA.16816.F32.BF16 R44, R4, R60, R24 ;  /* 0x0000003c042c723c */ /* 0x004ff00000041818 */
[----:B------:R-:W-:Y:S08]  /*4490*/  HMMA.16816.F32.BF16 R24, R20, R36, R100 ;  /* 0x000000241418723c */ /* 0x000ff00000041864 */
[----:B------:R-:W-:Y:S08]  /*44a0*/  HMMA.16816.F32.BF16 R96, R16, R68, R96 ;  /* 0x000000441060723c */ /* 0x000ff00000041860 */
[----:B------:R-:W-:Y:S08]  /*44b0*/  HMMA.16816.F32.BF16 R68, R20, R38, R92 ;  /* 0x000000261444723c */ /* 0x000ff0000004185c */
[----:B----4-:R-:W-:Y:S08]  /*44c0*/  HMMA.16816.F32.BF16 R16, R8, R72, R32 ;  /* 0x000000480810723c */ /* 0x010ff00000041820 */
[----:B------:R-:W-:Y:S08]  /*44d0*/  HMMA.16816.F32.BF16 R36, R12, R58, R40 ;  /* 0x0000003a0c24723c */ /* 0x000ff00000041828 */
[----:B------:R-:W-:Y:S01]  /*44e0*/  HMMA.16816.F32.BF16 R28, R4, R62, R28 ;  /* 0x0000003e041c723c */ /* 0x000fe2000004181c */
[----:B------:R-:W2:Y:S01]  /*44f0*/  LDSM.16.M88.4 R60, [R217+0xa000] ;  /* 0x00a00000d93c783b */ /* 0x000ea20000000200 */
[----:B------:R-:W-:Y:S01]  /*4500*/  FMUL.FTZ R0, R44, c[0x0][0x320] ;  /* 0x0000c8002c007a20 */ /* 0x000fe20000410000 */
[----:B------:R-:W-:-:S02]  /*4510*/  IADD3 R242, R226, 0xa800, RZ ;  /* 0x0000a800e2f27810 */ /* 0x000fc40007ffe0ff */
[----:B------:R-:W4:Y:S01]  /*4520*/  LDSM.16.M88.4 R40, [R135+0xb000] ;  /* 0x00b000008728783b */ /* 0x000f220000000200 */
[----:B------:R3:W2:Y:S02]  /*4530*/  MUFU.TANH R116, R0 ;  /* 0x0000000000747308 */ /* 0x0006a40000002400 */
[----:B-----5:R-:W-:Y:S08]  /*4540*/  HMMA.16816.F32.BF16 R24, R12, R64, R24 ;  /* 0x000000400c18723c */ /* 0x020ff00000041818 */
[----:B-1----:R-:W-:Y:S01]  /*4550*/  HMMA.16816.F32.BF16 R32, R4, R48, R16 ;  /* 0x000000300420723c */ /* 0x002fe20000041810 */
[----:B---3--:R-:W-:-:S07]  /*4560*/  FMUL.FTZ R0, R45, c[0x0][0x320] ;  /* 0x0000c8002d007a20 */ /* 0x008fce0000410000 */
[----:B------:R-:W-:Y:S01]  /*4570*/  HMMA.16816.F32.BF16 R16, R8, R74, R36 ;  /* 0x0000004a0810723c */ /* 0x000fe20000041824 */
[----:B------:R-:W1:Y:S01]  /*4580*/  LDSM.16.M88.4 R36, [R242] ;  /* 0x00000000f224783b */ /* 0x000e620000000200 */
[----:B------:R3:W1:Y:S06]  /*4590*/  MUFU.TANH R95, R0 ;  /* 0x00000000005f7308 */ /* 0x00066c0000002400 */
[C---:B------:R-:W-:Y:S08]  /*45a0*/  HMMA.16816.F32.BF16 R84, R20.reuse, R52, R84 ;  /* 0x000000341454723c */ /* 0x040ff00000041854 */
[----:B------:R-:W-:Y:S01]  /*45b0*/  HMMA.16816.F32.BF16 R80, R20, R54, R88 ;  /* 0x000000361450723c */ /* 0x000fe20000041858 */
[----:B------:R-:W5:Y:S01]  /*45c0*/  LDSM.16.M88.4 R52, [R216+0x1000] ;  /* 0x00100000d834783b */ /* 0x000f620000000200 */
[----:B---3--:R-:W-:-:S04]  /*45d0*/  FMUL.FTZ R0, R46, c[0x0][0x320] ;  /* 0x0000c8002e007a20 */ /* 0x008fc80000410000 */
[----:B------:R3:W1:Y:S02]  /*45e0*/  MUFU.TANH R121, R0 ;  /* 0x0000000000797308 */ /* 0x0006640000002400 */
[----:B--2---:R-:W-:Y:S01]  /*45f0*/  HMMA.16816.F32.BF16 R24, R8, R60, R24 ;  /* 0x0000003c0818723c */ /* 0x004fe20000041818 */
[----:B---3--:R-:W-:-:S05]  /*4600*/  FMUL.FTZ R0, R47, c[0x0][0x320] ;  /* 0x0000c8002f007a20 */ /* 0x008fca0000410000 */
[----:B------:R2:W3:Y:S02]  /*4610*/  MUFU.TANH R120, R0 ;  /* 0x0000000000787308 */ /* 0x0004e40000002400 */
[----:B------:R-:W-:Y:S01]  /*4620*/  HMMA.16816.F32.BF16 R44, R12, R66, R68 ;  /* 0x000000420c2c723c */ /* 0x000fe20000041844 */
[----:B------:R-:W-:Y:S01]  /*4630*/  LDSM.16.M88.4 R68, [R135+0xb800] ;  /* 0x00b800008744783b */ /* 0x000fe20000000200 */
[----:B--2---:R-:W-:-:S04]  /*4640*/  FMUL.FTZ R0, R28, c[0x0][0x320] ;  /* 0x0000c8001c007a20 */ /* 0x004fc80000410000 */
[----:B------:R2:W1:Y:S02]  /*4650*/  MUFU.TANH R92, R0 ;  /* 0x00000000005c7308 */ /* 0x0004640000002400 */
[----:B------:R-:W-:Y:S01]  /*4660*/  HMMA.16816.F32.BF16 R16, R4, R50, R16 ;  /* 0x000000320410723c */ /* 0x000fe20000041810 */
[----:B------:R-:W1:Y:S01]  /*4670*/  LDSM.16.M88.4 R48, [R217+0xa800] ;  /* 0x00a80000d930783b */ /* 0x000e620000000200 */
[----:B--2---:R-:W-:-:S04]  /*4680*/  FMUL.FTZ R0, R29, c[0x0][0x320] ;  /* 0x0000c8001d007a20 */ /* 0x004fc80000410000 */
[----:B------:R2:W1:Y:S02]  /*4690*/  MUFU.TANH R91, R0 ;  /* 0x00000000005b7308 */ /* 0x0004640000002400 */
[----:B--2---:R-:W-:-:S06]  /*46a0*/  FMUL.FTZ R0, R30, c[0x0][0x320] ;  /* 0x0000c8001e007a20 */ /* 0x004fcc0000410000 */
[----:B------:R2:W1:Y:S01]  /*46b0*/  MUFU.TANH R94, R0 ;  /* 0x00000000005e7308 */ /* 0x0004620000002400 */
[----:B----4-:R-:W-:Y:S01]  /*46c0*/  HMMA.16816.F32.BF16 R76, R20, R40, R96 ;  /* 0x00000028144c723c */ /* 0x010fe20000041860 */
[----:B--2---:R-:W-:-:S06]  /*46d0*/  FMUL.FTZ R0, R31, c[0x0][0x320] ;  /* 0x0000c8001f007a20 */ /* 0x004fcc0000410000 */
[----:B------:R2:W4:Y:S01]  /*46e0*/  MUFU.TANH R93, R0 ;  /* 0x00000000005d7308 */ /* 0x0005220000002400 */
[----:B-1----:R-:W-:Y:S01]  /*46f0*/  HMMA.16816.F32.BF16 R28, R12, R36, R84 ;  /* 0x000000240c1c723c */ /* 0x002fe20000041854 */
[----:B--2---:R-:W-:-:S06]  /*4700*/  FMUL.FTZ R0, R32, c[0x0][0x320] ;  /* 0x0000c80020007a20 */ /* 0x004fcc0000410000 */
[----:B------:R1:W2:Y:S01]  /*4710*/  MUFU.TANH R89, R0 ;  /* 0x0000000000597308 */ /* 0x0002a20000002400 */
[----:B------:R-:W-:Y:S08]  /*4720*/  HMMA.16816.F32.BF16 R64, R20, R42, R104 ;  /* 0x0000002a1440723c */ /* 0x000ff00000041868 */
[----:B-----5:R-:W-:Y:S01]  /*4730*/  HMMA.16816.F32.BF16 R40, R4, R52, R24 ;  /* 0x000000340428723c */ /* 0x020fe20000041818 */
[----:B-1----:R-:W-:-:S07]  /*4740*/  FMUL.FTZ R0, R33, c[0x0][0x320] ;  /* 0x0000c80021007a20 */ /* 0x002fce0000410000 */
[----:B------:R-:W-:Y:S01]  /*4750*/  HMMA.16816.F32.BF16 R24, R8, R62, R44 ;  /* 0x0000003e0818723c */ /* 0x000fe2000004182c */
[----:B------:R-:W1:Y:S01]  /*4760*/  LDSM.16.M88.4 R60, [R216+0x1800] ;  /* 0x00180000d83c783b */ /* 0x000e620000000200 */
[----:B------:R5:W1:Y:S01]  /*4770*/  MUFU.TANH R88, R0 ;  /* 0x0000000000587308 */ /* 0x000a620000002400 */
[C---:B------:R-:W-:Y:S02]  /*4780*/  IADD3 R243, R226.reuse, 0xb000, RZ ;  /* 0x0000b000e2f37810 */ /* 0x040fe40007ffe0ff */
[----:B------:R-:W-:Y:S01]  /*4790*/  LDSM.16.M88.4 R44, [R217+0xb000] ;  /* 0x00b00000d92c783b */ /* 0x000fe20000000200 */
[----:B------:R-:W-:Y:S02]  /*47a0*/  IADD3 R244, R226, 0xb800, RZ ;  /* 0x0000b800e2f47810 */ /* 0x000fe40007ffe0ff */
[----:B------:R-:W-:Y:S01]  /*47b0*/  HMMA.16816.F32.BF16 R36, R12, R38, R80 ;  /* 0x000000260c24723c */ /* 0x000fe20000041850 */
[----:B------:R-:W1:Y:S01]  /*47c0*/  LDSM.16.M88.4 R56, [R243] ;  /* 0x00000000f338783b */ /* 0x000e620000000200 */
[----:B-----5:R-:W-:-:S04]  /*47d0*/  FMUL.FTZ R0, R34, c[0x0][0x320] ;  /* 0x0000c80022007a20 */ /* 0x020fc80000410000 */
[----:B------:R5:W1:Y:S02]  /*47e0*/  MUFU.TANH R90, R0 ;  /* 0x00000000005a7308 */ /* 0x000a640000002400 */
[----:B-----5:R-:W-:-:S06]  /*47f0*/  FMUL.FTZ R0, R35, c[0x0][0x320] ;  /* 0x0000c80023007a20 */ /* 0x020fcc0000410000 */
[----:B------:R5:W1:Y:S01]  /*4800*/  MUFU.TANH R86, R0 ;  /* 0x0000000000567308 */ /* 0x000a620000002400 */
[----:B------:R-:W-:Y:S01]  /*4810*/  HMMA.16816.F32.BF16 R32, R8, R48, R28 ;  /* 0x000000300820723c */ /* 0x000fe2000004181c */
[----:B-----5:R-:W-:-:S06]  /*4820*/  FMUL.FTZ R0, R16, c[0x0][0x320] ;  /* 0x0000c80010007a20 */ /* 0x020fcc0000410000 */
[----:B------:R5:W1:Y:S01]  /*4830*/  MUFU.TANH R85, R0 ;  /* 0x0000000000557308 */ /* 0x000a620000002400 */
[----:B------:R-:W-:Y:S01]  /*4840*/  HMMA.16816.F32.BF16 R72, R20, R68, R108 ;  /* 0x000000441448723c */ /* 0x000fe2000004186c */
[----:B-----5:R-:W-:-:S06]  /*4850*/  FMUL.FTZ R0, R17, c[0x0][0x320] ;  /* 0x0000c80011007a20 */ /* 0x020fcc0000410000 */
[----:B------:R5:W1:Y:S02]  /*4860*/  MUFU.TANH R84, R0 ;  /* 0x0000000000547308 */ /* 0x000a640000002400 */
[----:B-----5:R-:W-:-:S06]  /*4870*/  FMUL.FTZ R0, R18, c[0x0][0x320] ;  /* 0x0000c80012007a20 */ /* 0x020fcc0000410000 */
[----:B------:R5:W1:Y:S02]  /*4880*/  MUFU.TANH R69, R0 ;  /* 0x0000000000457308 */ /* 0x000a640000002400 */
[----:B-----5:R-:W-:Y:S02]  /*4890*/  FMUL.FTZ R0, R19, c[0x0][0x320] ;  /* 0x0000c80013007a20 */ /* 0x020fe40000410000 */
[----:B------:R-:W-:Y:S01]  /*48a0*/  HMMA.16816.F32.BF16 R16, R4, R54, R24 ;  /* 0x000000360410723c */ /* 0x000fe20000041818 */
[----:B------:R-:W5:Y:S03]  /*48b0*/  LDSM.16.M88.4 R52, [R244] ;  /* 0x00000000f434783b */ /* 0x000f660000000200 */
[----:B------:R1:W1:Y:S02]  /*48c0*/  MUFU.TANH R68, R0 ;  /* 0x0000000000447308 */ /* 0x0002640000002400 */
[----:B-1----:R-:W-:-:S06]  /*48d0*/  FMUL.FTZ R0, R40, c[0x0][0x320] ;  /* 0x0000c80028007a20 */ /* 0x002fcc0000410000 */
[----:B------:R1:W1:Y:S01]  /*48e0*/  MUFU.TANH R100, R0 ;  /* 0x0000000000647308 */ /* 0x0002620000002400 */
[----:B------:R-:W-:Y:S01]  /*48f0*/  HMMA.16816.F32.BF16 R24, R8, R50, R36 ;  /* 0x000000320818723c */ /* 0x000fe20000041824 */
[----:B------:R-:W-:Y:S01]  /*4900*/  LDSM.16.M88.4 R48, [R216+0x2000] ;  /* 0x00200000d830783b */ /* 0x000fe20000000200 */
[----:B-1----:R-:W-:-:S05]  /*4910*/  FMUL.FTZ R0, R41, c[0x0][0x320] ;  /* 0x0000c80029007a20 */ /* 0x002fca0000410000 */
[----:B------:R1:W1:Y:S01]  /*4920*/  MUFU.TANH R103, R0 ;  /* 0x0000000000677308 */ /* 0x0002620000002400 */
[----:B------:R-:W-:Y:S08]  /*4930*/  HMMA.16816.F32.BF16 R20, R20, R70, R112 ;  /* 0x000000461414723c */ /* 0x000ff00000041870 */
[----:B------:R-:W-:Y:S01]  /*4940*/  HMMA.16816.F32.BF16 R36, R4, R60, R32 ;  /* 0x0000003c0424723c */ /* 0x000fe20000041820 */
[----:B-1----:R-:W-:-:S04]  /*4950*/  FMUL.FTZ R0, R42, c[0x0][0x320] ;  /* 0x0000c8002a007a20 */ /* 0x002fc80000410000 */
[----:B------:R1:W1:Y:S03]  /*4960*/  MUFU.TANH R105, R0 ;  /* 0x0000000000697308 */ /* 0x0002660000002400 */
[C---:B------:R-:W-:Y:S01]  /*4970*/  HMMA.16816.F32.BF16 R32, R12.reuse, R58, R64 ;  /* 0x0000003a0c20723c */ /* 0x040fe20000041840 */
[----:B-1----:R-:W-:Y:S02]  /*4980*/  FMUL.FTZ R0, R43, c[0x0][0x320] ;  /* 0x0000c8002b007a20 */ /* 0x002fe40000410000 */
[----:B------:R-:W1:Y:S02]  /*4990*/  LDSM.16.M88.4 R40, [R217+0xb800] ;  /* 0x00b80000d928783b */ /* 0x000e640000000200 */
[----:B------:R2:W1:Y:S03]  /*49a0*/  MUFU.TANH R104, R0 ;  /* 0x0000000000687308 */ /* 0x0004660000002400 */
[----:B------:R-:W-:Y:S01]  /*49b0*/  HMMA.16816.F32.BF16 R28, R12, R56, R76 ;  /* 0x000000380c1c723c */ /* 0x000fe2000004184c */
[----:B--2---:R-:W-:-:S04]  /*49c0*/  FMUL.FTZ R0, R16, c[0x0][0x320] ;  /* 0x0000c80010007a20 */ /* 0x004fc80000410000 */
[----:B------:R2:W1:Y:S03]  /*49d0*/  MUFU.TANH R60, R0 ;  /* 0x00000000003c7308 */ /* 0x0004660000002400 */
[----:B------:R-:W-:Y:S02]  /*49e0*/  FMUL.FTZ R37, R37, c[0x0][0x320] ;  /* 0x0000c80025257a20 */ /* 0x000fe40000410000 */
[----:B------:R-:W-:Y:S02]  /*49f0*/  FMUL.FTZ R38, R38, c[0x0][0x320] ;  /* 0x0000c80026267a20 */ /* 0x000fe40000410000 */
[----:B--2---:R-:W-:-:S04]  /*4a00*/  FMUL.FTZ R0, R17, c[0x0][0x320] ;  /* 0x0000c80011007a20 */ /* 0x004fc80000410000 */
[----:B------:R2:W1:Y:S01]  /*4a10*/  MUFU.TANH R58, R0 ;  /* 0x00000000003a7308 */ /* 0x0004620000002400 */
[----:B------:R-:W-:Y:S02]  /*4a20*/  FMUL.FTZ R39, R39, c[0x0][0x320] ;  /* 0x0000c80027277a20 */ /* 0x000fe40000410000 */
[----:B--2---:R-:W-:-:S05]  /*4a30*/  FMUL.FTZ R0, R18, c[0x0][0x320] ;  /* 0x0000c80012007a20 */ /* 0x004fca0000410000 */
[----:B------:R2:W1:Y:S08]  /*4a40*/  MUFU.TANH R102, R0 ;  /* 0x0000000000667308 */ /* 0x0004700000002400 */
[----:B------:R-:W1:Y:S01]  /*4a50*/  MUFU.TANH R56, R37 ;  /* 0x0000002500387308 */ /* 0x000e620000002400 */
[----:B--2---:R-:W-:Y:S02]  /*4a60*/  FMUL.FTZ R0, R19, c[0x0][0x320] ;  /* 0x0000c80013007a20 */ /* 0x004fe40000410000 */
[C---:B-----5:R-:W-:Y:S05]  /*4a70*/  HMMA.16816.F32.BF16 R16, R12.reuse, R52, R72 ;  /* 0x000000340c10723c */ /* 0x060fea0000041848 */
[----:B------:R-:W2:Y:S03]  /*4a80*/  MUFU.TANH R99, R38 ;  /* 0x0000002600637308 */ /* 0x000ea60000002400 */
[----:B------:R-:W-:Y:S05]  /*4a90*/  HMMA.16816.F32.BF16 R12, R12, R54, R20 ;  /* 0x000000360c0c723c */ /* 0x000fea0000041814 */
[----:B------:R5:W1:Y:S08]  /*4aa0*/  MUFU.TANH R101, R0 ;  /* 0x0000000000657308 */ /* 0x000a700000002400 */
[----:B------:R1:W1:Y:S01]  /*4ab0*/  MUFU.TANH R98, R39 ;  /* 0x0000002700627308 */ /* 0x0002620000002400 */
[----:B-----5:R-:W-:-:S02]  /*4ac0*/  FMUL.FTZ R0, R36, c[0x0][0x320] ;  /* 0x0000c80024007a20 */ /* 0x020fc40000410000 */
[----:B-1----:R-:W1:Y:S01]  /*4ad0*/  LDSM.16.M88.4 R36, [R216+0x2800] ;  /* 0x00280000d824783b */ /* 0x002e620000000200 */
[C---:B------:R-:W-:Y:S08]  /*4ae0*/  HMMA.16816.F32.BF16 R28, R8.reuse, R44, R28 ;  /* 0x0000002c081c723c */ /* 0x040ff0000004181c */
[C---:B------:R-:W-:Y:S08]  /*4af0*/  HMMA.16816.F32.BF16 R32, R8.reuse, R46, R32 ;  /* 0x0000002e0820723c */ /* 0x040ff00000041820 */
[----:B------:R-:W-:Y:S08]  /*4b00*/  HMMA.16816.F32.BF16 R16, R8, R40, R16 ;  /* 0x000000280810723c */ /* 0x000ff00000041810 */
[----:B------:R-:W-:Y:S01]  /*4b10*/  HMMA.16816.F32.BF16 R24, R4, R62, R24 ;  /* 0x0000003e0418723c */ /* 0x000fe20000041818 */
[----:B------:R-:W-:Y:S01]  /*4b20*/  ISETP.GT.AND P0, PT, R136, R149, PT ;  /* 0x000000958800720c */ /* 0x000fe20003f04270 */
[----:B------:R1:W1:Y:S01]  /*4b30*/  MUFU.TANH R57, R0 ;  /* 0x0000000000397308 */ /* 0x0002620000002400 */
[----:B------:R-:W-:-:S05]  /*4b40*/  DEPBAR.LE SB0, 0x0 ;  /* 0x000080000000791a */ /* 0x000fca0000000000 */
[----:B------:R-:W-:Y:S08]  /*4b50*/  HMMA.16816.F32.BF16 R8, R8, R42, R12 ;  /* 0x0000002a0808723c */ /* 0x000ff0000004180c */
[C---:B------:R-:W-:Y:S08]  /*4b60*/  HMMA.16816.F32.BF16 R28, R4.reuse, R48, R28 ;  /* 0x00000030041c723c */ /* 0x040ff0000004181c */
[C---:B------:R-:W-:Y:S08]  /*4b70*/  HMMA.16816.F32.BF16 R20, R4.reuse, R50, R32 ;  /* 0x000000320414723c */ /* 0x040ff00000041820 */
[C---:B-1----:R-:W-:Y:S08]  /*4b80*/  HMMA.16816.F32.BF16 R12, R4.reuse, R36, R16 ;  /* 0x00000024040c723c */ /* 0x042ff00000041810 */
[----:B------:R-:W-:Y:S01]  /*4b90*/  HMMA.16816.F32.BF16 R4, R4, R38, R8 ;  /* 0x000000260404723c */ /* 0x000fe20000041808 */
        /* <DEDUP_REMOVED lines=42> */
[----:B------:R-:W-:-:S02]  /*4e40*/  ISETP.GT.AND P6, PT, R133, 0x5f, PT ;  /* 0x0000005f8500780c */ /* 0x000fc40003fc4270 */
[C---:B------:R-:W-:Y:S02]  /*4e50*/  IADD3 R249, R226.reuse, 0x2800, RZ ;  /* 0x00002800e2f97810 */ /* 0x040fe40007ffe0ff */
[C---:B------:R-:W-:Y:S02]  /*4e60*/  IADD3 R248, R226.reuse, 0x2000, RZ ;  /* 0x00002000e2f87810 */ /* 0x040fe40007ffe0ff */
[C---:B------:R-:W-:Y:S02]  /*4e70*/  IADD3 R247, R226.reuse, 0x1800, RZ ;  /* 0x00001800e2f77810 */ /* 0x040fe40007ffe0ff */
[C---:B------:R-:W-:Y:S02]  /*4e80*/  IADD3 R246, R226.reuse, 0x1000, RZ ;  /* 0x00001000e2f67810 */ /* 0x040fe40007ffe0ff */
[----:B------:R-:W-:Y:S01]  /*4e90*/  IADD3 R245, R226, 0x800, RZ ;  /* 0x00000800e2f57810 */ /* 0x000fe20007ffe0ff */
[----:B------:R-:W-:Y:S05]  /*4ea0*/  @!P0 BRA `(.L_x_2693) ;  /* 0x0000064000008947 */ /* 0x000fea0003800000 */
[----:B--234-:R-:W-:Y:S01]  /*4eb0*/  ISETP.NE.AND P5, PT, R148, 0x1, PT ;  /* 0x000000019400780c */ /* 0x01cfe20003fa5270 */
[----:B-1----:R-:W-:Y:S01]  /*4ec0*/  IMAD.MOV.U32 R6, RZ, RZ, RZ ;  /* 0x000000ffff067224 */ /* 0x002fe200078e00ff */
[----:B------:R-:W-:-:S04]  /*4ed0*/  IADD3 R2, R133, R134, R145 ;  /* 0x0000008685027210 */ /* 0x000fc80007ffe091 */
[----:B------:R-:W-:-:S05]  /*4ee0*/  IADD3 R2, R2, -0x60, RZ ;  /* 0xffffffa002027810 */ /* 0x000fca0007ffe0ff */
        /* <DEDUP_REMOVED lines=11> */
[----:B------:R-:W-:Y:S01]  /*4fa0*/  SHF.R.S32.HI R0, RZ, 0x1f, R7 ;  /* 0x0000001fff007819 */ /* 0x000fe20000011407 */
[----:B------:R1:W-:Y:S04]  /*4fb0*/  STL [R1+0x14], R7 ;  /* 0x0000140701007387 */ /* 0x0003e80000100800 */
[----:B------:R-:W-:-:S04]  /*4fc0*/  IMAD R0, R0, c[0x0][0x1e0], RZ ;  /* 0x0000780000007a24 */ /* 0x000fc800078e02ff */
[----:B------:R-:W-:-:S04]  /*4fd0*/  IMAD R0, R7, c[0x0][0x1e4], R0 ;  /* 0x0000790007007a24 */ /* 0x000fc800078e0200 */
[----:B------:R-:W-:Y:S01]  /*4fe0*/  IMAD.IADD R3, R3, 0x1, R0 ;  /* 0x0000000103037824 */ /* 0x000fe200078e0200 */
[----:B--2---:R1:W-:Y:S01]  /*4ff0*/  STL [R1+0x10], R6 ;  /* 0x0000100601007387 */ /* 0x0043e20000100800 */
[----:B------:R-:W-:Y:S02]  /*5000*/  SHF.R.S32.HI R0, RZ, 0x1f, R6 ;  /* 0x0000001fff007819 */ /* 0x000fe40000011406 */
        /* <DEDUP_REMOVED lines=8> */
[----:B------:R2:W3:Y:S02]  /*5090*/  SHFL.IDX PT, R4, R5, RZ, 0x181f ;  /* 0x00181fff05047589 */ /* 0x0004e400000e0000 */
.L_x_2738:
[----:B------:R-:W-:Y:S05]  /*50a0*/  BRA.DIV ~URZ, `(.L_x_2695) ;  /* 0x00010d327f007947 */ /* 0x000fea000b800000 */
[----:B-1----:R-:W4:Y:S04]  /*50b0*/  LDL R6, [R1+0xc] ;  /* 0x00000c0001067983 */ /* 0x002f280000100800 */
[----:B------:R-:W5:Y:S04]  /*50c0*/  LDL R39, [R1+0x28] ;  /* 0x0000280001277983 */ /* 0x000f680000100800 */
[----:B--2---:R-:W2:Y:S04]  /*50d0*/  LDL R38, [R1+0x24] ;  /* 0x0000240001267983 */ /* 0x004ea80000100800 */
[----:B---3--:R-:W3:Y:S04]  /*50e0*/  LDL R37, [R1+0x20] ;  /* 0x0000200001257983 */ /* 0x008ee80000100800 */
[----:B------:R-:W1:Y:S04]  /*50f0*/  SHFL.IDX PT, R3, R22, RZ, 0x181f ;  /* 0x00181fff16037589 */ /* 0x000e6800000e0000 */
[----:B------:R-:W1:Y:S04]  /*5100*/  SHFL.IDX PT, R0, R22, 0x1, 0x181f ;  /* 0x00381f0016007f89 */ /* 0x000e6800000e0000 */
[----:B------:R-:W1:Y:S02]  /*5110*/  SHFL.IDX PT, R2, R5, 0x1, 0x181f ;  /* 0x00381f0005027f89 */ /* 0x000e6400000e0000 */
[----:B-1----:R-:W-:-:S02]  /*5120*/  IADD3 R20, P0, R3, R137, RZ ;  /* 0x0000008903147210 */ /* 0x002fc40007f1e0ff */
[C---:B------:R-:W-:Y:S02]  /*5130*/  IADD3 R18, P2, R3.reuse, R138, RZ ;  /* 0x0000008a03127210 */ /* 0x040fe40007f5e0ff */
[C---:B------:R-:W-:Y:S01]  /*5140*/  IADD3 R14, P1, R3.reuse, R140, RZ ;  /* 0x0000008c030e7210 */ /* 0x040fe20007f3e0ff */
[--C-:B------:R-:W-:Y:S01]  /*5150*/  IMAD.X R21, R4, 0x1, R128.reuse, P0 ;  /* 0x0000000104157824 */ /* 0x100fe200000e0680 */
[----:B------:R-:W-:Y:S01]  /*5160*/  IADD3 R12, P0, R0, R137, RZ ;  /* 0x00000089000c7210 */ /* 0x000fe20007f1e0ff */
[C---:B------:R-:W-:Y:S01]  /*5170*/  IMAD.X R19, R4.reuse, 0x1, R129, P2 ;  /* 0x0000000104137824 */ /* 0x040fe200010e0681 */
[-C--:B------:R-:W-:Y:S01]  /*5180*/  IADD3 R16, P4, R3, R139.reuse, RZ ;  /* 0x0000008b03107210 */ /* 0x080fe20007f9e0ff */
[----:B------:R-:W-:Y:S01]  /*5190*/  IMAD.X R15, R4, 0x1, R131, P1 ;  /* 0x00000001040f7824 */ /* 0x000fe200008e0683 */
[----:B------:R-:W-:Y:S01]  /*51a0*/  IADD3 R10, P2, R0, R138, RZ ;  /* 0x0000008a000a7210 */ /* 0x000fe20007f5e0ff */
[----:B------:R-:W-:Y:S01]  /*51b0*/  IMAD.X R13, R2, 0x1, R128, P0 ;  /* 0x00000001020d7824 */ /* 0x000fe200000e0680 */
[----:B------:R-:W-:Y:S01]  /*51c0*/  IADD3 R8, P1, R0, R139, RZ ;  /* 0x0000008b00087210 */ /* 0x000fe20007f3e0ff */
[----:B------:R-:W-:-:S02]  /*51d0*/  IMAD.X R17, R4, 0x1, R130, P4 ;  /* 0x0000000104117824 */ /* 0x000fc400020e0682 */
[C---:B------:R-:W-:Y:S01]  /*51e0*/  IMAD.X R11, R2.reuse, 0x1, R129, P2 ;  /* 0x00000001020b7824 */ /* 0x040fe200010e0681 */
[----:B------:R1:W1:Y:S01]  /*51f0*/  SHFL.IDX PT, R4, R5, 0x2, 0x181f ;  /* 0x00581f0005047f89 */ /* 0x00026200000e0000 */
[----:B------:R-:W-:Y:S01]  /*5200*/  IMAD.X R9, R2, 0x1, R130, P1 ;  /* 0x0000000102097824 */ /* 0x000fe200008e0682 */
[----:B----4-:R-:W-:Y:S02]  /*5210*/  ISETP.GE.AND P3, PT, R6, c[0x0][0x1d4], PT ;  /* 0x0000750006007a0c */ /* 0x010fe40003f66270 */
[----:B------:R-:W-:Y:S02]  /*5220*/  IADD3 R6, P0, R0, R140, RZ ;  /* 0x0000008c00067210 */ /* 0x000fe40007f1e0ff */
[----:B-----5:R-:W-:Y:S01]  /*5230*/  ISETP.GE.AND P2, PT, R39, c[0x0][0x1d4], PT ;  /* 0x0000750027007a0c */ /* 0x020fe20003f46270 */
[----:B------:R4:W1:Y:S02]  /*5240*/  SHFL.IDX PT, R0, R22, 0x2, 0x181f ;  /* 0x00581f0016007f89 */ /* 0x00086400000e0000 */
[----:B------:R-:W-:Y:S01]  /*5250*/  IMAD.X R7, R2, 0x1, R131, P0 ;  /* 0x0000000102077824 */ /* 0x000fe200000e0683 */
[----:B--2---:R-:W-:-:S02]  /*5260*/  ISETP.GE.AND P1, PT, R38, c[0x0][0x1d4], PT ;  /* 0x0000750026007a0c */ /* 0x004fc40003f26270 */
[----:B---3--:R-:W-:-:S03]  /*5270*/  ISETP.GE.AND P0, PT, R37, c[0x0][0x1d4], PT ;  /* 0x0000750025007a0c */ /* 0x008fc60003f06270 */
[----:B------:R4:W-:Y:S04]  /*5280*/  LDGSTS.E.BYPASS.LTC128B.128 [R251+0xc100], [R20.64], !P3 ;  /* 0x0c10000014fb7fae */ /* 0x0009e8000d901d46 */
[----:B------:R4:W-:Y:S04]  /*5290*/  LDGSTS.E.BYPASS.LTC128B.128 [R251+0xf100], [R18.64], !P2 ;  /* 0x0f10000012fb7fae */ /* 0x0009e8000d101d46 */
[----:B------:R4:W-:Y:S04]  /*52a0*/  LDGSTS.E.BYPASS.LTC128B.128 [R251+0x12100], [R16.64], !P1 ;  /* 0x1210000010fb7fae */ /* 0x0009e8000c901d46 */
[----:B------:R2:W-:Y:S04]  /*52b0*/  LDGSTS.E.BYPASS.LTC128B.128 [R251+0x15100], [R14.64], !P0 ;  /* 0x151000000efb7fae */ /* 0x0005e8000c101d46 */
[----:B------:R3:W-:Y:S04]  /*52c0*/  LDGSTS.E.BYPASS.LTC128B.128 [R251+0xd100], [R12.64], !P3 ;  /* 0x0d1000000cfb7fae */ /* 0x0007e8000d901d46 */
[----:B------:R4:W-:Y:S04]  /*52d0*/  LDGSTS.E.BYPASS.LTC128B.128 [R251+0x10100], [R10.64], !P2 ;  /* 0x101000000afb7fae */ /* 0x0009e8000d101d46 */
[----:B------:R4:W-:Y:S04]  /*52e0*/  LDGSTS.E.BYPASS.LTC128B.128 [R251+0x13100], [R8.64], !P1 ;  /* 0x1310000008fb7fae */ /* 0x0009e8000c901d46 */
[----:B------:R5:W-:Y:S01]  /*52f0*/  LDGSTS.E.BYPASS.LTC128B.128 [R251+0x16100], [R6.64], !P0 ;  /* 0x1610000006fb7fae */ /* 0x000be2000c101d46 */
[----:B--2---:R-:W-:-:S02]  /*5300*/  SEL R14, RZ, 0x10, P2 ;  /* 0x00000010ff0e7807 */ /* 0x004fc40001000000 */
[----:B---3--:R-:W-:Y:S02]  /*5310*/  SEL R13, RZ, 0x10, P1 ;  /* 0x00000010ff0d7807 */ /* 0x008fe40000800000 */
[----:B------:R-:W-:Y:S02]  /*5320*/  SEL R12, RZ, 0x10, P0 ;  /* 0x00000010ff0c7807 */ /* 0x000fe40000000000 */
[----:B-----5:R-:W-:-:S04]  /*5330*/  SEL R7, RZ, 0x10, P3 ;  /* 0x00000010ff077807 */ /* 0x020fc80001800000 */
.L_x_2739:
[----:B-1--4-:R-:W-:Y:S02]  /*5340*/  IADD3 R10, -R7, 0x10, RZ ;  /* 0x00000010070a7810 */ /* 0x012fe40007ffe1ff */
[----:B------:R-:W-:Y:S02]  /*5350*/  IADD3 R2, -R14, 0x10, RZ ;  /* 0x000000100e027810 */ /* 0x000fe40007ffe1ff */
[----:B------:R-:W-:Y:S02]  /*5360*/  LOP3.LUT R10, R10, 0xf, RZ, 0xc0, !PT ;  /* 0x0000000f0a0a7812 */ /* 0x000fe400078ec0ff */
[----:B------:R-:W-:-:S02]  /*5370*/  IADD3 R6, -R13, 0x10, RZ ;  /* 0x000000100d067810 */ /* 0x000fc40007ffe1ff */
[----:B------:R-:W-:Y:S02]  /*5380*/  LOP3.LUT R2, R2, 0xf, RZ, 0xc0, !PT ;  /* 0x0000000f02027812 */ /* 0x000fe400078ec0ff */
[-C--:B------:R-:W-:Y:S02]  /*5390*/  IADD3 R10, P1, P0, R10, R0.reuse, R137 ;  /* 0x000000000a0a7210 */ /* 0x080fe4000783e089 */
[----:B------:R-:W-:Y:S02]  /*53a0*/  LOP3.LUT R6, R6, 0xf, RZ, 0xc0, !PT ;  /* 0x0000000f06067812 */ /* 0x000fe400078ec0ff */
[----:B------:R-:W-:Y:S02]  /*53b0*/  IADD3 R3, -R12, 0x10, RZ ;  /* 0x000000100c037810 */ /* 0x000fe40007ffe1ff */
[----:B------:R-:W-:Y:S02]  /*53c0*/  IADD3 R8, P3, P2, R2, R0, R138 ;  /* 0x0000000002087210 */ /* 0x000fe40007a7e08a */
[----:B------:R-:W-:-:S02]  /*53d0*/  IADD3.X R11, RZ, R4, R128, P1, P0 ;  /* 0x00000004ff0b7210 */ /* 0x000fc40000fe0480 */
[----:B------:R-:W-:Y:S02]  /*53e0*/  IADD3 R6, P1, P0, R6, R0, R139 ;  /* 0x0000000006067210 */ /* 0x000fe4000783e08b */
[----:B------:R-:W-:Y:S02]  /*53f0*/  LOP3.LUT R2, R3, 0xf, RZ, 0xc0, !PT ;  /* 0x0000000f03027812 */ /* 0x000fe400078ec0ff */
[-C--:B------:R-:W-:Y:S02]  /*5400*/  IADD3.X R9, RZ, R4.reuse, R129, P3, P2 ;  /* 0x00000004ff097210 */ /* 0x080fe40001fe4481 */
[----:B------:R-:W-:Y:S02]  /*5410*/  ISETP.NE.U32.AND P3, PT, R7, RZ, PT ;  /* 0x000000ff0700720c */ /* 0x000fe40003f65070 */
[----:B------:R-:W-:Y:S02]  /*5420*/  IADD3.X R7, RZ, R4, R130, P1, P0 ;  /* 0x00000004ff077210 */ /* 0x000fe40000fe0482 */
[----:B------:R-:W-:-:S02]  /*5430*/  IADD3 R2, P1, P0, R2, R0, R140 ;  /* 0x0000000002027210 */ /* 0x000fc4000783e08c */
[----:B------:R-:W-:Y:S02]  /*5440*/  ISETP.NE.U32.AND P2, PT, R14, RZ, PT ;  /* 0x000000ff0e00720c */ /* 0x000fe40003f45070 */
[----:B------:R-:W-:Y:S02]  /*5450*/  IADD3.X R3, RZ, R4, R131, P1, P0 ;  /* 0x00000004ff037210 */ /* 0x000fe40000fe0483 */
[----:B------:R-:W-:Y:S02]  /*5460*/  ISETP.NE.U32.AND P1, PT, R13, RZ, PT ;  /* 0x000000ff0d00720c */ /* 0x000fe40003f25070 */
[----:B------:R-:W-:Y:S01]  /*5470*/  ISETP.NE.U32.AND P0, PT, R12, RZ, PT ;  /* 0x000000ff0c00720c */ /* 0x000fe20003f05070 */
[----:B------:R-:W-:Y:S01]  /*5480*/  @!PT LDS RZ, [RZ] ;  /* 0x00000000fffff984 */ /* 0x000fe20000000800 */
[----:B------:R-:W-:Y:S01]  /*5490*/  @!PT LDS RZ, [RZ] ;  /* 0x00000000fffff984 */ /* 0x000fe20000000800 */
[----:B------:R-:W-:Y:S01]  /*54a0*/  @!PT LDS RZ, [RZ] ;  /* 0x00000000fffff984 */ /* 0x000fe20000000800 */
[----:B------:R1:W-:Y:S06]  /*54b0*/  LDGSTS.E.BYPASS.LTC128B.128.ZFILL [R251+0xe100], [R10.64], P3 ;  /* 0x0e1000000afb7fae */ /* 0x0003ec0009941d46 */
[----:B------:R1:W-:Y:S04]  /*54c0*/  LDGSTS.E.BYPASS.LTC128B.128.ZFILL [R251+0x11100], [R8.64], P2 ;  /* 0x1110000008fb7fae */ /* 0x0003e80009141d46 */
[----:B------:R1:W-:Y:S04]  /*54d0*/  LDGSTS.E.BYPASS.LTC128B.128.ZFILL [R251+0x14100], [R6.64], P1 ;  /* 0x1410000006fb7fae */ /* 0x0003e80008941d46 */
[----:B------:R1:W-:Y:S02]  /*54e0*/  LDGSTS.E.BYPASS.LTC128B.128.ZFILL [R251+0x17100], [R2.64], P0 ;  /* 0x1710000002fb7fae */ /* 0x0003e40008141d46 */
.L_x_2693:
[----:B--234-:R-:W-:Y:S05]  /*54f0*/  BSYNC B0 ;  /* 0x0000000000007941 */ /* 0x01cfea0003800000 */
.L_x_2692:
[----:B-1----:R-:W2:Y:S01]  /*5500*/  LDL R3, [R1+0x7c] ;  /* 0x00007c0001037983 */ /* 0x002ea20000100800 */
[----:B------:R-:W-:-:S03]  /*5510*/  IMAD.MOV.U32 R4, RZ, RZ, c[0x0][0x2c4] ;  /* 0x0000b100ff047624 */ /* 0x000fc600078e00ff */
[----:B------:R-:W2:Y:S04]  /*5520*/  LDL R0, [R1+0x18c] ;  /* 0x00018c0001007983 */ /* 0x000ea80000100800 */
[----:B------:R-:W3:Y:S01]  /*5530*/  LDL R2, [R1+0x68] ;  /* 0x0000680001027983 */ /* 0x000ee20000100800 */
[----:B------:R-:W-:-:S03]  /*5540*/  ISETP.NE.AND P0, PT, R4, 0x1, PT ;  /* 0x000000010400780c */ /* 0x000fc60003f05270 */
[----:B------:R-:W0:Y:S01]  /*5550*/  LDGDEPBAR ;  /* 0x00000000000079af */ /* 0x000e220000000000 */
[----:B--2---:R-:W-:-:S05]  /*5560*/  IMAD.IADD R3, R0, 0x1, R3 ;  /* 0x0000000100037824 */ /* 0x004fca00078e0203 */
[----:B------:R1:W-:Y:S04]  /*5570*/  STL [R1+0x30], R3 ;  /* 0x0000300301007387 */ /* 0x0003e80000100800 */
[----:B------:R-:W-:Y:S01]  /*5580*/  @P0 IMAD.HI.U32 R0, R3, c[0x0][0x2c8], RZ ;  /* 0x0000b20003000a27 */ /* 0x000fe200078e00ff */
[----:B---3--:R-:W-:Y:S02]  /*5590*/  IADD3 R5, -R2, 0x1, R132 ;  /* 0x0000000102057810 */ /* 0x008fe40007ffe184 */
[----:B------:R-:W-:Y:S01]  /*55a0*/  MOV R4, R3 ;  /* 0x0000000300047202 */ /* 0x000fe20000000f00 */
[----:B------:R-:W-:Y:S01]  /*55b0*/  IMAD.IADD R6, R132, 0x1, -R2 ;  /* 0x0000000184067824 */ /* 0x000fe200078e0a02 */
[----:B------:R-:W-:Y:S02]  /*55c0*/  @P0 SHF.R.U32.HI R4, RZ, c[0x0][0x2cc], R0 ;  /* 0x0000b300ff040a19 */ /* 0x000fe40000011600 */
[----:B------:R-:W-:Y:S01]  /*55d0*/  IADD3 R5, R5, -c[0x0][0x168], RZ ;  /* 0x80005a0005057a10 */ /* 0x000fe20007ffe0ff */
[----:B------:R-:W-:Y:S05]  /*55e0*/  BRA.DIV ~URZ, `(.L_x_2696) ;  /* 0x00010d127f007947 */ /* 0x000fea000b800000 */
[----:B------:R2:W3:Y:S02]  /*55f0*/  SHFL.IDX PT, R0, R4, RZ, 0x1c1f ;  /* 0x001c1fff04007589 */ /* 0x0004e400000e0000 */
.L_x_2740:
[----:B---3--:R-:W-:-:S05]  /*5600*/  IMAD.IADD R0, R5, 0x1, R0 ;  /* 0x0000000105007824 */ /* 0x008fca00078e0200 */
[----:B------:R-:W-:-:S04]  /*5610*/  IMNMX R0, R6, R0, PT ;  /* 0x0000000006007217 */ /* 0x000fc80003800200 */
[C---:B------:R-:W-:Y:S02]  /*5620*/  ISETP.GT.AND P0, PT, R0.reuse, RZ, PT ;  /* 0x000000ff0000720c */ /* 0x040fe40003f04270 */
[----:B------:R-:W-:Y:S02]  /*5630*/  ISETP.GT.AND P1, PT, R0, 0x1, PT ;  /* 0x000000010000780c */ /* 0x000fe40003f24270 */
[----:B------:R-:W-:Y:S02]  /*5640*/  FSEL R7, R116, -INF , P0 ;  /* 0xff80000074077808 */ /* 0x000fe40000000000 */
[C---:B------:R-:W-:Y:S02]  /*5650*/  ISETP.GT.AND P4, PT, R0.reuse, 0x9, PT ;  /* 0x000000090000780c */ /* 0x040fe40003f84270 */
[----:B------:R-:W-:Y:S02]  /*5660*/  ISETP.GT.AND P0, PT, R0, 0x10, PT ;  /* 0x000000100000780c */ /* 0x000fe40003f04270 */
        /* <DEDUP_REMOVED lines=44> */
[----:B------:R-:W3:Y:S01]  /*5930*/  SHFL.IDX PT, R0, R4, 0x1, 0x1c1f ;  /* 0x003c1f0004007f89 */ /* 0x000ee200000e0000 */
[----:B------:R-:W-:-:S04]  /*5940*/  FMNMX.FTZ R2, R7, R8, !PT ;  /* 0x0000000807027209 */ /* 0x000fc80007810000 */
[----:B------:R-:W-:-:S04]  /*5950*/  FMNMX.FTZ R2, R12, R2, !PT ;  /* 0x000000020c027209 */ /* 0x000fc80007810000 */
[----:B------:R-:W-:-:S04]  /*5960*/  FMNMX.FTZ R2, R14, R2, !PT ;  /* 0x000000020e027209 */ /* 0x000fc80007810000 */
[----:B------:R-:W-:-:S04]  /*5970*/  FMNMX.FTZ R2, R15, R2, !PT ;  /* 0x000000020f027209 */ /* 0x000fc80007810000 */
[----:B------:R-:W-:-:S04]  /*5980*/  FMNMX.FTZ R2, R16, R2, !PT ;  /* 0x0000000210027209 */ /* 0x000fc80007810000 */
[----:B------:R-:W-:Y:S01]  /*5990*/  FMNMX.FTZ R2, R18, R2, !PT ;  /* 0x0000000212027209 */ /* 0x000fe20007810000 */
[----:B---3--:R-:W-:-:S03]  /*59a0*/  IMAD.IADD R0, R5, 0x1, R0 ;  /* 0x0000000105007824 */ /* 0x008fc600078e0200 */
        /* <DEDUP_REMOVED lines=10> */
[----:B-1----:R-:W-:Y:S02]  /*5a50*/  FMNMX.FTZ R3, R5, R6, !PT ;  /* 0x0000000605037209 */ /* 0x002fe40007810000 */
        /* <DEDUP_REMOVED lines=31> */
[C---:B------:R-:W-:Y:S02]  /*5c50*/  ISETP.GT.AND P0, PT, R0.reuse, 0x31, PT ;  /* 0x000000310000780c */ /* 0x040fe40003f04270 */
        /* <DEDUP_REMOVED lines=43> */
[----:B------:R-:W-:Y:S02]  /*5f10*/  FSEL R88, R30, -INF , P0 ;  /* 0xff8000001e587808 */ /* 0x000fe40000000000 */
[----:B------:R-:W-:Y:S02]  /*5f20*/  FMNMX.FTZ R2, R89, R3, !PT ;  /* 0x0000000359027209 */ /* 0x000fe40007810000 */
[----:B------:R-:W1:Y:S02]  /*5f30*/  SHFL.BFLY PT, R3, R0, 0x2, 0x1f ;  /* 0x0c401f0000037f89 */ /* 0x000e6400000e0000 */
[----:B------:R-:W-:-:S05]  /*5f40*/  FMNMX.FTZ R2, R88, R2, !PT ;  /* 0x0000000258027209 */ /* 0x000fca0007810000 */
[----:B------:R-:W3:Y:S01]  /*5f50*/  SHFL.BFLY PT, R24, R2, 0x2, 0x1f ;  /* 0x0c401f0002187f89 */ /* 0x000ee200000e0000 */
[----:B-1----:R-:W-:-:S05]  /*5f60*/  FMNMX.FTZ R0, R3, R0, !PT ;  /* 0x0000000003007209 */ /* 0x002fca0007810000 */
[----:B------:R-:W1:Y:S01]  /*5f70*/  SHFL.BFLY PT, R132, R0, 0x1, 0x1f ;  /* 0x0c201f0000847f89 */ /* 0x000e6200000e0000 */
[----:B---3--:R-:W-:-:S05]  /*5f80*/  FMNMX.FTZ R24, R2, R24, !PT ;  /* 0x0000001802187209 */ /* 0x008fca0007810000 */
[----:B------:R3:W4:Y:S01]  /*5f90*/  SHFL.BFLY PT, R3, R24, 0x1, 0x1f ;  /* 0x0c201f0018037f89 */ /* 0x00072200000e0000 */
[----:B-1----:R-:W-:-:S05]  /*5fa0*/  FMNMX.FTZ R132, R0, R132, !PT ;  /* 0x0000008400847209 */ /* 0x002fca0007810000 */
.L_x_2741:
[C---:B------:R-:W-:Y:S01]  /*5fb0*/  FMUL.FTZ R2, R132.reuse, c[0x0][0x2d0] ;  /* 0x0000b40084027a20 */ /* 0x040fe20000410000 */
[----:B------:R-:W-:Y:S01]  /*5fc0*/  FSETP.NEU.FTZ.AND P0, PT, R132, -INF , PT ;  /* 0xff8000008400780b */ /* 0x000fe20003f1d000 */
[----:B------:R-:W-:Y:S01]  /*5fd0*/  WARPSYNC 0xffffffff ;  /* 0xffffffff00007948 */ /* 0x000fe20003800000 */
[----:B---34-:R-:W-:Y:S01]  /*5fe0*/  FMNMX.FTZ R24, R3, R24, !PT ;  /* 0x0000001803187209 */ /* 0x018fe20007810000 */
[----:B------:R-:W-:Y:S01]  /*5ff0*/  LDSM.16.MT88.4 R36, [R218+0x800] ;  /* 0x00080000da24783b */ /* 0x000fe20000004200 */
[----:B------:R-:W-:Y:S02]  /*6000*/  FSEL R2, R2, RZ, P0 ;  /* 0x000000ff02027208 */ /* 0x000fe40000000000 */
[----:B------:R-:W-:Y:S01]  /*6010*/  FSETP.NEU.FTZ.AND P0, PT, R24, -INF , PT ;  /* 0xff8000001800780b */ /* 0x000fe20003f1d000 */
[----:B------:R-:W-:Y:S02]  /*6020*/  LDSM.16.MT88.4 R32, [R219] ;  /* 0x00000000db20783b */ /* 0x000fe40000004200 */
[----:B------:R-:W-:-:S02]  /*6030*/  FFMA.FTZ R0, R7, c[0x0][0x2d0], -R2 ;  /* 0x0000b40007007a23 */ /* 0x000fc40000010802 */
[--C-:B------:R-:W-:Y:S01]  /*6040*/  FFMA.FTZ R3, R18, c[0x0][0x2d0], -R2.reuse ;  /* 0x0000b40012037a23 */ /* 0x100fe20000010802 */
[----:B------:R-:W-:Y:S01]  /*6050*/  LDSM.16.MT88.4 R60, [R219+0x800] ;  /* 0x00080000db3c783b */ /* 0x000fe20000004200 */
[----:B------:R1:W-:Y:S03]  /*6060*/  MUFU.EX2 R120, R0 ;  /* 0x0000000000787308 */ /* 0x0003e60000000800 */
[----:B------:R-:W-:Y:S04]  /*6070*/  LDSM.16.MT88.4 R72, [R218+0x3000] ;  /* 0x00300000da48783b */ /* 0x000fe80000004200 */
[----:B------:R-:W-:Y:S01]  /*6080*/  LDSM.16.MT88.4 R56, [R220] ;  /* 0x00000000dc38783b */ /* 0x000fe20000004200 */
        /* <DEDUP_REMOVED lines=9> */
[----:B------:R-:W3:Y:S03]  /*6120*/  MUFU.EX2 R134, R3 ;  /* 0x0000000300867308 */ /* 0x000ee60000000800 */
[----:B------:R-:W-:Y:S04]  /*6130*/  LDSM.16.MT88.4 R80, [R219+0x3800] ;  /* 0x00380000db50783b */ /* 0x000fe80000004200 */
[----:B------:R-:W-:Y:S01]  /*6140*/  LDSM.16.MT88.4 R84, [R220+0x3000] ;  /* 0x00300000dc54783b */ /* 0x000fe20000004200 */
[----:B-1----:R-:W-:Y:S01]  /*6150*/  FFMA.FTZ R0, R12, c[0x0][0x2d0], -R2 ;  /* 0x0000b4000c007a23 */ /* 0x002fe20000010802 */
[----:B----4-:R-:W-:-:S03]  /*6160*/  F2FP.BF16.PACK_AB R20, R27, R120 ;  /* 0x000000781b14723e */ /* 0x010fc600000010ff */
[----:B------:R1:W-:Y:S01]  /*6170*/  MUFU.EX2 R125, R0 ;  /* 0x00000000007d7308 */ /* 0x0003e20000000800 */
[----:B---3--:R-:W-:Y:S01]  /*6180*/  F2FP.BF16.PACK_AB R18, R134, R131 ;  /* 0x000000838612723e */ /* 0x008fe200000010ff */
[----:B-1----:R-:W-:-:S06]  /*6190*/  FFMA.FTZ R0, R14, c[0x0][0x2d0], -R2 ;  /* 0x0000b4000e007a23 */ /* 0x002fcc0000010802 */
[----:B------:R1:W3:Y:S02]  /*61a0*/  MUFU.EX2 R127, R0 ;  /* 0x00000000007f7308 */ /* 0x0002e40000000800 */
[----:B-1----:R-:W-:Y:S01]  /*61b0*/  FFMA.FTZ R0, R15, c[0x0][0x2d0], -R2 ;  /* 0x0000b4000f007a23 */ /* 0x002fe20000010802 */
[----:B---3--:R-:W-:-:S05]  /*61c0*/  F2FP.BF16.PACK_AB R22, R127, R125 ;  /* 0x0000007d7f16723e */ /* 0x008fca00000010ff */
[----:B------:R1:W-:Y:S02]  /*61d0*/  MUFU.EX2 R128, R0 ;  /* 0x0000000000807308 */ /* 0x0003e40000000800 */
[----:B-1----:R-:W-:-:S06]  /*61e0*/  FFMA.FTZ R0, R16, c[0x0][0x2d0], -R2 ;  /* 0x0000b40010007a23 */ /* 0x002fcc0000010802 */
[----:B------:R1:W3:Y:S02]  /*61f0*/  MUFU.EX2 R129, R0 ;  /* 0x0000000000817308 */ /* 0x0002e40000000800 */
[----:B-1----:R-:W-:Y:S01]  /*6200*/  FMUL.FTZ R0, R24, c[0x0][0x2d0] ;  /* 0x0000b40018007a20 */ /* 0x002fe20000410000 */
[----:B---3--:R-:W-:-:S04]  /*6210*/  F2FP.BF16.PACK_AB R16, R129, R128 ;  /* 0x000000808110723e */ /* 0x008fc800000010ff */
[----:B------:R-:W-:-:S05]  /*6220*/  FSEL R0, R0, RZ, P0 ;  /* 0x000000ff00007208 */ /* 0x000fca0000000000 */
[----:B------:R-:W-:-:S04]  /*6230*/  FFMA.FTZ R3, R5, c[0x0][0x2d0], -R0 ;  /* 0x0000b40005037a23 */ /* 0x000fc80000010800 */
[----:B------:R1:W-:Y:S02]  /*6240*/  MUFU.EX2 R26, R3 ;  /* 0x00000003001a7308 */ /* 0x0003e40000000800 */
[--C-:B-1----:R-:W-:Y:S02]  /*6250*/  FFMA.FTZ R3, R6, c[0x0][0x2d0], -R0.reuse ;  /* 0x0000b40006037a23 */ /* 0x102fe40000010800 */
[----:B--2---:R-:W1:Y:S04]  /*6260*/  LDSM.16.MT88.4 R4, [R218] ;  /* 0x00000000da04783b */ /* 0x004e680000004200 */
        /* <DEDUP_REMOVED lines=9> */
[C---:B-1----:R-:W-:Y:S08]  /*6300*/  HMMA.16816.F32.BF16 R28, R20.reuse, R4, RZ ;  /* 0x00000004141c723c */ /* 0x042ff000000418ff */
[----:B------:R-:W-:Y:S01]  /*6310*/  HMMA.16816.F32.BF16 R8, R20, R6, RZ ;  /* 0x000000061408723c */ /* 0x000fe200000418ff */
[----:B--2---:R-:W-:-:S02]  /*6320*/  FFMA.FTZ R3, R13, c[0x0][0x2d0], -R0 ;  /* 0x0000b4000d037a23 */ /* 0x004fc40000010800 */
[----:B------:R-:W1:Y:S02]  /*6330*/  LDSM.16.MT88.4 R12, [R221] ;  /* 0x00000000dd0c783b */ /* 0x000e640000004200 */
[----:B------:R2:W3:Y:S03]  /*6340*/  MUFU.EX2 R133, R3 ;  /* 0x0000000300857308 */ /* 0x0004e60000000800 */
[C---:B------:R-:W-:Y:S08]  /*6350*/  HMMA.16816.F32.BF16 R4, R20.reuse, R32, RZ ;  /* 0x000000201404723c */ /* 0x040ff000000418ff */
[----:B------:R-:W-:Y:S01]  /*6360*/  HMMA.16816.F32.BF16 R52, R20, R34, RZ ;  /* 0x000000221434723c */ /* 0x000fe200000418ff */
[----:B--2---:R-:W-:Y:S01]  /*6370*/  FFMA.FTZ R3, R17, c[0x0][0x2d0], -R0 ;  /* 0x0000b40011037a23 */ /* 0x004fe20000010800 */
[----:B---3--:R-:W-:-:S06]  /*6380*/  F2FP.BF16.PACK_AB R17, R133, R130 ;  /* 0x000000828511723e */ /* 0x008fcc00000010ff */
[----:B------:R-:W-:Y:S01]  /*6390*/  HMMA.16816.F32.BF16 R32, R20, R56, RZ ;  /* 0x000000381420723c */ /* 0x000fe200000418ff */
[----:B------:R2:W-:Y:S02]  /*63a0*/  MUFU.EX2 R136, R3 ;  /* 0x0000000300887308 */ /* 0x0005e40000000800 */
[----:B--2---:R-:W-:-:S06]  /*63b0*/  FFMA.FTZ R3, R19, c[0x0][0x2d0], -R0 ;  /* 0x0000b40013037a23 */ /* 0x004fcc0000010800 */
[----:B------:R-:W2:Y:S02]  /*63c0*/  MUFU.EX2 R137, R3 ;  /* 0x0000000300897308 */ /* 0x000ea40000000800 */
[----:B--2---:R-:W-:-:S07]  /*63d0*/  F2FP.BF16.PACK_AB R19, R137, R136 ;  /* 0x000000888913723e */ /* 0x004fce00000010ff */
[C---:B------:R-:W-:Y:S08]  /*63e0*/  HMMA.16816.F32.BF16 R40, R16.reuse, R36, R28 ;  /* 0x000000241028723c */ /* 0x040ff0000004181c */
[C---:B------:R-:W-:Y:S08]  /*63f0*/  HMMA.16816.F32.BF16 R8, R16.reuse, R38, R8 ;  /* 0x000000261008723c */ /* 0x040ff00000041808 */
[----:B------:R-:W-:Y:S08]  /*6400*/  HMMA.16816.F32.BF16 R4, R16, R60, R4 ;  /* 0x0000003c1004723c */ /* 0x000ff00000041804 */
[----:B------:R-:W-:Y:S01]  /*6410*/  MOV R146, R41 ;  /* 0x0000002900927202 */ /* 0x000fe20000000f00 */
[----:B-1----:R-:W-:Y:S01]  /*6420*/  HMMA.16816.F32.BF16 R36, R20, R14, RZ ;  /* 0x0000000e1424723c */ /* 0x002fe200000418ff */
[----:B------:R-:W-:-:S02]  /*6430*/  MOV R145, R42 ;  /* 0x0000002a00917202 */ /* 0x000fc40000000f00 */
[----:B------:R-:W-:Y:S02]  /*6440*/  MOV R144, R43 ;  /* 0x0000002b00907202 */ /* 0x000fe40000000f00 */
[----:B------:R-:W-:Y:S02]  /*6450*/  MOV R143, R40 ;  /* 0x00000028008f7202 */ /* 0x000fe40000000f00 */
[----:B------:R-:W-:Y:S01]  /*6460*/  MOV R142, R9 ;  /* 0x00000009008e7202 */ /* 0x000fe20000000f00 */
[----:B------:R-:W-:Y:S01]  /*6470*/  HMMA.16816.F32.BF16 R40, R20, R12, RZ ;  /* 0x0000000c1428723c */ /* 0x000fe200000418ff */
[----:B------:R-:W-:Y:S02]  /*6480*/  MOV R141, R10 ;  /* 0x0000000a008d7202 */ /* 0x000fe40000000f00 */
[----:B------:R-:W-:Y:S02]  /*6490*/  MOV R140, R11 ;  /* 0x0000000b008c7202 */ /* 0x000fe40000000f00 */
[----:B------:R-:W-:-:S02]  /*64a0*/  MOV R139, R8 ;  /* 0x00000008008b7202 */ /* 0x000fc40000000f00 */
[----:B------:R-:W-:Y:S01]  /*64b0*/  MOV R138, R5 ;  /* 0x00000005008a7202 */ /* 0x000fe20000000f00 */
[----:B------:R-:W-:Y:S01]  /*64c0*/  HMMA.16816.F32.BF16 R12, R20, R72, RZ ;  /* 0x00000048140c723c */ /* 0x000fe200000418ff */
[----:B------:R-:W-:Y:S02]  /*64d0*/  MOV R123, R6 ;  /* 0x00000006007b7202 */ /* 0x000fe40000000f00 */
[----:B------:R-:W-:Y:S02]  /*64e0*/  MOV R122, R7 ;  /* 0x00000007007a7202 */ /* 0x000fe40000000f00 */
[----:B------:R-:W-:-:S03]  /*64f0*/  MOV R121, R4 ;  /* 0x0000000400797202 */ /* 0x000fc60000000f00 */
[----:B------:R-:W-:Y:S08]  /*6500*/  HMMA.16816.F32.BF16 R8, R20, R74, RZ ;  /* 0x0000004a1408723c */ /* 0x000ff000000418ff */
[C---:B------:R-:W-:Y:S01]  /*6510*/  HMMA.16816.F32.BF16 R60, R16.reuse, R62, R52 ;  /* 0x0000003e103c723c */ /* 0x040fe20000041834 */
[----:B------:R-:W1:Y:S07]  /*6520*/  LDSM.16.MT88.4 R52, [R221+0x3800] ;  /* 0x00380000dd34783b */ /* 0x000e6e0000004200 */
[----:B------:R-:W-:Y:S01]  /*6530*/  HMMA.16816.F32.BF16 R148, R16, R68, R40 ;  /* 0x000000441094723c */ /* 0x000fe20000041828 */
[----:B------:R-:W2:Y:S07]  /*6540*/  LDSM.16.MT88.4 R40, [R218+0x6000] ;  /* 0x00600000da28783b */ /* 0x000eae0000004200 */
[C---:B------:R-:W-:Y:S08]  /*6550*/  HMMA.16816.F32.BF16 R4, R20.reuse, R76, RZ ;  /* 0x0000004c1404723c */ /* 0x040ff000000418ff */
[----:B------:R-:W-:Y:S01]  /*6560*/  HMMA.16816.F32.BF16 R28, R20, R58, RZ ;  /* 0x0000003a141c723c */ /* 0x000fe200000418ff */
[----:B------:R-:W3:Y:S07]  /*6570*/  LDSM.16.MT88.4 R56, [R220+0x3800] ;  /* 0x00380000dc38783b */ /* 0x000eee0000004200 */
[----:B------:R-:W-:Y:S01]  /*6580*/  HMMA.16816.F32.BF16 R208, R16, R44, R12 ;  /* 0x0000002c10d0723c */ /* 0x000fe2000004180c */
[----:B------:R-:W-:-:S02]  /*6590*/  MOV R68, R150 ;  /* 0x0000009600447202 */ /* 0x000fc40000000f00 */
[----:B------:R-:W-:Y:S02]  /*65a0*/  MOV R3, R151 ;  /* 0x0000009700037202 */ /* 0x000fe40000000f00 */
[----:B------:R-:W-:Y:S02]  /*65b0*/  MOV R76, R148 ;  /* 0x00000094004c7202 */ /* 0x000fe40000000f00 */
[----:B------:R-:W-:Y:S01]  /*65c0*/  MOV R77, R149 ;  /* 0x00000095004d7202 */ /* 0x000fe20000000f00 */
[----:B------:R-:W-:Y:S01]  /*65d0*/  HMMA.16816.F32.BF16 R188, R16, R46, R8 ;  /* 0x0000002e10bc723c */ /* 0x000fe20000041808 */
[----:B------:R-:W4:Y:S07]  /*65e0*/  LDSM.16.MT88.4 R44, [R219+0x6000] ;  /* 0x00600000db2c783b */ /* 0x000f2e0000004200 */
[C---:B------:R-:W-:Y:S07]  /*65f0*/  HMMA.16816.F32.BF16 R12, R20.reuse, R64, RZ ;  /* 0x00000040140c723c */ /* 0x040fee00000418ff */
[----:B------:R-:W-:Y:S01]  /*6600*/  MOV R65, R146 ;  /* 0x0000009200417202 */ /* 0x000fe20000000f00 */
[----:B------:R-:W-:Y:S01]  /*6610*/  HMMA.16816.F32.BF16 R8, R20, R66, RZ ;  /* 0x000000421408723c */ /* 0x000fe200000418ff */
[----:B------:R-:W-:-:S06]  /*6620*/  MOV R64, R143 ;  /* 0x0000008f00407202 */ /* 0x000fcc0000000f00 */
[----:B------:R-:W-:Y:S01]  /*6630*/  MOV R66, R145 ;  /* 0x0000009100427202 */ /* 0x000fe20000000f00 */
[----:B------:R-:W-:Y:S01]  /*6640*/  HMMA.16816.F32.BF16 R212, R16, R48, R32 ;  /* 0x0000003010d4723c */ /* 0x000fe20000041820 */
[----:B------:R-:W5:Y:S01]  /*6650*/  LDSM.16.MT88.4 R32, [R218+0x6800] ;  /* 0x00680000da20783b */ /* 0x000f620000004200 */
[----:B------:R-:W-:-:S05]  /*6660*/  MOV R67, R144 ;  /* 0x0000009000437202 */ /* 0x000fca0000000f00 */
[--C-:B------:R-:W-:Y:S01]  /*6670*/  FFMA.FTZ R48, R95, c[0x0][0x2d0], -R0.reuse ;  /* 0x0000b4005f307a23 */ /* 0x100fe20000010800 */
[----:B------:R-:W-:Y:S01]  /*6680*/  HMMA.16816.F32.BF16 R204, R16, R80, R4 ;  /* 0x0000005010cc723c */ /* 0x000fe20000041804 */
[----:B------:R-:W-:-:S06]  /*6690*/  FFMA.FTZ R49, R94, c[0x0][0x2d0], -R0 ;  /* 0x0000b4005e317a23 */ /* 0x000fcc0000010800 */
[----:B------:R-:W-:Y:S01]  /*66a0*/  MOV R80, R121 ;  /* 0x0000007900507202 */ /* 0x000fe20000000f00 */
[----:B------:R-:W-:Y:S01]  /*66b0*/  HMMA.16816.F32.BF16 R4, R20, R84, RZ ;  /* 0x000000541404723c */ /* 0x000fe200000418ff */
[----:B------:R-:W-:-:S06]  /*66c0*/  MOV R81, R138 ;  /* 0x0000008a00517202 */ /* 0x000fcc0000000f00 */
[----:B------:R-:W-:Y:S01]  /*66d0*/  MOV R85, R142 ;  /* 0x0000008e00557202 */ /* 0x000fe20000000f00 */
[----:B------:R-:W-:Y:S01]  /*66e0*/  HMMA.16816.F32.BF16 R200, R16, R70, R36 ;  /* 0x0000004610c8723c */ /* 0x000fe20000041824 */
[----:B------:R-:W3:Y:S01]  /*66f0*/  LDSM.16.MT88.4 R36, [R219+0x6800] ;  /* 0x00680000db24783b */ /* 0x000ee20000004200 */
[----:B------:R-:W-:-:S06]  /*6700*/  MOV R84, R139 ;  /* 0x0000008b00547202 */ /* 0x000fcc0000000f00 */
[C---:B-1----:R-:W-:Y:S07]  /*6710*/  HMMA.16816.F32.BF16 R184, R16.reuse, R52, R12 ;  /* 0x0000003410b8723c */ /* 0x042fee000004180c */
[--C-:B------:R-:W-:Y:S01]  /*6720*/  FFMA.FTZ R52, R91, c[0x0][0x2d0], -R0.reuse ;  /* 0x0000b4005b347a23 */ /* 0x100fe20000010800 */
[----:B------:R-:W-:Y:S01]  /*6730*/  HMMA.16816.F32.BF16 R176, R16, R54, R8 ;  /* 0x0000003610b0723c */ /* 0x000fe20000041808 */
[----:B------:R-:W-:-:S06]  /*6740*/  FFMA.FTZ R53, R90, c[0x0][0x2d0], -R0 ;  /* 0x0000b4005a357a23 */ /* 0x000fcc0000010800 */
[--C-:B------:R-:W-:Y:S01]  /*6750*/  FFMA.FTZ R55, R89, c[0x0][0x2d0], -R0.reuse ;  /* 0x0000b40059377a23 */ /* 0x100fe20000010800 */
[----:B------:R-:W-:Y:S01]  /*6760*/  HMMA.16816.F32.BF16 R192, R16, R50, R28 ;  /* 0x0000003210c0723c */ /* 0x000fe2000004181c */
[----:B------:R-:W-:-:S06]  /*6770*/  FFMA.FTZ R54, R88, c[0x0][0x2d0], -R0 ;  /* 0x0000b40058367a23 */ /* 0x000fcc0000010800 */
[--C-:B------:R-:W-:Y:S01]  /*6780*/  FFMA.FTZ R50, R93, c[0x0][0x2d0], -R0.reuse ;  /* 0x0000b4005d327a23 */ /* 0x100fe20000010800 */
[----:B--2---:R-:W-:Y:S01]  /*6790*/  HMMA.16816.F32.BF16 R12, R20, R40, RZ ;  /* 0x00000028140c723c */ /* 0x004fe200000418ff */
[----:B------:R-:W-:-:S07]  /*67a0*/  FFMA.FTZ R51, R92, c[0x0][0x2d0], -R0 ;  /* 0x0000b4005c337a23 */ /* 0x000fce0000010800 */
[C---:B------:R-:W-:Y:S01]  /*67b0*/  HMMA.16816.F32.BF16 R8, R20.reuse, R42, RZ ;  /* 0x0000002a1408723c */ /* 0x040fe200000418ff */
[----:B------:R-:W1:Y:S07]  /*67c0*/  LDSM.16.MT88.4 R40, [R221+0x6000] ;  /* 0x00600000dd28783b */ /* 0x000e6e0000004200 */
[----:B------:R-:W-:Y:S07]  /*67d0*/  HMMA.16816.F32.BF16 R28, R20, R78, RZ ;  /* 0x0000004e141c723c */ /* 0x000fee00000418ff */
[----:B------:R-:W-:Y:S01]  /*67e0*/  MOV R78, R68 ;  /* 0x00000044004e7202 */ /* 0x000fe20000000f00 */
[----:B---3--:R-:W-:Y:S01]  /*67f0*/  HMMA.16816.F32.BF16 R180, R16, R56, R4 ;  /* 0x0000003810b4723c */ /* 0x008fe20000041804 */
[----:B------:R-:W-:Y:S01]  /*6800*/  MOV R79, R3 ;  /* 0x00000003004f7202 */ /* 0x000fe20000000f00 */
[----:B------:R-:W-:-:S02]  /*6810*/  FADD.FTZ R3, R120, R27 ;  /* 0x0000001b78037221 */ /* 0x000fc40000010000 */
[----:B------:R-:W-:Y:S02]  /*6820*/  FFMA.FTZ R27, R103, c[0x0][0x2d0], -R2 ;  /* 0x0000b400671b7a23 */ /* 0x000fe40000010802 */
[----:B------:R-:W-:Y:S01]  /*6830*/  FADD.FTZ R3, R125, R3 ;  /* 0x000000037d037221 */ /* 0x000fe20000010000 */
[----:B------:R-:W-:Y:S01]  /*6840*/  MOV R56, R141 ;  /* 0x0000008d00387202 */ /* 0x000fe20000000f00 */
[----:B----4-:R-:W-:Y:S01]  /*6850*/  HMMA.16816.F32.BF16 R4, R20, R44, RZ ;  /* 0x0000002c1404723c */ /* 0x010fe200000418ff */
[----:B------:R-:W-:Y:S01]  /*6860*/  MOV R57, R140 ;  /* 0x0000008c00397202 */ /* 0x000fe20000000f00 */
[----:B------:R-:W-:-:S04]  /*6870*/  FADD.FTZ R3, R127, R3 ;  /* 0x000000037f037221 */ /* 0x000fc80000010000 */
[----:B------:R-:W-:Y:S02]  /*6880*/  FADD.FTZ R3, R128, R3 ;  /* 0x0000000380037221 */ /* 0x000fe40000010000 */
[C---:B-----5:R-:W-:Y:S01]  /*6890*/  HMMA.16816.F32.BF16 R172, R16.reuse, R32, R12 ;  /* 0x0000002010ac723c */ /* 0x060fe2000004180c */
[----:B------:R-:W2:Y:S01]  /*68a0*/  LDSM.16.MT88.4 R12, [R221+0x6800] ;  /* 0x00680000dd0c783b */ /* 0x000ea20000004200 */
[----:B------:R-:W-:Y:S02]  /*68b0*/  FADD.FTZ R3, R129, R3 ;  /* 0x0000000381037221 */ /* 0x000fe40000010000 */
[--C-:B------:R-:W-:Y:S02]  /*68c0*/  FFMA.FTZ R45, R116, c[0x0][0x2d0], -R2.reuse ;  /* 0x0000b400742d7a23 */ /* 0x100fe40000010802 */
[----:B------:R-:W-:Y:S02]  /*68d0*/  FFMA.FTZ R44, R115, c[0x0][0x2d0], -R2 ;  /* 0x0000b400732c7a23 */ /* 0x000fe40000010802 */
[----:B------:R-:W-:Y:S07]  /*68e0*/  HMMA.16816.F32.BF16 R72, R16, R82, R28 ;  /* 0x000000521048723c */ /* 0x000fee000004181c */
[----:B------:R-:W-:Y:S01]  /*68f0*/  MOV R82, R123 ;  /* 0x0000007b00527202 */ /* 0x000fe20000000f00 */
[----:B------:R-:W-:Y:S01]  /*6900*/  HMMA.16816.F32.BF16 R28, R20, R86, RZ ;  /* 0x00000056141c723c */ /* 0x000fe200000418ff */
[----:B------:R-:W-:-:S06]  /*6910*/  MOV R83, R122 ;  /* 0x0000007a00537202 */ /* 0x000fcc0000000f00 */
[----:B------:R-:W-:Y:S01]  /*6920*/  MOV R86, R56 ;  /* 0x0000003800567202 */ /* 0x000fe20000000f00 */
[----:B------:R-:W-:Y:S01]  /*6930*/  HMMA.16816.F32.BF16 R168, R16, R36, R4 ;  /* 0x0000002410a8723c */ /* 0x000fe20000041804 */
[----:B------:R-:W-:-:S06]  /*6940*/  IMAD.MOV.U32 R87, RZ, RZ, R57 ;  /* 0x000000ffff577224 */ /* 0x000fcc00078e0039 */
[--C-:B------:R-:W-:Y:S01]  /*6950*/  FFMA.FTZ R37, R108, c[0x0][0x2d0], -R2.reuse ;  /* 0x0000b4006c257a23 */ /* 0x100fe20000010802 */
[----:B-1----:R-:W-:Y:S01]  /*6960*/  HMMA.16816.F32.BF16 R4, R20, R40, RZ ;  /* 0x000000281404723c */ /* 0x002fe200000418ff */
[----:B------:R-:W-:-:S06]  /*6970*/  FFMA.FTZ R36, R107, c[0x0][0x2d0], -R2 ;  /* 0x0000b4006b247a23 */ /* 0x000fcc0000010802 */
[--C-:B------:R-:W-:Y:S01]  /*6980*/  FFMA.FTZ R41, R112, c[0x0][0x2d0], -R2.reuse ;  /* 0x0000b40070297a23 */ /* 0x100fe20000010802 */
[----:B------:R-:W-:Y:S01]  /*6990*/  HMMA.16816.F32.BF16 R160, R16, R34, R8 ;  /* 0x0000002210a0723c */ /* 0x000fe20000041808 */
[----:B------:R-:W-:Y:S01]  /*69a0*/  LDSM.16.MT88.4 R32, [R219+0x9000] ;  /* 0x00900000db20783b */ /* 0x000fe20000004200 */
[----:B------:R-:W-:-:S06]  /*69b0*/  FFMA.FTZ R40, R111, c[0x0][0x2d0], -R2 ;  /* 0x0000b4006f287a23 */ /* 0x000fcc0000010802 */
[----:B------:R-:W-:Y:S01]  /*69c0*/  HMMA.16816.F32.BF16 R68, R16, R58, R28 ;  /* 0x0000003a1044723c */ /* 0x000fe2000004181c */
[----:B------:R-:W1:Y:S07]  /*69d0*/  LDSM.16.MT88.4 R28, [R220+0x6000] ;  /* 0x00600000dc1c783b */ /* 0x000e6e0000004200 */
[----:B------:R-:W-:Y:S07]  /*69e0*/  HMMA.16816.F32.BF16 R8, R20, R46, RZ ;  /* 0x0000002e1408723c */ /* 0x000fee00000418ff */
[--C-:B------:R-:W-:Y:S01]  /*69f0*/  FFMA.FTZ R46, R97, c[0x0][0x2d0], -R0.reuse ;  /* 0x0000b400612e7a23 */ /* 0x100fe20000010800 */
[----:B--2---:R-:W-:Y:S01]  /*6a00*/  HMMA.16816.F32.BF16 R152, R16, R12, R4 ;  /* 0x0000000c1098723c */ /* 0x004fe20000041804 */
[----:B------:R-:W-:-:S06]  /*6a10*/  FFMA.FTZ R47, R96, c[0x0][0x2d0], -R0 ;  /* 0x0000b400602f7a23 */ /* 0x000fcc0000010800 */
[----:B------:R-:W-:Y:S01]  /*6a20*/  FADD.FTZ R12, R26, R25 ;  /* 0x000000191a0c7221 */ /* 0x000fe20000010000 */
[----:B------:R-:W-:Y:S01]  /*6a30*/  HMMA.16816.F32.BF16 R4, R20, R42, RZ ;  /* 0x0000002a1404723c */ /* 0x000fe200000418ff */
[--C-:B------:R-:W-:Y:S02]  /*6a40*/  FFMA.FTZ R26, R106, c[0x0][0x2d0], -R2.reuse ;  /* 0x0000b4006a1a7a23 */ /* 0x100fe40000010802 */
[----:B------:R-:W-:-:S04]  /*6a50*/  FFMA.FTZ R25, R119, c[0x0][0x2d0], -R2 ;  /* 0x0000b40077197a23 */ /* 0x000fc80000010802 */
[--C-:B------:R-:W-:Y:S01]  /*6a60*/  FFMA.FTZ R43, R114, c[0x0][0x2d0], -R2.reuse ;  /* 0x0000b400722b7a23 */ /* 0x100fe20000010802 */
[----:B------:R-:W-:Y:S01]  /*6a70*/  HMMA.16816.F32.BF16 R148, R16, R38, R8 ;  /* 0x000000261094723c */ /* 0x000fe20000041808 */
[----:B------:R-:W2:Y:S01]  /*6a80*/  LDSM.16.MT88.4 R8, [R220+0x6800] ;  /* 0x00680000dc08783b */ /* 0x000ea20000004200 */
[--C-:B------:R-:W-:Y:S01]  /*6a90*/  FFMA.FTZ R42, R113, c[0x0][0x2d0], -R2.reuse ;  /* 0x0000b400712a7a23 */ /* 0x100fe20000010802 */
[----:B------:R-:W-:Y:S04]  /*6aa0*/  MUFU.EX2 R26, R26 ;  /* 0x0000001a001a7308 */ /* 0x000fe80000000800 */
[--C-:B------:R-:W-:Y:S02]  /*6ab0*/  FFMA.FTZ R39, R110, c[0x0][0x2d0], -R2.reuse ;  /* 0x0000b4006e277a23 */ /* 0x100fe40000010802 */
[----:B------:R-:W-:-:S07]  /*6ac0*/  FFMA.FTZ R38, R109, c[0x0][0x2d0], -R2 ;  /* 0x0000b4006d267a23 */ /* 0x000fce0000010802 */
[----:B------:R-:W-:Y:S08]  /*6ad0*/  HMMA.16816.F32.BF16 R120, R16, R14, R4 ;  /* 0x0000000e1078723c */ /* 0x000ff00000041804 */
[----:B-1----:R-:W-:Y:S07]  /*6ae0*/  HMMA.16816.F32.BF16 R4, R20, R28, RZ ;  /* 0x0000001c1404723c */ /* 0x002fee00000418ff */
[----:B------:R-:W-:-:S06]  /*6af0*/  FFMA.FTZ R28, R100, c[0x0][0x2d0], -R2 ;  /* 0x0000b400641c7a23 */ /* 0x000fcc0000010802 */
[----:B------:R-:W-:Y:S11]  /*6b00*/  MUFU.EX2 R28, R28 ;  /* 0x0000001c001c7308 */ /* 0x000ff60000000800 */
[----:B--2---:R-:W-:Y:S07]  /*6b10*/  HMMA.16816.F32.BF16 R144, R16, R8, R4 ;  /* 0x000000081090723c */ /* 0x004fee0000041804 */
[----:B------:R-:W-:Y:S01]  /*6b20*/  FADD.FTZ R8, R124, R12 ;  /* 0x0000000c7c087221 */ /* 0x000fe20000010000 */
[----:B------:R-:W-:Y:S01]  /*6b30*/  HMMA.16816.F32.BF16 R4, R20, R30, RZ ;  /* 0x0000001e1404723c */ /* 0x000fe200000418ff */
[----:B------:R-:W-:Y:S06]  /*6b40*/  LDSM.16.MT88.4 R12, [R218+0x9800] ;  /* 0x00980000da0c783b */ /* 0x000fec0000004200 */
[----:B------:R-:W-:-:S02]  /*6b50*/  FFMA.FTZ R30, R118, c[0x0][0x2d0], -R2 ;  /* 0x0000b400761e7a23 */ /* 0x000fc40000010802 */
[----:B------:R-:W-:Y:S02]  /*6b60*/  FFMA.FTZ R31, R117, c[0x0][0x2d0], -R2 ;  /* 0x0000b400751f7a23 */ /* 0x000fe40000010802 */
[----:B------:R-:W-:-:S04]  /*6b70*/  FADD.FTZ R2, R131, R3 ;  /* 0x0000000383027221 */ /* 0x000fc80000010000 */
[----:B------:R-:W-:-:S09]  /*6b80*/  FADD.FTZ R2, R134, R2 ;  /* 0x0000000286027221 */ /* 0x000fd20000010000 */
[----:B------:R-:W-:Y:S07]  /*6b90*/  HMMA.16816.F32.BF16 R156, R16, R10, R4 ;  /* 0x0000000a109c723c */ /* 0x000fee0000041804 */
[----:B------:R-:W-:Y:S02]  /*6ba0*/  FADD.FTZ R4, R126, R8 ;  /* 0x000000087e047221 */ /* 0x000fe40000010000 */
[----:B------:R-:W1:Y:S02]  /*6bb0*/  LDSM.16.MT88.4 R8, [R218+0x9000] ;  /* 0x00900000da08783b */ /* 0x000e640000004200 */
[----:B------:R-:W-:-:S04]  /*6bc0*/  FADD.FTZ R29, R130, R4 ;  /* 0x00000004821d7221 */ /* 0x000fc80000010000 */
[----:B------:R-:W-:-:S04]  /*6bd0*/  FADD.FTZ R3, R133, R29 ;  /* 0x0000001d85037221 */ /* 0x000fc80000010000 */
[----:B------:R-:W-:Y:S01]  /*6be0*/  FADD.FTZ R3, R136, R3 ;  /* 0x0000000388037221 */ /* 0x000fe20000010000 */
[----:B-1----:R-:W-:Y:S01]  /*6bf0*/  HMMA.16816.F32.BF16 R4, R20, R8, RZ ;  /* 0x000000081404723c */ /* 0x002fe200000418ff */
[----:B------:R1:W2:Y:S06]  /*6c00*/  MUFU.EX2 R8, R25 ;  /* 0x0000001900087308 */ /* 0x0002ac0000000800 */
[--C-:B------:R-:W-:Y:S02]  /*6c10*/  FFMA.FTZ R9, R105, c[0x0][0x2d0], -R0.reuse ;  /* 0x0000b40069097a23 */ /* 0x100fe40000010800 */
[--C-:B-1----:R-:W-:Y:S11]  /*6c20*/  FFMA.FTZ R25, R98, c[0x0][0x2d0], -R0.reuse ;  /* 0x0000b40062197a23 */ /* 0x102ff60000010800 */
[----:B------:R-:W-:Y:S04]  /*6c30*/  @!UPT UIADD3 URZ, URZ, URZ, URZ ;  /* 0x0000003f3f3ff290 */ /* 0x000fe8000fffe03f */
[----:B------:R-:W-:Y:S01]  /*6c40*/  HMMA.16816.F32.BF16 R164, R16, R12, R4 ;  /* 0x0000000c10a4723c */ /* 0x000fe20000041804 */
[----:B------:R-:W1:Y:S06]  /*6c50*/  MUFU.EX2 R12, R27 ;  /* 0x0000001b000c7308 */ /* 0x000e6c0000000800 */
[--C-:B------:R-:W-:Y:S01]  /*6c60*/  FFMA.FTZ R13, R101, c[0x0][0x2d0], -R0.reuse ;  /* 0x0000b400650d7a23 */ /* 0x100fe20000010800 */
[----:B------:R-:W-:Y:S01]  /*6c70*/  HMMA.16816.F32.BF16 R4, R20, R10, RZ ;  /* 0x0000000a1404723c */ /* 0x000fe200000418ff */
[----:B------:R-:W-:Y:S06]  /*6c80*/  MUFU.EX2 R27, R45 ;  /* 0x0000002d001b7308 */ /* 0x000fec0000000800 */
[----:B------:R-:W-:-:S02]  /*6c90*/  FFMA.FTZ R10, R104, c[0x0][0x2d0], -R0 ;  /* 0x0000b400680a7a23 */ /* 0x000fc40000010800 */
[----:B------:R-:W-:-:S06]  /*6ca0*/  FFMA.FTZ R11, R102, c[0x0][0x2d0], -R0 ;  /* 0x0000b400660b7a23 */ /* 0x000fcc0000010800 */
[----:B------:R-:W-:Y:S09]  /*6cb0*/  MUFU.EX2 R11, R11 ;  /* 0x0000000b000b7308 */ /* 0x000ff20000000800 */
[----:B------:R-:W-:Y:S01]  /*6cc0*/  HMMA.16816.F32.BF16 R196, R16, R14, R4 ;  /* 0x0000000e10c4723c */ /* 0x000fe20000041804 */
[----:B------:R-:W3:Y:S06]  /*6cd0*/  MUFU.EX2 R5, R30 ;  /* 0x0000001e00057308 */ /* 0x000eec0000000800 */
[----:B------:R-:W-:Y:S01]  /*6ce0*/  FFMA.FTZ R15, R99, c[0x0][0x2d0], -R0 ;  /* 0x0000b400630f7a23 */ /* 0x000fe20000010800 */
[----:B--2---:R-:W-:Y:S01]  /*6cf0*/  F2FP.BF16.PACK_AB R14, R8, R26 ;  /* 0x0000001a080e723e */ /* 0x004fe200000010ff */
[----:B------:R-:W-:Y:S01]  /*6d00*/  FADD.FTZ R0, R28, R2 ;  /* 0x000000021c007221 */ /* 0x000fe20000010000 */
[----:B------:R2:W4:Y:S01]  /*6d10*/  MUFU.EX2 R4, R31 ;  /* 0x0000001f00047308 */ /* 0x0005220000000800 */
[----:B------:R-:W-:-:S02]  /*6d20*/  FADD.FTZ R2, R137, R3 ;  /* 0x0000000389027221 */ /* 0x000fc40000010000 */
[C---:B-1----:R-:W-:Y:S01]  /*6d30*/  FADD.FTZ R0, R12.reuse, R0 ;  /* 0x000000000c007221 */ /* 0x042fe20000010000 */
[----:B------:R-:W-:-:S03]  /*6d40*/  F2FP.BF16.PACK_AB R12, R12, R28 ;  /* 0x0000001c0c0c723e */ /* 0x000fc600000010ff */
[----:B------:R-:W-:Y:S01]  /*6d50*/  FADD.FTZ R0, R26, R0 ;  /* 0x000000001a007221 */ /* 0x000fe20000010000 */
[----:B------:R-:W1:Y:S03]  /*6d60*/  MUFU.EX2 R3, R44 ;  /* 0x0000002c00037308 */ /* 0x000e660000000800 */
[----:B------:R-:W-:-:S04]  /*6d70*/  FADD.FTZ R0, R8, R0 ;  /* 0x0000000008007221 */ /* 0x000fc80000010000 */
[----:B---3--:R-:W-:Y:S01]  /*6d80*/  FADD.FTZ R0, R5, R0 ;  /* 0x0000000005007221 */ /* 0x008fe20000010000 */
[----:B--2---:R-:W2:Y:S01]  /*6d90*/  LDSM.16.MT88.4 R28, [R219+0x9800] ;  /* 0x00980000db1c783b */ /* 0x004ea20000004200 */
[C---:B----4-:R-:W-:Y:S01]  /*6da0*/  F2FP.BF16.PACK_AB R8, R4.reuse, R5 ;  /* 0x000000050408723e */ /* 0x050fe200000010ff */
[----:B------:R-:W-:Y:S01]  /*6db0*/  MUFU.EX2 R26, R42 ;  /* 0x0000002a001a7308 */ /* 0x000fe20000000800 */
[----:B------:R-:W-:Y:S02]  /*6dc0*/  FADD.FTZ R0, R4, R0 ;  /* 0x0000000004007221 */ /* 0x000fe40000010000 */
[----:B------:R-:W-:Y:S02]  /*6dd0*/  HMMA.16816.F32.BF16 R4, R20, R32, RZ ;  /* 0x000000201404723c */ /* 0x000fe400000418ff */
[----:B------:R-:W-:-:S03]  /*6de0*/  FADD.FTZ R0, R27, R0 ;  /* 0x000000001b007221 */ /* 0x000fc60000010000 */
[----:B------:R-:W-:Y:S01]  /*6df0*/  MUFU.EX2 R32, R41 ;  /* 0x0000002900207308 */ /* 0x000fe20000000800 */
[----:B-1----:R-:W-:-:S07]  /*6e00*/  FADD.FTZ R0, R3, R0 ;  /* 0x0000000003007221 */ /* 0x002fce0000010000 */
[----:B------:R-:W-:Y:S08]  /*6e10*/  MUFU.EX2 R33, R38 ;  /* 0x0000002600217308 */ /* 0x000ff00000000800 */
[----:B------:R-:W-:Y:S03]  /*6e20*/  MUFU.EX2 R41, R37 ;  /* 0x0000002500297308 */ /* 0x000fe60000000800 */
[----:B--2---:R-:W-:Y:S05]  /*6e30*/  HMMA.16816.F32.BF16 R140, R16, R28, R4 ;  /* 0x0000001c108c723c */ /* 0x004fea0000041804 */
[----:B------:R-:W1:Y:S03]  /*6e40*/  MUFU.EX2 R28, R43 ;  /* 0x0000002b001c7308 */ /* 0x000e660000000800 */
[----:B------:R-:W-:Y:S05]  /*6e50*/  HMMA.16816.F32.BF16 R4, R20, R34, RZ ;  /* 0x000000221404723c */ /* 0x000fea00000418ff */
[----:B------:R-:W2:Y:S08]  /*6e60*/  MUFU.EX2 R29, R40 ;  /* 0x00000028001d7308 */ /* 0x000eb00000000800 */
[----:B------:R-:W3:Y:S01]  /*6e70*/  MUFU.EX2 R34, R39 ;  /* 0x0000002700227308 */ /* 0x000ee20000000800 */
[----:B-1----:R-:W-:-:S04]  /*6e80*/  FADD.FTZ R0, R28, R0 ;  /* 0x000000001c007221 */ /* 0x002fc80000010000 */
[----:B------:R-:W-:-:S03]  /*6e90*/  FADD.FTZ R0, R26, R0 ;  /* 0x000000001a007221 */ /* 0x000fc60000010000 */
[----:B------:R1:W4:Y:S01]  /*6ea0*/  MUFU.EX2 R35, R36 ;  /* 0x0000002400237308 */ /* 0x0003220000000800 */
[----:B------:R-:W-:-:S04]  /*6eb0*/  FADD.FTZ R0, R32, R0 ;  /* 0x0000000020007221 */ /* 0x000fc80000010000 */
[----:B--2---:R-:W-:Y:S01]  /*6ec0*/  FADD.FTZ R0, R29, R0 ;  /* 0x000000001d007221 */ /* 0x004fe20000010000 */
[----:B------:R-:W-:Y:S01]  /*6ed0*/  HMMA.16816.F32.BF16 R136, R16, R30, R4 ;  /* 0x0000001e1088723c */ /* 0x000fe20000041804 */
[C---:B---3--:R-:W-:Y:S02]  /*6ee0*/  F2FP.BF16.PACK_AB R128, R33.reuse, R34 ;  /* 0x000000222180723e */ /* 0x048fe400000010ff */
[----:B------:R-:W-:Y:S01]  /*6ef0*/  FADD.FTZ R0, R34, R0 ;  /* 0x0000000022007221 */ /* 0x000fe20000010000 */
[----:B------:R-:W2:Y:S03]  /*6f00*/  MUFU.EX2 R40, R9 ;  /* 0x0000000900287308 */ /* 0x000ea60000000800 */
[----:B------:R-:W-:Y:S01]  /*6f10*/  FADD.FTZ R0, R33, R0 ;  /* 0x0000000021007221 */ /* 0x000fe20000010000 */
[----:B------:R-:W-:Y:S01]  /*6f20*/  F2FP.BF16.PACK_AB R6, R29, R32 ;  /* 0x000000201d06723e */ /* 0x000fe200000010ff */
[----:B-1----:R-:W1:Y:S02]  /*6f30*/  LDSM.16.MT88.4 R36, [R221+0x9000] ;  /* 0x00900000dd24783b */ /* 0x002e640000004200 */
[----:B------:R-:W-:Y:S01]  /*6f40*/  FADD.FTZ R0, R41, R0 ;  /* 0x0000000029007221 */ /* 0x000fe20000010000 */
[C---:B----4-:R-:W-:Y:S01]  /*6f50*/  F2FP.BF16.PACK_AB R130, R35.reuse, R41 ;  /* 0x000000292382723e */ /* 0x050fe200000010ff */
[----:B------:R3:W4:Y:S01]  /*6f60*/  MUFU.EX2 R9, R10 ;  /* 0x0000000a00097308 */ /* 0x0007220000000800 */
[----:B------:R-:W-:Y:S01]  /*6f70*/  F2FP.BF16.PACK_AB R4, R26, R28 ;  /* 0x0000001c1a04723e */ /* 0x000fe200000010ff */
[----:B------:R-:W-:-:S02]  /*6f80*/  FADD.FTZ R0, R35, R0 ;  /* 0x0000000023007221 */ /* 0x000fc40000010000 */
[----:B------:R-:W5:Y:S01]  /*6f90*/  LDSM.16.MT88.4 R32, [R221+0x9800] ;  /* 0x00980000dd20783b */ /* 0x000f620000004200 */
[----:B--2---:R-:W-:-:S03]  /*6fa0*/  FADD.FTZ R2, R40, R2 ;  /* 0x0000000228027221 */ /* 0x004fc60000010000 */
[----:B------:R2:W2:Y:S01]  /*6fb0*/  MUFU.EX2 R7, R13 ;  /* 0x0000000d00077308 */ /* 0x0004a20000000800 */
[----:B------:R1:W-:Y:S01]  /*6fc0*/  STL [R1+0x1c], R0 ;  /* 0x00001c0001007387 */ /* 0x0003e20000100800 */
[----:B---3--:R-:W-:-:S06]  /*6fd0*/  F2FP.BF16.PACK_AB R10, R3, R27 ;  /* 0x0000001b030a723e */ /* 0x008fcc00000010ff */
[----:B------:R3:W1:Y:S01]  /*6fe0*/  MUFU.EX2 R5, R15 ;  /* 0x0000000f00057308 */ /* 0x0006620000000800 */
[----:B----4-:R-:W-:-:S04]  /*6ff0*/  FADD.FTZ R2, R9, R2 ;  /* 0x0000000209027221 */ /* 0x010fc80000010000 */
[----:B------:R-:W-:Y:S01]  /*7000*/  FADD.FTZ R2, R11, R2 ;  /* 0x000000020b027221 */ /* 0x000fe20000010000 */
[----:B--2---:R-:W-:Y:S02]  /*7010*/  F2FP.BF16.PACK_AB R13, R9, R40 ;  /* 0x00000028090d723e */ /* 0x004fe400000010ff */
[----:B------:R-:W2:Y:S01]  /*7020*/  MUFU.EX2 R3, R25 ;  /* 0x0000001900037308 */ /* 0x000ea20000000800 */
[C---:B---3--:R-:W-:Y:S01]  /*7030*/  F2FP.BF16.PACK_AB R15, R7.reuse, R11 ;  /* 0x0000000b070f723e */ /* 0x048fe200000010ff */
[----:B-1----:R-:W-:-:S06]  /*7040*/  FADD.FTZ R0, R7, R2 ;  /* 0x0000000207007221 */ /* 0x002fcc0000010000 */
[----:B------:R-:W-:Y:S01]  /*7050*/  MUFU.EX2 R26, R48 ;  /* 0x00000030001a7308 */ /* 0x000fe20000000800 */
[----:B------:R-:W-:Y:S01]  /*7060*/  HMMA.16816.F32.BF16 R28, R20, R36, RZ ;  /* 0x00000024141c723c */ /* 0x000fe200000418ff */
[----:B------:R-:W-:Y:S01]  /*7070*/  FADD.FTZ R0, R5, R0 ;  /* 0x0000000005007221 */ /* 0x000fe20000010000 */
[----:B--2---:R-:W-:-:S03]  /*7080*/  F2FP.BF16.PACK_AB R9, R3, R5 ;  /* 0x000000050309723e */ /* 0x004fc600000010ff */
[----:B------:R-:W-:Y:S02]  /*7090*/  FADD.FTZ R0, R3, R0 ;  /* 0x0000000003007221 */ /* 0x000fe40000010000 */
[----:B------:R-:W1:Y:S08]  /*70a0*/  MUFU.EX2 R7, R46 ;  /* 0x0000002e00077308 */ /* 0x000e700000000800 */
[----:B------:R-:W2:Y:S08]  /*70b0*/  MUFU.EX2 R5, R47 ;  /* 0x0000002f00057308 */ /* 0x000eb00000000800 */
[----:B------:R-:W3:Y:S01]  /*70c0*/  MUFU.EX2 R25, R49 ;  /* 0x0000003100197308 */ /* 0x000ee20000000800 */
[----:B-1----:R-:W-:Y:S01]  /*70d0*/  FADD.FTZ R0, R7, R0 ;  /* 0x0000000007007221 */ /* 0x002fe20000010000 */
[----:B-----5:R-:W-:Y:S06]  /*70e0*/  HMMA.16816.F32.BF16 R124, R16, R32, R28 ;  /* 0x00000020107c723c */ /* 0x020fec000004181c */
[----:B------:R-:W1:Y:S01]  /*70f0*/  MUFU.EX2 R32, R50 ;  /* 0x0000003200207308 */ /* 0x000e620000000800 */
[C---:B--2---:R-:W-:Y:S01]  /*7100*/  FADD.FTZ R0, R5.reuse, R0 ;  /* 0x0000000005007221 */ /* 0x044fe20000010000 */
[----:B------:R-:W-:Y:S01]  /*7110*/  HMMA.16816.F32.BF16 R28, R20, R38, RZ ;  /* 0x00000026141c723c */ /* 0x000fe200000418ff */
[----:B------:R-:W-:-:S02]  /*7120*/  F2FP.BF16.PACK_AB R11, R5, R7 ;  /* 0x00000007050b723e */ /* 0x000fc400000010ff */
[----:B------:R-:W-:-:S03]  /*7130*/  FADD.FTZ R0, R26, R0 ;  /* 0x000000001a007221 */ /* 0x000fc60000010000 */
[----:B------:R-:W2:Y:S01]  /*7140*/  MUFU.EX2 R27, R51 ;  /* 0x00000033001b7308 */ /* 0x000ea20000000800 */
[C---:B---3--:R-:W-:Y:S01]  /*7150*/  FADD.FTZ R0, R25.reuse, R0 ;  /* 0x0000000019007221 */ /* 0x048fe20000010000 */
[----:B------:R-:W-:-:S03]  /*7160*/  F2FP.BF16.PACK_AB R5, R25, R26 ;  /* 0x0000001a1905723e */ /* 0x000fc600000010ff */
[----:B-1----:R-:W-:-:S03]  /*7170*/  FADD.FTZ R0, R32, R0 ;  /* 0x0000000020007221 */ /* 0x002fc60000010000 */
[----:B------:R-:W1:Y:S01]  /*7180*/  MUFU.EX2 R3, R52 ;  /* 0x0000003400037308 */ /* 0x000e620000000800 */
[----:B--2---:R-:W-:-:S07]  /*7190*/  F2FP.BF16.PACK_AB R7, R27, R32 ;  /* 0x000000201b07723e */ /* 0x004fce00000010ff */
[----:B------:R-:W2:Y:S02]  /*71a0*/  MUFU.EX2 R2, R53 ;  /* 0x0000003500027308 */ /* 0x000ea40000000800 */
[----:B------:R-:W-:Y:S01]  /*71b0*/  HMMA.16816.F32.BF16 R116, R16, R34, R28 ;  /* 0x000000221074723c */ /* 0x000fe2000004181c */
[----:B------:R-:W3:Y:S01]  /*71c0*/  LDSM.16.MT88.4 R28, [R220+0x9000] ;  /* 0x00900000dc1c783b */ /* 0x000ee20000004200 */
[----:B------:R-:W-:-:S04]  /*71d0*/  FADD.FTZ R0, R27, R0 ;  /* 0x000000001b007221 */ /* 0x000fc80000010000 */
[----:B-1----:R-:W-:-:S04]  /*71e0*/  FADD.FTZ R0, R3, R0 ;  /* 0x0000000003007221 */ /* 0x002fc80000010000 */
[C---:B--2---:R-:W-:Y:S01]  /*71f0*/  FADD.FTZ R0, R2.reuse, R0 ;  /* 0x0000000002007221 */ /* 0x044fe20000010000 */
[----:B------:R-:W-:Y:S02]  /*7200*/  F2FP.BF16.PACK_AB R129, R2, R3 ;  /* 0x000000030281723e */ /* 0x000fe400000010ff */
[----:B------:R-:W1:Y:S08]  /*7210*/  MUFU.EX2 R3, R55 ;  /* 0x0000003700037308 */ /* 0x000e700000000800 */
[----:B------:R-:W2:Y:S01]  /*7220*/  MUFU.EX2 R2, R54 ;  /* 0x0000003600027308 */ /* 0x000ea20000000800 */
[----:B-1----:R-:W-:Y:S01]  /*7230*/  FADD.FTZ R0, R3, R0 ;  /* 0x0000000003007221 */ /* 0x002fe20000010000 */
[----:B---3--:R-:W-:Y:S03]  /*7240*/  HMMA.16816.F32.BF16 R32, R20, R28, RZ ;  /* 0x0000001c1420723c */ /* 0x008fe600000418ff */
[C---:B--2---:R-:W-:Y:S01]  /*7250*/  FADD.FTZ R0, R2.reuse, R0 ;  /* 0x0000000002007221 */ /* 0x044fe20000010000 */
[----:B------:R-:W-:-:S04]  /*7260*/  F2FP.BF16.PACK_AB R131, R2, R3 ;  /* 0x000000030283723e */ /* 0x000fc800000010ff */
[----:B------:R-:W-:Y:S01]  /*7270*/  STL [R1+0x2c], R0 ;  /* 0x00002c0001007387 */ /* 0x000fe20000100800 */
[----:B------:R-:W-:Y:S03]  /*7280*/  HMMA.16816.F32.BF16 R20, R20, R30, RZ ;  /* 0x0000001e1414723c */ /* 0x000fe600000418ff */
[----:B------:R-:W1:Y:S11]  /*7290*/  LDSM.16.MT88.4 R28, [R220+0x9800] ;  /* 0x00980000dc1c783b */ /* 0x000e760000004200 */
[----:B------:R-:W-:Y:S01]  /*72a0*/  @!UPT UIADD3 URZ, URZ, URZ, URZ ;  /* 0x0000003f3f3ff290 */ /* 0x000fe2000fffe03f */
[C---:B-1----:R-:W-:Y:S09]  /*72b0*/  HMMA.16816.F32.BF16 R100, R16.reuse, R28, R32 ;  /* 0x0000001c1064723c */ /* 0x042ff20000041820 */
        /* <DEDUP_REMOVED lines=43> */
[----:B------:R-:W1:Y:S11]  /*7570*/  LDSM.16.MT88.4 R16, [R221+0xa000] ;  /* 0x00a00000dd10783b */ /* 0x000e760000004200 */
[----:B------:R-:W-:Y:S04]  /*7580*/  @!UPT UIADD3 URZ, URZ, URZ, URZ ;  /* 0x0000003f3f3ff290 */ /* 0x000fe8000fffe03f */
[----:B------:R-:W-:Y:S02]  /*7590*/  MOV R25, R140 ;  /* 0x0000008c00197202 */ /* 0x000fe40000000f00 */
[----:B------:R-:W-:Y:S02]  /*75a0*/  MOV R3, R141 ;  /* 0x0000008d00037202 */ /* 0x000fe40000000f00 */
[----:B------:R-:W-:Y:S02]  /*75b0*/  MOV R2, R142 ;  /* 0x0000008e00027202 */ /* 0x000fe40000000f00 */
[----:B------:R-:W-:Y:S01]  /*75c0*/  MOV R0, R143 ;  /* 0x0000008f00007202 */ /* 0x000fe20000000f00 */
[C---:B-1----:R-:W-:Y:S08]  /*75d0*/  HMMA.16816.F32.BF16 R208, R12.reuse, R16, R124 ;  /* 0x000000100cd0723c */ /* 0x042ff0000004187c */
[C---:B------:R-:W-:Y:S01]  /*75e0*/  HMMA.16816.F32.BF16 R192, R12.reuse, R18, R116 ;  /* 0x000000120cc0723c */ /* 0x040fe20000041874 */
[----:B------:R-:W1:Y:S07]  /*75f0*/  LDSM.16.MT88.4 R16, [R220+0xa000] ;  /* 0x00a00000dc10783b */ /* 0x000e6e0000004200 */
[C---:B-1----:R-:W-:Y:S08]  /*7600*/  HMMA.16816.F32.BF16 R140, R12.reuse, R16, R100 ;  /* 0x000000100c8c723c */ /* 0x042ff00000041864 */
[----:B------:R-:W-:Y:S01]  /*7610*/  HMMA.16816.F32.BF16 R188, R12, R18, R44 ;  /* 0x000000120cbc723c */ /* 0x000fe2000004182c */
[----:B------:R-:W1:Y:S04]  /*7620*/  LDSM.16.MT88.4 R12, [R218+0x1800] ;  /* 0x00180000da0c783b */ /* 0x000e680000004200 */
[----:B------:R-:W2:Y:S11]  /*7630*/  LDSM.16.MT88.4 R16, [R219+0x1800] ;  /* 0x00180000db10783b */ /* 0x000eb60000004200 */
[----:B------:R-:W-:-:S02]  /*7640*/  MOV R101, R140 ;  /* 0x0000008c00657202 */ /* 0x000fc40000000f00 */
[----:B------:R-:W-:Y:S02]  /*7650*/  MOV R100, R141 ;  /* 0x0000008d00647202 */ /* 0x000fe40000000f00 */
[----:B------:R-:W-:Y:S02]  /*7660*/  MOV R27, R142 ;  /* 0x0000008e001b7202 */ /* 0x000fe40000000f00 */
[----:B------:R-:W-:Y:S01]  /*7670*/  MOV R26, R143 ;  /* 0x0000008f001a7202 */ /* 0x000fe20000000f00 */
        /* <DEDUP_REMOVED lines=8> */
[----:B------:R-:W-:Y:S01]  /*7700*/  HMMA.16816.F32.BF16 R176, R8, R14, R36 ;  /* 0x0000000e08b0723c */ /* 0x000fe20000041824 */
[----:B------:R-:W1:Y:S01]  /*7710*/  LDSM.16.MT88.4 R12, [R218+0x4800] ;  /* 0x00480000da0c783b */ /* 0x000e620000004200 */
[----:B------:R-:W-:-:S02]  /*7720*/  MOV R61, R3 ;  /* 0x00000003003d7202 */ /* 0x000fc40000000f00 */
[----:B------:R-:W-:Y:S02]  /*7730*/  MOV R62, R2 ;  /* 0x00000002003e7202 */ /* 0x000fe40000000f00 */
[----:B------:R-:W-:Y:S02]  /*7740*/  MOV R63, R0 ;  /* 0x00000000003f7202 */ /* 0x000fe40000000f00 */
[C---:B--2---:R-:W-:Y:S01]  /*7750*/  HMMA.16816.F32.BF16 R160, R8.reuse, R16, R92 ;  /* 0x0000001008a0723c */ /* 0x044fe2000004185c */
[----:B------:R-:W-:Y:S02]  /*7760*/  MOV R36, R101 ;  /* 0x0000006500247202 */ /* 0x000fe40000000f00 */
[----:B------:R-:W-:Y:S02]  /*7770*/  MOV R37, R100 ;  /* 0x0000006400257202 */ /* 0x000fe40000000f00 */
[----:B------:R-:W-:Y:S02]  /*7780*/  MOV R38, R27 ;  /* 0x0000001b00267202 */ /* 0x000fe40000000f00 */
[----:B------:R-:W-:Y:S01]  /*7790*/  MOV R39, R26 ;  /* 0x0000001a00277202 */ /* 0x000fe20000000f00 */
        /* <DEDUP_REMOVED lines=31> */
[----:B------:R-:W2:Y:S11]  /*7990*/  LDSM.16.MT88.4 R16, [R220+0xa800] ;  /* 0x00a80000dc10783b */ /* 0x000eb60000004200 */
[----:B------:R-:W-:Y:S04]  /*79a0*/  @!UPT UIADD3 URZ, URZ, URZ, URZ ;  /* 0x0000003f3f3ff290 */ /* 0x000fe8000fffe03f */
[----:B------:R-:W-:Y:S01]  /*79b0*/  IMAD.MOV.U32 R25, RZ, RZ, R60 ;  /* 0x000000ffff197224 */ /* 0x000fe200078e003c */
[----:B------:R-:W-:Y:S02]  /*79c0*/  MOV R3, R61 ;  /* 0x0000003d00037202 */ /* 0x000fe40000000f00 */
[----:B------:R-:W-:Y:S02]  /*79d0*/  MOV R2, R62 ;  /* 0x0000003e00027202 */ /* 0x000fe40000000f00 */
[----:B------:R-:W-:Y:S02]  /*79e0*/  MOV R0, R63 ;  /* 0x0000003f00007202 */ /* 0x000fe40000000f00 */
[C---:B-1----:R-:W-:Y:S08]  /*79f0*/  HMMA.16816.F32.BF16 R60, R8.reuse, R12, R208 ;  /* 0x0000000c083c723c */ /* 0x042ff000000418d0 */
[C---:B------:R-:W-:Y:S01]  /*7a00*/  HMMA.16816.F32.BF16 R48, R8.reuse, R14, R192 ;  /* 0x0000000e0830723c */ /* 0x040fe200000418c0 */
[----:B------:R-:W1:Y:S07]  /*7a10*/  LDSM.16.MT88.4 R12, [R218+0x2000] ;  /* 0x00200000da0c783b */ /* 0x000e6e0000004200 */
[C---:B--2---:R-:W-:Y:S08]  /*7a20*/  HMMA.16816.F32.BF16 R36, R8.reuse, R16, R36 ;  /* 0x000000100824723c */ /* 0x044ff00000041824 */
[----:B------:R-:W-:Y:S01]  /*7a30*/  HMMA.16816.F32.BF16 R20, R8, R18, R188 ;  /* 0x000000120814723c */ /* 0x000fe200000418bc */
[----:B------:R-:W2:Y:S04]  /*7a40*/  LDSM.16.MT88.4 R16, [R219+0x2000] ;  /* 0x00200000db10783b */ /* 0x000ea80000004200 */
[----:B------:R-:W3:Y:S03]  /*7a50*/  LDSM.16.MT88.4 R8, [R220+0x2000] ;  /* 0x00200000dc08783b */ /* 0x000ee60000004200 */
[C---:B-1----:R-:W-:Y:S08]  /*7a60*/  HMMA.16816.F32.BF16 R144, R4.reuse, R12, R172 ;  /* 0x0000000c0490723c */ /* 0x042ff000000418ac */
[C---:B------:R-:W-:Y:S01]  /*7a70*/  HMMA.16816.F32.BF16 R84, R4.reuse, R14, R152 ;  /* 0x0000000e0454723c */ /* 0x040fe20000041898 */
[----:B------:R-:W1:Y:S06]  /*7a80*/  LDSM.16.MT88.4 R12, [R221+0x2000] ;  /* 0x00200000dd0c783b */ /* 0x000e6c0000004200 */
[----:B------:R-:W-:Y:S01]  /*7a90*/  MOV R155, R0 ;  /* 0x00000000009b7202 */ /* 0x000fe20000000f00 */
[----:B--2---:R-:W-:Y:S01]  /*7aa0*/  HMMA.16816.F32.BF16 R172, R4, R16, R204 ;  /* 0x0000001004ac723c */ /* 0x004fe200000418cc */
[----:B------:R-:W-:-:S02]  /*7ab0*/  MOV R153, R3 ;  /* 0x0000000300997202 */ /* 0x000fc40000000f00 */
[----:B------:R-:W-:Y:S02]  /*7ac0*/  MOV R154, R2 ;  /* 0x00000002009a7202 */ /* 0x000fe40000000f00 */
[----:B------:R-:W-:-:S03]  /*7ad0*/  MOV R152, R25 ;  /* 0x0000001900987202 */ /* 0x000fc60000000f00 */
[C---:B------:R-:W-:Y:S01]  /*7ae0*/  HMMA.16816.F32.BF16 R88, R4.reuse, R18, R184 ;  /* 0x000000120458723c */ /* 0x040fe200000418b8 */
[----:B------:R-:W2:Y:S07]  /*7af0*/  LDSM.16.MT88.4 R16, [R218+0x5000] ;  /* 0x00500000da10783b */ /* 0x000eae0000004200 */
[C---:B---3--:R-:W-:Y:S01]  /*7b00*/  HMMA.16816.F32.BF16 R156, R4.reuse, R8, R160 ;  /* 0x00000008049c723c */ /* 0x048fe200000418a0 */
[----:B------:R-:W-:Y:S07]  /*7b10*/  LDSM.16.MT88.4 R160, [R221+0x2800] ;  /* 0x00280000dda0783b */ /* 0x000fee0000004200 */
[C---:B------:R-:W-:Y:S01]  /*7b20*/  HMMA.16816.F32.BF16 R96, R4.reuse, R10, R96 ;  /* 0x0000000a0460723c */ /* 0x040fe20000041860 */
[----:B------:R-:W3:Y:S07]  /*7b30*/  LDSM.16.MT88.4 R8, [R221+0x5000] ;  /* 0x00500000dd08783b */ /* 0x000eee0000004200 */
[C---:B-1----:R-:W-:Y:S08]  /*7b40*/  HMMA.16816.F32.BF16 R164, R4.reuse, R12, R180 ;  /* 0x0000000c04a4723c */ /* 0x042ff000000418b4 */
[C---:B------:R-:W-:Y:S01]  /*7b50*/  HMMA.16816.F32.BF16 R92, R4.reuse, R14, R176 ;  /* 0x0000000e045c723c */ /* 0x040fe200000418b0 */
[----:B------:R-:W1:Y:S04]  /*7b60*/  LDSM.16.MT88.4 R12, [R219+0x5000] ;  /* 0x00500000db0c783b */ /* 0x000e680000004200 */
[----:B------:R-:W-:Y:S03]  /*7b70*/  LDSM.16.MT88.4 R176, [R218+0x2800] ;  /* 0x00280000dab0783b */ /* 0x000fe60000004200 */
[C---:B--2---:R-:W-:Y:S08]  /*7b80*/  HMMA.16816.F32.BF16 R104, R4.reuse, R16, R200 ;  /* 0x000000100468723c */ /* 0x044ff000000418c8 */
[C---:B------:R-:W-:Y:S01]  /*7b90*/  HMMA.16816.F32.BF16 R200, R4.reuse, R18, R168 ;  /* 0x0000001204c8723c */ /* 0x040fe200000418a8 */
[----:B------:R-:W2:Y:S07]  /*7ba0*/  LDSM.16.MT88.4 R168, [R219+0x2800] ;  /* 0x00280000dba8783b */ /* 0x000eae0000004200 */
[C---:B---3--:R-:W-:Y:S01]  /*7bb0*/  HMMA.16816.F32.BF16 R112, R4.reuse, R8, R136 ;  /* 0x000000080470723c */ /* 0x048fe20000041888 */
[----:B------:R-:W-:Y:S07]  /*7bc0*/  LDSM.16.MT88.4 R136, [R219+0x5800] ;  /* 0x00580000db88783b */ /* 0x000fee0000004200 */
[----:B------:R-:W-:Y:S01]  /*7bd0*/  MOV R0, R107 ;  /* 0x0000006b00007202 */ /* 0x000fe20000000f00 */
[----:B------:R-:W-:Y:S01]  /*7be0*/  HMMA.16816.F32.BF16 R116, R4, R10, R116 ;  /* 0x0000000a0474723c */ /* 0x000fe20000041874 */
[----:B------:R-:W-:Y:S01]  /*7bf0*/  MOV R3, R105 ;  /* 0x0000006900037202 */ /* 0x000fe20000000f00 */
[----:B------:R-:W3:Y:S01]  /*7c00*/  LDSM.16.MT88.4 R8, [R219+0x8000] ;  /* 0x00800000db08783b */ /* 0x000ee20000004200 */
[----:B------:R-:W-:-:S02]  /*7c10*/  MOV R16, R104 ;  /* 0x0000006800107202 */ /* 0x000fc40000000f00 */
[----:B------:R-:W-:-:S03]  /*7c20*/  MOV R2, R106 ;  /* 0x0000006a00027202 */ /* 0x000fc60000000f00 */
[C---:B-1----:R-:W-:Y:S07]  /*7c30*/  HMMA.16816.F32.BF16 R192, R4.reuse, R12, R148 ;  /* 0x0000000c04c0723c */ /* 0x042fee0000041894 */
[----:B------:R-:W-:Y:S01]  /*7c40*/  MOV R151, R0 ;  /* 0x0000000000977202 */ /* 0x000fe20000000f00 */
[----:B------:R-:W-:Y:S01]  /*7c50*/  HMMA.16816.F32.BF16 R184, R4, R14, R140 ;  /* 0x0000000e04b8723c */ /* 0x000fe2000004188c */
[----:B------:R-:W4:Y:S01]  /*7c60*/  LDL R0, [R1+0x7c] ;  /* 0x00007c0001007983 */ /* 0x000f220000100800 */
[----:B------:R-:W-:-:S02]  /*7c70*/  MOV R149, R3 ;  /* 0x0000000300957202 */ /* 0x000fc40000000f00 */
[----:B------:R-:W-:Y:S01]  /*7c80*/  MOV R148, R16 ;  /* 0x0000001000947202 */ /* 0x000fe20000000f00 */
[----:B------:R-:W5:Y:S01]  /*7c90*/  LDL R3, [R1+0x34] ;  /* 0x0000340001037983 */ /* 0x000f620000100800 */
[----:B------:R-:W-:Y:S02]  /*7ca0*/  MOV R150, R2 ;  /* 0x0000000200967202 */ /* 0x000fe40000000f00 */
[C---:B--2---:R-:W-:Y:S01]  /*7cb0*/  HMMA.16816.F32.BF16 R172, R128.reuse, R168, R172 ;  /* 0x000000a880ac723c */ /* 0x044fe200000418ac */
[----:B------:R-:W1:Y:S04]  /*7cc0*/  LDSM.16.MT88.4 R16, [R220+0x5000] ;  /* 0x00500000dc10783b */ /* 0x000e680000004200 */
[----:B------:R-:W2:Y:S03]  /*7cd0*/  LDSM.16.MT88.4 R12, [R218+0x8000] ;  /* 0x00800000da0c783b */ /* 0x000ea60000004200 */
[C---:B------:R-:W-:Y:S01]  /*7ce0*/  HMMA.16816.F32.BF16 R168, R128.reuse, R170, R88 ;  /* 0x000000aa80a8723c */ /* 0x040fe20000041858 */
[----:B------:R-:W-:Y:S07]  /*7cf0*/  LDSM.16.MT88.4 R88, [R221+0x8800] ;  /* 0x00880000dd58783b */ /* 0x000fee0000004200 */
[----:B------:R-:W-:Y:S08]  /*7d00*/  HMMA.16816.F32.BF16 R180, R128, R176, R144 ;  /* 0x000000b080b4723c */ /* 0x000ff00000041890 */
[C---:B---3--:R-:W-:Y:S08]  /*7d10*/  HMMA.16816.F32.BF16 R188, R4.reuse, R8, R44 ;  /* 0x0000000804bc723c */ /* 0x048ff0000004182c */
[----:B------:R-:W-:Y:S01]  /*7d20*/  HMMA.16816.F32.BF16 R120, R4, R10, R32 ;  /* 0x0000000a0478723c */ /* 0x000fe20000041820 */
[----:B------:R-:W3:Y:S01]  /*7d30*/  LDSM.16.MT88.4 R8, [R218+0xb000] ;  /* 0x00b00000da08783b */ /* 0x000ee20000004200 */
[----:B------:R-:W-:-:S03]  /*7d40*/  MOV R2, c[0x0][0x2c4] ;  /* 0x0000b10000027a02 */ /* 0x000fc60000000f00 */
[----:B------:R-:W-:Y:S01]  /*7d50*/  LDSM.16.MT88.4 R144, [R218+0x5800] ;  /* 0x00580000da90783b */ /* 0x000fe20000004200 */
[----:B------:R-:W-:Y:S02]  /*7d60*/  IADD3 R252, R252, -0x2, RZ ;  /* 0xfffffffefcfc7810 */ /* 0x000fe40007ffe0ff */
[----:B------:R-:W-:Y:S08]  /*7d70*/  HMMA.16816.F32.BF16 R164, R128, R160, R164 ;  /* 0x000000a080a4723c */ /* 0x000ff000000418a4 */
[C---:B-1----:R-:W-:Y:S08]  /*7d80*/  HMMA.16816.F32.BF16 R124, R4.reuse, R16, R124 ;  /* 0x00000010047c723c */ /* 0x042ff0000004187c */
[C---:B------:R-:W-:Y:S01]  /*7d90*/  HMMA.16816.F32.BF16 R100, R4.reuse, R18, R100 ;  /* 0x000000120464723c */ /* 0x040fe20000041864 */
[----:B------:R-:W1:Y:S07]  /*7da0*/  LDSM.16.MT88.4 R16, [R221+0x8000] ;  /* 0x00800000dd10783b */ /* 0x000e6e0000004200 */
[C---:B--2---:R-:W-:Y:S01]  /*7db0*/  HMMA.16816.F32.BF16 R212, R4.reuse, R12, R80 ;  /* 0x0000000c04d4723c */ /* 0x044fe20000041850 */
[----:B------:R-:W-:Y:S07]  /*7dc0*/  LDSM.16.MT88.4 R80, [R219+0x8800] ;  /* 0x00880000db50783b */ /* 0x000fee0000004200 */
[C---:B------:R-:W-:Y:S01]  /*7dd0*/  HMMA.16816.F32.BF16 R196, R4.reuse, R14, R56 ;  /* 0x0000000e04c4723c */ /* 0x040fe20000041838 */
[----:B------:R-:W2:Y:S04]  /*7de0*/  LDSM.16.MT88.4 R12, [R220+0x8000] ;  /* 0x00800000dc0c783b */ /* 0x000ea80000004200 */
[----:B------:R-:W-:Y:S03]  /*7df0*/  LDSM.16.MT88.4 R56, [R221+0x5800] ;  /* 0x00580000dd38783b */ /* 0x000fe60000004200 */
[C---:B---3--:R-:W-:Y:S08]  /*7e00*/  HMMA.16816.F32.BF16 R208, R4.reuse, R8, R40 ;  /* 0x0000000804d0723c */ /* 0x048ff00000041828 */
[----:B------:R-:W-:Y:S01]  /*7e10*/  HMMA.16816.F32.BF16 R40, R4, R10, R28 ;  /* 0x0000000a0428723c */ /* 0x000fe2000004181c */
[----:B------:R-:W3:Y:S01]  /*7e20*/  LDSM.16.MT88.4 R8, [R220+0xb000] ;  /* 0x00b00000dc08783b */ /* 0x000ee20000004200 */
[----:B------:R-:W-:-:S06]  /*7e30*/  ISETP.NE.AND P1, PT, R2, 0x1, PT ;  /* 0x000000010200780c */ /* 0x000fcc0003f25270 */
[----:B------:R-:W-:Y:S08]  /*7e40*/  HMMA.16816.F32.BF16 R176, R128, R178, R84 ;  /* 0x000000b280b0723c */ /* 0x000ff00000041854 */
[C---:B-1----:R-:W-:Y:S08]  /*7e50*/  HMMA.16816.F32.BF16 R108, R4.reuse, R16, R76 ;  /* 0x00000010046c723c */ /* 0x042ff0000004184c */
[C---:B------:R-:W-:Y:S01]  /*7e60*/  HMMA.16816.F32.BF16 R104, R4.reuse, R18, R72 ;  /* 0x000000120468723c */ /* 0x040fe20000041848 */
[----:B------:R-:W1:Y:S04]  /*7e70*/  LDSM.16.MT88.4 R16, [R219+0xb000] ;  /* 0x00b00000db10783b */ /* 0x000e680000004200 */
[----:B------:R-:W-:Y:S03]  /*7e80*/  LDSM.16.MT88.4 R72, [R218+0x8800] ;  /* 0x00880000da48783b */ /* 0x000fe60000004200 */
[C---:B--2---:R-:W-:Y:S01]  /*7e90*/  HMMA.16816.F32.BF16 R44, R4.reuse, R12, R64 ;  /* 0x0000000c042c723c */ /* 0x044fe20000041840 */
[----:B------:R-:W-:Y:S07]  /*7ea0*/  LDSM.16.MT88.4 R64, [R220+0x5800] ;  /* 0x00580000dc40783b */ /* 0x000fee0000004200 */
[C---:B------:R-:W-:Y:S01]  /*7eb0*/  HMMA.16816.F32.BF16 R32, R4.reuse, R14, R52 ;  /* 0x0000000e0420723c */ /* 0x040fe20000041834 */
[----:B------:R-:W-:Y:S07]  /*7ec0*/  LDSM.16.MT88.4 R12, [R221+0xb000] ;  /* 0x00b00000dd0c783b */ /* 0x000fee0000004200 */
[C---:B---3--:R-:W-:Y:S08]  /*7ed0*/  HMMA.16816.F32.BF16 R36, R4.reuse, R8, R36 ;  /* 0x000000080424723c */ /* 0x048ff00000041824 */
[----:B------:R-:W-:Y:S08]  /*7ee0*/  HMMA.16816.F32.BF16 R20, R4, R10, R20 ;  /* 0x0000000a0414723c */ /* 0x000ff00000041814 */
[----:B------:R-:W-:Y:S08]  /*7ef0*/  HMMA.16816.F32.BF16 R160, R128, R162, R92 ;  /* 0x000000a280a0723c */ /* 0x000ff0000004185c */
[----:B-1----:R-:W-:Y:S01]  /*7f00*/  HMMA.16816.F32.BF16 R204, R4, R16, R152 ;  /* 0x0000001004cc723c */ /* 0x002fe20000041898 */
[----:B------:R-:W1:Y:S07]  /*7f10*/  LDSM.16.MT88.4 R152, [R220+0x2800] ;  /* 0x00280000dc98783b */ /* 0x000e6e0000004200 */
[C---:B------:R-:W-:Y:S08]  /*7f20*/  HMMA.16816.F32.BF16 R76, R128.reuse, R80, R188 ;  /* 0x00000050804c723c */ /* 0x040ff000000418bc */
[----:B------:R-:W-:Y:S08]  /*7f30*/  HMMA.16816.F32.BF16 R84, R128, R88, R108 ;  /* 0x000000588054723c */ /* 0x000ff0000004186c */
[----:B------:R-:W-:Y:S08]  /*7f40*/  HMMA.16816.F32.BF16 R28, R4, R18, R68 ;  /* 0x00000012041c723c */ /* 0x000ff00000041844 */
[C---:B------:R-:W-:Y:S01]  /*7f50*/  HMMA.16816.F32.BF16 R52, R128.reuse, R56, R112 ;  /* 0x000000388034723c */ /* 0x040fe20000041870 */
[----:B------:R-:W-:Y:S07]  /*7f60*/  LDSM.16.MT88.4 R112, [R219+0xb800] ;  /* 0x00b80000db70783b */ /* 0x000fee0000004200 */
[C---:B------:R-:W-:Y:S01]  /*7f70*/  HMMA.16816.F32.BF16 R80, R128.reuse, R82, R120 ;  /* 0x000000528050723c */ /* 0x040fe20000041878 */
[----:B------:R-:W-:Y:S07]  /*7f80*/  LDSM.16.MT88.4 R120, [R221+0xb800] ;  /* 0x00b80000dd78783b */ /* 0x000fee0000004200 */
[C---:B-1----:R-:W-:Y:S08]  /*7f90*/  HMMA.16816.F32.BF16 R156, R128.reuse, R152, R156 ;  /* 0x00000098809c723c */ /* 0x042ff0000004189c */
[C---:B------:R-:W-:Y:S01]  /*7fa0*/  HMMA.16816.F32.BF16 R152, R128.reuse, R154, R96 ;  /* 0x0000009a8098723c */ /* 0x040fe20000041860 */
[----:B------:R-:W1:Y:S07]  /*7fb0*/  LDSM.16.MT88.4 R96, [R220+0x8800] ;  /* 0x00880000dc60783b */ /* 0x000e6e0000004200 */
[----:B------:R-:W-:Y:S01]  /*7fc0*/  HMMA.16816.F32.BF16 R88, R128, R90, R104 ;  /* 0x0000005a8058723c */ /* 0x000fe20000041868 */
[----:B------:R-:W2:Y:S07]  /*7fd0*/  LDSM.16.MT88.4 R104, [R218+0xb800] ;  /* 0x00b80000da68783b */ /* 0x000eae0000004200 */
[C---:B------:R-:W-:Y:S08]  /*7fe0*/  HMMA.16816.F32.BF16 R16, R4.reuse, R12, R60 ;  /* 0x0000000c0410723c */ /* 0x040ff0000004183c */
[----:B------:R-:W-:Y:S01]  /*7ff0*/  HMMA.16816.F32.BF16 R48, R4, R14, R48 ;  /* 0x0000000e0430723c */ /* 0x000fe20000041830 */
[----:B------:R-:W3:Y:S07]  /*8000*/  LDSM.16.MT88.4 R4, [R220+0xb800] ;  /* 0x00b80000dc04783b */ /* 0x000eee0000004200 */
[C---:B------:R-:W-:Y:S08]  /*8010*/  HMMA.16816.F32.BF16 R60, R128.reuse, R64, R124 ;  /* 0x00000040803c723c */ /* 0x040ff0000004187c */
[----:B------:R-:W-:Y:S01]  /*8020*/  HMMA.16816.F32.BF16 R148, R128, R144, R148 ;  /* 0x000000908094723c */ /* 0x000fe20000041894 */
[----:B----4-:R-:W-:-:S05]  /*8030*/  @P1 IMAD.HI.U32 R2, R0, c[0x0][0x2c8], RZ ;  /* 0x0000b20000021a27 */ /* 0x010fca00078e00ff */
[----:B------:R-:W-:-:S04]  /*8040*/  @P1 SHF.R.U32.HI R0, RZ, c[0x0][0x2cc], R2 ;  /* 0x0000b300ff001a19 */ /* 0x000fc80000011602 */
[----:B------:R-:W-:-:S05]  /*8050*/  IADD3 R0, R0, -c[0x0][0x168], R250 ;  /* 0x80005a0000007a10 */ /* 0x000fca0007ffe0fa */
[----:B------:R-:W-:-:S05]  /*8060*/  IMAD.HI R0, R0, 0x2aaaaaab, RZ ;  /* 0x2aaaaaab00007827 */ /* 0x000fca00078e02ff */
[----:B------:R-:W-:-:S04]  /*8070*/  SHF.R.U32.HI R2, RZ, 0x1f, R0 ;  /* 0x0000001fff027819 */ /* 0x000fc80000011600 */
[----:B------:R-:W-:-:S04]  /*8080*/  LEA.HI.SX32 R0, R0, R2, 0x1c ;  /* 0x0000000200007211 */ /* 0x000fc800078fe2ff */
[----:B-----5:R-:W-:-:S05]  /*8090*/  IMNMX R3, R3, R0, !PT ;  /* 0x0000000003037217 */ /* 0x020fca0007800200 */
[----:B------:R4:W-:Y:S01]  /*80a0*/  STL [R1+0x38], R3 ;  /* 0x0000380301007387 */ /* 0x0009e20000100800 */
[----:B------:R-:W-:Y:S01]  /*80b0*/  ISETP.GE.AND P0, PT, R252, R3, PT ;  /* 0x00000003fc00720c */ /* 0x000fe20003f06270 */
[C---:B------:R-:W-:Y:S08]  /*80c0*/  HMMA.16816.F32.BF16 R56, R128.reuse, R58, R116 ;  /* 0x0000003a8038723c */ /* 0x040ff00000041874 */
[C---:B------:R-:W-:Y:S08]  /*80d0*/  HMMA.16816.F32.BF16 R64, R128.reuse, R66, R100 ;  /* 0x000000428040723c */ /* 0x040ff00000041864 */
[C---:B------:R-:W-:Y:S08]  /*80e0*/  HMMA.16816.F32.BF16 R140, R128.reuse, R136, R192 ;  /* 0x00000088808c723c */ /* 0x040ff000000418c0 */
[C---:B------:R-:W-:Y:S08]  /*80f0*/  HMMA.16816.F32.BF16 R68, R128.reuse, R72, R212 ;  /* 0x000000488044723c */ /* 0x040ff000000418d4 */
[C---:B-1----:R-:W-:Y:S08]  /*8100*/  HMMA.16816.F32.BF16 R92, R128.reuse, R96, R44 ;  /* 0x00000060805c723c */ /* 0x042ff0000004182c */
[C---:B--2---:R-:W-:Y:S08]  /*8110*/  HMMA.16816.F32.BF16 R100, R128.reuse, R104, R208 ;  /* 0x000000688064723c */ /* 0x044ff000000418d0 */
[C---:B------:R-:W-:Y:S08]  /*8120*/  HMMA.16816.F32.BF16 R108, R128.reuse, R112, R204 ;  /* 0x00000070806c723c */ /* 0x040ff000000418cc */
        /* <DEDUP_REMOVED lines=8> */
[C---:B---3--:R-:W-:Y:S08]  /*81b0*/  HMMA.16816.F32.BF16 R124, R128.reuse, R4, R36 ;  /* 0x00000004807c723c */ /* 0x048ff00000041824 */
[----:B------:R-:W-:Y:S01]  /*81c0*/  HMMA.16816.F32.BF16 R128, R128, R6, R20 ;  /* 0x000000068080723c */ /* 0x000fe20000041814 */
[----:B------:R-:W-:Y:S02]  /*81d0*/  @!UPT UIADD3 URZ, URZ, URZ, URZ ;  /* 0x0000003f3f3ff290 */ /* 0x000fe4000fffe03f */
[----:B------:R-:W-:Y:S11]  /*81e0*/  @!P0 BRA `(.L_x_2698) ;  /* 0x00005ba000008947 */ /* 0x000ff60003800000 */
[----:B----4-:R1:W-:Y:S01]  /*81f0*/  STL [R1+0x18], R252 ;  /* 0x000018fc01007387 */ /* 0x0103e20000100800 */
[----:B------:R-:W-:-:S02]  /*8200*/  MOV R134, R24 ;  /* 0x0000001800867202 */ /* 0x000fc40000000f00 */
[----:B------:R-:W-:-:S07]  /*8210*/  MOV R133, R132 ;  /* 0x0000008400857202 */ /* 0x000fce0000000f00 */
.L_x_2709:
[----:B------:R-:W2:Y:S01]  /*8220*/  LDL R2, [R1+0x18] ;  /* 0x0000180001027983 */ /* 0x000ea20000100800 */
[----:B------:R-:W-:Y:S04]  /*8230*/  DEPBAR.LE SB0, 0x0 ;  /* 0x000080000000791a */ /* 0x000fe80000000000 */
[----:B------:R-:W2:Y:S01]  /*8240*/  LDL R0, [R1+0x34] ;  /* 0x0000340001007983 */ /* 0x000ea20000100800 */
[----:B------:R-:W-:Y:S01]  /*8250*/  WARPSYNC 0xffffffff ;  /* 0xffffffff00007948 */ /* 0x000fe20003800000 */
[----:B------:R-:W-:Y:S02]  /*8260*/  BSSY B0, `(.L_x_2699) ;  /* 0x000007c000007945 */ /* 0x000fe40003800000 */
[----:B------:R-:W-:Y:S06]  /*8270*/  BAR.SYNC.DEFER_BLOCKING 0x0 ;  /* 0x0000000000007b1d */ /* 0x000fec0000010000 */
[----:B------:R3:W4:Y:S04]  /*8280*/  LDSM.16.M88.4 R48, [R222] ;  /* 0x00000000de30783b */ /* 0x0007280000000200 */
[----:B------:R3:W1:Y:S04]  /*8290*/  LDSM.16.M88.4 R8, [R135] ;  /* 0x000000008708783b */ /* 0x0006680000000200 */
[----:B------:R3:W1:Y:S04]  /*82a0*/  LDSM.16.M88.4 R16, [R135+0x800] ;  /* 0x000800008710783b */ /* 0x0006680000000200 */
[----:B------:R3:W1:Y:S04]  /*82b0*/  LDSM.16.M88.4 R24, [R135+0x1000] ;  /* 0x001000008718783b */ /* 0x0006680000000200 */
[----:B------:R3:W1:Y:S04]  /*82c0*/  LDSM.16.M88.4 R32, [R135+0x1800] ;  /* 0x001800008720783b */ /* 0x0006680000000200 */
[----:B------:R3:W1:Y:S04]  /*82d0*/  LDSM.16.M88.4 R40, [R135+0x2000] ;  /* 0x002000008728783b */ /* 0x0006680000000200 */
[----:B------:R3:W1:Y:S04]  /*82e0*/  LDSM.16.M88.4 R184, [R135+0x2800] ;  /* 0x0028000087b8783b */ /* 0x0006680000000200 */
[----:B------:R3:W1:Y:S04]  /*82f0*/  LDSM.16.M88.4 R188, [R223] ;  /* 0x00000000dfbc783b */ /* 0x0006680000000200 */
[----:B------:R3:W1:Y:S04]  /*8300*/  LDSM.16.M88.4 R192, [R226] ;  /* 0x00000000e2c0783b */ /* 0x0006680000000200 */
[----:B------:R3:W1:Y:S04]  /*8310*/  LDSM.16.M88.4 R196, [R245] ;  /* 0x00000000f5c4783b */ /* 0x0006680000000200 */
[----:B------:R3:W1:Y:S04]  /*8320*/  LDSM.16.M88.4 R200, [R246] ;  /* 0x00000000f6c8783b */ /* 0x0006680000000200 */
[----:B------:R3:W1:Y:S04]  /*8330*/  LDSM.16.M88.4 R204, [R247] ;  /* 0x00000000f7cc783b */ /* 0x0006680000000200 */
[----:B------:R3:W1:Y:S04]  /*8340*/  LDSM.16.M88.4 R208, [R248] ;  /* 0x00000000f8d0783b */ /* 0x0006680000000200 */
[----:B------:R3:W1:Y:S01]  /*8350*/  LDSM.16.M88.4 R212, [R249] ;  /* 0x00000000f9d4783b */ /* 0x0006620000000200 */
[----:B--2---:R-:W-:Y:S11]  /*8360*/  ISETP.GT.AND P0, PT, R0, R2, PT ;  /* 0x000000020000720c */ /* 0x004ff60003f04270 */
[----:B------:R-:W-:Y:S02]  /*8370*/  @!UPT UIADD3 URZ, URZ, URZ, URZ ;  /* 0x0000003f3f3ff290 */ /* 0x000fe4000fffe03f */
[----:B------:R-:W-:-:S05]  /*8380*/  @P0 BRA `(.L_x_2700) ;  /* 0x0000069000000947 */ /* 0x000fca0003800000 */
[----:B-1-34-:R-:W2:Y:S04]  /*8390*/  LDL R4, [R1+0x14] ;  /* 0x0000140001047983 */ /* 0x01aea80000100800 */
[----:B------:R-:W3:Y:S04]  /*83a0*/  LDL R5, [R1+0x10] ;  /* 0x0000100001057983 */ /* 0x000ee80000100800 */
[----:B------:R-:W4:Y:S04]  /*83b0*/  LDL.64 R28, [R1+0x58] ;  /* 0x00005800011c7983 */ /* 0x000f280000100a00 */
[----:B------:R-:W5:Y:S04]  /*83c0*/  LDL R6, [R1+0x64] ;  /* 0x0000640001067983 */ /* 0x000f680000100800 */
[----:B------:R-:W4:Y:S04]  /*83d0*/  LDL R14, [R1+0x100] ;  /* 0x00010000010e7983 */ /* 0x000f280000100800 */
[----:B------:R-:W4:Y:S04]  /*83e0*/  LDL R22, [R1+0x20] ;  /* 0x0000200001167983 */ /* 0x000f280000100800 */
[----:B------:R-:W5:Y:S04]  /*83f0*/  LDL R13, [R1+0x104] ;  /* 0x00010400010d7983 */ /* 0x000f680000100800 */
[----:B------:R-:W5:Y:S04]  /*8400*/  LDL R21, [R1+0x24] ;  /* 0x0000240001157983 */ /* 0x000f680000100800 */
[----:B------:R-:W5:Y:S04]  /*8410*/  LDL R12, [R1+0x108] ;  /* 0x00010800010c7983 */ /* 0x000f680000100800 */
[----:B------:R-:W5:Y:S04]  /*8420*/  LDL R20, [R1+0x28] ;  /* 0x0000280001147983 */ /* 0x000f680000100800 */
[----:B------:R-:W5:Y:S04]  /*8430*/  LDL R7, [R1+0x10c] ;  /* 0x00010c0001077983 */ /* 0x000f680000100800 */
[----:B------:R-:W5:Y:S01]  /*8440*/  LDL R15, [R1+0xc] ;  /* 0x00000c00010f7983 */ /* 0x000f620000100800 */
[----:B--2---:R-:W-:Y:S01]  /*8450*/  SHF.R.S32.HI R0, RZ, 0x1f, R4 ;  /* 0x0000001fff007819 */ /* 0x004fe20000011404 */
[----:B------:R-:W-:Y:S04]  /*8460*/  IMAD.WIDE.U32 R2, R4, c[0x0][0x208], RZ ;  /* 0x0000820004027a25 */ /* 0x000fe800078e00ff */
[----:B------:R-:W-:Y:S04]  /*8470*/  IMAD R0, R0, c[0x0][0x208], RZ ;  /* 0x0000820000007a24 */ /* 0x000fe800078e02ff */
[----:B------:R-:W-:Y:S01]  /*8480*/  IMAD R0, R4, c[0x0][0x20c], R0 ;  /* 0x0000830004007a24 */ /* 0x000fe200078e0200 */
[----:B---3--:R-:W-:Y:S03]  /*8490*/  SHF.R.S32.HI R4, RZ, 0x1f, R5 ;  /* 0x0000001fff047819 */ /* 0x008fe60000011405 */
[----:B------:R-:W-:Y:S02]  /*84a0*/  IMAD.IADD R3, R3, 0x1, R0 ;  /* 0x0000000103037824 */ /* 0x000fe400078e0200 */
[----:B------:R-:W-:Y:S02]  /*84b0*/  IMAD R0, R4, c[0x0][0x218], RZ ;  /* 0x0000860004007a24 */ /* 0x000fe400078e02ff */
[C---:B------:R-:W-:Y:S01]  /*84c0*/  IMAD.WIDE.U32 R2, R5.reuse, c[0x0][0x218], R2 ;  /* 0x0000860005027a25 */ /* 0x040fe200078e0002 */
[----:B----4-:R-:W-:Y:S03]  /*84d0*/  SHF.L.U64.HI R14, R22, 0x1, R14 ;  /* 0x00000001160e7819 */ /* 0x010fe6000001020e */
[----:B------:R-:W-:Y:S01]  /*84e0*/  IMAD R0, R5, c[0x0][0x21c], R0 ;  /* 0x0000870005007a24 */ /* 0x000fe200078e0200 */
[----:B------:R-:W-:Y:S01]  /*84f0*/  IADD3 R5, P0, R28, R2, RZ ;  /* 0x000000021c057210 */ /* 0x000fe20007f1e0ff */
[----:B------:R-:W-:Y:S03]  /*8500*/  IMAD.SHL.U32 R36, R22, 0x2, RZ ;  /* 0x0000000216247824 */ /* 0x000fe600078e00ff */
[----:B-----5:R-:W-:Y:S02]  /*8510*/  IADD3.X R0, R6, R3, R0, P0, !PT ;  /* 0x0000000306007210 */ /* 0x020fe400007fe400 */
[----:B------:R-:W-:Y:S02]  /*8520*/  LEA R6, P0, R5, c[0x0][0x1f8], 0x1 ;  /* 0x00007e0005067a11 */ /* 0x000fe400078008ff */
        /* <DEDUP_REMOVED lines=8> */
[----:B------:R1:W2:Y:S02]  /*85b0*/  SHFL.IDX PT, R4, R5, RZ, 0x181f ;  /* 0x00181fff05047589 */ /* 0x0002a400000e0000 */
.L_x_2742:
[----:B------:R-:W-:-:S05]  /*85c0*/  BRA.DIV ~URZ, `(.L_x_2702) ;  /* 0x0000e5a27f007947 */ /* 0x000fca000b800000 */
[----:B------:R-:W3:Y:S04]  /*85d0*/  LDL R20, [R1+0xc] ;  /* 0x00000c0001147983 */ /* 0x000ee80000100800 */
[----:B------:R-:W4:Y:S04]  /*85e0*/  LDL R38, [R1+0x28] ;  /* 0x0000280001267983 */ /* 0x000f280000100800 */
[----:B------:R-:W5:Y:S04]  /*85f0*/  LDL R2, [R1+0x24] ;  /* 0x0000240001027983 */ /* 0x000f680000100800 */
[----:B--2---:R-:W2:Y:S04]  /*8600*/  LDL R37, [R1+0x20] ;  /* 0x0000200001257983 */ /* 0x004ea80000100800 */
[----:B------:R-:W1:Y:S04]  /*8610*/  SHFL.IDX PT, R3, R6, RZ, 0x181f ;  /* 0x00181fff06037589 */ /* 0x000e6800000e0000 */
[----:B------:R-:W1:Y:S01]  /*8620*/  SHFL.IDX PT, R0, R6, 0x1, 0x181f ;  /* 0x00381f0006007f89 */ /* 0x000e6200000e0000 */
[----:B--2---:R-:W-:Y:S02]  /*8630*/  ISETP.GE.AND P1, PT, R37, c[0x0][0x1d4], PT ;  /* 0x0000750025007a0c */ /* 0x004fe40003f26270 */
[----:B---3--:R-:W-:Y:S02]  /*8640*/  ISETP.GE.AND P4, PT, R20, c[0x0][0x1d4], PT ;  /* 0x0000750014007a0c */ /* 0x008fe40003f86270 */
[C---:B-1----:R-:W-:Y:S02]  /*8650*/  IADD3 R20, P0, R3.reuse, R29, RZ ;  /* 0x0000001d03147210 */ /* 0x042fe40007f1e0ff */
[----:B----4-:R-:W-:Y:S02]  /*8660*/  ISETP.GE.AND P3, PT, R38, c[0x0][0x1d4], PT ;  /* 0x0000750026007a0c */ /* 0x010fe40003f66270 */
[----:B-----5:R-:W-:Y:S01]  /*8670*/  ISETP.GE.AND P2, PT, R2, c[0x0][0x1d4], PT ;  /* 0x0000750002007a0c */ /* 0x020fe20003f46270 */
[C---:B------:R-:W-:Y:S01]  /*8680*/  IMAD.X R21, R4.reuse, 0x1, R7, P0 ;  /* 0x0000000104157824 */ /* 0x040fe200000e0607 */
[----:B------:R-:W1:Y:S01]  /*8690*/  SHFL.IDX PT, R2, R5, 0x1, 0x181f ;  /* 0x00381f0005027f89 */ /* 0x000e6200000e0000 */
[C---:B------:R-:W-:Y:S02]  /*86a0*/  IADD3 R22, P0, R3.reuse, R30, RZ ;  /* 0x0000001e03167210 */ /* 0x040fe40007f1e0ff */
[----:B------:R-:W-:Y:S02]  /*86b0*/  SEL R15, RZ, 0x10, P4 ;  /* 0x00000010ff0f7807 */ /* 0x000fe40002000000 */
[----:B------:R2:W-:Y:S01]  /*86c0*/  LDGSTS.E.BYPASS.LTC128B.128 [R251+0x100], [R20.64], !P4 ;  /* 0x0010000014fb7fae */ /* 0x0005e2000e101d46 */
[C---:B------:R-:W-:Y:S01]  /*86d0*/  IMAD.X R23, R4.reuse, 0x1, R12, P0 ;  /* 0x0000000104177824 */ /* 0x040fe200000e060c */
[----:B------:R-:W-:Y:S04]  /*86e0*/  SEL R28, RZ, 0x10, P3 ;  /* 0x00000010ff1c7807 */ /* 0x000fe80001800000 */
[----:B------:R3:W-:Y:S01]  /*86f0*/  LDGSTS.E.BYPASS.LTC128B.128 [R251+0x3100], [R22.64], !P3 ;  /* 0x0310000016fb7fae */ /* 0x0007e2000d901d46 */
[C---:B--2---:R-:W-:Y:S05]  /*8700*/  IADD3 R20, P0, R3.reuse, R31, RZ ;  /* 0x0000001f03147210 */ /* 0x044fea0007f1e0ff */
[C---:B------:R-:W-:Y:S01]  /*8710*/  IMAD.X R21, R4.reuse, 0x1, R13, P0 ;  /* 0x0000000104157824 */ /* 0x040fe200000e060d */
[----:B---3--:R-:W-:Y:S04]  /*8720*/  IADD3 R22, P0, R3, R36, RZ ;  /* 0x0000002403167210 */ /* 0x008fe80007f1e0ff */
[----:B------:R2:W-:Y:S01]  /*8730*/  LDGSTS.E.BYPASS.LTC128B.128 [R251+0x6100], [R20.64], !P2 ;  /* 0x0610000014fb7fae */ /* 0x0005e2000d101d46 */
[----:B------:R-:W-:Y:S03]  /*8740*/  IMAD.X R23, R4, 0x1, R14, P0 ;  /* 0x0000000104177824 */ /* 0x000fe600000e060e */
[----:B------:R3:W4:Y:S04]  /*8750*/  SHFL.IDX PT, R4, R5, 0x2, 0x181f ;  /* 0x00581f0005047f89 */ /* 0x00072800000e0000 */
[----:B------:R5:W-:Y:S01]  /*8760*/  LDGSTS.E.BYPASS.LTC128B.128 [R251+0x9100], [R22.64], !P1 ;  /* 0x0910000016fb7fae */ /* 0x000be2000c901d46 */
[----:B--2---:R-:W-:Y:S05]  /*8770*/  IADD3 R20, P0, R0, R29, RZ ;  /* 0x0000001d00147210 */ /* 0x004fea0007f1e0ff */
[----:B-1----:R-:W-:Y:S05]  /*8780*/  IMAD.X R21, R2, 0x1, R7, P0 ;  /* 0x0000000102157824 */ /* 0x002fea00000e0607 */
[----:B------:R1:W-:Y:S02]  /*8790*/  LDGSTS.E.BYPASS.LTC128B.128 [R251+0x1100], [R20.64], !P4 ;  /* 0x0110000014fb7fae */ /* 0x0003e4000e101d46 */
[----:B-1----:R-:W-:Y:S05]  /*87a0*/  IADD3 R20, P0, R0, R30, RZ ;  /* 0x0000001e00147210 */ /* 0x002fea0007f1e0ff */
[----:B------:R-:W-:Y:S01]  /*87b0*/  IMAD.X R21, R2, 0x1, R12, P0 ;  /* 0x0000000102157824 */ /* 0x000fe200000e060c */
[----:B-----5:R-:W-:Y:S04]  /*87c0*/  IADD3 R22, P0, R0, R31, RZ ;  /* 0x0000001f00167210 */ /* 0x020fe80007f1e0ff */
[----:B------:R1:W-:Y:S01]  /*87d0*/  LDGSTS.E.BYPASS.LTC128B.128 [R251+0x4100], [R20.64], !P3 ;  /* 0x0410000014fb7fae */ /* 0x0003e2000d901d46 */
[----:B------:R-:W-:Y:S05]  /*87e0*/  IMAD.X R23, R2, 0x1, R13, P0 ;  /* 0x0000000102177824 */ /* 0x000fea00000e060d */
[----:B------:R2:W-:Y:S01]  /*87f0*/  LDGSTS.E.BYPASS.LTC128B.128 [R251+0x7100], [R22.64], !P2 ;  /* 0x0710000016fb7fae */ /* 0x0005e2000d101d46 */
[----:B-1----:R-:W-:Y:S03]  /*8800*/  IADD3 R20, P0, R0, R36, RZ ;  /* 0x0000002400147210 */ /* 0x002fe60007f1e0ff */
[----:B------:R3:W1:Y:S02]  /*8810*/  SHFL.IDX PT, R0, R6, 0x2, 0x181f ;  /* 0x00581f0006007f89 */ /* 0x00066400000e0000 */
[----:B------:R-:W-:Y:S01]  /*8820*/  IMAD.X R21, R2, 0x1, R14, P0 ;  /* 0x0000000102157824 */ /* 0x000fe200000e060e */
[----:B--2---:R-:W-:Y:S02]  /*8830*/  SEL R23, RZ, 0x10, P2 ;  /* 0x00000010ff177807 */ /* 0x004fe40001000000 */
[----:B------:R-:W-:Y:S02]  /*8840*/  SEL R22, RZ, 0x10, P1 ;  /* 0x00000010ff167807 */ /* 0x000fe40000800000 */
[----:B------:R3:W-:Y:S04]  /*8850*/  LDGSTS.E.BYPASS.LTC128B.128 [R251+0xa100], [R20.64], !P1 ;  /* 0x0a10000014fb7fae */ /* 0x0007e8000c901d46 */
.L_x_2743:
[C---:B----4-:R-:W-:Y:S02]  /*8860*/  ISETP.NE.U32.AND P2, PT, R15.reuse, RZ, PT ;  /* 0x000000ff0f00720c */ /* 0x050fe40003f45070 */
[----:B------:R-:W-:Y:S02]  /*8870*/  IADD3 R15, -R15, 0x10, RZ ;  /* 0x000000100f0f7810 */ /* 0x000fe40007ffe1ff */
[----:B---3--:R-:W-:Y:S02]  /*8880*/  IADD3 R6, -R23, 0x10, RZ ;  /* 0x0000001017067810 */ /* 0x008fe40007ffe1ff */
[----:B------:R-:W-:Y:S02]  /*8890*/  LOP3.LUT R15, R15, 0xf, RZ, 0xc0, !PT ;  /* 0x0000000f0f0f7812 */ /* 0x000fe400078ec0ff */
[----:B------:R-:W-:Y:S02]  /*88a0*/  IADD3 R20, -R28, 0x10, RZ ;  /* 0x000000101c147810 */ /* 0x000fe40007ffe1ff */
[----:B-1----:R-:W-:Y:S02]  /*88b0*/  IADD3 R2, P1, P0, R15, R0, R29 ;  /* 0x000000000f027210 */ /* 0x002fe4000783e01d */
[----:B------:R-:W-:Y:S02]  /*88c0*/  LOP3.LUT R6, R6, 0xf, RZ, 0xc0, !PT ;  /* 0x0000000f06067812 */ /* 0x000fe400078ec0ff */
[----:B------:R-:W-:Y:S02]  /*88d0*/  IADD3.X R3, RZ, R4, R7, P1, P0 ;  /* 0x00000004ff037210 */ /* 0x000fe40000fe0407 */
[----:B------:R-:W-:Y:S03]  /*88e0*/  LOP3.LUT R20, R20, 0xf, RZ, 0xc0, !PT ;  /* 0x0000000f14147812 */ /* 0x000fe600078ec0ff */
[----:B------:R-:W-:Y:S01]  /*88f0*/  @!PT LDS RZ, [RZ] ;  /* 0x00000000fffff984 */ /* 0x000fe20000000800 */
[----:B------:R-:W-:Y:S01]  /*8900*/  @!PT LDS RZ, [RZ] ;  /* 0x00000000fffff984 */ /* 0x000fe20000000800 */
[----:B------:R-:W-:Y:S01]  /*8910*/  @!PT LDS RZ, [RZ] ;  /* 0x00000000fffff984 */ /* 0x000fe20000000800 */
[----:B------:R1:W-:Y:S01]  /*8920*/  LDGSTS.E.BYPASS.LTC128B.128.ZFILL [R251+0x2100], [R2.64], P2 ;  /* 0x0210000002fb7fae */ /* 0x0003e20009141d46 */
[-C--:B------:R-:W-:Y:S02]  /*8930*/  IADD3 R6, P3, P2, R6, R0.reuse, R31 ;  /* 0x0000000006067210 */ /* 0x080fe40007a7e01f */
[----:B------:R-:W-:Y:S02]  /*8940*/  IADD3 R20, P1, P0, R20, R0, R30 ;  /* 0x0000000014147210 */ /* 0x000fe4000783e01e */
[-C--:B------:R-:W-:Y:S02]  /*8950*/  IADD3.X R7, RZ, R4.reuse, R13, P3, P2 ;  /* 0x00000004ff077210 */ /* 0x080fe40001fe440d */
[----:B------:R-:W-:Y:S02]  /*8960*/  ISETP.NE.U32.AND P3, PT, R28, RZ, PT ;  /* 0x000000ff1c00720c */ /* 0x000fe40003f65070 */
[----:B------:R-:W-:Y:S02]  /*8970*/  IADD3.X R21, RZ, R4, R12, P1, P0 ;  /* 0x00000004ff157210 */ /* 0x000fe40000fe040c */
[----:B------:R-:W-:Y:S09]  /*8980*/  ISETP.NE.U32.AND P2, PT, R23, RZ, PT ;  /* 0x000000ff1700720c */ /* 0x000ff20003f45070 */
        /* <DEDUP_REMOVED lines=9> */
.L_x_2700:
[----:B-1-34-:R-:W-:Y:S05]  /*8a20*/  BSYNC B0 ;  /* 0x0000000000007941 */ /* 0x01afea0003800000 */
.L_x_2699:
[----:B------:R-:W0:Y:S01]  /*8a30*/  LDGDEPBAR ;  /* 0x00000000000079af */ /* 0x000e220000000000 */
[----:B------:R-:W-:Y:S01]  /*8a40*/  WARPSYNC 0xffffffff ;  /* 0xffffffff00007948 */ /* 0x000fe20003800000 */
[C---:B--2---:R-:W-:Y:S01]  /*8a50*/  HMMA.16816.F32.BF16 R4, R48.reuse, R8, RZ ;  /* 0x000000083004723c */ /* 0x044fe200000418ff */
[----:B------:R-:W-:Y:S07]  /*8a60*/  BSSY B0, `(.L_x_2703) ;  /* 0x0000210000007945 */ /* 0x000fee0003800000 */
        /* <DEDUP_REMOVED lines=29> */
[----:B------:R-:W5:Y:S07]  /*8c40*/  LDSM.16.M88.4 R188, [R217+0x2000] ;  /* 0x00200000d9bc783b */ /* 0x000f6e0000000200 */
        /* <DEDUP_REMOVED lines=8> */
[----:B------:R-:W-:Y:S07]  /*8cd0*/  LDSM.16.M88.4 R200, [R216+-0x8000] ;  /* 0xff800000d8c8783b */ /* 0x000fee0000000200 */
[C---:B----4-:R-:W-:Y:S08]  /*8ce0*/  HMMA.16816.F32.BF16 R28, R184.reuse, R204, R28 ;  /* 0x000000ccb81c723c */ /* 0x050ff0000004181c */
[C---:B------:R-:W-:Y:S01]  /*8cf0*/  HMMA.16816.F32.BF16 R32, R184.reuse, R206, R32 ;  /* 0x000000ceb820723c */ /* 0x040fe20000041820 */
[----:B------:R-:W-:Y:S07]  /*8d00*/  LDSM.16.M88.4 R204, [R216+-0x7800] ;  /* 0xff880000d8cc783b */ /* 0x000fee0000000200 */
[C---:B-----5:R-:W-:Y:S08]  /*8d10*/  HMMA.16816.F32.BF16 R36, R184.reuse, R188, R36 ;  /* 0x000000bcb824723c */ /* 0x060ff00000041824 */
        /* <DEDUP_REMOVED lines=42> */
[----:B------:R-:W2:Y:S08]  /*8fc0*/  LDSM.16.M88.4 R184, [R231] ;  /* 0x00000000e7b8783b */ /* 0x000eb00000000200 */
[----:B------:R-:W3:Y:S01]  /*8fd0*/  LDSM.16.M88.4 R208, [R232] ;  /* 0x00000000e8d0783b */ /* 0x000ee20000000200 */
        /* <DEDUP_REMOVED lines=113> */
[----:B------:R-:W-:Y:S01]  /*96f0*/  LDSM.16.M88.4 R208, [R135+0xa000] ;  /* 0x00a0000087d0783b */ /* 0x000fe20000000200 */
[C---:B-1----:R-:W-:Y:S08]  /*9700*/  HMMA.16816.F32.BF16 R4, R188.reuse, R192, R4 ;  /* 0x000000c0bc04723c */ /* 0x042ff00000041804 */
[C---:B------:R-:W-:Y:S01]  /*9710*/  HMMA.16816.F32.BF16 R8, R188.reuse, R194, R8 ;  /* 0x000000c2bc08723c */ /* 0x040fe20000041808 */
[----:B------:R-:W1:Y:S07]  /*9720*/  LDSM.16.M88.4 R192, [R216+-0x800] ;  /* 0xfff80000d8c0783b */ /* 0x000e6e0000000200 */
        /* <DEDUP_REMOVED lines=18> */
[----:B------:R-:W-:Y:S07]  /*9850*/  LDSM.16.M88.4 R200, [R223+0xc000] ;  /* 0x00c00000dfc8783b */ /* 0x000fee0000000200 */
[C---:B----4-:R-:W-:Y:S08]  /*9860*/  HMMA.16816.F32.BF16 R12, R196.reuse, R204, R12 ;  /* 0x000000ccc40c723c */ /* 0x050ff0000004180c */
[C---:B------:R-:W-:Y:S01]  /*9870*/  HMMA.16816.F32.BF16 R16, R196.reuse, R206, R16 ;  /* 0x000000cec410723c */ /* 0x040fe20000041810 */
[----:B------:R-:W4:Y:S07]  /*9880*/  LDSM.16.M88.4 R204, [R227] ;  /* 0x00000000e3cc783b */ /* 0x000f2e0000000200 */
[C---:B------:R-:W-:Y:S08]  /*9890*/  HMMA.16816.F32.BF16 R20, R196.reuse, R208, R20 ;  /* 0x000000d0c414723c */ /* 0x040ff00000041814 */
[C---:B------:R-:W-:Y:S01]  /*98a0*/  HMMA.16816.F32.BF16 R24, R196.reuse, R210, R24 ;  /* 0x000000d2c418723c */ /* 0x040fe20000041818 */
[----:B------:R-:W5:Y:S07]  /*98b0*/  LDSM.16.M88.4 R208, [R240] ;  /* 0x00000000f0d0783b */ /* 0x000f6e0000000200 */
[C---:B--2---:R-:W-:Y:S08]  /*98c0*/  HMMA.16816.F32.BF16 R28, R196.reuse, R184, R28 ;  /* 0x000000b8c41c723c */ /* 0x044ff0000004181c */
[C---:B------:R-:W-:Y:S01]  /*98d0*/  HMMA.16816.F32.BF16 R32, R196.reuse, R186, R32 ;  /* 0x000000bac420723c */ /* 0x040fe20000041820 */
[----:B------:R-:W2:Y:S07]  /*98e0*/  LDSM.16.M88.4 R184, [R241] ;  /* 0x00000000f1b8783b */ /* 0x000eae0000000200 */
[C---:B-1----:R-:W-:Y:S08]  /*98f0*/  HMMA.16816.F32.BF16 R36, R196.reuse, R188, R36 ;  /* 0x000000bcc424723c */ /* 0x042ff00000041824 */
[C---:B------:R-:W-:Y:S01]  /*9900*/  HMMA.16816.F32.BF16 R40, R196.reuse, R190, R40 ;  /* 0x000000bec428723c */ /* 0x040fe20000041828 */
[----:B------:R-:W1:Y:S07]  /*9910*/  LDSM.16.M88.4 R188, [R242] ;  /* 0x00000000f2bc783b */ /* 0x000e6e0000000200 */
[C---:B---3--:R-:W-:Y:S08]  /*9920*/  HMMA.16816.F32.BF16 R44, R196.reuse, R192, R44 ;  /* 0x000000c0c42c723c */ /* 0x048ff0000004182c */
[----:B------:R-:W-:Y:S01]  /*9930*/  HMMA.16816.F32.BF16 R48, R196, R194, R48 ;  /* 0x000000c2c430723c */ /* 0x000fe20000041830 */
[----:B------:R-:W3:Y:S07]  /*9940*/  LDSM.16.M88.4 R192, [R243] ;  /* 0x00000000f3c0783b */ /* 0x000eee0000000200 */
[C---:B----4-:R-:W-:Y:S01]  /*9950*/  HMMA.16816.F32.BF16 R4, R200.reuse, R204, R4 ;  /* 0x000000ccc804723c */ /* 0x050fe20000041804 */
[----:B------:R-:W4:Y:S07]  /*9960*/  LDSM.16.M88.4 R196, [R244] ;  /* 0x00000000f4c4783b */ /* 0x000f2e0000000200 */
[C---:B------:R-:W-:Y:S01]  /*9970*/  HMMA.16816.F32.BF16 R8, R200.reuse, R206, R8 ;  /* 0x000000cec808723c */ /* 0x040fe20000041808 */
[----:B------:R-:W-:Y:S07]  /*9980*/  LDSM.16.M88.4 R204, [R225+0xc000] ;  /* 0x00c00000e1cc783b */ /* 0x000fee0000000200 */
[C---:B-----5:R-:W-:Y:S08]  /*9990*/  HMMA.16816.F32.BF16 R12, R200.reuse, R208, R12 ;  /* 0x000000d0c80c723c */ /* 0x060ff0000004180c */
[C---:B------:R-:W-:Y:S01]  /*99a0*/  HMMA.16816.F32.BF16 R16, R200.reuse, R210, R16 ;  /* 0x000000d2c810723c */ /* 0x040fe20000041810 */
[----:B------:R-:W5:Y:S07]  /*99b0*/  LDSM.16.M88.4 R208, [R217+0x9000] ;  /* 0x00900000d9d0783b */ /* 0x000f6e0000000200 */
[C---:B--2---:R-:W-:Y:S08]  /*99c0*/  HMMA.16816.F32.BF16 R20, R200.reuse, R184, R20 ;  /* 0x000000b8c814723c */ /* 0x044ff00000041814 */
[C---:B------:R-:W-:Y:S01]  /*99d0*/  HMMA.16816.F32.BF16 R24, R200.reuse, R186, R24 ;  /* 0x000000bac818723c */ /* 0x040fe20000041818 */
[----:B------:R-:W2:Y:S07]  /*99e0*/  LDSM.16.M88.4 R184, [R217+0x9800] ;  /* 0x00980000d9b8783b */ /* 0x000eae0000000200 */
        /* <DEDUP_REMOVED lines=9> */
[C---:B-----5:R-:W-:Y:S01]  /*9a80*/  HMMA.16816.F32.BF16 R4, R204.reuse, R208, R4 ;  /* 0x000000d0cc04723c */ /* 0x060fe20000041804 */
[----:B------:R-:W-:Y:S07]  /*9a90*/  LDSM.16.M88.4 R200, [R224+0xc000] ;  /* 0x00c00000e0c8783b */ /* 0x000fee0000000200 */
[C---:B------:R-:W-:Y:S01]  /*9aa0*/  HMMA.16816.F32.BF16 R8, R204.reuse, R210, R8 ;  /* 0x000000d2cc08723c */ /* 0x040fe20000041808 */
[----:B------:R-:W-:Y:S07]  /*9ab0*/  LDSM.16.M88.4 R208, [R216] ;  /* 0x00000000d8d0783b */ /* 0x000fee0000000200 */
[C---:B--2---:R-:W-:Y:S08]  /*9ac0*/  HMMA.16816.F32.BF16 R12, R204.reuse, R184, R12 ;  /* 0x000000b8cc0c723c */ /* 0x044ff0000004180c */
[C---:B------:R-:W-:Y:S01]  /*9ad0*/  HMMA.16816.F32.BF16 R16, R204.reuse, R186, R16 ;  /* 0x000000bacc10723c */ /* 0x040fe20000041810 */
[----:B------:R-:W2:Y:S07]  /*9ae0*/  LDSM.16.M88.4 R184, [R217+0xb800] ;  /* 0x00b80000d9b8783b */ /* 0x000eae0000000200 */
[C---:B-1----:R-:W-:Y:S08]  /*9af0*/  HMMA.16816.F32.BF16 R20, R204.reuse, R188, R20 ;  /* 0x000000bccc14723c */ /* 0x042ff00000041814 */
[C---:B------:R-:W-:Y:S08]  /*9b00*/  HMMA.16816.F32.BF16 R24, R204.reuse, R190, R24 ;  /* 0x000000becc18723c */ /* 0x040ff00000041818 */
[C---:B---3--:R-:W-:Y:S08]  /*9b10*/  HMMA.16816.F32.BF16 R28, R204.reuse, R192, R28 ;  /* 0x000000c0cc1c723c */ /* 0x048ff0000004181c */
[C---:B------:R-:W-:Y:S08]  /*9b20*/  HMMA.16816.F32.BF16 R32, R204.reuse, R194, R32 ;  /* 0x000000c2cc20723c */ /* 0x040ff00000041820 */
[C---:B----4-:R-:W-:Y:S08]  /*9b30*/  HMMA.16816.F32.BF16 R36, R204.reuse, R196, R36 ;  /* 0x000000c4cc24723c */ /* 0x050ff00000041824 */
        /* <DEDUP_REMOVED lines=19> */
[----:B------:R-:W-:Y:S01]  /*9c70*/  MUFU.TANH R250, R4 ;  /* 0x0000000400fa7308 */ /* 0x000fe20000002400 */
[----:B--2---:R2:W-:Y:S09]  /*9c80*/  STL [R1+0x8], R2 ;  /* 0x0000080201007387 */ /* 0x0045f20000100800 */
[----:B------:R3:W-:Y:S01]  /*9c90*/  MUFU.TANH R215, R5 ;  /* 0x0000000500d77308 */ /* 0x0007e20000002400 */
        /* <DEDUP_REMOVED lines=8> */
[----:B------:R-:W-:Y:S02]  /*9d20*/  FMUL.FTZ R19, R19, c[0x0][0x320] ;  /* 0x0000c80013137a20 */ /* 0x000fe40000410000 */
[----:B------:R-:W-:Y:S01]  /*9d30*/  FMUL.FTZ R16, R16, c[0x0][0x320] ;  /* 0x0000c80010107a20 */ /* 0x000fe20000410000 */
[----:B--2---:R-:W2:Y:S04]  /*9d40*/  LDL R2, [R1+0x18] ;  /* 0x0000180001027983 */ /* 0x004ea80000100800 */
[----:B------:R-:W-:Y:S01]  /*9d50*/  MUFU.TANH R211, R9 ;  /* 0x0000000900d37308 */ /* 0x000fe20000002400 */
[----:B---3--:R-:W3:Y:S09]  /*9d60*/  LDSM.16.M88.4 R4, [R216+0x1000] ;  /* 0x00100000d804783b */ /* 0x008ef20000000200 */
[----:B------:R-:W4:Y:S01]  /*9d70*/  MUFU.TANH R3, R10 ;  /* 0x0000000a00037308 */ /* 0x000f220000002400 */
[----:B-1----:R-:W2:Y:S09]  /*9d80*/  LDL R0, [R1+0x34] ;  /* 0x0000340001007983 */ /* 0x002eb20000100800 */
[----:B------:R1:W1:Y:S10]  /*9d90*/  MUFU.TANH R252, R11 ;  /* 0x0000000b00fc7308 */ /* 0x0002740000002400 */
[----:B------:R-:W2:Y:S01]  /*9da0*/  MUFU.TANH R199, R17 ;  /* 0x0000001100c77308 */ /* 0x000ea20000002400 */
[----:B----4-:R-:W-:Y:S09]  /*9db0*/  STL [R1], R3 ;  /* 0x0000000301007387 */ /* 0x010ff20000100800 */
[----:B------:R-:W4:Y:S01]  /*9dc0*/  MUFU.TANH R210, R18 ;  /* 0x0000001200d27308 */ /* 0x000f220000002400 */
[----:B-1----:R-:W1:Y:S01]  /*9dd0*/  LDSM.16.M88.4 R8, [R216+0x1800] ;  /* 0x00180000d808783b */ /* 0x002e620000000200 */
[C---:B---3--:R-:W-:Y:S08]  /*9de0*/  HMMA.16816.F32.BF16 R20, R200.reuse, R4, R20 ;  /* 0x00000004c814723c */ /* 0x048ff00000041814 */
[----:B------:R-:W3:Y:S01]  /*9df0*/  MUFU.TANH R209, R19 ;  /* 0x0000001300d17308 */ /* 0x000ee20000002400 */
[C---:B------:R-:W-:Y:S01]  /*9e00*/  HMMA.16816.F32.BF16 R24, R200.reuse, R6, R24 ;  /* 0x00000006c818723c */ /* 0x040fe20000041818 */
[----:B------:R-:W5:Y:S08]  /*9e10*/  LDSM.16.M88.4 R4, [R216+0x2000] ;  /* 0x00200000d804783b */ /* 0x000f700000000200 */
[----:B------:R-:W1:Y:S06]  /*9e20*/  MUFU.TANH R208, R12 ;  /* 0x0000000c00d07308 */ /* 0x000e6c0000002400 */
[----:B------:R-:W-:Y:S04]  /*9e30*/  FMUL.FTZ R20, R20, c[0x0][0x320] ;  /* 0x0000c80014147a20 */ /* 0x000fe80000410000 */
[----:B------:R-:W2:Y:S01]  /*9e40*/  MUFU.TANH R207, R13 ;  /* 0x0000000d00cf7308 */ /* 0x000ea20000002400 */
[----:B------:R-:W-:Y:S02]  /*9e50*/  FMUL.FTZ R21, R21, c[0x0][0x320] ;  /* 0x0000c80015157a20 */ /* 0x000fe40000410000 */
[----:B------:R-:W-:Y:S02]  /*9e60*/  FMUL.FTZ R22, R22, c[0x0][0x320] ;  /* 0x0000c80016167a20 */ /* 0x000fe40000410000 */
[----:B------:R-:W-:Y:S02]  /*9e70*/  FMUL.FTZ R23, R23, c[0x0][0x320] ;  /* 0x0000c80017177a20 */ /* 0x000fe40000410000 */
[----:B------:R-:W-:Y:S02]  /*9e80*/  FMUL.FTZ R24, R24, c[0x0][0x320] ;  /* 0x0000c80018187a20 */ /* 0x000fe40000410000 */
[----:B------:R-:W-:Y:S01]  /*9e90*/  FMUL.FTZ R25, R25, c[0x0][0x320] ;  /* 0x0000c80019197a20 */ /* 0x000fe20000410000 */
[----:B------:R-:W2:Y:S01]  /*9ea0*/  MUFU.TANH R196, R20 ;  /* 0x0000001400c47308 */ /* 0x000ea20000002400 */
[----:B------:R-:W-:Y:S02]  /*9eb0*/  FMUL.FTZ R26, R26, c[0x0][0x320] ;  /* 0x0000c8001a1a7a20 */ /* 0x000fe40000410000 */
[----:B------:R-:W-:Y:S01]  /*9ec0*/  FMUL.FTZ R27, R27, c[0x0][0x320] ;  /* 0x0000c8001b1b7a20 */ /* 0x000fe20000410000 */
[C---:B-1----:R-:W-:Y:S06]  /*9ed0*/  HMMA.16816.F32.BF16 R28, R200.reuse, R8, R28 ;  /* 0x00000008c81c723c */ /* 0x042fec000004181c */
[----:B------:R1:W1:Y:S02]  /*9ee0*/  MUFU.TANH R185, R21 ;  /* 0x0000001500b97308 */ /* 0x0002640000002400 */
[C---:B------:R-:W-:Y:S01]  /*9ef0*/  HMMA.16816.F32.BF16 R32, R200.reuse, R10, R32 ;  /* 0x0000000ac820723c */ /* 0x040fe20000041820 */
[----:B------:R-:W3:Y:S01]  /*9f00*/  LDSM.16.M88.4 R8, [R216+0x2800] ;  /* 0x00280000d808783b */ /* 0x000ee20000000200 */
[----:B------:R-:W-:Y:S06]  /*9f10*/  DEPBAR.LE SB0, 0x0 ;  /* 0x000080000000791a */ /* 0x000fec0000000000 */
[----:B------:R4:W2:Y:S01]  /*9f20*/  MUFU.TANH R206, R22 ;  /* 0x0000001600ce7308 */ /* 0x0008a20000002400 */
[----:B------:R-:W-:Y:S01]  /*9f30*/  BAR.SYNC.DEFER_BLOCKING 0x0 ;  /* 0x0000000000007b1d */ /* 0x000fe20000010000 */
[C---:B-----5:R-:W-:Y:S06]  /*9f40*/  HMMA.16816.F32.BF16 R36, R200.reuse, R4, R36 ;  /* 0x00000004c824723c */ /* 0x060fec0000041824 */
[----:B------:R-:W-:Y:S02]  /*9f50*/  FMUL.FTZ R30, R30, c[0x0][0x320] ;  /* 0x0000c8001e1e7a20 */ /* 0x000fe40000410000 */
[----:B------:R-:W2:Y:S01]  /*9f60*/  MUFU.TANH R214, R14 ;  /* 0x0000000e00d67308 */ /* 0x000ea20000002400 */
[C---:B------:R-:W-:Y:S03]  /*9f70*/  HMMA.16816.F32.BF16 R40, R200.reuse, R6, R40 ;  /* 0x00000006c828723c */ /* 0x040fe60000041828 */
[----:B-1----:R-:W-:Y:S02]  /*9f80*/  FMUL.FTZ R21, R29, c[0x0][0x320] ;  /* 0x0000c8001d157a20 */ /* 0x002fe40000410000 */
[----:B------:R-:W-:Y:S02]  /*9f90*/  FMUL.FTZ R34, R34, c[0x0][0x320] ;  /* 0x0000c80022227a20 */ /* 0x000fe40000410000 */
[----:B------:R-:W-:Y:S02]  /*9fa0*/  FMUL.FTZ R35, R35, c[0x0][0x320] ;  /* 0x0000c80023237a20 */ /* 0x000fe40000410000 */
[----:B------:R-:W1:Y:S03]  /*9fb0*/  MUFU.TANH R189, R34 ;  /* 0x0000002200bd7308 */ /* 0x000e660000002400 */
[----:B------:R-:W-:Y:S02]  /*9fc0*/  FMUL.FTZ R20, R32, c[0x0][0x320] ;  /* 0x0000c80020147a20 */ /* 0x000fe40000410000 */
[----:B----4-:R-:W-:Y:S02]  /*9fd0*/  FMUL.FTZ R22, R28, c[0x0][0x320] ;  /* 0x0000c8001c167a20 */ /* 0x010fe40000410000 */
[----:B------:R-:W-:Y:S02]  /*9fe0*/  FMUL.FTZ R38, R38, c[0x0][0x320] ;  /* 0x0000c80026267a20 */ /* 0x000fe40000410000 */
[----:B------:R-:W-:Y:S01]  /*9ff0*/  FMUL.FTZ R39, R39, c[0x0][0x320] ;  /* 0x0000c80027277a20 */ /* 0x000fe20000410000 */
[----:B------:R-:W4:Y:S01]  /*a000*/  MUFU.TANH R188, R35 ;  /* 0x0000002300bc7308 */ /* 0x000f220000002400 */
[----:B------:R-:W-:Y:S01]  /*a010*/  FMUL.FTZ R19, R33, c[0x0][0x320] ;  /* 0x0000c80021137a20 */ /* 0x000fe20000410000 */
[C---:B---3--:R-:W-:Y:S03]  /*a020*/  HMMA.16816.F32.BF16 R44, R200.reuse, R8, R44 ;  /* 0x00000008c82c723c */ /* 0x048fe6000004182c */
[----:B------:R-:W-:Y:S02]  /*a030*/  FMUL.FTZ R18, R36, c[0x0][0x320] ;  /* 0x0000c80024127a20 */ /* 0x000fe40000410000 */
[----:B------:R-:W-:Y:S03]  /*a040*/  FMUL.FTZ R17, R37, c[0x0][0x320] ;  /* 0x0000c80025117a20 */ /* 0x000fe60000410000 */
[----:B------:R3:W1:Y:S01]  /*a050*/  MUFU.TANH R187, R38 ;  /* 0x0000002600bb7308 */ /* 0x0006620000002400 */
[----:B------:R-:W-:Y:S03]  /*a060*/  HMMA.16816.F32.BF16 R48, R200, R10, R48 ;  /* 0x0000000ac830723c */ /* 0x000fe60000041830 */
[----:B------:R-:W-:Y:S02]  /*a070*/  FMUL.FTZ R31, R31, c[0x0][0x320] ;  /* 0x0000c8001f1f7a20 */ /* 0x000fe40000410000 */
[----:B------:R-:W-:Y:S02]  /*a080*/  FMUL.FTZ R42, R42, c[0x0][0x320] ;  /* 0x0000c8002a2a7a20 */ /* 0x000fe40000410000 */
[----:B------:R-:W-:Y:S02]  /*a090*/  FMUL.FTZ R43, R43, c[0x0][0x320] ;  /* 0x0000c8002b2b7a20 */ /* 0x000fe40000410000 */
[----:B------:R5:W1:Y:S06]  /*a0a0*/  MUFU.TANH R186, R39 ;  /* 0x0000002700ba7308 */ /* 0x000a6c0000002400 */
[----:B------:R-:W-:Y:S02]  /*a0b0*/  FMUL.FTZ R37, R44, c[0x0][0x320] ;  /* 0x0000c8002c257a20 */ /* 0x000fe40000410000 */
[----:B------:R-:W-:Y:S02]  /*a0c0*/  FMUL.FTZ R36, R45, c[0x0][0x320] ;  /* 0x0000c8002d247a20 */ /* 0x000fe40000410000 */
[----:B------:R1:W1:Y:S01]  /*a0d0*/  MUFU.TANH R213, R15 ;  /* 0x0000000f00d57308 */ /* 0x0002620000002400 */
[----:B------:R-:W-:Y:S02]  /*a0e0*/  FMUL.FTZ R46, R46, c[0x0][0x320] ;  /* 0x0000c8002e2e7a20 */ /* 0x000fe40000410000 */
[----:B------:R-:W-:Y:S02]  /*a0f0*/  FMUL.FTZ R47, R47, c[0x0][0x320] ;  /* 0x0000c8002f2f7a20 */ /* 0x000fe40000410000 */
[----:B---3--:R-:W-:Y:S02]  /*a100*/  FMUL.FTZ R38, R41, c[0x0][0x320] ;  /* 0x0000c80029267a20 */ /* 0x008fe40000410000 */
[----:B------:R-:W-:Y:S02]  /*a110*/  FMUL.FTZ R35, R48, c[0x0][0x320] ;  /* 0x0000c80030237a20 */ /* 0x000fe40000410000 */
[----:B------:R-:W-:Y:S01]  /*a120*/  FMUL.FTZ R34, R49, c[0x0][0x320] ;  /* 0x0000c80031227a20 */ /* 0x000fe20000410000 */
[----:B------:R3:W1:Y:S01]  /*a130*/  MUFU.TANH R204, R16 ;  /* 0x0000001000cc7308 */ /* 0x0006620000002400 */
[----:B------:R-:W-:Y:S02]  /*a140*/  FMUL.FTZ R50, R50, c[0x0][0x320] ;  /* 0x0000c80032327a20 */ /* 0x000fe40000410000 */
[----:B------:R-:W-:Y:S02]  /*a150*/  FMUL.FTZ R51, R51, c[0x0][0x320] ;  /* 0x0000c80033337a20 */ /* 0x000fe40000410000 */
[----:B-----5:R-:W-:Y:S05]  /*a160*/  FMUL.FTZ R39, R40, c[0x0][0x320] ;  /* 0x0000c80028277a20 */ /* 0x020fea0000410000 */
[----:B------:R3:W1:Y:S10]  /*a170*/  MUFU.TANH R205, R23 ;  /* 0x0000001700cd7308 */ /* 0x0006740000002400 */
[----:B------:R-:W1:Y:S10]  /*a180*/  MUFU.TANH R24, R24 ;  /* 0x0000001800187308 */ /* 0x000e740000002400 */
[----:B------:R3:W1:Y:S10]  /*a190*/  MUFU.TANH R23, R25 ;  /* 0x0000001900177308 */ /* 0x0006740000002400 */
[----:B------:R3:W1:Y:S10]  /*a1a0*/  MUFU.TANH R198, R26 ;  /* 0x0000001a00c67308 */ /* 0x0006740000002400 */
[----:B------:R3:W1:Y:S10]  /*a1b0*/  MUFU.TANH R197, R27 ;  /* 0x0000001b00c57308 */ /* 0x0006740000002400 */
[----:B------:R-:W1:Y:S10]  /*a1c0*/  MUFU.TANH R22, R22 ;  /* 0x0000001600167308 */ /* 0x000e740000002400 */
[----:B------:R-:W1:Y:S10]  /*a1d0*/  MUFU.TANH R21, R21 ;  /* 0x0000001500157308 */ /* 0x000e740000002400 */
[----:B------:R3:W1:Y:S10]  /*a1e0*/  MUFU.TANH R195, R30 ;  /* 0x0000001e00c37308 */ /* 0x0006740000002400 */
[----:B------:R3:W1:Y:S10]  /*a1f0*/  MUFU.TANH R194, R31 ;  /* 0x0000001f00c27308 */ /* 0x0006740000002400 */
[----:B------:R-:W1:Y:S10]  /*a200*/  MUFU.TANH R20, R20 ;  /* 0x0000001400147308 */ /* 0x000e740000002400 */
[----:B------:R-:W1:Y:S10]  /*a210*/  MUFU.TANH R19, R19 ;  /* 0x0000001300137308 */ /* 0x000e740000002400 */
[----:B------:R-:W1:Y:S10]  /*a220*/  MUFU.TANH R18, R18 ;  /* 0x0000001200127308 */ /* 0x000e740000002400 */
[----:B------:R-:W1:Y:S10]  /*a230*/  MUFU.TANH R17, R17 ;  /* 0x0000001100117308 */ /* 0x000e740000002400 */
[----:B------:R-:W1:Y:S01]  /*a240*/  MUFU.TANH R39, R39 ;  /* 0x0000002700277308 */ /* 0x000e620000002400 */
[----:B--2---:R-:W-:Y:S09]  /*a250*/  ISETP.GT.AND P0, PT, R2, R0, PT ;  /* 0x000000000200720c */ /* 0x004ff20003f04270 */
[----:B------:R-:W2:Y:S10]  /*a260*/  MUFU.TANH R38, R38 ;  /* 0x0000002600267308 */ /* 0x000eb40000002400 */
        /* <DEDUP_REMOVED lines=11> */
[----:B--2-4-:R-:W2:Y:S01]  /*a320*/  LDL R12, [R1+0x3c] ;  /* 0x00003c00010c7983 */ /* 0x014ea20000100800 */
[----:B------:R-:W-:Y:S02]  /*a330*/  IMAD.MOV.U32 R13, RZ, RZ, c[0x0][0x2b8] ;  /* 0x0000ae00ff0d7624 */ /* 0x000fe400078e00ff */
[----:B------:R-:W-:Y:S01]  /*a340*/  IMAD.MOV.U32 R11, RZ, RZ, RZ ;  /* 0x000000ffff0b7224 */ /* 0x000fe200078e00ff */
[----:B------:R-:W4:Y:S02]  /*a350*/  LDL.64 R28, [R1+0x50] ;  /* 0x00005000011c7983 */ /* 0x000f240000100a00 */
[----:B------:R-:W-:Y:S02]  /*a360*/  ISETP.NE.AND P1, PT, R13, 0x1, PT ;  /* 0x000000010d00780c */ /* 0x000fe40003f25270 */
[----:B---3--:R-:W3:Y:S04]  /*a370*/  LDL R16, [R1+0x60] ;  /* 0x0000600001107983 */ /* 0x008ee80000100800 */
[----:B------:R-:W5:Y:S04]  /*a380*/  S2R R14, SR_TID.X ;  /* 0x00000000000e7919 */ /* 0x000f680000002100 */
[----:B------:R-:W3:Y:S04]  /*a390*/  LDL.64 R26, [R1+0x48] ;  /* 0x00004800011a7983 */ /* 0x000ee80000100a00 */
[----:B------:R-:W3:Y:S04]  /*a3a0*/  LDL R6, [R1+0x40] ;  /* 0x0000400001067983 */ /* 0x000ee80000100800 */
[----:B------:R-:W3:Y:S04]  /*a3b0*/  LDL R10, [R1+0x100] ;  /* 0x00010000010a7983 */ /* 0x000ee80000100800 */
[----:B-1----:R-:W3:Y:S04]  /*a3c0*/  LDL R15, [R1+0x20] ;  /* 0x00002000010f7983 */ /* 0x002ee80000100800 */
[----:B------:R-:W3:Y:S01]  /*a3d0*/  LDL R9, [R1+0x104] ;  /* 0x0001040001097983 */ /* 0x000ee20000100800 */
[--C-:B-----5:R-:W-:Y:S03]  /*a3e0*/  SHF.R.S32.HI R0, RZ, 0x1f, R14.reuse ;  /* 0x0000001fff007819 */ /* 0x120fe6000001140e */
        /* <DEDUP_REMOVED lines=8> */
[----:B------:R-:W-:Y:S02]  /*a470*/  IMAD.IADD R0, R14, 0x1, -R0 ;  /* 0x000000010e007824 */ /* 0x000fe400078e0a00 */
[----:B------:R-:W5:Y:S02]  /*a480*/  LDL R14, [R1+0x24] ;  /* 0x00002400010e7983 */ /* 0x000f640000100800 */
[----:B------:R-:W-:Y:S02]  /*a490*/  IMAD R0, R0, 0x20, R3 ;  /* 0x0000002000007824 */ /* 0x000fe400078e0203 */
[----:B--2---:R-:W-:Y:S02]  /*a4a0*/  IMAD R2, R2, 0x60, R12 ;  /* 0x0000006002027824 */ /* 0x004fe400078e020c */
[----:B------:R-:W2:Y:S03]  /*a4b0*/  LDL R12, [R1+0xc] ;  /* 0x00000c00010c7983 */ /* 0x000ea60000100800 */
[----:B------:R-:W-:Y:S05]  /*a4c0*/  IADD3 R2, R2, -0x60, R0 ;  /* 0xffffffa002027810 */ /* 0x000fea0007ffe000 */
[----:B------:R-:W-:Y:S04]  /*a4d0*/  @P1 IMAD.HI.U32 R3, R2, c[0x0][0x2bc], RZ ;  /* 0x0000af0002031a27 */ /* 0x000fe800078e00ff */
[----:B------:R-:W-:Y:S01]  /*a4e0*/  IMAD.MOV.U32 R0, RZ, RZ, R2 ;  /* 0x000000ffff007224 */ /* 0x000fe200078e0002 */
[----:B------:R-:W-:Y:S04]  /*a4f0*/  @P1 SHF.R.U32.HI R0, RZ, c[0x0][0x2c0], R3 ;  /* 0x0000b000ff001a19 */ /* 0x000fe80000011603 */
[C---:B----4-:R-:W-:Y:S04]  /*a500*/  @!P6 IADD3 R3, P0, R0.reuse, R28, RZ ;  /* 0x0000001c0003e210 */ /* 0x050fe80007f1e0ff */
[----:B---3--:R-:W-:Y:S01]  /*a510*/  @!P6 LEA.HI.X.SX32 R5, R0, R16, 0x1, P0 ;  /* 0x000000100005e211 */ /* 0x008fe200000f0eff */
[----:B------:R-:W-:Y:S01]  /*a520*/  IMAD.MOV R0, RZ, RZ, -R0 ;  /* 0x000000ffff007224 */ /* 0x000fe200078e0a00 */
[C---:B------:R-:W-:Y:S03]  /*a530*/  @!P6 LEA R4, P0, R3.reuse, c[0x0][0x2a0], 0x2 ;  /* 0x0000a8000304ea11 */ /* 0x040fe600078010ff */
[----:B------:R-:W-:Y:S01]  /*a540*/  IMAD R16, R0, c[0x0][0x2b8], R2 ;  /* 0x0000ae0000107a24 */ /* 0x000fe200078e0202 */
[----:B------:R-:W-:Y:S01]  /*a550*/  @!P6 LEA.HI.X R5, R3, c[0x0][0x2a4], R5, 0x2, P0 ;  /* 0x0000a9000305ea11 */ /* 0x000fe200000f1405 */
[C---:B------:R-:W-:Y:S01]  /*a560*/  IMAD.SHL.U32 R28, R15.reuse, 0x2, RZ ;  /* 0x000000020f1c7824 */ /* 0x040fe200078e00ff */
[----:B------:R-:W-:Y:S01]  /*a570*/  SHF.L.U64.HI R10, R15, 0x1, R10 ;  /* 0x000000010f0a7819 */ /* 0x000fe2000001020a */
[----:B------:R-:W-:Y:S01]  /*a580*/  IMAD.WIDE.U32 R2, R16, c[0x0][0x1e0], RZ ;  /* 0x0000780010027a25 */ /* 0x000fe200078e00ff */
[----:B------:R-:W-:Y:S01]  /*a590*/  SHF.R.S32.HI R0, RZ, 0x1f, R16 ;  /* 0x0000001fff007819 */ /* 0x000fe20000011410 */
[----:B------:R-:W3:Y:S04]  /*a5a0*/  @!P6 LDG.E R11, [R4.64] ;  /* 0x00000006040be981 */ /* 0x000ee8000c1e1900 */
[----:B------:R-:W-:Y:S01]  /*a5b0*/  IMAD R0, R0, c[0x0][0x1e0], RZ ;  /* 0x0000780000007a24 */ /* 0x000fe200078e02ff */
[----:B------:R1:W-:Y:S01]  /*a5c0*/  STL [R1+0x14], R16 ;  /* 0x0000141001007387 */ /* 0x0003e20000100800 */
[----:B-----5:R-:W-:Y:S02]  /*a5d0*/  SHF.L.U64.HI R8, R13, 0x1, R8 ;  /* 0x000000010d087819 */ /* 0x020fe40000010208 */
[----:B------:R-:W-:Y:S04]  /*a5e0*/  IMAD R0, R16, c[0x0][0x1e4], R0 ;  /* 0x0000790010007a24 */ /* 0x000fe800078e0200 */
[----:B------:R-:W-:Y:S01]  /*a5f0*/  IMAD.IADD R3, R3, 0x1, R0 ;  /* 0x0000000103037824 */ /* 0x000fe200078e0200 */
[C---:B------:R-:W-:Y:S01]  /*a600*/  SHF.L.U64.HI R9, R14.reuse, 0x1, R9 ;  /* 0x000000010e097819 */ /* 0x040fe20000010209 */
[----:B------:R-:W-:Y:S01]  /*a610*/  IMAD.SHL.U32 R27, R14, 0x2, RZ ;  /* 0x000000020e1b7824 */ /* 0x000fe200078e00ff */
[C---:B--2---:R-:W-:Y:S01]  /*a620*/  SHF.L.U64.HI R7, R12.reuse, 0x1, R7 ;  /* 0x000000010c077819 */ /* 0x044fe20000010207 */
[----:B------:R-:W-:Y:S01]  /*a630*/  IMAD.SHL.U32 R25, R12, 0x2, RZ ;  /* 0x000000020c197824 */ /* 0x000fe200078e00ff */
[----:B---3--:R-:W-:Y:S01]  /*a640*/  SHF.R.S32.HI R0, RZ, 0x1f, R11 ;  /* 0x0000001fff007819 */ /* 0x008fe2000001140b */
[----:B------:R-:W-:Y:S01]  /*a650*/  IMAD.WIDE.U32 R2, R11, c[0x0][0x1f0], R2 ;  /* 0x00007c000b027a25 */ /* 0x000fe200078e0002 */
[----:B------:R1:W-:Y:S03]  /*a660*/  STL [R1+0x10], R11 ;  /* 0x0000100b01007387 */ /* 0x0003e60000100800 */
[----:B------:R-:W-:Y:S01]  /*a670*/  IMAD R0, R0, c[0x0][0x1f0], RZ ;  /* 0x00007c0000007a24 */ /* 0x000fe200078e02ff */
[----:B------:R-:W-:Y:S01]  /*a680*/  IADD3 R5, P0, R26, R2, RZ ;  /* 0x000000021a057210 */ /* 0x000fe20007f1e0ff */
[----:B------:R-:W-:Y:S02]  /*a690*/  IMAD.SHL.U32 R26, R13, 0x2, RZ ;  /* 0x000000020d1a7824 */ /* 0x000fe400078e00ff */
[----:B------:R-:W-:Y:S05]  /*a6a0*/  IMAD R0, R11, c[0x0][0x1f4], R0 ;  /* 0x00007d000b007a24 */ /* 0x000fea00078e0200 */
[----:B------:R-:W-:Y:S02]  /*a6b0*/  IADD3.X R2, R6, R3, R0, P0, !PT ;  /* 0x0000000306027210 */ /* 0x000fe400007fe400 */
[C---:B------:R-:W-:Y:S04]  /*a6c0*/  LEA R6, P0, R5.reuse, c[0x0][0x1c8], 0x1 ;  /* 0x0000720005067a11 */ /* 0x040fe800078008ff */
[----:B------:R-:W-:Y:S01]  /*a6d0*/  LEA.HI.X R5, R5, c[0x0][0x1cc], R2, 0x1, P0 ;  /* 0x0000730005057a11 */ /* 0x000fe200000f0c02 */
[----:B------:R-:W-:-:S06]  /*a6e0*/  BRA.DIV ~URZ, `(.L_x_2705) ;  /* 0x0000c9a27f007947 */ /* 0x000fcc000b800000 */
[----:B------:R2:W3:Y:S02]  /*a6f0*/  SHFL.IDX PT, R4, R5, RZ, 0x181f ;  /* 0x00181fff05047589 */ /* 0x0004e400000e0000 */
.L_x_2744:
[----:B------:R-:W-:-:S05]  /*a700*/  BRA.DIV ~URZ, `(.L_x_2706) ;  /* 0x0000c9f27f007947 */ /* 0x000fca000b800000 */
[----:B------:R-:W4:Y:S04]  /*a710*/  LDL R12, [R1+0xc] ;  /* 0x00000c00010c7983 */ /* 0x000f280000100800 */
[----:B------:R-:W5:Y:S04]  /*a720*/  LDL R30, [R1+0x28] ;  /* 0x00002800011e7983 */ /* 0x000f680000100800 */
[----:B--2---:R-:W2:Y:S04]  /*a730*/  LDL R2, [R1+0x24] ;  /* 0x0000240001027983 */ /* 0x004ea80000100800 */
[----:B---3--:R-:W3:Y:S04]  /*a740*/  LDL R29, [R1+0x20] ;  /* 0x00002000011d7983 */ /* 0x008ee80000100800 */
[----:B------:R-:W1:Y:S04]  /*a750*/  SHFL.IDX PT, R3, R6, RZ, 0x181f ;  /* 0x00181fff06037589 */ /* 0x000e6800000e0000 */
[----:B------:R-:W1:Y:S01]  /*a760*/  SHFL.IDX PT, R0, R6, 0x1, 0x181f ;  /* 0x00381f0006007f89 */ /* 0x000e6200000e0000 */
[----:B---3--:R-:W-:Y:S02]  /*a770*/  ISETP.GE.AND P1, PT, R29, c[0x0][0x1d4], PT ;  /* 0x000075001d007a0c */ /* 0x008fe40003f26270 */
[----:B----4-:R-:W-:Y:S02]  /*a780*/  ISETP.GE.AND P4, PT, R12, c[0x0][0x1d4], PT ;  /* 0x000075000c007a0c */ /* 0x010fe40003f86270 */
[C---:B-1----:R-:W-:Y:S02]  /*a790*/  IADD3 R12, P0, R3.reuse, R25, RZ ;  /* 0x00000019030c7210 */ /* 0x042fe40007f1e0ff */
[----:B-----5:R-:W-:Y:S02]  /*a7a0*/  ISETP.GE.AND P3, PT, R30, c[0x0][0x1d4], PT ;  /* 0x000075001e007a0c */ /* 0x020fe40003f66270 */
[----:B--2---:R-:W-:Y:S01]  /*a7b0*/  ISETP.GE.AND P2, PT, R2, c[0x0][0x1d4], PT ;  /* 0x0000750002007a0c */ /* 0x004fe20003f46270 */
        /* <DEDUP_REMOVED lines=30> */
.L_x_2745:
        /* <DEDUP_REMOVED lines=28> */
.L_x_2704:
[----:B--2-4-:R-:W-:Y:S05]  /*ab60*/  BSYNC B0 ;  /* 0x0000000000007941 */ /* 0x014fea0003800000 */
.L_x_2703:
[----:B------:R-:W2:Y:S01]  /*ab70*/  LDL R4, [R1+0x30] ;  /* 0x0000300001047983 */ /* 0x000ea20000100800 */
[----:B------:R-:W-:Y:S03]  /*ab80*/  IMAD.MOV.U32 R0, RZ, RZ, c[0x0][0x2c4] ;  /* 0x0000b100ff007624 */ /* 0x000fe600078e00ff */
[----:B------:R-:W4:Y:S02]  /*ab90*/  LDL R3, [R1+0x18] ;  /* 0x0000180001037983 */ /* 0x000f240000100800 */
[----:B------:R-:W-:Y:S02]  /*aba0*/  ISETP.NE.AND P0, PT, R0, 0x1, PT ;  /* 0x000000010000780c */ /* 0x000fe40003f05270 */
[----:B------:R-:W5:Y:S04]  /*abb0*/  LDL R2, [R1+0x68] ;  /* 0x0000680001027983 */ /* 0x000f680000100800 */
[----:B------:R-:W0:Y:S07]  /*abc0*/  LDGDEPBAR ;  /* 0x00000000000079af */ /* 0x000e2e0000000000 */
[----:B--2---:R-:W-:Y:S04]  /*abd0*/  @P0 IMAD.HI.U32 R0, R4, c[0x0][0x2c8], RZ ;  /* 0x0000b20004000a27 */ /* 0x004fe800078e00ff */
[----:B----4-:R-:W-:Y:S01]  /*abe0*/  IMAD R5, R3, -0x60, RZ ;  /* 0xffffffa003057824 */ /* 0x010fe200078e02ff */
[----:B------:R-:W-:Y:S02]  /*abf0*/  @P0 SHF.R.U32.HI R4, RZ, c[0x0][0x2cc], R0 ;  /* 0x0000b300ff040a19 */ /* 0x000fe40000011600 */
[----:B------:R-:W-:Y:S02]  /*ac00*/  MOV R0, c[0x0][0x2ac] ;  /* 0x0000ab0000007a02 */ /* 0x000fe40000000f00 */
[----:B-----5:R-:W-:Y:S05]  /*ac10*/  IADD3 R5, -R2, 0x1, R5 ;  /* 0x0000000102057810 */ /* 0x020fea0007ffe105 */
[----:B------:R-:W-:Y:S05]  /*ac20*/  IMAD R5, R0, c[0x0][0x1d0], R5 ;  /* 0x0000740000057a24 */ /* 0x000fea00078e0205 */
[----:B------:R-:W-:Y:S01]  /*ac30*/  IADD3 R5, R5, -c[0x0][0x168], RZ ;  /* 0x80005a0005057a10 */ /* 0x000fe20007ffe0ff */
[----:B------:R-:W-:-:S05]  /*ac40*/  BRA.DIV ~URZ, `(.L_x_2707) ;  /* 0x0000c9d27f007947 */ /* 0x000fca000b800000 */
[----:B------:R2:W4:Y:S02]  /*ac50*/  SHFL.IDX PT, R0, R4, RZ, 0x1c1f ;  /* 0x001c1fff04007589 */ /* 0x00052400000e0000 */
.L_x_2746:
[----:B----4-:R-:W-:Y:S05]  /*ac60*/  IMAD.IADD R0, R5, 0x1, R0 ;  /* 0x0000000105007824 */ /* 0x010fea00078e0200 */
[C---:B------:R-:W-:Y:S02]  /*ac70*/  ISETP.GT.AND P0, PT, R0.reuse, RZ, PT ;  /* 0x000000ff0000720c */ /* 0x040fe40003f04270 */
[C---:B------:R-:W-:Y:S02]  /*ac80*/  ISETP.GT.AND P1, PT, R0.reuse, 0x1, PT ;  /* 0x000000010000780c */ /* 0x040fe40003f24270 */
[----:B------:R-:W-:Y:S02]  /*ac90*/  ISETP.GT.AND P4, PT, R0, 0x9, PT ;  /* 0x000000090000780c */ /* 0x000fe40003f84270 */
[----:B------:R-:W-:Y:S02]  /*aca0*/  FSEL R6, R250, -INF , P0 ;  /* 0xff800000fa067808 */ /* 0x000fe40000000000 */
[C---:B------:R-:W-:Y:S02]  /*acb0*/  ISETP.GT.AND P0, PT, R0.reuse, 0x10, PT ;  /* 0x000000100000780c */ /* 0x040fe40003f04270 */
[C---:B------:R-:W-:Y:S02]  /*acc0*/  ISETP.GT.AND P2, PT, R0.reuse, 0x8, PT ;  /* 0x000000080000780c */ /* 0x040fe40003f44270 */
[----:B------:R-:W-:Y:S02]  /*acd0*/  FSEL R33, R215, -INF , P1 ;  /* 0xff800000d7217808 */ /* 0x000fe40000800000 */
[C---:B------:R-:W-:Y:S02]  /*ace0*/  ISETP.GT.AND P1, PT, R0.reuse, 0x11, PT ;  /* 0x000000110000780c */ /* 0x040fe40003f24270 */
[C---:B------:R-:W-:Y:S02]  /*acf0*/  ISETP.GT.AND P3, PT, R0.reuse, 0x18, PT ;  /* 0x000000180000780c */ /* 0x040fe40003f64270 */
[----:B---3--:R-:W-:Y:S02]  /*ad00*/  FSEL R31, R211, -INF , P4 ;  /* 0xff800000d31f7808 */ /* 0x008fe40002000000 */
[----:B------:R-:W-:Y:S02]  /*ad10*/  ISETP.GT.AND P4, PT, R0, 0x19, PT ;  /* 0x000000190000780c */ /* 0x000fe40003f84270 */
[----:B------:R-:W-:Y:S02]  /*ad20*/  FSEL R30, R208, -INF , P0 ;  /* 0xff800000d01e7808 */ /* 0x000fe40000000000 */
[----:B------:R-:W-:Y:S02]  /*ad30*/  ISETP.GT.AND P0, PT, R0, 0x20, PT ;  /* 0x000000200000780c */ /* 0x000fe40003f04270 */
[----:B------:R-:W-:Y:S02]  /*ad40*/  FSEL R32, R212, -INF , P2 ;  /* 0xff800000d4207808 */ /* 0x000fe40001000000 */
[----:B------:R-:W-:Y:S02]  /*ad50*/  FSEL R29, R207, -INF , P1 ;  /* 0xff800000cf1d7808 */ /* 0x000fe40000800000 */
[----:B------:R-:W-:Y:S02]  /*ad60*/  ISETP.GT.AND P2, PT, R0, 0x21, PT ;  /* 0x000000210000780c */ /* 0x000fe40003f44270 */
[----:B-1----:R-:W-:Y:S02]  /*ad70*/  FSEL R28, R204, -INF , P3 ;  /* 0xff800000cc1c7808 */ /* 0x002fe40001800000 */
        /* <DEDUP_REMOVED lines=12> */
[C---:B------:R-:W-:Y:S02]  /*ae40*/  ISETP.GT.AND P2, PT, R0.reuse, 0x40, PT ;  /* 0x000000400000780c */ /* 0x040fe40003f44270 */
[----:B------:R-:W-:Y:S02]  /*ae50*/  FSEL R21, R21, -INF , P0 ;  /* 0xff80000015157808 */ /* 0x000fe40000000000 */
[C---:B------:R-:W-:Y:S02]  /*ae60*/  ISETP.GT.AND P1, PT, R0.reuse, 0x41, PT ;  /* 0x000000410000780c */ /* 0x040fe40003f24270 */
[----:B------:R-:W-:Y:S02]  /*ae70*/  ISETP.GT.AND P0, PT, R0, 0x48, PT ;  /* 0x000000480000780c */ /* 0x000fe40003f04270 */
[----:B------:R-:W-:Y:S02]  /*ae80*/  FSEL R20, R20, -INF , P3 ;  /* 0xff80000014147808 */ /* 0x000fe40001800000 */
[----:B------:R-:W-:Y:S02]  /*ae90*/  FSEL R19, R19, -INF , P4 ;  /* 0xff80000013137808 */ /* 0x000fe40002000000 */
[----:B------:R-:W-:Y:S02]  /*aea0*/  ISETP.GT.AND P4, PT, R0, 0x49, PT ;  /* 0x000000490000780c */ /* 0x000fe40003f84270 */
[----:B------:R-:W-:Y:S02]  /*aeb0*/  FSEL R18, R18, -INF , P2 ;  /* 0xff80000012127808 */ /* 0x000fe40001000000 */
[C---:B------:R-:W-:Y:S02]  /*aec0*/  ISETP.GT.AND P3, PT, R0.reuse, 0x50, PT ;  /* 0x000000500000780c */ /* 0x040fe40003f64270 */
[----:B------:R-:W-:Y:S02]  /*aed0*/  FSEL R17, R17, -INF , P1 ;  /* 0xff80000011117808 */ /* 0x000fe40000800000 */
[C---:B------:R-:W-:Y:S02]  /*aee0*/  ISETP.GT.AND P2, PT, R0.reuse, 0x51, PT ;  /* 0x000000510000780c */ /* 0x040fe40003f44270 */
        /* <DEDUP_REMOVED lines=9> */
[----:B------:R-:W3:Y:S04]  /*af80*/  LDL.LU R196, [R1+0x8] ;  /* 0x0000080001c47983 */ /* 0x000ee80000300800 */
[----:B------:R-:W4:Y:S04]  /*af90*/  LDL.LU R3, [R1+0x4] ;  /* 0x0000040001037983 */ /* 0x000f280000300800 */
[----:B------:R-:W5:Y:S04]  /*afa0*/  LDL.LU R2, [R1] ;  /* 0x0000000001027983 */ /* 0x000f680000300800 */
[----:B------:R-:W1:Y:S02]  /*afb0*/  SHFL.IDX PT, R0, R4, 0x1, 0x1c1f ;  /* 0x003c1f0004007f89 */ /* 0x000e6400000e0000 */
[----:B-1----:R-:W-:Y:S05]  /*afc0*/  IMAD.IADD R0, R5, 0x1, R0 ;  /* 0x0000000105007824 */ /* 0x002fea00078e0200 */
[C---:B------:R-:W-:Y:S02]  /*afd0*/  ISETP.GT.AND P0, PT, R0.reuse, RZ, PT ;  /* 0x000000ff0000720c */ /* 0x040fe40003f04270 */
[C---:B------:R-:W-:Y:S02]  /*afe0*/  ISETP.GT.AND P1, PT, R0.reuse, 0x1, PT ;  /* 0x000000010000780c */ /* 0x040fe40003f24270 */
[C---:B------:R-:W-:Y:S02]  /*aff0*/  ISETP.GT.AND P4, PT, R0.reuse, 0x9, PT ;  /* 0x000000090000780c */ /* 0x040fe40003f84270 */
[C---:B------:R-:W-:Y:S02]  /*b000*/  ISETP.GT.AND P2, PT, R0.reuse, 0x8, PT ;  /* 0x000000080000780c */ /* 0x040fe40003f44270 */
[----:B------:R-:W-:Y:S02]  /*b010*/  ISETP.GT.AND P3, PT, R0, 0x18, PT ;  /* 0x000000180000780c */ /* 0x000fe40003f64270 */
        /* <DEDUP_REMOVED lines=11> */
[----:B------:R-:W-:Y:S02]  /*b0d0*/  FSEL R38, R188, -INF , P4 ;  /* 0xff800000bc267808 */ /* 0x000fe40002000000 */
[C---:B------:R-:W-:Y:S02]  /*b0e0*/  ISETP.GT.AND P4, PT, R0.reuse, 0x49, PT ;  /* 0x000000490000780c */ /* 0x040fe40003f84270 */
[----:B------:R-:W-:Y:S02]  /*b0f0*/  ISETP.GT.AND P3, PT, R0, 0x50, PT ;  /* 0x000000500000780c */ /* 0x000fe40003f64270 */
[----:B------:R-:W-:Y:S02]  /*b100*/  FSEL R34, R132, -INF , P4 ;  /* 0xff80000084227808 */ /* 0x000fe40002000000 */
[----:B------:R-:W-:Y:S02]  /*b110*/  FSEL R10, R193, -INF , P3 ;  /* 0xff800000c10a7808 */ /* 0x000fe40001800000 */
[----:B---3--:R-:W-:Y:S02]  /*b120*/  FSEL R5, R196, -INF , P0 ;  /* 0xff800000c4057808 */ /* 0x008fe40000000000 */
[C---:B------:R-:W-:Y:S02]  /*b130*/  ISETP.GT.AND P0, PT, R0.reuse, 0x10, PT ;  /* 0x000000100000780c */ /* 0x040fe40003f04270 */
[----:B----4-:R-:W-:Y:S02]  /*b140*/  FSEL R185, R3, -INF , P1 ;  /* 0xff80000003b97808 */ /* 0x010fe40000800000 */
[----:B------:R-:W-:Y:S02]  /*b150*/  ISETP.GT.AND P1, PT, R0, 0x11, PT ;  /* 0x000000110000780c */ /* 0x000fe40003f24270 */
[----:B------:R-:W-:Y:S02]  /*b160*/  FSEL R49, R214, -INF , P0 ;  /* 0xff800000d6317808 */ /* 0x000fe40000000000 */
[----:B------:R-:W-:Y:S02]  /*b170*/  ISETP.GT.AND P0, PT, R0, 0x20, PT ;  /* 0x000000200000780c */ /* 0x000fe40003f04270 */
[----:B-----5:R-:W-:Y:S02]  /*b180*/  FSEL R51, R2, -INF , P2 ;  /* 0xff80000002337808 */ /* 0x020fe40001000000 */
[----:B------:R-:W-:Y:S02]  /*b190*/  FSEL R48, R213, -INF , P1 ;  /* 0xff800000d5307808 */ /* 0x000fe40000800000 */
[----:B------:R-:W-:Y:S02]  /*b1a0*/  ISETP.GT.AND P2, PT, R0, 0x21, PT ;  /* 0x000000210000780c */ /* 0x000fe40003f44270 */
[----:B------:R-:W-:Y:S02]  /*b1b0*/  FSEL R45, R206, -INF , P0 ;  /* 0xff800000ce2d7808 */ /* 0x000fe40000000000 */
[C---:B------:R-:W-:Y:S02]  /*b1c0*/  ISETP.GT.AND P1, PT, R0.reuse, 0x30, PT ;  /* 0x000000300000780c */ /* 0x040fe40003f24270 */
[C---:B------:R-:W-:Y:S02]  /*b1d0*/  ISETP.GT.AND P0, PT, R0.reuse, 0x31, PT ;  /* 0x000000310000780c */ /* 0x040fe40003f04270 */
[----:B------:R-:W-:Y:S02]  /*b1e0*/  FSEL R44, R205, -INF , P2 ;  /* 0xff800000cd2c7808 */ /* 0x000fe40001000000 */
[----:B------:R-:W-:Y:S02]  /*b1f0*/  FSEL R41, R195, -INF , P1 ;  /* 0xff800000c3297808 */ /* 0x000fe40000800000 */
[----:B------:R-:W-:Y:S02]  /*b200*/  ISETP.GT.AND P2, PT, R0, 0x40, PT ;  /* 0x000000400000780c */ /* 0x000fe40003f44270 */
        /* <DEDUP_REMOVED lines=62> */
[----:B--2---:R-:W-:Y:S04]  /*b5f0*/  FMNMX.FTZ R4, R8, R0, !PT ;  /* 0x0000000008047209 */ /* 0x004fe80007810000 */
[----:B------:R-:W-:Y:S05]  /*b600*/  FMNMX.FTZ R4, R7, R4, !PT ;  /* 0x0000000407047209 */ /* 0x000fea0007810000 */
[----:B------:R-:W1:Y:S02]  /*b610*/  SHFL.BFLY PT, R0, R4, 0x2, 0x1f ;  /* 0x0c401f0004007f89 */ /* 0x000e6400000e0000 */
[----:B-1----:R-:W-:Y:S06]  /*b620*/  FMNMX.FTZ R4, R4, R0, !PT ;  /* 0x0000000004047209 */ /* 0x002fec0007810000 */
[----:B------:R1:W2:Y:S02]  /*b630*/  SHFL.BFLY PT, R0, R4, 0x1, 0x1f ;  /* 0x0c201f0004007f89 */ /* 0x0002a400000e0000 */
.L_x_2747:
        /* <DEDUP_REMOVED lines=39> */
[----:B------:R-:W-:Y:S02]  /*b8b0*/  FFMA.FTZ R32, R32, c[0x0][0x2d0], -R2 ;  /* 0x0000b40020207a23 */ /* 0x000fe40000010802 */
[--C-:B------:R-:W-:Y:S02]  /*b8c0*/  FFMA.FTZ R133, R51, c[0x0][0x2d0], -R4.reuse ;  /* 0x0000b40033857a23 */ /* 0x100fe40000010804 */
        /* <DEDUP_REMOVED lines=39> */
[C---:B------:R-:W-:Y:S02]  /*bb40*/  FMUL.FTZ R48, R0.reuse, R136 ;  /* 0x0000008800307220 */ /* 0x040fe40000410000 */
[----:B------:R-:W-:Y:S02]  /*bb50*/  FMUL.FTZ R49, R0, R137 ;  /* 0x0000008900317220 */ /* 0x000fe40000410000 */
[----:B------:R-:W-:Y:S02]  /*bb60*/  FADD.FTZ R2, -R2, R134 ;  /* 0x0000008602027221 */ /* 0x000fe40000010100 */
[----:B------:R-:W-:Y:S02]  /*bb70*/  FFMA.FTZ R134, R50, c[0x0][0x2d0], -R4 ;  /* 0x0000b40032867a23 */ /* 0x000fe40000010804 */
[----:B------:R-:W-:Y:S02]  /*bb80*/  FMUL.FTZ R2, R2, c[0x0][0x2d0] ;  /* 0x0000b40002027a20 */ /* 0x000fe40000410000 */
[C---:B------:R-:W-:Y:S01]  /*bb90*/  FMUL.FTZ R21, R0.reuse, R165 ;  /* 0x000000a500157220 */ /* 0x040fe20000410000 */
[----:B------:R-:W-:Y:S01]  /*bba0*/  MOV R165, R28 ;  /* 0x0000001c00a57202 */ /* 0x000fe20000000f00 */
[C---:B------:R-:W-:Y:S02]  /*bbb0*/  FMUL.FTZ R12, R0.reuse, R172 ;  /* 0x000000ac000c7220 */ /* 0x040fe40000410000 */
[----:B------:R-:W1:Y:S01]  /*bbc0*/  MUFU.EX2 R2, R2 ;  /* 0x0000000200027308 */ /* 0x000e620000000800 */
[C---:B------:R-:W-:Y:S01]  /*bbd0*/  FMUL.FTZ R17, R0.reuse, R169 ;  /* 0x000000a900117220 */ /* 0x040fe20000410000 */
[----:B------:R-:W-:Y:S01]  /*bbe0*/  MOV R169, R29 ;  /* 0x0000001d00a97202 */ /* 0x000fe20000000f00 */
[----:B------:R-:W-:Y:S01]  /*bbf0*/  FMUL.FTZ R29, R0, R157 ;  /* 0x0000009d001d7220 */ /* 0x000fe20000410000 */
[----:B------:R-:W-:Y:S01]  /*bc00*/  MOV R157, R165 ;  /* 0x000000a5009d7202 */ /* 0x000fe20000000f00 */
[----:B------:R-:W-:Y:S02]  /*bc10*/  FADD.FTZ R4, R32, R6 ;  /* 0x0000000620047221 */ /* 0x000fe40000010000 */
[C---:B----4-:R-:W-:Y:S01]  /*bc20*/  FMUL.FTZ R5, R0.reuse, R181 ;  /* 0x000000b500057220 */ /* 0x050fe20000410000 */
[----:B------:R-:W-:Y:S01]  /*bc30*/  MOV R181, R18 ;  /* 0x0000001200b57202 */ /* 0x000fe20000000f00 */
[----:B------:R-:W-:Y:S01]  /*bc40*/  FADD.FTZ R188, R31, R4 ;  /* 0x000000041fbc7221 */ /* 0x000fe20000010000 */
[----:B------:R-:W3:Y:S01]  /*bc50*/  MUFU.EX2 R172, R185 ;  /* 0x000000b900ac7308 */ /* 0x000ee20000000800 */
        /* <DEDUP_REMOVED lines=12> */
[----:B------:R-:W-:Y:S01]  /*bd20*/  FMUL.FTZ R24, R0, R160 ;  /* 0x000000a000187220 */ /* 0x000fe20000410000 */
[----:B------:R-:W-:Y:S01]  /*bd30*/  MOV R173, R26 ;  /* 0x0000001a00ad7202 */ /* 0x000fe20000000f00 */
[C---:B-1----:R-:W-:Y:S01]  /*bd40*/  FMUL.FTZ R50, R2.reuse, R138 ;  /* 0x0000008a02327220 */ /* 0x042fe20000410000 */
[----:B------:R-:W-:Y:S01]  /*bd50*/  MOV R160, R30 ;  /* 0x0000001e00a07202 */ /* 0x000fe20000000f00 */
[C---:B------:R-:W-:Y:S02]  /*bd60*/  FMUL.FTZ R51, R2.reuse, R139 ;  /* 0x0000008b02337220 */ /* 0x040fe40000410000 */
[----:B------:R-:W1:Y:S01]  /*bd70*/  LDSM.16.MT88.4 R136, [R218] ;  /* 0x00000000da88783b */ /* 0x000e620000004200 */
[C---:B------:R-:W-:Y:S01]  /*bd80*/  FMUL.FTZ R22, R2.reuse, R166 ;  /* 0x000000a602167220 */ /* 0x040fe20000410000 */
[----:B------:R-:W-:Y:S01]  /*bd90*/  MUFU.EX2 R133, R196 ;  /* 0x000000c400857308 */ /* 0x000fe20000000800 */
[C---:B------:R-:W-:Y:S01]  /*bda0*/  FMUL.FTZ R6, R2.reuse, R182 ;  /* 0x000000b602067220 */ /* 0x040fe20000410000 */
[----:B------:R-:W-:Y:S01]  /*bdb0*/  MOV R182, R173 ;  /* 0x000000ad00b67202 */ /* 0x000fe20000000f00 */
[----:B------:R-:W-:Y:S01]  /*bdc0*/  FMUL.FTZ R7, R2, R183 ;  /* 0x000000b702077220 */ /* 0x000fe20000410000 */
[----:B---3--:R-:W-:Y:S01]  /*bdd0*/  F2FP.BF16.PACK_AB R185, R172, R187 ;  /* 0x000000bbacb9723e */ /* 0x008fe200000010ff */
        /* <DEDUP_REMOVED lines=8> */
[----:B------:R-:W-:Y:S01]  /*be60*/  FMUL.FTZ R26, R2, R162 ;  /* 0x000000a2021a7220 */ /* 0x000fe20000410000 */
[----:B------:R-:W-:Y:S01]  /*be70*/  MUFU.EX2 R134, R193 ;  /* 0x000000c100867308 */ /* 0x000fe20000000800 */
[----:B------:R-:W-:Y:S01]  /*be80*/  FMUL.FTZ R28, R0, R156 ;  /* 0x0000009c001c7220 */ /* 0x000fe20000410000 */
[----:B------:R-:W-:Y:S01]  /*be90*/  MOV R156, R27 ;  /* 0x0000001b009c7202 */ /* 0x000fe20000000f00 */
[C---:B------:R-:W-:Y:S02]  /*bea0*/  FMUL.FTZ R27, R2.reuse, R163 ;  /* 0x000000a3021b7220 */ /* 0x040fe40000410000 */
[C---:B------:R-:W-:Y:S02]  /*beb0*/  FMUL.FTZ R30, R2.reuse, R158 ;  /* 0x0000009e021e7220 */ /* 0x040fe40000410000 */
[----:B------:R-:W-:Y:S02]  /*bec0*/  FMUL.FTZ R31, R2, R159 ;  /* 0x0000009f021f7220 */ /* 0x000fe40000410000 */
        /* <DEDUP_REMOVED lines=15> */
[C---:B------:R-:W-:Y:S02]  /*bfc0*/  FMUL.FTZ R44, R0.reuse, R140 ;  /* 0x0000008c002c7220 */ /* 0x040fe40000410000 */
[----:B------:R-:W-:Y:S02]  /*bfd0*/  FMUL.FTZ R45, R0, R141 ;  /* 0x0000008d002d7220 */ /* 0x000fe40000410000 */
[C---:B------:R-:W-:Y:S02]  /*bfe0*/  FMUL.FTZ R46, R2.reuse, R142 ;  /* 0x0000008e022e7220 */ /* 0x040fe40000410000 */
[----:B------:R-:W-:Y:S01]  /*bff0*/  FMUL.FTZ R47, R2, R143 ;  /* 0x0000008f022f7220 */ /* 0x000fe20000410000 */
[----:B------:R-:W-:Y:S01]  /*c000*/  MUFU.EX2 R144, R194 ;  /* 0x000000c200907308 */ /* 0x000fe20000000800 */
[C---:B------:R-:W-:Y:S01]  /*c010*/  FMUL.FTZ R52, R0.reuse, R52 ;  /* 0x0000003400347220 */ /* 0x040fe20000410000 */
[----:B------:R-:W-:Y:S01]  /*c020*/  LDSM.16.MT88.4 R140, [R218+0x800] ;  /* 0x00080000da8c783b */ /* 0x000fe20000004200 */
        /* <DEDUP_REMOVED lines=19> */
[----:B---3--:R-:W-:Y:S01]  /*c160*/  MOV R202, R166 ;  /* 0x000000a600ca7202 */ /* 0x008fe20000000f00 */
        /* <DEDUP_REMOVED lines=24> */
[----:B---3--:R-:W-:Y:S01]  /*c2f0*/  LDSM.16.MT88.4 R176, [R218+0x2800] ;  /* 0x00280000dab0783b */ /* 0x008fe20000004200 */
        /* <DEDUP_REMOVED lines=44> */
[----:B------:R-:W-:Y:S02]  /*c5c0*/  FADD.FTZ R0, R133, R188 ;  /* 0x000000bc85007221 */ /* 0x000fe40000010000 */
[----:B------:R-:W-:Y:S01]  /*c5d0*/  MUFU.EX2 R188, R181 ;  /* 0x000000b500bc7308 */ /* 0x000fe20000000800 */
[----:B--2---:R-:W-:Y:S01]  /*c5e0*/  FFMA.FTZ R164, R2, R164, R187 ;  /* 0x000000a402a47223 */ /* 0x004fe200000100bb */
[----:B------:R-:W-:Y:S08]  /*c5f0*/  F2FP.BF16.PACK_AB R187, R166, R165 ;  /* 0x000000a5a6bb723e */ /* 0x000ff000000010ff */
[----:B------:R-:W2:Y:S01]  /*c600*/  MUFU.EX2 R2, R195 ;  /* 0x000000c300027308 */ /* 0x000ea20000000800 */
[C---:B-1----:R-:W-:Y:S09]  /*c610*/  HMMA.16816.F32.BF16 R4, R184.reuse, R136, R4 ;  /* 0x00000088b804723c */ /* 0x042ff20000041804 */
[----:B------:R-:W1:Y:S01]  /*c620*/  MUFU.EX2 R195, R192 ;  /* 0x000000c000c37308 */ /* 0x000e620000000800 */
[C---:B------:R-:W-:Y:S01]  /*c630*/  HMMA.16816.F32.BF16 R8, R184.reuse, R138, R8 ;  /* 0x0000008ab808723c */ /* 0x040fe20000041808 */
[----:B------:R-:W3:Y:S08]  /*c640*/  LDSM.16.MT88.4 R136, [R219] ;  /* 0x00000000db88783b */ /* 0x000ef00000004200 */
[----:B------:R-:W-:Y:S03]  /*c650*/  MUFU.EX2 R192, R215 ;  /* 0x000000d700c07308 */ /* 0x000fe60000000800 */
[----:B--2---:R-:W-:Y:S04]  /*c660*/  FADD.FTZ R0, R2, R0 ;  /* 0x0000000002007221 */ /* 0x004fe80000010000 */
[----:B------:R-:W-:Y:S04]  /*c670*/  FADD.FTZ R0, R144, R0 ;  /* 0x0000000090007221 */ /* 0x000fe80000010000 */
[----:B------:R-:W-:Y:S01]  /*c680*/  FADD.FTZ R0, R134, R0 ;  /* 0x0000000086007221 */ /* 0x000fe20000010000 */
[C---:B---3--:R-:W-:Y:S08]  /*c690*/  HMMA.16816.F32.BF16 R12, R184.reuse, R136, R12 ;  /* 0x00000088b80c723c */ /* 0x048ff0000004180c */
[C---:B------:R-:W-:Y:S01]  /*c6a0*/  HMMA.16816.F32.BF16 R16, R184.reuse, R138, R16 ;  /* 0x0000008ab810723c */ /* 0x040fe20000041810 */
[----:B------:R-:W2:Y:S07]  /*c6b0*/  LDSM.16.MT88.4 R136, [R221] ;  /* 0x00000000dd88783b */ /* 0x000eae0000004200 */
[C---:B--2---:R-:W-:Y:S08]  /*c6c0*/  HMMA.16816.F32.BF16 R20, R184.reuse, R136, R20 ;  /* 0x00000088b814723c */ /* 0x044ff00000041814 */
[C---:B------:R-:W-:Y:S01]  /*c6d0*/  HMMA.16816.F32.BF16 R24, R184.reuse, R138, R24 ;  /* 0x0000008ab818723c */ /* 0x040fe20000041818 */
[----:B------:R-:W2:Y:S07]  /*c6e0*/  LDSM.16.MT88.4 R136, [R220] ;  /* 0x00000000dc88783b */ /* 0x000eae0000004200 */
        /* <DEDUP_REMOVED lines=38> */
[----:B------:R-:W-:Y:S01]  /*c950*/  HMMA.16816.F32.BF16 R128, R184, R138, R128 ;  /* 0x0000008ab880723c */ /* 0x000fe20000041880 */
[----:B------:R2:W3:Y:S03]  /*c960*/  MUFU.EX2 R133, R204 ;  /* 0x000000cc00857308 */ /* 0x0004e60000000800 */
[----:B------:R-:W-:Y:S03]  /*c970*/  F2FP.BF16.PACK_AB R137, R173, R167 ;  /* 0x000000a7ad89723e */ /* 0x000fe600000010ff */
[----:B------:R-:W-:Y:S02]  /*c980*/  F2FP.BF16.PACK_AB R138, R134, R144 ;  /* 0x00000090868a723e */ /* 0x000fe400000010ff */
[----:B------:R-:W4:Y:S02]  /*c990*/  LDSM.16.MT88.4 R144, [R219+0x800] ;  /* 0x00080000db90783b */ /* 0x000f240000004200 */
[----:B------:R-:W5:Y:S01]  /*c9a0*/  MUFU.EX2 R2, R203 ;  /* 0x000000cb00027308 */ /* 0x000f620000000800 */
[----:B-1----:R-:W-:Y:S02]  /*c9b0*/  F2FP.BF16.PACK_AB R139, R195, R196 ;  /* 0x000000c4c38b723e */ /* 0x002fe400000010ff */
[----:B------:R-:W-:Y:S05]  /*c9c0*/  F2FP.BF16.PACK_AB R185, R189, R190 ;  /* 0x000000bebdb9723e */ /* 0x000fea00000010ff */
[C---:B------:R-:W-:Y:S02]  /*c9d0*/  HMMA.16816.F32.BF16 R4, R136.reuse, R140, R4 ;  /* 0x0000008c8804723c */ /* 0x040fe40000041804 */
[----:B------:R-:W-:Y:S03]  /*c9e0*/  MUFU.EX2 R186, R168 ;  /* 0x000000a800ba7308 */ /* 0x000fe60000000800 */
[----:B--2---:R-:W-:Y:S01]  /*c9f0*/  MOV R204, R173 ;  /* 0x000000ad00cc7202 */ /* 0x004fe20000000f00 */
[----:B---3--:R-:W-:Y:S02]  /*ca00*/  FADD.FTZ R0, R133, R0 ;  /* 0x0000000085007221 */ /* 0x008fe40000010000 */
[C---:B------:R-:W-:Y:S01]  /*ca10*/  HMMA.16816.F32.BF16 R8, R136.reuse, R142, R8 ;  /* 0x0000008e8808723c */ /* 0x040fe20000041808 */
[----:B------:R-:W1:Y:S03]  /*ca20*/  LDSM.16.MT88.4 R140, [R221+0x800] ;  /* 0x00080000dd8c783b */ /* 0x000e660000004200 */
[----:B------:R-:W-:Y:S01]  /*ca30*/  MUFU.EX2 R184, R160 ;  /* 0x000000a000b87308 */ /* 0x000fe20000000800 */
[----:B-----5:R-:W-:Y:S01]  /*ca40*/  FADD.FTZ R0, R2, R0 ;  /* 0x0000000002007221 */ /* 0x020fe20000010000 */
[----:B------:R-:W-:Y:S03]  /*ca50*/  MOV R203, R167 ;  /* 0x000000a700cb7202 */ /* 0x000fe60000000f00 */
[----:B------:R-:W-:Y:S05]  /*ca60*/  FADD.FTZ R0, R148, R0 ;  /* 0x0000000094007221 */ /* 0x000fea0000010000 */
[----:B------:R-:W2:Y:S01]  /*ca70*/  MUFU.EX2 R134, R201 ;  /* 0x000000c900867308 */ /* 0x000ea20000000800 */
[C---:B----4-:R-:W-:Y:S08]  /*ca80*/  HMMA.16816.F32.BF16 R12, R136.reuse, R144, R12 ;  /* 0x00000090880c723c */ /* 0x050ff0000004180c */
[C---:B------:R-:W-:Y:S01]  /*ca90*/  HMMA.16816.F32.BF16 R16, R136.reuse, R146, R16 ;  /* 0x000000928810723c */ /* 0x040fe20000041810 */
[----:B------:R-:W3:Y:S03]  /*caa0*/  LDSM.16.MT88.4 R144, [R220+0x800] ;  /* 0x00080000dc90783b */ /* 0x000ee60000004200 */
[C---:B--2---:R-:W-:Y:S04]  /*cab0*/  FADD.FTZ R0, R134.reuse, R0 ;  /* 0x0000000086007221 */ /* 0x044fe80000010000 */
        /* <DEDUP_REMOVED lines=58> */
[----:B------:R-:W-:Y:S04]  /*ce60*/  FADD.FTZ R0, R2, R0 ;  /* 0x0000000002007221 */ /* 0x000fe80000010000 */
[C---:B------:R-:W-:Y:S01]  /*ce70*/  HMMA.16816.F32.BF16 R24, R136.reuse, R150, R24 ;  /* 0x000000968818723c */ /* 0x040fe20000041818 */
[----:B------:R-:W1:Y:S03]  /*ce80*/  LDSM.16.MT88.4 R148, [R219+0x4000] ;  /* 0x00400000db94783b */ /* 0x000e660000004200 */
[----:B------:R-:W-:Y:S04]  /*ce90*/  FADD.FTZ R0, R152, R0 ;  /* 0x0000000098007221 */ /* 0x000fe80000010000 */
[C---:B----4-:R-:W-:Y:S04]  /*cea0*/  HMMA.16816.F32.BF16 R28, R136.reuse, R140, R28 ;  /* 0x0000008c881c723c */ /* 0x050fe8000004181c */
[C---:B------:R-:W-:Y:S04]  /*ceb0*/  FADD.FTZ R0, R134.reuse, R0 ;  /* 0x0000000086007221 */ /* 0x040fe80000010000 */
        /* <DEDUP_REMOVED lines=39> */
[----:B------:R-:W-:Y:S01]  /*d130*/  F2FP.BF16.PACK_AB R136, R2, R133 ;  /* 0x000000850288723e */ /* 0x000fe200000010ff */
[----:B------:R-:W4:Y:S01]  /*d140*/  LDSM.16.MT88.4 R152, [R220+0x1800] ;  /* 0x00180000dc98783b */ /* 0x000f220000004200 */
[----:B------:R-:W-:Y:S01]  /*d150*/  MUFU.EX2 R2, R157 ;  /* 0x0000009d00027308 */ /* 0x000fe20000000800 */
[----:B------:R-:W-:Y:S02]  /*d160*/  F2FP.BF16.PACK_AB R137, R205, R206 ;  /* 0x000000cecd89723e */ /* 0x000fe400000010ff */
[----:B------:R-:W-:Y:S07]  /*d170*/  F2FP.BF16.PACK_AB R139, R208, R207 ;  /* 0x000000cfd08b723e */ /* 0x000fee00000010ff */
[C---:B--2---:R-:W-:Y:S01]  /*d180*/  HMMA.16816.F32.BF16 R4, R136.reuse, R144, R4 ;  /* 0x000000908804723c */ /* 0x044fe20000041804 */
[----:B------:R-:W2:Y:S07]  /*d190*/  MUFU.EX2 R133, R182 ;  /* 0x000000b600857308 */ /* 0x000eae0000000800 */
[C---:B------:R-:W-:Y:S01]  /*d1a0*/  HMMA.16816.F32.BF16 R8, R136.reuse, R146, R8 ;  /* 0x000000928808723c */ /* 0x040fe20000041808 */
[----:B------:R-:W5:Y:S02]  /*d1b0*/  LDSM.16.MT88.4 R144, [R218+0x4800] ;  /* 0x00480000da90783b */ /* 0x000f640000004200 */
[----:B------:R-:W4:Y:S05]  /*d1c0*/  MUFU.EX2 R134, R252 ;  /* 0x000000fc00867308 */ /* 0x000f2a0000000800 */
[C---:B-1----:R-:W-:Y:S08]  /*d1d0*/  HMMA.16816.F32.BF16 R12, R136.reuse, R148, R12 ;  /* 0x00000094880c723c */ /* 0x042ff0000004180c */
[C---:B------:R-:W-:Y:S01]  /*d1e0*/  HMMA.16816.F32.BF16 R16, R136.reuse, R150, R16 ;  /* 0x000000968810723c */ /* 0x040fe20000041810 */
[----:B------:R-:W1:Y:S03]  /*d1f0*/  LDSM.16.MT88.4 R148, [R219+0x4800] ;  /* 0x00480000db94783b */ /* 0x000e660000004200 */
[----:B--2---:R-:W-:Y:S04]  /*d200*/  FADD.FTZ R0, R133, R0 ;  /* 0x0000000085007221 */ /* 0x004fe80000010000 */
[C---:B---3--:R-:W-:Y:S04]  /*d210*/  HMMA.16816.F32.BF16 R20, R136.reuse, R140, R20 ;  /* 0x0000008c8814723c */ /* 0x048fe80000041814 */
[----:B------:R-:W-:Y:S04]  /*d220*/  FADD.FTZ R0, R2, R0 ;  /* 0x0000000002007221 */ /* 0x000fe80000010000 */
[C---:B------:R-:W-:Y:S01]  /*d230*/  HMMA.16816.F32.BF16 R24, R136.reuse, R142, R24 ;  /* 0x0000008e8818723c */ /* 0x040fe20000041818 */
[----:B------:R-:W2:Y:S03]  /*d240*/  LDSM.16.MT88.4 R140, [R221+0x4800] ;  /* 0x00480000dd8c783b */ /* 0x000ea60000004200 */
[----:B------:R-:W-:Y:S04]  /*d250*/  FADD.FTZ R0, R156, R0 ;  /* 0x000000009c007221 */ /* 0x000fe80000010000 */
[C---:B----4-:R-:W-:Y:S04]  /*d260*/  HMMA.16816.F32.BF16 R28, R136.reuse, R152, R28 ;  /* 0x00000098881c723c */ /* 0x050fe8000004181c */
[----:B------:R-:W-:Y:S04]  /*d270*/  FADD.FTZ R0, R134, R0 ;  /* 0x0000000086007221 */ /* 0x000fe80000010000 */
[C---:B------:R-:W-:Y:S01]  /*d280*/  HMMA.16816.F32.BF16 R32, R136.reuse, R154, R32 ;  /* 0x0000009a8820723c */ /* 0x040fe20000041820 */
[----:B------:R-:W-:Y:S07]  /*d290*/  LDSM.16.MT88.4 R152, [R218+0x7800] ;  /* 0x00780000da98783b */ /* 0x000fee0000004200 */
[C---:B-----5:R-:W-:Y:S08]  /*d2a0*/  HMMA.16816.F32.BF16 R36, R136.reuse, R144, R36 ;  /* 0x000000908824723c */ /* 0x060ff00000041824 */
        /* <DEDUP_REMOVED lines=16> */
[----:B------:R-:W-:Y:S07]  /*d3b0*/  LDSM.16.MT88.4 R148, [R221+0xa800] ;  /* 0x00a80000dd94783b */ /* 0x000fee0000004200 */
        /* <DEDUP_REMOVED lines=15> */
[C---:B--2---:R-:W-:Y:S08]  /*d4b0*/  HMMA.16816.F32.BF16 R124, R136.reuse, R144, R124 ;  /* 0x00000090887c723c */ /* 0x044ff0000004187c */
[----:B------:R-:W-:Y:S01]  /*d4c0*/  HMMA.16816.F32.BF16 R128, R136, R146, R128 ;  /* 0x000000928880723c */ /* 0x000fe20000041880 */
[----:B------:R-:W2:Y:S06]  /*d4d0*/  LDSM.16.MT88.4 R144, [R220+0x2000] ;  /* 0x00200000dc90783b */ /* 0x000eac0000004200 */
[----:B------:R-:W-:Y:S02]  /*d4e0*/  F2FP.BF16.PACK_AB R136, R2, R133 ;  /* 0x000000850288723e */ /* 0x000fe400000010ff */
[----:B------:R-:W-:Y:S01]  /*d4f0*/  F2FP.BF16.PACK_AB R138, R134, R156 ;  /* 0x0000009c868a723e */ /* 0x000fe200000010ff */
[----:B------:R4:W-:Y:S01]  /*d500*/  MUFU.EX2 R133, R169 ;  /* 0x000000a900857308 */ /* 0x0009e20000000800 */
[----:B------:R-:W-:Y:S01]  /*d510*/  LDSM.16.MT88.4 R156, [R219+0x5000] ;  /* 0x00500000db9c783b */ /* 0x000fe20000004200 */
[----:B------:R-:W-:Y:S02]  /*d520*/  F2FP.BF16.PACK_AB R137, R193, R194 ;  /* 0x000000c2c189723e */ /* 0x000fe400000010ff */
[----:B------:R-:W-:Y:S06]  /*d530*/  F2FP.BF16.PACK_AB R139, R191, R192 ;  /* 0x000000c0bf8b723e */ /* 0x000fec00000010ff */
[----:B------:R-:W5:Y:S01]  /*d540*/  MUFU.EX2 R2, R161 ;  /* 0x000000a100027308 */ /* 0x000f620000000800 */
[C---:B-1----:R-:W-:Y:S08]  /*d550*/  HMMA.16816.F32.BF16 R4, R136.reuse, R140, R4 ;  /* 0x0000008c8804723c */ /* 0x042ff00000041804 */
[C---:B------:R-:W-:Y:S01]  /*d560*/  HMMA.16816.F32.BF16 R8, R136.reuse, R142, R8 ;  /* 0x0000008e8808723c */ /* 0x040fe20000041808 */
[----:B------:R-:W1:Y:S01]  /*d570*/  LDSM.16.MT88.4 R140, [R218+0x5000] ;  /* 0x00500000da8c783b */ /* 0x000e620000004200 */
[----:B------:R-:W2:Y:S06]  /*d580*/  MUFU.EX2 R134, R180 ;  /* 0x000000b400867308 */ /* 0x000eac0000000800 */
[C---:B------:R-:W-:Y:S01]  /*d590*/  HMMA.16816.F32.BF16 R12, R136.reuse, R152, R12 ;  /* 0x00000098880c723c */ /* 0x040fe2000004180c */
[----:B----4-:R-:W-:Y:S03]  /*d5a0*/  LDSM.16.MT88.4 R168, [R219+0x2800] ;  /* 0x00280000dba8783b */ /* 0x010fe60000004200 */
[----:B-----5:R-:W-:Y:S04]  /*d5b0*/  FADD.FTZ R0, R2, R0 ;  /* 0x0000000002007221 */ /* 0x020fe80000010000 */
[C---:B------:R-:W-:Y:S01]  /*d5c0*/  HMMA.16816.F32.BF16 R16, R136.reuse, R154, R16 ;  /* 0x0000009a8810723c */ /* 0x040fe20000041810 */
[----:B------:R-:W4:Y:S03]  /*d5d0*/  LDSM.16.MT88.4 R152, [R221+0x5000] ;  /* 0x00500000dd98783b */ /* 0x000f260000004200 */
[C---:B------:R-:W-:Y:S01]  /*d5e0*/  FADD.FTZ R0, R184.reuse, R0 ;  /* 0x00000000b8007221 */ /* 0x040fe20000010000 */
[----:B------:R-:W-:Y:S01]  /*d5f0*/  F2FP.BF16.PACK_AB R184, R184, R2 ;  /* 0x00000002b8b8723e */ /* 0x000fe200000010ff */
[----:B------:R-:W-:Y:S02]  /*d600*/  FADD.FTZ R2, R172, R164 ;  /* 0x000000a4ac027221 */ /* 0x000fe40000010000 */
[C---:B---3--:R-:W-:Y:S01]  /*d610*/  HMMA.16816.F32.BF16 R20, R136.reuse, R148, R20 ;  /* 0x000000948814723c */ /* 0x048fe20000041814 */
[----:B------:R-:W-:Y:S03]  /*d620*/  LDSM.16.MT88.4 R160, [R221+0x2800] ;  /* 0x00280000dda0783b */ /* 0x000fe60000004200 */
[----:B------:R-:W-:Y:S01]  /*d630*/  FADD.FTZ R0, R133, R0 ;  /* 0x0000000085007221 */ /* 0x000fe20000010000 */
[----:B--2---:R-:W-:Y:S03]  /*d640*/  F2FP.BF16.PACK_AB R187, R134, R188 ;  /* 0x000000bc86bb723e */ /* 0x004fe600000010ff */
[C---:B------:R-:W-:Y:S01]  /*d650*/  HMMA.16816.F32.BF16 R24, R136.reuse, R150, R24 ;  /* 0x000000968818723c */ /* 0x040fe20000041818 */
[----:B------:R-:W2:Y:S03]  /*d660*/  LDSM.16.MT88.4 R148, [R220+0x5000] ;  /* 0x00500000dc94783b */ /* 0x000ea60000004200 */
[C---:B------:R-:W-:Y:S01]  /*d670*/  FADD.FTZ R0, R186.reuse, R0 ;  /* 0x00000000ba007221 */ /* 0x040fe20000010000 */
[----:B------:R-:W-:Y:S02]  /*d680*/  F2FP.BF16.PACK_AB R186, R186, R133 ;  /* 0x00000085baba723e */ /* 0x000fe400000010ff */
[----:B------:R-:W-:Y:S01]  /*d690*/  MOV R133, R132 ;  /* 0x0000008400857202 */ /* 0x000fe20000000f00 */
[C---:B------:R-:W-:Y:S01]  /*d6a0*/  HMMA.16816.F32.BF16 R28, R136.reuse, R144, R28 ;  /* 0x00000090881c723c */ /* 0x040fe2000004181c */
[----:B------:R3:W-:Y:S07]  /*d6b0*/  STL [R1+0x1c], R0 ;  /* 0x00001c0001007387 */ /* 0x0007ee0000100800 */
[C---:B------:R-:W-:Y:S01]  /*d6c0*/  HMMA.16816.F32.BF16 R32, R136.reuse, R146, R32 ;  /* 0x000000928820723c */ /* 0x040fe20000041820 */
[----:B------:R-:W-:Y:S07]  /*d6d0*/  LDSM.16.MT88.4 R144, [R219+0x8000] ;  /* 0x00800000db90783b */ /* 0x000fee0000004200 */
[C---:B-1----:R-:W-:Y:S08]  /*d6e0*/  HMMA.16816.F32.BF16 R36, R136.reuse, R140, R36 ;  /* 0x0000008c8824723c */ /* 0x042ff00000041824 */
[C---:B------:R-:W-:Y:S01]  /*d6f0*/  HMMA.16816.F32.BF16 R40, R136.reuse, R142, R40 ;  /* 0x0000008e8828723c */ /* 0x040fe20000041828 */
[----:B------:R-:W1:Y:S03]  /*d700*/  LDSM.16.MT88.4 R140, [R218+0x8000] ;  /* 0x00800000da8c783b */ /* 0x000e660000004200 */
[----:B---3--:R-:W-:Y:S04]  /*d710*/  FADD.FTZ R0, R165, R2 ;  /* 0x00000002a5007221 */ /* 0x008fe80000010000 */
[C---:B------:R-:W-:Y:S04]  /*d720*/  HMMA.16816.F32.BF16 R44, R136.reuse, R156, R44 ;  /* 0x0000009c882c723c */ /* 0x040fe8000004182c */
[----:B------:R-:W-:Y:S04]  /*d730*/  FADD.FTZ R0, R202, R0 ;  /* 0x00000000ca007221 */ /* 0x000fe80000010000 */
[C---:B------:R-:W-:Y:S01]  /*d740*/  HMMA.16816.F32.BF16 R48, R136.reuse, R158, R48 ;  /* 0x0000009e8830723c */ /* 0x040fe20000041830 */
[----:B------:R-:W3:Y:S03]  /*d750*/  LDSM.16.MT88.4 R156, [R221+0x8000] ;  /* 0x00800000dd9c783b */ /* 0x000ee60000004200 */
[----:B------:R-:W-:Y:S04]  /*d760*/  FADD.FTZ R0, R203, R0 ;  /* 0x00000000cb007221 */ /* 0x000fe80000010000 */
        /* <DEDUP_REMOVED lines=8> */
[----:B------:R-:W-:Y:S03]  /*d7f0*/  LDSM.16.MT88.4 R148, [R221+0xb000] ;  /* 0x00b00000dd94783b */ /* 0x000fe60000004200 */
[----:B------:R-:W-:Y:S04]  /*d800*/  FADD.FTZ R0, R198, R0 ;  /* 0x00000000c6007221 */ /* 0x000fe80000010000 */
        /* <DEDUP_REMOVED lines=8> */
[----:B------:R-:W2:Y:S03]  /*d890*/  LDSM.16.MT88.4 R144, [R219+0xb000] ;  /* 0x00b00000db90783b */ /* 0x000ea60000004200 */
[----:B------:R-:W-:Y:S04]  /*d8a0*/  FADD.FTZ R0, R206, R0 ;  /* 0x00000000ce007221 */ /* 0x000fe80000010000 */
[C---:B---3--:R-:W-:Y:S04]  /*d8b0*/  HMMA.16816.F32.BF16 R84, R136.reuse, R156, R84 ;  /* 0x0000009c8854723c */ /* 0x048fe80000041854 */
        /* <DEDUP_REMOVED lines=15> */
[C---:B------:R-:W-:Y:S01]  /*d9b0*/  HMMA.16816.F32.BF16 R112, R136.reuse, R146, R112 ;  /* 0x000000928870723c */ /* 0x040fe20000041870 */
[----:B------:R-:W1:Y:S03]  /*d9c0*/  LDSM.16.MT88.4 R144, [R218+0x5800] ;  /* 0x00580000da90783b */ /* 0x000e660000004200 */
[----:B------:R-:W-:Y:S04]  /*d9d0*/  FADD.FTZ R0, R190, R0 ;  /* 0x00000000be007221 */ /* 0x000fe80000010000 */
[C---:B------:R-:W-:Y:S04]  /*d9e0*/  HMMA.16816.F32.BF16 R116, R136.reuse, R148, R116 ;  /* 0x000000948874723c */ /* 0x040fe80000041874 */
[----:B------:R-:W-:Y:S04]  /*d9f0*/  FADD.FTZ R0, R189, R0 ;  /* 0x00000000bd007221 */ /* 0x000fe80000010000 */
[C---:B------:R-:W-:Y:S04]  /*da00*/  HMMA.16816.F32.BF16 R120, R136.reuse, R150, R120 ;  /* 0x000000968878723c */ /* 0x040fe80000041878 */
[----:B------:R-:W-:Y:S04]  /*da10*/  FADD.FTZ R0, R188, R0 ;  /* 0x00000000bc007221 */ /* 0x000fe80000010000 */
[C---:B---3--:R-:W-:Y:S04]  /*da20*/  HMMA.16816.F32.BF16 R124, R136.reuse, R156, R124 ;  /* 0x0000009c887c723c */ /* 0x048fe8000004187c */
[----:B------:R-:W-:Y:S01]  /*da30*/  FADD.FTZ R0, R134, R0 ;  /* 0x0000000086007221 */ /* 0x000fe20000010000 */
[-C--:B------:R-:W-:Y:S03]  /*da40*/  MOV R134, R3.reuse ;  /* 0x0000000300867202 */ /* 0x080fe60000000f00 */
[----:B------:R-:W-:Y:S01]  /*da50*/  HMMA.16816.F32.BF16 R128, R136, R158, R128 ;  /* 0x0000009e8880723c */ /* 0x000fe20000041880 */
[----:B------:R-:W2:Y:S07]  /*da60*/  LDSM.16.MT88.4 R136, [R219+0x5800] ;  /* 0x00580000db88783b */ /* 0x000eae0000004200 */
[C---:B------:R-:W-:Y:S01]  /*da70*/  HMMA.16816.F32.BF16 R180, R184.reuse, R176, R4 ;  /* 0x000000b0b8b4723c */ /* 0x040fe20000041804 */
[----:B------:R-:W3:Y:S07]  /*da80*/  LDSM.16.MT88.4 R4, [R221+0x5800] ;  /* 0x00580000dd04783b */ /* 0x000eee0000004200 */
[C---:B------:R-:W-:Y:S01]  /*da90*/  HMMA.16816.F32.BF16 R176, R184.reuse, R178, R8 ;  /* 0x000000b2b8b0723c */ /* 0x040fe20000041808 */
[----:B------:R-:W5:Y:S07]  /*daa0*/  LDSM.16.MT88.4 R8, [R220+0x5800] ;  /* 0x00580000dc08783b */ /* 0x000f6e0000004200 */
[C---:B------:R-:W-:Y:S01]  /*dab0*/  HMMA.16816.F32.BF16 R172, R184.reuse, R168, R12 ;  /* 0x000000a8b8ac723c */ /* 0x040fe2000004180c */
[----:B------:R-:W1:Y:S07]  /*dac0*/  LDSM.16.MT88.4 R12, [R218+0x8800] ;  /* 0x00880000da0c783b */ /* 0x000e6e0000004200 */
[C---:B------:R-:W-:Y:S01]  /*dad0*/  HMMA.16816.F32.BF16 R168, R184.reuse, R170, R16 ;  /* 0x000000aab8a8723c */ /* 0x040fe20000041810 */
[----:B------:R-:W2:Y:S07]  /*dae0*/  LDSM.16.MT88.4 R16, [R219+0x8800] ;  /* 0x00880000db10783b */ /* 0x000eae0000004200 */
[C---:B------:R-:W-:Y:S01]  /*daf0*/  HMMA.16816.F32.BF16 R164, R184.reuse, R160, R20 ;  /* 0x000000a0b8a4723c */ /* 0x040fe20000041814 */
[----:B------:R-:W2:Y:S07]  /*db00*/  LDSM.16.MT88.4 R20, [R221+0x8800] ;  /* 0x00880000dd14783b */ /* 0x000eae0000004200 */
[C---:B------:R-:W-:Y:S01]  /*db10*/  HMMA.16816.F32.BF16 R160, R184.reuse, R162, R24 ;  /* 0x000000a2b8a0723c */ /* 0x040fe20000041818 */
[----:B------:R-:W3:Y:S07]  /*db20*/  LDSM.16.MT88.4 R24, [R220+0x8800] ;  /* 0x00880000dc18783b */ /* 0x000eee0000004200 */
[C---:B----4-:R-:W-:Y:S08]  /*db30*/  HMMA.16816.F32.BF16 R156, R184.reuse, R152, R28 ;  /* 0x00000098b89c723c */ /* 0x050ff0000004181c */
[C---:B------:R-:W-:Y:S08]  /*db40*/  HMMA.16816.F32.BF16 R152, R184.reuse, R154, R32 ;  /* 0x0000009ab898723c */ /* 0x040ff00000041820 */
[C---:B-1----:R-:W-:Y:S08]  /*db50*/  HMMA.16816.F32.BF16 R148, R184.reuse, R144, R36 ;  /* 0x00000090b894723c */ /* 0x042ff00000041824 */
[C---:B------:R-:W-:Y:S08]  /*db60*/  HMMA.16816.F32.BF16 R144, R184.reuse, R146, R40 ;  /* 0x00000092b890723c */ /* 0x040ff00000041828 */
[C---:B--2---:R-:W-:Y:S08]  /*db70*/  HMMA.16816.F32.BF16 R140, R184.reuse, R136, R44 ;  /* 0x00000088b88c723c */ /* 0x044ff0000004182c */
[C---:B------:R-:W-:Y:S08]  /*db80*/  HMMA.16816.F32.BF16 R136, R184.reuse, R138, R48 ;  /* 0x0000008ab888723c */ /* 0x040ff00000041830 */
[C---:B---3--:R-:W-:Y:S08]  /*db90*/  HMMA.16816.F32.BF16 R52, R184.reuse, R4, R52 ;  /* 0x00000004b834723c */ /* 0x048ff00000041834 */
[C---:B------:R-:W-:Y:S01]  /*dba0*/  HMMA.16816.F32.BF16 R56, R184.reuse, R6, R56 ;  /* 0x00000006b838723c */ /* 0x040fe20000041838 */
[----:B------:R-:W1:Y:S07]  /*dbb0*/  LDSM.16.MT88.4 R4, [R218+0xb800] ;  /* 0x00b80000da04783b */ /* 0x000e6e0000004200 */
[C---:B-----5:R-:W-:Y:S08]  /*dbc0*/  HMMA.16816.F32.BF16 R60, R184.reuse, R8, R60 ;  /* 0x00000008b83c723c */ /* 0x060ff0000004183c */
[C---:B------:R-:W-:Y:S01]  /*dbd0*/  HMMA.16816.F32.BF16 R64, R184.reuse, R10, R64 ;  /* 0x0000000ab840723c */ /* 0x040fe20000041840 */
[----:B------:R-:W2:Y:S07]  /*dbe0*/  LDSM.16.MT88.4 R8, [R219+0xb800] ;  /* 0x00b80000db08783b */ /* 0x000eae0000004200 */
[C---:B------:R-:W-:Y:S08]  /*dbf0*/  HMMA.16816.F32.BF16 R68, R184.reuse, R12, R68 ;  /* 0x0000000cb844723c */ /* 0x040ff00000041844 */
[C---:B------:R-:W-:Y:S01]  /*dc00*/  HMMA.16816.F32.BF16 R72, R184.reuse, R14, R72 ;  /* 0x0000000eb848723c */ /* 0x040fe20000041848 */
[----:B------:R-:W3:Y:S07]  /*dc10*/  LDSM.16.MT88.4 R12, [R221+0xb800] ;  /* 0x00b80000dd0c783b */ /* 0x000eee0000004200 */
[C---:B------:R-:W-:Y:S01]  /*dc20*/  HMMA.16816.F32.BF16 R76, R184.reuse, R16, R76 ;  /* 0x00000010b84c723c */ /* 0x040fe2000004184c */
[----:B------:R-:W4:Y:S04]  /*dc30*/  LDL R16, [R1+0x38] ;  /* 0x0000380001107983 */ /* 0x000f280000100800 */
[----:B------:R-:W5:Y:S03]  /*dc40*/  LDL.LU R2, [R1+0x18] ;  /* 0x0000180001027983 */ /* 0x000f660000300800 */
[C---:B------:R-:W-:Y:S01]  /*dc50*/  HMMA.16816.F32.BF16 R80, R184.reuse, R18, R80 ;  /* 0x00000012b850723c */ /* 0x040fe20000041850 */
[----:B------:R-:W-:Y:S07]  /*dc60*/  STL [R1+0x2c], R0 ;  /* 0x00002c0001007387 */ /* 0x000fee0000100800 */
[C---:B------:R-:W-:Y:S08]  /*dc70*/  HMMA.16816.F32.BF16 R84, R184.reuse, R20, R84 ;  /* 0x00000014b854723c */ /* 0x040ff00000041854 */
[C---:B------:R-:W-:Y:S08]  /*dc80*/  HMMA.16816.F32.BF16 R88, R184.reuse, R22, R88 ;  /* 0x00000016b858723c */ /* 0x040ff00000041858 */
[C---:B------:R-:W-:Y:S07]  /*dc90*/  HMMA.16816.F32.BF16 R92, R184.reuse, R24, R92 ;  /* 0x00000018b85c723c */ /* 0x040fee000004185c */
[----:B------:R-:W-:Y:S01]  /*dca0*/  MOV R24, R3 ;  /* 0x0000000300187202 */ /* 0x000fe20000000f00 */
[C---:B------:R-:W-:Y:S08]  /*dcb0*/  HMMA.16816.F32.BF16 R96, R184.reuse, R26, R96 ;  /* 0x0000001ab860723c */ /* 0x040ff00000041860 */
[C---:B-1----:R-:W-:Y:S08]  /*dcc0*/  HMMA.16816.F32.BF16 R100, R184.reuse, R4, R100 ;  /* 0x00000004b864723c */ /* 0x042ff00000041864 */
[C---:B------:R-:W-:Y:S01]  /*dcd0*/  HMMA.16816.F32.BF16 R104, R184.reuse, R6, R104 ;  /* 0x00000006b868723c */ /* 0x040fe20000041868 */
[----:B------:R-:W1:Y:S07]  /*dce0*/  LDSM.16.MT88.4 R4, [R220+0xb800] ;  /* 0x00b80000dc04783b */ /* 0x000e6e0000004200 */
[C---:B--2---:R-:W-:Y:S08]  /*dcf0*/  HMMA.16816.F32.BF16 R108, R184.reuse, R8, R108 ;  /* 0x00000008b86c723c */ /* 0x044ff0000004186c */
[C---:B------:R-:W-:Y:S08]  /*dd00*/  HMMA.16816.F32.BF16 R112, R184.reuse, R10, R112 ;  /* 0x0000000ab870723c */ /* 0x040ff00000041870 */
[C---:B---3--:R-:W-:Y:S08]  /*dd10*/  HMMA.16816.F32.BF16 R116, R184.reuse, R12, R116 ;  /* 0x0000000cb874723c */ /* 0x048ff00000041874 */
[C---:B------:R-:W-:Y:S08]  /*dd20*/  HMMA.16816.F32.BF16 R120, R184.reuse, R14, R120 ;  /* 0x0000000eb878723c */ /* 0x040ff00000041878 */
[C---:B-1----:R-:W-:Y:S08]  /*dd30*/  HMMA.16816.F32.BF16 R124, R184.reuse, R4, R124 ;  /* 0x00000004b87c723c */ /* 0x042ff0000004187c */
[----:B------:R-:W-:Y:S04]  /*dd40*/  HMMA.16816.F32.BF16 R128, R184, R6, R128 ;  /* 0x00000006b880723c */ /* 0x000fe80000041880 */
[C---:B-----5:R-:W-:Y:S02]  /*dd50*/  IADD3 R252, R2.reuse, -0x1, RZ ;  /* 0xffffffff02fc7810 */ /* 0x060fe40007ffe0ff */
[----:B----4-:R-:W-:Y:S03]  /*dd60*/  ISETP.GT.AND P0, PT, R2, R16, PT ;  /* 0x000000100200720c */ /* 0x010fe60003f04270 */
[----:B------:R1:W-:Y:S10]  /*dd70*/  STL [R1+0x18], R252 ;  /* 0x000018fc01007387 */ /* 0x0003f40000100800 */
[----:B-1----:R-:W-:-:S05]  /*dd80*/  @P0 BRA `(.L_x_2709) ;  /* 0xffffa49000000947 */ /* 0x002fca000383ffff */
.L_x_2698:
[----:B----4-:R-:W2:Y:S02]  /*dd90*/  LDL R0, [R1+0x34] ;  /* 0x0000340001007983 */ /* 0x010ea40000100800 */
[----:B--2---:R-:W-:-:S13]  /*dda0*/  ISETP.GE.AND P0, PT, R252, R0, PT ;  /* 0x00000000fc00720c */ /* 0x004fda0003f06270 */
[----:B------:R-:W-:Y:S05]  /*ddb0*/  @!P0 BRA `(.L_x_2710) ;  /* 0x000051c000008947 */ /* 0x000fea0003800000 */
[----:B------:R-:W-:Y:S02]  /*ddc0*/  MOV R134, R24 ;  /* 0x0000001800867202 */ /* 0x000fe40000000f00 */
[----:B------:R-:W-:Y:S02]  /*ddd0*/  MOV R133, R132 ;  /* 0x0000008400857202 */ /* 0x000fe40000000f00 */
.L_x_2717:
[----:B------:R-:W2:Y:S01]  /*dde0*/  LDL R4, [R1+0x14] ;  /* 0x0000140001047983 */ /* 0x000ea20000100800 */
[----:B------:R-:W-:Y:S04]  /*ddf0*/  DEPBAR.LE SB0, 0x0 ;  /* 0x000080000000791a */ /* 0x000fe80000000000 */
[----:B------:R-:W3:Y:S01]  /*de00*/  LDL R6, [R1+0x10] ;  /* 0x0000100001067983 */ /* 0x000ee20000100800 */
[----:B------:R-:W-:Y:S03]  /*de10*/  WARPSYNC 0xffffffff ;  /* 0xffffffff00007948 */ /* 0x000fe60003800000 */
        /* <DEDUP_REMOVED lines=9> */
[----:B------:R-:W-:Y:S06]  /*deb0*/  BAR.SYNC.DEFER_BLOCKING 0x0 ;  /* 0x0000000000007b1d */ /* 0x000fec0000010000 */
[----:B------:R1:W1:Y:S04]  /*dec0*/  LDSM.16.M88.4 R48, [R222] ;  /* 0x00000000de30783b */ /* 0x0002680000000200 */
        /* <DEDUP_REMOVED lines=13> */
[----:B--2---:R-:W-:Y:S01]  /*dfa0*/  SHF.R.S32.HI R0, RZ, 0x1f, R4 ;  /* 0x0000001fff007819 */ /* 0x004fe20000011404 */
[----:B------:R-:W-:Y:S04]  /*dfb0*/  IMAD.WIDE.U32 R2, R4, c[0x0][0x208], RZ ;  /* 0x0000820004027a25 */ /* 0x000fe800078e00ff */
[----:B------:R-:W-:Y:S04]  /*dfc0*/  IMAD R0, R0, c[0x0][0x208], RZ ;  /* 0x0000820000007a24 */ /* 0x000fe800078e02ff */
[----:B------:R-:W-:Y:S02]  /*dfd0*/  IMAD R0, R4, c[0x0][0x20c], R0 ;  /* 0x0000830004007a24 */ /* 0x000fe400078e0200 */
[----:B------:R-:W2:Y:S02]  /*dfe0*/  LDL R4, [R1+0xc] ;  /* 0x00000c0001047983 */ /* 0x000ea40000100800 */
[----:B------:R-:W-:Y:S01]  /*dff0*/  IMAD.IADD R3, R3, 0x1, R0 ;  /* 0x0000000103037824 */ /* 0x000fe200078e0200 */
[----:B---3--:R-:W-:Y:S03]  /*e000*/  SHF.R.S32.HI R0, RZ, 0x1f, R6 ;  /* 0x0000001fff007819 */ /* 0x008fe60000011406 */
[----:B------:R-:W-:Y:S01]  /*e010*/  IMAD.WIDE.U32 R2, R6, c[0x0][0x218], R2 ;  /* 0x0000860006027a25 */ /* 0x000fe200078e0002 */
[C---:B----4-:R-:W-:Y:S03]  /*e020*/  SHF.L.U64.HI R14, R21.reuse, 0x1, R14 ;  /* 0x00000001150e7819 */ /* 0x050fe6000001020e */
[----:B------:R-:W-:Y:S02]  /*e030*/  IMAD R0, R0, c[0x0][0x218], RZ ;  /* 0x0000860000007a24 */ /* 0x000fe400078e02ff */
[----:B------:R-:W-:Y:S02]  /*e040*/  IMAD.SHL.U32 R47, R21, 0x2, RZ ;  /* 0x00000002152f7824 */ /* 0x000fe400078e00ff */
[----:B------:R-:W-:Y:S01]  /*e050*/  IMAD R0, R6, c[0x0][0x21c], R0 ;  /* 0x0000870006007a24 */ /* 0x000fe200078e0200 */
[----:B------:R-:W-:Y:S02]  /*e060*/  IADD3 R6, P0, R22, R2, RZ ;  /* 0x0000000216067210 */ /* 0x000fe40007f1e0ff */
[----:B-----5:R-:W-:Y:S02]  /*e070*/  SHF.L.U64.HI R13, R20, 0x1, R13 ;  /* 0x00000001140d7819 */ /* 0x020fe4000001020d */
[----:B------:R-:W-:Y:S02]  /*e080*/  IADD3.X R2, R5, R3, R0, P0, !PT ;  /* 0x0000000305027210 */ /* 0x000fe400007fe400 */
[----:B------:R-:W-:Y:S02]  /*e090*/  LEA R5, P0, R6, c[0x0][0x1f8], 0x1 ;  /* 0x00007e0006057a11 */ /* 0x000fe400078008ff */
[----:B------:R-:W-:Y:S02]  /*e0a0*/  SHF.L.U32 R46, R20, 0x1, RZ ;  /* 0x00000001142e7819 */ /* 0x000fe400000006ff */
[----:B------:R-:W-:Y:S01]  /*e0b0*/  LEA.HI.X R6, R6, c[0x0][0x1fc], R2, 0x1, P0 ;  /* 0x00007f0006067a11 */ /* 0x000fe200000f0c02 */
[C---:B------:R-:W-:Y:S01]  /*e0c0*/  IMAD.SHL.U32 R39, R15.reuse, 0x2, RZ ;  /* 0x000000020f277824 */ /* 0x040fe200078e00ff */
[----:B------:R-:W-:Y:S02]  /*e0d0*/  SHF.L.U64.HI R12, R15, 0x1, R12 ;  /* 0x000000010f0c7819 */ /* 0x000fe4000001020c */
[C---:B--2---:R-:W-:Y:S02]  /*e0e0*/  SHF.L.U64.HI R7, R4.reuse, 0x1, R7 ;  /* 0x0000000104077819 */ /* 0x044fe40000010207 */
[----:B------:R-:W-:Y:S01]  /*e0f0*/  SHF.L.U32 R37, R4, 0x1, RZ ;  /* 0x0000000104257819 */ /* 0x000fe200000006ff */
[----:B------:R-:W-:-:S05]  /*e100*/  BRA.DIV ~URZ, `(.L_x_2711) ;  /* 0x00009d127f007947 */ /* 0x000fca000b800000 */
[----:B-1----:R1:W2:Y:S02]  /*e110*/  SHFL.IDX PT, R0, R6, RZ, 0x181f ;  /* 0x00181fff06007589 */ /* 0x0022a400000e0000 */
.L_x_2748:
[----:B------:R-:W3:Y:S01]  /*e120*/  LDL R20, [R1+0xc] ;  /* 0x00000c0001147983 */ /* 0x000ee20000100800 */
[----:B------:R-:W-:Y:S05]  /*e130*/  BSSY B0, `(.L_x_2712) ;  /* 0x000023d000007945 */ /* 0x000fea0003800000 */
[----:B------:R-:W4:Y:S06]  /*e140*/  LDL R23, [R1+0x28] ;  /* 0x0000280001177983 */ /* 0x000f2c0000100800 */
[----:B------:R-:W5:Y:S06]  /*e150*/  LDL R22, [R1+0x24] ;  /* 0x0000240001167983 */ /* 0x000f6c0000100800 */
[----:B--2---:R-:W2:Y:S06]  /*e160*/  LDL R15, [R1+0x20] ;  /* 0x00002000010f7983 */ /* 0x004eac0000100800 */
[----:B------:R-:W1:Y:S06]  /*e170*/  SHFL.IDX PT, R2, R5, RZ, 0x181f ;  /* 0x00181fff05027589 */ /* 0x000e6c00000e0000 */
[----:B------:R-:W2:Y:S06]  /*e180*/  SHFL.IDX PT, R3, R5, 0x1, 0x181f ;  /* 0x00381f0005037f89 */ /* 0x000eac00000e0000 */
[----:B------:R-:W2:Y:S01]  /*e190*/  SHFL.IDX PT, R4, R6, 0x1, 0x181f ;  /* 0x00381f0006047f89 */ /* 0x000ea200000e0000 */
[C---:B-1----:R-:W-:Y:S02]  /*e1a0*/  IADD3 R28, P2, R2.reuse, R39, RZ ;  /* 0x00000027021c7210 */ /* 0x042fe40007f5e0ff */
[----:B------:R-:W-:Y:S02]  /*e1b0*/  IADD3 R30, P0, R2, R46, RZ ;  /* 0x0000002e021e7210 */ /* 0x000fe40007f1e0ff */
[C---:B------:R-:W-:Y:S02]  /*e1c0*/  IADD3.X R29, R0.reuse, R12, RZ, P2, !PT ;  /* 0x0000000c001d7210 */ /* 0x040fe400017fe4ff */
[----:B------:R-:W-:Y:S02]  /*e1d0*/  IADD3.X R31, R0, R13, RZ, P0, !PT ;  /* 0x0000000d001f7210 */ /* 0x000fe400007fe4ff */
[----:B---3--:R-:W-:Y:S02]  /*e1e0*/  ISETP.GE.AND P1, PT, R20, c[0x0][0x1d4], PT ;  /* 0x0000750014007a0c */ /* 0x008fe40003f26270 */
[----:B------:R-:W-:Y:S02]  /*e1f0*/  IADD3 R20, P3, R2, R37, RZ ;  /* 0x0000002502147210 */ /* 0x000fe40007f7e0ff */
[----:B------:R-:W-:Y:S02]  /*e200*/  SEL R132, RZ, 0x10, P1 ;  /* 0x00000010ff847807 */ /* 0x000fe40000800000 */
[----:B------:R-:W-:Y:S02]  /*e210*/  IADD3.X R21, R0, R7, RZ, P3, !PT ;  /* 0x0000000700157210 */ /* 0x000fe40001ffe4ff */
[----:B----4-:R-:W-:Y:S02]  /*e220*/  ISETP.GE.AND P5, PT, R23, c[0x0][0x1d4], PT ;  /* 0x0000750017007a0c */ /* 0x010fe40003fa6270 */
[----:B------:R-:W-:Y:S02]  /*e230*/  IADD3 R36, -R132, 0x10, RZ ;  /* 0x0000001084247810 */ /* 0x000fe40007ffe1ff */
[----:B-----5:R-:W-:Y:S01]  /*e240*/  ISETP.GE.AND P4, PT, R22, c[0x0][0x1d4], PT ;  /* 0x0000750016007a0c */ /* 0x020fe20003f86270 */
[----:B------:R1:W-:Y:S01]  /*e250*/  LDGSTS.E.BYPASS.LTC128B.128 [R251+0x100], [R20.64], !P1 ;  /* 0x0010000014fb7fae */ /* 0x0003e2000c901d46 */
[----:B------:R-:W-:Y:S02]  /*e260*/  IADD3 R22, P0, R2, R47, RZ ;  /* 0x0000002f02167210 */ /* 0x000fe40007f1e0ff */
[----:B------:R-:W-:Y:S02]  /*e270*/  SEL R44, RZ, 0x10, P4 ;  /* 0x00000010ff2c7807 */ /* 0x000fe40002000000 */
[----:B--2---:R-:W-:Y:S01]  /*e280*/  ISETP.GE.AND P3, PT, R15, c[0x0][0x1d4], PT ;  /* 0x000075000f007a0c */ /* 0x004fe20003f66270 */
[----:B------:R-:W2:Y:S01]  /*e290*/  SHFL.IDX PT, R2, R5, 0x2, 0x181f ;  /* 0x00581f0005027f89 */ /* 0x000ea200000e0000 */
[----:B------:R-:W-:Y:S02]  /*e2a0*/  IADD3.X R23, R0, R14, RZ, P0, !PT ;  /* 0x0000000e00177210 */ /* 0x000fe400007fe4ff */
[----:B------:R-:W-:Y:S02]  /*e2b0*/  SEL R15, RZ, 0x10, P5 ;  /* 0x00000010ff0f7807 */ /* 0x000fe40002800000 */
[----:B------:R-:W-:Y:S01]  /*e2c0*/  LOP3.LUT R36, R36, 0xf, RZ, 0xc0, !PT ;  /* 0x0000000f24247812 */ /* 0x000fe200078ec0ff */
[----:B------:R3:W-:Y:S01]  /*e2d0*/  LDGSTS.E.BYPASS.LTC128B.128 [R251+0x3100], [R28.64], !P5 ;  /* 0x031000001cfb7fae */ /* 0x0007e2000e901d46 */
[----:B------:R-:W-:Y:S02]  /*e2e0*/  IADD3 R38, -R44, 0x10, RZ ;  /* 0x000000102c267810 */ /* 0x000fe40007ffe1ff */
[----:B------:R-:W-:Y:S02]  /*e2f0*/  SEL R45, RZ, 0x10, P3 ;  /* 0x00000010ff2d7807 */ /* 0x000fe40001800000 */
[----:B------:R-:W-:Y:S01]  /*e300*/  LOP3.LUT R38, R38, 0xf, RZ, 0xc0, !PT ;  /* 0x0000000f26267812 */ /* 0x000fe200078ec0ff */
[----:B------:R4:W-:Y:S01]  /*e310*/  LDGSTS.E.BYPASS.LTC128B.128 [R251+0x6100], [R30.64], !P4 ;  /* 0x061000001efb7fae */ /* 0x0009e2000e101d46 */
[----:B------:R-:W-:Y:S05]  /*e320*/  ISETP.NE.U32.AND P2, PT, R15, RZ, PT ;  /* 0x000000ff0f00720c */ /* 0x000fea0003f45070 */
[----:B------:R5:W-:Y:S01]  /*e330*/  LDGSTS.E.BYPASS.LTC128B.128 [R251+0x9100], [R22.64], !P3 ;  /* 0x0910000016fb7fae */ /* 0x000be2000d901d46 */
[----:B-1----:R-:W-:Y:S05]  /*e340*/  IADD3 R20, P0, R3, R37, RZ ;  /* 0x0000002503147210 */ /* 0x002fea0007f1e0ff */
[----:B------:R-:W1:Y:S01]  /*e350*/  SHFL.IDX PT, R0, R6, 0x2, 0x181f ;  /* 0x00581f0006007f89 */ /* 0x000e6200000e0000 */
[----:B------:R-:W-:Y:S05]  /*e360*/  IADD3.X R21, R4, R7, RZ, P0, !PT ;  /* 0x0000000704157210 */ /* 0x000fea00007fe4ff */
[----:B------:R1:W-:Y:S01]  /*e370*/  LDGSTS.E.BYPASS.LTC128B.128 [R251+0x1100], [R20.64], !P1 ;  /* 0x0110000014fb7fae */ /* 0x0003e2000c901d46 */
[----:B----4-:R-:W-:Y:S04]  /*e380*/  IADD3 R30, -R15, 0x10, RZ ;  /* 0x000000100f1e7810 */ /* 0x010fe80007ffe1ff */
[----:B------:R-:W-:Y:S02]  /*e390*/  LOP3.LUT R30, R30, 0xf, RZ, 0xc0, !PT ;  /* 0x0000000f1e1e7812 */ /* 0x000fe400078ec0ff */
[C---:B-----5:R-:W-:Y:S04]  /*e3a0*/  IADD3 R22, P1, R3.reuse, R46, RZ ;  /* 0x0000002e03167210 */ /* 0x060fe80007f3e0ff */
[C---:B------:R-:W-:Y:S02]  /*e3b0*/  IADD3.X R23, R4.reuse, R13, RZ, P1, !PT ;  /* 0x0000000d04177210 */ /* 0x040fe40000ffe4ff */
[C---:B-1----:R-:W-:Y:S04]  /*e3c0*/  IADD3 R20, P0, R3.reuse, R39, RZ ;  /* 0x0000002703147210 */ /* 0x042fe80007f1e0ff */
[C---:B------:R-:W-:Y:S02]  /*e3d0*/  IADD3.X R21, R4.reuse, R12, RZ, P0, !PT ;  /* 0x0000000c04157210 */ /* 0x040fe400007fe4ff */
[----:B---3--:R-:W-:Y:S02]  /*e3e0*/  IADD3 R28, P0, R3, R47, RZ ;  /* 0x0000002f031c7210 */ /* 0x008fe40007f1e0ff */
[----:B------:R-:W-:Y:S01]  /*e3f0*/  IADD3 R3, -R45, 0x10, RZ ;  /* 0x000000102d037810 */ /* 0x000fe20007ffe1ff */
[----:B------:R1:W-:Y:S01]  /*e400*/  LDGSTS.E.BYPASS.LTC128B.128 [R251+0x4100], [R20.64], !P5 ;  /* 0x0410000014fb7fae */ /* 0x0003e2000e901d46 */
[----:B------:R-:W-:Y:S02]  /*e410*/  IADD3.X R29, R4, R14, RZ, P0, !PT ;  /* 0x0000000e041d7210 */ /* 0x000fe400007fe4ff */
[----:B--2---:R-:W-:Y:S02]  /*e420*/  IADD3 R36, P1, P0, R36, R2, R37 ;  /* 0x0000000224247210 */ /* 0x004fe4000783e025 */
[----:B------:R-:W-:Y:S01]  /*e430*/  LOP3.LUT R3, R3, 0xf, RZ, 0xc0, !PT ;  /* 0x0000000f03037812 */ /* 0x000fe200078ec0ff */
[----:B------:R1:W-:Y:S01]  /*e440*/  LDGSTS.E.BYPASS.LTC128B.128 [R251+0x7100], [R22.64], !P4 ;  /* 0x0710000016fb7fae */ /* 0x0003e2000e101d46 */
[----:B------:R-:W-:Y:S02]  /*e450*/  IADD3.X R37, RZ, R0, R7, P1, P0 ;  /* 0x00000000ff257210 */ /* 0x000fe40000fe0407 */
[C---:B------:R-:W-:Y:S03]  /*e460*/  HMMA.16816.F32.BF16 R4, R48.reuse, R8, RZ ;  /* 0x000000083004723c */ /* 0x040fe600000418ff */
[----:B------:R-:W-:Y:S01]  /*e470*/  IADD3 R30, P1, P0, R30, R2, R39 ;  /* 0x000000021e1e7210 */ /* 0x000fe2000783e027 */
[----:B------:R2:W-:Y:S03]  /*e480*/  LDGSTS.E.BYPASS.LTC128B.128 [R251+0xa100], [R28.64], !P3 ;  /* 0x0a1000001cfb7fae */ /* 0x0005e6000d901d46 */
[----:B------:R-:W-:Y:S01]  /*e490*/  IADD3.X R31, RZ, R0, R12, P1, P0 ;  /* 0x00000000ff1f7210 */ /* 0x000fe20000fe040c */
[C---:B------:R-:W-:Y:S01]  /*e4a0*/  HMMA.16816.F32.BF16 R8, R48.reuse, R10, RZ ;  /* 0x0000000a3008723c */ /* 0x040fe200000418ff */
[----:B------:R-:W-:Y:S04]  /*e4b0*/  IADD3 R38, P1, P0, R38, R2, R46 ;  /* 0x0000000226267210 */ /* 0x000fe8000783e02e */
[----:B------:R-:W-:Y:S02]  /*e4c0*/  IADD3.X R39, RZ, R0, R13, P1, P0 ;  /* 0x00000000ff277210 */ /* 0x000fe40000fe040d */
[----:B------:R-:W-:Y:S05]  /*e4d0*/  IADD3 R2, P1, P0, R3, R2, R47 ;  /* 0x0000000203027210 */ /* 0x000fea000783e02f */
[----:B------:R-:W-:Y:S02]  /*e4e0*/  IADD3.X R3, RZ, R0, R14, P1, P0 ;  /* 0x00000000ff037210 */ /* 0x000fe40000fe040e */
[C---:B------:R-:W-:Y:S01]  /*e4f0*/  HMMA.16816.F32.BF16 R12, R48.reuse, R16, RZ ;  /* 0x00000010300c723c */ /* 0x040fe200000418ff */
[----:B------:R-:W-:Y:S01]  /*e500*/  ISETP.NE.U32.AND P0, PT, R132, RZ, PT ;  /* 0x000000ff8400720c */ /* 0x000fe20003f05070 */
[----:B------:R-:W3:Y:S01]  /*e510*/  LDL R0, [R1+0x34] ;  /* 0x0000340001007983 */ /* 0x000ee20000100800 */
[----:B------:R-:W-:Y:S05]  /*e520*/  ISETP.NE.U32.AND P1, PT, R44, RZ, PT ;  /* 0x000000ff2c00720c */ /* 0x000fea0003f25070 */
[C---:B------:R-:W-:Y:S06]  /*e530*/  HMMA.16816.F32.BF16 R16, R48.reuse, R18, RZ ;  /* 0x000000123010723c */ /* 0x040fec00000418ff */
[----:B------:R4:W-:Y:S01]  /*e540*/  LDGSTS.E.BYPASS.LTC128B.128.ZFILL [R251+0x2100], [R36.64], P0 ;  /* 0x0210000024fb7fae */ /* 0x0009e20008141d46 */
[----:B------:R-:W-:Y:S01]  /*e550*/  ISETP.NE.U32.AND P0, PT, R45, RZ, PT ;  /* 0x000000ff2d00720c */ /* 0x000fe20003f05070 */
[C---:B-1----:R-:W-:Y:S04]  /*e560*/  HMMA.16816.F32.BF16 R20, R48.reuse, R24, RZ ;  /* 0x000000183014723c */ /* 0x042fe800000418ff */
[----:B------:R2:W-:Y:S04]  /*e570*/  LDGSTS.E.BYPASS.LTC128B.128.ZFILL [R251+0x5100], [R30.64], P2 ;  /* 0x051000001efb7fae */ /* 0x0005e80009141d46 */
[C---:B------:R-:W-:Y:S02]  /*e580*/  HMMA.16816.F32.BF16 R24, R48.reuse, R26, RZ ;  /* 0x0000001a3018723c */ /* 0x040fe400000418ff */
[----:B------:R4:W-:Y:S06]  /*e590*/  LDGSTS.E.BYPASS.LTC128B.128.ZFILL [R251+0x8100], [R38.64], P1 ;  /* 0x0810000026fb7fae */ /* 0x0009ec0008941d46 */
[----:B------:R1:W-:Y:S06]  /*e5a0*/  LDGSTS.E.BYPASS.LTC128B.128.ZFILL [R251+0xb100], [R2.64], P0 ;  /* 0x0b10000002fb7fae */ /* 0x0003ec0008141d46 */
[----:B------:R-:W0:Y:S01]  /*e5b0*/  LDGDEPBAR ;  /* 0x00000000000079af */ /* 0x000e220000000000 */
[C---:B--2---:R-:W-:Y:S08]  /*e5c0*/  HMMA.16816.F32.BF16 R28, R48.reuse, R32, RZ ;  /* 0x00000020301c723c */ /* 0x044ff000000418ff */
[C---:B------:R-:W-:Y:S08]  /*e5d0*/  HMMA.16816.F32.BF16 R32, R48.reuse, R34, RZ ;  /* 0x000000223020723c */ /* 0x040ff000000418ff */
[C---:B----4-:R-:W-:Y:S08]  /*e5e0*/  HMMA.16816.F32.BF16 R36, R48.reuse, R40, RZ ;  /* 0x000000283024723c */ /* 0x050ff000000418ff */
[C---:B------:R-:W-:Y:S08]  /*e5f0*/  HMMA.16816.F32.BF16 R40, R48.reuse, R42, RZ ;  /* 0x0000002a3028723c */ /* 0x040ff000000418ff */
[C---:B------:R-:W-:Y:S08]  /*e600*/  HMMA.16816.F32.BF16 R44, R48.reuse, R184, RZ ;  /* 0x000000b8302c723c */ /* 0x040ff000000418ff */
[----:B------:R-:W-:Y:S01]  /*e610*/  HMMA.16816.F32.BF16 R48, R48, R186, RZ ;  /* 0x000000ba3030723c */ /* 0x000fe200000418ff */
[----:B------:R-:W-:Y:S07]  /*e620*/  LDSM.16.M88.4 R184, [R225] ;  /* 0x00000000e1b8783b */ /* 0x000fee0000000200 */
[C---:B------:R-:W-:Y:S08]  /*e630*/  HMMA.16816.F32.BF16 R4, R188.reuse, R192, R4 ;  /* 0x000000c0bc04723c */ /* 0x040ff00000041804 */
[C---:B------:R-:W-:Y:S01]  /*e640*/  HMMA.16816.F32.BF16 R8, R188.reuse, R194, R8 ;  /* 0x000000c2bc08723c */ /* 0x040fe20000041808 */
[----:B------:R-:W2:Y:S07]  /*e650*/  LDSM.16.M88.4 R192, [R217] ;  /* 0x00000000d9c0783b */ /* 0x000eae0000000200 */
[C---:B------:R-:W-:Y:S08]  /*e660*/  HMMA.16816.F32.BF16 R12, R188.reuse, R196, R12 ;  /* 0x000000c4bc0c723c */ /* 0x040ff0000004180c */
[C---:B------:R-:W-:Y:S01]  /*e670*/  HMMA.16816.F32.BF16 R16, R188.reuse, R198, R16 ;  /* 0x000000c6bc10723c */ /* 0x040fe20000041810 */
[----:B------:R-:W4:Y:S07]  /*e680*/  LDSM.16.M88.4 R196, [R217+0x800] ;  /* 0x00080000d9c4783b */ /* 0x000f2e0000000200 */
[C---:B------:R-:W-:Y:S08]  /*e690*/  HMMA.16816.F32.BF16 R20, R188.reuse, R200, R20 ;  /* 0x000000c8bc14723c */ /* 0x040ff00000041814 */
[C---:B------:R-:W-:Y:S01]  /*e6a0*/  HMMA.16816.F32.BF16 R24, R188.reuse, R202, R24 ;  /* 0x000000cabc18723c */ /* 0x040fe20000041818 */
[----:B------:R-:W5:Y:S07]  /*e6b0*/  LDSM.16.M88.4 R200, [R217+0x1000] ;  /* 0x00100000d9c8783b */ /* 0x000f6e0000000200 */
[C---:B------:R-:W-:Y:S08]  /*e6c0*/  HMMA.16816.F32.BF16 R28, R188.reuse, R204, R28 ;  /* 0x000000ccbc1c723c */ /* 0x040ff0000004181c */
[C---:B------:R-:W-:Y:S01]  /*e6d0*/  HMMA.16816.F32.BF16 R32, R188.reuse, R206, R32 ;  /* 0x000000cebc20723c */ /* 0x040fe20000041820 */
[----:B------:R-:W1:Y:S07]  /*e6e0*/  LDSM.16.M88.4 R204, [R217+0x1800] ;  /* 0x00180000d9cc783b */ /* 0x000e6e0000000200 */
[C---:B------:R-:W-:Y:S08]  /*e6f0*/  HMMA.16816.F32.BF16 R36, R188.reuse, R208, R36 ;  /* 0x000000d0bc24723c */ /* 0x040ff00000041824 */
[C---:B------:R-:W-:Y:S01]  /*e700*/  HMMA.16816.F32.BF16 R40, R188.reuse, R210, R40 ;  /* 0x000000d2bc28723c */ /* 0x040fe20000041828 */
[----:B------:R-:W-:Y:S07]  /*e710*/  LDSM.16.M88.4 R208, [R217+0x2800] ;  /* 0x00280000d9d0783b */ /* 0x000fee0000000200 */
[C---:B------:R-:W-:Y:S08]  /*e720*/  HMMA.16816.F32.BF16 R44, R188.reuse, R212, R44 ;  /* 0x000000d4bc2c723c */ /* 0x040ff0000004182c */
[----:B------:R-:W-:Y:S01]  /*e730*/  HMMA.16816.F32.BF16 R48, R188, R214, R48 ;  /* 0x000000d6bc30723c */ /* 0x000fe20000041830 */
[----:B------:R-:W1:Y:S07]  /*e740*/  LDSM.16.M88.4 R188, [R217+0x2000] ;  /* 0x00200000d9bc783b */ /* 0x000e6e0000000200 */
[C---:B--2---:R-:W-:Y:S08]  /*e750*/  HMMA.16816.F32.BF16 R4, R184.reuse, R192, R4 ;  /* 0x000000c0b804723c */ /* 0x044ff00000041804 */
[C---:B------:R-:W-:Y:S01]  /*e760*/  HMMA.16816.F32.BF16 R8, R184.reuse, R194, R8 ;  /* 0x000000c2b808723c */ /* 0x040fe20000041808 */
[----:B------:R-:W-:Y:S07]  /*e770*/  LDSM.16.M88.4 R192, [R216+-0x9000] ;  /* 0xff700000d8c0783b */ /* 0x000fee0000000200 */
[C---:B----4-:R-:W-:Y:S08]  /*e780*/  HMMA.16816.F32.BF16 R12, R184.reuse, R196, R12 ;  /* 0x000000c4b80c723c */ /* 0x050ff0000004180c */
[C---:B------:R-:W-:Y:S01]  /*e790*/  HMMA.16816.F32.BF16 R16, R184.reuse, R198, R16 ;  /* 0x000000c6b810723c */ /* 0x040fe20000041810 */
[----:B------:R-:W-:Y:S07]  /*e7a0*/  LDSM.16.M88.4 R196, [R216+-0x8800] ;  /* 0xff780000d8c4783b */ /* 0x000fee0000000200 */
[C---:B-----5:R-:W-:Y:S08]  /*e7b0*/  HMMA.16816.F32.BF16 R20, R184.reuse, R200, R20 ;  /* 0x000000c8b814723c */ /* 0x060ff00000041814 */
[C---:B------:R-:W-:Y:S01]  /*e7c0*/  HMMA.16816.F32.BF16 R24, R184.reuse, R202, R24 ;  /* 0x000000cab818723c */ /* 0x040fe20000041818 */
[----:B------:R-:W-:Y:S07]  /*e7d0*/  LDSM.16.M88.4 R200, [R216+-0x8000] ;  /* 0xff800000d8c8783b */ /* 0x000fee0000000200 */
[C---:B-1----:R-:W-:Y:S08]  /*e7e0*/  HMMA.16816.F32.BF16 R28, R184.reuse, R204, R28 ;  /* 0x000000ccb81c723c */ /* 0x042ff0000004181c */
[C---:B------:R-:W-:Y:S01]  /*e7f0*/  HMMA.16816.F32.BF16 R32, R184.reuse, R206, R32 ;  /* 0x000000ceb820723c */ /* 0x040fe20000041820 */
[----:B------:R-:W-:Y:S07]  /*e800*/  LDSM.16.M88.4 R204, [R216+-0x7800] ;  /* 0xff880000d8cc783b */ /* 0x000fee0000000200 */
[C---:B------:R-:W-:Y:S08]  /*e810*/  HMMA.16816.F32.BF16 R36, R184.reuse, R188, R36 ;  /* 0x000000bcb824723c */ /* 0x040ff00000041824 */
[C---:B------:R-:W-:Y:S01]  /*e820*/  HMMA.16816.F32.BF16 R40, R184.reuse, R190, R40 ;  /* 0x000000beb828723c */ /* 0x040fe20000041828 */
[----:B------:R-:W1:Y:S07]  /*e830*/  LDSM.16.M88.4 R188, [R224] ;  /* 0x00000000e0bc783b */ /* 0x000e6e0000000200 */
[C---:B------:R-:W-:Y:S08]  /*e840*/  HMMA.16816.F32.BF16 R44, R184.reuse, R208, R44 ;  /* 0x000000d0b82c723c */ /* 0x040ff0000004182c */
[----:B------:R-:W-:Y:S01]  /*e850*/  HMMA.16816.F32.BF16 R48, R184, R210, R48 ;  /* 0x000000d2b830723c */ /* 0x000fe20000041830 */
[----:B------:R-:W2:Y:S06]  /*e860*/  LDSM.16.M88.4 R184, [R216+-0x7000] ;  /* 0xff900000d8b8783b */ /* 0x000eac0000000200 */
[----:B------:R-:W4:Y:S01]  /*e870*/  LDSM.16.M88.4 R208, [R216+-0x6800] ;  /* 0xff980000d8d0783b */ /* 0x000f220000000200 */
[----:B---3--:R-:W-:Y:S01]  /*e880*/  ISETP.GT.AND P0, PT, R252, R0, PT ;  /* 0x00000000fc00720c */ /* 0x008fe20003f04270 */
        /* <DEDUP_REMOVED lines=36> */
[----:B------:R-:W2:Y:S06]  /*ead0*/  LDSM.16.M88.4 R184, [R231] ;  /* 0x00000000e7b8783b */ /* 0x000eac0000000200 */
        /* <DEDUP_REMOVED lines=18> */
[----:B------:R-:W2:Y:S06]  /*ec00*/  LDSM.16.M88.4 R188, [R217+0x5000] ;  /* 0x00500000d9bc783b */ /* 0x000eac0000000200 */
        /* <DEDUP_REMOVED lines=18> */
[----:B------:R-:W2:Y:S06]  /*ed30*/  LDSM.16.M88.4 R184, [R216+-0x4000] ;  /* 0xffc00000d8b8783b */ /* 0x000eac0000000200 */
        /* <DEDUP_REMOVED lines=94> */
[----:B------:R-:W1:Y:S06]  /*f320*/  LDSM.16.M88.4 R188, [R135+0xb000] ;  /* 0x00b0000087bc783b */ /* 0x000e6c0000000200 */
[----:B------:R-:W5:Y:S01]  /*f330*/  LDSM.16.M88.4 R192, [R135+0xb800] ;  /* 0x00b8000087c0783b */ /* 0x000f620000000200 */
        /* <DEDUP_REMOVED lines=15> */
[C---:B-----5:R-:W-:Y:S08]  /*f430*/  HMMA.16816.F32.BF16 R44, R196.reuse, R192, R44 ;  /* 0x000000c0c42c723c */ /* 0x060ff0000004182c */
[----:B------:R-:W-:Y:S01]  /*f440*/  HMMA.16816.F32.BF16 R48, R196, R194, R48 ;  /* 0x000000c2c430723c */ /* 0x000fe20000041830 */
[----:B------:R-:W5:Y:S06]  /*f450*/  LDSM.16.M88.4 R192, [R243] ;  /* 0x00000000f3c0783b */ /* 0x000f6c0000000200 */
[----:B------:R-:W1:Y:S01]  /*f460*/  LDSM.16.M88.4 R196, [R244] ;  /* 0x00000000f4c4783b */ /* 0x000e620000000200 */
        /* <DEDUP_REMOVED lines=12> */
[C---:B-----5:R-:W-:Y:S08]  /*f530*/  HMMA.16816.F32.BF16 R36, R200.reuse, R192, R36 ;  /* 0x000000c0c824723c */ /* 0x060ff00000041824 */
[C---:B------:R-:W-:Y:S01]  /*f540*/  HMMA.16816.F32.BF16 R40, R200.reuse, R194, R40 ;  /* 0x000000c2c828723c */ /* 0x040fe20000041828 */
[----:B------:R-:W4:Y:S07]  /*f550*/  LDSM.16.M88.4 R192, [R217+0xa800] ;  /* 0x00a80000d9c0783b */ /* 0x000f2e0000000200 */
[C---:B------:R-:W-:Y:S08]  /*f560*/  HMMA.16816.F32.BF16 R44, R200.reuse, R196, R44 ;  /* 0x000000c4c82c723c */ /* 0x040ff0000004182c */
[----:B------:R-:W-:Y:S01]  /*f570*/  HMMA.16816.F32.BF16 R48, R200, R198, R48 ;  /* 0x000000c6c830723c */ /* 0x000fe20000041830 */
[----:B------:R-:W5:Y:S06]  /*f580*/  LDSM.16.M88.4 R196, [R217+0xb000] ;  /* 0x00b00000d9c4783b */ /* 0x000f6c0000000200 */
[----:B------:R-:W-:Y:S01]  /*f590*/  LDSM.16.M88.4 R200, [R224+0xc000] ;  /* 0x00c00000e0c8783b */ /* 0x000fe20000000200 */
[C---:B---3--:R-:W-:Y:S08]  /*f5a0*/  HMMA.16816.F32.BF16 R4, R204.reuse, R208, R4 ;  /* 0x000000d0cc04723c */ /* 0x048ff00000041804 */
[C---:B------:R-:W-:Y:S01]  /*f5b0*/  HMMA.16816.F32.BF16 R8, R204.reuse, R210, R8 ;  /* 0x000000d2cc08723c */ /* 0x040fe20000041808 */
[----:B------:R-:W-:Y:S07]  /*f5c0*/  LDSM.16.M88.4 R208, [R216] ;  /* 0x00000000d8d0783b */ /* 0x000fee0000000200 */
[C---:B--2---:R-:W-:Y:S08]  /*f5d0*/  HMMA.16816.F32.BF16 R12, R204.reuse, R184, R12 ;  /* 0x000000b8cc0c723c */ /* 0x044ff0000004180c */
[C---:B------:R-:W-:Y:S01]  /*f5e0*/  HMMA.16816.F32.BF16 R16, R204.reuse, R186, R16 ;  /* 0x000000bacc10723c */ /* 0x040fe20000041810 */
[----:B------:R-:W2:Y:S07]  /*f5f0*/  LDSM.16.M88.4 R184, [R217+0xb800] ;  /* 0x00b80000d9b8783b */ /* 0x000eae0000000200 */
[C---:B-1----:R-:W-:Y:S08]  /*f600*/  HMMA.16816.F32.BF16 R20, R204.reuse, R188, R20 ;  /* 0x000000bccc14723c */ /* 0x042ff00000041814 */
[C---:B------:R-:W-:Y:S08]  /*f610*/  HMMA.16816.F32.BF16 R24, R204.reuse, R190, R24 ;  /* 0x000000becc18723c */ /* 0x040ff00000041818 */
[C---:B----4-:R-:W-:Y:S08]  /*f620*/  HMMA.16816.F32.BF16 R28, R204.reuse, R192, R28 ;  /* 0x000000c0cc1c723c */ /* 0x050ff0000004181c */
[C---:B------:R-:W-:Y:S08]  /*f630*/  HMMA.16816.F32.BF16 R32, R204.reuse, R194, R32 ;  /* 0x000000c2cc20723c */ /* 0x040ff00000041820 */
[C---:B-----5:R-:W-:Y:S08]  /*f640*/  HMMA.16816.F32.BF16 R36, R204.reuse, R196, R36 ;  /* 0x000000c4cc24723c */ /* 0x060ff00000041824 */
        /* <DEDUP_REMOVED lines=29> */
[----:B------:R-:W-:Y:S05]  /*f820*/  FMUL.FTZ R19, R19, c[0x0][0x320] ;  /* 0x0000c80013137a20 */ /* 0x000fea0000410000 */
[----:B------:R-:W1:Y:S01]  /*f830*/  MUFU.TANH R210, R9 ;  /* 0x0000000900d27308 */ /* 0x000e620000002400 */
[----:B----4-:R-:W4:Y:S09]  /*f840*/  LDSM.16.M88.4 R4, [R216+0x1000] ;  /* 0x00100000d804783b */ /* 0x010f320000000200 */
[----:B------:R-:W1:Y:S10]  /*f850*/  MUFU.TANH R215, R10 ;  /* 0x0000000a00d77308 */ /* 0x000e740000002400 */
[----:B------:R5:W1:Y:S10]  /*f860*/  MUFU.TANH R213, R11 ;  /* 0x0000000b00d57308 */ /* 0x000a740000002400 */
[----:B------:R-:W1:Y:S10]  /*f870*/  MUFU.TANH R199, R16 ;  /* 0x0000001000c77308 */ /* 0x000e740000002400 */
[----:B------:R-:W1:Y:S01]  /*f880*/  MUFU.TANH R197, R17 ;  /* 0x0000001100c57308 */ /* 0x000e620000002400 */
[----:B-----5:R-:W5:Y:S01]  /*f890*/  LDSM.16.M88.4 R8, [R216+0x1800] ;  /* 0x00180000d808783b */ /* 0x020f620000000200 */
[C---:B----4-:R-:W-:Y:S08]  /*f8a0*/  HMMA.16816.F32.BF16 R20, R200.reuse, R4, R20 ;  /* 0x00000004c814723c */ /* 0x050ff00000041814 */
[----:B------:R-:W4:Y:S01]  /*f8b0*/  MUFU.TANH R204, R18 ;  /* 0x0000001200cc7308 */ /* 0x000f220000002400 */
[C---:B------:R-:W-:Y:S01]  /*f8c0*/  HMMA.16816.F32.BF16 R24, R200.reuse, R6, R24 ;  /* 0x00000006c818723c */ /* 0x040fe20000041818 */
[----:B------:R-:W1:Y:S08]  /*f8d0*/  LDSM.16.M88.4 R4, [R216+0x2000] ;  /* 0x00200000d804783b */ /* 0x000e700000000200 */
[----:B------:R-:W1:Y:S06]  /*f8e0*/  MUFU.TANH R198, R19 ;  /* 0x0000001300c67308 */ /* 0x000e6c0000002400 */
[----:B------:R-:W-:Y:S04]  /*f8f0*/  FMUL.FTZ R20, R20, c[0x0][0x320] ;  /* 0x0000c80014147a20 */ /* 0x000fe80000410000 */
[----:B------:R-:W1:Y:S01]  /*f900*/  MUFU.TANH R206, R12 ;  /* 0x0000000c00ce7308 */ /* 0x000e620000002400 */
        /* <DEDUP_REMOVED lines=8> */
[C---:B-----5:R-:W-:Y:S06]  /*f990*/  HMMA.16816.F32.BF16 R28, R200.reuse, R8, R28 ;  /* 0x00000008c81c723c */ /* 0x060fec000004181c */
[----:B------:R-:W2:Y:S02]  /*f9a0*/  MUFU.TANH R193, R21 ;  /* 0x0000001500c17308 */ /* 0x000ea40000002400 */
[C---:B------:R-:W-:Y:S01]  /*f9b0*/  HMMA.16816.F32.BF16 R32, R200.reuse, R10, R32 ;  /* 0x0000000ac820723c */ /* 0x040fe20000041820 */
[----:B------:R-:W5:Y:S01]  /*f9c0*/  LDSM.16.M88.4 R8, [R216+0x2800] ;  /* 0x00280000d808783b */ /* 0x000f620000000200 */
[----:B------:R-:W-:Y:S06]  /*f9d0*/  DEPBAR.LE SB0, 0x0 ;  /* 0x000080000000791a */ /* 0x000fec0000000000 */
[----:B------:R-:W2:Y:S01]  /*f9e0*/  MUFU.TANH R196, R22 ;  /* 0x0000001600c47308 */ /* 0x000ea20000002400 */
[----:B------:R-:W-:Y:S01]  /*f9f0*/  BAR.SYNC.DEFER_BLOCKING 0x0 ;  /* 0x0000000000007b1d */ /* 0x000fe20000010000 */
[C---:B-1----:R-:W-:Y:S06]  /*fa00*/  HMMA.16816.F32.BF16 R36, R200.reuse, R4, R36 ;  /* 0x00000004c824723c */ /* 0x042fec0000041824 */
[----:B------:R-:W-:Y:S02]  /*fa10*/  FMUL.FTZ R28, R28, c[0x0][0x320] ;  /* 0x0000c8001c1c7a20 */ /* 0x000fe40000410000 */
[----:B------:R1:W1:Y:S01]  /*fa20*/  MUFU.TANH R195, R23 ;  /* 0x0000001700c37308 */ /* 0x0002620000002400 */
[C---:B------:R-:W-:Y:S03]  /*fa30*/  HMMA.16816.F32.BF16 R40, R200.reuse, R6, R40 ;  /* 0x00000006c828723c */ /* 0x040fe60000041828 */
[----:B------:R-:W-:Y:S02]  /*fa40*/  FMUL.FTZ R29, R29, c[0x0][0x320] ;  /* 0x0000c8001d1d7a20 */ /* 0x000fe40000410000 */
[----:B------:R-:W-:Y:S02]  /*fa50*/  FMUL.FTZ R30, R30, c[0x0][0x320] ;  /* 0x0000c8001e1e7a20 */ /* 0x000fe40000410000 */
[----:B------:R-:W-:Y:S02]  /*fa60*/  FMUL.FTZ R31, R31, c[0x0][0x320] ;  /* 0x0000c8001f1f7a20 */ /* 0x000fe40000410000 */
[----:B------:R2:W2:Y:S03]  /*fa70*/  MUFU.TANH R191, R24 ;  /* 0x0000001800bf7308 */ /* 0x0004a60000002400 */
[----:B------:R-:W-:Y:S07]  /*fa80*/  FMUL.FTZ R32, R32, c[0x0][0x320] ;  /* 0x0000c80020207a20 */ /* 0x000fee0000410000 */
[----:B------:R3:W3:Y:S01]  /*fa90*/  MUFU.TANH R189, R25 ;  /* 0x0000001900bd7308 */ /* 0x0006e20000002400 */
[C---:B-----5:R-:W-:Y:S04]  /*faa0*/  HMMA.16816.F32.BF16 R44, R200.reuse, R8, R44 ;  /* 0x00000008c82c723c */ /* 0x060fe8000004182c */
[----:B-1----:R-:W-:Y:S05]  /*fab0*/  FMUL.FTZ R23, R41, c[0x0][0x320] ;  /* 0x0000c80029177a20 */ /* 0x002fea0000410000 */
[----:B------:R1:W1:Y:S01]  /*fac0*/  MUFU.TANH R192, R26 ;  /* 0x0000001a00c07308 */ /* 0x0002620000002400 */
[----:B------:R-:W-:Y:S03]  /*fad0*/  HMMA.16816.F32.BF16 R48, R200, R10, R48 ;  /* 0x0000000ac830723c */ /* 0x000fe60000041830 */
[----:B--2---:R-:W-:Y:S06]  /*fae0*/  FMUL.FTZ R24, R40, c[0x0][0x320] ;  /* 0x0000c80028187a20 */ /* 0x004fec0000410000 */
[----:B------:R2:W2:Y:S03]  /*faf0*/  MUFU.TANH R190, R27 ;  /* 0x0000001b00be7308 */ /* 0x0004a60000002400 */
[----:B---3--:R-:W-:Y:S02]  /*fb00*/  FMUL.FTZ R25, R43, c[0x0][0x320] ;  /* 0x0000c8002b197a20 */ /* 0x008fe40000410000 */
[----:B------:R-:W-:Y:S02]  /*fb10*/  FMUL.FTZ R22, R44, c[0x0][0x320] ;  /* 0x0000c8002c167a20 */ /* 0x000fe40000410000 */
[----:B------:R-:W-:Y:S03]  /*fb20*/  FMUL.FTZ R17, R45, c[0x0][0x320] ;  /* 0x0000c8002d117a20 */ /* 0x000fe60000410000 */
[----:B------:R3:W3:Y:S01]  /*fb30*/  MUFU.TANH R186, R28 ;  /* 0x0000001c00ba7308 */ /* 0x0006e20000002400 */
[----:B------:R-:W-:Y:S02]  /*fb40*/  FMUL.FTZ R21, R46, c[0x0][0x320] ;  /* 0x0000c8002e157a20 */ /* 0x000fe40000410000 */
[----:B------:R-:W-:Y:S02]  /*fb50*/  FMUL.FTZ R20, R47, c[0x0][0x320] ;  /* 0x0000c8002f147a20 */ /* 0x000fe40000410000 */
[----:B-1----:R-:W-:Y:S02]  /*fb60*/  FMUL.FTZ R26, R42, c[0x0][0x320] ;  /* 0x0000c8002a1a7a20 */ /* 0x002fe40000410000 */
[----:B------:R-:W-:Y:S02]  /*fb70*/  FMUL.FTZ R16, R48, c[0x0][0x320] ;  /* 0x0000c80030107a20 */ /* 0x000fe40000410000 */
[----:B------:R-:W-:Y:S01]  /*fb80*/  FMUL.FTZ R11, R49, c[0x0][0x320] ;  /* 0x0000c800310b7a20 */ /* 0x000fe20000410000 */
[----:B------:R1:W1:Y:S01]  /*fb90*/  MUFU.TANH R185, R29 ;  /* 0x0000001d00b97308 */ /* 0x0002620000002400 */
[----:B------:R-:W-:Y:S02]  /*fba0*/  FMUL.FTZ R19, R50, c[0x0][0x320] ;  /* 0x0000c80032137a20 */ /* 0x000fe40000410000 */
[----:B------:R-:W-:Y:S02]  /*fbb0*/  FMUL.FTZ R18, R51, c[0x0][0x320] ;  /* 0x0000c80033127a20 */ /* 0x000fe40000410000 */
[----:B--2---:R-:W-:Y:S05]  /*fbc0*/  FMUL.FTZ R27, R37, c[0x0][0x320] ;  /* 0x0000c800251b7a20 */ /* 0x004fea0000410000 */
[----:B------:R2:W2:Y:S01]  /*fbd0*/  MUFU.TANH R188, R30 ;  /* 0x0000001e00bc7308 */ /* 0x0004a20000002400 */
[----:B---3--:R-:W-:Y:S09]  /*fbe0*/  FMUL.FTZ R28, R39, c[0x0][0x320] ;  /* 0x0000c800271c7a20 */ /* 0x008ff20000410000 */
[----:B------:R3:W3:Y:S01]  /*fbf0*/  MUFU.TANH R187, R31 ;  /* 0x0000001f00bb7308 */ /* 0x0006e20000002400 */
[----:B-1----:R-:W-:Y:S09]  /*fc00*/  FMUL.FTZ R29, R38, c[0x0][0x320] ;  /* 0x0000c800261d7a20 */ /* 0x002ff20000410000 */
[----:B------:R1:W1:Y:S01]  /*fc10*/  MUFU.TANH R184, R32 ;  /* 0x0000002000b87308 */ /* 0x0002620000002400 */
[----:B--2---:R-:W-:Y:S09]  /*fc20*/  FMUL.FTZ R30, R36, c[0x0][0x320] ;  /* 0x0000c800241e7a20 */ /* 0x004ff20000410000 */
[----:B------:R2:W2:Y:S01]  /*fc30*/  MUFU.TANH R205, R13 ;  /* 0x0000000d00cd7308 */ /* 0x0004a20000002400 */
[----:B---3--:R-:W-:Y:S02]  /*fc40*/  FMUL.FTZ R31, R33, c[0x0][0x320] ;  /* 0x0000c800211f7a20 */ /* 0x008fe40000410000 */
[----:B------:R-:W-:Y:S07]  /*fc50*/  FMUL.FTZ R33, R34, c[0x0][0x320] ;  /* 0x0000c80022217a20 */ /* 0x000fee0000410000 */
[----:B------:R3:W2:Y:S01]  /*fc60*/  MUFU.TANH R209, R14 ;  /* 0x0000000e00d17308 */ /* 0x0006a20000002400 */
[----:B-1----:R-:W-:Y:S09]  /*fc70*/  FMUL.FTZ R32, R35, c[0x0][0x320] ;  /* 0x0000c80023207a20 */ /* 0x002ff20000410000 */
[----:B------:R3:W1:Y:S10]  /*fc80*/  MUFU.TANH R207, R15 ;  /* 0x0000000f00cf7308 */ /* 0x0006740000002400 */
        /* <DEDUP_REMOVED lines=20> */
[----:B--234-:R-:W2:Y:S01]  /*fdd0*/  LDL R2, [R1+0x3c] ;  /* 0x00003c0001027983 */ /* 0x01cea20000100800 */
[----:B------:R-:W-:Y:S03]  /*fde0*/  IMAD.MOV.U32 R12, RZ, RZ, c[0x0][0x2b8] ;  /* 0x0000ae00ff0c7624 */ /* 0x000fe600078e00ff */
[----:B------:R-:W3:Y:S02]  /*fdf0*/  LDL.64 R36, [R1+0x50] ;  /* 0x0000500001247983 */ /* 0x000ee40000100a00 */
[----:B------:R-:W-:Y:S02]  /*fe00*/  ISETP.NE.AND P2, PT, R12, 0x1, PT ;  /* 0x000000010c00780c */ /* 0x000fe40003f45270 */
[----:B------:R-:W4:Y:S04]  /*fe10*/  LDL R5, [R1+0x60] ;  /* 0x0000600001057983 */ /* 0x000f280000100800 */
[----:B------:R-:W5:Y:S04]  /*fe20*/  S2R R13, SR_TID.X ;  /* 0x00000000000d7919 */ /* 0x000f680000002100 */
[----:B------:R-:W3:Y:S04]  /*fe30*/  LDL.64 R34, [R1+0x48] ;  /* 0x0000480001227983 */ /* 0x000ee80000100a00 */
[----:B------:R-:W4:Y:S04]  /*fe40*/  LDL R6, [R1+0x40] ;  /* 0x0000400001067983 */ /* 0x000f280000100800 */
[----:B------:R-:W4:Y:S04]  /*fe50*/  LDL R10, [R1+0x100] ;  /* 0x00010000010a7983 */ /* 0x000f280000100800 */
[----:B------:R-:W4:Y:S04]  /*fe60*/  LDL R15, [R1+0x20] ;  /* 0x00002000010f7983 */ /* 0x000f280000100800 */
[----:B------:R-:W4:Y:S01]  /*fe70*/  LDL R9, [R1+0x104] ;  /* 0x0001040001097983 */ /* 0x000f220000100800 */
        /* <DEDUP_REMOVED lines=10> */
[----:B------:R-:W5:Y:S03]  /*ff20*/  LDL R12, [R1+0xc] ;  /* 0x00000c00010c7983 */ /* 0x000f660000100800 */
[----:B------:R-:W-:Y:S01]  /*ff30*/  IMAD R0, R0, 0x20, R3 ;  /* 0x0000002000007824 */ /* 0x000fe200078e0203 */
[----:B------:R-:W5:Y:S01]  /*ff40*/  LDL R13, [R1+0x28] ;  /* 0x00002800010d7983 */ /* 0x000f620000100800 */
[----:B--2---:R-:W-:Y:S05]  /*ff50*/  IMAD R2, R252, 0x60, R2 ;  /* 0x00000060fc027824 */ /* 0x004fea00078e0202 */
[----:B------:R-:W-:Y:S05]  /*ff60*/  IADD3 R2, R2, -0x60, R0 ;  /* 0xffffffa002027810 */ /* 0x000fea0007ffe000 */
[----:B------:R-:W-:Y:S04]  /*ff70*/  @P2 IMAD.HI.U32 R3, R2, c[0x0][0x2bc], RZ ;  /* 0x0000af0002032a27 */ /* 0x000fe800078e00ff */
[----:B------:R-:W-:Y:S01]  /*ff80*/  IMAD.MOV.U32 R0, RZ, RZ, R2 ;  /* 0x000000ffff007224 */ /* 0x000fe200078e0002 */
[----:B------:R-:W-:Y:S04]  /*ff90*/  @P2 SHF.R.U32.HI R0, RZ, c[0x0][0x2c0], R3 ;  /* 0x0000b000ff002a19 */ /* 0x000fe80000011603 */
[C---:B---3--:R-:W-:Y:S01]  /*ffa0*/  @!P6 IADD3 R3, P0, R0.reuse, R36, RZ ;  /* 0x000000240003e210 */ /* 0x048fe20007f1e0ff */
[----:B------:R-:W-:Y:S03]  /*ffb0*/  IMAD.MOV.U32 R36, RZ, RZ, RZ ;  /* 0x000000ffff247224 */ /* 0x000fe600078e00ff */
[----:B----4-:R-:W-:Y:S01]  /*ffc0*/  @!P6 LEA.HI.X.SX32 R5, R0, R5, 0x1, P0 ;  /* 0x000000050005e211 */ /* 0x010fe200000f0eff */
[----:B------:R-:W-:Y:S01]  /*ffd0*/  IMAD.MOV R0, RZ, RZ, -R0 ;  /* 0x000000ffff007224 */ /* 0x000fe200078e0a00 */
[C---:B------:R-:W-:Y:S03]  /*ffe0*/  @!P6 LEA R4, P0, R3.reuse, c[0x0][0x2a0], 0x2 ;  /* 0x0000a8000304ea11 */ /* 0x040fe600078010ff */
[----:B------:R-:W-:Y:S01]  /*fff0*/  IMAD R37, R0, c[0x0][0x2b8], R2 ;  /* 0x0000ae0000257a24 */ /* 0x000fe200078e0202 */
[----:B------:R-:W-:Y:S02]  /*10000*/  @!P6 LEA.HI.X R5, R3, c[0x0][0x2a4], R5, 0x2, P0 ;  /* 0x0000a9000305ea11 */ /* 0x000fe400000f1405 */
[----:B------:R-:W-:Y:S01]  /*10010*/  SHF.L.U64.HI R10, R15, 0x1, R10 ;  /* 0x000000010f0a7819 */ /* 0x000fe2000001020a */
[C---:B------:R-:W-:Y:S01]  /*10020*/  IMAD.WIDE.U32 R2, R37.reuse, c[0x0][0x1e0], RZ ;  /* 0x0000780025027a25 */ /* 0x040fe200078e00ff */
[----:B------:R-:W-:Y:S01]  /*10030*/  SHF.R.S32.HI R0, RZ, 0x1f, R37 ;  /* 0x0000001fff007819 */ /* 0x000fe20000011425 */
[----:B------:R-:W2:Y:S01]  /*10040*/  @!P6 LDG.E R36, [R4.64] ;  /* 0x000000060424e981 */ /* 0x000ea2000c1e1900 */
[----:B-----5:R-:W-:Y:S03]  /*10050*/  SHF.L.U64.HI R9, R14, 0x1, R9 ;  /* 0x000000010e097819 */ /* 0x020fe60000010209 */
[----:B------:R-:W-:Y:S01]  /*10060*/  IMAD R0, R0, c[0x0][0x1e0], RZ ;  /* 0x0000780000007a24 */ /* 0x000fe200078e02ff */
[----:B------:R3:W-:Y:S03]  /*10070*/  STL [R1+0x14], R37 ;  /* 0x0000142501007387 */ /* 0x0007e60000100800 */
[----:B------:R-:W-:Y:S04]  /*10080*/  IMAD R0, R37, c[0x0][0x1e4], R0 ;  /* 0x0000790025007a24 */ /* 0x000fe800078e0200 */
[----:B------:R-:W-:Y:S01]  /*10090*/  IMAD.IADD R3, R3, 0x1, R0 ;  /* 0x0000000103037824 */ /* 0x000fe200078e0200 */
[----:B------:R-:W-:Y:S01]  /*100a0*/  SHF.L.U64.HI R7, R12, 0x1, R7 ;  /* 0x000000010c077819 */ /* 0x000fe20000010207 */
[C---:B------:R-:W-:Y:S01]  /*100b0*/  IMAD.SHL.U32 R35, R13.reuse, 0x2, RZ ;  /* 0x000000020d237824 */ /* 0x040fe200078e00ff */
[----:B------:R-:W-:Y:S01]  /*100c0*/  SHF.L.U64.HI R8, R13, 0x1, R8 ;  /* 0x000000010d087819 */ /* 0x000fe20000010208 */
[----:B---3--:R-:W-:Y:S02]  /*100d0*/  IMAD.SHL.U32 R37, R15, 0x2, RZ ;  /* 0x000000020f257824 */ /* 0x008fe400078e00ff */
[----:B--2---:R-:W-:Y:S01]  /*100e0*/  IMAD.WIDE.U32 R2, R36, c[0x0][0x1f0], R2 ;  /* 0x00007c0024027a25 */ /* 0x004fe200078e0002 */
[----:B------:R-:W-:Y:S01]  /*100f0*/  SHF.R.S32.HI R0, RZ, 0x1f, R36 ;  /* 0x0000001fff007819 */ /* 0x000fe20000011424 */
[----:B------:R2:W-:Y:S03]  /*10100*/  STL [R1+0x10], R36 ;  /* 0x0000102401007387 */ /* 0x0005e60000100800 */
[----:B------:R-:W-:Y:S01]  /*10110*/  IADD3 R5, P0, R34, R2, RZ ;  /* 0x0000000222057210 */ /* 0x000fe20007f1e0ff */
[----:B------:R-:W-:Y:S02]  /*10120*/  IMAD R0, R0, c[0x0][0x1f0], RZ ;  /* 0x00007c0000007a24 */ /* 0x000fe400078e02ff */
[----:B------:R-:W-:Y:S02]  /*10130*/  IMAD.SHL.U32 R34, R12, 0x2, RZ ;  /* 0x000000020c227824 */ /* 0x000fe400078e00ff */
[----:B------:R-:W-:Y:S05]  /*10140*/  IMAD R0, R36, c[0x0][0x1f4], R0 ;  /* 0x00007d0024007a24 */ /* 0x000fea00078e0200 */
[----:B------:R-:W-:Y:S02]  /*10150*/  IADD3.X R2, R6, R3, R0, P0, !PT ;  /* 0x0000000306027210 */ /* 0x000fe400007fe400 */
[C---:B------:R-:W-:Y:S04]  /*10160*/  LEA R6, P0, R5.reuse, c[0x0][0x1c8], 0x1 ;  /* 0x0000720005067a11 */ /* 0x040fe800078008ff */
[----:B------:R-:W-:Y:S01]  /*10170*/  LEA.HI.X R5, R5, c[0x0][0x1cc], R2, 0x1, P0 ;  /* 0x0000730005057a11 */ /* 0x000fe200000f0c02 */
[----:B--2---:R-:W-:Y:S01]  /*10180*/  IMAD.SHL.U32 R36, R14, 0x2, RZ ;  /* 0x000000020e247824 */ /* 0x004fe200078e00ff */
[----:B------:R-:W-:-:S05]  /*10190*/  BRA.DIV ~URZ, `(.L_x_2714) ;  /* 0x00007ce27f007947 */ /* 0x000fca000b800000 */
[----:B------:R2:W3:Y:S02]  /*101a0*/  SHFL.IDX PT, R4, R5, RZ, 0x181f ;  /* 0x00181fff05047589 */ /* 0x0004e400000e0000 */
.L_x_2749:
[----:B------:R-:W-:-:S05]  /*101b0*/  BRA.DIV ~URZ, `(.L_x_2715) ;  /* 0x00007d327f007947 */ /* 0x000fca000b800000 */
[----:B------:R-:W4:Y:S01]  /*101c0*/  SHFL.IDX PT, R0, R6, RZ, 0x181f ;  /* 0x00181fff06007589 */ /* 0x000f2200000e0000 */
[C---:B------:R-:W-:Y:S02]  /*101d0*/  IADD3 R12, -R132.reuse, 0x10, RZ ;  /* 0x00000010840c7810 */ /* 0x040fe40007ffe1ff */
[----:B------:R-:W-:Y:S02]  /*101e0*/  ISETP.NE.U32.AND P2, PT, R132, RZ, PT ;  /* 0x000000ff8400720c */ /* 0x000fe40003f45070 */
[----:B------:R-:W-:Y:S04]  /*101f0*/  LOP3.LUT R12, R12, 0xf, RZ, 0xc0, !PT ;  /* 0x0000000f0c0c7812 */ /* 0x000fe800078ec0ff */
[----:B----4-:R-:W-:Y:S04]  /*10200*/  IADD3 R2, P1, P0, R12, R0, R34 ;  /* 0x000000000c027210 */ /* 0x010fe8000783e022 */
[----:B---3--:R-:W-:Y:S02]  /*10210*/  IADD3.X R3, RZ, R4, R7, P1, P0 ;  /* 0x00000004ff037210 */ /* 0x008fe40000fe0407 */
[----:B------:R-:W-:Y:S03]  /*10220*/  IADD3 R14, P0, R0, R35, RZ ;  /* 0x00000023000e7210 */ /* 0x000fe60007f1e0ff */
[----:B------:R-:W-:Y:S01]  /*10230*/  @!PT LDS RZ, [RZ] ;  /* 0x00000000fffff984 */ /* 0x000fe20000000800 */
[----:B------:R-:W-:Y:S01]  /*10240*/  @!PT LDS RZ, [RZ] ;  /* 0x00000000fffff984 */ /* 0x000fe20000000800 */
[----:B------:R3:W-:Y:S02]  /*10250*/  LDGSTS.E.BYPASS.LTC128B.128.ZFILL [R251+0xc100], [R2.64], P2 ;  /* 0x0c10000002fb7fae */ /* 0x0007e40009141d46 */
[----:B------:R-:W-:Y:S05]  /*10260*/  IMAD.X R15, R4, 0x1, R8, P0 ;  /* 0x00000001040f7824 */ /* 0x000fea00000e0608 */
[----:B------:R4:W-:Y:S01]  /*10270*/  LDGSTS.E.BYPASS.LTC128B.128 [R251+0xf100], [R14.64], !P5 ;  /* 0x0f1000000efb7fae */ /* 0x0009e2000e901d46 */
[----:B---3--:R-:W-:Y:S05]  /*10280*/  IADD3 R2, P0, R0, R36, RZ ;  /* 0x0000002400027210 */ /* 0x008fea0007f1e0ff */
[----:B------:R-:W-:Y:S05]  /*10290*/  IMAD.X R3, R4, 0x1, R9, P0 ;  /* 0x0000000104037824 */ /* 0x000fea00000e0609 */
[----:B------:R3:W-:Y:S02]  /*102a0*/  LDGSTS.E.BYPASS.LTC128B.128 [R251+0x12100], [R2.64], !P4 ;  /* 0x1210000002fb7fae */ /* 0x0007e4000e101d46 */
[----:B---3--:R-:W-:Y:S02]  /*102b0*/  IADD3 R2, P0, R0, R37, RZ ;  /* 0x0000002500027210 */ /* 0x008fe40007f1e0ff */
[----:B------:R-:W3:Y:S03]  /*102c0*/  SHFL.IDX PT, R0, R6, 0x1, 0x181f ;  /* 0x00381f0006007f89 */ /* 0x000ee600000e0000 */
[----:B------:R-:W-:Y:S02]  /*102d0*/  IMAD.X R3, R4, 0x1, R10, P0 ;  /* 0x0000000104037824 */ /* 0x000fe400000e060a */
[----:B------:R-:W-:Y:S04]  /*102e0*/  SHFL.IDX PT, R4, R5, 0x2, 0x181f ;  /* 0x00581f0005047f89 */ /* 0x000fe800000e0000 */
[----:B------:R5:W-:Y:S01]  /*102f0*/  LDGSTS.E.BYPASS.LTC128B.128 [R251+0x15100], [R2.64], !P3 ;  /* 0x1510000002fb7fae */ /* 0x000be2000d901d46 */
[----:B---3--:R-:W-:Y:S03]  /*10300*/  IADD3 R12, P1, P0, R12, R0, R34 ;  /* 0x000000000c0c7210 */ /* 0x008fe6000783e022 */
[----:B-----5:R-:W3:Y:S02]  /*10310*/  SHFL.IDX PT, R2, R5, 0x1, 0x181f ;  /* 0x00381f0005027f89 */ /* 0x020ee400000e0000 */
[----:B---3--:R-:W-:Y:S05]  /*10320*/  IADD3.X R13, RZ, R2, R7, P1, P0 ;  /* 0x00000002ff0d7210 */ /* 0x008fea0000fe0407 */
[----:B------:R3:W-:Y:S02]  /*10330*/  LDGSTS.E.BYPASS.LTC128B.128.ZFILL [R251+0xd100], [R12.64], P2 ;  /* 0x0d1000000cfb7fae */ /* 0x0007e40009141d46 */
[----:B---3--:R-:W-:Y:S05]  /*10340*/  IADD3 R12, P0, R0, R35, RZ ;  /* 0x00000023000c7210 */ /* 0x008fea0007f1e0ff */
[----:B------:R-:W-:Y:S05]  /*10350*/  IMAD.X R13, R2, 0x1, R8, P0 ;  /* 0x00000001020d7824 */ /* 0x000fea00000e0608 */
[----:B------:R3:W-:Y:S02]  /*10360*/  LDGSTS.E.BYPASS.LTC128B.128 [R251+0x10100], [R12.64], !P5 ;  /* 0x101000000cfb7fae */ /* 0x0007e4000e901d46 */
[----:B---3--:R-:W-:Y:S05]  /*10370*/  IADD3 R12, P0, R0, R36, RZ ;  /* 0x00000024000c7210 */ /* 0x008fea0007f1e0ff */
[----:B------:R-:W-:Y:S01]  /*10380*/  IMAD.X R13, R2, 0x1, R9, P0 ;  /* 0x00000001020d7824 */ /* 0x000fe200000e0609 */
[----:B----4-:R-:W-:Y:S02]  /*10390*/  IADD3 R14, P0, R0, R37, RZ ;  /* 0x00000025000e7210 */ /* 0x010fe40007f1e0ff */
[----:B------:R3:W4:Y:S03]  /*103a0*/  SHFL.IDX PT, R0, R6, 0x2, 0x181f ;  /* 0x00581f0006007f89 */ /* 0x00072600000e0000 */
[----:B------:R-:W-:Y:S01]  /*103b0*/  IMAD.X R15, R2, 0x1, R10, P0 ;  /* 0x00000001020f7824 */ /* 0x000fe200000e060a */
[----:B------:R3:W-:Y:S04]  /*103c0*/  LDGSTS.E.BYPASS.LTC128B.128 [R251+0x13100], [R12.64], !P4 ;  /* 0x131000000cfb7fae */ /* 0x0007e8000e101d46 */
[----:B------:R3:W-:Y:S03]  /*103d0*/  LDGSTS.E.BYPASS.LTC128B.128 [R251+0x16100], [R14.64], !P3 ;  /* 0x161000000efb7fae */ /* 0x0007e6000d901d46 */
.L_x_2750:
[C---:B------:R-:W-:Y:S02]  /*103e0*/  IADD3 R2, -R132.reuse, 0x10, RZ ;  /* 0x0000001084027810 */ /* 0x040fe40007ffe1ff */
[----:B------:R-:W-:Y:S02]  /*103f0*/  ISETP.NE.U32.AND P0, PT, R132, RZ, PT ;  /* 0x000000ff8400720c */ /* 0x000fe40003f05070 */
[----:B------:R-:W-:Y:S04]  /*10400*/  LOP3.LUT R2, R2, 0xf, RZ, 0xc0, !PT ;  /* 0x0000000f02027812 */ /* 0x000fe800078ec0ff */
[----:B----4-:R-:W-:Y:S04]  /*10410*/  IADD3 R2, P2, P1, R2, R0, R34 ;  /* 0x0000000002027210 */ /* 0x010fe8000795e022 */
[----:B------:R-:W-:Y:S02]  /*10420*/  IADD3.X R3, RZ, R4, R7, P2, P1 ;  /* 0x00000004ff037210 */ /* 0x000fe400017e2407 */
[C---:B---3--:R-:W-:Y:S03]  /*10430*/  IADD3 R6, P1, R0.reuse, R36, RZ ;  /* 0x0000002400067210 */ /* 0x048fe60007f3e0ff */
        /* <DEDUP_REMOVED lines=9> */
[----:B---3--:R-:W-:Y:S05]  /*104d0*/  IADD3 R2, P0, R0, R37, RZ ;  /* 0x0000002500027210 */ /* 0x008fea0007f1e0ff */
[----:B------:R-:W-:Y:S05]  /*104e0*/  IMAD.X R3, R4, 0x1, R10, P0 ;  /* 0x0000000104037824 */ /* 0x000fea00000e060a */
[----:B------:R4:W-:Y:S03]  /*104f0*/  LDGSTS.E.BYPASS.LTC128B.128 [R251+0x17100], [R2.64], !P3 ;  /* 0x1710000002fb7fae */ /* 0x0009e6000d901d46 */
.L_x_2713:
[----:B--234-:R-:W-:Y:S05]  /*10500*/  BSYNC B0 ;  /* 0x0000000000007941 */ /* 0x01cfea0003800000 */
.L_x_2712:
        /* <DEDUP_REMOVED lines=57> */
.L_x_2751:
        /* <DEDUP_REMOVED lines=34> */
[----:B------:R-:W-:Y:S02]  /*10ac0*/  FFMA.FTZ R15, R16, c[0x0][0x2d0], -R4 ;  /* 0x0000b400100f7a23 */ /* 0x000fe40000010804 */
[C---:B-1----:R-:W-:Y:S01]  /*10ad0*/  FADD.FTZ R0, -R3.reuse, R134 ;  /* 0x0000008603007221 */ /* 0x042fe20000010100 */
[----:B------:R-:W-:Y:S03]  /*10ae0*/  MOV R134, R12 ;  /* 0x0000000c00867202 */ /* 0x000fe60000000f00 */
[----:B------:R-:W-:Y:S03]  /*10af0*/  FMUL.FTZ R0, R0, c[0x0][0x2d0] ;  /* 0x0000b40000007a20 */ /* 0x000fe60000410000 */
[----:B------:R-:W-:Y:S10]  /*10b00*/  MUFU.EX2 R133, R133 ;  /* 0x0000008500857308 */ /* 0x000ff40000000800 */
[----:B------:R-:W1:Y:S01]  /*10b10*/  MUFU.EX2 R0, R0 ;  /* 0x0000000000007308 */ /* 0x000e620000000800 */
[C---:B---3--:R-:W-:Y:S02]  /*10b20*/  FFMA.FTZ R4, R2.reuse, R13, R7 ;  /* 0x0000000d02047223 */ /* 0x048fe40000010007 */
[----:B------:R-:W-:Y:S02]  /*10b30*/  FMUL.FTZ R48, R2, R136 ;  /* 0x0000008802307220 */ /* 0x000fe40000410000 */
[C---:B--2---:R-:W-:Y:S01]  /*10b40*/  FADD.FTZ R6, R184.reuse, R4 ;  /* 0x00000004b8067221 */ /* 0x044fe20000010000 */
[----:B------:R-:W-:Y:S01]  /*10b50*/  F2FP.BF16.PACK_AB R184, R184, R7 ;  /* 0x00000007b8b8723e */ /* 0x000fe200000010ff */
[----:B------:R-:W-:Y:S02]  /*10b60*/  FMUL.FTZ R4, R3, c[0x0][0x2d0] ;  /* 0x0000b40003047a20 */ /* 0x000fe40000410000 */
[----:B------:R-:W-:Y:S02]  /*10b70*/  FMUL.FTZ R49, R2, R137 ;  /* 0x0000008902317220 */ /* 0x000fe40000410000 */
[--C-:B------:R-:W-:Y:S02]  /*10b80*/  FFMA.FTZ R23, R20, c[0x0][0x2d0], -R4.reuse ;  /* 0x0000b40014177a23 */ /* 0x100fe40000010804 */
[----:B------:R-:W-:Y:S02]  /*10b90*/  FMUL.FTZ R20, R2, R164 ;  /* 0x000000a402147220 */ /* 0x000fe40000410000 */
[----:B------:R-:W2:Y:S01]  /*10ba0*/  LDL.LU R164, [R1+0x2c] ;  /* 0x00002c0001a47983 */ /* 0x000ea20000300800 */
[C---:B-1----:R-:W-:Y:S02]  /*10bb0*/  FMUL.FTZ R50, R0.reuse, R138 ;  /* 0x0000008a00327220 */ /* 0x042fe40000410000 */
[----:B------:R-:W-:Y:S02]  /*10bc0*/  FMUL.FTZ R51, R0, R139 ;  /* 0x0000008b00337220 */ /* 0x000fe40000410000 */
[----:B------:R-:W1:Y:S01]  /*10bd0*/  LDSM.16.MT88.4 R136, [R218] ;  /* 0x00000000da88783b */ /* 0x000e620000004200 */
[--C-:B------:R-:W-:Y:S02]  /*10be0*/  FFMA.FTZ R215, R215, c[0x0][0x2d0], -R4.reuse ;  /* 0x0000b400d7d77a23 */ /* 0x100fe40000010804 */
[--C-:B------:R-:W-:Y:S02]  /*10bf0*/  FFMA.FTZ R213, R213, c[0x0][0x2d0], -R4.reuse ;  /* 0x0000b400d5d57a23 */ /* 0x100fe40000010804 */
[--C-:B------:R-:W-:Y:S02]  /*10c00*/  FFMA.FTZ R5, R212, c[0x0][0x2d0], -R4.reuse ;  /* 0x0000b400d4057a23 */ /* 0x100fe40000010804 */
[--C-:B------:R-:W-:Y:S01]  /*10c10*/  FFMA.FTZ R7, R250, c[0x0][0x2d0], -R4.reuse ;  /* 0x0000b400fa077a23 */ /* 0x100fe20000010804 */
[----:B------:R-:W-:Y:S01]  /*10c20*/  MUFU.EX2 R215, R215 ;  /* 0x000000d700d77308 */ /* 0x000fe20000000800 */
[--C-:B------:R-:W-:Y:S02]  /*10c30*/  FFMA.FTZ R22, R21, c[0x0][0x2d0], -R4.reuse ;  /* 0x0000b40015167a23 */ /* 0x100fe40000010804 */
[----:B------:R-:W-:Y:S02]  /*10c40*/  FMUL.FTZ R21, R2, R165 ;  /* 0x000000a502157220 */ /* 0x000fe40000410000 */
[----:B------:R-:W-:Y:S01]  /*10c50*/  FFMA.FTZ R200, R187, c[0x0][0x2d0], -R4 ;  /* 0x0000b400bbc87a23 */ /* 0x000fe20000010804 */
[----:B------:R-:W-:Y:S01]  /*10c60*/  MOV R187, R9 ;  /* 0x0000000900bb7202 */ /* 0x000fe20000000f00 */
[----:B------:R-:W-:Y:S01]  /*10c70*/  FADD.FTZ R6, R186, R6 ;  /* 0x00000006ba067221 */ /* 0x000fe20000010000 */
[----:B------:R-:W-:Y:S01]  /*10c80*/  F2FP.BF16.PACK_AB R186, R8, R186 ;  /* 0x000000ba08ba723e */ /* 0x000fe200000010ff */
[--C-:B------:R-:W-:Y:S01]  /*10c90*/  FFMA.FTZ R190, R190, c[0x0][0x2d0], -R4.reuse ;  /* 0x0000b400bebe7a23 */ /* 0x100fe20000010804 */
[----:B------:R3:W-:Y:S01]  /*10ca0*/  MUFU.EX2 R165, R7 ;  /* 0x0000000700a57308 */ /* 0x0007e20000000800 */
        /* <DEDUP_REMOVED lines=11> */
[----:B------:R-:W5:Y:S01]  /*10d60*/  MUFU.EX2 R213, R213 ;  /* 0x000000d500d57308 */ /* 0x000f620000000800 */
[--C-:B------:R-:W-:Y:S02]  /*10d70*/  FFMA.FTZ R195, R195, c[0x0][0x2d0], -R4.reuse ;  /* 0x0000b400c3c37a23 */ /* 0x100fe40000010804 */
[--C-:B------:R-:W-:Y:S02]  /*10d80*/  FFMA.FTZ R192, R192, c[0x0][0x2d0], -R4.reuse ;  /* 0x0000b400c0c07a23 */ /* 0x100fe40000010804 */
[----:B---3--:R-:W-:Y:S02]  /*10d90*/  FMUL.FTZ R7, R0, R183 ;  /* 0x000000b700077220 */ /* 0x008fe40000410000 */
[--C-:B------:R-:W-:Y:S02]  /*10da0*/  FFMA.FTZ R201, R188, c[0x0][0x2d0], -R4.reuse ;  /* 0x0000b400bcc97a23 */ /* 0x100fe40000010804 */
[--C-:B------:R-:W-:Y:S01]  /*10db0*/  FFMA.FTZ R203, R32, c[0x0][0x2d0], -R4.reuse ;  /* 0x0000b40020cb7a23 */ /* 0x100fe20000010804 */
[----:B------:R-:W-:Y:S01]  /*10dc0*/  MUFU.EX2 R209, R209 ;  /* 0x000000d100d17308 */ /* 0x000fe20000000800 */
[--C-:B------:R-:W-:Y:S02]  /*10dd0*/  FFMA.FTZ R212, R29, c[0x0][0x2d0], -R4.reuse ;  /* 0x0000b4001dd47a23 */ /* 0x100fe40000010804 */
[C---:B------:R-:W-:Y:S01]  /*10de0*/  FMUL.FTZ R29, R2.reuse, R157 ;  /* 0x0000009d021d7220 */ /* 0x040fe20000410000 */
[----:B------:R-:W-:Y:S01]  /*10df0*/  MOV R157, R187 ;  /* 0x000000bb009d7202 */ /* 0x000fe20000000f00 */
[----:B----4-:R-:W-:Y:S01]  /*10e00*/  FMUL.FTZ R5, R2, R181 ;  /* 0x000000b502057220 */ /* 0x010fe20000410000 */
[----:B------:R-:W-:Y:S01]  /*10e10*/  MOV R181, R19 ;  /* 0x0000001300b57202 */ /* 0x000fe20000000f00 */
[----:B------:R-:W-:Y:S02]  /*10e20*/  FFMA.FTZ R214, R28, c[0x0][0x2d0], -R4 ;  /* 0x0000b4001cd67a23 */ /* 0x000fe40000010804 */
[----:B------:R-:W-:Y:S01]  /*10e30*/  FMUL.FTZ R4, R2, R180 ;  /* 0x000000b402047220 */ /* 0x000fe20000410000 */
[----:B------:R-:W-:Y:S01]  /*10e40*/  MOV R180, R18 ;  /* 0x0000001200b47202 */ /* 0x000fe20000000f00 */
[----:B------:R-:W-:Y:S01]  /*10e50*/  FADD.FTZ R188, R8, R6 ;  /* 0x0000000608bc7221 */ /* 0x000fe20000010000 */
[----:B------:R-:W-:Y:S01]  /*10e60*/  MUFU.EX2 R207, R207 ;  /* 0x000000cf00cf7308 */ /* 0x000fe20000000800 */
[----:B------:R-:W-:Y:S01]  /*10e70*/  FMUL.FTZ R6, R0, R182 ;  /* 0x000000b600067220 */ /* 0x000fe20000410000 */
[----:B-----5:R-:W-:Y:S01]  /*10e80*/  F2FP.BF16.PACK_AB R187, R213, R215 ;  /* 0x000000d7d5bb723e */ /* 0x020fe200000010ff */
[C---:B------:R-:W-:Y:S01]  /*10e90*/  FMUL.FTZ R8, R2.reuse, R176 ;  /* 0x000000b002087220 */ /* 0x040fe20000410000 */
[----:B------:R-:W-:Y:S01]  /*10ea0*/  MOV R176, R23 ;  /* 0x0000001700b07202 */ /* 0x000fe20000000f00 */
[C---:B------:R-:W-:Y:S01]  /*10eb0*/  FMUL.FTZ R9, R2.reuse, R177 ;  /* 0x000000b102097220 */ /* 0x040fe20000410000 */
[----:B------:R-:W-:Y:S01]  /*10ec0*/  MOV R177, R22 ;  /* 0x0000001600b17202 */ /* 0x000fe20000000f00 */
[----:B------:R-:W-:Y:S01]  /*10ed0*/  FMUL.FTZ R12, R2, R172 ;  /* 0x000000ac020c7220 */ /* 0x000fe20000410000 */
[----:B------:R-:W-:Y:S01]  /*10ee0*/  MOV R172, R11 ;  /* 0x0000000b00ac7202 */ /* 0x000fe20000000f00 */
[----:B------:R-:W-:Y:S01]  /*10ef0*/  FMUL.FTZ R11, R0, R179 ;  /* 0x000000b3000b7220 */ /* 0x000fe20000410000 */
[----:B------:R-:W-:Y:S01]  /*10f00*/  MOV R182, R134 ;  /* 0x0000008600b67202 */ /* 0x000fe20000000f00 */
[----:B------:R-:W-:Y:S01]  /*10f10*/  FMUL.FTZ R17, R2, R169 ;  /* 0x000000a902117220 */ /* 0x000fe20000410000 */
[----:B------:R-:W-:Y:S01]  /*10f20*/  MOV R169, R10 ;  /* 0x0000000a00a97202 */ /* 0x000fe20000000f00 */
[----:B------:R-:W-:Y:S01]  /*10f30*/  FMUL.FTZ R10, R0, R178 ;  /* 0x000000b2000a7220 */ /* 0x000fe20000410000 */
[----:B------:R-:W-:Y:S01]  /*10f40*/  MUFU.EX2 R134, R197 ;  /* 0x000000c500867308 */ /* 0x000fe20000000800 */
[C---:B------:R-:W-:Y:S01]  /*10f50*/  FMUL.FTZ R13, R2.reuse, R173 ;  /* 0x000000ad020d7220 */ /* 0x040fe20000410000 */
[----:B------:R-:W-:Y:S01]  /*10f60*/  MOV R173, R15 ;  /* 0x0000000f00ad7202 */ /* 0x000fe20000000f00 */
[----:B------:R-:W-:Y:S01]  /*10f70*/  FMUL.FTZ R16, R2, R168 ;  /* 0x000000a802107220 */ /* 0x000fe20000410000 */
[----:B------:R-:W-:Y:S01]  /*10f80*/  MOV R168, R14 ;  /* 0x0000000e00a87202 */ /* 0x000fe20000000f00 */
[C---:B------:R-:W-:Y:S02]  /*10f90*/  FMUL.FTZ R14, R0.reuse, R174 ;  /* 0x000000ae000e7220 */ /* 0x040fe40000410000 */
[C---:B------:R-:W-:Y:S02]  /*10fa0*/  FMUL.FTZ R15, R0.reuse, R175 ;  /* 0x000000af000f7220 */ /* 0x040fe40000410000 */
[C---:B------:R-:W-:Y:S01]  /*10fb0*/  FMUL.FTZ R18, R0.reuse, R170 ;  /* 0x000000aa00127220 */ /* 0x040fe20000410000 */
[----:B------:R-:W-:Y:S01]  /*10fc0*/  MUFU.EX2 R204, R204 ;  /* 0x000000cc00cc7308 */ /* 0x000fe20000000800 */
[C---:B------:R-:W-:Y:S02]  /*10fd0*/  FMUL.FTZ R19, R0.reuse, R171 ;  /* 0x000000ab00137220 */ /* 0x040fe40000410000 */
[C---:B------:R-:W-:Y:S02]  /*10fe0*/  FMUL.FTZ R22, R0.reuse, R166 ;  /* 0x000000a600167220 */ /* 0x040fe40000410000 */
[C---:B------:R-:W-:Y:S02]  /*10ff0*/  FMUL.FTZ R23, R0.reuse, R167 ;  /* 0x000000a700177220 */ /* 0x040fe40000410000 */
[----:B------:R-:W-:Y:S02]  /*11000*/  FMUL.FTZ R26, R0, R162 ;  /* 0x000000a2001a7220 */ /* 0x000fe40000410000 */
[----:B------:R-:W-:Y:S01]  /*11010*/  FMUL.FTZ R24, R2, R160 ;  /* 0x000000a002187220 */ /* 0x000fe20000410000 */
[----:B------:R-:W-:Y:S01]  /*11020*/  MOV R160, R27 ;  /* 0x0000001b00a07202 */ /* 0x000fe20000000f00 */
[----:B------:R-:W-:Y:S01]  /*11030*/  FMUL.FTZ R27, R0, R163 ;  /* 0x000000a3001b7220 */ /* 0x000fe20000410000 */
[----:B------:R-:W-:Y:S01]  /*11040*/  MUFU.EX2 R197, R195 ;  /* 0x000000c300c57308 */ /* 0x000fe20000000800 */
[----:B------:R-:W-:Y:S01]  /*11050*/  FMUL.FTZ R25, R2, R161 ;  /* 0x000000a102197220 */ /* 0x000fe20000410000 */
[----:B------:R-:W-:Y:S01]  /*11060*/  MOV R161, R34 ;  /* 0x0000002200a17202 */ /* 0x000fe20000000f00 */
[C---:B------:R-:W-:Y:S02]  /*11070*/  FMUL.FTZ R30, R0.reuse, R158 ;  /* 0x0000009e001e7220 */ /* 0x040fe40000410000 */
[----:B------:R-:W-:Y:S02]  /*11080*/  FMUL.FTZ R31, R0, R159 ;  /* 0x0000009f001f7220 */ /* 0x000fe40000410000 */
[C---:B------:R-:W-:Y:S01]  /*11090*/  FMUL.FTZ R28, R2.reuse, R156 ;  /* 0x0000009c021c7220 */ /* 0x040fe20000410000 */
[----:B------:R-:W-:Y:S01]  /*110a0*/  MOV R156, R35 ;  /* 0x00000023009c7202 */ /* 0x000fe20000000f00 */
        /* <DEDUP_REMOVED lines=112> */
[C---:B--2---:R-:W-:Y:S01]  /*117b0*/  FFMA.FTZ R164, R0.reuse, R164, R185 ;  /* 0x000000a400a47223 */ /* 0x044fe200000100b9 */
[----:B------:R-:W-:Y:S01]  /*117c0*/  F2FP.BF16.PACK_AB R185, R165, R185 ;  /* 0x000000b9a5b9723e */ /* 0x000fe200000010ff */
[----:B------:R-:W-:Y:S02]  /*117d0*/  FMUL.FTZ R131, R0, R131 ;  /* 0x0000008300837220 */ /* 0x000fe40000410000 */
[----:B------:R-:W-:Y:S02]  /*117e0*/  FADD.FTZ R0, R133, R188 ;  /* 0x000000bc85007221 */ /* 0x000fe40000010000 */
[----:B------:R-:W-:Y:S02]  /*117f0*/  MUFU.EX2 R188, R181 ;  /* 0x000000b500bc7308 */ /* 0x000fe40000000800 */
[C---:B-1----:R-:W-:Y:S08]  /*11800*/  HMMA.16816.F32.BF16 R4, R184.reuse, R136, R4 ;  /* 0x00000088b804723c */ /* 0x042ff00000041804 */
[C---:B------:R-:W-:Y:S01]  /*11810*/  HMMA.16816.F32.BF16 R8, R184.reuse, R138, R8 ;  /* 0x0000008ab808723c */ /* 0x040fe20000041808 */
[----:B------:R-:W1:Y:S03]  /*11820*/  LDSM.16.MT88.4 R136, [R219] ;  /* 0x00000000db88783b */ /* 0x000e660000004200 */
[----:B---3--:R-:W-:Y:S04]  /*11830*/  FADD.FTZ R0, R2, R0 ;  /* 0x0000000002007221 */ /* 0x008fe80000010000 */
[----:B------:R-:W-:Y:S01]  /*11840*/  FADD.FTZ R0, R144, R0 ;  /* 0x0000000090007221 */ /* 0x000fe20000010000 */
[----:B------:R-:W2:Y:S03]  /*11850*/  LDL R205, [R1+0x34] ;  /* 0x0000340001cd7983 */ /* 0x000ea60000100800 */
        /* <DEDUP_REMOVED lines=18> */
[----:B------:R-:W1:Y:S02]  /*11980*/  LDSM.16.MT88.4 R136, [R220+0x3000] ;  /* 0x00300000dc88783b */ /* 0x000e640000004200 */
[----:B--2---:R-:W-:Y:S05]  /*11990*/  ISETP.GT.AND P0, PT, R252, R205, PT ;  /* 0x000000cdfc00720c */ /* 0x004fea0003f04270 */
        /* <DEDUP_REMOVED lines=28> */
[----:B------:R-:W-:Y:S03]  /*11b60*/  F2FP.BF16.PACK_AB R137, R207, R209 ;  /* 0x000000d1cf89723e */ /* 0x000fe600000010ff */
[----:B------:R-:W-:Y:S02]  /*11b70*/  F2FP.BF16.PACK_AB R138, R134, R144 ;  /* 0x00000090868a723e */ /* 0x000fe400000010ff */
[----:B------:R-:W1:Y:S02]  /*11b80*/  LDSM.16.MT88.4 R144, [R219+0x800] ;  /* 0x00080000db90783b */ /* 0x000e640000004200 */
[----:B------:R-:W-:Y:S01]  /*11b90*/  MUFU.EX2 R134, R189 ;  /* 0x000000bd00867308 */ /* 0x000fe20000000800 */
[----:B------:R-:W-:Y:S07]  /*11ba0*/  F2FP.BF16.PACK_AB R139, R199, R204 ;  /* 0x000000ccc78b723e */ /* 0x000fee00000010ff */
[C---:B------:R-:W-:Y:S02]  /*11bb0*/  HMMA.16816.F32.BF16 R4, R136.reuse, R140, R4 ;  /* 0x0000008c8804723c */ /* 0x040fe40000041804 */
[----:B------:R2:W3:Y:S06]  /*11bc0*/  MUFU.EX2 R189, R176 ;  /* 0x000000b000bd7308 */ /* 0x0004ec0000000800 */
[C---:B------:R-:W-:Y:S01]  /*11bd0*/  HMMA.16816.F32.BF16 R8, R136.reuse, R142, R8 ;  /* 0x0000008e8808723c */ /* 0x040fe20000041808 */
[----:B------:R-:W4:Y:S03]  /*11be0*/  LDSM.16.MT88.4 R140, [R221+0x800] ;  /* 0x00080000dd8c783b */ /* 0x000f260000004200 */
[----:B------:R-:W-:Y:S10]  /*11bf0*/  MUFU.EX2 R186, R172 ;  /* 0x000000ac00ba7308 */ /* 0x000ff40000000800 */
[----:B------:R-:W5:Y:S01]  /*11c00*/  MUFU.EX2 R133, R194 ;  /* 0x000000c200857308 */ /* 0x000f620000000800 */
[----:B--2---:R-:W-:Y:S01]  /*11c10*/  LDSM.16.MT88.4 R176, [R218+0x2800] ;  /* 0x00280000dab0783b */ /* 0x004fe20000004200 */
[----:B---3--:R-:W-:Y:S01]  /*11c20*/  F2FP.BF16.PACK_AB R185, R189, R190 ;  /* 0x000000bebdb9723e */ /* 0x008fe200000010ff */
[C---:B-1----:R-:W-:Y:S07]  /*11c30*/  HMMA.16816.F32.BF16 R12, R136.reuse, R144, R12 ;  /* 0x00000090880c723c */ /* 0x042fee000004180c */
[----:B------:R-:W-:Y:S01]  /*11c40*/  MUFU.EX2 R194, R212 ;  /* 0x000000d400c27308 */ /* 0x000fe20000000800 */
[C---:B------:R-:W-:Y:S01]  /*11c50*/  HMMA.16816.F32.BF16 R16, R136.reuse, R146, R16 ;  /* 0x000000928810723c */ /* 0x040fe20000041810 */
[----:B------:R-:W1:Y:S08]  /*11c60*/  LDSM.16.MT88.4 R144, [R220+0x800] ;  /* 0x00080000dc90783b */ /* 0x000e700000004200 */
[----:B------:R-:W2:Y:S03]  /*11c70*/  MUFU.EX2 R2, R193 ;  /* 0x000000c100027308 */ /* 0x000ea60000000800 */
[----:B-----5:R-:W-:Y:S01]  /*11c80*/  FADD.FTZ R0, R133, R0 ;  /* 0x0000000085007221 */ /* 0x020fe20000010000 */
[C---:B----4-:R-:W-:Y:S06]  /*11c90*/  HMMA.16816.F32.BF16 R20, R136.reuse, R140, R20 ;  /* 0x0000008c8814723c */ /* 0x050fec0000041814 */
[----:B------:R-:W-:Y:S02]  /*11ca0*/  MUFU.EX2 R193, R214 ;  /* 0x000000d600c17308 */ /* 0x000fe40000000800 */
[C---:B------:R-:W-:Y:S01]  /*11cb0*/  HMMA.16816.F32.BF16 R24, R136.reuse, R142, R24 ;  /* 0x0000008e8818723c */ /* 0x040fe20000041818 */
[----:B------:R-:W3:Y:S03]  /*11cc0*/  LDSM.16.MT88.4 R140, [R218+0x3800] ;  /* 0x00380000da8c783b */ /* 0x000ee60000004200 */
[----:B--2---:R-:W-:Y:S04]  /*11cd0*/  FADD.FTZ R0, R2, R0 ;  /* 0x0000000002007221 */ /* 0x004fe80000010000 */
[----:B------:R-:W-:Y:S04]  /*11ce0*/  FADD.FTZ R0, R148, R0 ;  /* 0x0000000094007221 */ /* 0x000fe80000010000 */
[C---:B------:R-:W-:Y:S01]  /*11cf0*/  FADD.FTZ R0, R134.reuse, R0 ;  /* 0x0000000086007221 */ /* 0x040fe20000010000 */
        /* <DEDUP_REMOVED lines=60> */
[C---:B------:R-:W-:Y:S04]  /*120c0*/  FADD.FTZ R0, R134.reuse, R0 ;  /* 0x0000000086007221 */ /* 0x040fe80000010000 */
        /* <DEDUP_REMOVED lines=44> */
[C---:B-1----:R-:W-:Y:S01]  /*12390*/  HMMA.16816.F32.BF16 R4, R136.reuse, R144, R4 ;  /* 0x000000908804723c */ /* 0x042fe20000041804 */
[----:B------:R1:W-:Y:S07]  /*123a0*/  MUFU.EX2 R134, R161 ;  /* 0x000000a100867308 */ /* 0x0003ee0000000800 */
[C---:B------:R-:W-:Y:S01]  /*123b0*/  HMMA.16816.F32.BF16 R8, R136.reuse, R146, R8 ;  /* 0x000000928808723c */ /* 0x040fe20000041808 */
[----:B------:R-:W5:Y:S02]  /*123c0*/  LDSM.16.MT88.4 R144, [R218+0x4800] ;  /* 0x00480000da90783b */ /* 0x000f640000004200 */
[----:B------:R-:W4:Y:S05]  /*123d0*/  MUFU.EX2 R133, R182 ;  /* 0x000000b600857308 */ /* 0x000f2a0000000800 */
[C---:B--2---:R-:W-:Y:S08]  /*123e0*/  HMMA.16816.F32.BF16 R12, R136.reuse, R148, R12 ;  /* 0x00000094880c723c */ /* 0x044ff0000004180c */
[C---:B------:R-:W-:Y:S01]  /*123f0*/  HMMA.16816.F32.BF16 R16, R136.reuse, R150, R16 ;  /* 0x000000968810723c */ /* 0x040fe20000041810 */
[----:B------:R-:W2:Y:S07]  /*12400*/  LDSM.16.MT88.4 R148, [R219+0x4800] ;  /* 0x00480000db94783b */ /* 0x000eae0000004200 */
[C---:B---3--:R-:W-:Y:S01]  /*12410*/  HMMA.16816.F32.BF16 R20, R136.reuse, R140, R20 ;  /* 0x0000008c8814723c */ /* 0x048fe20000041814 */
[----:B-1----:R-:W-:Y:S03]  /*12420*/  LDSM.16.MT88.4 R160, [R221+0x2800] ;  /* 0x00280000dda0783b */ /* 0x002fe60000004200 */
[----:B----4-:R-:W-:Y:S04]  /*12430*/  FADD.FTZ R0, R133, R0 ;  /* 0x0000000085007221 */ /* 0x010fe80000010000 */
[C---:B------:R-:W-:Y:S01]  /*12440*/  HMMA.16816.F32.BF16 R24, R136.reuse, R142, R24 ;  /* 0x0000008e8818723c */ /* 0x040fe20000041818 */
[----:B------:R-:W1:Y:S03]  /*12450*/  LDSM.16.MT88.4 R140, [R221+0x4800] ;  /* 0x00480000dd8c783b */ /* 0x000e660000004200 */
[----:B------:R-:W-:Y:S04]  /*12460*/  FADD.FTZ R0, R2, R0 ;  /* 0x0000000002007221 */ /* 0x000fe80000010000 */
[C---:B------:R-:W-:Y:S04]  /*12470*/  HMMA.16816.F32.BF16 R28, R136.reuse, R152, R28 ;  /* 0x00000098881c723c */ /* 0x040fe8000004181c */
[----:B------:R-:W-:Y:S04]  /*12480*/  FADD.FTZ R0, R156, R0 ;  /* 0x000000009c007221 */ /* 0x000fe80000010000 */
[C---:B------:R-:W-:Y:S01]  /*12490*/  HMMA.16816.F32.BF16 R32, R136.reuse, R154, R32 ;  /* 0x0000009a8820723c */ /* 0x040fe20000041820 */
[----:B------:R-:W-:Y:S03]  /*124a0*/  LDSM.16.MT88.4 R152, [R218+0x7800] ;  /* 0x00780000da98783b */ /* 0x000fe60000004200 */
[----:B------:R-:W-:Y:S04]  /*124b0*/  FADD.FTZ R0, R134, R0 ;  /* 0x0000000086007221 */ /* 0x000fe80000010000 */
[C---:B-----5:R-:W-:Y:S08]  /*124c0*/  HMMA.16816.F32.BF16 R36, R136.reuse, R144, R36 ;  /* 0x000000908824723c */ /* 0x060ff00000041824 */
        /* <DEDUP_REMOVED lines=11> */
[C---:B------:R-:W-:Y:S08]  /*12580*/  HMMA.16816.F32.BF16 R68, R136.reuse, R152, R68 ;  /* 0x000000988844723c */ /* 0x040ff00000041844 */
[C---:B------:R-:W-:Y:S01]  /*12590*/  HMMA.16816.F32.BF16 R72, R136.reuse, R154, R72 ;  /* 0x0000009a8848723c */ /* 0x040fe20000041848 */
[----:B------:R-:W4:Y:S07]  /*125a0*/  LDSM.16.MT88.4 R152, [R218+0xa800] ;  /* 0x00a80000da98783b */ /* 0x000f2e0000004200 */
[C---:B--2---:R-:W-:Y:S08]  /*125b0*/  HMMA.16816.F32.BF16 R76, R136.reuse, R148, R76 ;  /* 0x00000094884c723c */ /* 0x044ff0000004184c */
[C---:B------:R-:W-:Y:S01]  /*125c0*/  HMMA.16816.F32.BF16 R80, R136.reuse, R150, R80 ;  /* 0x000000968850723c */ /* 0x040fe20000041850 */
[----:B------:R-:W-:Y:S07]  /*125d0*/  LDSM.16.MT88.4 R148, [R221+0xa800] ;  /* 0x00a80000dd94783b */ /* 0x000fee0000004200 */
        /* <DEDUP_REMOVED lines=20> */
[----:B------:R-:W4:Y:S01]  /*12720*/  MUFU.EX2 R2, R169 ;  /* 0x000000a900027308 */ /* 0x000f220000000800 */
[----:B------:R-:W-:Y:S01]  /*12730*/  LDSM.16.MT88.4 R156, [R219+0x5000] ;  /* 0x00500000db9c783b */ /* 0x000fe20000004200 */
[----:B------:R-:W-:Y:S02]  /*12740*/  F2FP.BF16.PACK_AB R137, R193, R194 ;  /* 0x000000c2c189723e */ /* 0x000fe400000010ff */
[----:B------:R-:W-:Y:S06]  /*12750*/  F2FP.BF16.PACK_AB R139, R191, R192 ;  /* 0x000000c0bf8b723e */ /* 0x000fec00000010ff */
[----:B------:R-:W5:Y:S01]  /*12760*/  MUFU.EX2 R133, R173 ;  /* 0x000000ad00857308 */ /* 0x000f620000000800 */
[C---:B-1----:R-:W-:Y:S08]  /*12770*/  HMMA.16816.F32.BF16 R4, R136.reuse, R140, R4 ;  /* 0x0000008c8804723c */ /* 0x042ff00000041804 */
[C---:B------:R-:W-:Y:S01]  /*12780*/  HMMA.16816.F32.BF16 R8, R136.reuse, R142, R8 ;  /* 0x0000008e8808723c */ /* 0x040fe20000041808 */
[----:B------:R-:W1:Y:S01]  /*12790*/  LDSM.16.MT88.4 R140, [R218+0x5000] ;  /* 0x00500000da8c783b */ /* 0x000e620000004200 */
[----:B------:R-:W2:Y:S02]  /*127a0*/  MUFU.EX2 R134, R180 ;  /* 0x000000b400867308 */ /* 0x000ea40000000800 */
[----:B----4-:R-:W-:Y:S04]  /*127b0*/  FADD.FTZ R0, R2, R0 ;  /* 0x0000000002007221 */ /* 0x010fe80000010000 */
[C---:B------:R-:W-:Y:S01]  /*127c0*/  HMMA.16816.F32.BF16 R12, R136.reuse, R152, R12 ;  /* 0x00000098880c723c */ /* 0x040fe2000004180c */
[----:B------:R-:W-:Y:S03]  /*127d0*/  LDSM.16.MT88.4 R168, [R219+0x2800] ;  /* 0x00280000dba8783b */ /* 0x000fe60000004200 */
[C---:B------:R-:W-:Y:S01]  /*127e0*/  FADD.FTZ R0, R184.reuse, R0 ;  /* 0x00000000b8007221 */ /* 0x040fe20000010000 */
[----:B------:R-:W-:Y:S01]  /*127f0*/  F2FP.BF16.PACK_AB R184, R184, R2 ;  /* 0x00000002b8b8723e */ /* 0x000fe200000010ff */
[----:B------:R-:W-:Y:S02]  /*12800*/  FADD.FTZ R2, R165, R164 ;  /* 0x000000a4a5027221 */ /* 0x000fe40000010000 */
[C---:B------:R-:W-:Y:S01]  /*12810*/  HMMA.16816.F32.BF16 R16, R136.reuse, R154, R16 ;  /* 0x0000009a8810723c */ /* 0x040fe20000041810 */
[----:B------:R-:W4:Y:S03]  /*12820*/  LDSM.16.MT88.4 R152, [R221+0x5000] ;  /* 0x00500000dd98783b */ /* 0x000f260000004200 */
[----:B-----5:R-:W-:Y:S04]  /*12830*/  FADD.FTZ R0, R133, R0 ;  /* 0x0000000085007221 */ /* 0x020fe80000010000 */
[C---:B---3--:R-:W-:Y:S04]  /*12840*/  HMMA.16816.F32.BF16 R20, R136.reuse, R148, R20 ;  /* 0x000000948814723c */ /* 0x048fe80000041814 */
[C---:B------:R-:W-:Y:S01]  /*12850*/  FADD.FTZ R0, R186.reuse, R0 ;  /* 0x00000000ba007221 */ /* 0x040fe20000010000 */
[----:B------:R-:W-:Y:S02]  /*12860*/  F2FP.BF16.PACK_AB R186, R186, R133 ;  /* 0x00000085baba723e */ /* 0x000fe400000010ff */
[----:B--2---:R-:W-:Y:S01]  /*12870*/  F2FP.BF16.PACK_AB R187, R134, R188 ;  /* 0x000000bc86bb723e */ /* 0x004fe200000010ff */
[C---:B------:R-:W-:Y:S01]  /*12880*/  HMMA.16816.F32.BF16 R24, R136.reuse, R150, R24 ;  /* 0x000000968818723c */ /* 0x040fe20000041818 */
[----:B------:R-:W2:Y:S03]  /*12890*/  LDSM.16.MT88.4 R148, [R220+0x5000] ;  /* 0x00500000dc94783b */ /* 0x000ea60000004200 */
[----:B------:R-:W-:Y:S04]  /*128a0*/  MOV R133, R132 ;  /* 0x0000008400857202 */ /* 0x000fe80000000f00 */
        /* <DEDUP_REMOVED lines=55> */
[----:B------:R-:W-:Y:S01]  /*12c20*/  FADD.FTZ R2, R188, R0 ;  /* 0x00000000bc027221 */ /* 0x000fe20000010000 */
[----:B------:R-:W-:Y:S03]  /*12c30*/  IADD3 R0, R252, -0x1, RZ ;  /* 0xfffffffffc007810 */ /* 0x000fe60007ffe0ff */
[C---:B---3--:R-:W-:Y:S04]  /*12c40*/  HMMA.16816.F32.BF16 R124, R136.reuse, R156, R124 ;  /* 0x0000009c887c723c */ /* 0x048fe8000004187c */
[----:B------:R-:W-:Y:S01]  /*12c50*/  FADD.FTZ R2, R134, R2 ;  /* 0x0000000286027221 */ /* 0x000fe20000010000 */
[----:B------:R-:W-:Y:S02]  /*12c60*/  MOV R252, R0 ;  /* 0x0000000000fc7202 */ /* 0x000fe40000000f00 */
[-C--:B------:R-:W-:Y:S01]  /*12c70*/  MOV R134, R3.reuse ;  /* 0x0000000300867202 */ /* 0x080fe20000000f00 */
        /* <DEDUP_REMOVED lines=14> */
[C---:B----4-:R-:W-:Y:S01]  /*12d60*/  HMMA.16816.F32.BF16 R156, R184.reuse, R152, R28 ;  /* 0x00000098b89c723c */ /* 0x050fe2000004181c */
[----:B------:R-:W-:Y:S07]  /*12d70*/  STL [R1+0x2c], R2 ;  /* 0x00002c0201007387 */ /* 0x000fee0000100800 */
        /* <DEDUP_REMOVED lines=14> */
[C---:B------:R-:W-:Y:S08]  /*12e60*/  HMMA.16816.F32.BF16 R76, R184.reuse, R16, R76 ;  /* 0x00000010b84c723c */ /* 0x040ff0000004184c */
[C---:B------:R-:W-:Y:S08]  /*12e70*/  HMMA.16816.F32.BF16 R80, R184.reuse, R18, R80 ;  /* 0x00000012b850723c */ /* 0x040ff00000041850 */
        /* <DEDUP_REMOVED lines=13> */
[----:B------:R-:W-:Y:S01]  /*12f50*/  HMMA.16816.F32.BF16 R128, R184, R6, R128 ;  /* 0x00000006b880723c */ /* 0x000fe20000041880 */
[----:B------:R-:W-:Y:S07]  /*12f60*/  @!UPT UIADD3 URZ, URZ, URZ, URZ ;  /* 0x0000003f3f3ff290 */ /* 0x000fee000fffe03f */
[----:B------:R-:W-:-:S11]  /*12f70*/  @P0 BRA `(.L_x_2717) ;  /* 0xffffae6000000947 */ /* 0x000fd6000383ffff */
.L_x_2710:
[----:B------:R-:W-:Y:S05]  /*12f80*/  BRA.DIV ~URZ, `(.L_x_2718) ;  /* 0x000054927f007947 */ /* 0x000fea000b800000 */
[----:B------:R-:W2:Y:S04]  /*12f90*/  LDL R0, [R1+0x1c] ;  /* 0x00001c0001007983 */ /* 0x000ea80000100800 */
[----:B--2---:R1:W2:Y:S02]  /*12fa0*/  SHFL.BFLY PT, R5, R0, 0x2, 0x1f ;  /* 0x0c401f0000057f89 */ /* 0x0042a400000e0000 */
.L_x_2752:
        /* <DEDUP_REMOVED lines=9> */
.L_x_2753:
        /* <DEDUP_REMOVED lines=149> */
.L_x_2679:
[----:B--2---:R-:W2:Y:S04]  /*13990*/  LDL.LU R2, [R1+0x78] ;  /* 0x0000780001027983 */ /* 0x004ea80000300800 */
[----:B------:R-:W3:Y:S04]  /*139a0*/  S2R R6, SR_TID.X ;  /* 0x0000000000067919 */ /* 0x000ee80000002100 */
[----:B------:R4:W5:Y:S01]  /*139b0*/  LDL R7, [R1+0x80] ;  /* 0x0000800001077983 */ /* 0x0009620000100800 */
[----:B------:R-:W-:Y:S01]  /*139c0*/  BSSY B0, `(.L_x_2720) ;  /* 0x0000014000007945 */ /* 0x000fe20003800000 */
[----:B---3--:R-:W-:-:S02]  /*139d0*/  LOP3.LUT P0, RZ, R6, 0xff, RZ, 0xc0, !PT ;  /* 0x000000ff06ff7812 */ /* 0x008fc4000780c0ff */
[----:B--2---:R-:W-:-:S11]  /*139e0*/  LOP3.LUT R2, R2, 0xfffffffd, RZ, 0xc0, !PT ;  /* 0xfffffffd02027812 */ /* 0x004fd600078ec0ff */
[----:B------:R-:W-:-:S05]  /*139f0*/  @P0 LOP3.LUT R2, R2, 0x2, RZ, 0xfc, !PT ;  /* 0x0000000202020812 */ /* 0x000fca00078efcff */
[----:B------:R4:W-:Y:S01]  /*13a00*/  STL [R1+0x78], R2 ;  /* 0x0000780201007387 */ /* 0x0009e20000100800 */
[----:B------:R-:W-:Y:S05]  /*13a10*/  @P0 BRA `(.L_x_2721) ;  /* 0x000000e000000947 */ /* 0x000fea0003800000 */
[----:B------:R-:W2:Y:S01]  /*13a20*/  S2R R4, SR_LANEID ;  /* 0x0000000000047919 */ /* 0x000ea20000000000 */
[----:B------:R-:W-:Y:S01]  /*13a30*/  VOTEU.ANY UR4, UPT, PT ;  /* 0x0000000000047886 */ /* 0x000fe200038e0100 */
[----:B------:R-:W-:Y:S01]  /*13a40*/  IMAD.MOV.U32 R5, RZ, RZ, c[0x0][0x584] ;  /* 0x00016100ff057624 */ /* 0x000fe200078e00ff */
[----:B------:R-:W2:Y:S08]  /*13a50*/  FLO.U32 R3, UR4 ;  /* 0x0000000400037d00 */ /* 0x000eb000080e0000 */
[----:B----4-:R-:W3:Y:S01]  /*13a60*/  POPC R2, UR4 ;  /* 0x0000000400027d09 */ /* 0x010ee20008000000 */
[----:B--2---:R-:W-:Y:S01]  /*13a70*/  ISETP.EQ.U32.AND P0, PT, R3, R4, PT ;  /* 0x000000040300720c */ /* 0x004fe20003f02070 */
[----:B------:R-:W-:-:S12]  /*13a80*/  IMAD.MOV.U32 R4, RZ, RZ, c[0x0][0x580] ;  /* 0x00016000ff047624 */ /* 0x000fd800078e00ff */
[----:B---3--:R2:W3:Y:S04]  /*13a90*/  @P0 ATOMG.E.ADD.STRONG.GPU PT, R2, [R4.64], R2 ;  /* 0x00000002040209a8 */ /* 0x0084e800081ee1c6 */
[----:B--2---:R-:W2:Y:S04]  /*13aa0*/  S2R R4, SR_LTMASK ;  /* 0x0000000000047919 */ /* 0x004ea80000003900 */
[----:B---3--:R2:W3:Y:S02]  /*13ab0*/  SHFL.IDX PT, R3, R2, R3, 0x1f ;  /* 0x00001f0302037589 */ /* 0x0084e400000e0000 */
[----:B--2---:R-:W-:-:S06]  /*13ac0*/  LOP3.LUT R2, R4, UR4, RZ, 0xc0, !PT ;  /* 0x0000000404027c12 */ /* 0x004fcc000f8ec0ff */
[----:B------:R-:W3:Y:S02]  /*13ad0*/  POPC R2, R2 ;  /* 0x0000000200027309 */ /* 0x000ee40000000000 */
[----:B---3-5:R-:W-:-:S05]  /*13ae0*/  IADD3 R7, R3, c[0x0][0xc], R2 ;  /* 0x0000030003077a10 */ /* 0x028fca0007ffe002 */
[----:B------:R2:W-:Y:S02]  /*13af0*/  STL [R1+0x80], R7 ;  /* 0x0000800701007387 */ /* 0x0005e40000100800 */
.L_x_2721:
[----:B------:R-:W-:Y:S05]  /*13b00*/  BSYNC B0 ;  /* 0x0000000000007941 */ /* 0x000fea0003800000 */
.L_x_2720:
        /* <DEDUP_REMOVED lines=8> */
[----:B----4-:R-:W-:Y:S01]  /*13b90*/  SHF.R.S32.HI R2, RZ, 0x1f, R6 ;  /* 0x0000001fff027819 */ /* 0x010fe20000011406 */
[----:B------:R-:W-:Y:S02]  /*13ba0*/  IMAD.MOV.U32 R44, RZ, RZ, RZ ;  /* 0x000000ffff2c7224 */ /* 0x000fe400078e00ff */
[----:B------:R-:W-:Y:S01]  /*13bb0*/  IMAD.MOV.U32 R3, RZ, RZ, 0x1f ;  /* 0x0000001fff037424 */ /* 0x000fe200078e00ff */
[----:B------:R-:W-:-:S04]  /*13bc0*/  LEA.HI R2, R2, R6, RZ, 0x7 ;  /* 0x0000000602027211 */ /* 0x000fc800078f38ff */
[----:B------:R-:W-:-:S05]  /*13bd0*/  SHF.R.S32.HI R2, RZ, 0x7, R2 ;  /* 0x00000007ff027819 */ /* 0x000fca0000011402 */
[----:B------:R-:W-:Y:S01]  /*13be0*/  IMAD.MOV.U32 R0, RZ, RZ, R2 ;  /* 0x000000ffff007224 */ /* 0x000fe200078e0002 */
[----:B------:R-:W-:Y:S02]  /*13bf0*/  MOV R2, 0x13c10 ;  /* 0x00013c1000027802 */ /* 0x000fe40000000f00 */
[----:B-12---:R-:W-:Y:S05]  /*13c00*/  CALL.REL.NOINC `($__internal_44_$__cuda_sm70_shflsync_idx_p) ;  /* 0x00004a3000007944 */ /* 0x006fea0003c00000 */
.L_x_2724:
[----:B------:R-:W3:Y:S04]  /*13c10*/  LDL R5, [R1+0x18c] ;  /* 0x00018c0001057983 */ /* 0x000ee80000100800 */
[----:B--2---:R-:W2:Y:S04]  /*13c20*/  LDL.LU R18, [R1+0x70] ;  /* 0x0000700001127983 */ /* 0x004ea80000300800 */
[----:B-1--4-:R-:W4:Y:S04]  /*13c30*/  LDL.LU R16, [R1+0x6c] ;  /* 0x00006c0001107983 */ /* 0x012f280000300800 */
[----:B------:R-:W3:Y:S04]  /*13c40*/  LDL.LU R15, [R1+0x74] ;  /* 0x00007400010f7983 */ /* 0x000ee80000300800 */
[----:B------:R-:W3:Y:S01]  /*13c50*/  LDL.LU R17, [R1+0x7c] ;  /* 0x00007c0001117983 */ /* 0x000ee20000300800 */
[----:B-----5:R-:W-:-:S03]  /*13c60*/  MOV R4, 0x1 ;  /* 0x0000000100047802 */ /* 0x020fc60000000f00 */
        /* <DEDUP_REMOVED lines=59> */
[----:B------:R1:W5:Y:S01]  /*14020*/  LDL R19, [R1+0x8c] ;  /* 0x00008c0001137983 */ /* 0x0003620000100800 */
[----:B--2---:R-:W-:Y:S01]  /*14030*/  SHF.R.S32.HI R7, RZ, 0x1f, R18 ;  /* 0x0000001fff077819 */ /* 0x004fe20000011412 */
[----:B------:R-:W-:Y:S01]  /*14040*/  IMAD.WIDE.U32 R2, R18, c[0x0][0x4d0], RZ ;  /* 0x0001340012027a25 */ /* 0x000fe200078e00ff */
[----:B----4-:R-:W-:-:S03]  /*14050*/  SHF.R.S32.HI R10, RZ, 0x1f, R16 ;  /* 0x0000001fff0a7819 */ /* 0x010fc60000011410 */
[----:B------:R-:W-:Y:S01]  /*14060*/  IMAD R0, R7, c[0x0][0x4d0], RZ ;  /* 0x0001340007007a24 */ /* 0x000fe200078e02ff */
[----:B---3--:R-:W-:-:S03]  /*14070*/  SHF.R.S32.HI R11, RZ, 0x1f, R15 ;  /* 0x0000001fff0b7819 */ /* 0x008fc6000001140f */
[----:B------:R-:W-:Y:S02]  /*14080*/  IMAD R0, R18, c[0x0][0x4d4], R0 ;  /* 0x0001350012007a24 */ /* 0x000fe400078e0200 */
[----:B------:R-:W-:-:S03]  /*14090*/  IMAD.IADD R6, R5, 0x1, R17 ;  /* 0x0000000105067824 */ /* 0x000fc600078e0211 */
[----:B------:R-:W-:Y:S01]  /*140a0*/  IADD3 R3, R3, R0, RZ ;  /* 0x0000000003037210 */ /* 0x000fe20007ffe0ff */
[----:B------:R-:W-:Y:S02]  /*140b0*/  IMAD R0, R10, c[0x0][0x4d8], RZ ;  /* 0x000136000a007a24 */ /* 0x000fe400078e02ff */
[----:B------:R-:W-:-:S04]  /*140c0*/  @P0 IMAD.HI.U32 R5, R6, c[0x0][0x4ec], RZ ;  /* 0x00013b0006050a27 */ /* 0x000fc800078e00ff */
[C---:B------:R-:W-:Y:S01]  /*140d0*/  IMAD R4, R16.reuse, c[0x0][0x4dc], R0 ;  /* 0x0001370010047a24 */ /* 0x040fe200078e0200 */
[----:B------:R-:W-:Y:S01]  /*140e0*/  MOV R0, R6 ;  /* 0x0000000600007202 */ /* 0x000fe20000000f00 */
[----:B------:R-:W-:Y:S01]  /*140f0*/  IMAD.WIDE.U32 R2, R16, c[0x0][0x4d8], R2 ;  /* 0x0001360010027a25 */ /* 0x000fe200078e0002 */
[----:B------:R-:W-:-:S03]  /*14100*/  @P0 SHF.R.U32.HI R0, RZ, c[0x0][0x4f0], R5 ;  /* 0x00013c00ff000a19 */ /* 0x000fc60000011605 */
[----:B------:R-:W-:Y:S01]  /*14110*/  IMAD.IADD R3, R3, 0x1, R4 ;  /* 0x0000000103037824 */ /* 0x000fe200078e0204 */
[----:B------:R-:W-:Y:S01]  /*14120*/  SHF.R.S32.HI R5, RZ, 0x1f, R0 ;  /* 0x0000001fff057819 */ /* 0x000fe20000011400 */
[----:B------:R-:W-:Y:S02]  /*14130*/  IMAD R4, R11, c[0x0][0x4e0], RZ ;  /* 0x000138000b047a24 */ /* 0x000fe400078e02ff */
[----:B------:R-:W-:-:S04]  /*14140*/  IMAD.WIDE.U32 R2, R15, c[0x0][0x4e0], R2 ;  /* 0x000138000f027a25 */ /* 0x000fc800078e0002 */
[----:B------:R-:W-:Y:S01]  /*14150*/  IMAD R4, R15, c[0x0][0x4e4], R4 ;  /* 0x000139000f047a24 */ /* 0x000fe200078e0204 */
[----:B------:R-:W-:Y:S01]  /*14160*/  IADD3 R8, P1, R0, R2, RZ ;  /* 0x0000000200087210 */ /* 0x000fe20007f3e0ff */
[----:B------:R-:W-:-:S03]  /*14170*/  IMAD R2, R7, c[0x0][0x438], RZ ;  /* 0x00010e0007027a24 */ /* 0x000fc600078e02ff */
[----:B------:R-:W-:Y:S01]  /*14180*/  IADD3.X R9, R5, R3, R4, P1, !PT ;  /* 0x0000000305097210 */ /* 0x000fe20000ffe404 */
[C---:B------:R-:W-:Y:S02]  /*14190*/  IMAD R4, R18.reuse, c[0x0][0x43c], R2 ;  /* 0x00010f0012047a24 */ /* 0x040fe400078e0202 */
[----:B------:R-:W-:-:S04]  /*141a0*/  IMAD.WIDE.U32 R2, R18, c[0x0][0x438], RZ ;  /* 0x00010e0012027a25 */ /* 0x000fc800078e00ff */
[----:B------:R-:W-:Y:S01]  /*141b0*/  IMAD R5, R10, c[0x0][0x440], RZ ;  /* 0x000110000a057a24 */ /* 0x000fe200078e02ff */
[----:B------:R-:W-:Y:S01]  /*141c0*/  IADD3 R3, R3, R4, RZ ;  /* 0x0000000403037210 */ /* 0x000fe20007ffe0ff */
[----:B------:R-:W2:Y:S01]  /*141d0*/  S2R R18, SR_TID.X ;  /* 0x0000000000127919 */ /* 0x000ea20000002100 */
[----:B------:R-:W-:Y:S01]  /*141e0*/  IADD3 R4, -R0, RZ, RZ ;  /* 0x000000ff00047210 */ /* 0x000fe20007ffe1ff */
[C---:B------:R-:W-:Y:S02]  /*141f0*/  IMAD R7, R16.reuse, c[0x0][0x444], R5 ;  /* 0x0001110010077a24 */ /* 0x040fe400078e0205 */
[----:B------:R-:W-:Y:S02]  /*14200*/  IMAD.WIDE.U32 R2, R16, c[0x0][0x440], R2 ;  /* 0x0001100010027a25 */ /* 0x000fe400078e0002 */
[----:B------:R-:W3:Y:S02]  /*14210*/  LDL R16, [R1+0x194] ;  /* 0x0001940001107983 */ /* 0x000ee40000100800 */
[----:B------:R-:W-:Y:S01]  /*14220*/  IMAD R4, R4, c[0x0][0x4e8], R6 ;  /* 0x00013a0004047a24 */ /* 0x000fe200078e0206 */
[----:B------:R-:W-:Y:S01]  /*14230*/  IADD3 R3, R3, R7, RZ ;  /* 0x0000000703037210 */ /* 0x000fe20007ffe0ff */
[----:B------:R-:W-:-:S03]  /*14240*/  @P0 IMAD.HI.U32 R5, R6, c[0x0][0x4ec], RZ ;  /* 0x00013b0006050a27 */ /* 0x000fc600078e00ff */
[----:B------:R-:W-:Y:S01]  /*14250*/  SHF.R.S32.HI R10, RZ, 0x1f, R4 ;  /* 0x0000001fff0a7819 */ /* 0x000fe20000011404 */
[----:B------:R-:W-:Y:S02]  /*14260*/  IMAD R7, R11, c[0x0][0x448], RZ ;  /* 0x000112000b077a24 */ /* 0x000fe400078e02ff */
[----:B------:R-:W-:Y:S01]  /*14270*/  IMAD.MOV.U32 R0, RZ, RZ, R6 ;  /* 0x000000ffff007224 */ /* 0x000fe200078e0006 */
[----:B------:R-:W-:Y:S01]  /*14280*/  @P0 SHF.R.U32.HI R0, RZ, c[0x0][0x4f0], R5 ;  /* 0x00013c00ff000a19 */ /* 0x000fe20000011605 */
[C---:B------:R-:W-:Y:S02]  /*14290*/  IMAD R11, R15.reuse, c[0x0][0x44c], R7 ;  /* 0x000113000f0b7a24 */ /* 0x040fe400078e0207 */
[----:B------:R-:W-:Y:S01]  /*142a0*/  IMAD.WIDE.U32 R2, R15, c[0x0][0x448], R2 ;  /* 0x000112000f027a25 */ /* 0x000fe200078e0002 */
[----:B--2---:R-:W-:-:S03]  /*142b0*/  SHF.R.S32.HI R15, RZ, 0x1f, R18 ;  /* 0x0000001fff0f7819 */ /* 0x004fc60000011412 */
[----:B------:R-:W-:Y:S01]  /*142c0*/  IMAD R5, R10, c[0x0][0x4c8], RZ ;  /* 0x000132000a057a24 */ /* 0x000fe200078e02ff */
[----:B------:R-:W-:-:S03]  /*142d0*/  LEA.HI R15, R15, R18, RZ, 0x5 ;  /* 0x000000120f0f7211 */ /* 0x000fc600078f28ff */
[C---:B------:R-:W-:Y:S01]  /*142e0*/  IMAD R7, R4.reuse, c[0x0][0x4cc], R5 ;  /* 0x0001330004077a24 */ /* 0x040fe200078e0205 */
[----:B------:R-:W-:Y:S01]  /*142f0*/  SHF.R.S32.HI R10, RZ, 0x1f, R0 ;  /* 0x0000001fff0a7819 */ /* 0x000fe20000011400 */
[----:B------:R-:W-:Y:S01]  /*14300*/  IMAD.WIDE.U32 R4, R4, c[0x0][0x4c8], R8 ;  /* 0x0001320004047a25 */ /* 0x000fe200078e0008 */
[----:B------:R-:W-:-:S03]  /*14310*/  LOP3.LUT R15, R15, 0xffffffe0, RZ, 0xc0, !PT ;  /* 0xffffffe00f0f7812 */ /* 0x000fc600078ec0ff */
[----:B------:R-:W-:Y:S01]  /*14320*/  IMAD.IADD R3, R3, 0x1, R11 ;  /* 0x0000000103037824 */ /* 0x000fe200078e020b */
[----:B------:R-:W-:Y:S01]  /*14330*/  IADD3 R7, R5, R7, RZ ;  /* 0x0000000705077210 */ /* 0x000fe20007ffe0ff */
[----:B------:R-:W-:Y:S01]  /*14340*/  IMAD R5, R10, c[0x0][0x430], RZ ;  /* 0x00010c000a057a24 */ /* 0x000fe200078e02ff */
[----:B------:R-:W-:Y:S02]  /*14350*/  LEA R9, P0, R4, c[0x0][0x4a8], 0x2 ;  /* 0x00012a0004097a11 */ /* 0x000fe400078010ff */
[----:B------:R-:W-:Y:S01]  /*14360*/  IADD3 R15, -R15, R18, RZ ;  /* 0x000000120f0f7210 */ /* 0x000fe20007ffe1ff */
[C---:B------:R-:W-:Y:S01]  /*14370*/  IMAD R10, R0.reuse, c[0x0][0x434], R5 ;  /* 0x00010d00000a7a24 */ /* 0x040fe200078e0205 */
[C---:B------:R-:W-:Y:S01]  /*14380*/  IADD3 R8, -R0.reuse, RZ, RZ ;  /* 0x000000ff00087210 */ /* 0x040fe20007ffe1ff */
[----:B------:R-:W-:Y:S01]  /*14390*/  IMAD.WIDE.U32 R2, R0, c[0x0][0x430], R2 ;  /* 0x00010c0000027a25 */ /* 0x000fe200078e0002 */
[----:B------:R-:W-:Y:S01]  /*143a0*/  LEA.HI.X R7, R4, c[0x0][0x4ac], R7, 0x2, P0 ;  /* 0x00012b0004077a11 */ /* 0x000fe200000f1407 */
[----:B------:R1:W5:Y:S01]  /*143b0*/  LDL R18, [R1+0x114] ;  /* 0x0001140001127983 */ /* 0x0003620000100800 */
[----:B------:R-:W-:-:S03]  /*143c0*/  LOP3.LUT P0, RZ, R15, 0x3, RZ, 0xc0, !PT ;  /* 0x000000030fff7812 */ /* 0x000fc6000780c0ff */
[----:B------:R1:W5:Y:S01]  /*143d0*/  LDL R15, [R1+0x84] ;  /* 0x00008400010f7983 */ /* 0x0003620000100800 */
[----:B---3--:R-:W-:-:S03]  /*143e0*/  IADD3 R0, R16, R17, RZ ;  /* 0x0000001110007210 */ /* 0x008fc60007ffe0ff */
[----:B------:R1:W5:Y:S04]  /*143f0*/  LDL R17, [R1+0x88] ;  /* 0x0000880001117983 */ /* 0x0003680000100800 */
[----:B------:R1:W5:Y:S01]  /*14400*/  LDL R16, [R1+0x110] ;  /* 0x0001100001107983 */ /* 0x0003620000100800 */
[----:B------:R-:W-:-:S03]  /*14410*/  IMAD R8, R8, c[0x0][0x4e8], R6 ;  /* 0x00013a0008087a24 */ /* 0x000fc600078e0206 */
[----:B------:R-:W-:Y:S04]  /*14420*/  SHFL.IDX PT, R4, R9, RZ, 0x1c1f ;  /* 0x001c1fff09047589 */ /* 0x000fe800000e0000 */
[----:B------:R2:W-:Y:S01]  /*14430*/  SHFL.IDX PT, R6, R9, 0x1, 0x1c1f ;  /* 0x003c1f0009067f89 */ /* 0x0005e200000e0000 */
[----:B------:R-:W-:Y:S01]  /*14440*/  IMAD.IADD R3, R3, 0x1, R10 ;  /* 0x0000000103037824 */ /* 0x000fe200078e020a */
[----:B------:R-:W-:Y:S02]  /*14450*/  ULDC UR5, c[0x0][0x4e8] ;  /* 0x00013a0000057ab9 */ /* 0x000fe40000000800 */
[----:B------:R-:W3:Y:S01]  /*14460*/  SHFL.IDX PT, R5, R7, RZ, 0x1c1f ;  /* 0x001c1fff07057589 */ /* 0x000ee200000e0000 */
[----:B------:R-:W-:-:S03]  /*14470*/  ULDC UR4, c[0x0][0x388] ;  /* 0x0000e20000047ab9 */ /* 0x000fc60000000800 */
[----:B------:R-:W4:Y:S01]  /*14480*/  SHFL.IDX PT, R7, R7, 0x1, 0x1c1f ;  /* 0x003c1f0007077f89 */ /* 0x000f2200000e0000 */
[----:B------:R-:W-:Y:S01]  /*14490*/  UIMAD UR4, UR5, UR4, URZ ;  /* 0x00000004050472a4 */ /* 0x000fe2000f8e023f */
[----:B------:R-:W-:Y:S01]  /*144a0*/  IMAD.WIDE.U32 R2, R8, c[0x0][0x428], R2 ;  /* 0x00010a0008027a25 */ /* 0x000fe200078e0002 */
[----:B--2---:R-:W-:-:S05]  /*144b0*/  SHF.R.S32.HI R9, RZ, 0x1f, R8 ;  /* 0x0000001fff097819 */ /* 0x004fca0000011408 */
[----:B------:R-:W-:Y:S01]  /*144c0*/  IMAD R10, R9, c[0x0][0x428], RZ ;  /* 0x00010a00090a7a24 */ /* 0x000fe200078e02ff */
[----:B------:R-:W-:-:S03]  /*144d0*/  IADD3 R9, R0, 0x8, RZ ;  /* 0x0000000800097810 */ /* 0x000fc60007ffe0ff */
[----:B------:R-:W-:Y:S01]  /*144e0*/  IMAD R10, R8, c[0x0][0x42c], R10 ;  /* 0x00010b00080a7a24 */ /* 0x000fe200078e020a */
[----:B------:R-:W-:Y:S02]  /*144f0*/  ISETP.GE.OR P2, PT, R0, UR4, P0 ;  /* 0x0000000400007c0c */ /* 0x000fe40008746670 */
[----:B------:R-:W-:Y:S02]  /*14500*/  ISETP.GE.OR P1, PT, R9, UR4, P0 ;  /* 0x0000000409007c0c */ /* 0x000fe40008726670 */
[----:B------:R-:W-:Y:S02]  /*14510*/  IADD3 R3, R3, R10, RZ ;  /* 0x0000000a03037210 */ /* 0x000fe40007ffe0ff */
[----:B------:R-:W-:-:S04]  /*14520*/  LEA R11, P0, R2, c[0x0][0x400], 0x2 ;  /* 0x00010000020b7a11 */ /* 0x000fc800078010ff */
[----:B------:R-:W-:Y:S02]  /*14530*/  LEA.HI.X R10, R2, c[0x0][0x404], R3, 0x2, P0 ;  /* 0x00010100020a7a11 */ /* 0x000fe400000f1403 */
[----:B------:R-:W-:Y:S01]  /*14540*/  ISETP.GE.AND P0, PT, R0, UR4, PT ;  /* 0x0000000400007c0c */ /* 0x000fe2000bf06270 */
[----:B---3--:R1:W-:Y:S01]  /*14550*/  @!P2 ST.E [R4.64], R13 ;  /* 0x0000000d0400a985 */ /* 0x0083e2000c101906 */
[----:B------:R-:W-:Y:S03]  /*14560*/  BSSY B0, `(.L_x_2725) ;  /* 0x0000086000007945 */ /* 0x000fe60003800000 */
[----:B----4-:R1:W-:Y:S01]  /*14570*/  @!P1 ST.E [R6.64], R12 ;  /* 0x0000000c06009985 */ /* 0x0103e2000c101906 */
[----:B------:R-:W-:-:S03]  /*14580*/  ISETP.GE.AND P1, PT, R9, UR4, PT ;  /* 0x0000000409007c0c */ /* 0x000fc6000bf26270 */
[----:B------:R1:W2:Y:S01]  /*14590*/  SHFL.IDX PT, R2, R11, RZ, 0x1c1f ;  /* 0x001c1fff0b027589 */ /* 0x0002a200000e0000 */
[----:B------:R-:W-:-:S03]  /*145a0*/  P2R R0, PR, RZ, 0x2 ;  /* 0x00000002ff007803 */ /* 0x000fc60000000000 */
[----:B------:R1:W3:Y:S01]  /*145b0*/  SHFL.IDX PT, R3, R10, RZ, 0x1c1f ;  /* 0x001c1fff0a037589 */ /* 0x0002e200000e0000 */
[----:B------:R-:W-:Y:S05]  /*145c0*/  @P0 BRA `(.L_x_2726) ;  /* 0x000007f000000947 */ /* 0x000fea0003800000 */
[----:B-----5:R-:W-:Y:S02]  /*145d0*/  ISETP.GE.AND P1, PT, R204, c[0x0][0x3c8], PT ;  /* 0x0000f200cc007a0c */ /* 0x020fe40003f26270 */
        /* <DEDUP_REMOVED lines=126> */
.L_x_2726:
[----:B------:R-:W-:Y:S05]  /*14dc0*/  BSYNC B0 ;  /* 0x0000000000007941 */ /* 0x000fea0003800000 */
.L_x_2725:
[----:B------:R-:W-:Y:S01]  /*14dd0*/  ISETP.NE.AND P0, PT, R0, RZ, PT ;  /* 0x000000ff0000720c */ /* 0x000fe20003f05270 */
[----:B---3--:R3:W4:Y:S04]  /*14de0*/  SHFL.IDX PT, R3, R10, 0x1, 0x1c1f ;  /* 0x003c1f000a037f89 */ /* 0x00872800000e0000 */
[----:B--2---:R3:W2:Y:S08]  /*14df0*/  SHFL.IDX PT, R2, R11, 0x1, 0x1c1f ;  /* 0x003c1f000b027f89 */ /* 0x0046b000000e0000 */
[----:B------:R-:W-:Y:S05]  /*14e00*/  @P0 BRA `(.L_x_2727) ;  /* 0x00000ad000000947 */ /* 0x000fea0003800000 */
[----:B-----5:R-:W-:Y:S02]  /*14e10*/  ISETP.GE.AND P0, PT, R206, c[0x0][0x3c8], PT ;  /* 0x0000f200ce007a0c */ /* 0x020fe40003f06270 */
        /* <DEDUP_REMOVED lines=45> */
[C---:B--2---:R-:W-:Y:S01]  /*150f0*/  @!P4 LEA R4, P5, R184.reuse, R2, 0x2 ;  /* 0x00000002b804c211 */ /* 0x044fe200078a10ff */
        /* <DEDUP_REMOVED lines=32> */
[-C--:B--2---:R-:W-:Y:S01]  /*15300*/  @!P4 LEA R4, P5, R39, R2.reuse, 0x2 ;  /* 0x000000022704c211 */ /* 0x084fe200078a10ff */
[----:B------:R1:W-:Y:S01]  /*15310*/  @!P0 ST.E.64 [R6.64], R78 ;  /* 0x0000004e06008985 */ /* 0x0003e2000c101b06 */
[----:B------:R-:W-:Y:S02]  /*15320*/  @!P3 LEA R8, P0, R37, R2, 0x2 ;  /* 0x000000022508b211 */ /* 0x000fe400078010ff */
        /* <DEDUP_REMOVED lines=17> */
[----:B------:R-:W-:Y:S02]  /*15440*/  ISETP.GE.AND P0, PT, R17, c[0x0][0x3c8], PT ;  /* 0x0000f20011007a0c */ /* 0x000fe40003f06270 */
        /* <DEDUP_REMOVED lines=29> */
.L_x_2723:
[----:B------:R-:W3:Y:S02]  /*15620*/  S2R R4, SR_TID.X ;  /* 0x0000000000047919 */ /* 0x000ee40000002100 */
[----:B---3--:R-:W-:-:S13]  /*15630*/  ISETP.GT.AND P0, PT, R4, 0x7f, PT ;  /* 0x0000007f0400780c */ /* 0x008fda0003f04270 */
[----:B------:R-:W-:Y:S05]  /*15640*/  @P0 BRA `(.L_x_2727) ;  /* 0x0000029000000947 */ /* 0x000fea0003800000 */
[----:B------:R-:W3:Y:S01]  /*15650*/  LDL.LU R3, [R1+0x7c] ;  /* 0x00007c0001037983 */ /* 0x000ee20000300800 */
[----:B----4-:R-:W-:-:S05]  /*15660*/  MOV R2, c[0x0][0x4e8] ;  /* 0x00013a0000027a02 */ /* 0x010fca0000000f00 */
[----:B------:R-:W-:Y:S01]  /*15670*/  IMAD R0, R2, c[0x0][0x388], RZ ;  /* 0x0000e20002007a24 */ /* 0x000fe200078e02ff */
[----:B---3--:R-:W-:-:S04]  /*15680*/  IADD3 R6, R3, R4, RZ ;  /* 0x0000000403067210 */ /* 0x008fc80007ffe0ff */
[----:B------:R-:W-:-:S13]  /*15690*/  ISETP.GE.AND P0, PT, R6, R0, PT ;  /* 0x000000000600720c */ /* 0x000fda0003f06270 */
[----:B------:R-:W-:Y:S05]  /*156a0*/  @P0 BRA `(.L_x_2727) ;  /* 0x0000023000000947 */ /* 0x000fea0003800000 */
[----:B------:R-:W3:Y:S04]  /*156b0*/  LDL.LU R3, [R1+0x70] ;  /* 0x0000700001037983 */ /* 0x000ee80000300800 */
[----:B------:R-:W4:Y:S04]  /*156c0*/  LDL.LU R9, [R1+0x6c] ;  /* 0x00006c0001097983 */ /* 0x000f280000300800 */
[----:B------:R-:W5:Y:S01]  /*156d0*/  LDL.LU R8, [R1+0x74] ;  /* 0x0000740001087983 */ /* 0x000f620000300800 */
[----:B------:R-:W-:-:S13]  /*156e0*/  ISETP.NE.AND P0, PT, R2, 0x1, PT ;  /* 0x000000010200780c */ /* 0x000fda0003f05270 */
[----:B--2---:R-:W-:Y:S01]  /*156f0*/  @P0 IMAD.HI.U32 R7, R6, c[0x0][0x4ec], RZ ;  /* 0x00013b0006070a27 */ /* 0x004fe200078e00ff */
[----:B---3--:R-:W-:Y:S02]  /*15700*/  SHF.R.S32.HI R0, RZ, 0x1f, R3 ;  /* 0x0000001fff007819 */ /* 0x008fe40000011403 */
[----:B----4-:R-:W-:-:S03]  /*15710*/  SHF.R.S32.HI R5, RZ, 0x1f, R9 ;  /* 0x0000001fff057819 */ /* 0x010fc60000011409 */
[----:B------:R-:W-:-:S04]  /*15720*/  IMAD R0, R0, c[0x0][0x4d0], RZ ;  /* 0x0001340000007a24 */ /* 0x000fc800078e02ff */
[C---:B------:R-:W-:Y:S01]  /*15730*/  IMAD R4, R3.reuse, c[0x0][0x4d4], R0 ;  /* 0x0001350003047a24 */ /* 0x040fe200078e0200 */
[----:B------:R-:W-:Y:S01]  /*15740*/  MOV R0, R6 ;  /* 0x0000000600007202 */ /* 0x000fe20000000f00 */
[----:B------:R-:W-:Y:S01]  /*15750*/  IMAD.WIDE.U32 R2, R3, c[0x0][0x4d0], RZ ;  /* 0x0001340003027a25 */ /* 0x000fe200078e00ff */
[----:B------:R-:W-:-:S03]  /*15760*/  @P0 SHF.R.U32.HI R0, RZ, c[0x0][0x4f0], R7 ;  /* 0x00013c00ff000a19 */ /* 0x000fc60000011607 */
[----:B------:R-:W-:Y:S01]  /*15770*/  IMAD R5, R5, c[0x0][0x4d8], RZ ;  /* 0x0001360005057a24 */ /* 0x000fe200078e02ff */
[----:B------:R-:W-:Y:S02]  /*15780*/  IADD3 R3, R3, R4, RZ ;  /* 0x0000000403037210 */ /* 0x000fe40007ffe0ff */
[----:B-----5:R-:W-:Y:S01]  /*15790*/  SHF.R.S32.HI R4, RZ, 0x1f, R8 ;  /* 0x0000001fff047819 */ /* 0x020fe20000011408 */
        /* <DEDUP_REMOVED lines=20> */
.L_x_2727:
[----:B------:R-:W-:Y:S05]  /*158e0*/  BSYNC B1 ;  /* 0x0000000000017941 */ /* 0x000fea0003800000 */
.L_x_2722:
[----:B--2---:R-:W2:Y:S02]  /*158f0*/  LDL R0, [R1+0x190] ;  /* 0x0001900001007983 */ /* 0x004ea40000100800 */
[----:B--2---:R-:W-:-:S13]  /*15900*/  ISETP.NE.AND P0, PT, R0, RZ, PT ;  /* 0x000000ff0000720c */ /* 0x004fda0003f05270 */
[----:B------:R-:W-:Y:S01]  /*15910*/  @P0 WARPSYNC 0xffffffff ;  /* 0xffffffff00000948 */ /* 0x000fe20003800000 */
[----:B------:R-:W-:Y:S06]  /*15920*/  @P0 BAR.SYNC.DEFER_BLOCKING 0x5, 0x100 ;  /* 0x0144000000000b1d */ /* 0x000fec0000010000 */
[----:B------:R-:W2:Y:S04]  /*15930*/  @P0 LDS R0, [0x28100] ;  /* 0x02810000ff000984 */ /* 0x000ea80000000800 */
[----:B--2---:R2:W-:Y:S04]  /*15940*/  @P0 STL [R1+0x80], R0 ;  /* 0x0000800001000387 */ /* 0x0045e80000100800 */
[----:B------:R-:W-:Y:S06]  /*15950*/  @P0 BAR.ARV 0x4, 0x100 ;  /* 0x0104000000000b1d */ /* 0x000fec0000002000 */
[----:B------:R-:W-:Y:S05]  /*15960*/  @P0 BRA `(.L_x_2728) ;  /* 0x0000009000000947 */ /* 0x000fea0003800000 */
[----:B------:R-:W-:Y:S05]  /*15970*/  BRA.DIV ~URZ, `(.L_x_2729) ;  /* 0x00002c027f007947 */ /* 0x000fea000b800000 */
[----:B--2---:R2:W1:Y:S02]  /*15980*/  SHFL.IDX PT, R0, R14, RZ, 0x1f ;  /* 0x00001fff0e007589 */ /* 0x00446400000e0000 */
.L_x_2754:
[----:B-1--4-:R-:W1:Y:S01]  /*15990*/  S2R R2, SR_TID.X ;  /* 0x0000000000027919 */ /* 0x012e620000002100 */
[----:B------:R-:W-:Y:S03]  /*159a0*/  WARPSYNC 0xffffffff ;  /* 0xffffffff00007948 */ /* 0x000fe60003800000 */
[----:B------:R-:W-:Y:S06]  /*159b0*/  BAR.SYNC.DEFER_BLOCKING 0x4, 0x100 ;  /* 0x0104000000007b1d */ /* 0x000fec0000010000 */
[----:B------:R4:W-:Y:S01]  /*159c0*/  STL [R1+0x80], R0 ;  /* 0x0000800001007387 */ /* 0x0009e20000100800 */
[----:B-1----:R-:W-:-:S13]  /*159d0*/  LOP3.LUT P0, RZ, R2, 0xff, RZ, 0xc0, !PT ;  /* 0x000000ff02ff7812 */ /* 0x002fda000780c0ff */
[----:B------:R4:W-:Y:S04]  /*159e0*/  @!P0 STS [0x28100], R14 ;  /* 0x0281000eff008388 */ /* 0x0009e80000000800 */
[----:B------:R-:W-:Y:S06]  /*159f0*/  BAR.ARV 0x5, 0x100 ;  /* 0x0144000000007b1d */ /* 0x000fec0000002000 */
.L_x_2728:
[----:B--2-4-:R-:W2:Y:S02]  /*15a00*/  LDL R0, [R1+0x80] ;  /* 0x0000800001007983 */ /* 0x014ea40000100800 */
[----:B--2---:R-:W-:-:S13]  /*15a10*/  ISETP.GE.AND P0, PT, R0, c[0x0][0x538], PT ;  /* 0x00014e0000007a0c */ /* 0x004fda0003f06270 */
[----:B-1-3-5:R-:W-:Y:S01]  /*15a20*/  @P0 CALL.REL.NOINC `(.L_x_2730) ;  /* 0x0000001000000944 */ /* 0x02afe20003c00000 */
[----:B------:R-:W-:Y:S05]  /*15a30*/  BRA `(.L_x_2731) ;  /* 0xfffeb48000007947 */ /* 0x000fea000383ffff */
.L_x_2730:
[----:B------:R-:W-:Y:S05]  /*15a40*/  EXIT ;  /* 0x000000000000794d */ /* 0x000fea0003800000 */
.L_x_2680:
[----:B------:R-:W-:Y:S01]  /*15a50*/  IMAD.MOV.U32 R0, RZ, RZ, R5 ;  /* 0x000000ffff007224 */ /* 0x000fe200078e0005 */
[----:B------:R-:W-:Y:S01]  /*15a60*/  MOV R44, RZ ;  /* 0x000000ff002c7202 */ /* 0x000fe20000000f00 */
[----:B------:R-:W-:Y:S01]  /*15a70*/  IMAD.MOV.U32 R3, RZ, RZ, 0x181f ;  /* 0x0000181fff037424 */ /* 0x000fe200078e00ff */
[----:B------:R-:W-:Y:S02]  /*15a80*/  MOV R2, 0x15aa0 ;  /* 0x00015aa000027802 */ /* 0x000fe40000000f00 */
[----:B-1---5:R-:W-:Y:S05]  /*15a90*/  CALL.REL.NOINC `($__internal_44_$__cuda_sm70_shflsync_idx_p) ;  /* 0x00002ba000007944 */ /* 0x022fea0003c00000 */
[----:B-----5:R-:W-:Y:S01]  /*15aa0*/  MOV R4, R0 ;  /* 0x0000000000047202 */ /* 0x020fe20000000f00 */
[----:B-1----:R-:W-:Y:S05]  /*15ab0*/  BRA `(.L_x_2732) ;  /* 0xfffec31000007947 */ /* 0x002fea000383ffff */
.L_x_2681:
[----:B------:R-:W-:Y:S01]  /*15ac0*/  IMAD.MOV.U32 R0, RZ, RZ, R13 ;  /* 0x000000ffff007224 */ /* 0x000fe200078e000d */
[----:B------:R-:W-:Y:S01]  /*15ad0*/  MOV R44, RZ ;  /* 0x000000ff002c7202 */ /* 0x000fe20000000f00 */
[----:B------:R-:W-:Y:S01]  /*15ae0*/  IMAD.MOV.U32 R3, RZ, RZ, 0x181f ;  /* 0x0000181fff037424 */ /* 0x000fe200078e00ff */
[----:B------:R-:W-:Y:S02]  /*15af0*/  MOV R2, 0x15b10 ;  /* 0x00015b1000027802 */ /* 0x000fe40000000f00 */
[----:B-123-5:R-:W-:Y:S05]  /*15b00*/  CALL.REL.NOINC `($__internal_44_$__cuda_sm70_shflsync_idx_p) ;  /* 0x00002b3000007944 */ /* 0x02efea0003c00000 */
[----:B-1---5:R-:W-:Y:S05]  /*15b10*/  BRA `(.L_x_2733) ;  /* 0xfffec2d000007947 */ /* 0x022fea000383ffff */
.L_x_2684:
[----:B------:R-:W-:Y:S01]  /*15b20*/  IMAD.MOV.U32 R0, RZ, RZ, R5 ;  /* 0x000000ffff007224 */ /* 0x000fe200078e0005 */
[----:B------:R-:W-:Y:S01]  /*15b30*/  MOV R44, 0x1 ;  /* 0x00000001002c7802 */ /* 0x000fe20000000f00 */
[----:B-1----:R-:W-:Y:S01]  /*15b40*/  IMAD.MOV.U32 R3, RZ, RZ, 0x181f ;  /* 0x0000181fff037424 */ /* 0x002fe200078e00ff */
[----:B------:R-:W-:-:S02]  /*15b50*/  MOV R2, 0x15b70 ;  /* 0x00015b7000027802 */ /* 0x000fc40000000f00 */
[----:B---3-5:R-:W-:Y:S05]  /*15b60*/  CALL.REL.NOINC `($__internal_44_$__cuda_sm70_shflsync_idx_p) ;  /* 0x00002ad000007944 */ /* 0x028fea0003c00000 */
[----:B-----5:R-:W-:Y:S01]  /*15b70*/  IMAD.MOV.U32 R4, RZ, RZ, R0 ;  /* 0x000000ffff047224 */ /* 0x020fe200078e0000 */
[----:B------:R-:W-:Y:S01]  /*15b80*/  MOV R44, 0x1 ;  /* 0x00000001002c7802 */ /* 0x000fe20000000f00 */
[----:B------:R-:W-:Y:S01]  /*15b90*/  IMAD.MOV.U32 R0, RZ, RZ, R13 ;  /* 0x000000ffff007224 */ /* 0x000fe200078e000d */
[----:B------:R-:W-:-:S02]  /*15ba0*/  MOV R3, 0x181f ;  /* 0x0000181f00037802 */ /* 0x000fc40000000f00 */
[----:B------:R-:W-:Y:S02]  /*15bb0*/  MOV R2, 0x15bd0 ;  /* 0x00015bd000027802 */ /* 0x000fe40000000f00 */
[----:B-1----:R-:W-:Y:S05]  /*15bc0*/  CALL.REL.NOINC `($__internal_44_$__cuda_sm70_shflsync_idx_p) ;  /* 0x00002a7000007944 */ /* 0x002fea0003c00000 */
[----:B-1---5:R-:W-:Y:S05]  /*15bd0*/  BRA `(.L_x_2734) ;  /* 0xfffec47000007947 */ /* 0x022fea000383ffff */
.L_x_2687:
[----:B----4-:R-:W-:Y:S01]  /*15be0*/  IMAD.MOV.U32 R0, RZ, RZ, R5 ;  /* 0x000000ffff007224 */ /* 0x010fe200078e0005 */
[----:B------:R-:W-:Y:S01]  /*15bf0*/  MOV R44, 0x2 ;  /* 0x00000002002c7802 */ /* 0x000fe20000000f00 */
[----:B-1----:R-:W-:Y:S01]  /*15c00*/  IMAD.MOV.U32 R3, RZ, RZ, 0x181f ;  /* 0x0000181fff037424 */ /* 0x002fe200078e00ff */
[----:B------:R-:W-:Y:S02]  /*15c10*/  MOV R2, 0x15c30 ;  /* 0x00015c3000027802 */ /* 0x000fe40000000f00 */
[----:B--23-5:R-:W-:Y:S05]  /*15c20*/  CALL.REL.NOINC `($__internal_44_$__cuda_sm70_shflsync_idx_p) ;  /* 0x00002a1000007944 */ /* 0x02cfea0003c00000 */
[----:B-----5:R-:W-:Y:S01]  /*15c30*/  MOV R4, R0 ;  /* 0x0000000000047202 */ /* 0x020fe20000000f00 */
[----:B-1----:R-:W-:Y:S05]  /*15c40*/  BRA `(.L_x_2735) ;  /* 0xfffec5e000007947 */ /* 0x002fea000383ffff */
.L_x_2688:
[----:B----4-:R-:W-:Y:S01]  /*15c50*/  IMAD.MOV.U32 R0, RZ, RZ, R13 ;  /* 0x000000ffff007224 */ /* 0x010fe200078e000d */
[----:B------:R-:W-:Y:S01]  /*15c60*/  MOV R44, 0x2 ;  /* 0x00000002002c7802 */ /* 0x000fe20000000f00 */
[----:B-1----:R-:W-:Y:S01]  /*15c70*/  IMAD.MOV.U32 R3, RZ, RZ, 0x181f ;  /* 0x0000181fff037424 */ /* 0x002fe200078e00ff */
[----:B------:R-:W-:Y:S02]  /*15c80*/  MOV R2, 0x15ca0 ;  /* 0x00015ca000027802 */ /* 0x000fe40000000f00 */
[----:B--23-5:R-:W-:Y:S05]  /*15c90*/  CALL.REL.NOINC `($__internal_44_$__cuda_sm70_shflsync_idx_p) ;  /* 0x000029a000007944 */ /* 0x02cfea0003c00000 */
[----:B-1---5:R-:W-:Y:S05]  /*15ca0*/  BRA `(.L_x_2736) ;  /* 0xfffec5a000007947 */ /* 0x022fea000383ffff */
.L_x_2691:
[----:B--2---:R-:W-:Y:S01]  /*15cb0*/  IMAD.MOV.U32 R0, RZ, RZ, R5 ;  /* 0x000000ffff007224 */ /* 0x004fe200078e0005 */
[----:B------:R-:W-:Y:S01]  /*15cc0*/  MOV R44, 0x3 ;  /* 0x00000003002c7802 */ /* 0x000fe20000000f00 */
[----:B-1----:R-:W-:Y:S01]  /*15cd0*/  IMAD.MOV.U32 R3, RZ, RZ, 0x181f ;  /* 0x0000181fff037424 */ /* 0x002fe200078e00ff */
[----:B------:R-:W-:-:S02]  /*15ce0*/  MOV R2, 0x15d00 ;  /* 0x00015d0000027802 */ /* 0x000fc40000000f00 */
[----:B---345:R-:W-:Y:S05]  /*15cf0*/  CALL.REL.NOINC `($__internal_44_$__cuda_sm70_shflsync_idx_p) ;  /* 0x0000294000007944 */ /* 0x038fea0003c00000 */
[----:B-----5:R-:W-:Y:S01]  /*15d00*/  IMAD.MOV.U32 R4, RZ, RZ, R0 ;  /* 0x000000ffff047224 */ /* 0x020fe200078e0000 */
[----:B------:R-:W-:Y:S01]  /*15d10*/  MOV R44, 0x3 ;  /* 0x00000003002c7802 */ /* 0x000fe20000000f00 */
[----:B------:R-:W-:Y:S01]  /*15d20*/  IMAD.MOV.U32 R0, RZ, RZ, R13 ;  /* 0x000000ffff007224 */ /* 0x000fe200078e000d */
[----:B------:R-:W-:-:S02]  /*15d30*/  MOV R3, 0x181f ;  /* 0x0000181f00037802 */ /* 0x000fc40000000f00 */
[----:B------:R-:W-:Y:S02]  /*15d40*/  MOV R2, 0x15d60 ;  /* 0x00015d6000027802 */ /* 0x000fe40000000f00 */
[----:B-1----:R-:W-:Y:S05]  /*15d50*/  CALL.REL.NOINC `($__internal_44_$__cuda_sm70_shflsync_idx_p) ;  /* 0x000028e000007944 */ /* 0x002fea0003c00000 */
[----:B-1---5:R-:W-:Y:S05]  /*15d60*/  BRA `(.L_x_2737) ;  /* 0xfffec6d000007947 */ /* 0x022fea000383ffff */
.L_x_2694:
[----:B------:R-:W-:Y:S01]  /*15d70*/  IMAD.MOV.U32 R0, RZ, RZ, R5 ;  /* 0x000000ffff007224 */ /* 0x000fe200078e0005 */
[----:B------:R-:W-:Y:S01]  /*15d80*/  MOV R44, RZ ;  /* 0x000000ff002c7202 */ /* 0x000fe20000000f00 */
[----:B------:R-:W-:Y:S01]  /*15d90*/  IMAD.MOV.U32 R3, RZ, RZ, 0x181f ;  /* 0x0000181fff037424 */ /* 0x000fe200078e00ff */
[----:B------:R-:W-:Y:S02]  /*15da0*/  MOV R2, 0x15dc0 ;  /* 0x00015dc000027802 */ /* 0x000fe40000000f00 */
[----:B-1----:R-:W-:Y:S05]  /*15db0*/  CALL.REL.NOINC `($__internal_44_$__cuda_sm70_shflsync_idx_p) ;  /* 0x0000288000007944 */ /* 0x002fea0003c00000 */
[----:B-----5:R-:W-:Y:S01]  /*15dc0*/  MOV R4, R0 ;  /* 0x0000000000047202 */ /* 0x020fe20000000f00 */
[----:B-1----:R-:W-:Y:S05]  /*15dd0*/  BRA `(.L_x_2738) ;  /* 0xfffef2c000007947 */ /* 0x002fea000383ffff */
.L_x_2695:
[----:B------:R-:W-:Y:S01]  /*15de0*/  IMAD.MOV.U32 R0, RZ, RZ, R22 ;  /* 0x000000ffff007224 */ /* 0x000fe200078e0016 */
[----:B------:R-:W-:Y:S01]  /*15df0*/  MOV R44, RZ ;  /* 0x000000ff002c7202 */ /* 0x000fe20000000f00 */
[----:B------:R-:W-:Y:S01]  /*15e00*/  IMAD.MOV.U32 R3, RZ, RZ, 0x181f ;  /* 0x0000181fff037424 */ /* 0x000fe200078e00ff */
[----:B------:R-:W-:Y:S02]  /*15e10*/  MOV R2, 0x15e30 ;  /* 0x00015e3000027802 */ /* 0x000fe40000000f00 */
[----:B-123--:R-:W-:Y:S05]  /*15e20*/  CALL.REL.NOINC `($__internal_44_$__cuda_sm70_shflsync_idx_p) ;  /* 0x0000281000007944 */ /* 0x00efea0003c00000 */
[----:B------:R-:W2:Y:S04]  /*15e30*/  LDL R2, [R1+0xc] ;  /* 0x00000c0001027983 */ /* 0x000ea80000100800 */
[----:B------:R-:W3:Y:S04]  /*15e40*/  LDL R14, [R1+0x28] ;  /* 0x00002800010e7983 */ /* 0x000ee80000100800 */
[----:B------:R-:W4:Y:S04]  /*15e50*/  LDL R13, [R1+0x24] ;  /* 0x00002400010d7983 */ /* 0x000f280000100800 */
[----:B------:R-:W4:Y:S01]  /*15e60*/  LDL R12, [R1+0x20] ;  /* 0x00002000010c7983 */ /* 0x000f220000100800 */
[C---:B------:R-:W-:Y:S01]  /*15e70*/  IADD3 R10, P1, R0.reuse, R137, RZ ;  /* 0x00000089000a7210 */ /* 0x040fe20007f3e0ff */
[----:B------:R-:W-:Y:S01]  /*15e80*/  IMAD.MOV.U32 R44, RZ, RZ, 0x1 ;  /* 0x00000001ff2c7424 */ /* 0x000fe200078e00ff */
[----:B------:R-:W-:-:S02]  /*15e90*/  IADD3 R8, P0, R0, R138, RZ ;  /* 0x0000008a00087210 */ /* 0x000fc40007f1e0ff */
[----:B------:R-:W-:Y:S01]  /*15ea0*/  IADD3 R6, P5, R0, R139, RZ ;  /* 0x0000008b00067210 */ /* 0x000fe20007fbe0ff */
[C---:B-----5:R-:W-:Y:S02]  /*15eb0*/  IMAD.X R11, R4.reuse, 0x1, R128, P1 ;  /* 0x00000001040b7824 */ /* 0x060fe400008e0680 */
[C---:B------:R-:W-:Y:S02]  /*15ec0*/  IMAD.X R9, R4.reuse, 0x1, R129, P0 ;  /* 0x0000000104097824 */ /* 0x040fe400000e0681 */
[----:B------:R-:W-:Y:S01]  /*15ed0*/  IMAD.X R7, R4, 0x1, R130, P5 ;  /* 0x0000000104077824 */ /* 0x000fe200028e0682 */
[----:B--2---:R-:W-:Y:S02]  /*15ee0*/  ISETP.GE.AND P3, PT, R2, c[0x0][0x1d4], PT ;  /* 0x0000750002007a0c */ /* 0x004fe40003f66270 */
[----:B------:R-:W-:Y:S01]  /*15ef0*/  IADD3 R2, P4, R0, R140, RZ ;  /* 0x0000008c00027210 */ /* 0x000fe20007f9e0ff */
[----:B------:R-:W-:Y:S01]  /*15f00*/  IMAD.MOV.U32 R0, RZ, RZ, R5 ;  /* 0x000000ffff007224 */ /* 0x000fe200078e0005 */
[----:B---3--:R-:W-:-:S03]  /*15f10*/  ISETP.GE.AND P2, PT, R14, c[0x0][0x1d4], PT ;  /* 0x000075000e007a0c */ /* 0x008fc60003f46270 */
[----:B------:R-:W-:Y:S01]  /*15f20*/  IMAD.X R3, R4, 0x1, R131, P4 ;  /* 0x0000000104037824 */ /* 0x000fe200020e0683 */
[----:B----4-:R-:W-:Y:S02]  /*15f30*/  ISETP.GE.AND P1, PT, R13, c[0x0][0x1d4], PT ;  /* 0x000075000d007a0c */ /* 0x010fe40003f26270 */
[----:B------:R-:W-:Y:S02]  /*15f40*/  SEL R14, RZ, 0x10, P2 ;  /* 0x00000010ff0e7807 */ /* 0x000fe40001000000 */
[----:B------:R-:W-:Y:S01]  /*15f50*/  ISETP.GE.AND P0, PT, R12, c[0x0][0x1d4], PT ;  /* 0x000075000c007a0c */ /* 0x000fe20003f06270 */
[----:B------:R-:W-:Y:S01]  /*15f60*/  @!PT LDS RZ, [RZ] ;  /* 0x00000000fffff984 */ /* 0x000fe20000000800 */
[----:B------:R-:W-:Y:S01]  /*15f70*/  @!PT LDS RZ, [RZ] ;  /* 0x00000000fffff984 */ /* 0x000fe20000000800 */
[----:B------:R-:W-:Y:S01]  /*15f80*/  @!PT LDS RZ, [RZ] ;  /* 0x00000000fffff984 */ /* 0x000fe20000000800 */
[----:B------:R2:W-:Y:S01]  /*15f90*/  LDGSTS.E.BYPASS.LTC128B.128 [R251+0xc100], [R10.64], !P3 ;  /* 0x0c1000000afb7fae */ /* 0x0005e2000d901d46 */
[----:B------:R-:W-:Y:S02]  /*15fa0*/  SEL R13, RZ, 0x10, P1 ;  /* 0x00000010ff0d7807 */ /* 0x000fe40000800000 */
[----:B------:R-:W-:Y:S01]  /*15fb0*/  SEL R12, RZ, 0x10, P0 ;  /* 0x00000010ff0c7807 */ /* 0x000fe20000000000 */
[----:B------:R2:W-:Y:S04]  /*15fc0*/  LDGSTS.E.BYPASS.LTC128B.128 [R251+0xf100], [R8.64], !P2 ;  /* 0x0f10000008fb7fae */ /* 0x0005e8000d101d46 */
[----:B------:R3:W-:Y:S04]  /*15fd0*/  LDGSTS.E.BYPASS.LTC128B.128 [R251+0x12100], [R6.64], !P1 ;  /* 0x1210000006fb7fae */ /* 0x0007e8000c901d46 */
[----:B------:R4:W-:Y:S01]  /*15fe0*/  LDGSTS.E.BYPASS.LTC128B.128 [R251+0x15100], [R2.64], !P0 ;  /* 0x1510000002fb7fae */ /* 0x0009e2000c101d46 */
[----:B---3--:R-:W-:Y:S01]  /*15ff0*/  SEL R7, RZ, 0x10, P3 ;  /* 0x00000010ff077807 */ /* 0x008fe20001800000 */
[----:B----4-:R-:W-:Y:S01]  /*16000*/  IMAD.MOV.U32 R3, RZ, RZ, 0x181f ;  /* 0x0000181fff037424 */ /* 0x010fe200078e00ff */
[----:B------:R-:W-:-:S02]  /*16010*/  MOV R2, 0x16030 ;  /* 0x0001603000027802 */ /* 0x000fc40000000f00 */
[----:B-12---:R-:W-:Y:S05]  /*16020*/  CALL.REL.NOINC `($__internal_44_$__cuda_sm70_shflsync_idx_p) ;  /* 0x0000261000007944 */ /* 0x006fea0003c00000 */
[----:B-----5:R-:W-:Y:S01]  /*16030*/  IMAD.MOV.U32 R4, RZ, RZ, R0 ;  /* 0x000000ffff047224 */ /* 0x020fe200078e0000 */
[----:B------:R-:W-:Y:S01]  /*16040*/  MOV R44, 0x1 ;  /* 0x00000001002c7802 */ /* 0x000fe20000000f00 */
[----:B------:R-:W-:Y:S01]  /*16050*/  IMAD.MOV.U32 R0, RZ, RZ, R22 ;  /* 0x000000ffff007224 */ /* 0x000fe200078e0016 */
[----:B------:R-:W-:-:S02]  /*16060*/  MOV R3, 0x181f ;  /* 0x0000181f00037802 */ /* 0x000fc40000000f00 */
[----:B------:R-:W-:Y:S02]  /*16070*/  MOV R2, 0x16090 ;  /* 0x0001609000027802 */ /* 0x000fe40000000f00 */
[----:B-1----:R-:W-:Y:S05]  /*16080*/  CALL.REL.NOINC `($__internal_44_$__cuda_sm70_shflsync_idx_p) ;  /* 0x000025b000007944 */ /* 0x002fea0003c00000 */
[C---:B------:R-:W-:Y:S01]  /*16090*/  IADD3 R2, -R7.reuse, 0x10, RZ ;  /* 0x0000001007027810 */ /* 0x040fe20007ffe1ff */
[----:B------:R-:W-:Y:S01]  /*160a0*/  IMAD.MOV.U32 R44, RZ, RZ, 0x2 ;  /* 0x00000002ff2c7424 */ /* 0x000fe200078e00ff */
[----:B------:R-:W-:Y:S02]  /*160b0*/  ISETP.NE.U32.AND P2, PT, R7, RZ, PT ;  /* 0x000000ff0700720c */ /* 0x000fe40003f45070 */
[----:B------:R-:W-:Y:S02]  /*160c0*/  LOP3.LUT R2, R2, 0xf, RZ, 0xc0, !PT ;  /* 0x0000000f02027812 */ /* 0x000fe400078ec0ff */
[----:B------:R-:W-:Y:S02]  /*160d0*/  IADD3 R8, -R13, 0x10, RZ ;  /* 0x000000100d087810 */ /* 0x000fe40007ffe1ff */
[----:B------:R-:W-:Y:S02]  /*160e0*/  IADD3 R2, P1, P0, R2, R0, R137 ;  /* 0x0000000002027210 */ /* 0x000fe4000783e089 */
[----:B------:R-:W-:-:S02]  /*160f0*/  LOP3.LUT R8, R8, 0xf, RZ, 0xc0, !PT ;  /* 0x0000000f08087812 */ /* 0x000fc400078ec0ff */
[----:B-----5:R-:W-:Y:S02]  /*16100*/  IADD3.X R3, RZ, R4, R128, P1, P0 ;  /* 0x00000004ff037210 */ /* 0x020fe40000fe0480 */
[----:B------:R-:W-:Y:S02]  /*16110*/  IADD3 R6, -R12, 0x10, RZ ;  /* 0x000000100c067810 */ /* 0x000fe40007ffe1ff */
[----:B------:R-:W-:Y:S01]  /*16120*/  ISETP.NE.U32.AND P3, PT, R13, RZ, PT ;  /* 0x000000ff0d00720c */ /* 0x000fe20003f65070 */
[----:B------:R-:W-:Y:S01]  /*16130*/  @!PT LDS RZ, [RZ] ;  /* 0x00000000fffff984 */ /* 0x000fe20000000800 */
[----:B------:R-:W-:Y:S01]  /*16140*/  @!PT LDS RZ, [RZ] ;  /* 0x00000000fffff984 */ /* 0x000fe20000000800 */
[----:B------:R-:W-:Y:S01]  /*16150*/  @!PT LDS RZ, [RZ] ;  /* 0x00000000fffff984 */ /* 0x000fe20000000800 */
[----:B------:R2:W-:Y:S01]  /*16160*/  LDGSTS.E.BYPASS.LTC128B.128.ZFILL [R251+0xd100], [R2.64], P2 ;  /* 0x0d10000002fb7fae */ /* 0x0005e20009141d46 */
[C---:B------:R-:W-:Y:S02]  /*16170*/  ISETP.NE.U32.AND P2, PT, R14.reuse, RZ, PT ;  /* 0x000000ff0e00720c */ /* 0x040fe40003f45070 */
[----:B--2---:R-:W-:-:S04]  /*16180*/  IADD3 R2, -R14, 0x10, RZ ;  /* 0x000000100e027810 */ /* 0x004fc80007ffe1ff */
[----:B------:R-:W-:-:S04]  /*16190*/  LOP3.LUT R2, R2, 0xf, RZ, 0xc0, !PT ;  /* 0x0000000f02027812 */ /* 0x000fc800078ec0ff */
[----:B------:R-:W-:-:S04]  /*161a0*/  IADD3 R2, P1, P0, R2, R0, R138 ;  /* 0x0000000002027210 */ /* 0x000fc8000783e08a */
[----:B------:R-:W-:Y:S02]  /*161b0*/  IADD3.X R3, RZ, R4, R129, P1, P0 ;  /* 0x00000004ff037210 */ /* 0x000fe40000fe0481 */
[----:B------:R-:W-:-:S03]  /*161c0*/  IADD3 R8, P1, P0, R8, R0, R139 ;  /* 0x0000000008087210 */ /* 0x000fc6000783e08b */
[----:B------:R2:W-:Y:S01]  /*161d0*/  LDGSTS.E.BYPASS.LTC128B.128.ZFILL [R251+0x10100], [R2.64], P2 ;  /* 0x1010000002fb7fae */ /* 0x0005e20009141d46 */
[----:B------:R-:W-:Y:S02]  /*161e0*/  ISETP.NE.U32.AND P2, PT, R12, RZ, PT ;  /* 0x000000ff0c00720c */ /* 0x000fe40003f45070 */
[----:B------:R-:W-:-:S05]  /*161f0*/  IADD3.X R9, RZ, R4, R130, P1, P0 ;  /* 0x00000004ff097210 */ /* 0x000fca0000fe0482 */
[----:B------:R3:W-:Y:S01]  /*16200*/  LDGSTS.E.BYPASS.LTC128B.128.ZFILL [R251+0x13100], [R8.64], P3 ;  /* 0x1310000008fb7fae */ /* 0x0007e20009941d46 */
[----:B--2---:R-:W-:-:S04]  /*16210*/  LOP3.LUT R2, R6, 0xf, RZ, 0xc0, !PT ;  /* 0x0000000f06027812 */ /* 0x004fc800078ec0ff */
[----:B------:R-:W-:Y:S01]  /*16220*/  IADD3 R2, P1, P0, R2, R0, R140 ;  /* 0x0000000002027210 */ /* 0x000fe2000783e08c */
[----:B------:R-:W-:-:S03]  /*16230*/  IMAD.MOV.U32 R0, RZ, RZ, R5 ;  /* 0x000000ffff007224 */ /* 0x000fc600078e0005 */
[----:B------:R-:W-:-:S05]  /*16240*/  IADD3.X R3, RZ, R4, R131, P1, P0 ;  /* 0x00000004ff037210 */ /* 0x000fca0000fe0483 */
[----:B------:R2:W-:Y:S02]  /*16250*/  LDGSTS.E.BYPASS.LTC128B.128.ZFILL [R251+0x16100], [R2.64], P2 ;  /* 0x1610000002fb7fae */ /* 0x0005e40009141d46 */
[----:B--2---:R-:W-:Y:S01]  /*16260*/  IMAD.MOV.U32 R3, RZ, RZ, 0x181f ;  /* 0x0000181fff037424 */ /* 0x004fe200078e00ff */
[----:B------:R-:W-:Y:S02]  /*16270*/  MOV R2, 0x16290 ;  /* 0x0001629000027802 */ /* 0x000fe40000000f00 */
[----:B-1-3--:R-:W-:Y:S05]  /*16280*/  CALL.REL.NOINC `($__internal_44_$__cuda_sm70_shflsync_idx_p) ;  /* 0x000023b000007944 */ /* 0x00afea0003c00000 */
[----:B-----5:R-:W-:Y:S01]  /*16290*/  IMAD.MOV.U32 R4, RZ, RZ, R0 ;  /* 0x000000ffff047224 */ /* 0x020fe200078e0000 */
[----:B------:R-:W-:Y:S01]  /*162a0*/  MOV R44, 0x2 ;  /* 0x00000002002c7802 */ /* 0x000fe20000000f00 */
[----:B------:R-:W-:Y:S01]  /*162b0*/  IMAD.MOV.U32 R0, RZ, RZ, R22 ;  /* 0x000000ffff007224 */ /* 0x000fe200078e0016 */
[----:B------:R-:W-:Y:S02]  /*162c0*/  MOV R3, 0x181f ;  /* 0x0000181f00037802 */ /* 0x000fe40000000f00 */
[----:B------:R-:W-:Y:S02]  /*162d0*/  MOV R2, 0x162f0 ;  /* 0x000162f000027802 */ /* 0x000fe40000000f00 */
[----:B-1----:R-:W-:Y:S05]  /*162e0*/  CALL.REL.NOINC `($__internal_44_$__cuda_sm70_shflsync_idx_p) ;  /* 0x0000235000007944 */ /* 0x002fea0003c00000 */
[----:B-1---5:R-:W-:Y:S05]  /*162f0*/  BRA `(.L_x_2739) ;  /* 0xfffef04000007947 */ /* 0x022fea000383ffff */
.L_x_2696:
[----:B------:R-:W-:Y:S01]  /*16300*/  IMAD.MOV.U32 R0, RZ, RZ, R4 ;  /* 0x000000ffff007224 */ /* 0x000fe200078e0004 */
[----:B------:R-:W-:Y:S01]  /*16310*/  MOV R44, RZ ;  /* 0x000000ff002c7202 */ /* 0x000fe20000000f00 */
[----:B-1----:R-:W-:Y:S01]  /*16320*/  IMAD.MOV.U32 R3, RZ, RZ, 0x1c1f ;  /* 0x00001c1fff037424 */ /* 0x002fe200078e00ff */
[----:B------:R-:W-:-:S02]  /*16330*/  MOV R2, 0x16350 ;  /* 0x0001635000027802 */ /* 0x000fc40000000f00 */
[----:B------:R-:W-:Y:S05]  /*16340*/  CALL.REL.NOINC `($__internal_44_$__cuda_sm70_shflsync_idx_p) ;  /* 0x000022f000007944 */ /* 0x000fea0003c00000 */
[----:B-1---5:R-:W-:Y:S05]  /*16350*/  BRA `(.L_x_2740) ;  /* 0xfffef2a000007947 */ /* 0x022fea000383ffff */
.L_x_2697:
[----:B------:R-:W-:Y:S01]  /*16360*/  IMAD.MOV.U32 R0, RZ, RZ, R4 ;  /* 0x000000ffff007224 */ /* 0x000fe200078e0004 */
[----:B------:R-:W-:Y:S01]  /*16370*/  MOV R44, 0x1 ;  /* 0x00000001002c7802 */ /* 0x000fe20000000f00 */
[----:B-1----:R-:W-:Y:S01]  /*16380*/  IMAD.MOV.U32 R3, RZ, RZ, 0x1c1f ;  /* 0x00001c1fff037424 */ /* 0x002fe200078e00ff */
[----:B------:R-:W-:-:S02]  /*16390*/  MOV R2, 0x163b0 ;  /* 0x000163b000027802 */ /* 0x000fc40000000f00 */
[----:B--2---:R-:W-:Y:S05]  /*163a0*/  CALL.REL.NOINC `($__internal_44_$__cuda_sm70_shflsync_idx_p) ;  /* 0x0000229000007944 */ /* 0x004fea0003c00000 */
        /* <DEDUP_REMOVED lines=33> */
[C---:B------:R-:W-:Y:S02]  /*165c0*/  ISETP.GT.AND P0, PT, R0.reuse, 0x21, PT ;  /* 0x000000210000780c */ /* 0x040fe40003f04270 */
        /* <DEDUP_REMOVED lines=55> */
[----:B------:R-:W-:Y:S01]  /*16940*/  ISETP.GT.AND P0, PT, R0, 0x59, PT ;  /* 0x000000590000780c */ /* 0x000fe20003f04270 */
[----:B------:R-:W-:Y:S01]  /*16950*/  IMAD.MOV.U32 R0, RZ, RZ, 0x2 ;  /* 0x00000002ff007424 */ /* 0x000fe200078e00ff */
[----:B------:R-:W-:Y:S02]  /*16960*/  FSEL R89, R31, -INF , P1 ;  /* 0xff8000001f597808 */ /* 0x000fe40000800000 */
[----:B------:R-:W-:-:S02]  /*16970*/  FMNMX.FTZ R24, R90, R24, !PT ;  /* 0x000000185a187209 */ /* 0x000fc40007810000 */
[----:B------:R-:W-:Y:S02]  /*16980*/  FMNMX.FTZ R132, R107, R132, !PT ;  /* 0x000000846b847209 */ /* 0x000fe40007810000 */
[----:B------:R-:W-:Y:S02]  /*16990*/  FSEL R88, R30, -INF , P0 ;  /* 0xff8000001e587808 */ /* 0x000fe40000000000 */
[----:B------:R-:W-:Y:S01]  /*169a0*/  FMNMX.FTZ R24, R89, R24, !PT ;  /* 0x0000001859187209 */ /* 0x000fe20007810000 */
[----:B-----5:R-:W-:Y:S01]  /*169b0*/  IMAD.MOV.U32 R4, RZ, RZ, R132 ;  /* 0x000000ffff047224 */ /* 0x020fe200078e0084 */
[----:B------:R-:W-:Y:S02]  /*169c0*/  MOV R2, 0x169f0 ;  /* 0x000169f000027802 */ /* 0x000fe40000000f00 */
[----:B------:R-:W-:Y:S02]  /*169d0*/  FMNMX.FTZ R24, R88, R24, !PT ;  /* 0x0000001858187209 */ /* 0x000fe40007810000 */
[----:B-1----:R-:W-:Y:S05]  /*169e0*/  CALL.REL.NOINC `($__internal_43_$__cuda_sm70_shflsync_bfly_p) ;  /* 0x00001bf000007944 */ /* 0x002fea0003c00000 */
[----:B------:R-:W-:Y:S01]  /*169f0*/  FMNMX.FTZ R132, R132, R0, !PT ;  /* 0x0000000084847209 */ /* 0x000fe20007810000 */
[----:B------:R-:W-:Y:S01]  /*16a00*/  IMAD.MOV.U32 R0, RZ, RZ, 0x1 ;  /* 0x00000001ff007424 */ /* 0x000fe200078e00ff */
[----:B------:R-:W-:-:S03]  /*16a10*/  MOV R2, 0x16a40 ;  /* 0x00016a4000027802 */ /* 0x000fc60000000f00 */
[----:B------:R-:W-:Y:S02]  /*16a20*/  IMAD.MOV.U32 R4, RZ, RZ, R132 ;  /* 0x000000ffff047224 */ /* 0x000fe400078e0084 */
[----:B------:R-:W-:Y:S05]  /*16a30*/  CALL.REL.NOINC `($__internal_43_$__cuda_sm70_shflsync_bfly_p) ;  /* 0x00001ba000007944 */ /* 0x000fea0003c00000 */
[----:B------:R-:W-:Y:S01]  /*16a40*/  FMNMX.FTZ R132, R132, R0, !PT ;  /* 0x0000000084847209 */ /* 0x000fe20007810000 */
[----:B------:R-:W-:Y:S01]  /*16a50*/  IMAD.MOV.U32 R4, RZ, RZ, R24 ;  /* 0x000000ffff047224 */ /* 0x000fe200078e0018 */
[----:B------:R-:W-:Y:S01]  /*16a60*/  MOV R2, 0x16a90 ;  /* 0x00016a9000027802 */ /* 0x000fe20000000f00 */
[----:B------:R-:W-:Y:S02]  /*16a70*/  IMAD.MOV.U32 R0, RZ, RZ, 0x2 ;  /* 0x00000002ff007424 */ /* 0x000fe400078e00ff */
[----:B------:R-:W-:Y:S05]  /*16a80*/  CALL.REL.NOINC `($__internal_43_$__cuda_sm70_shflsync_bfly_p) ;  /* 0x00001b5000007944 */ /* 0x000fea0003c00000 */
[----:B------:R-:W-:Y:S01]  /*16a90*/  FMNMX.FTZ R24, R24, R0, !PT ;  /* 0x0000000018187209 */ /* 0x000fe20007810000 */
[----:B------:R-:W-:Y:S01]  /*16aa0*/  IMAD.MOV.U32 R0, RZ, RZ, 0x1 ;  /* 0x00000001ff007424 */ /* 0x000fe200078e00ff */
[----:B------:R-:W-:-:S03]  /*16ab0*/  MOV R2, 0x16ae0 ;  /* 0x00016ae000027802 */ /* 0x000fc60000000f00 */
[----:B------:R-:W-:Y:S02]  /*16ac0*/  IMAD.MOV.U32 R4, RZ, RZ, R24 ;  /* 0x000000ffff047224 */ /* 0x000fe400078e0018 */
[----:B------:R-:W-:Y:S05]  /*16ad0*/  CALL.REL.NOINC `($__internal_43_$__cuda_sm70_shflsync_bfly_p) ;  /* 0x00001b0000007944 */ /* 0x000fea0003c00000 */
[----:B------:R-:W-:Y:S01]  /*16ae0*/  MOV R3, R0 ;  /* 0x0000000000037202 */ /* 0x000fe20000000f00 */
[----:B------:R-:W-:Y:S05]  /*16af0*/  BRA `(.L_x_2741) ;  /* 0xfffef4b000007947 */ /* 0x000fea000383ffff */
.L_x_2701:
[----:B------:R-:W-:Y:S01]  /*16b00*/  MOV R44, RZ ;  /* 0x000000ff002c7202 */ /* 0x000fe20000000f00 */
[----:B------:R-:W-:Y:S01]  /*16b10*/  IMAD.MOV.U32 R0, RZ, RZ, R5 ;  /* 0x000000ffff007224 */ /* 0x000fe200078e0005 */
[----:B------:R-:W-:Y:S01]  /*16b20*/  MOV R2, 0x16b50 ;  /* 0x00016b5000027802 */ /* 0x000fe20000000f00 */
[----:B------:R-:W-:Y:S02]  /*16b30*/  IMAD.MOV.U32 R3, RZ, RZ, 0x181f ;  /* 0x0000181fff037424 */ /* 0x000fe400078e00ff */
[----:B------:R-:W-:Y:S05]  /*16b40*/  CALL.REL.NOINC `($__internal_44_$__cuda_sm70_shflsync_idx_p) ;  /* 0x00001af000007944 */ /* 0x000fea0003c00000 */
[----:B-----5:R-:W-:Y:S01]  /*16b50*/  MOV R4, R0 ;  /* 0x0000000000047202 */ /* 0x020fe20000000f00 */
[----:B-1----:R-:W-:-:S05]  /*16b60*/  BRA `(.L_x_2742) ;  /* 0xffff1a5000007947 */ /* 0x002fca000383ffff */
.L_x_2702:
[----:B------:R-:W-:Y:S01]  /*16b70*/  MOV R44, RZ ;  /* 0x000000ff002c7202 */ /* 0x000fe20000000f00 */
[----:B------:R-:W-:Y:S01]  /*16b80*/  IMAD.MOV.U32 R0, RZ, RZ, R6 ;  /* 0x000000ffff007224 */ /* 0x000fe200078e0006 */
[----:B------:R-:W-:Y:S01]  /*16b90*/  MOV R2, 0x16bc0 ;  /* 0x00016bc000027802 */ /* 0x000fe20000000f00 */
[----:B------:R-:W-:Y:S02]  /*16ba0*/  IMAD.MOV.U32 R3, RZ, RZ, 0x181f ;  /* 0x0000181fff037424 */ /* 0x000fe400078e00ff */
[----:B-12---:R-:W-:Y:S05]  /*16bb0*/  CALL.REL.NOINC `($__internal_44_$__cuda_sm70_shflsync_idx_p) ;  /* 0x00001a8000007944 */ /* 0x006fea0003c00000 */
[----:B------:R-:W2:Y:S01]  /*16bc0*/  LDL R3, [R1+0xc] ;  /* 0x00000c0001037983 */ /* 0x000ea20000100800 */
[----:B------:R-:W-:Y:S01]  /*16bd0*/  IADD3 R20, P0, R0, R29, RZ ;  /* 0x0000001d00147210 */ /* 0x000fe20007f1e0ff */
[----:B------:R-:W-:Y:S02]  /*16be0*/  IMAD.MOV.U32 R44, RZ, RZ, 0x1 ;  /* 0x00000001ff2c7424 */ /* 0x000fe400078e00ff */
[----:B------:R-:W3:Y:S02]  /*16bf0*/  LDL R2, [R1+0x28] ;  /* 0x0000280001027983 */ /* 0x000ee40000100800 */
[----:B-----5:R-:W-:Y:S02]  /*16c00*/  IMAD.X R21, R4, 0x1, R7, P0 ;  /* 0x0000000104157824 */ /* 0x020fe400000e0607 */
[----:B------:R-:W4:Y:S04]  /*16c10*/  LDL R22, [R1+0x24] ;  /* 0x0000240001167983 */ /* 0x000f280000100800 */
[----:B------:R-:W4:Y:S01]  /*16c20*/  LDL R15, [R1+0x20] ;  /* 0x00002000010f7983 */ /* 0x000f220000100800 */
[----:B--2---:R-:W-:Y:S02]  /*16c30*/  ISETP.GE.AND P3, PT, R3, c[0x0][0x1d4], PT ;  /* 0x0000750003007a0c */ /* 0x004fe40003f66270 */
[----:B---3--:R-:W-:Y:S02]  /*16c40*/  ISETP.GE.AND P2, PT, R2, c[0x0][0x1d4], PT ;  /* 0x0000750002007a0c */ /* 0x008fe40003f46270 */
[----:B------:R-:W-:Y:S02]  /*16c50*/  IADD3 R2, P0, R0, R30, RZ ;  /* 0x0000001e00027210 */ /* 0x000fe40007f1e0ff */
[----:B----4-:R-:W-:Y:S02]  /*16c60*/  ISETP.GE.AND P1, PT, R22, c[0x0][0x1d4], PT ;  /* 0x0000750016007a0c */ /* 0x010fe40003f26270 */
[----:B------:R-:W-:Y:S01]  /*16c70*/  SEL R28, RZ, 0x10, P2 ;  /* 0x00000010ff1c7807 */ /* 0x000fe20001000000 */
[----:B------:R-:W-:Y:S01]  /*16c80*/  IMAD.X R3, R4, 0x1, R12, P0 ;  /* 0x0000000104037824 */ /* 0x000fe200000e060c */
[----:B------:R-:W-:Y:S03]  /*16c90*/  SEL R23, RZ, 0x10, P1 ;  /* 0x00000010ff177807 */ /* 0x000fe60000800000 */
        /* <DEDUP_REMOVED lines=8> */
[----:B---3--:R-:W-:Y:S01]  /*16d20*/  IADD3 R2, P0, R0, R36, RZ ;  /* 0x0000002400027210 */ /* 0x008fe20007f1e0ff */
[----:B------:R-:W-:Y:S04]  /*16d30*/  IMAD.MOV.U32 R0, RZ, RZ, R5 ;  /* 0x000000ffff007224 */ /* 0x000fe800078e0005 */
[----:B------:R-:W-:Y:S01]  /*16d40*/  IMAD.X R3, R4, 0x1, R14, P0 ;  /* 0x0000000104037824 */ /* 0x000fe200000e060e */
[----:B------:R-:W-:Y:S02]  /*16d50*/  ISETP.GE.AND P0, PT, R15, c[0x0][0x1d4], PT ;  /* 0x000075000f007a0c */ /* 0x000fe40003f06270 */
[----:B------:R-:W-:Y:S02]  /*16d60*/  SEL R15, RZ, 0x10, P3 ;  /* 0x00000010ff0f7807 */ /* 0x000fe40001800000 */
[----:B------:R-:W-:Y:S09]  /*16d70*/  SEL R22, RZ, 0x10, P0 ;  /* 0x00000010ff167807 */ /* 0x000ff20000000000 */
[----:B------:R3:W-:Y:S02]  /*16d80*/  LDGSTS.E.BYPASS.LTC128B.128 [R251+0x9100], [R2.64], !P0 ;  /* 0x0910000002fb7fae */ /* 0x0007e4000c101d46 */
[----:B---3--:R-:W-:Y:S01]  /*16d90*/  MOV R2, 0x16dc0 ;  /* 0x00016dc000027802 */ /* 0x008fe20000000f00 */
[----:B------:R-:W-:Y:S02]  /*16da0*/  IMAD.MOV.U32 R3, RZ, RZ, 0x181f ;  /* 0x0000181fff037424 */ /* 0x000fe400078e00ff */
[----:B-12---:R-:W-:Y:S05]  /*16db0*/  CALL.REL.NOINC `($__internal_44_$__cuda_sm70_shflsync_idx_p) ;  /* 0x0000188000007944 */ /* 0x006fea0003c00000 */
[----:B------:R-:W-:Y:S01]  /*16dc0*/  MOV R44, 0x1 ;  /* 0x00000001002c7802 */ /* 0x000fe20000000f00 */
[----:B-----5:R-:W-:Y:S01]  /*16dd0*/  IMAD.MOV.U32 R4, RZ, RZ, R0 ;  /* 0x000000ffff047224 */ /* 0x020fe200078e0000 */
[----:B------:R-:W-:Y:S01]  /*16de0*/  MOV R3, 0x181f ;  /* 0x0000181f00037802 */ /* 0x000fe20000000f00 */
[----:B------:R-:W-:Y:S01]  /*16df0*/  IMAD.MOV.U32 R0, RZ, RZ, R6 ;  /* 0x000000ffff007224 */ /* 0x000fe200078e0006 */
[----:B------:R-:W-:Y:S02]  /*16e00*/  MOV R2, 0x16e20 ;  /* 0x00016e2000027802 */ /* 0x000fe40000000f00 */
[----:B-1----:R-:W-:Y:S05]  /*16e10*/  CALL.REL.NOINC `($__internal_44_$__cuda_sm70_shflsync_idx_p) ;  /* 0x0000182000007944 */ /* 0x002fea0003c00000 */
[C---:B------:R-:W-:Y:S01]  /*16e20*/  IADD3 R2, -R15.reuse, 0x10, RZ ;  /* 0x000000100f027810 */ /* 0x040fe20007ffe1ff */
[----:B------:R-:W-:Y:S01]  /*16e30*/  IMAD.MOV.U32 R44, RZ, RZ, 0x2 ;  /* 0x00000002ff2c7424 */ /* 0x000fe200078e00ff */
[----:B------:R-:W-:Y:S02]  /*16e40*/  ISETP.NE.U32.AND P2, PT, R15, RZ, PT ;  /* 0x000000ff0f00720c */ /* 0x000fe40003f45070 */
[----:B------:R-:W-:Y:S04]  /*16e50*/  LOP3.LUT R2, R2, 0xf, RZ, 0xc0, !PT ;  /* 0x0000000f02027812 */ /* 0x000fe800078ec0ff */
[----:B------:R-:W-:Y:S04]  /*16e60*/  IADD3 R2, P1, P0, R2, R0, R29 ;  /* 0x0000000002027210 */ /* 0x000fe8000783e01d */
[----:B-----5:R-:W-:Y:S05]  /*16e70*/  IADD3.X R3, RZ, R4, R7, P1, P0 ;  /* 0x00000004ff037210 */ /* 0x020fea0000fe0407 */
[----:B------:R-:W-:Y:S01]  /*16e80*/  @!PT LDS RZ, [RZ] ;  /* 0x00000000fffff984 */ /* 0x000fe20000000800 */
[----:B------:R-:W-:Y:S01]  /*16e90*/  @!PT LDS RZ, [RZ] ;  /* 0x00000000fffff984 */ /* 0x000fe20000000800 */
[----:B------:R-:W-:Y:S01]  /*16ea0*/  @!PT LDS RZ, [RZ] ;  /* 0x00000000fffff984 */ /* 0x000fe20000000800 */
[----:B------:R2:W-:Y:S01]  /*16eb0*/  LDGSTS.E.BYPASS.LTC128B.128.ZFILL [R251+0x1100], [R2.64], P2 ;  /* 0x0110000002fb7fae */ /* 0x0005e20009141d46 */
[C---:B------:R-:W-:Y:S02]  /*16ec0*/  ISETP.NE.U32.AND P2, PT, R28.reuse, RZ, PT ;  /* 0x000000ff1c00720c */ /* 0x040fe40003f45070 */
[----:B--2---:R-:W-:Y:S04]  /*16ed0*/  IADD3 R2, -R28, 0x10, RZ ;  /* 0x000000101c027810 */ /* 0x004fe80007ffe1ff */
[----:B------:R-:W-:Y:S04]  /*16ee0*/  LOP3.LUT R2, R2, 0xf, RZ, 0xc0, !PT ;  /* 0x0000000f02027812 */ /* 0x000fe800078ec0ff */
[----:B------:R-:W-:Y:S04]  /*16ef0*/  IADD3 R2, P1, P0, R2, R0, R30 ;  /* 0x0000000002027210 */ /* 0x000fe8000783e01e */
[----:B------:R-:W-:Y:S05]  /*16f00*/  IADD3.X R3, RZ, R4, R12, P1, P0 ;  /* 0x00000004ff037210 */ /* 0x000fea0000fe040c */
        /* <DEDUP_REMOVED lines=10> */
[----:B------:R-:W-:Y:S01]  /*16fb0*/  IADD3 R2, P1, P0, R2, R0, R36 ;  /* 0x0000000002027210 */ /* 0x000fe2000783e024 */
[----:B------:R-:W-:Y:S03]  /*16fc0*/  IMAD.MOV.U32 R0, RZ, RZ, R5 ;  /* 0x000000ffff007224 */ /* 0x000fe600078e0005 */
[----:B------:R-:W-:Y:S05]  /*16fd0*/  IADD3.X R3, RZ, R4, R14, P1, P0 ;  /* 0x00000004ff037210 */ /* 0x000fea0000fe040e */
[----:B------:R2:W-:Y:S02]  /*16fe0*/  LDGSTS.E.BYPASS.LTC128B.128.ZFILL [R251+0xa100], [R2.64], P2 ;  /* 0x0a10000002fb7fae */ /* 0x0005e40009141d46 */
[----:B--2---:R-:W-:Y:S01]  /*16ff0*/  MOV R2, 0x17020 ;  /* 0x0001702000027802 */ /* 0x004fe20000000f00 */
[----:B------:R-:W-:Y:S02]  /*17000*/  IMAD.MOV.U32 R3, RZ, RZ, 0x181f ;  /* 0x0000181fff037424 */ /* 0x000fe400078e00ff */
[----:B-1----:R-:W-:Y:S05]  /*17010*/  CALL.REL.NOINC `($__internal_44_$__cuda_sm70_shflsync_idx_p) ;  /* 0x0000162000007944 */ /* 0x002fea0003c00000 */
[----:B------:R-:W-:Y:S01]  /*17020*/  MOV R44, 0x2 ;  /* 0x00000002002c7802 */ /* 0x000fe20000000f00 */
[----:B-----5:R-:W-:Y:S01]  /*17030*/  IMAD.MOV.U32 R4, RZ, RZ, R0 ;  /* 0x000000ffff047224 */ /* 0x020fe200078e0000 */
[----:B------:R-:W-:Y:S01]  /*17040*/  MOV R3, 0x181f ;  /* 0x0000181f00037802 */ /* 0x000fe20000000f00 */
[----:B------:R-:W-:Y:S01]  /*17050*/  IMAD.MOV.U32 R0, RZ, RZ, R6 ;  /* 0x000000ffff007224 */ /* 0x000fe200078e0006 */
[----:B------:R-:W-:Y:S02]  /*17060*/  MOV R2, 0x17080 ;  /* 0x0001708000027802 */ /* 0x000fe40000000f00 */
[----:B-1----:R-:W-:Y:S05]  /*17070*/  CALL.REL.NOINC `($__internal_44_$__cuda_sm70_shflsync_idx_p) ;  /* 0x000015c000007944 */ /* 0x002fea0003c00000 */
[----:B-1---5:R-:W-:-:S05]  /*17080*/  BRA `(.L_x_2743) ;  /* 0xffff17d000007947 */ /* 0x022fca000383ffff */
.L_x_2705:
[----:B------:R-:W-:Y:S01]  /*17090*/  MOV R44, RZ ;  /* 0x000000ff002c7202 */ /* 0x000fe20000000f00 */
[----:B------:R-:W-:Y:S01]  /*170a0*/  IMAD.MOV.U32 R0, RZ, RZ, R5 ;  /* 0x000000ffff007224 */ /* 0x000fe200078e0005 */
[----:B------:R-:W-:Y:S01]  /*170b0*/  MOV R2, 0x170e0 ;  /* 0x000170e000027802 */ /* 0x000fe20000000f00 */
[----:B------:R-:W-:Y:S02]  /*170c0*/  IMAD.MOV.U32 R3, RZ, RZ, 0x181f ;  /* 0x0000181fff037424 */ /* 0x000fe400078e00ff */
[----:B-1----:R-:W-:Y:S05]  /*170d0*/  CALL.REL.NOINC `($__internal_44_$__cuda_sm70_shflsync_idx_p) ;  /* 0x0000156000007944 */ /* 0x002fea0003c00000 */
[----:B-----5:R-:W-:Y:S01]  /*170e0*/  MOV R4, R0 ;  /* 0x0000000000047202 */ /* 0x020fe20000000f00 */
[----:B-1----:R-:W-:-:S05]  /*170f0*/  BRA `(.L_x_2744) ;  /* 0xffff360000007947 */ /* 0x002fca000383ffff */
.L_x_2706:
[----:B------:R-:W-:Y:S01]  /*17100*/  MOV R44, RZ ;  /* 0x000000ff002c7202 */ /* 0x000fe20000000f00 */
[----:B------:R-:W-:Y:S01]  /*17110*/  IMAD.MOV.U32 R0, RZ, RZ, R6 ;  /* 0x000000ffff007224 */ /* 0x000fe200078e0006 */
[----:B------:R-:W-:Y:S01]  /*17120*/  MOV R2, 0x17150 ;  /* 0x0001715000027802 */ /* 0x000fe20000000f00 */
[----:B------:R-:W-:Y:S02]  /*17130*/  IMAD.MOV.U32 R3, RZ, RZ, 0x181f ;  /* 0x0000181fff037424 */ /* 0x000fe400078e00ff */
[----:B-123--:R-:W-:Y:S05]  /*17140*/  CALL.REL.NOINC `($__internal_44_$__cuda_sm70_shflsync_idx_p) ;  /* 0x000014f000007944 */ /* 0x00efea0003c00000 */
        /* <DEDUP_REMOVED lines=77> */
.L_x_2707:
[----:B------:R-:W-:Y:S01]  /*17620*/  MOV R44, RZ ;  /* 0x000000ff002c7202 */ /* 0x000fe20000000f00 */
[----:B------:R-:W-:Y:S01]  /*17630*/  IMAD.MOV.U32 R0, RZ, RZ, R4 ;  /* 0x000000ffff007224 */ /* 0x000fe200078e0004 */
[----:B------:R-:W-:Y:S01]  /*17640*/  MOV R2, 0x17670 ;  /* 0x0001767000027802 */ /* 0x000fe20000000f00 */
[----:B------:R-:W-:Y:S02]  /*17650*/  IMAD.MOV.U32 R3, RZ, RZ, 0x1c1f ;  /* 0x00001c1fff037424 */ /* 0x000fe400078e00ff */
[----:B-1-3--:R-:W-:Y:S05]  /*17660*/  CALL.REL.NOINC `($__internal_44_$__cuda_sm70_shflsync_idx_p) ;  /* 0x00000fd000007944 */ /* 0x00afea0003c00000 */
[----:B-1---5:R-:W-:-:S05]  /*17670*/  BRA `(.L_x_2746) ;  /* 0xffff35e000007947 */ /* 0x022fca000383ffff */
.L_x_2708:
[----:B------:R-:W-:Y:S01]  /*17680*/  MOV R44, 0x1 ;  /* 0x00000001002c7802 */ /* 0x000fe20000000f00 */
[----:B------:R-:W-:Y:S01]  /*17690*/  IMAD.MOV.U32 R0, RZ, RZ, R4 ;  /* 0x000000ffff007224 */ /* 0x000fe200078e0004 */
[----:B------:R-:W-:Y:S01]  /*176a0*/  MOV R2, 0x176d0 ;  /* 0x000176d000027802 */ /* 0x000fe20000000f00 */
[----:B------:R-:W-:Y:S02]  /*176b0*/  IMAD.MOV.U32 R3, RZ, RZ, 0x1c1f ;  /* 0x00001c1fff037424 */ /* 0x000fe400078e00ff */
[----:B--2---:R-:W-:Y:S05]  /*176c0*/  CALL.REL.NOINC `($__internal_44_$__cuda_sm70_shflsync_idx_p) ;  /* 0x00000f7000007944 */ /* 0x004fea0003c00000 */
[----:B-----5:R-:W2:Y:S01]  /*176d0*/  LDL.LU R4, [R1+0x8] ;  /* 0x0000080001047983 */ /* 0x020ea20000300800 */
[----:B------:R-:W-:Y:S03]  /*176e0*/  IMAD.IADD R0, R5, 0x1, R0 ;  /* 0x0000000105007824 */ /* 0x000fe600078e0200 */
[----:B------:R-:W3:Y:S02]  /*176f0*/  LDL.LU R3, [R1+0x4] ;  /* 0x0000040001037983 */ /* 0x000ee40000300800 */
[C---:B------:R-:W-:Y:S02]  /*17700*/  ISETP.GT.AND P0, PT, R0.reuse, RZ, PT ;  /* 0x000000ff0000720c */ /* 0x040fe40003f04270 */
[C---:B------:R-:W-:Y:S01]  /*17710*/  ISETP.GT.AND P1, PT, R0.reuse, 0x1, PT ;  /* 0x000000010000780c */ /* 0x040fe20003f24270 */
[----:B------:R-:W4:Y:S01]  /*17720*/  LDL.LU R2, [R1] ;  /* 0x0000000001027983 */ /* 0x000f220000300800 */
        /* <DEDUP_REMOVED lines=19> */
[----:B--2---:R-:W-:Y:S02]  /*17860*/  FSEL R5, R4, -INF , P0 ;  /* 0xff80000004057808 */ /* 0x004fe40000000000 */
[C---:B------:R-:W-:Y:S02]  /*17870*/  ISETP.GT.AND P0, PT, R0.reuse, 0x10, PT ;  /* 0x000000100000780c */ /* 0x040fe40003f04270 */
[----:B---3--:R-:W-:Y:S02]  /*17880*/  FSEL R185, R3, -INF , P1 ;  /* 0xff80000003b97808 */ /* 0x008fe40000800000 */
[----:B------:R-:W-:Y:S02]  /*17890*/  ISETP.GT.AND P1, PT, R0, 0x11, PT ;  /* 0x000000110000780c */ /* 0x000fe40003f24270 */
[----:B------:R-:W-:Y:S02]  /*178a0*/  FSEL R49, R214, -INF , P0 ;  /* 0xff800000d6317808 */ /* 0x000fe40000000000 */
[----:B------:R-:W-:Y:S02]  /*178b0*/  ISETP.GT.AND P0, PT, R0, 0x20, PT ;  /* 0x000000200000780c */ /* 0x000fe40003f04270 */
[----:B----4-:R-:W-:Y:S02]  /*178c0*/  FSEL R51, R2, -INF , P2 ;  /* 0xff80000002337808 */ /* 0x010fe40001000000 */
        /* <DEDUP_REMOVED lines=70> */
[----:B-1----:R-:W-:Y:S05]  /*17d30*/  CALL.REL.NOINC `($__internal_43_$__cuda_sm70_shflsync_bfly_p) ;  /* 0x000008a000007944 */ /* 0x002fea0003c00000 */
[----:B------:R-:W-:Y:S01]  /*17d40*/  FMNMX.FTZ R4, R4, R0, !PT ;  /* 0x0000000004047209 */ /* 0x000fe20007810000 */
[----:B------:R-:W-:Y:S01]  /*17d50*/  IMAD.MOV.U32 R0, RZ, RZ, 0x1 ;  /* 0x00000001ff007424 */ /* 0x000fe200078e00ff */
[----:B------:R-:W-:Y:S02]  /*17d60*/  MOV R2, 0x17d80 ;  /* 0x00017d8000027802 */ /* 0x000fe40000000f00 */
        /* <DEDUP_REMOVED lines=8> */
[----:B------:R-:W-:Y:S02]  /*17df0*/  MOV R2, 0x17e10 ;  /* 0x00017e1000027802 */ /* 0x000fe40000000f00 */
[----:B------:R-:W-:Y:S05]  /*17e00*/  CALL.REL.NOINC `($__internal_43_$__cuda_sm70_shflsync_bfly_p) ;  /* 0x000007d000007944 */ /* 0x000fea0003c00000 */
[----:B------:R-:W-:-:S05]  /*17e10*/  BRA `(.L_x_2747) ;  /* 0xffff382000007947 */ /* 0x000fca000383ffff */
.L_x_2711:
[----:B-1----:R-:W-:Y:S01]  /*17e20*/  MOV R44, RZ ;  /* 0x000000ff002c7202 */ /* 0x002fe20000000f00 */
[----:B------:R-:W-:Y:S01]  /*17e30*/  IMAD.MOV.U32 R0, RZ, RZ, R6 ;  /* 0x000000ffff007224 */ /* 0x000fe200078e0006 */
[----:B------:R-:W-:Y:S01]  /*17e40*/  MOV R2, 0x17e70 ;  /* 0x00017e7000027802 */ /* 0x000fe20000000f00 */
[----:B------:R-:W-:Y:S02]  /*17e50*/  IMAD.MOV.U32 R3, RZ, RZ, 0x181f ;  /* 0x0000181fff037424 */ /* 0x000fe400078e00ff */
[----:B------:R-:W-:Y:S05]  /*17e60*/  CALL.REL.NOINC `($__internal_44_$__cuda_sm70_shflsync_idx_p) ;  /* 0x000007d000007944 */ /* 0x000fea0003c00000 */
[----:B-1---5:R-:W-:-:S05]  /*17e70*/  BRA `(.L_x_2748) ;  /* 0xffff62a000007947 */ /* 0x022fca000383ffff */
.L_x_2714:
[----:B------:R-:W-:Y:S01]  /*17e80*/  MOV R44, RZ ;  /* 0x000000ff002c7202 */ /* 0x000fe20000000f00 */
[----:B------:R-:W-:Y:S01]  /*17e90*/  IMAD.MOV.U32 R0, RZ, RZ, R5 ;  /* 0x000000ffff007224 */ /* 0x000fe200078e0005 */
[----:B------:R-:W-:Y:S01]  /*17ea0*/  MOV R2, 0x17ed0 ;  /* 0x00017ed000027802 */ /* 0x000fe20000000f00 */
[----:B------:R-:W-:Y:S02]  /*17eb0*/  IMAD.MOV.U32 R3, RZ, RZ, 0x181f ;  /* 0x0000181fff037424 */ /* 0x000fe400078e00ff */
[----:B-1----:R-:W-:Y:S05]  /*17ec0*/  CALL.REL.NOINC `($__internal_44_$__cuda_sm70_shflsync_idx_p) ;  /* 0x0000077000007944 */ /* 0x002fea0003c00000 */
[----:B-----5:R-:W-:Y:S01]  /*17ed0*/  MOV R4, R0 ;  /* 0x0000000000047202 */ /* 0x020fe20000000f00 */
[----:B-1----:R-:W-:-:S05]  /*17ee0*/  BRA `(.L_x_2749) ;  /* 0xffff82c000007947 */ /* 0x002fca000383ffff */
.L_x_2715:
[----:B------:R-:W-:Y:S01]  /*17ef0*/  MOV R44, RZ ;  /* 0x000000ff002c7202 */ /* 0x000fe20000000f00 */
[----:B------:R-:W-:Y:S01]  /*17f00*/  IMAD.MOV.U32 R0, RZ, RZ, R6 ;  /* 0x000000ffff007224 */ /* 0x000fe200078e0006 */
[----:B------:R-:W-:Y:S01]  /*17f10*/  MOV R2, 0x17f40 ;  /* 0x00017f4000027802 */ /* 0x000fe20000000f00 */
[----:B------:R-:W-:Y:S02]  /*17f20*/  IMAD.MOV.U32 R3, RZ, RZ, 0x181f ;  /* 0x0000181fff037424 */ /* 0x000fe400078e00ff */
[----:B-123--:R-:W-:Y:S05]  /*17f30*/  CALL.REL.NOINC `($__internal_44_$__cuda_sm70_shflsync_idx_p) ;  /* 0x0000070000007944 */ /* 0x00efea0003c00000 */
[----:B------:R-:W-:Y:S01]  /*17f40*/  IADD3 R2, -R132, 0x10, RZ ;  /* 0x0000001084027810 */ /* 0x000fe20007ffe1ff */
[----:B------:R-:W-:Y:S03]  /*17f50*/  IMAD.MOV.U32 R44, RZ, RZ, 0x1 ;  /* 0x00000001ff2c7424 */ /* 0x000fe600078e00ff */
        /* <DEDUP_REMOVED lines=17> */
[----:B------:R-:W-:Y:S05]  /*18070*/  IMAD.X R3, R4, 0x1, R10, P0 ;  /* 0x0000000104037824 */ /* 0x000fea00000e060a */
[----:B------:R2:W-:Y:S02]  /*18080*/  LDGSTS.E.BYPASS.LTC128B.128 [R251+0x15100], [R2.64], !P3 ;  /* 0x1510000002fb7fae */ /* 0x0005e4000d901d46 */
[----:B--2---:R-:W-:Y:S01]  /*18090*/  MOV R2, 0x180c0 ;  /* 0x000180c000027802 */ /* 0x004fe20000000f00 */
[----:B------:R-:W-:Y:S02]  /*180a0*/  IMAD.MOV.U32 R3, RZ, RZ, 0x181f ;  /* 0x0000181fff037424 */ /* 0x000fe400078e00ff */
[----:B-1-3--:R-:W-:Y:S05]  /*180b0*/  CALL.REL.NOINC `($__internal_44_$__cuda_sm70_shflsync_idx_p) ;  /* 0x0000058000007944 */ /* 0x00afea0003c00000 */
[----:B------:R-:W-:Y:S01]  /*180c0*/  MOV R44, 0x1 ;  /* 0x00000001002c7802 */ /* 0x000fe20000000f00 */
[----:B-----5:R-:W-:Y:S01]  /*180d0*/  IMAD.MOV.U32 R4, RZ, RZ, R0 ;  /* 0x000000ffff047224 */ /* 0x020fe200078e0000 */
[----:B------:R-:W-:Y:S01]  /*180e0*/  MOV R3, 0x181f ;  /* 0x0000181f00037802 */ /* 0x000fe20000000f00 */
[----:B------:R-:W-:Y:S01]  /*180f0*/  IMAD.MOV.U32 R0, RZ, RZ, R6 ;  /* 0x000000ffff007224 */ /* 0x000fe200078e0006 */
[----:B------:R-:W-:Y:S02]  /*18100*/  MOV R2, 0x18120 ;  /* 0x0001812000027802 */ /* 0x000fe40000000f00 */
[----:B-1----:R-:W-:Y:S05]  /*18110*/  CALL.REL.NOINC `($__internal_44_$__cuda_sm70_shflsync_idx_p) ;  /* 0x0000052000007944 */ /* 0x002fea0003c00000 */
        /* <DEDUP_REMOVED lines=30> */
[----:B-1---5:R-:W-:-:S05]  /*18300*/  BRA `(.L_x_2750) ;  /* 0xffff80d000007947 */ /* 0x022fca000383ffff */
.L_x_2716:
[----:B------:R-:W-:Y:S02]  /*18310*/  MOV R0, 0x2 ;  /* 0x0000000200007802 */ /* 0x000fe40000000f00 */
[----:B------:R-:W-:Y:S02]  /*18320*/  MOV R2, 0x18340 ;  /* 0x0001834000027802 */ /* 0x000fe40000000f00 */
[----:B------:R-:W-:Y:S05]  /*18330*/  CALL.REL.NOINC `($__internal_43_$__cuda_sm70_shflsync_bfly_p) ;  /* 0x000002a000007944 */ /* 0x000fea0003c00000 */
        /* <DEDUP_REMOVED lines=14> */
.L_x_2718:
[----:B------:R1:W5:Y:S01]  /*18420*/  LDL R4, [R1+0x1c] ;  /* 0x00001c0001047983 */ /* 0x0003620000100800 */
[----:B------:R-:W-:-:S02]  /*18430*/  MOV R0, 0x2 ;  /* 0x0000000200007802 */ /* 0x000fc40000000f00 */
[----:B------:R-:W-:Y:S02]  /*18440*/  MOV R2, 0x18460 ;  /* 0x0001846000027802 */ /* 0x000fe40000000f00 */
[----:B-1---5:R-:W-:Y:S05]  /*18450*/  CALL.REL.NOINC `($__internal_43_$__cuda_sm70_shflsync_bfly_p) ;  /* 0x0000018000007944 */ /* 0x022fea0003c00000 */
[----:B------:R-:W-:Y:S01]  /*18460*/  MOV R5, R0 ;  /* 0x0000000000057202 */ /* 0x000fe20000000f00 */
[----:B------:R-:W-:Y:S05]  /*18470*/  BRA `(.L_x_2752) ;  /* 0xffffab3000007947 */ /* 0x000fea000383ffff */
.L_x_2719:
[----:B------:R-:W-:Y:S01]  /*18480*/  IMAD.MOV.U32 R4, RZ, RZ, R5 ;  /* 0x000000ffff047224 */ /* 0x000fe200078e0005 */
[----:B------:R-:W-:Y:S02]  /*18490*/  MOV R0, 0x1 ;  /* 0x0000000100007802 */ /* 0x000fe40000000f00 */
[----:B------:R-:W-:Y:S02]  /*184a0*/  MOV R2, 0x184c0 ;  /* 0x000184c000027802 */ /* 0x000fe40000000f00 */
[----:B------:R-:W-:Y:S05]  /*184b0*/  CALL.REL.NOINC `($__internal_43_$__cuda_sm70_shflsync_bfly_p) ;  /* 0x0000012000007944 */ /* 0x000fea0003c00000 */
[----:B------:R1:W5:Y:S01]  /*184c0*/  LDL R4, [R1+0x2c] ;  /* 0x00002c0001047983 */ /* 0x0003620000100800 */
[----:B------:R-:W-:Y:S01]  /*184d0*/  FADD.FTZ R5, R5, R0 ;  /* 0x0000000005057221 */ /* 0x000fe20000010000 */
[----:B------:R-:W-:Y:S02]  /*184e0*/  MOV R0, 0x2 ;  /* 0x0000000200007802 */ /* 0x000fe40000000f00 */
[----:B------:R-:W-:Y:S02]  /*184f0*/  MOV R2, 0x18510 ;  /* 0x0001851000027802 */ /* 0x000fe40000000f00 */
[----:B-1---5:R-:W-:Y:S05]  /*18500*/  CALL.REL.NOINC `($__internal_43_$__cuda_sm70_shflsync_bfly_p) ;  /* 0x000000d000007944 */ /* 0x022fea0003c00000 */
[----:B------:R-:W2:Y:S02]  /*18510*/  LDL.LU R2, [R1+0x2c] ;  /* 0x00002c0001027983 */ /* 0x000ea40000300800 */
[----:B--2---:R-:W-:Y:S01]  /*18520*/  FADD.FTZ R4, R2, R0 ;  /* 0x0000000002047221 */ /* 0x004fe20000010000 */
[----:B------:R-:W-:-:S02]  /*18530*/  MOV R0, 0x1 ;  /* 0x0000000100007802 */ /* 0x000fc40000000f00 */
[----:B------:R-:W-:Y:S02]  /*18540*/  MOV R2, 0x18560 ;  /* 0x0001856000027802 */ /* 0x000fe40000000f00 */
[----:B------:R-:W-:Y:S05]  /*18550*/  CALL.REL.NOINC `($__internal_43_$__cuda_sm70_shflsync_bfly_p) ;  /* 0x0000008000007944 */ /* 0x000fea0003c00000 */
[----:B------:R-:W-:Y:S01]  /*18560*/  MOV R3, R0 ;  /* 0x0000000000037202 */ /* 0x000fe20000000f00 */
[----:B------:R-:W-:Y:S05]  /*18570*/  BRA `(.L_x_2753) ;  /* 0xffffaac000007947 */ /* 0x000fea000383ffff */
.L_x_2729:
[----:B--2---:R-:W-:Y:S01]  /*18580*/  IMAD.MOV.U32 R0, RZ, RZ, R14 ;  /* 0x000000ffff007224 */ /* 0x004fe200078e000e */
[----:B-----5:R-:W-:Y:S01]  /*18590*/  MOV R44, RZ ;  /* 0x000000ff002c7202 */ /* 0x020fe20000000f00 */
[----:B-1--4-:R-:W-:Y:S01]  /*185a0*/  IMAD.MOV.U32 R3, RZ, RZ, 0x1f ;  /* 0x0000001fff037424 */ /* 0x012fe200078e00ff */
[----:B------:R-:W-:Y:S02]  /*185b0*/  MOV R2, 0x185d0 ;  /* 0x000185d000027802 */ /* 0x000fe40000000f00 */
[----:B---3--:R-:W-:Y:S05]  /*185c0*/  CALL.REL.NOINC `($__internal_44_$__cuda_sm70_shflsync_idx_p) ;  /* 0x0000007000007944 */ /* 0x008fea0003c00000 */
[----:B-1---5:R-:W-:Y:S05]  /*185d0*/  BRA `(.L_x_2754) ;  /* 0xffffd3b000007947 */ /* 0x022fea000383ffff */
        .weak           $__internal_43_$__cuda_sm70_shflsync_bfly_p
        .type           $__internal_43_$__cuda_sm70_shflsync_bfly_p,@function
        .size           $__internal_43_$__cuda_sm70_shflsync_bfly_p,($__internal_44_$__cuda_sm70_shflsync_idx_p - $__internal_43_$__cuda_sm70_shflsync_bfly_p)
$__internal_43_$__cuda_sm70_shflsync_bfly_p:
[----:B------:R-:W-:Y:S02]  /*185e0*/  MOV R200, 0xffffffff ;  /* 0xffffffff00c87802 */ /* 0x000fe40000000f00 */
[----:B------:R-:W-:Y:S02]  /*185f0*/  MOV R3, 0x1f ;  /* 0x0000001f00037802 */ /* 0x000fe40000000f00 */
[----:B------:R-:W-:Y:S04]  /*18600*/  WARPSYNC R200 ;  /* 0x000000c800007348 */ /* 0x000fe80003800000 */
[----:B------:R1:W2:Y:S02]  /*18610*/  SHFL.BFLY PT, R0, R4, R0, R3 ;  /* 0x0c00000004007389 */ /* 0x0002a400000e0003 */
[----:B-1----:R-:W-:-:S04]  /*18620*/  MOV R3, 0x0 ;  /* 0x0000000000037802 */ /* 0x002fc80000000f00 */
[----:B--2---:R-:W-:Y:S05]  /*18630*/  RET.REL.NODEC R2 `(_ZN7cutlass13device_kernelIN5flash19enable_sm80_to_sm89INS1_16FlashAttnFwdSm80INS1_25CollectiveMainloopFwdSm80ILi8ELi1ELb0EN4cute5tupleIJNS5_1CILi128EEENS7_ILi96EEENS7_ILi256EEEEEELi256ENS_10bfloat16_tEfNS_4arch4Sm80ELb1ELb0ELb1ELb0ELb1ELb0ELb1ELb1EEENS1_21CollectiveEpilogueFwdINS6_IJS8_SA_S9_EEENS6_IJNS7_ILi1EEESI_SI_EEESC_SE_Li256ELb0ELb1ELb1ELb0EEENS1_30DynamicPersistentTileSchedulerILi256ELi256ELb1ELb1ELb0EEEEEEEEEvNT_6ParamsE) ;  /* 0xfffe79c002007950 */ /* 0x004fea0003c3ffff */
        .weak           $__internal_44_$__cuda_sm70_shflsync_idx_p
        .type           $__internal_44_$__cuda_sm70_shflsync_idx_p,@function
        .size           $__internal_44_$__cuda_sm70_shflsync_idx_p,(.L_x_3287 - $__internal_44_$__cuda_sm70_shflsync_idx_p)
$__internal_44_$__cuda_sm70_shflsync_idx_p:
[----:B------:R1:W-:Y:S02]  /*18640*/  STL [R1+0x198], R4 ;  /* 0x0001980401007387 */ /* 0x0003e40000100800 */
[----:B-1----:R-:W-:-:S04]  /*18650*/  MOV R4, 0xffffffff ;  /* 0xffffffff00047802 */ /* 0x002fc80000000f00 */
[----:B------:R-:W-:Y:S04]  /*18660*/  WARPSYNC R4 ;  /* 0x0000000400007348 */ /* 0x000fe80003800000 */
[----:B------:R1:W2:Y:S04]  /*18670*/  SHFL.IDX PT, R0, R0, R44, R3 ;  /* 0x0000002c00007389 */ /* 0x0002a800000e0003 */
[----:B-1----:R1:W5:Y:S01]  /*18680*/  LDL.LU R4, [R1+0x198] ;  /* 0x0001980001047983 */ /* 0x0023620000300800 */
[----:B------:R-:W-:-:S04]  /*18690*/  MOV R3, 0x0 ;  /* 0x0000000000037802 */ /* 0x000fc80000000f00 */
[----:B--2---:R-:W-:Y:S05]  /*186a0*/  RET.REL.NODEC R2 `(_ZN7cutlass13device_kernelIN5flash19enable_sm80_to_sm89INS1_16FlashAttnFwdSm80INS1_25CollectiveMainloopFwdSm80ILi8ELi1ELb0EN4cute5tupleIJNS5_1CILi128EEENS7_ILi96EEENS7_ILi256EEEEEELi256ENS_10bfloat16_tEfNS_4arch4Sm80ELb1ELb0ELb1ELb0ELb1ELb0ELb1ELb1EEENS1_21CollectiveEpilogueFwdINS6_IJS8_SA_S9_EEENS6_IJNS7_ILi1EEESI_SI_EEESC_SE_Li256ELb0ELb1ELb1ELb0EEENS1_30DynamicPersistentTileSchedulerILi256ELi256ELb1ELb1ELb0EEEEEEEEEvNT_6ParamsE) ;  /* 0xfffe795002007950 */ /* 0x004fea0003c3ffff */
.L_x_2755:
        /* <DEDUP_REMOVED lines=13> */
.L_x_3287:


//--------------------- .text._ZN7cutlass13device_kernelIN5flash19enable_sm80_to_sm89INS1_16FlashAttnFwdSm80INS1_25CollectiveMainloopFwdSm80ILi8ELi1ELb0EN4cute5tupleIJNS5_1CILi128EEENS7_ILi64EEENS7_ILi256EEEEEELi256ENS_10bfloat16_tEfNS_4arch4Sm80ELb1ELb0ELb1ELb1ELb1ELb0ELb1ELb1EEENS1_21CollectiveEpilogueFwdINS6_IJS8_SA_S9_EEENS6_IJNS7_ILi1EEESI_SI_EEESC_SE_Li256ELb1ELb1ELb1ELb0EEENS1_36VarlenDynamicPersistentTileSchedulerILi128ELi64ELi256ELi256ELb1ELb1ELb0ELb1ELb1ELb1EEEEEEEEEvNT_6ParamsE --------------------------
	.section	.text._ZN7cutlass13device_kernelIN5flash19enable_sm80_to_sm89INS1_16FlashAttnFwdSm80INS1_25CollectiveMainloopFwdSm80ILi8ELi1ELb0EN4cute5tupleIJNS5_1CILi128EEENS7_ILi64EEENS7_ILi256EEEEEELi256ENS_10bfloat16_tEfNS_4arch4Sm80ELb1ELb0ELb1ELb1ELb1ELb0ELb1ELb1EEENS1_21CollectiveEpilogueFwdINS6_IJS8_SA_S9_EEENS6_IJNS7_ILi1EEESI_SI_EEESC_SE_Li256ELb1ELb1ELb1ELb0EEENS1_36VarlenDynamicPersistentTileSchedulerILi128ELi64ELi256ELi256ELb1ELb1ELb0ELb1ELb1ELb1EEEEEEEEEvNT_6ParamsE,"ax",@progbits
	.sectioninfo	@"SHI_REGISTERS=255"
	.align	128
.text._ZN7cutlass13device_kernelIN5flash19enable_sm80_to_sm89INS1_16FlashAttnFwdSm80INS1_25CollectiveMainloopFwdSm80ILi8ELi1ELb0EN4cute5tupleIJNS5_1CILi128EEENS7_ILi64EEENS7_ILi256EEEEEELi256ENS_10bfloat16_tEfNS_4arch4Sm80ELb1ELb0ELb1ELb1ELb1ELb0ELb1ELb1EEENS1_21CollectiveEpilogueFwdINS6_IJS8_SA_S9_EEENS6_IJNS7_ILi1EEESI_SI_EEESC_SE_Li256ELb1ELb1ELb1ELb0EEENS1_36VarlenDynamicPersistentTileSchedulerILi128ELi64ELi256ELi256ELb1ELb1ELb0ELb1ELb1ELb1EEEEEEEEEvNT_6ParamsE:
        .type           _ZN7cutlass13device_kernelIN5flash19enable_sm80_to_sm89INS1_16FlashAttnFwdSm80INS1_25CollectiveMainloopFwdSm80ILi8ELi1ELb0EN4cute5tupleIJNS5_1CILi128EEENS7_ILi64EEENS7_ILi256EEEEEELi256ENS_10bfloat16_tEfNS_4arch4Sm80ELb1ELb0ELb1ELb1ELb1ELb0ELb1ELb1EEENS1_21CollectiveEpilogueFwdINS6_IJS8_SA_S9_EEENS6_IJNS7_ILi1EEESI_SI_EEESC_SE_Li256ELb1ELb1ELb1ELb0EEENS1_36VarlenDynamicPersistentTileSchedulerILi128ELi64ELi256ELi256ELb1ELb1ELb0ELb1ELb1ELb1EEEEEEEEEvNT_6ParamsE,@function
        .size           _ZN7cutlass13device_kernelIN5flash19enable_sm80_to_sm89INS1_16FlashAttnFwdSm80INS1_25CollectiveMainloopFwdSm80ILi8ELi1ELb0EN4cute5tupleIJNS5_1CILi128EEENS7_ILi64EEENS7_ILi256EEEEEELi256ENS_10bfloat16_tEfNS_4arch4Sm80ELb1ELb0ELb1ELb1ELb1ELb0ELb1ELb1EEENS1_21CollectiveEpilogueFwdINS6_IJS8_SA_S9_EEENS6_IJNS7_ILi1EEESI_SI_EEESC_SE_Li256ELb1ELb1ELb1ELb0EEENS1_36VarlenDynamicPersistentTileSchedulerILi128ELi64ELi256ELi256ELb1ELb1ELb0ELb1ELb1ELb1EEEEEEEEEvNT_6ParamsE,(.L_x_3290 - _ZN7cutlass13device_kernelIN5flash19enable_sm80_to_sm89INS1_16FlashAttnFwdSm80INS1_25CollectiveMainloopFwdSm80ILi8ELi1ELb0EN4cute5tupleIJNS5_1CILi128EEENS7_ILi64EEENS7_ILi256EEEEEELi256ENS_10bfloat16_tEfNS_4arch4Sm80ELb1ELb0ELb1ELb1ELb1ELb0ELb1ELb1EEENS1_21CollectiveEpilogueFwdINS6_IJS8_SA_S9_EEENS6_IJNS7_ILi1EEESI_SI_EEESC_SE_Li256ELb1ELb1ELb1ELb0EEENS1_36VarlenDynamicPersistentTileSchedulerILi128ELi64ELi256ELi256ELb1ELb1ELb0ELb1ELb1ELb1EEEEEEEEEvNT_6ParamsE)
        .other          _ZN7cutlass13device_kernelIN5flash19enable_sm80_to_sm89INS1_16FlashAttnFwdSm80INS1_25CollectiveMainloopFwdSm80ILi8ELi1ELb0EN4cute5tupleIJNS5_1CILi128EEENS7_ILi64EEENS7_ILi256EEEEEELi256ENS_10bfloat16_tEfNS_4arch4Sm80ELb1ELb0ELb1ELb1ELb1ELb0ELb1ELb1EEENS1_21CollectiveEpilogueFwdINS6_IJS8_SA_S9_EEENS6_IJNS7_ILi1EEESI_SI_EEESC_SE_Li256ELb1ELb1ELb1ELb0EEENS1_36VarlenDynamicPersistentTileSchedulerILi128ELi64ELi256ELi256ELb1ELb1ELb0ELb1ELb1ELb1EEEEEEEEEvNT_6ParamsE,@"STO_CUDA_ENTRY STV_DEFAULT"
_ZN7cutlass13device_kernelIN5flash19enable_sm80_to_sm89INS1_16FlashAttnFwdSm80INS1_25CollectiveMainloopFwdSm80ILi8ELi1ELb0EN4cute5tupleIJNS5_1CILi128EEENS7_ILi64EEENS7_ILi256EEEEEELi256ENS_10bfloat16_tEfNS_4arch4Sm80ELb1ELb0ELb1ELb1ELb1ELb0ELb1ELb1EEENS1_21CollectiveEpilogueFwdINS6_IJS8_SA_S9_EEENS6_IJNS7_ILi1EEESI_SI_EEESC_SE_Li256ELb1ELb1ELb1ELb0EEENS1_36VarlenDynamicPersistentTileSchedulerILi128ELi64ELi256ELi256ELb1ELb1ELb0ELb1ELb1ELb1EEEEEEEEEvNT_6ParamsE:
        /* <DEDUP_REMOVED lines=52> */
.L_x_2761:
        /* <DEDUP_REMOVED lines=16> */
.L_x_2878:
        /* <DEDUP_REMOVED lines=16> */
.L_x_2879:
[----:B---3--:R-:W-:-:S05]  /*0540*/  IMAD R0, R0, c[0x0][0x538], RZ ;  /* 0x00014e0000007a24 */ /* 0x008fca00078e02ff */
[----:B------:R-:W-:-:S04]  /*0550*/  IADD3 R6, R0, R6, RZ ;  /* 0x0000000600067210 */ /* 0x000fc80007ffe0ff */
[----:B------:R-:W-:-:S13]  /*0560*/  ISETP.GT.AND P0, PT, R6, UR4, PT ;  /* 0x0000000406007c0c */ /* 0x000fda000bf04270 */
[----:B-12---:R-:W-:Y:S05]  /*0570*/  @!P0 BRA `(.L_x_2761) ;  /* 0xfffffdc000008947 */ /* 0x006fea000383ffff */
.L_x_2757:
[----:B------:R-:W-:-:S05]  /*0580*/  IADD3 R10, -R0, R6, RZ ;  /* 0x00000006000a7210 */ /* 0x000fca0007ffe1ff */
[----:B------:R-:W-:-:S05]  /*0590*/  IMAD R0, R4, c[0x0][0x538], R10 ;  /* 0x00014e0004007a24 */ /* 0x000fca00078e020a */
[----:B------:R-:W-:Y:S01]  /*05a0*/  ISETP.GT.AND P0, PT, R0, UR4, PT ;  /* 0x0000000400007c0c */ /* 0x000fe2000bf04270 */
[----:B------:R-:W-:-:S12]  /*05b0*/  BRA.DIV ~URZ, `(.L_x_2762) ;  /* 0x000144d27f007947 */ /* 0x000fd8000b800000 */
[----:B------:R-:W-:-:S04]  /*05c0*/  VOTE.ANY R6, PT, !P0 ;  /* 0x0000000000067806 */ /* 0x000fc800040e0100 */
.L_x_2880:
[----:B------:R-:W1:Y:S02]  /*05d0*/  POPC R0, R6 ;  /* 0x0000000600007309 */ /* 0x000e640000000000 */
[----:B-12---:R-:W-:Y:S01]  /*05e0*/  IADD3 R243, R0, R7, RZ ;  /* 0x0000000700f37210 */ /* 0x006fe20007ffe0ff */
[----:B------:R-:W-:Y:S05]  /*05f0*/  BRA.DIV ~URZ, `(.L_x_2763) ;  /* 0x000144e27f007947 */ /* 0x000fea000b800000 */
[----:B------:R1:W2:Y:S01]  /*0600*/  SHFL.IDX PT, R12, R9, R0, 0x1f ;  /* 0x00001f00090c7589 */ /* 0x0002a200000e0000 */
[----:B------:R-:W-:-:S03]  /*0610*/  MOV R5, RZ ;  /* 0x000000ff00057202 */ /* 0x000fc60000000f00 */
[----:B------:R1:W3:Y:S04]  /*0620*/  SHFL.IDX PT, R9, R8, R0, 0x1f ;  /* 0x00001f0008097589 */ /* 0x0002e800000e0000 */
.L_x_2881:
[----:B------:R-:W-:Y:S01]  /*0630*/  ISETP.NE.AND P0, PT, R6, RZ, PT ;  /* 0x000000ff0600720c */ /* 0x000fe20003f05270 */
[----:B------:R-:W-:-:S12]  /*0640*/  BSSY B0, `(.L_x_2764) ;  /* 0x0000005000007945 */ /* 0x000fd80003800000 */
[----:B------:R-:W-:Y:S05]  /*0650*/  @!P0 BRA `(.L_x_2765) ;  /* 0x0000003000008947 */ /* 0x000fea0003800000 */
[----:B-1----:R-:W-:Y:S01]  /*0660*/  IADD3 R0, R0, -0x1, RZ ;  /* 0xffffffff00007810 */ /* 0x002fe20007ffe0ff */
[----:B------:R-:W-:Y:S05]  /*0670*/  BRA.DIV ~URZ, `(.L_x_2766) ;  /* 0x000145427f007947 */ /* 0x000fea000b800000 */
[----:B------:R1:W4:Y:S02]  /*0680*/  SHFL.IDX PT, R5, R4, R0, 0x1f ;  /* 0x00001f0004057589 */ /* 0x00032400000e0000 */
.L_x_2765:
[----:B------:R-:W-:Y:S05]  /*0690*/  BSYNC B0 ;  /* 0x0000000000007941 */ /* 0x000fea0003800000 */
.L_x_2764:
        /* <DEDUP_REMOVED lines=67> */
.L_x_2768:
        /* <DEDUP_REMOVED lines=68> */
.L_x_2769:
[----:B------:R-:W-:Y:S05]  /*0f10*/  BSYNC B0 ;  /* 0x0000000000007941 */ /* 0x000fea0003800000 */
.L_x_2767:
[----:B------:R-:W-:-:S04]  /*0f20*/  LOP3.LUT R0, RZ, R0, RZ, 0x33, !PT ;  /* 0x00000000ff007212 */ /* 0x000fc800078e33ff */
[----:B------:R-:W-:Y:S01]  /*0f30*/  IADD3 R241, R0, R12, RZ ;  /* 0x0000000c00f17210 */ /* 0x000fe20007ffe0ff */
[----:B------:R-:W-:Y:S05]  /*0f40*/  BRA `(.L_x_2770) ;  /* 0x0000004000007947 */ /* 0x000fea0003800000 */
.L_x_2758:
[----:B--2---:R-:W-:Y:S01]  /*0f50*/  IMAD.MOV.U32 R241, RZ, RZ, RZ ;  /* 0x000000fffff17224 */ /* 0x004fe200078e00ff */
[----:B------:R-:W-:Y:S01]  /*0f60*/  MOV R242, RZ ;  /* 0x000000ff00f27202 */ /* 0x000fe20000000f00 */
[----:B------:R-:W-:Y:S01]  /*0f70*/  IMAD.U32 R240, RZ, RZ, UR4 ;  /* 0x00000004fff07e24 */ /* 0x000fe2000f8e00ff */
[----:B------:R-:W-:Y:S02]  /*0f80*/  MOV R243, c[0x0][0x53c] ;  /* 0x00014f0000f37a02 */ /* 0x000fe40000000f00 */
.L_x_2770:
[----:B------:R-:W-:Y:S01]  /*0f90*/  ISETP.NE.AND P0, PT, R13, RZ, PT ;  /* 0x000000ff0d00720c */ /* 0x000fe20003f05270 */
[----:B------:R-:W-:-:S12]  /*0fa0*/  WARPSYNC 0xffffffff ;  /* 0xffffffff00007948 */ /* 0x000fd80003800000 */
[----:B------:R1:W-:Y:S04]  /*0fb0*/  @!P0 STS.128 [0x20100], R240 ;  /* 0x020100f0ff008388 */ /* 0x0003e80000000c00 */
[----:B------:R-:W-:Y:S06]  /*0fc0*/  BAR.ARV 0x5, 0x100 ;  /* 0x0144000000007b1d */ /* 0x000fec0000002000 */
.L_x_2756:
        /* <DEDUP_REMOVED lines=78> */
[----:B------:R-:W-:Y:S01]  /*14b0*/  IMAD.SHL.U32 R215, R11, 0x2, RZ ;  /* 0x000000020bd77824 */ /* 0x000fe200078e00ff */
[----:B------:R-:W-:Y:S01]  /*14c0*/  LOP3.LUT R2, R6, R2, RZ, 0x3c, !PT ;  /* 0x0000000206027212 */ /* 0x000fe200078e3cff */
[----:B------:R-:W-:Y:S01]  /*14d0*/  IMAD R250, R9, 0x8, R15 ;  /* 0x0000000809fa7824 */ /* 0x000fe200078e020f */
        /* <DEDUP_REMOVED lines=8> */
[----:B------:R-:W-:Y:S02]  /*1560*/  SHF.R.S32.HI R5, RZ, 0x1f, R217 ;  /* 0x0000001fff057819 */ /* 0x000fe400000114d9 */
[----:B------:R-:W-:Y:S01]  /*1570*/  SHF.R.S32.HI R5, RZ, 0x1f, R224 ;  /* 0x0000001fff057819 */ /* 0x000fe200000114e0 */
[----:B------:R-:W-:Y:S01]  /*1580*/  IMAD.IADD R2, R16, 0x1, -R2 ;  /* 0x0000000110027824 */ /* 0x000fe200078e0a02 */
[----:B------:R-:W-:Y:S02]  /*1590*/  SEL R5, R8, 0xffffffe0, !P1 ;  /* 0xffffffe008057807 */ /* 0x000fe40004800000 */
[----:B------:R-:W-:Y:S01]  /*15a0*/  LEA R11, R7, 0x80, 0x1 ;  /* 0x00000080070b7811 */ /* 0x000fe200078e08ff */
[----:B------:R-:W-:Y:S01]  /*15b0*/  IMAD.SHL.U32 R248, R2, 0x2, RZ ;  /* 0x0000000202f87824 */ /* 0x000fe200078e00ff */
[----:B------:R-:W-:-:S02]  /*15c0*/  SEL R2, R8, 0xffffffe0, !P4 ;  /* 0xffffffe008027807 */ /* 0x000fc40006000000 */
[----:B------:R-:W-:Y:S01]  /*15d0*/  IADD3 R225, R217, 0xc0, RZ ;  /* 0x000000c0d9e17810 */ /* 0x000fe20007ffe0ff */
[----:B------:R-:W-:Y:S01]  /*15e0*/  STL [R1+0x4], R11 ;  /* 0x0000040b01007387 */ /* 0x000fe20000100800 */
        /* <DEDUP_REMOVED lines=9> */
[----:B------:R-:W-:Y:S02]  /*1680*/  SHF.R.S32.HI R8, RZ, 0x1f, R42 ;  /* 0x0000001fff087819 */ /* 0x000fe4000001142a */
[----:B------:R-:W-:-:S02]  /*1690*/  IADD3 R30, R248, 0x68, RZ ;  /* 0x00000068f81e7810 */ /* 0x000fc40007ffe0ff */
[C---:B------:R-:W-:Y:S02]  /*16a0*/  IADD3 R29, R248.reuse, 0x70, RZ ;  /* 0x00000070f81d7810 */ /* 0x040fe40007ffe0ff */
[----:B------:R-:W-:Y:S02]  /*16b0*/  SHF.R.S32.HI R7, RZ, 0x1f, R41 ;  /* 0x0000001fff077819 */ /* 0x000fe40000011429 */
[----:B------:R-:W-:Y:S02]  /*16c0*/  SHF.R.S32.HI R8, RZ, 0x1f, R40 ;  /* 0x0000001fff087819 */ /* 0x000fe40000011428 */
[C---:B------:R-:W-:Y:S02]  /*16d0*/  IADD3 R27, R248.reuse, 0x80, RZ ;  /* 0x00000080f81b7810 */ /* 0x040fe40007ffe0ff */
[----:B------:R-:W-:Y:S02]  /*16e0*/  IADD3 R26, R248, 0x88, RZ ;  /* 0x00000088f81a7810 */ /* 0x000fe40007ffe0ff */
[----:B------:R-:W-:-:S02]  /*16f0*/  SHF.R.S32.HI R7, RZ, 0x1f, R39 ;  /* 0x0000001fff077819 */ /* 0x000fc40000011427 */
[----:B------:R-:W-:Y:S02]  /*1700*/  SHF.R.S32.HI R8, RZ, 0x1f, R38 ;  /* 0x0000001fff087819 */ /* 0x000fe40000011426 */
[C---:B------:R-:W-:Y:S02]  /*1710*/  IADD3 R37, R248.reuse, 0x30, RZ ;  /* 0x00000030f8257810 */ /* 0x040fe40007ffe0ff */
[C---:B------:R-:W-:Y:S02]  /*1720*/  IADD3 R24, R248.reuse, 0x98, RZ ;  /* 0x00000098f8187810 */ /* 0x040fe40007ffe0ff */
[----:B------:R-:W-:Y:S02]  /*1730*/  IADD3 R23, R248, 0xa0, RZ ;  /* 0x000000a0f8177810 */ /* 0x000fe40007ffe0ff */
[----:B------:R-:W-:Y:S02]  /*1740*/  SHF.R.S32.HI R7, RZ, 0x1f, R36 ;  /* 0x0000001fff077819 */ /* 0x000fe40000011424 */
[----:B------:R-:W-:-:S02]  /*1750*/  SHF.R.S32.HI R8, RZ, 0x1f, R35 ;  /* 0x0000001fff087819 */ /* 0x000fc40000011423 */
[C---:B------:R-:W-:Y:S02]  /*1760*/  IADD3 R34, R248.reuse, 0x48, RZ ;  /* 0x00000048f8227810 */ /* 0x040fe40007ffe0ff */
[C---:B------:R-:W-:Y:S02]  /*1770*/  IADD3 R21, R248.reuse, 0xb0, RZ ;  /* 0x000000b0f8157810 */ /* 0x040fe40007ffe0ff */
[C---:B------:R-:W-:Y:S02]  /*1780*/  IADD3 R20, R248.reuse, 0xb8, RZ ;  /* 0x000000b8f8147810 */ /* 0x040fe40007ffe0ff */
[----:B------:R-:W-:Y:S02]  /*1790*/  SHF.R.S32.HI R7, RZ, 0x1f, R33 ;  /* 0x0000001fff077819 */ /* 0x000fe40000011421 */
[----:B------:R-:W-:Y:S02]  /*17a0*/  SHF.R.S32.HI R8, RZ, 0x1f, R32 ;  /* 0x0000001fff087819 */ /* 0x000fe40000011420 */
[----:B------:R-:W-:-:S02]  /*17b0*/  IADD3 R31, R248, 0x60, RZ ;  /* 0x00000060f81f7810 */ /* 0x000fc40007ffe0ff */
[C---:B------:R-:W-:Y:S02]  /*17c0*/  IADD3 R18, R248.reuse, 0xc8, RZ ;  /* 0x000000c8f8127810 */ /* 0x040fe40007ffe0ff */
[C---:B------:R-:W-:Y:S02]  /*17d0*/  IADD3 R17, R248.reuse, 0xd0, RZ ;  /* 0x000000d0f8117810 */ /* 0x040fe40007ffe0ff */
[----:B------:R-:W-:Y:S02]  /*17e0*/  SHF.R.S32.HI R7, RZ, 0x1f, R30 ;  /* 0x0000001fff077819 */ /* 0x000fe4000001141e */
[----:B------:R-:W-:Y:S02]  /*17f0*/  SHF.R.S32.HI R8, RZ, 0x1f, R29 ;  /* 0x0000001fff087819 */ /* 0x000fe4000001141d */
[C---:B------:R-:W-:Y:S02]  /*1800*/  IADD3 R28, R248.reuse, 0x78, RZ ;  /* 0x00000078f81c7810 */ /* 0x040fe40007ffe0ff */
[----:B-1----:R-:W-:-:S02]  /*1810*/  IADD3 R15, R248, 0xe0, RZ ;  /* 0x000000e0f80f7810 */ /* 0x002fc40007ffe0ff */
[C---:B------:R-:W-:Y:S02]  /*1820*/  IADD3 R14, R248.reuse, 0xe8, RZ ;  /* 0x000000e8f80e7810 */ /* 0x040fe40007ffe0ff */
[----:B------:R-:W-:Y:S02]  /*1830*/  SHF.R.S32.HI R7, RZ, 0x1f, R27 ;  /* 0x0000001fff077819 */ /* 0x000fe4000001141b */
[----:B------:R-:W-:Y:S02]  /*1840*/  SHF.R.S32.HI R8, RZ, 0x1f, R26 ;  /* 0x0000001fff087819 */ /* 0x000fe4000001141a */
[----:B------:R-:W-:Y:S02]  /*1850*/  IADD3 R25, R248, 0x90, RZ ;  /* 0x00000090f8197810 */ /* 0x000fe40007ffe0ff */
[----:B------:R-:W-:Y:S02]  /*1860*/  SHF.R.S32.HI R9, RZ, 0x1f, R37 ;  /* 0x0000001fff097819 */ /* 0x000fe40000011425 */
[----:B------:R-:W-:-:S02]  /*1870*/  SHF.R.S32.HI R7, RZ, 0x1f, R24 ;  /* 0x0000001fff077819 */ /* 0x000fc40000011418 */
[----:B------:R-:W-:Y:S02]  /*1880*/  SHF.R.S32.HI R8, RZ, 0x1f, R23 ;  /* 0x0000001fff087819 */ /* 0x000fe40000011417 */
[C---:B------:R-:W-:Y:S02]  /*1890*/  IADD3 R22, R248.reuse, 0xa8, RZ ;  /* 0x000000a8f8167810 */ /* 0x040fe40007ffe0ff */
[----:B------:R-:W-:Y:S02]  /*18a0*/  SHF.R.S32.HI R9, RZ, 0x1f, R34 ;  /* 0x0000001fff097819 */ /* 0x000fe40000011422 */
[----:B------:R-:W-:Y:S02]  /*18b0*/  SHF.R.S32.HI R7, RZ, 0x1f, R21 ;  /* 0x0000001fff077819 */ /* 0x000fe40000011415 */
[----:B------:R-:W-:Y:S02]  /*18c0*/  SHF.R.S32.HI R8, RZ, 0x1f, R20 ;  /* 0x0000001fff087819 */ /* 0x000fe40000011414 */
[----:B------:R-:W-:-:S02]  /*18d0*/  IADD3 R19, R248, 0xc0, RZ ;  /* 0x000000c0f8137810 */ /* 0x000fc40007ffe0ff */
[----:B------:R-:W-:Y:S02]  /*18e0*/  SHF.R.S32.HI R9, RZ, 0x1f, R31 ;  /* 0x0000001fff097819 */ /* 0x000fe4000001141f */
[----:B------:R-:W-:Y:S02]  /*18f0*/  SHF.R.S32.HI R7, RZ, 0x1f, R18 ;  /* 0x0000001fff077819 */ /* 0x000fe40000011412 */
[----:B------:R-:W-:Y:S02]  /*1900*/  SHF.R.S32.HI R8, RZ, 0x1f, R17 ;  /* 0x0000001fff087819 */ /* 0x000fe40000011411 */
[----:B------:R-:W-:Y:S02]  /*1910*/  SHF.R.S32.HI R6, RZ, 0x1f, R225 ;  /* 0x0000001fff067819 */ /* 0x000fe400000114e1 */
[----:B------:R-:W-:Y:S02]  /*1920*/  IADD3 R16, R248, 0xd8, RZ ;  /* 0x000000d8f8107810 */ /* 0x000fe40007ffe0ff */
[----:B------:R-:W-:-:S02]  /*1930*/  SHF.R.S32.HI R9, RZ, 0x1f, R28 ;  /* 0x0000001fff097819 */ /* 0x000fc4000001141c */
[----:B------:R-:W-:Y:S02]  /*1940*/  SHF.R.S32.HI R7, RZ, 0x1f, R15 ;  /* 0x0000001fff077819 */ /* 0x000fe4000001140f */
[----:B------:R-:W-:Y:S01]  /*1950*/  SHF.R.S32.HI R8, RZ, 0x1f, R14 ;  /* 0x0000001fff087819 */ /* 0x000fe2000001140e */
[C---:B------:R-:W-:Y:S01]  /*1960*/  IMAD.IADD R8, R11.reuse, 0x1, R5 ;  /* 0x000000010b087824 */ /* 0x040fe200078e0205 */
[----:B------:R-:W-:Y:S02]  /*1970*/  SEL R6, R10, 0xffffffc0, !P2 ;  /* 0xffffffc00a067807 */ /* 0x000fe40005000000 */
[----:B------:R-:W-:Y:S02]  /*1980*/  IADD3 R13, R248, 0xf0, RZ ;  /* 0x000000f0f80d7810 */ /* 0x000fe40007ffe0ff */
[----:B------:R-:W-:Y:S01]  /*1990*/  SHF.R.S32.HI R9, RZ, 0x1f, R25 ;  /* 0x0000001fff097819 */ /* 0x000fe20000011419 */
[----:B------:R1:W-:Y:S01]  /*19a0*/  STL [R1+0x10], R8 ;  /* 0x0000100801007387 */ /* 0x0003e20000100800 */
[----:B------:R-:W-:-:S02]  /*19b0*/  IADD3 R7, R11, -0x10, RZ ;  /* 0xfffffff00b077810 */ /* 0x000fc40007ffe0ff */
[----:B------:R-:W-:Y:S02]  /*19c0*/  SHF.R.S32.HI R9, RZ, 0x1f, R22 ;  /* 0x0000001fff097819 */ /* 0x000fe40000011416 */
[----:B------:R-:W-:Y:S02]  /*19d0*/  @P0 IADD3 R7, R11, 0x10, RZ ;  /* 0x000000100b070810 */ /* 0x000fe40007ffe0ff */
[----:B------:R-:W-:Y:S02]  /*19e0*/  SHF.R.S32.HI R9, RZ, 0x1f, R19 ;  /* 0x0000001fff097819 */ /* 0x000fe40000011413 */
[----:B------:R-:W-:Y:S01]  /*19f0*/  SHF.R.S32.HI R9, RZ, 0x1f, R16 ;  /* 0x0000001fff097819 */ /* 0x000fe20000011410 */
[----:B------:R-:W-:Y:S01]  /*1a00*/  IMAD.IADD R5, R5, 0x1, R7 ;  /* 0x0000000105057824 */ /* 0x000fe200078e0207 */
[----:B------:R-:W-:Y:S01]  /*1a10*/  SHF.R.S32.HI R9, RZ, 0x1f, R13 ;  /* 0x0000001fff097819 */ /* 0x000fe2000001140d */
[----:B------:R-:W-:Y:S01]  /*1a20*/  IMAD.IADD R9, R11, 0x1, R6 ;  /* 0x000000010b097824 */ /* 0x000fe200078e0206 */
[----:B------:R-:W-:Y:S01]  /*1a30*/  LEA R208, R3, 0x10100, 0x1 ;  /* 0x0001010003d07811 */ /* 0x000fe200078e08ff */
[----:B------:R-:W-:Y:S01]  /*1a40*/  IMAD.IADD R3, R6, 0x1, R7 ;  /* 0x0000000106037824 */ /* 0x000fe200078e0207 */
[----:B------:R-:W-:-:S02]  /*1a50*/  LEA R203, R4, 0x100, 0x1 ;  /* 0x0000010004cb7811 */ /* 0x000fc400078e08ff */
[----:B------:R2:W-:Y:S01]  /*1a60*/  STL [R1+0x20], R9 ;  /* 0x0000200901007387 */ /* 0x0005e20000100800 */
[----:B------:R-:W-:Y:S01]  /*1a70*/  IMAD.IADD R209, R208, 0x1, R2 ;  /* 0x00000001d0d17824 */ /* 0x000fe200078e0202 */
[----:B------:R-:W-:Y:S01]  /*1a80*/  IADD3 R223, R217, 0x40, RZ ;  /* 0x00000040d9df7810 */ /* 0x000fe20007ffe0ff */
[----:B------:R-:W-:Y:S01]  /*1a90*/  IMAD.IADD R204, R2, 0x1, R203 ;  /* 0x0000000102cc7824 */ /* 0x000fe200078e02cb */
[----:B------:R-:W-:Y:S01]  /*1aa0*/  LEA R200, R0, 0x8100, 0x1 ;  /* 0x0000810000c87811 */ /* 0x000fe200078e08ff */
[--C-:B------:R-:W-:Y:S01]  /*1ab0*/  IMAD.IADD R2, R5, 0x1, R6.reuse ;  /* 0x0000000105027824 */ /* 0x100fe200078e0206 */
[----:B------:R-:W-:Y:S01]  /*1ac0*/  SHF.R.S32.HI R12, RZ, 0x1f, R223 ;  /* 0x0000001fff0c7819 */ /* 0x000fe200000114df */
[----:B-1----:R-:W-:Y:S01]  /*1ad0*/  IMAD.IADD R8, R8, 0x1, R6 ;  /* 0x0000000108087824 */ /* 0x002fe200078e0206 */
[----:B------:R-:W-:Y:S02]  /*1ae0*/  SEL R0, R10, 0xffffffc0, !P3 ;  /* 0xffffffc00a007807 */ /* 0x000fe40005800000 */
[----:B------:R-:W-:-:S02]  /*1af0*/  IADD3 R12, R248, 0xf8, RZ ;  /* 0x000000f8f80c7810 */ /* 0x000fc40007ffe0ff */
[----:B------:R2:W-:Y:S01]  /*1b00*/  STL [R1+0x1c], R8 ;  /* 0x00001c0801007387 */ /* 0x0005e20000100800 */
[----:B------:R-:W-:Y:S01]  /*1b10*/  IMAD.IADD R211, R208, 0x1, R0 ;  /* 0x00000001d0d37824 */ /* 0x000fe200078e0200 */
[----:B------:R-:W-:Y:S01]  /*1b20*/  SHF.R.S32.HI R10, RZ, 0x1f, R12 ;  /* 0x0000001fff0a7819 */ /* 0x000fe2000001140c */
[C---:B------:R-:W-:Y:S01]  /*1b30*/  IMAD.IADD R206, R0.reuse, 0x1, R203 ;  /* 0x0000000100ce7824 */ /* 0x040fe200078e02cb */
[----:B------:R2:W-:Y:S01]  /*1b40*/  STL [R1+0x8], R7 ;  /* 0x0000080701007387 */ /* 0x0005e20000100800 */
[----:B------:R-:W-:Y:S02]  /*1b50*/  IMAD.IADD R210, R209, 0x1, R0 ;  /* 0x00000001d1d27824 */ /* 0x000fe400078e0200 */
[----:B------:R-:W-:Y:S01]  /*1b60*/  IMAD.IADD R205, R0, 0x1, R204 ;  /* 0x0000000100cd7824 */ /* 0x000fe200078e02cc */
[----:B------:R2:W-:Y:S04]  /*1b70*/  STL [R1+0x18], R3 ;  /* 0x0000180301007387 */ /* 0x0005e80000100800 */
[----:B------:R2:W-:Y:S04]  /*1b80*/  STL [R1+0xc], R5 ;  /* 0x00000c0501007387 */ /* 0x0005e80000100800 */
[----:B------:R2:W-:Y:S02]  /*1b90*/  STL [R1+0x14], R2 ;  /* 0x0000140201007387 */ /* 0x0005e40000100800 */
.L_x_2877:
[----:B--2---:R-:W-:-:S04]  /*1ba0*/  IMAD.MOV.U32 R8, RZ, RZ, 0x4 ;  /* 0x00000004ff087424 */ /* 0x004fc800078e00ff */
[----:B------:R-:W-:-:S05]  /*1bb0*/  IMAD.WIDE R2, R243, R8, c[0x0][0x588] ;  /* 0x00016200f3027625 */ /* 0x000fca00078e0208 */
[----:B------:R-:W2:Y:S01]  /*1bc0*/  LDG.E R251, [R2.64] ;  /* 0x0000000602fb7981 */ /* 0x000ea2000c1e1900 */
[----:B------:R-:W-:Y:S01]  /*1bd0*/  ISETP.NE.U32.AND P4, PT, RZ, c[0x0][0x370], PT ;  /* 0x0000dc00ff007a0c */ /* 0x000fe20003f85070 */
[----:B------:R-:W-:Y:S01]  /*1be0*/  IMAD.MOV.U32 R229, RZ, RZ, RZ ;  /* 0x000000ffffe57224 */ /* 0x000fe200078e00ff */
[----:B------:R-:W-:Y:S01]  /*1bf0*/  ISETP.NE.U32.AND P3, PT, RZ, c[0x0][0x360], PT ;  /* 0x0000d800ff007a0c */ /* 0x000fe20003f65070 */
[----:B------:R-:W-:Y:S01]  /*1c00*/  IMAD.MOV.U32 R11, RZ, RZ, RZ ;  /* 0x000000ffff0b7224 */ /* 0x000fe200078e00ff */
[----:B------:R-:W-:Y:S02]  /*1c10*/  ISETP.NE.AND.EX P4, PT, RZ, c[0x0][0x374], PT, P4 ;  /* 0x0000dd00ff007a0c */ /* 0x000fe40003f85340 */
[----:B------:R-:W-:Y:S02]  /*1c20*/  ISETP.NE.AND.EX P3, PT, RZ, c[0x0][0x364], PT, P3 ;  /* 0x0000d900ff007a0c */ /* 0x000fe40003f65330 */
[----:B------:R-:W-:-:S04]  /*1c30*/  ISETP.NE.U32.AND P0, PT, RZ, c[0x0][0x348], PT ;  /* 0x0000d200ff007a0c */ /* 0x000fc80003f05070 */
[----:B------:R-:W-:Y:S02]  /*1c40*/  ISETP.NE.AND.EX P0, PT, RZ, c[0x0][0x34c], PT, P0 ;  /* 0x0000d300ff007a0c */ /* 0x000fe40003f05300 */
[----:B--2---:R-:W-:Y:S01]  /*1c50*/  SHF.R.S32.HI R12, RZ, 0x1f, R251 ;  /* 0x0000001fff0c7819 */ /* 0x004fe200000114fb */
[C---:B------:R-:W-:Y:S02]  /*1c60*/  IMAD.SHL.U32 R252, R251.reuse, 0x4, RZ ;  /* 0x00000004fbfc7824 */ /* 0x040fe400078e00ff */
[C---:B------:R-:W-:Y:S02]  /*1c70*/  @P4 LEA R6, P2, R251.reuse, c[0x0][0x370], 0x2 ;  /* 0x0000dc00fb064a11 */ /* 0x040fe400078410ff */
[C-C-:B------:R-:W-:Y:S01]  /*1c80*/  SHF.L.U64.HI R13, R251.reuse, 0x2, R12.reuse ;  /* 0x00000002fb0d7819 */ /* 0x140fe2000001020c */
[----:B------:R1:W-:Y:S01]  /*1c90*/  STL [R1+0x2c], R12 ;  /* 0x00002c0c01007387 */ /* 0x0003e20000100800 */
[----:B------:R-:W-:Y:S02]  /*1ca0*/  @P4 LEA.HI.X R7, R251, c[0x0][0x374], R12, 0x2, P2 ;  /* 0x0000dd00fb074a11 */ /* 0x000fe400010f140c */
[C---:B------:R-:W-:Y:S01]  /*1cb0*/  @P3 IADD3 R4, P1, R252.reuse, c[0x0][0x360], RZ ;  /* 0x0000d800fc043a10 */ /* 0x040fe20007f3e0ff */
[----:B------:R1:W-:Y:S01]  /*1cc0*/  STL [R1], R13 ;  /* 0x0000000d01007387 */ /* 0x0003e20000100800 */
[----:B------:R-:W-:-:S02]  /*1cd0*/  IADD3 R2, P2, R252, c[0x0][0x348], RZ ;  /* 0x0000d200fc027a10 */ /* 0x000fc40007f5e0ff */
[C---:B------:R-:W-:Y:S01]  /*1ce0*/  @P3 IADD3.X R5, R13.reuse, c[0x0][0x364], RZ, P1, !PT ;  /* 0x0000d9000d053a10 */ /* 0x040fe20000ffe4ff */
[----:B------:R1:W5:Y:S01]  /*1cf0*/  @P4 LDG.E R229, [R6.64] ;  /* 0x0000000606e54981 */ /* 0x000362000c1e1900 */
[----:B------:R-:W-:-:S03]  /*1d00*/  IADD3.X R3, R13, c[0x0][0x34c], RZ, P2, !PT ;  /* 0x0000d3000d037a10 */ /* 0x000fc600017fe4ff */
        /* <DEDUP_REMOVED lines=9> */
.L_x_2771:
[----:B------:R-:W-:-:S04]  /*1da0*/  ISETP.NE.U32.AND P1, PT, RZ, c[0x0][0x368], PT ;  /* 0x0000da00ff007a0c */ /* 0x000fc80003f25070 */
[----:B------:R-:W-:-:S13]  /*1db0*/  ISETP.NE.AND.EX P1, PT, RZ, c[0x0][0x36c], PT, P1 ;  /* 0x0000db00ff007a0c */ /* 0x000fda0003f25310 */
[----:B------:R-:W-:Y:S05]  /*1dc0*/  @!P1 BRA `(.L_x_2772) ;  /* 0x0000004000009947 */ /* 0x000fea0003800000 */
[----:B-1----:R-:W-:-:S04]  /*1dd0*/  IADD3 R2, P1, R252, c[0x0][0x368], RZ ;  /* 0x0000da00fc027a10 */ /* 0x002fc80007f3e0ff */
[----:B------:R-:W-:-:S05]  /*1de0*/  IADD3.X R3, R13, c[0x0][0x36c], RZ, P1, !PT ;  /* 0x0000db000d037a10 */ /* 0x000fca0000ffe4ff */
[----:B------:R1:W5:Y:S01]  /*1df0*/  LDG.E R0, [R2.64] ;  /* 0x0000000602007981 */ /* 0x000362000c1e1900 */
[----:B------:R-:W-:Y:S05]  /*1e00*/  BRA `(.L_x_2773) ;  /* 0x0000008000007947 */ /* 0x000fea0003800000 */
.L_x_2772:
        /* <DEDUP_REMOVED lines=8> */
.L_x_2773:
[----:B-1----:R-:W-:Y:S01]  /*1e90*/  IMAD.MOV.U32 R2, RZ, RZ, c[0x0][0x2c4] ;  /* 0x0000b100ff027624 */ /* 0x002fe200078e00ff */
[----:B------:R-:W-:Y:S01]  /*1ea0*/  BSSY B0, `(.L_x_2774) ;  /* 0x000003b000007945 */ /* 0x000fe20003800000 */
[----:B------:R-:W-:Y:S02]  /*1eb0*/  IMAD.SHL.U32 R239, R241, 0x80, RZ ;  /* 0x00000080f1ef7824 */ /* 0x000fe400078e00ff */
[----:B-----5:R-:W-:Y:S01]  /*1ec0*/  IMAD.IADD R212, R0, 0x1, -R229 ;  /* 0x0000000100d47824 */ /* 0x020fe200078e0ae5 */
[----:B------:R-:W-:-:S02]  /*1ed0*/  ISETP.NE.AND P4, PT, R2, 0x1, PT ;  /* 0x000000010200780c */ /* 0x000fc40003f85270 */
[----:B------:R-:W-:Y:S02]  /*1ee0*/  IADD3 R2, R239, 0x7f, RZ ;  /* 0x0000007fef027810 */ /* 0x000fe40007ffe0ff */
[----:B------:R-:W-:-:S03]  /*1ef0*/  IADD3 R3, R212, 0x40, -R213 ;  /* 0x00000040d4037810 */ /* 0x000fc60007ffe8d5 */
[----:B------:R-:W-:-:S06]  /*1f00*/  IMAD.MOV.U32 R0, RZ, RZ, R2 ;  /* 0x000000ffff007224 */ /* 0x000fcc00078e0002 */
[----:B------:R-:W-:Y:S01]  /*1f10*/  @P4 IMAD.HI.U32 R4, R2, c[0x0][0x2c8], RZ ;  /* 0x0000b20002044a27 */ /* 0x000fe200078e00ff */
[----:B------:R-:W-:-:S04]  /*1f20*/  IADD3 R2, R212, 0x3f, RZ ;  /* 0x0000003fd4027810 */ /* 0x000fc80007ffe0ff */
[----:B------:R-:W-:-:S05]  /*1f30*/  @P4 SHF.R.U32.HI R0, RZ, c[0x0][0x2cc], R4 ;  /* 0x0000b300ff004a19 */ /* 0x000fca0000011604 */
[----:B------:R-:W-:Y:S01]  /*1f40*/  IMAD.IADD R0, R3, 0x1, R0 ;  /* 0x0000000103007824 */ /* 0x000fe200078e0200 */
[----:B------:R-:W-:-:S04]  /*1f50*/  SHF.R.S32.HI R3, RZ, 0x1f, R2 ;  /* 0x0000001fff037819 */ /* 0x000fc80000011402 */
[----:B------:R-:W-:Y:S02]  /*1f60*/  SHF.R.S32.HI R4, RZ, 0x1f, R0 ;  /* 0x0000001fff047819 */ /* 0x000fe40000011400 */
[----:B------:R-:W-:Y:S02]  /*1f70*/  LEA.HI R2, R3, R2, RZ, 0x6 ;  /* 0x0000000203027211 */ /* 0x000fe400078f30ff */
[----:B------:R-:W-:Y:S02]  /*1f80*/  LEA.HI R0, R4, R0, RZ, 0x6 ;  /* 0x0000000004007211 */ /* 0x000fe400078f30ff */
[----:B------:R-:W-:Y:S02]  /*1f90*/  SHF.R.S32.HI R3, RZ, 0x6, R2 ;  /* 0x00000006ff037819 */ /* 0x000fe40000011402 */
[----:B------:R-:W-:Y:S02]  /*1fa0*/  SHF.R.S32.HI R0, RZ, 0x6, R0 ;  /* 0x00000006ff007819 */ /* 0x000fe40000011400 */
[----:B------:R-:W-:-:S02]  /*1fb0*/  LOP3.LUT R2, R242, 0xff000000, RZ, 0xc0, !PT ;  /* 0xff000000f2027812 */ /* 0x000fc400078ec0ff */
[----:B------:R-:W-:Y:S02]  /*1fc0*/  IMNMX R7, R3, R0, PT ;  /* 0x0000000003077217 */ /* 0x000fe40003800200 */
[----:B------:R-:W-:Y:S02]  /*1fd0*/  LOP3.LUT R4, R242, 0xff0000, RZ, 0xc0, !PT ;  /* 0x00ff0000f2047812 */ /* 0x000fe400078ec0ff */
        /* <DEDUP_REMOVED lines=39> */
.L_x_2775:
[----:B------:R-:W-:Y:S05]  /*2250*/  BSYNC B0 ;  /* 0x0000000000007941 */ /* 0x000fea0003800000 */
.L_x_2774:
[----:B------:R-:W-:Y:S01]  /*2260*/  IMAD R226, R14, R2, RZ ;  /* 0x000000020ee27224 */ /* 0x000fe200078e02ff */
        /* <DEDUP_REMOVED lines=76> */
[----:B-1----:R-:W-:Y:S01]  /*2730*/  IMAD.IADD R5, R227, 0x1, R239 ;  /* 0x00000001e3057824 */ /* 0x002fe200078e02ef */
[----:B------:R-:W-:Y:S02]  /*2740*/  LOP3.LUT R16, R242, 0xffff, RZ, 0xc0, !PT ;  /* 0x0000fffff2107812 */ /* 0x000fe400078ec0ff */
[----:B------:R-:W-:Y:S01]  /*2750*/  SEL R6, R12, RZ, !P0 ;  /* 0x000000ff0c067207 */ /* 0x000fe20004000000 */
[----:B------:R-:W-:Y:S01]  /*2760*/  IMAD R0, R0, c[0x0][0x178], RZ ;  /* 0x00005e0000007a24 */ /* 0x000fe200078e02ff */
[----:B------:R-:W-:Y:S01]  /*2770*/  SEL R4, R251, RZ, !P0 ;  /* 0x000000fffb047207 */ /* 0x000fe20004000000 */
[----:B------:R-:W-:Y:S01]  /*2780*/  @P4 IMAD.HI.U32 R7, R5, c[0x0][0x2c8], RZ ;  /* 0x0000b20005074a27 */ /* 0x000fe200078e00ff */
[----:B------:R-:W-:Y:S02]  /*2790*/  ISETP.GE.AND P6, PT, R217, c[0x0][0x198], PT ;  /* 0x00006600d9007a0c */ /* 0x000fe40003fc6270 */
[----:B------:R-:W-:Y:S01]  /*27a0*/  ISETP.GE.AND P5, PT, R223, c[0x0][0x198], PT ;  /* 0x00006600df007a0c */ /* 0x000fe20003fa6270 */
[----:B------:R-:W-:Y:S01]  /*27b0*/  IMAD R0, R11, c[0x0][0x17c], R0 ;  /* 0x00005f000b007a24 */ /* 0x000fe200078e0200 */
[----:B------:R-:W-:Y:S01]  /*27c0*/  ISETP.GE.AND P3, PT, R224, c[0x0][0x198], PT ;  /* 0x00006600e0007a0c */ /* 0x000fe20003f66270 */
[----:B------:R-:W-:Y:S01]  /*27d0*/  IMAD R6, R6, c[0x0][0x1c0], RZ ;  /* 0x0000700006067a24 */ /* 0x000fe200078e02ff */
[----:B------:R-:W-:-:S02]  /*27e0*/  ISETP.GE.AND P2, PT, R225, c[0x0][0x198], PT ;  /* 0x00006600e1007a0c */ /* 0x000fc40003f46270 */
[----:B------:R-:W-:Y:S01]  /*27f0*/  IADD3 R100, R241, -0x1, RZ ;  /* 0xfffffffff1647810 */ /* 0x000fe20007ffe0ff */
[----:B------:R-:W-:Y:S02]  /*2800*/  IMAD R6, R4, c[0x0][0x1c4], R6 ;  /* 0x0000710004067a24 */ /* 0x000fe400078e0206 */
[----:B--2---:R-:W-:-:S04]  /*2810*/  IMAD.WIDE.U32 R2, R11, c[0x0][0x178], RZ ;  /* 0x00005e000b027a25 */ /* 0x004fc800078e00ff */
[----:B------:R-:W-:Y:S01]  /*2820*/  IMAD.IADD R3, R3, 0x1, R0 ;  /* 0x0000000103037824 */ /* 0x000fe200078e0200 */
[----:B------:R-:W-:Y:S02]  /*2830*/  MOV R0, R5 ;  /* 0x0000000500007202 */ /* 0x000fe40000000f00 */
[----:B------:R-:W-:Y:S01]  /*2840*/  @P4 SHF.R.U32.HI R0, RZ, c[0x0][0x2cc], R7 ;  /* 0x0000b300ff004a19 */ /* 0x000fe20000011607 */
[----:B------:R-:W-:-:S03]  /*2850*/  IMAD.WIDE.U32 R2, R16, c[0x0][0x1b8], R2 ;  /* 0x00006e0010027a25 */ /* 0x000fc600078e0002 */
        /* <DEDUP_REMOVED lines=16> */
[----:B------:R-:W-:Y:S01]  /*2960*/  LEA.HI.X R5, R2, c[0x0][0x164], R0, 0x1, P0 ;  /* 0x0000590002057a11 */ /* 0x000fe200000f0c00 */
[----:B------:R-:W-:Y:S01]  /*2970*/  @!P1 IMAD.MOV.U32 R15, RZ, RZ, R251 ;  /* 0x000000ffff0f9224 */ /* 0x000fe200078e00fb */
[----:B------:R-:W-:Y:S05]  /*2980*/  BRA.DIV ~URZ, `(.L_x_2777) ;  /* 0x000122a27f007947 */ /* 0x000fea000b800000 */
[----:B------:R1:W2:Y:S02]  /*2990*/  SHFL.IDX PT, R4, R5, RZ, 0x181f ;  /* 0x00181fff05047589 */ /* 0x0002a400000e0000 */
.L_x_2882:
[----:B------:R-:W-:Y:S05]  /*29a0*/  BRA.DIV ~URZ, `(.L_x_2778) ;  /* 0x000122f27f007947 */ /* 0x000fea000b800000 */
[----:B------:R3:W4:Y:S02]  /*29b0*/  SHFL.IDX PT, R0, R14, RZ, 0x181f ;  /* 0x00181fff0e007589 */ /* 0x00072400000e0000 */
.L_x_2883:
[----:B------:R-:W-:Y:S01]  /*29c0*/  IMAD R13, R213, c[0x0][0x2c4], RZ ;  /* 0x0000b100d50d7a24 */ /* 0x000fe200078e02ff */
[----:B------:R-:W-:Y:S01]  /*29d0*/  IADD3 R12, R249, R239, RZ ;  /* 0x000000eff90c7210 */ /* 0x000fe20007ffe0ff */
[----:B------:R-:W-:Y:S03]  /*29e0*/  BSSY B0, `(.L_x_2779) ;  /* 0x0000016000007945 */ /* 0x000fe60003800000 */
[----:B------:R-:W-:-:S13]  /*29f0*/  ISETP.GE.AND P0, PT, R12, R13, PT ;  /* 0x0000000d0c00720c */ /* 0x000fda0003f06270 */
[----:B------:R-:W-:Y:S05]  /*2a00*/  @P0 BRA `(.L_x_2780) ;  /* 0x0000013000000947 */ /* 0x000fea0003800000 */
[----:B------:R-:W-:Y:S02]  /*2a10*/  SHF.R.S32.HI R2, RZ, 0x1f, R217 ;  /* 0x0000001fff027819 */ /* 0x000fe400000114d9 */
[-C--:B----4-:R-:W-:Y:S02]  /*2a20*/  LEA R10, P1, R217, R0.reuse, 0x1 ;  /* 0x00000000d90a7211 */ /* 0x090fe400078208ff */
[----:B------:R-:W-:Y:S02]  /*2a30*/  LEA R8, P0, R223, R0, 0x1 ;  /* 0x00000000df087211 */ /* 0x000fe400078008ff */
[----:B--2---:R-:W-:Y:S02]  /*2a40*/  LEA.HI.X R11, R217, R4, R2, 0x1, P1 ;  /* 0x00000004d90b7211 */ /* 0x004fe400008f0c02 */
[----:B------:R-:W-:Y:S02]  /*2a50*/  SHF.R.S32.HI R2, RZ, 0x1f, R223 ;  /* 0x0000001fff027819 */ /* 0x000fe400000114df */
[----:B------:R-:W-:Y:S01]  /*2a60*/  LEA R6, P1, R224, R0, 0x1 ;  /* 0x00000000e0067211 */ /* 0x000fe200078208ff */
[----:B------:R-:W-:Y:S01]  /*2a70*/  @!PT LDS RZ, [RZ] ;  /* 0x00000000fffff984 */ /* 0x000fe20000000800 */
[----:B------:R-:W-:Y:S01]  /*2a80*/  @!PT LDS RZ, [RZ] ;  /* 0x00000000fffff984 */ /* 0x000fe20000000800 */
[----:B------:R-:W-:Y:S01]  /*2a90*/  @!PT LDS RZ, [RZ] ;  /* 0x00000000fffff984 */ /* 0x000fe20000000800 */
[----:B------:R2:W-:Y:S01]  /*2aa0*/  LDGSTS.E.BYPASS.LTC128B.128 [R215+0x10100], [R10.64], !P6 ;  /* 0x101000000ad77fae */ /* 0x0005e2000f101d46 */
[----:B------:R-:W-:-:S02]  /*2ab0*/  SHF.R.S32.HI R18, RZ, 0x1f, R224 ;  /* 0x0000001fff127819 */ /* 0x000fc400000114e0 */
[----:B------:R-:W-:Y:S02]  /*2ac0*/  LEA.HI.X R9, R223, R4, R2, 0x1, P0 ;  /* 0x00000004df097211 */ /* 0x000fe400000f0c02 */
[----:B------:R-:W-:Y:S02]  /*2ad0*/  SHF.R.S32.HI R17, RZ, 0x1f, R225 ;  /* 0x0000001fff117819 */ /* 0x000fe400000114e1 */
[C---:B------:R-:W-:Y:S01]  /*2ae0*/  LEA R2, P0, R225.reuse, R0, 0x1 ;  /* 0x00000000e1027211 */ /* 0x040fe200078008ff */
[----:B------:R2:W-:Y:S01]  /*2af0*/  LDGSTS.E.BYPASS.LTC128B.128 [R215+0x14100], [R8.64], !P5 ;  /* 0x1410000008d77fae */ /* 0x0005e2000e901d46 */
[-C--:B------:R-:W-:Y:S02]  /*2b00*/  LEA.HI.X R7, R224, R4.reuse, R18, 0x1, P1 ;  /* 0x00000004e0077211 */ /* 0x080fe400008f0c12 */
[----:B------:R-:W-:-:S03]  /*2b10*/  LEA.HI.X R3, R225, R4, R17, 0x1, P0 ;  /* 0x00000004e1037211 */ /* 0x000fc600000f0c11 */
[----:B------:R2:W-:Y:S04]  /*2b20*/  LDGSTS.E.BYPASS.LTC128B.128 [R215+0x18100], [R6.64], !P3 ;  /* 0x1810000006d77fae */ /* 0x0005e8000d901d46 */
[----:B------:R2:W-:Y:S02]  /*2b30*/  LDGSTS.E.BYPASS.LTC128B.128 [R215+0x1c100], [R2.64], !P2 ;  /* 0x1c10000002d77fae */ /* 0x0005e4000d101d46 */
.L_x_2780:
[----:B------:R-:W-:Y:S05]  /*2b40*/  BSYNC B0 ;  /* 0x0000000000007941 */ /* 0x000fea0003800000 */
.L_x_2779:
[----:B------:R-:W-:Y:S05]  /*2b50*/  BRA.DIV ~URZ, `(.L_x_2781) ;  /* 0x000121b27f007947 */ /* 0x000fea000b800000 */
[----:B--2---:R2:W1:Y:S04]  /*2b60*/  SHFL.IDX PT, R4, R5, 0x1, 0x181f ;  /* 0x00381f0005047f89 */ /* 0x00446800000e0000 */
[----:B----4-:R2:W4:Y:S02]  /*2b70*/  SHFL.IDX PT, R0, R14, 0x1, 0x181f ;  /* 0x00381f000e007f89 */ /* 0x01052400000e0000 */
.L_x_2884:
[----:B------:R-:W-:Y:S01]  /*2b80*/  IADD3 R2, R12, 0x20, RZ ;  /* 0x000000200c027810 */ /* 0x000fe20007ffe0ff */
[----:B------:R-:W-:Y:S03]  /*2b90*/  BSSY B0, `(.L_x_2782) ;  /* 0x0000016000007945 */ /* 0x000fe60003800000 */
[----:B------:R-:W-:-:S13]  /*2ba0*/  ISETP.GE.AND P0, PT, R2, R13, PT ;  /* 0x0000000d0200720c */ /* 0x000fda0003f06270 */
[----:B------:R-:W-:Y:S05]  /*2bb0*/  @P0 BRA `(.L_x_2783) ;  /* 0x0000013000000947 */ /* 0x000fea0003800000 */
[----:B------:R-:W-:Y:S02]  /*2bc0*/  SHF.R.S32.HI R3, RZ, 0x1f, R217 ;  /* 0x0000001fff037819 */ /* 0x000fe400000114d9 */
[-C--:B----4-:R-:W-:Y:S02]  /*2bd0*/  LEA R10, P1, R217, R0.reuse, 0x1 ;  /* 0x00000000d90a7211 */ /* 0x090fe400078208ff */
[----:B------:R-:W-:Y:S02]  /*2be0*/  LEA R8, P0, R223, R0, 0x1 ;  /* 0x00000000df087211 */ /* 0x000fe400078008ff */
[----:B-1----:R-:W-:Y:S02]  /*2bf0*/  LEA.HI.X R11, R217, R4, R3, 0x1, P1 ;  /* 0x00000004d90b7211 */ /* 0x002fe400008f0c03 */
        /* <DEDUP_REMOVED lines=15> */
.L_x_2783:
[----:B------:R-:W-:Y:S05]  /*2cf0*/  BSYNC B0 ;  /* 0x0000000000007941 */ /* 0x000fea0003800000 */
.L_x_2782:
[----:B------:R-:W-:Y:S05]  /*2d00*/  BRA.DIV ~URZ, `(.L_x_2784) ;  /* 0x000120d27f007947 */ /* 0x000fea000b800000 */
[----:B-1----:R1:W2:Y:S02]  /*2d10*/  SHFL.IDX PT, R4, R5, 0x2, 0x181f ;  /* 0x00581f0005047f89 */ /* 0x0022a400000e0000 */
.L_x_2885:
[----:B------:R-:W-:Y:S05]  /*2d20*/  BRA.DIV ~URZ, `(.L_x_2785) ;  /* 0x000121227f007947 */ /* 0x000fea000b800000 */
[----:B----4-:R4:W1:Y:S02]  /*2d30*/  SHFL.IDX PT, R0, R14, 0x2, 0x181f ;  /* 0x00581f000e007f89 */ /* 0x01086400000e0000 */
.L_x_2886:
[----:B------:R-:W-:Y:S01]  /*2d40*/  IADD3 R2, R12, 0x40, RZ ;  /* 0x000000400c027810 */ /* 0x000fe20007ffe0ff */
[----:B------:R-:W-:Y:S03]  /*2d50*/  BSSY B0, `(.L_x_2786) ;  /* 0x0000016000007945 */ /* 0x000fe60003800000 */
[----:B------:R-:W-:-:S13]  /*2d60*/  ISETP.GE.AND P0, PT, R2, R13, PT ;  /* 0x0000000d0200720c */ /* 0x000fda0003f06270 */
[----:B------:R-:W-:Y:S05]  /*2d70*/  @P0 BRA `(.L_x_2787) ;  /* 0x0000013000000947 */ /* 0x000fea0003800000 */
[----:B------:R-:W-:Y:S02]  /*2d80*/  SHF.R.S32.HI R3, RZ, 0x1f, R217 ;  /* 0x0000001fff037819 */ /* 0x000fe400000114d9 */
[-C--:B-1----:R-:W-:Y:S02]  /*2d90*/  LEA R10, P1, R217, R0.reuse, 0x1 ;  /* 0x00000000d90a7211 */ /* 0x082fe400078208ff */
        /* <DEDUP_REMOVED lines=17> */
.L_x_2787:
[----:B------:R-:W-:Y:S05]  /*2eb0*/  BSYNC B0 ;  /* 0x0000000000007941 */ /* 0x000fea0003800000 */
.L_x_2786:
[----:B------:R-:W-:Y:S05]  /*2ec0*/  BRA.DIV ~URZ, `(.L_x_2788) ;  /* 0x00011ff27f007947 */ /* 0x000fea000b800000 */
[----:B--2---:R2:W3:Y:S04]  /*2ed0*/  SHFL.IDX PT, R4, R5, 0x3, 0x181f ;  /* 0x00781f0005047f89 */ /* 0x0044e800000e0000 */
[----:B-1----:R2:W1:Y:S02]  /*2ee0*/  SHFL.IDX PT, R0, R14, 0x3, 0x181f ;  /* 0x00781f000e007f89 */ /* 0x00246400000e0000 */
.L_x_2887:
[----:B------:R-:W-:Y:S01]  /*2ef0*/  IADD3 R2, R12, 0x60, RZ ;  /* 0x000000600c027810 */ /* 0x000fe20007ffe0ff */
[----:B-----5:R-:W-:Y:S01]  /*2f00*/  IMAD.WIDE.U32 R232, R15, c[0x0][0x2b0], RZ ;  /* 0x0000ac000fe87a25 */ /* 0x020fe200078e00ff */
[----:B------:R-:W-:-:S02]  /*2f10*/  SHF.R.S32.HI R20, RZ, 0x1f, R217 ;  /* 0x0000001fff147819 */ /* 0x000fc400000114d9 */
[----:B------:R-:W-:Y:S02]  /*2f20*/  ISETP.GE.AND P1, PT, R2, R13, PT ;  /* 0x0000000d0200720c */ /* 0x000fe40003f26270 */
[----:B------:R-:W-:Y:S02]  /*2f30*/  SHF.R.S32.HI R19, RZ, 0x1f, R223 ;  /* 0x0000001fff137819 */ /* 0x000fe400000114df */
[----:B------:R-:W-:Y:S02]  /*2f40*/  SHF.R.S32.HI R18, RZ, 0x1f, R224 ;  /* 0x0000001fff127819 */ /* 0x000fe400000114e0 */
[----:B------:R-:W-:-:S07]  /*2f50*/  SHF.R.S32.HI R17, RZ, 0x1f, R225 ;  /* 0x0000001fff117819 */ /* 0x000fce00000114e1 */
        /* <DEDUP_REMOVED lines=23> */
[----:B-1----:R-:W-:-:S02]  /*30d0*/  IMAD R2, R100, 0x40, R227 ;  /* 0x0000004064027824 */ /* 0x002fc400078e02e3 */
        /* <DEDUP_REMOVED lines=12> */
[----:B------:R1:W2:Y:S01]  /*31a0*/  @!P1 LDG.E R214, [R4.64] ;  /* 0x0000000604d69981 */ /* 0x0002a2000c1e1900 */
        /* <DEDUP_REMOVED lines=16> */
[----:B------:R-:W-:Y:S01]  /*32b0*/  IMAD.SHL.U32 R106, R217, 0x2, RZ ;  /* 0x00000002d96a7824 */ /* 0x000fe200078e00ff */
[----:B------:R-:W-:Y:S01]  /*32c0*/  ISETP.GE.AND P5, PT, R13, 0x1, PT ;  /* 0x000000010d00780c */ /* 0x000fe20003fa6270 */
[----:B------:R-:W-:Y:S02]  /*32d0*/  IMAD.SHL.U32 R107, R223, 0x2, RZ ;  /* 0x00000002df6b7824 */ /* 0x000fe400078e00ff */
[C---:B------:R-:W-:Y:S02]  /*32e0*/  IMAD R0, R5.reuse, c[0x0][0x1e0], RZ ;  /* 0x0000780005007a24 */ /* 0x040fe400078e02ff */
[----:B------:R-:W-:-:S02]  /*32f0*/  IMAD R6, R5, c[0x0][0x208], RZ ;  /* 0x0000820005067a24 */ /* 0x000fc400078e02ff */
[C---:B------:R-:W-:Y:S02]  /*3300*/  IMAD R0, R218.reuse, c[0x0][0x1e4], R0 ;  /* 0x00007900da007a24 */ /* 0x040fe400078e0200 */
[----:B------:R-:W-:Y:S02]  /*3310*/  IMAD R7, R218, c[0x0][0x20c], R6 ;  /* 0x00008300da077a24 */ /* 0x000fe400078e0206 */
[----:B------:R-:W-:Y:S02]  /*3320*/  IMAD.IADD R3, R3, 0x1, R0 ;  /* 0x0000000103037824 */ /* 0x000fe400078e0200 */
[----:B------:R-:W-:Y:S01]  /*3330*/  @P5 ISETP.GE.AND P2, PT, R223, c[0x0][0x1d4], PT ;  /* 0x00007500df005a0c */ /* 0x000fe20003f46270 */
[C---:B------:R-:W-:Y:S01]  /*3340*/  IMAD.SHL.U32 R108, R224.reuse, 0x2, RZ ;  /* 0x00000002e06c7824 */ /* 0x040fe200078e00ff */
[----:B------:R-:W-:Y:S01]  /*3350*/  @P5 ISETP.GE.AND P1, PT, R224, c[0x0][0x1d4], PT ;  /* 0x00007500e0005a0c */ /* 0x000fe20003f26270 */
        /* <DEDUP_REMOVED lines=10> */
[----:B------:R-:W-:-:S03]  /*3400*/  @P5 ISETP.GE.AND P0, PT, R217, c[0x0][0x1d4], PT ;  /* 0x00007500d9005a0c */ /* 0x000fc60003f06270 */
[----:B------:R1:W2:Y:S04]  /*3410*/  SHFL.IDX PT, R0, R2, RZ, 0x181f ;  /* 0x00181fff02007589 */ /* 0x0002a800000e0000 */
[----:B------:R-:W3:Y:S04]  /*3420*/  SHFL.IDX PT, R8, R11, RZ, 0x181f ;  /* 0x00181fff0b087589 */ /* 0x000ee800000e0000 */
[----:B------:R-:W5:Y:S01]  /*3430*/  SHFL.IDX PT, R11, R11, 0x1, 0x181f ;  /* 0x00381f000b0b7f89 */ /* 0x000f6200000e0000 */
[----:B-1----:R-:W-:Y:S01]  /*3440*/  IMAD.WIDE.U32 R2, R218, c[0x0][0x208], RZ ;  /* 0x00008200da027a25 */ /* 0x002fe200078e00ff */
[----:B--2---:R-:W-:-:S03]  /*3450*/  @P5 LEA R4, P6, R217, R0, 0x1 ;  /* 0x00000000d9045211 */ /* 0x004fc600078c08ff */
[----:B------:R-:W-:Y:S01]  /*3460*/  IMAD.IADD R3, R3, 0x1, R7 ;  /* 0x0000000103037824 */ /* 0x000fe200078e0207 */
[----:B---3--:R-:W-:Y:S02]  /*3470*/  @P5 LEA.HI.X R5, R217, R8, R20, 0x1, P6 ;  /* 0x00000008d9055211 */ /* 0x008fe400030f0c14 */
[C---:B------:R-:W-:Y:S01]  /*3480*/  @P5 LEA R6, P6, R223.reuse, R0, 0x1 ;  /* 0x00000000df065211 */ /* 0x040fe200078c08ff */
[----:B------:R-:W-:Y:S02]  /*3490*/  IMAD.WIDE.U32 R2, R214, c[0x0][0x218], R2 ;  /* 0x00008600d6027a25 */ /* 0x000fe400078e0002 */
[----:B------:R1:W-:Y:S01]  /*34a0*/  @P5 LDGSTS.E.BYPASS.LTC128B.128 [R215+0x8100], [R4.64], !P0 ;  /* 0x0810000004d75fae */ /* 0x0003e2000c101d46 */
[----:B------:R-:W-:Y:S02]  /*34b0*/  @P5 LEA.HI.X R7, R223, R8, R19, 0x1, P6 ;  /* 0x00000008df075211 */ /* 0x000fe400030f0c13 */
[----:B------:R-:W-:-:S03]  /*34c0*/  ISETP.GE.AND P6, PT, R13, 0x21, PT ;  /* 0x000000210d00780c */ /* 0x000fc60003fc6270 */
[----:B------:R2:W-:Y:S01]  /*34d0*/  @P5 LDGSTS.E.BYPASS.LTC128B.128 [R215+0xa100], [R6.64], !P2 ;  /* 0x0a10000006d75fae */ /* 0x0005e2000d101d46 */
[----:B------:R-:W-:Y:S02]  /*34e0*/  @P5 ISETP.GE.AND P2, PT, R225, c[0x0][0x1d4], PT ;  /* 0x00007500e1005a0c */ /* 0x000fe40003f46270 */
[----:B-1----:R-:W-:-:S04]  /*34f0*/  @P5 LEA R4, P0, R224, R0, 0x1 ;  /* 0x00000000e0045211 */ /* 0x002fc800078008ff */
[----:B------:R-:W-:Y:S02]  /*3500*/  @P5 LEA.HI.X R5, R224, R8, R18, 0x1, P0 ;  /* 0x00000008e0055211 */ /* 0x000fe400000f0c12 */
[----:B--2---:R-:W-:Y:S01]  /*3510*/  @P5 LEA R6, P0, R225, R0, 0x1 ;  /* 0x00000000e1065211 */ /* 0x004fe200078008ff */
[----:B------:R-:W-:Y:S02]  /*3520*/  IMAD R0, R9, c[0x0][0x218], RZ ;  /* 0x0000860009007a24 */ /* 0x000fe400078e02ff */
[----:B------:R1:W-:Y:S01]  /*3530*/  @P5 LDGSTS.E.BYPASS.LTC128B.128 [R215+0xc100], [R4.64], !P1 ;  /* 0x0c10000004d75fae */ /* 0x0003e2000c901d46 */
[----:B------:R-:W-:Y:S01]  /*3540*/  @P5 LEA.HI.X R7, R225, R8, R17, 0x1, P0 ;  /* 0x00000008e1075211 */ /* 0x000fe200000f0c11 */
[----:B------:R-:W-:Y:S01]  /*3550*/  IMAD R8, R214, c[0x0][0x21c], R0 ;  /* 0x00008700d6087a24 */ /* 0x000fe200078e0200 */
[----:B------:R-:W-:-:S03]  /*3560*/  @P6 ISETP.GE.AND P0, PT, R217, c[0x0][0x1d4], PT ;  /* 0x00007500d9006a0c */ /* 0x000fc60003f06270 */
[----:B------:R2:W-:Y:S01]  /*3570*/  @P5 LDGSTS.E.BYPASS.LTC128B.128 [R215+0xe100], [R6.64], !P2 ;  /* 0x0e10000006d75fae */ /* 0x0005e2000d101d46 */
[----:B------:R-:W-:Y:S02]  /*3580*/  @P6 ISETP.GE.AND P2, PT, R223, c[0x0][0x1d4], PT ;  /* 0x00007500df006a0c */ /* 0x000fe40003f46270 */
[----:B-1----:R-:W-:-:S04]  /*3590*/  @P6 LEA R4, P1, R217, R10, 0x1 ;  /* 0x0000000ad9046211 */ /* 0x002fc800078208ff */
[----:B-----5:R-:W-:Y:S02]  /*35a0*/  @P6 LEA.HI.X R5, R217, R11, R20, 0x1, P1 ;  /* 0x0000000bd9056211 */ /* 0x020fe400008f0c14 */
[----:B------:R-:W-:-:S03]  /*35b0*/  IADD3 R0, P1, R2, R234, RZ ;  /* 0x000000ea02007210 */ /* 0x000fc60007f3e0ff */
[----:B------:R1:W-:Y:S01]  /*35c0*/  @P6 LDGSTS.E.BYPASS.LTC128B.128 [R215+0x9100], [R4.64], !P0 ;  /* 0x0910000004d76fae */ /* 0x0003e2000c101d46 */
[----:B------:R-:W-:Y:S02]  /*35d0*/  IADD3.X R2, R238, R3, R8, P1, !PT ;  /* 0x00000003ee027210 */ /* 0x000fe40000ffe408 */
[----:B------:R-:W-:Y:S02]  /*35e0*/  LEA R3, P1, R0, c[0x0][0x1f8], 0x1 ;  /* 0x00007e0000037a11 */ /* 0x000fe400078208ff */
[-C--:B--2---:R-:W-:Y:S02]  /*35f0*/  @P6 LEA R6, P0, R224, R10.reuse, 0x1 ;  /* 0x0000000ae0066211 */ /* 0x084fe400078008ff */
[----:B----4-:R-:W-:Y:S01]  /*3600*/  LEA.HI.X R14, R0, c[0x0][0x1fc], R2, 0x1, P1 ;  /* 0x00007f00000e7a11 */ /* 0x010fe200008f0c02 */
[----:B------:R-:W-:Y:S01]  /*3610*/  SHFL.IDX PT, R12, R3, 0x1, 0x181f ;  /* 0x00381f00030c7f89 */ /* 0x000fe200000e0000 */
[----:B------:R-:W-:Y:S02]  /*3620*/  @P6 LEA R8, P5, R223, R10, 0x1 ;  /* 0x0000000adf086211 */ /* 0x000fe400078a08ff */
[C---:B------:R-:W-:Y:S01]  /*3630*/  @P6 ISETP.GE.AND P1, PT, R224.reuse, c[0x0][0x1d4], PT ;  /* 0x00007500e0006a0c */ /* 0x040fe20003f26270 */
[----:B------:R-:W2:Y:S01]  /*3640*/  SHFL.IDX PT, R0, R3, RZ, 0x181f ;  /* 0x00181fff03007589 */ /* 0x000ea200000e0000 */
[----:B------:R-:W-:-:S02]  /*3650*/  @P6 LEA.HI.X R7, R224, R11, R18, 0x1, P0 ;  /* 0x0000000be0076211 */ /* 0x000fc400000f0c12 */
[----:B------:R-:W-:Y:S01]  /*3660*/  @P6 ISETP.GE.AND P0, PT, R225, c[0x0][0x1d4], PT ;  /* 0x00007500e1006a0c */ /* 0x000fe20003f06270 */
[----:B------:R-:W3:Y:S01]  /*3670*/  SHFL.IDX PT, R2, R14, RZ, 0x181f ;  /* 0x00181fff0e027589 */ /* 0x000ee200000e0000 */
[----:B------:R-:W-:-:S03]  /*3680*/  @P6 LEA.HI.X R9, R223, R11, R19, 0x1, P5 ;  /* 0x0000000bdf096211 */ /* 0x000fc600028f0c13 */
[----:B------:R4:W5:Y:S04]  /*3690*/  SHFL.IDX PT, R3, R14, 0x1, 0x181f ;  /* 0x00381f000e037f89 */ /* 0x00096800000e0000 */
[----:B------:R4:W-:Y:S01]  /*36a0*/  @P6 LDGSTS.E.BYPASS.LTC128B.128 [R215+0xb100], [R8.64], !P2 ;  /* 0x0b10000008d76fae */ /* 0x0009e2000d101d46 */
[----:B-1----:R-:W-:-:S03]  /*36b0*/  @P6 LEA R4, P5, R225, R10, 0x1 ;  /* 0x0000000ae1046211 */ /* 0x002fc600078a08ff */
[----:B------:R1:W-:Y:S01]  /*36c0*/  @P6 LDGSTS.E.BYPASS.LTC128B.128 [R215+0xd100], [R6.64], !P1 ;  /* 0x0d10000006d76fae */ /* 0x0003e2000c901d46 */
[----:B------:R-:W-:-:S05]  /*36d0*/  @P6 LEA.HI.X R5, R225, R11, R17, 0x1, P5 ;  /* 0x0000000be1056211 */ /* 0x000fca00028f0c11 */
[----:B------:R1:W-:Y:S04]  /*36e0*/  @P6 LDGSTS.E.BYPASS.LTC128B.128 [R215+0xf100], [R4.64], !P0 ;  /* 0x0f10000004d76fae */ /* 0x0003e8000c101d46 */
[----:B------:R-:W0:Y:S01]  /*36f0*/  LDGDEPBAR ;  /* 0x00000000000079af */ /* 0x000e220000000000 */
[----:B------:R-:W-:Y:S02]  /*3700*/  R2P PR, R228, 0x6 ;  /* 0x00000006e4007804 */ /* 0x000fe40000000000 */
[CC--:B--2---:R-:W-:Y:S02]  /*3710*/  IADD3 R22, P0, R0.reuse, R106.reuse, RZ ;  /* 0x0000006a00167210 */ /* 0x0c4fe40007f1e0ff */
[----:B------:R-:W-:Y:S02]  /*3720*/  IADD3 R20, P6, R0, R107, RZ ;  /* 0x0000006b00147210 */ /* 0x000fe40007fde0ff */
[----:B------:R-:W-:Y:S01]  /*3730*/  ISETP.GE.AND P5, PT, R217, c[0x0][0x1d4], PT ;  /* 0x00007500d9007a0c */ /* 0x000fe20003fa6270 */
[----:B---3--:R-:W-:Y:S01]  /*3740*/  IMAD.X R23, R2, 0x1, R101, P0 ;  /* 0x0000000102177824 */ /* 0x008fe200000e0665 */
[----:B------:R-:W-:Y:S01]  /*3750*/  IADD3 R16, P0, R0, R109, RZ ;  /* 0x0000006d00107210 */ /* 0x000fe20007f1e0ff */
[----:B------:R-:W-:Y:S01]  /*3760*/  IMAD.X R21, R2, 0x1, R102, P6 ;  /* 0x0000000102157824 */ /* 0x000fe200030e0666 */
[----:B----4-:R-:W-:-:S03]  /*3770*/  IADD3 R14, P6, R12, R106, RZ ;  /* 0x0000006a0c0e7210 */ /* 0x010fc60007fde0ff */
[----:B------:R-:W-:Y:S01]  /*3780*/  @P1 IADD3 R135, R200, -0x20, RZ ;  /* 0xffffffe0c8871810 */ /* 0x000fe20007ffe0ff */
[----:B------:R-:W-:Y:S01]  /*3790*/  IMAD.X R17, R2, 0x1, R104, P0 ;  /* 0x0000000102117824 */ /* 0x000fe200000e0668 */
[----:B------:R-:W-:Y:S01]  /*37a0*/  IADD3 R18, P1, R0, R108, RZ ;  /* 0x0000006c00127210 */ /* 0x000fe20007f3e0ff */
[----:B-----5:R-:W-:Y:S01]  /*37b0*/  IMAD.X R15, R3, 0x1, R101, P6 ;  /* 0x00000001030f7824 */ /* 0x020fe200030e0665 */
[----:B------:R-:W-:Y:S01]  /*37c0*/  ISETP.GE.AND P0, PT, R223, c[0x0][0x1d4], PT ;  /* 0x00007500df007a0c */ /* 0x000fe20003f06270 */
[----:B------:R-:W-:Y:S01]  /*37d0*/  IMAD.MOV.U32 R0, RZ, RZ, 0x40 ;  /* 0x00000040ff007424 */ /* 0x000fe200078e00ff */
[----:B------:R-:W-:Y:S01]  /*37e0*/  ISETP.LT.OR P6, PT, R13, 0x1, P5 ;  /* 0x000000010d00780c */ /* 0x000fe20002fc1670 */
[----:B------:R-:W-:Y:S01]  /*37f0*/  IMAD.X R19, R2, 0x1, R103, P1 ;  /* 0x0000000102137824 */ /* 0x000fe200008e0667 */
[----:B------:R-:W-:Y:S01]  /*3800*/  IADD3 R24, P1, R12, R107, RZ ;  /* 0x0000006b0c187210 */ /* 0x000fe20007f3e0ff */
[----:B------:R-:W-:-:S04]  /*3810*/  DEPBAR.LE SB0, 0x1 ;  /* 0x000080400000791a */ /* 0x000fc80000000000 */
[----:B------:R-:W-:-:S04]  /*3820*/  DEPBAR.LE SB0, 0x0 ;  /* 0x000080000000791a */ /* 0x000fc80000000000 */
[----:B------:R-:W-:Y:S01]  /*3830*/  BAR.SYNC.DEFER_BLOCKING 0x0 ;  /* 0x0000000000007b1d */ /* 0x000fe20000010000 */
[----:B------:R-:W-:Y:S01]  /*3840*/  IMAD.X R25, R3, 0x1, R102, P1 ;  /* 0x0000000103197824 */ /* 0x000fe200008e0666 */
[C---:B------:R-:W-:Y:S02]  /*3850*/  ISETP.LT.OR P1, PT, R13.reuse, 0x1, P0 ;  /* 0x000000010d00780c */ /* 0x040fe40000721670 */
[C---:B------:R-:W-:Y:S02]  /*3860*/  ISETP.LT.OR P5, PT, R13.reuse, 0x21, P5 ;  /* 0x000000210d00780c */ /* 0x040fe40002fa1670 */
[----:B------:R-:W-:Y:S02]  /*3870*/  ISETP.LT.OR P0, PT, R13, 0x21, P0 ;  /* 0x000000210d00780c */ /* 0x000fe40000701670 */
[----:B------:R-:W-:-:S05]  /*3880*/  SEL R0, R0, 0xffffffc0, !P2 ;  /* 0xffffffc000007807 */ /* 0x000fca0005000000 */
[----:B------:R-:W-:Y:S01]  /*3890*/  IMAD.IADD R202, R200, 0x1, R0 ;  /* 0x00000001c8ca7824 */ /* 0x000fe200078e0200 */
[----:B-1----:R-:W-:Y:S04]  /*38a0*/  LDSM.16.M88.4 R4, [R208] ;  /* 0x00000000d004783b */ /* 0x002fe80000000200 */
[----:B------:R-:W1:Y:S04]  /*38b0*/  LDSM.16.M88.4 R28, [R200] ;  /* 0x00000000c81c783b */ /* 0x000e680000000200 */
[----:B------:R-:W2:Y:S04]  /*38c0*/  LDSM.16.M88.4 R40, [R200+0x800] ;  /* 0x00080000c828783b */ /* 0x000ea80000000200 */
[----:B------:R-:W3:Y:S04]  /*38d0*/  LDSM.16.M88.4 R36, [R200+0x1000] ;  /* 0x00100000c824783b */ /* 0x000ee80000000200 */
[----:B------:R-:W4:Y:S04]  /*38e0*/  LDSM.16.M88.4 R32, [R200+0x1800] ;  /* 0x00180000c820783b */ /* 0x000f280000000200 */
[----:B------:R-:W-:Y:S04]  /*38f0*/  LDSM.16.M88.4 R8, [R209] ;  /* 0x00000000d108783b */ /* 0x000fe80000000200 */
[----:B------:R-:W5:Y:S04]  /*3900*/  LDSM.16.M88.4 R52, [R135] ;  /* 0x000000008734783b */ /* 0x000f680000000200 */
[----:B------:R-:W3:Y:S04]  /*3910*/  LDSM.16.M88.4 R72, [R135+0x800] ;  /* 0x000800008748783b */ /* 0x000ee80000000200 */
[----:B------:R-:W4:Y:S04]  /*3920*/  LDSM.16.M88.4 R88, [R135+0x1000] ;  /* 0x001000008758783b */ /* 0x000f280000000200 */
[----:B------:R-:W4:Y:S04]  /*3930*/  LDSM.16.M88.4 R96, [R135+0x1800] ;  /* 0x001800008760783b */ /* 0x000f280000000200 */
[----:B------:R-:W-:Y:S01]  /*3940*/  @!PT LDS RZ, [RZ] ;  /* 0x00000000fffff984 */ /* 0x000fe20000000800 */
[----:B------:R-:W-:Y:S01]  /*3950*/  @!PT LDS RZ, [RZ] ;  /* 0x00000000fffff984 */ /* 0x000fe20000000800 */
[----:B------:R-:W-:Y:S01]  /*3960*/  @!PT LDS RZ, [RZ] ;  /* 0x00000000fffff984 */ /* 0x000fe20000000800 */
[----:B------:R3:W-:Y:S01]  /*3970*/  LDGSTS.E.BYPASS.LTC128B.128 [R215+0x100], [R22.64], !P6 ;  /* 0x0010000016d77fae */ /* 0x0007e2000f101d46 */
[----:B------:R-:W-:-:S03]  /*3980*/  ISETP.GE.AND P6, PT, R224, c[0x0][0x1d4], PT ;  /* 0x00007500e0007a0c */ /* 0x000fc60003fc6270 */
[----:B------:R4:W-:Y:S01]  /*3990*/  LDGSTS.E.BYPASS.LTC128B.128 [R215+0x2100], [R20.64], !P1 ;  /* 0x0210000014d77fae */ /* 0x0009e2000c901d46 */
[----:B------:R-:W-:Y:S01]  /*39a0*/  ISETP.LT.OR P1, PT, R13, 0x1, P6 ;  /* 0x000000010d00780c */ /* 0x000fe20003721670 */
[----:B-1----:R-:W-:Y:S01]  /*39b0*/  HMMA.16816.F32.BF16 R44, R4, R30, RZ ;  /* 0x0000001e042c723c */ /* 0x002fe200000418ff */
[----:B------:R-:W-:-:S07]  /*39c0*/  ISETP.GE.AND P6, PT, R225, c[0x0][0x1d4], PT ;  /* 0x00007500e1007a0c */ /* 0x000fce0003fc6270 */
[C---:B--2---:R-:W-:Y:S04]  /*39d0*/  HMMA.16816.F32.BF16 R48, R4.reuse, R40, RZ ;  /* 0x000000280430723c */ /* 0x044fe800000418ff */
[----:B------:R1:W-:Y:S01]  /*39e0*/  LDGSTS.E.BYPASS.LTC128B.128 [R215+0x4100], [R18.64], !P1 ;  /* 0x0410000012d77fae */ /* 0x0003e2000c901d46 */
[C---:B------:R-:W-:Y:S02]  /*39f0*/  ISETP.LT.OR P1, PT, R13.reuse, 0x1, P6 ;  /* 0x000000010d00780c */ /* 0x040fe40003721670 */
[----:B------:R-:W-:Y:S01]  /*3a00*/  ISETP.LT.OR P6, PT, R13, 0x21, P6 ;  /* 0x000000210d00780c */ /* 0x000fe200037c1670 */
[C---:B------:R-:W-:Y:S08]  /*3a10*/  HMMA.16816.F32.BF16 R40, R4.reuse, R42, RZ ;  /* 0x0000002a0428723c */ /* 0x040ff000000418ff */
[C---:B---3--:R-:W-:Y:S02]  /*3a20*/  HMMA.16816.F32.BF16 R56, R4.reuse, R36, RZ ;  /* 0x000000240438723c */ /* 0x048fe400000418ff */
[----:B------:R2:W-:Y:S04]  /*3a30*/  LDGSTS.E.BYPASS.LTC128B.128 [R215+0x6100], [R16.64], !P1 ;  /* 0x0610000010d77fae */ /* 0x0005e8000c901d46 */
[----:B------:R3:W-:Y:S01]  /*3a40*/  LDGSTS.E.BYPASS.LTC128B.128 [R215+0x1100], [R14.64], !P5 ;  /* 0x011000000ed77fae */ /* 0x0007e2000e901d46 */
[----:B------:R-:W-:Y:S01]  /*3a50*/  IADD3 R2, P5, R12, R109, RZ ;  /* 0x0000006d0c027210 */ /* 0x000fe20007fbe0ff */
[----:B----4-:R-:W-:Y:S02]  /*3a60*/  HMMA.16816.F32.BF16 R20, R4, R28, RZ ;  /* 0x0000001c0414723c */ /* 0x010fe400000418ff */
[----:B------:R4:W-:Y:S01]  /*3a70*/  LDGSTS.E.BYPASS.LTC128B.128 [R215+0x3100], [R24.64], !P0 ;  /* 0x0310000018d77fae */ /* 0x0009e2000c101d46 */
[----:B------:R-:W-:-:S05]  /*3a80*/  ISETP.GT.AND P0, PT, R100, R226, PT ;  /* 0x000000e26400720c */ /* 0x000fca0003f04270 */
[C---:B------:R-:W-:Y:S08]  /*3a90*/  HMMA.16816.F32.BF16 R68, R4.reuse, R38, RZ ;  /* 0x000000260444723c */ /* 0x040ff000000418ff */
[----:B------:R-:W-:Y:S01]  /*3aa0*/  HMMA.16816.F32.BF16 R76, R4, R32, RZ ;  /* 0x00000020044c723c */ /* 0x000fe200000418ff */
[----:B--2---:R-:W-:-:S07]  /*3ab0*/  IADD3 R16, P1, R12, R108, RZ ;  /* 0x0000006c0c107210 */ /* 0x004fce0007f3e0ff */
[----:B------:R-:W-:Y:S01]  /*3ac0*/  HMMA.16816.F32.BF16 R64, R4, R34, RZ ;  /* 0x000000220440723c */ /* 0x000fe200000418ff */
[C---:B------:R-:W-:Y:S01]  /*3ad0*/  IMAD.X R17, R3.reuse, 0x1, R103, P1 ;  /* 0x0000000103117824 */ /* 0x040fe200008e0667 */
[----:B------:R-:W-:Y:S01]  /*3ae0*/  ISETP.GE.AND P1, PT, R224, c[0x0][0x1d4], PT ;  /* 0x00007500e0007a0c */ /* 0x000fe20003f26270 */
[----:B------:R-:W-:-:S03]  /*3af0*/  IMAD.X R3, R3, 0x1, R104, P5 ;  /* 0x0000000103037824 */ /* 0x000fc600028e0668 */
[----:B------:R-:W-:Y:S02]  /*3b00*/  ISETP.LT.OR P1, PT, R13, 0x21, P1 ;  /* 0x000000210d00780c */ /* 0x000fe40000f21670 */
[C---:B-----5:R-:W-:Y:S08]  /*3b10*/  HMMA.16816.F32.BF16 R28, R8.reuse, R52, R20 ;  /* 0x00000034081c723c */ /* 0x060ff00000041814 */
[----:B----4-:R-:W-:Y:S03]  /*3b20*/  HMMA.16816.F32.BF16 R24, R8, R54, R44 ;  /* 0x000000360818723c */ /* 0x010fe6000004182c */
[----:B------:R1:W-:Y:S01]  /*3b30*/  LDGSTS.E.BYPASS.LTC128B.128 [R215+0x5100], [R16.64], !P1 ;  /* 0x0510000010d77fae */ /* 0x0003e2000c901d46 */
[----:B------:R-:W-:-:S03]  /*3b40*/  ISETP.GT.AND P1, PT, R227, 0x3f, PT ;  /* 0x0000003fe300780c */ /* 0x000fc60003f24270 */
[----:B------:R2:W-:Y:S01]  /*3b50*/  LDGSTS.E.BYPASS.LTC128B.128 [R215+0x7100], [R2.64], !P6 ;  /* 0x0710000002d77fae */ /* 0x0005e2000f101d46 */
[C---:B------:R-:W-:Y:S03]  /*3b60*/  HMMA.16816.F32.BF16 R32, R8.reuse, R72, R48 ;  /* 0x000000480820723c */ /* 0x040fe60000041830 */
[----:B------:R-:W-:Y:S04]  /*3b70*/  LDSM.16.M88.4 R4, [R211] ;  /* 0x00000000d304783b */ /* 0x000fe80000000200 */
[----:B------:R-:W1:Y:S01]  /*3b80*/  LDSM.16.M88.4 R20, [R202] ;  /* 0x00000000ca14783b */ /* 0x000e620000000200 */
[C---:B------:R-:W-:Y:S03]  /*3b90*/  HMMA.16816.F32.BF16 R36, R8.reuse, R74, R40 ;  /* 0x0000004a0824723c */ /* 0x040fe60000041828 */
[----:B------:R-:W4:Y:S04]  /*3ba0*/  LDSM.16.M88.4 R60, [R202+0x800] ;  /* 0x00080000ca3c783b */ /* 0x000f280000000200 */
[----:B------:R-:W5:Y:S01]  /*3bb0*/  LDSM.16.M88.4 R80, [R202+0x1000] ;  /* 0x00100000ca50783b */ /* 0x000f620000000200 */
[C---:B------:R-:W-:Y:S03]  /*3bc0*/  HMMA.16816.F32.BF16 R40, R8.reuse, R88, R56 ;  /* 0x000000580828723c */ /* 0x040fe60000041838 */
[----:B------:R-:W4:Y:S04]  /*3bd0*/  LDSM.16.M88.4 R72, [R202+0x1800] ;  /* 0x00180000ca48783b */ /* 0x000f280000000200 */
[----:B---3--:R-:W-:Y:S01]  /*3be0*/  LDSM.16.M88.4 R12, [R210] ;  /* 0x00000000d20c783b */ /* 0x008fe20000000200 */
[----:B------:R-:W-:Y:S01]  /*3bf0*/  HMMA.16816.F32.BF16 R48, R8, R90, R68 ;  /* 0x0000005a0830723c */ /* 0x000fe20000041844 */
[----:B--2---:R-:W-:-:S02]  /*3c00*/  IADD3 R2, R135, 0x6000, RZ ;  /* 0x0000600087027810 */ /* 0x004fc40007ffe0ff */
[----:B------:R-:W-:Y:S03]  /*3c10*/  LDSM.16.M88.4 R68, [R200+0x2800] ;  /* 0x00280000c844783b */ /* 0x000fe60000000200 */
[----:B------:R-:W-:Y:S02]  /*3c20*/  IMAD.IADD R201, R2, 0x1, R0 ;  /* 0x0000000102c97824 */ /* 0x000fe400078e0200 */
[C---:B------:R-:W-:Y:S01]  /*3c30*/  HMMA.16816.F32.BF16 R52, R8.reuse, R96, R76 ;  /* 0x000000600834723c */ /* 0x040fe2000004184c */
[----:B------:R-:W-:Y:S04]  /*3c40*/  LDSM.16.M88.4 R76, [R200+0x3000] ;  /* 0x00300000c84c783b */ /* 0x000fe80000000200 */
[----:B------:R-:W2:Y:S03]  /*3c50*/  LDSM.16.M88.4 R84, [R201+-0x6000] ;  /* 0xffa00000c954783b */ /* 0x000ea60000000200 */
[----:B------:R-:W-:Y:S01]  /*3c60*/  HMMA.16816.F32.BF16 R44, R8, R98, R64 ;  /* 0x00000062082c723c */ /* 0x000fe20000041840 */
[----:B------:R-:W3:Y:S04]  /*3c70*/  LDSM.16.M88.4 R92, [R201+-0x5800] ;  /* 0xffa80000c95c783b */ /* 0x000ee80000000200 */
[----:B------:R-:W2:Y:S03]  /*3c80*/  LDSM.16.M88.4 R88, [R201+-0x5000] ;  /* 0xffb00000c958783b */ /* 0x000ea60000000200 */
[C---:B-1----:R-:W-:Y:S01]  /*3c90*/  HMMA.16816.F32.BF16 R16, R4.reuse, R20, R28 ;  /* 0x000000140410723c */ /* 0x042fe2000004181c */
[----:B------:R-:W1:Y:S04]  /*3ca0*/  LDSM.16.M88.4 R56, [R201+-0x4800] ;  /* 0xffb80000c938783b */ /* 0x000e680000000200 */
[----:B------:R-:W-:Y:S03]  /*3cb0*/  LDSM.16.M88.4 R8, [R208+0x4000] ;  /* 0x00400000d008783b */ /* 0x000fe60000000200 */
[C---:B------:R-:W-:Y:S01]  /*3cc0*/  HMMA.16816.F32.BF16 R20, R4.reuse, R22, R24 ;  /* 0x000000160414723c */ /* 0x040fe20000041818 */
[----:B------:R-:W-:Y:S04]  /*3cd0*/  LDSM.16.M88.4 R64, [R135+0x2000] ;  /* 0x002000008740783b */ /* 0x000fe80000000200 */
[----:B------:R-:W0:Y:S03]  /*3ce0*/  LDGDEPBAR ;  /* 0x00000000000079af */ /* 0x000e260000000000 */
[C---:B----4-:R-:W-:Y:S08]  /*3cf0*/  HMMA.16816.F32.BF16 R28, R4.reuse, R60, R32 ;  /* 0x0000003c041c723c */ /* 0x050ff00000041820 */
[C---:B------:R-:W-:Y:S01]  /*3d00*/  HMMA.16816.F32.BF16 R32, R4.reuse, R62, R36 ;  /* 0x0000003e0420723c */ /* 0x040fe20000041824 */
[----:B------:R-:W4:Y:S07]  /*3d10*/  LDSM.16.M88.4 R60, [R200+0x2000] ;  /* 0x00200000c83c783b */ /* 0x000f2e0000000200 */
[C---:B-----5:R-:W-:Y:S08]  /*3d20*/  HMMA.16816.F32.BF16 R36, R4.reuse, R80, R40 ;  /* 0x000000500424723c */ /* 0x060ff00000041828 */
[C---:B------:R-:W-:Y:S01]  /*3d30*/  HMMA.16816.F32.BF16 R24, R4.reuse, R82, R48 ;  /* 0x000000520418723c */ /* 0x040fe20000041830 */
[----:B------:R-:W5:Y:S04]  /*3d40*/  LDSM.16.M88.4 R48, [R200+0x3800] ;  /* 0x00380000c830783b */ /* 0x000f680000000200 */
[----:B------:R-:W-:Y:S03]  /*3d50*/  LDSM.16.M88.4 R80, [R135+0x3000] ;  /* 0x003000008750783b */ /* 0x000fe60000000200 */
[C---:B------:R-:W-:Y:S08]  /*3d60*/  HMMA.16816.F32.BF16 R52, R4.reuse, R72, R52 ;  /* 0x000000480434723c */ /* 0x040ff00000041834 */
[----:B------:R-:W-:Y:S01]  /*3d70*/  HMMA.16816.F32.BF16 R40, R4, R74, R44 ;  /* 0x0000004a0428723c */ /* 0x000fe2000004182c */
[----:B------:R-:W1:Y:S04]  /*3d80*/  LDSM.16.M88.4 R4, [R209+0x4000] ;  /* 0x00400000d104783b */ /* 0x000e680000000200 */
[----:B------:R-:W1:Y:S03]  /*3d90*/  LDSM.16.M88.4 R72, [R135+0x2800] ;  /* 0x002800008748783b */ /* 0x000e660000000200 */
[C---:B--2---:R-:W-:Y:S08]  /*3da0*/  HMMA.16816.F32.BF16 R16, R12.reuse, R84, R16 ;  /* 0x000000540c10723c */ /* 0x044ff00000041810 */
[C---:B------:R-:W-:Y:S01]  /*3db0*/  HMMA.16816.F32.BF16 R20, R12.reuse, R86, R20 ;  /* 0x000000560c14723c */ /* 0x040fe20000041814 */
[----:B------:R-:W-:Y:S07]  /*3dc0*/  LDSM.16.M88.4 R84, [R200+0x5000] ;  /* 0x00500000c854783b */ /* 0x000fee0000000200 */
[C---:B---3--:R-:W-:Y:S08]  /*3dd0*/  HMMA.16816.F32.BF16 R28, R12.reuse, R92, R28 ;  /* 0x0000005c0c1c723c */ /* 0x048ff0000004181c */
[C---:B------:R-:W-:Y:S08]  /*3de0*/  HMMA.16816.F32.BF16 R32, R12.reuse, R94, R32 ;  /* 0x0000005e0c20723c */ /* 0x040ff00000041820 */
[C---:B------:R-:W-:Y:S08]  /*3df0*/  HMMA.16816.F32.BF16 R36, R12.reuse, R88, R36 ;  /* 0x000000580c24723c */ /* 0x040ff00000041824 */
[C---:B------:R-:W-:Y:S01]  /*3e00*/  HMMA.16816.F32.BF16 R44, R12.reuse, R90, R24 ;  /* 0x0000005a0c2c723c */ /* 0x040fe20000041818 */
[----:B------:R-:W2:Y:S04]  /*3e10*/  LDSM.16.M88.4 R24, [R135+0x3800] ;  /* 0x003800008718783b */ /* 0x000ea80000000200 */
[----:B------:R-:W-:Y:S03]  /*3e20*/  LDSM.16.M88.4 R88, [R135+0x5000] ;  /* 0x005000008758783b */ /* 0x000fe60000000200 */
[C---:B-1----:R-:W-:Y:S08]  /*3e30*/  HMMA.16816.F32.BF16 R52, R12.reuse, R56, R52 ;  /* 0x000000380c34723c */ /* 0x042ff00000041834 */
[----:B------:R-:W-:Y:S01]  /*3e40*/  HMMA.16816.F32.BF16 R40, R12, R58, R40 ;  /* 0x0000003a0c28723c */ /* 0x000fe20000041828 */
[----:B------:R-:W-:Y:S07]  /*3e50*/  LDSM.16.M88.4 R56, [R202+0x3800] ;  /* 0x00380000ca38783b */ /* 0x000fee0000000200 */
[C---:B----4-:R-:W-:Y:S08]  /*3e60*/  HMMA.16816.F32.BF16 R12, R8.reuse, R60, R16 ;  /* 0x0000003c080c723c */ /* 0x050ff00000041810 */
[C---:B------:R-:W-:Y:S01]  /*3e70*/  HMMA.16816.F32.BF16 R16, R8.reuse, R62, R20 ;  /* 0x0000003e0810723c */ /* 0x040fe20000041814 */
[----:B------:R-:W-:Y:S04]  /*3e80*/  LDSM.16.M88.4 R20, [R211+0x4000] ;  /* 0x00400000d314783b */ /* 0x000fe80000000200 */
[----:B------:R-:W1:Y:S03]  /*3e90*/  LDSM.16.M88.4 R60, [R202+0x2000] ;  /* 0x00200000ca3c783b */ /* 0x000e660000000200 */
[C---:B------:R-:W-:Y:S08]  /*3ea0*/  HMMA.16816.F32.BF16 R28, R8.reuse, R68, R28 ;  /* 0x00000044081c723c */ /* 0x040ff0000004181c */
[C---:B------:R-:W-:Y:S01]  /*3eb0*/  HMMA.16816.F32.BF16 R32, R8.reuse, R70, R32 ;  /* 0x000000460820723c */ /* 0x040fe20000041820 */
[----:B------:R-:W3:Y:S07]  /*3ec0*/  LDSM.16.M88.4 R68, [R202+0x2800] ;  /* 0x00280000ca44783b */ /* 0x000eee0000000200 */
[C---:B------:R-:W-:Y:S08]  /*3ed0*/  HMMA.16816.F32.BF16 R36, R8.reuse, R76, R36 ;  /* 0x0000004c0824723c */ /* 0x040ff00000041824 */
[C---:B------:R-:W-:Y:S01]  /*3ee0*/  HMMA.16816.F32.BF16 R44, R8.reuse, R78, R44 ;  /* 0x0000004e082c723c */ /* 0x040fe2000004182c */
[----:B------:R-:W4:Y:S07]  /*3ef0*/  LDSM.16.M88.4 R76, [R202+0x3000] ;  /* 0x00300000ca4c783b */ /* 0x000f2e0000000200 */
[C---:B-----5:R-:W-:Y:S08]  /*3f00*/  HMMA.16816.F32.BF16 R52, R8.reuse, R48, R52 ;  /* 0x000000300834723c */ /* 0x060ff00000041834 */
[----:B------:R-:W-:Y:S01]  /*3f10*/  HMMA.16816.F32.BF16 R40, R8, R50, R40 ;  /* 0x000000320828723c */ /* 0x000fe20000041828 */
[----:B------:R-:W-:Y:S07]  /*3f20*/  LDSM.16.M88.4 R48, [R201+-0x2800] ;  /* 0xffd80000c930783b */ /* 0x000fee0000000200 */
[C---:B------:R-:W-:Y:S08]  /*3f30*/  HMMA.16816.F32.BF16 R8, R4.reuse, R64, R12 ;  /* 0x000000400408723c */ /* 0x040ff0000004180c */
[C---:B------:R-:W-:Y:S01]  /*3f40*/  HMMA.16816.F32.BF16 R12, R4.reuse, R66, R16 ;  /* 0x00000042040c723c */ /* 0x040fe20000041810 */
[----:B------:R-:W-:Y:S04]  /*3f50*/  LDSM.16.M88.4 R16, [R210+0x4000] ;  /* 0x00400000d210783b */ /* 0x000fe80000000200 */
[----:B------:R-:W5:Y:S03]  /*3f60*/  LDSM.16.M88.4 R64, [R201+-0x4000] ;  /* 0xffc00000c940783b */ /* 0x000f660000000200 */
[C---:B------:R-:W-:Y:S08]  /*3f70*/  HMMA.16816.F32.BF16 R28, R4.reuse, R72, R28 ;  /* 0x00000048041c723c */ /* 0x040ff0000004181c */
[C---:B------:R-:W-:Y:S01]  /*3f80*/  HMMA.16816.F32.BF16 R32, R4.reuse, R74, R32 ;  /* 0x0000004a0420723c */ /* 0x040fe20000041820 */
[----:B------:R-:W3:Y:S07]  /*3f90*/  LDSM.16.M88.4 R72, [R201+-0x3800] ;  /* 0xffc80000c948783b */ /* 0x000eee0000000200 */
[C---:B------:R-:W-:Y:S08]  /*3fa0*/  HMMA.16816.F32.BF16 R36, R4.reuse, R80, R36 ;  /* 0x000000500424723c */ /* 0x040ff00000041824 */
[C---:B------:R-:W-:Y:S01]  /*3fb0*/  HMMA.16816.F32.BF16 R44, R4.reuse, R82, R44 ;  /* 0x00000052042c723c */ /* 0x040fe2000004182c */
[----:B------:R-:W4:Y:S07]  /*3fc0*/  LDSM.16.M88.4 R80, [R201+-0x3000] ;  /* 0xffd00000c950783b */ /* 0x000f2e0000000200 */
[C---:B--2---:R-:W-:Y:S08]  /*3fd0*/  HMMA.16816.F32.BF16 R52, R4.reuse, R24, R52 ;  /* 0x000000180434723c */ /* 0x044ff00000041834 */
[----:B------:R-:W-:Y:S08]  /*3fe0*/  HMMA.16816.F32.BF16 R40, R4, R26, R40 ;  /* 0x0000001a0428723c */ /* 0x000ff00000041828 */
[C---:B-1----:R-:W-:Y:S08]  /*3ff0*/  HMMA.16816.F32.BF16 R8, R20.reuse, R60, R8 ;  /* 0x0000003c1408723c */ /* 0x042ff00000041808 */
[C---:B------:R-:W-:Y:S01]  /*4000*/  HMMA.16816.F32.BF16 R4, R20.reuse, R62, R12 ;  /* 0x0000003e1404723c */ /* 0x040fe2000004180c */
[----:B------:R-:W-:Y:S04]  /*4010*/  LDSM.16.M88.4 R12, [R208+0x8000] ;  /* 0x00800000d00c783b */ /* 0x000fe80000000200 */
[----:B------:R-:W1:Y:S03]  /*4020*/  LDSM.16.M88.4 R60, [R200+0x4000] ;  /* 0x00400000c83c783b */ /* 0x000e660000000200 */
[C---:B---3--:R-:W-:Y:S08]  /*4030*/  HMMA.16816.F32.BF16 R28, R20.reuse, R68, R28 ;  /* 0x00000044141c723c */ /* 0x048ff0000004181c */
[C---:B------:R-:W-:Y:S01]  /*4040*/  HMMA.16816.F32.BF16 R32, R20.reuse, R70, R32 ;  /* 0x000000461420723c */ /* 0x040fe20000041820 */
[----:B------:R-:W2:Y:S07]  /*4050*/  LDSM.16.M88.4 R68, [R200+0x4800] ;  /* 0x00480000c844783b */ /* 0x000eae0000000200 */
[C---:B----4-:R-:W-:Y:S08]  /*4060*/  HMMA.16816.F32.BF16 R36, R20.reuse, R76, R36 ;  /* 0x0000004c1424723c */ /* 0x050ff00000041824 */
[C---:B------:R-:W-:Y:S01]  /*4070*/  HMMA.16816.F32.BF16 R44, R20.reuse, R78, R44 ;  /* 0x0000004e142c723c */ /* 0x040fe2000004182c */
[----:B------:R-:W-:Y:S07]  /*4080*/  LDSM.16.M88.4 R76, [R135+0x4800] ;  /* 0x00480000874c783b */ /* 0x000fee0000000200 */
[C---:B------:R-:W-:Y:S08]  /*4090*/  HMMA.16816.F32.BF16 R52, R20.reuse, R56, R52 ;  /* 0x000000381434723c */ /* 0x040ff00000041834 */
[----:B------:R-:W-:Y:S01]  /*40a0*/  HMMA.16816.F32.BF16 R40, R20, R58, R40 ;  /* 0x0000003a1428723c */ /* 0x000fe20000041828 */
[----:B------:R-:W3:Y:S07]  /*40b0*/  LDSM.16.M88.4 R56, [R200+0x5800] ;  /* 0x00580000c838783b */ /* 0x000eee0000000200 */
[C---:B-----5:R-:W-:Y:S01]  /*40c0*/  HMMA.16816.F32.BF16 R24, R16.reuse, R64, R8 ;  /* 0x000000401018723c */ /* 0x060fe20000041808 */
[----:B------:R-:W-:Y:S07]  /*40d0*/  LDSM.16.M88.4 R8, [R209+0x8000] ;  /* 0x00800000d108783b */ /* 0x000fee0000000200 */
        /* <DEDUP_REMOVED lines=9> */
[----:B------:R-:W-:Y:S08]  /*4170*/  HMMA.16816.F32.BF16 R40, R16, R50, R40 ;  /* 0x000000321028723c */ /* 0x000ff00000041828 */
[C---:B-1----:R-:W-:Y:S08]  /*4180*/  HMMA.16816.F32.BF16 R28, R12.reuse, R60, R24 ;  /* 0x0000003c0c1c723c */ /* 0x042ff00000041818 */
[C---:B------:R-:W-:Y:S01]  /*4190*/  HMMA.16816.F32.BF16 R24, R12.reuse, R62, R20 ;  /* 0x0000003e0c18723c */ /* 0x040fe20000041814 */
[----:B------:R-:W1:Y:S07]  /*41a0*/  LDSM.16.M88.4 R60, [R135+0x5800] ;  /* 0x00580000873c783b */ /* 0x000e6e0000000200 */
[C---:B--2---:R-:W-:Y:S01]  /*41b0*/  HMMA.16816.F32.BF16 R20, R12.reuse, R68, R4 ;  /* 0x000000440c14723c */ /* 0x044fe20000041804 */
[----:B------:R-:W2:Y:S07]  /*41c0*/  LDSM.16.M88.4 R4, [R211+0x8000] ;  /* 0x00800000d304783b */ /* 0x000eae0000000200 */
[C---:B------:R-:W-:Y:S01]  /*41d0*/  HMMA.16816.F32.BF16 R16, R12.reuse, R70, R32 ;  /* 0x000000460c10723c */ /* 0x040fe20000041820 */
[----:B------:R-:W-:Y:S07]  /*41e0*/  LDSM.16.M88.4 R68, [R201+-0x2000] ;  /* 0xffe00000c944783b */ /* 0x000fee0000000200 */
[C---:B------:R-:W-:Y:S08]  /*41f0*/  HMMA.16816.F32.BF16 R36, R12.reuse, R84, R36 ;  /* 0x000000540c24723c */ /* 0x040ff00000041824 */
[C---:B------:R-:W-:Y:S01]  /*4200*/  HMMA.16816.F32.BF16 R48, R12.reuse, R86, R44 ;  /* 0x000000560c30723c */ /* 0x040fe2000004182c */
[----:B------:R-:W5:Y:S07]  /*4210*/  LDSM.16.M88.4 R84, [R202+0x5000] ;  /* 0x00500000ca54783b */ /* 0x000f6e0000000200 */
[C---:B---3--:R-:W-:Y:S08]  /*4220*/  HMMA.16816.F32.BF16 R44, R12.reuse, R56, R52 ;  /* 0x000000380c2c723c */ /* 0x048ff00000041834 */
[----:B------:R-:W-:Y:S08]  /*4230*/  HMMA.16816.F32.BF16 R40, R12, R58, R40 ;  /* 0x0000003a0c28723c */ /* 0x000ff00000041828 */
[C---:B----4-:R-:W-:Y:S08]  /*4240*/  HMMA.16816.F32.BF16 R32, R8.reuse, R64, R28 ;  /* 0x000000400820723c */ /* 0x050ff0000004181c */
[C---:B------:R-:W-:Y:S01]  /*4250*/  HMMA.16816.F32.BF16 R28, R8.reuse, R66, R24 ;  /* 0x00000042081c723c */ /* 0x040fe20000041818 */
[----:B------:R-:W3:Y:S07]  /*4260*/  LDSM.16.M88.4 R64, [R202+0x5800] ;  /* 0x00580000ca40783b */ /* 0x000eee0000000200 */
[C---:B------:R-:W-:Y:S01]  /*4270*/  HMMA.16816.F32.BF16 R24, R8.reuse, R76, R20 ;  /* 0x0000004c0818723c */ /* 0x040fe20000041814 */
[----:B------:R-:W4:Y:S07]  /*4280*/  LDSM.16.M88.4 R20, [R210+0x8000] ;  /* 0x00800000d214783b */ /* 0x000f2e0000000200 */
[C---:B------:R-:W-:Y:S01]  /*4290*/  HMMA.16816.F32.BF16 R16, R8.reuse, R78, R16 ;  /* 0x0000004e0810723c */ /* 0x040fe20000041810 */
[----:B------:R-:W3:Y:S07]  /*42a0*/  LDSM.16.M88.4 R76, [R201+-0x1800] ;  /* 0xffe80000c94c783b */ /* 0x000eee0000000200 */
[C---:B------:R-:W-:Y:S08]  /*42b0*/  HMMA.16816.F32.BF16 R12, R8.reuse, R88, R36 ;  /* 0x00000058080c723c */ /* 0x040ff00000041824 */
[C---:B------:R-:W-:Y:S08]  /*42c0*/  HMMA.16816.F32.BF16 R56, R8.reuse, R90, R48 ;  /* 0x0000005a0838723c */ /* 0x040ff00000041830 */
[C---:B-1----:R-:W-:Y:S08]  /*42d0*/  HMMA.16816.F32.BF16 R48, R8.reuse, R60, R44 ;  /* 0x0000003c0830723c */ /* 0x042ff0000004182c */
[----:B------:R-:W-:Y:S01]  /*42e0*/  HMMA.16816.F32.BF16 R44, R8, R62, R40 ;  /* 0x0000003e082c723c */ /* 0x000fe20000041828 */
[----:B------:R-:W-:Y:S04]  /*42f0*/  LDSM.16.M88.4 R60, [R200+0x6000] ;  /* 0x00600000c83c783b */ /* 0x000fe80000000200 */
[----:B------:R-:W-:Y:S03]  /*4300*/  LDSM.16.M88.4 R40, [R201+-0x1000] ;  /* 0xfff00000c928783b */ /* 0x000fe60000000200 */
[C---:B--2---:R-:W-:Y:S08]  /*4310*/  HMMA.16816.F32.BF16 R36, R4.reuse, R72, R32 ;  /* 0x000000480424723c */ /* 0x044ff00000041820 */
[C---:B------:R-:W-:Y:S01]  /*4320*/  HMMA.16816.F32.BF16 R52, R4.reuse, R82, R16 ;  /* 0x000000520434723c */ /* 0x040fe20000041810 */
[----:B------:R-:W1:Y:S07]  /*4330*/  LDSM.16.M88.4 R16, [R208+0xc000] ;  /* 0x00c00000d010783b */ /* 0x000e6e0000000200 */
[C---:B------:R-:W-:Y:S08]  /*4340*/  HMMA.16816.F32.BF16 R32, R4.reuse, R80, R24 ;  /* 0x000000500420723c */ /* 0x040ff00000041818 */
[C---:B-----5:R-:W-:Y:S01]  /*4350*/  HMMA.16816.F32.BF16 R24, R4.reuse, R84, R12 ;  /* 0x000000540418723c */ /* 0x060fe2000004180c */
[----:B------:R-:W-:Y:S07]  /*4360*/  LDSM.16.M88.4 R12, [R209+0xc000] ;  /* 0x00c00000d10c783b */ /* 0x000fee0000000200 */
[C---:B------:R-:W-:Y:S01]  /*4370*/  HMMA.16816.F32.BF16 R8, R4.reuse, R86, R56 ;  /* 0x000000560408723c */ /* 0x040fe20000041838 */
[----:B------:R-:W2:Y:S04]  /*4380*/  LDSM.16.M88.4 R84, [R201+-0x800] ;  /* 0xfff80000c954783b */ /* 0x000ea80000000200 */
[----:B------:R-:W-:Y:S03]  /*4390*/  LDSM.16.M88.4 R56, [R201] ;  /* 0x00000000c938783b */ /* 0x000fe60000000200 */
[C---:B------:R-:W-:Y:S01]  /*43a0*/  HMMA.16816.F32.BF16 R28, R4.reuse, R74, R28 ;  /* 0x0000004a041c723c */ /* 0x040fe2000004181c */
[----:B------:R-:W-:Y:S07]  /*43b0*/  LDSM.16.M88.4 R72, [R200+0x7800] ;  /* 0x00780000c848783b */ /* 0x000fee0000000200 */
[C---:B---3--:R-:W-:Y:S08]  /*43c0*/  HMMA.16816.F32.BF16 R48, R4.reuse, R64, R48 ;  /* 0x000000400430723c */ /* 0x048ff00000041830 */
[----:B------:R-:W-:Y:S01]  /*43d0*/  HMMA.16816.F32.BF16 R92, R4, R66, R44 ;  /* 0x00000042045c723c */ /* 0x000fe2000004182c */
[----:B------:R-:W-:Y:S04]  /*43e0*/  LDSM.16.M88.4 R64, [R135+0x6800] ;  /* 0x006800008740783b */ /* 0x000fe80000000200 */
[----:B------:R-:W-:Y:S03]  /*43f0*/  LDSM.16.M88.4 R44, [R200+0x7000] ;  /* 0x00700000c82c783b */ /* 0x000fe60000000200 */
[C---:B----4-:R-:W-:Y:S01]  /*4400*/  HMMA.16816.F32.BF16 R4, R20.reuse, R68, R36 ;  /* 0x000000441404723c */ /* 0x050fe20000041824 */
[----:B------:R-:W3:Y:S07]  /*4410*/  LDSM.16.M88.4 R36, [R135+0x6000] ;  /* 0x006000008724783b */ /* 0x000eee0000000200 */
[C---:B------:R-:W-:Y:S08]  /*4420*/  HMMA.16816.F32.BF16 R28, R20.reuse, R70, R28 ;  /* 0x00000046141c723c */ /* 0x040ff0000004181c */
[----:B------:R-:W-:Y:S01]  /*4430*/  HMMA.16816.F32.BF16 R68, R20, R78, R52 ;  /* 0x0000004e1444723c */ /* 0x000fe20000041834 */
[----:B------:R-:W4:Y:S07]  /*4440*/  LDSM.16.M88.4 R52, [R200+0x6800] ;  /* 0x00680000c834783b */ /* 0x000f2e0000000200 */
[----:B-1----:R-:W-:Y:S08]  /*4450*/  HMMA.16816.F32.BF16 R4, R16, R60, R4 ;  /* 0x0000003c1004723c */ /* 0x002ff00000041804 */
[C---:B------:R-:W-:Y:S08]  /*4460*/  HMMA.16816.F32.BF16 R32, R20.reuse, R76, R32 ;  /* 0x0000004c1420723c */ /* 0x040ff00000041820 */
[C---:B------:R-:W-:Y:S01]  /*4470*/  HMMA.16816.F32.BF16 R76, R20.reuse, R42, R8 ;  /* 0x0000002a144c723c */ /* 0x040fe20000041808 */
[----:B------:R-:W-:Y:S07]  /*4480*/  LDSM.16.M88.4 R8, [R211+0xc000] ;  /* 0x00c00000d308783b */ /* 0x000fee0000000200 */
[----:B--2---:R-:W-:Y:S01]  /*4490*/  HMMA.16816.F32.BF16 R88, R20, R84, R48 ;  /* 0x000000541458723c */ /* 0x004fe20000041830 */
[----:B------:R-:W1:Y:S07]  /*44a0*/  LDSM.16.M88.4 R48, [R202+0x6000] ;  /* 0x00600000ca30783b */ /* 0x000e6e0000000200 */
[----:B------:R-:W-:Y:S01]  /*44b0*/  HMMA.16816.F32.BF16 R28, R16, R62, R28 ;  /* 0x0000003e101c723c */ /* 0x000fe2000004181c */
[----:B------:R-:W-:Y:S07]  /*44c0*/  LDSM.16.M88.4 R60, [R202+0x6800] ;  /* 0x00680000ca3c783b */ /* 0x000fee0000000200 */
[----:B------:R-:W-:Y:S08]  /*44d0*/  HMMA.16816.F32.BF16 R80, R20, R40, R24 ;  /* 0x000000281450723c */ /* 0x000ff00000041818 */
[C---:B---3--:R-:W-:Y:S01]  /*44e0*/  HMMA.16816.F32.BF16 R24, R12.reuse, R36, R4 ;  /* 0x000000240c18723c */ /* 0x048fe20000041804 */
[----:B------:R-:W2:Y:S07]  /*44f0*/  LDSM.16.M88.4 R4, [R210+0xc000] ;  /* 0x00c00000d204783b */ /* 0x000eae0000000200 */
[----:B------:R-:W-:Y:S08]  /*4500*/  HMMA.16816.F32.BF16 R28, R12, R38, R28 ;  /* 0x000000260c1c723c */ /* 0x000ff0000004181c */
[----:B----4-:R-:W-:Y:S08]  /*4510*/  HMMA.16816.F32.BF16 R32, R16, R52, R32 ;  /* 0x000000341020723c */ /* 0x010ff00000041820 */
[----:B-1----:R-:W-:Y:S08]  /*4520*/  HMMA.16816.F32.BF16 R24, R8, R48, R24 ;  /* 0x000000300818723c */ /* 0x002ff00000041818 */
[----:B------:R-:W-:Y:S01]  /*4530*/  HMMA.16816.F32.BF16 R40, R16, R54, R68 ;  /* 0x000000361028723c */ /* 0x000fe20000041844 */
[----:B------:R-:W1:Y:S04]  /*4540*/  LDSM.16.M88.4 R68, [R135+0x7000] ;  /* 0x007000008744783b */ /* 0x000e680000000200 */
[----:B------:R-:W3:Y:S03]  /*4550*/  LDSM.16.M88.4 R52, [R201+0x800] ;  /* 0x00080000c934783b */ /* 0x000ee60000000200 */
[----:B------:R-:W-:Y:S08]  /*4560*/  HMMA.16816.F32.BF16 R28, R8, R50, R28 ;  /* 0x00000032081c723c */ /* 0x000ff0000004181c */
[----:B------:R-:W-:Y:S08]  /*4570*/  HMMA.16816.F32.BF16 R36, R12, R64, R32 ;  /* 0x000000400c24723c */ /* 0x000ff00000041820 */
[----:B--2---:R-:W-:Y:S08]  /*4580*/  HMMA.16816.F32.BF16 R48, R4, R56, R24 ;  /* 0x000000380430723c */ /* 0x004ff00000041818 */
[----:B------:R-:W-:Y:S08]  /*4590*/  HMMA.16816.F32.BF16 R84, R20, R86, R92 ;  /* 0x000000561454723c */ /* 0x000ff0000004185c */
[----:B------:R-:W-:Y:S08]  /*45a0*/  HMMA.16816.F32.BF16 R20, R16, R44, R80 ;  /* 0x0000002c1014723c */ /* 0x000ff00000041850 */
[----:B------:R-:W-:Y:S01]  /*45b0*/  HMMA.16816.F32.BF16 R32, R12, R66, R40 ;  /* 0x000000420c20723c */ /* 0x000fe20000041828 */
[----:B------:R-:W-:-:S07]  /*45c0*/  FMUL.FTZ R0, R48, c[0x0][0x320] ;  /* 0x0000c80030007a20 */ /* 0x000fce0000410000 */
[----:B------:R-:W-:Y:S01]  /*45d0*/  HMMA.16816.F32.BF16 R28, R4, R58, R28 ;  /* 0x0000003a041c723c */ /* 0x000fe2000004181c */
[----:B------:R-:W2:Y:S07]  /*45e0*/  LDSM.16.M88.4 R56, [R202+0x7000] ;  /* 0x00700000ca38783b */ /* 0x000eae0000000200 */
[----:B------:R-:W-:Y:S08]  /*45f0*/  HMMA.16816.F32.BF16 R36, R8, R60, R36 ;  /* 0x0000003c0824723c */ /* 0x000ff00000041824 */
[----:B------:R-:W-:Y:S01]  /*4600*/  HMMA.16816.F32.BF16 R44, R16, R46, R76 ;  /* 0x0000002e102c723c */ /* 0x000fe2000004184c */
[----:B------:R4:W2:Y:S07]  /*4610*/  MUFU.TANH R76, R0 ;  /* 0x00000000004c7308 */ /* 0x0008ae0000002400 */
[----:B-1----:R-:W-:Y:S08]  /*4620*/  HMMA.16816.F32.BF16 R24, R12, R68, R20 ;  /* 0x000000440c18723c */ /* 0x002ff00000041814 */
[----:B------:R-:W-:Y:S01]  /*4630*/  HMMA.16816.F32.BF16 R20, R8, R62, R32 ;  /* 0x0000003e0814723c */ /* 0x000fe20000041820 */
[----:B----4-:R-:W-:Y:S01]  /*4640*/  FMUL.FTZ R0, R49, c[0x0][0x320] ;  /* 0x0000c80031007a20 */ /* 0x010fe20000410000 */
[----:B------:R-:W1:Y:S06]  /*4650*/  LDSM.16.M88.4 R60, [R135+0x7800] ;  /* 0x00780000873c783b */ /* 0x000e6c0000000200 */
[----:B------:R-:W-:Y:S01]  /*4660*/  HMMA.16816.F32.BF16 R64, R16, R72, R88 ;  /* 0x000000481040723c */ /* 0x000fe20000041858 */
[----:B------:R4:W1:Y:S07]  /*4670*/  MUFU.TANH R72, R0 ;  /* 0x0000000000487308 */ /* 0x00086e0000002400 */
[----:B---3--:R-:W-:Y:S08]  /*4680*/  HMMA.16816.F32.BF16 R36, R4, R52, R36 ;  /* 0x000000340424723c */ /* 0x008ff00000041824 */
[----:B------:R-:W-:Y:S01]  /*4690*/  HMMA.16816.F32.BF16 R40, R12, R70, R44 ;  /* 0x000000460c28723c */ /* 0x000fe2000004182c */
[----:B----4-:R-:W-:Y:S01]  /*46a0*/  FMUL.FTZ R0, R50, c[0x0][0x320] ;  /* 0x0000c80032007a20 */ /* 0x010fe20000410000 */
[----:B------:R-:W3:Y:S03]  /*46b0*/  LDSM.16.M88.4 R44, [R202+0x7800] ;  /* 0x00780000ca2c783b */ /* 0x000ee60000000200 */
[----:B------:R4:W1:Y:S03]  /*46c0*/  MUFU.TANH R77, R0 ;  /* 0x00000000004d7308 */ /* 0x0008660000002400 */
[----:B--2---:R-:W-:Y:S08]  /*46d0*/  HMMA.16816.F32.BF16 R32, R8, R56, R24 ;  /* 0x000000380820723c */ /* 0x004ff00000041818 */
[----:B------:R-:W-:Y:S01]  /*46e0*/  HMMA.16816.F32.BF16 R24, R4, R54, R20 ;  /* 0x000000360418723c */ /* 0x000fe20000041814 */
[----:B----4-:R-:W-:-:S02]  /*46f0*/  FMUL.FTZ R0, R51, c[0x0][0x320] ;  /* 0x0000c80033007a20 */ /* 0x010fc40000410000 */
[----:B------:R-:W2:Y:S05]  /*4700*/  LDSM.16.M88.4 R48, [R201+0x1000] ;  /* 0x00100000c930783b */ /* 0x000eaa0000000200 */
[----:B------:R-:W-:Y:S01]  /*4710*/  HMMA.16816.F32.BF16 R16, R16, R74, R84 ;  /* 0x0000004a1010723c */ /* 0x000fe20000041854 */
[----:B------:R4:W2:Y:S07]  /*4720*/  MUFU.TANH R73, R0 ;  /* 0x0000000000497308 */ /* 0x0008ae0000002400 */
[----:B-1----:R-:W-:Y:S01]  /*4730*/  HMMA.16816.F32.BF16 R20, R12, R60, R64 ;  /* 0x0000003c0c14723c */ /* 0x002fe20000041840 */
[----:B----4-:R-:W-:-:S04]  /*4740*/  FMUL.FTZ R0, R28, c[0x0][0x320] ;  /* 0x0000c8001c007a20 */ /* 0x010fc80000410000 */
[----:B------:R1:W4:Y:S11]  /*4750*/  MUFU.TANH R69, R0 ;  /* 0x0000000000457308 */ /* 0x0003360000002400 */
[----:B------:R-:W-:Y:S08]  /*4760*/  HMMA.16816.F32.BF16 R12, R12, R62, R16 ;  /* 0x0000003e0c0c723c */ /* 0x000ff00000041810 */
[----:B---3--:R-:W-:Y:S01]  /*4770*/  HMMA.16816.F32.BF16 R16, R8, R44, R20 ;  /* 0x0000002c0810723c */ /* 0x008fe20000041814 */
[----:B-1----:R-:W-:-:S07]  /*4780*/  FMUL.FTZ R0, R29, c[0x0][0x320] ;  /* 0x0000c8001d007a20 */ /* 0x002fce0000410000 */
[----:B--2---:R-:W-:Y:S01]  /*4790*/  HMMA.16816.F32.BF16 R32, R4, R48, R32 ;  /* 0x000000300420723c */ /* 0x004fe20000041820 */
        /* <DEDUP_REMOVED lines=63> */
[----:B------:R-:W-:-:S04]  /*4b90*/  MOV R214, RZ ;  /* 0x000000ff00d67202 */ /* 0x000fc80000000f00 */
        /* <DEDUP_REMOVED lines=14> */
[----:B------:R-:W-:-:S05]  /*4c80*/  IMAD R0, R218, c[0x0][0x1e4], R0 ;  /* 0x00007900da007a24 */ /* 0x000fca00078e0200 */
[----:B------:R-:W-:Y:S02]  /*4c90*/  IADD3 R3, R3, R0, RZ ;  /* 0x0000000003037210 */ /* 0x000fe40007ffe0ff */
        /* <DEDUP_REMOVED lines=10> */
.L_x_2888:
[----:B------:R-:W-:Y:S05]  /*4d40*/  BRA.DIV ~URZ, `(.L_x_2792) ;  /* 0x000102b27f007947 */ /* 0x000fea000b800000 */
[----:B------:R-:W3:Y:S01]  /*4d50*/  SHFL.IDX PT, R0, R15, RZ, 0x181f ;  /* 0x00181fff0f007589 */ /* 0x000ee200000e0000 */
[----:B------:R-:W-:Y:S02]  /*4d60*/  ISETP.GE.AND P6, PT, R217, c[0x0][0x1d4], PT ;  /* 0x00007500d9007a0c */ /* 0x000fe40003fc6270 */
[C---:B---3--:R-:W-:Y:S02]  /*4d70*/  IADD3 R6, P0, R0.reuse, R107, RZ ;  /* 0x0000006b00067210 */ /* 0x048fe40007f1e0ff */
[C---:B------:R-:W-:Y:S02]  /*4d80*/  IADD3 R8, P5, R0.reuse, R106, RZ ;  /* 0x0000006a00087210 */ /* 0x040fe40007fbe0ff */
[----:B------:R-:W-:Y:S01]  /*4d90*/  IADD3 R2, P2, R0, R108, RZ ;  /* 0x0000006c00027210 */ /* 0x000fe20007f5e0ff */
[----:B--2---:R-:W-:Y:S01]  /*4da0*/  IMAD.X R7, R4, 0x1, R102, P0 ;  /* 0x0000000104077824 */ /* 0x004fe200000e0666 */
[----:B------:R-:W-:Y:S01]  /*4db0*/  IADD3 R10, P0, R0, R109, RZ ;  /* 0x0000006d000a7210 */ /* 0x000fe20007f1e0ff */
[C---:B------:R-:W-:Y:S01]  /*4dc0*/  IMAD.X R9, R4.reuse, 0x1, R101, P5 ;  /* 0x0000000104097824 */ /* 0x040fe200028e0665 */
[----:B------:R-:W-:Y:S01]  /*4dd0*/  ISETP.GE.AND P5, PT, R223, c[0x0][0x1d4], PT ;  /* 0x00007500df007a0c */ /* 0x000fe20003fa6270 */
[----:B------:R-:W-:Y:S01]  /*4de0*/  IMAD.X R3, R4, 0x1, R103, P2 ;  /* 0x0000000104037824 */ /* 0x000fe200010e0667 */
[----:B------:R-:W-:Y:S01]  /*4df0*/  ISETP.GE.AND P2, PT, R224, c[0x0][0x1d4], PT ;  /* 0x00007500e0007a0c */ /* 0x000fe20003f46270 */
[----:B------:R-:W-:Y:S01]  /*4e00*/  IMAD.X R11, R4, 0x1, R104, P0 ;  /* 0x00000001040b7824 */ /* 0x000fe200000e0668 */
[----:B------:R-:W-:Y:S01]  /*4e10*/  ISETP.GE.AND P0, PT, R225, c[0x0][0x1d4], PT ;  /* 0x00007500e1007a0c */ /* 0x000fe20003f06270 */
[----:B------:R-:W-:Y:S01]  /*4e20*/  @!PT LDS RZ, [RZ] ;  /* 0x00000000fffff984 */ /* 0x000fe20000000800 */
[----:B------:R-:W-:Y:S01]  /*4e30*/  @!PT LDS RZ, [RZ] ;  /* 0x00000000fffff984 */ /* 0x000fe20000000800 */
[----:B------:R2:W-:Y:S01]  /*4e40*/  LDGSTS.E.BYPASS.LTC128B.128 [R215+0x8100], [R8.64], !P6 ;  /* 0x0810000008d77fae */ /* 0x0005e2000f101d46 */
[----:B------:R-:W-:-:S02]  /*4e50*/  SEL R14, RZ, 0x10, P5 ;  /* 0x00000010ff0e7807 */ /* 0x000fc40002800000 */
[----:B------:R-:W-:Y:S01]  /*4e60*/  SEL R13, RZ, 0x10, P2 ;  /* 0x00000010ff0d7807 */ /* 0x000fe20001000000 */
[----:B------:R-:W3:Y:S01]  /*4e70*/  SHFL.IDX PT, R0, R15, 0x1, 0x181f ;  /* 0x00381f000f007f89 */ /* 0x000ee200000e0000 */
[----:B------:R-:W-:-:S03]  /*4e80*/  SEL R12, RZ, 0x10, P0 ;  /* 0x00000010ff0c7807 */ /* 0x000fc60000000000 */
[----:B------:R2:W-:Y:S04]  /*4e90*/  LDGSTS.E.BYPASS.LTC128B.128 [R215+0xa100], [R6.64], !P5 ;  /* 0x0a10000006d77fae */ /* 0x0005e8000e901d46 */
[----:B------:R2:W-:Y:S04]  /*4ea0*/  LDGSTS.E.BYPASS.LTC128B.128 [R215+0xc100], [R2.64], !P2 ;  /* 0x0c10000002d77fae */ /* 0x0005e8000d101d46 */
[----:B------:R2:W-:Y:S04]  /*4eb0*/  LDGSTS.E.BYPASS.LTC128B.128 [R215+0xe100], [R10.64], !P0 ;  /* 0x0e1000000ad77fae */ /* 0x0005e8000c101d46 */
[----:B------:R4:W1:Y:S02]  /*4ec0*/  SHFL.IDX PT, R4, R5, 0x1, 0x181f ;  /* 0x00381f0005047f89 */ /* 0x00086400000e0000 */
[----:B-1--4-:R-:W-:-:S04]  /*4ed0*/  SEL R5, RZ, 0x10, P6 ;  /* 0x00000010ff057807 */ /* 0x012fc80003000000 */
.L_x_2889:
[----:B--23--:R-:W-:Y:S02]  /*4ee0*/  IADD3 R2, -R5, 0x10, RZ ;  /* 0x0000001005027810 */ /* 0x00cfe40007ffe1ff */
[----:B------:R-:W-:-:S02]  /*4ef0*/  IADD3 R6, -R13, 0x10, RZ ;  /* 0x000000100d067810 */ /* 0x000fc40007ffe1ff */
[----:B------:R-:W-:Y:S02]  /*4f00*/  LOP3.LUT R2, R2, 0xf, RZ, 0xc0, !PT ;  /* 0x0000000f02027812 */ /* 0x000fe400078ec0ff */
[----:B------:R-:W-:Y:S02]  /*4f10*/  IADD3 R3, -R14, 0x10, RZ ;  /* 0x000000100e037810 */ /* 0x000fe40007ffe1ff */
[----:B------:R-:W-:Y:S02]  /*4f20*/  IADD3 R10, P2, P0, R2, R0, R106 ;  /* 0x00000000020a7210 */ /* 0x000fe4000785e06a */
[----:B------:R-:W-:Y:S02]  /*4f30*/  LOP3.LUT R2, R6, 0xf, RZ, 0xc0, !PT ;  /* 0x0000000f06027812 */ /* 0x000fe400078ec0ff */
[----:B------:R-:W-:Y:S02]  /*4f40*/  IADD3 R7, -R12, 0x10, RZ ;  /* 0x000000100c077810 */ /* 0x000fe40007ffe1ff */
[----:B------:R-:W-:-:S02]  /*4f50*/  LOP3.LUT R3, R3, 0xf, RZ, 0xc0, !PT ;  /* 0x0000000f03037812 */ /* 0x000fc400078ec0ff */
[----:B------:R-:W-:Y:S02]  /*4f60*/  IADD3.X R11, RZ, R4, R101, P2, P0 ;  /* 0x00000004ff0b7210 */ /* 0x000fe400017e0465 */
[-C--:B------:R-:W-:Y:S02]  /*4f70*/  IADD3 R6, P2, P0, R2, R0.reuse, R108 ;  /* 0x0000000002067210 */ /* 0x080fe4000785e06c */
[----:B------:R-:W-:Y:S02]  /*4f80*/  LOP3.LUT R2, R7, 0xf, RZ, 0xc0, !PT ;  /* 0x0000000f07027812 */ /* 0x000fe400078ec0ff */
[----:B------:R-:W-:Y:S02]  /*4f90*/  IADD3 R8, P6, P5, R3, R0, R107 ;  /* 0x0000000003087210 */ /* 0x000fe40007dde06b */
[----:B------:R-:W-:Y:S02]  /*4fa0*/  IADD3.X R7, RZ, R4, R103, P2, P0 ;  /* 0x00000004ff077210 */ /* 0x000fe400017e0467 */
[----:B------:R-:W-:-:S02]  /*4fb0*/  IADD3 R2, P2, P0, R2, R0, R109 ;  /* 0x0000000002027210 */ /* 0x000fc4000785e06d */
[-C--:B------:R-:W-:Y:S02]  /*4fc0*/  IADD3.X R9, RZ, R4.reuse, R102, P6, P5 ;  /* 0x00000004ff097210 */ /* 0x080fe400037ea466 */
[----:B------:R-:W-:Y:S02]  /*4fd0*/  ISETP.NE.U32.AND P5, PT, R5, RZ, PT ;  /* 0x000000ff0500720c */ /* 0x000fe40003fa5070 */
[----:B------:R-:W-:Y:S02]  /*4fe0*/  ISETP.NE.U32.AND P6, PT, R14, RZ, PT ;  /* 0x000000ff0e00720c */ /* 0x000fe40003fc5070 */
[----:B------:R-:W-:Y:S02]  /*4ff0*/  IADD3.X R3, RZ, R4, R104, P2, P0 ;  /* 0x00000004ff037210 */ /* 0x000fe400017e0468 */
[----:B------:R-:W-:Y:S02]  /*5000*/  ISETP.NE.U32.AND P2, PT, R13, RZ, PT ;  /* 0x000000ff0d00720c */ /* 0x000fe40003f45070 */
[----:B------:R-:W-:-:S05]  /*5010*/  ISETP.NE.U32.AND P0, PT, R12, RZ, PT ;  /* 0x000000ff0c00720c */ /* 0x000fca0003f05070 */
[----:B------:R-:W-:Y:S01]  /*5020*/  @!PT LDS RZ, [RZ] ;  /* 0x00000000fffff984 */ /* 0x000fe20000000800 */
[----:B------:R-:W-:Y:S01]  /*5030*/  @!PT LDS RZ, [RZ] ;  /* 0x00000000fffff984 */ /* 0x000fe20000000800 */
[----:B------:R-:W-:Y:S01]  /*5040*/  @!PT LDS RZ, [RZ] ;  /* 0x00000000fffff984 */ /* 0x000fe20000000800 */
[----:B------:R1:W-:Y:S04]  /*5050*/  LDGSTS.E.BYPASS.LTC128B.128.ZFILL [R215+0x9100], [R10.64], P5 ;  /* 0x091000000ad77fae */ /* 0x0003e8000a941d46 */
[----:B------:R1:W-:Y:S04]  /*5060*/  LDGSTS.E.BYPASS.LTC128B.128.ZFILL [R215+0xb100], [R8.64], P6 ;  /* 0x0b10000008d77fae */ /* 0x0003e8000b141d46 */
[----:B------:R1:W-:Y:S04]  /*5070*/  LDGSTS.E.BYPASS.LTC128B.128.ZFILL [R215+0xd100], [R6.64], P2 ;  /* 0x0d10000006d77fae */ /* 0x0003e80009141d46 */
[----:B------:R1:W-:Y:S02]  /*5080*/  LDGSTS.E.BYPASS.LTC128B.128.ZFILL [R215+0xf100], [R2.64], P0 ;  /* 0x0f10000002d77fae */ /* 0x0003e40008141d46 */
.L_x_2790:
[----:B--234-:R-:W-:Y:S05]  /*5090*/  BSYNC B0 ;  /* 0x0000000000007941 */ /* 0x01cfea0003800000 */
.L_x_2789:
[----:B-1----:R-:W-:Y:S01]  /*50a0*/  MOV R2, 0x1 ;  /* 0x0000000100027802 */ /* 0x002fe20000000f00 */
[----:B------:R-:W0:Y:S01]  /*50b0*/  LDGDEPBAR ;  /* 0x00000000000079af */ /* 0x000e220000000000 */
[----:B------:R-:W-:-:S02]  /*50c0*/  IADD3 R0, R250, R239, RZ ;  /* 0x000000effa007210 */ /* 0x000fc40007ffe0ff */
[----:B------:R-:W-:Y:S01]  /*50d0*/  IADD3 R6, -R248, R105, RZ ;  /* 0x00000069f8067210 */ /* 0x000fe20007ffe1ff */
[----:B------:R-:W-:Y:S02]  /*50e0*/  IMAD R2, R100, -0x40, R2 ;  /* 0xffffffc064027824 */ /* 0x000fe400078e0202 */
[----:B------:R-:W-:-:S04]  /*50f0*/  @P4 IMAD.HI.U32 R3, R0, c[0x0][0x2c8], RZ ;  /* 0x0000b20000034a27 */ /* 0x000fc800078e00ff */
[----:B------:R-:W-:Y:S01]  /*5100*/  IMAD.MOV.U32 R4, RZ, RZ, R0 ;  /* 0x000000ffff047224 */ /* 0x000fe200078e0000 */
[----:B------:R-:W-:Y:S02]  /*5110*/  IADD3 R0, -R248, R2, R212 ;  /* 0x00000002f8007210 */ /* 0x000fe40007ffe1d4 */
[----:B------:R-:W-:-:S03]  /*5120*/  @P4 SHF.R.U32.HI R4, RZ, c[0x0][0x2cc], R3 ;  /* 0x0000b300ff044a19 */ /* 0x000fc60000011603 */
[----:B------:R-:W-:Y:S01]  /*5130*/  IMAD.IADD R5, R0, 0x1, -R213 ;  /* 0x0000000100057824 */ /* 0x000fe200078e0ad5 */
[----:B------:R-:W-:Y:S05]  /*5140*/  BRA.DIV ~URZ, `(.L_x_2793) ;  /* 0x000101427f007947 */ /* 0x000fea000b800000 */
[----:B------:R1:W2:Y:S02]  /*5150*/  SHFL.IDX PT, R0, R4, RZ, 0x1c1f ;  /* 0x001c1fff04007589 */ /* 0x0002a400000e0000 */
.L_x_2890:
        /* <DEDUP_REMOVED lines=14> */
[----:B------:R-:W-:Y:S02]  /*5240*/  FSEL R16, R55, -INF , P6 ;  /* 0xff80000037107808 */ /* 0x000fe40003000000 */
[----:B------:R-:W-:Y:S02]  /*5250*/  FSEL R17, R52, -INF , P5 ;  /* 0xff80000034117808 */ /* 0x000fe40002800000 */
[----:B------:R-:W-:Y:S02]  /*5260*/  FSEL R19, R42, -INF , P2 ;  /* 0xff8000002a137808 */ /* 0x000fe40001000000 */
[----:B------:R-:W-:Y:S02]  /*5270*/  FSEL R20, R41, -INF , P0 ;  /* 0xff80000029147808 */ /* 0x000fe40000000000 */
[C---:B------:R-:W-:Y:S02]  /*5280*/  ISETP.GT.AND P6, PT, R0.reuse, 0x20, PT ;  /* 0x000000200000780c */ /* 0x040fe40003fc4270 */
[----:B------:R-:W-:-:S02]  /*5290*/  ISETP.GT.AND P5, PT, R0, 0x21, PT ;  /* 0x000000210000780c */ /* 0x000fc40003fa4270 */
        /* <DEDUP_REMOVED lines=13> */
[----:B------:R-:W-:Y:S01]  /*5370*/  FSEL R92, R18, -INF , P0 ;  /* 0xff800000125c7808 */ /* 0x000fe20000000000 */
[----:B------:R-:W-:Y:S05]  /*5380*/  BRA.DIV ~URZ, `(.L_x_2794) ;  /* 0x0000ff727f007947 */ /* 0x000fea000b800000 */
[----:B------:R-:W2:Y:S02]  /*5390*/  SHFL.IDX PT, R0, R4, 0x1, 0x1c1f ;  /* 0x003c1f0004007f89 */ /* 0x000ea400000e0000 */
[----:B--2---:R-:W-:-:S05]  /*53a0*/  IMAD.IADD R0, R5, 0x1, R0 ;  /* 0x0000000105007824 */ /* 0x004fca00078e0200 */
[----:B------:R-:W-:Y:S02]  /*53b0*/  IMNMX R3, R6, R0, PT ;  /* 0x0000000006037217 */ /* 0x000fe40003800200 */
[----:B------:R-:W-:Y:S02]  /*53c0*/  FMNMX.FTZ R0, R7, R8, !PT ;  /* 0x0000000807007209 */ /* 0x000fe40007810000 */
[C---:B------:R-:W-:Y:S02]  /*53d0*/  ISETP.GT.AND P5, PT, R3.reuse, RZ, PT ;  /* 0x000000ff0300720c */ /* 0x040fe40003fa4270 */
[C---:B------:R-:W-:Y:S02]  /*53e0*/  ISETP.GT.AND P2, PT, R3.reuse, 0x1, PT ;  /* 0x000000010300780c */ /* 0x040fe40003f44270 */
[----:B------:R-:W-:Y:S02]  /*53f0*/  ISETP.GT.AND P0, PT, R3, 0x8, PT ;  /* 0x000000080300780c */ /* 0x000fe40003f04270 */
[----:B------:R-:W-:-:S02]  /*5400*/  FSEL R6, R77, -INF , P5 ;  /* 0xff8000004d067808 */ /* 0x000fc40002800000 */
[----:B------:R-:W-:Y:S02]  /*5410*/  FSEL R9, R73, -INF , P2 ;  /* 0xff80000049097808 */ /* 0x000fe40001000000 */
        /* <DEDUP_REMOVED lines=54> */
[----:B------:R-:W-:Y:S01]  /*5780*/  FMNMX.FTZ R2, R85, R2, !PT ;  /* 0x0000000255027209 */ /* 0x000fe20007810000 */
[----:B------:R-:W2:Y:S03]  /*5790*/  SHFL.BFLY PT, R3, R0, 0x2, 0x1f ;  /* 0x0c401f0000037f89 */ /* 0x000ea600000e0000 */
[----:B------:R-:W-:-:S05]  /*57a0*/  FMNMX.FTZ R2, R84, R2, !PT ;  /* 0x0000000254027209 */ /* 0x000fca0007810000 */
[----:B-1----:R-:W1:Y:S01]  /*57b0*/  SHFL.BFLY PT, R4, R2, 0x2, 0x1f ;  /* 0x0c401f0002047f89 */ /* 0x002e6200000e0000 */
[----:B--2---:R-:W-:-:S05]  /*57c0*/  FMNMX.FTZ R0, R3, R0, !PT ;  /* 0x0000000003007209 */ /* 0x004fca0007810000 */
[----:B------:R-:W2:Y:S01]  /*57d0*/  SHFL.BFLY PT, R3, R0, 0x1, 0x1f ;  /* 0x0c201f0000037f89 */ /* 0x000ea200000e0000 */
[----:B-1----:R-:W-:-:S05]  /*57e0*/  FMNMX.FTZ R4, R2, R4, !PT ;  /* 0x0000000402047209 */ /* 0x002fca0007810000 */
[----:B------:R1:W3:Y:S01]  /*57f0*/  SHFL.BFLY PT, R5, R4, 0x1, 0x1f ;  /* 0x0c201f0004057f89 */ /* 0x0002e200000e0000 */
[----:B--2---:R-:W-:-:S05]  /*5800*/  FMNMX.FTZ R132, R0, R3, !PT ;  /* 0x0000000300847209 */ /* 0x004fca0007810000 */
.L_x_2891:
[C---:B------:R-:W-:Y:S01]  /*5810*/  FMUL.FTZ R2, R132.reuse, c[0x0][0x2d0] ;  /* 0x0000b40084027a20 */ /* 0x040fe20000410000 */
[----:B------:R-:W-:Y:S01]  /*5820*/  FSETP.NEU.FTZ.AND P0, PT, R132, -INF , PT ;  /* 0xff8000008400780b */ /* 0x000fe20003f1d000 */
[----:B------:R-:W-:Y:S01]  /*5830*/  WARPSYNC 0xffffffff ;  /* 0xffffffff00007948 */ /* 0x000fe20003800000 */
[----:B------:R-:W-:Y:S02]  /*5840*/  LDSM.16.MT88.4 R36, [R203+0x800] ;  /* 0x00080000cb24783b */ /* 0x000fe40000004200 */
[----:B------:R-:W-:Y:S02]  /*5850*/  FSEL R2, R2, RZ, P0 ;  /* 0x000000ff02027208 */ /* 0x000fe40000000000 */
[----:B------:R-:W-:Y:S03]  /*5860*/  LDSM.16.MT88.4 R44, [R206] ;  /* 0x00000000ce2c783b */ /* 0x000fe60000004200 */
[--C-:B------:R-:W-:Y:S01]  /*5870*/  FFMA.FTZ R0, R7, c[0x0][0x2d0], -R2.reuse ;  /* 0x0000b40007007a23 */ /* 0x100fe20000010802 */
[----:B------:R-:W-:Y:S01]  /*5880*/  LDSM.16.MT88.4 R40, [R204+0x800] ;  /* 0x00080000cc28783b */ /* 0x000fe20000004200 */
[----:B------:R-:W-:-:S02]  /*5890*/  FFMA.FTZ R3, R19, c[0x0][0x2d0], -R2 ;  /* 0x0000b40013037a23 */ /* 0x000fc40000010802 */
[----:B------:R2:W-:Y:S01]  /*58a0*/  MUFU.EX2 R113, R0 ;  /* 0x0000000000717308 */ /* 0x0005e20000000800 */
[----:B------:R-:W-:Y:S04]  /*58b0*/  LDSM.16.MT88.4 R28, [R205] ;  /* 0x00000000cd1c783b */ /* 0x000fe80000004200 */
[----:B------:R-:W-:Y:S03]  /*58c0*/  LDSM.16.MT88.4 R68, [R204+0x2000] ;  /* 0x00200000cc44783b */ /* 0x000fe60000004200 */
[----:B------:R4:W-:Y:S01]  /*58d0*/  MUFU.EX2 R131, R3 ;  /* 0x0000000300837308 */ /* 0x0009e20000000800 */
[----:B------:R-:W-:Y:S04]  /*58e0*/  LDSM.16.MT88.4 R60, [R206+0x800] ;  /* 0x00080000ce3c783b */ /* 0x000fe80000004200 */
[----:B------:R-:W-:Y:S01]  /*58f0*/  LDSM.16.MT88.4 R64, [R205+0x800] ;  /* 0x00080000cd40783b */ /* 0x000fe20000004200 */
[----:B--2---:R-:W-:-:S03]  /*5900*/  FFMA.FTZ R0, R8, c[0x0][0x2d0], -R2 ;  /* 0x0000b40008007a23 */ /* 0x004fc60000010802 */
[----:B------:R-:W-:Y:S01]  /*5910*/  LDSM.16.MT88.4 R72, [R206+0x2000] ;  /* 0x00200000ce48783b */ /* 0x000fe20000004200 */
[----:B------:R2:W-:Y:S03]  /*5920*/  MUFU.EX2 R112, R0 ;  /* 0x0000000000707308 */ /* 0x0005e60000000800 */
[----:B------:R-:W-:Y:S01]  /*5930*/  LDSM.16.MT88.4 R48, [R203+0x2800] ;  /* 0x00280000cb30783b */ /* 0x000fe20000004200 */
[----:B----4-:R-:W-:-:S03]  /*5940*/  FFMA.FTZ R3, R20, c[0x0][0x2d0], -R2 ;  /* 0x0000b40014037a23 */ /* 0x010fc60000010802 */
[----:B------:R-:W-:Y:S01]  /*5950*/  LDSM.16.MT88.4 R56, [R205+0x2000] ;  /* 0x00200000cd38783b */ /* 0x000fe20000004200 */
[----:B------:R-:W-:Y:S03]  /*5960*/  MUFU.EX2 R207, R3 ;  /* 0x0000000300cf7308 */ /* 0x000fe60000000800 */
[----:B------:R-:W-:Y:S04]  /*5970*/  LDSM.16.MT88.4 R20, [R204] ;  /* 0x00000000cc14783b */ /* 0x000fe80000004200 */
[----:B------:R-:W-:Y:S01]  /*5980*/  LDSM.16.MT88.4 R76, [R206+0x2800] ;  /* 0x00280000ce4c783b */ /* 0x000fe20000004200 */
[----:B--2---:R-:W-:-:S03]  /*5990*/  FFMA.FTZ R0, R10, c[0x0][0x2d0], -R2 ;  /* 0x0000b4000a007a23 */ /* 0x004fc60000010802 */
[----:B------:R-:W-:Y:S01]  /*59a0*/  LDSM.16.MT88.4 R80, [R203+0x4000] ;  /* 0x00400000cb50783b */ /* 0x000fe20000004200 */
[----:B------:R2:W-:Y:S02]  /*59b0*/  MUFU.EX2 R117, R0 ;  /* 0x0000000000757308 */ /* 0x0005e40000000800 */
[----:B--2---:R-:W-:-:S06]  /*59c0*/  FFMA.FTZ R0, R11, c[0x0][0x2d0], -R2 ;  /* 0x0000b4000b007a23 */ /* 0x004fcc0000010802 */
[----:B------:R2:W4:Y:S02]  /*59d0*/  MUFU.EX2 R119, R0 ;  /* 0x0000000000777308 */ /* 0x0005240000000800 */
[----:B--2---:R-:W-:Y:S01]  /*59e0*/  FFMA.FTZ R0, R16, c[0x0][0x2d0], -R2 ;  /* 0x0000b40010007a23 */ /* 0x004fe20000010802 */
[----:B---3--:R-:W-:-:S05]  /*59f0*/  FMNMX.FTZ R16, R5, R4, !PT ;  /* 0x0000000405107209 */ /* 0x008fca0007810000 */
[----:B------:R2:W-:Y:S01]  /*5a00*/  MUFU.EX2 R129, R0 ;  /* 0x0000000000817308 */ /* 0x0005e20000000800 */
[----:B------:R-:W-:Y:S01]  /*5a10*/  FSETP.NEU.FTZ.AND P0, PT, R16, -INF , PT ;  /* 0xff8000001000780b */ /* 0x000fe20003f1d000 */
[----:B--2---:R-:W-:-:S06]  /*5a20*/  FFMA.FTZ R0, R17, c[0x0][0x2d0], -R2 ;  /* 0x0000b40011007a23 */ /* 0x004fcc0000010802 */
[----:B------:R2:W-:Y:S02]  /*5a30*/  MUFU.EX2 R130, R0 ;  /* 0x0000000000827308 */ /* 0x0005e40000000800 */
[----:B--2---:R-:W-:-:S05]  /*5a40*/  FMUL.FTZ R0, R16, c[0x0][0x2d0] ;  /* 0x0000b40010007a20 */ /* 0x004fca0000410000 */
[----:B------:R-:W-:-:S05]  /*5a50*/  FSEL R0, R0, RZ, P0 ;  /* 0x000000ff00007208 */ /* 0x000fca0000000000 */
[----:B------:R-:W-:-:S04]  /*5a60*/  FFMA.FTZ R3, R6, c[0x0][0x2d0], -R0 ;  /* 0x0000b40006037a23 */ /* 0x000fc80000010800 */
[----:B------:R2:W-:Y:S02]  /*5a70*/  MUFU.EX2 R19, R3 ;  /* 0x0000000300137308 */ /* 0x0005e40000000800 */
[--C-:B--2---:R-:W-:Y:S02]  /*5a80*/  FFMA.FTZ R3, R9, c[0x0][0x2d0], -R0.reuse ;  /* 0x0000b40009037a23 */ /* 0x104fe40000010800 */
[----:B------:R-:W2:Y:S04]  /*5a90*/  LDSM.16.MT88.4 R8, [R203] ;  /* 0x00000000cb08783b */ /* 0x000ea80000004200 */
[----:B------:R3:W5:Y:S02]  /*5aa0*/  MUFU.EX2 R17, R3 ;  /* 0x0000000300117308 */ /* 0x0007640000000800 */
[----:B---3--:R-:W-:Y:S01]  /*5ab0*/  FFMA.FTZ R3, R14, c[0x0][0x2d0], -R0 ;  /* 0x0000b4000e037a23 */ /* 0x008fe20000010800 */
[----:B----4-:R-:W-:-:S05]  /*5ac0*/  F2FP.BF16.PACK_AB R14, R119, R117 ;  /* 0x00000075770e723e */ /* 0x010fca00000010ff */
[----:B------:R3:W4:Y:S02]  /*5ad0*/  MUFU.EX2 R116, R3 ;  /* 0x0000000300747308 */ /* 0x0007240000000800 */
[----:B---3--:R-:W-:Y:S01]  /*5ae0*/  FFMA.FTZ R3, R13, c[0x0][0x2d0], -R0 ;  /* 0x0000b4000d037a23 */ /* 0x008fe20000010800 */
[----:B-----5:R-:W-:Y:S01]  /*5af0*/  F2FP.BF16.PACK_AB R13, R17, R19 ;  /* 0x00000013110d723e */ /* 0x020fe200000010ff */
[----:B------:R-:W-:-:S04]  /*5b00*/  FADD.FTZ R17, R19, R17 ;  /* 0x0000001113117221 */ /* 0x000fc80000010000 */
[----:B------:R3:W5:Y:S01]  /*5b10*/  MUFU.EX2 R118, R3 ;  /* 0x0000000300767308 */ /* 0x0007620000000800 */
[----:B------:R-:W-:Y:S02]  /*5b20*/  FFMA.FTZ R19, R97, c[0x0][0x2d0], -R2 ;  /* 0x0000b40061137a23 */ /* 0x000fe40000010802 */
[----:B----4-:R-:W-:Y:S02]  /*5b30*/  FADD.FTZ R17, R116, R17 ;  /* 0x0000001174117221 */ /* 0x010fe40000010000 */
[----:B---3--:R-:W-:Y:S01]  /*5b40*/  FFMA.FTZ R3, R12, c[0x0][0x2d0], -R0 ;  /* 0x0000b4000c037a23 */ /* 0x008fe20000010800 */
[----:B------:R-:W-:-:S03]  /*5b50*/  F2FP.BF16.PACK_AB R12, R112, R113 ;  /* 0x00000071700c723e */ /* 0x000fc600000010ff */
[----:B------:R3:W-:Y:S02]  /*5b60*/  MUFU.EX2 R128, R3 ;  /* 0x0000000300807308 */ /* 0x0007e40000000800 */
[----:B---3--:R-:W-:Y:S01]  /*5b70*/  FFMA.FTZ R3, R15, c[0x0][0x2d0], -R0 ;  /* 0x0000b4000f037a23 */ /* 0x008fe20000010800 */
[----:B-----5:R-:W-:-:S05]  /*5b80*/  F2FP.BF16.PACK_AB R15, R118, R116 ;  /* 0x00000074760f723e */ /* 0x020fca00000010ff */
[----:B------:R3:W4:Y:S02]  /*5b90*/  MUFU.EX2 R133, R3 ;  /* 0x0000000300857308 */ /* 0x0007240000000800 */
[C---:B-12---:R-:W-:Y:S07]  /*5ba0*/  HMMA.16816.F32.BF16 R4, R12.reuse, R8, RZ ;  /* 0x000000080c04723c */ /* 0x046fee00000418ff */
[----:B------:R-:W-:Y:S01]  /*5bb0*/  F2FP.BF16.PACK_AB R8, R130, R129 ;  /* 0x000000818208723e */ /* 0x000fe200000010ff */
[----:B------:R-:W-:Y:S01]  /*5bc0*/  HMMA.16816.F32.BF16 R32, R12, R20, RZ ;  /* 0x000000140c20723c */ /* 0x000fe200000418ff */
[----:B---3--:R-:W-:Y:S01]  /*5bd0*/  FFMA.FTZ R3, R18, c[0x0][0x2d0], -R0 ;  /* 0x0000b40012037a23 */ /* 0x008fe20000010800 */
[----:B----4-:R-:W-:Y:S01]  /*5be0*/  F2FP.BF16.PACK_AB R9, R133, R128 ;  /* 0x000000808509723e */ /* 0x010fe200000010ff */
[----:B------:R-:W-:-:S02]  /*5bf0*/  FFMA.FTZ R18, R96, c[0x0][0x2d0], -R2 ;  /* 0x0000b40060127a23 */ /* 0x000fc40000010802 */
[----:B------:R1:W-:Y:S03]  /*5c00*/  MUFU.EX2 R134, R3 ;  /* 0x0000000300867308 */ /* 0x0003e60000000800 */
[C---:B------:R-:W-:Y:S08]  /*5c10*/  HMMA.16816.F32.BF16 R20, R12.reuse, R22, RZ ;  /* 0x000000160c14723c */ /* 0x040ff000000418ff */
        /* <DEDUP_REMOVED lines=112> */
[----:B------:R-:W-:Y:S01]  /*6320*/  FADD.FTZ R2, R216, R3 ;  /* 0x00000003d8027221 */ /* 0x000fe20000010000 */
[----:B------:R-:W-:Y:S01]  /*6330*/  IADD3 R216, R241, -0x2, RZ ;  /* 0xfffffffef1d87810 */ /* 0x000fe20007ffe0ff */
        /* <DEDUP_REMOVED lines=37> */
[----:B------:R-:W-:-:S04]  /*6590*/  @P4 SHF.R.U32.HI R0, RZ, c[0x0][0x2cc], R2 ;  /* 0x0000b300ff004a19 */ /* 0x000fc80000011602 */
[----:B------:R-:W-:Y:S01]  /*65a0*/  IADD3 R0, R0, R212, -R213 ;  /* 0x000000d400007210 */ /* 0x000fe20007ffe8d5 */
[----:B----4-:R-:W-:Y:S03]  /*65b0*/  HMMA.16816.F32.BF16 R24, R12, R20, RZ ;  /* 0x000000140c18723c */ /* 0x010fe600000418ff */
[----:B------:R-:W-:-:S04]  /*65c0*/  SHF.R.S32.HI R2, RZ, 0x1f, R0 ;  /* 0x0000001fff027819 */ /* 0x000fc80000011400 */
[----:B------:R-:W-:Y:S01]  /*65d0*/  LEA.HI R0, R2, R0, RZ, 0x6 ;  /* 0x0000000002007211 */ /* 0x000fe200078f30ff */
[----:B------:R-:W-:Y:S01]  /*65e0*/  HMMA.16816.F32.BF16 R12, R12, R22, RZ ;  /* 0x000000160c0c723c */ /* 0x000fe200000418ff */
[----:B------:R-:W1:Y:S02]  /*65f0*/  LDSM.16.MT88.4 R20, [R205+0x6800] ;  /* 0x00680000cd14783b */ /* 0x000e640000004200 */
[----:B------:R-:W-:-:S04]  /*6600*/  SHF.R.S32.HI R0, RZ, 0x6, R0 ;  /* 0x00000006ff007819 */ /* 0x000fc80000011400 */
[----:B------:R-:W-:-:S04]  /*6610*/  IMNMX R207, R226, R0, !PT ;  /* 0x00000000e2cf7217 */ /* 0x000fc80007800200 */
[----:B------:R-:W-:-:S05]  /*6620*/  ISETP.GE.AND P0, PT, R216, R207, PT ;  /* 0x000000cfd800720c */ /* 0x000fca0003f06270 */
        /* <DEDUP_REMOVED lines=98> */
[----:B------:R-:W-:Y:S03]  /*6c50*/  @!UPT UIADD3 URZ, URZ, URZ, URZ ;  /* 0x0000003f3f3ff290 */ /* 0x000fe6000fffe03f */
[----:B------:R-:W-:Y:S11]  /*6c60*/  @!P0 BRA `(.L_x_2795) ;  /* 0x000040a000008947 */ /* 0x000ff60003800000 */
[----:B------:R-:W-:Y:S02]  /*6c70*/  MOV R134, R16 ;  /* 0x0000001000867202 */ /* 0x000fe40000000f00 */
[----:B------:R-:W-:-:S07]  /*6c80*/  MOV R133, R132 ;  /* 0x0000008400857202 */ /* 0x000fce0000000f00 */
.L_x_2806:
        /* <DEDUP_REMOVED lines=26> */
[C---:B------:R-:W-:Y:S01]  /*6e30*/  IMAD R4, R214.reuse, c[0x0][0x21c], R4 ;  /* 0x00008700d6047a24 */ /* 0x040fe200078e0204 */
        /* <DEDUP_REMOVED lines=16> */
.L_x_2892:
[----:B------:R-:W-:-:S05]  /*6f40*/  BRA.DIV ~URZ, `(.L_x_2799) ;  /* 0x0000e9b27f007947 */ /* 0x000fca000b800000 */
[----:B------:R-:W5:Y:S01]  /*6f50*/  SHFL.IDX PT, R0, R21, RZ, 0x181f ;  /* 0x00181fff15007589 */ /* 0x000f6200000e0000 */
[----:B------:R-:W-:Y:S02]  /*6f60*/  ISETP.GE.AND P6, PT, R217, c[0x0][0x1d4], PT ;  /* 0x00007500d9007a0c */ /* 0x000fe40003fc6270 */
[----:B------:R-:W-:Y:S04]  /*6f70*/  ISETP.GE.AND P5, PT, R223, c[0x0][0x1d4], PT ;  /* 0x00007500df007a0c */ /* 0x000fe80003fa6270 */
[----:B------:R-:W-:Y:S02]  /*6f80*/  SEL R20, RZ, 0x10, P5 ;  /* 0x00000010ff147807 */ /* 0x000fe40002800000 */
[----:B-----5:R-:W-:Y:S05]  /*6f90*/  IADD3 R2, P0, R0, R30, RZ ;  /* 0x0000001e00027210 */ /* 0x020fea0007f1e0ff */
[----:B---3--:R-:W-:Y:S01]  /*6fa0*/  IMAD.X R3, R4, 0x1, R22, P0 ;  /* 0x0000000104037824 */ /* 0x008fe200000e0616 */
[----:B------:R-:W-:Y:S04]  /*6fb0*/  IADD3 R12, P0, R0, R31, RZ ;  /* 0x0000001f000c7210 */ /* 0x000fe80007f1e0ff */
[----:B------:R-:W-:Y:S01]  /*6fc0*/  @!PT LDS RZ, [RZ] ;  /* 0x00000000fffff984 */ /* 0x000fe20000000800 */
[----:B------:R-:W-:Y:S01]  /*6fd0*/  @!PT LDS RZ, [RZ] ;  /* 0x00000000fffff984 */ /* 0x000fe20000000800 */
[----:B------:R3:W-:Y:S01]  /*6fe0*/  LDGSTS.E.BYPASS.LTC128B.128 [R215+0x100], [R2.64], !P6 ;  /* 0x0010000002d77fae */ /* 0x0007e2000f101d46 */
[----:B------:R-:W-:Y:S01]  /*6ff0*/  IMAD.X R13, R4, 0x1, R23, P0 ;  /* 0x00000001040d7824 */ /* 0x000fe200000e0617 */
[----:B------:R-:W-:Y:S04]  /*7000*/  IADD3 R6, P0, R0, R192, RZ ;  /* 0x000000c000067210 */ /* 0x000fe80007f1e0ff */
[----:B------:R4:W-:Y:S01]  /*7010*/  LDGSTS.E.BYPASS.LTC128B.128 [R215+0x2100], [R12.64], !P5 ;  /* 0x021000000cd77fae */ /* 0x0009e2000e901d46 */
[----:B------:R-:W-:Y:S01]  /*7020*/  IMAD.X R7, R4, 0x1, R29, P0 ;  /* 0x0000000104077824 */ /* 0x000fe200000e061d */
[----:B------:R-:W-:Y:S04]  /*7030*/  ISETP.GE.AND P0, PT, R225, c[0x0][0x1d4], PT ;  /* 0x00007500e1007a0c */ /* 0x000fe80003f06270 */
[----:B------:R-:W-:Y:S02]  /*7040*/  SEL R14, RZ, 0x10, P0 ;  /* 0x00000010ff0e7807 */ /* 0x000fe40000000000 */
[----:B---3--:R-:W-:Y:S02]  /*7050*/  IADD3 R2, P2, R0, R132, RZ ;  /* 0x0000008400027210 */ /* 0x008fe40007f5e0ff */
[----:B------:R-:W3:Y:S03]  /*7060*/  SHFL.IDX PT, R0, R21, 0x1, 0x181f ;  /* 0x00381f0015007f89 */ /* 0x000ee600000e0000 */
[----:B------:R-:W-:Y:S01]  /*7070*/  IMAD.X R3, R4, 0x1, R28, P2 ;  /* 0x0000000104037824 */ /* 0x000fe200010e061c */
[----:B------:R-:W-:Y:S01]  /*7080*/  ISETP.GE.AND P2, PT, R224, c[0x0][0x1d4], PT ;  /* 0x00007500e0007a0c */ /* 0x000fe20003f46270 */
[----:B------:R5:W2:Y:S03]  /*7090*/  SHFL.IDX PT, R4, R5, 0x1, 0x181f ;  /* 0x00381f0005047f89 */ /* 0x000aa600000e0000 */
[----:B------:R-:W-:Y:S09]  /*70a0*/  SEL R15, RZ, 0x10, P2 ;  /* 0x00000010ff0f7807 */ /* 0x000ff20001000000 */
[----:B------:R4:W-:Y:S04]  /*70b0*/  LDGSTS.E.BYPASS.LTC128B.128 [R215+0x4100], [R2.64], !P2 ;  /* 0x0410000002d77fae */ /* 0x0009e8000d101d46 */
[----:B------:R4:W-:Y:S02]  /*70c0*/  LDGSTS.E.BYPASS.LTC128B.128 [R215+0x6100], [R6.64], !P0 ;  /* 0x0610000006d77fae */ /* 0x0009e4000c101d46 */
[----:B----45:R-:W-:Y:S04]  /*70d0*/  SEL R5, RZ, 0x10, P6 ;  /* 0x00000010ff057807 */ /* 0x030fe80003000000 */
.L_x_2893:
[C---:B---3--:R-:W-:Y:S02]  /*70e0*/  IADD3 R2, -R5.reuse, 0x10, RZ ;  /* 0x0000001005027810 */ /* 0x048fe40007ffe1ff */
[----:B------:R-:W-:Y:S02]  /*70f0*/  ISETP.NE.U32.AND P5, PT, R5, RZ, PT ;  /* 0x000000ff0500720c */ /* 0x000fe40003fa5070 */
[----:B------:R-:W-:Y:S04]  /*7100*/  LOP3.LUT R2, R2, 0xf, RZ, 0xc0, !PT ;  /* 0x0000000f02027812 */ /* 0x000fe800078ec0ff */
[----:B------:R-:W-:Y:S04]  /*7110*/  IADD3 R2, P2, P0, R2, R0, R30 ;  /* 0x0000000002027210 */ /* 0x000fe8000785e01e */
[----:B--2---:R-:W-:Y:S05]  /*7120*/  IADD3.X R3, RZ, R4, R22, P2, P0 ;  /* 0x00000004ff037210 */ /* 0x004fea00017e0416 */
[----:B------:R-:W-:Y:S01]  /*7130*/  @!PT LDS RZ, [RZ] ;  /* 0x00000000fffff984 */ /* 0x000fe20000000800 */
[----:B------:R-:W-:Y:S01]  /*7140*/  @!PT LDS RZ, [RZ] ;  /* 0x00000000fffff984 */ /* 0x000fe20000000800 */
[----:B------:R-:W-:Y:S01]  /*7150*/  @!PT LDS RZ, [RZ] ;  /* 0x00000000fffff984 */ /* 0x000fe20000000800 */
[----:B------:R2:W-:Y:S02]  /*7160*/  LDGSTS.E.BYPASS.LTC128B.128.ZFILL [R215+0x1100], [R2.64], P5 ;  /* 0x0110000002d77fae */ /* 0x0005e4000a941d46 */
[----:B--2---:R-:W-:Y:S04]  /*7170*/  IADD3 R2, -R20, 0x10, RZ ;  /* 0x0000001014027810 */ /* 0x004fe80007ffe1ff */
[----:B------:R-:W-:Y:S04]  /*7180*/  LOP3.LUT R2, R2, 0xf, RZ, 0xc0, !PT ;  /* 0x0000000f02027812 */ /* 0x000fe800078ec0ff */
[----:B------:R-:W-:Y:S02]  /*7190*/  IADD3 R12, P2, P0, R2, R0, R31 ;  /* 0x00000000020c7210 */ /* 0x000fe4000785e01f */
[C---:B------:R-:W-:Y:S02]  /*71a0*/  IADD3 R2, -R15.reuse, 0x10, RZ ;  /* 0x000000100f027810 */ /* 0x040fe40007ffe1ff */
[----:B------:R-:W-:Y:S02]  /*71b0*/  IADD3.X R13, RZ, R4, R23, P2, P0 ;  /* 0x00000004ff0d7210 */ /* 0x000fe400017e0417 */
[----:B------:R-:W-:Y:S04]  /*71c0*/  LOP3.LUT R2, R2, 0xf, RZ, 0xc0, !PT ;  /* 0x0000000f02027812 */ /* 0x000fe800078ec0ff */
[----:B------:R-:W-:Y:S02]  /*71d0*/  IADD3 R6, P6, P5, R2, R0, R132 ;  /* 0x0000000002067210 */ /* 0x000fe40007dde084 */
[----:B------:R-:W-:Y:S02]  /*71e0*/  IADD3 R2, -R14, 0x10, RZ ;  /* 0x000000100e027810 */ /* 0x000fe40007ffe1ff */
[----:B------:R-:W-:Y:S02]  /*71f0*/  IADD3.X R7, RZ, R4, R28, P6, P5 ;  /* 0x00000004ff077210 */ /* 0x000fe400037ea41c */
[----:B------:R-:W-:Y:S02]  /*7200*/  ISETP.NE.U32.AND P6, PT, R20, RZ, PT ;  /* 0x000000ff1400720c */ /* 0x000fe40003fc5070 */
[----:B------:R-:W-:Y:S02]  /*7210*/  LOP3.LUT R2, R2, 0xf, RZ, 0xc0, !PT ;  /* 0x0000000f02027812 */ /* 0x000fe400078ec0ff */
[----:B------:R-:W-:Y:S02]  /*7220*/  ISETP.NE.U32.AND P5, PT, R15, RZ, PT ;  /* 0x000000ff0f00720c */ /* 0x000fe40003fa5070 */
[----:B------:R-:W-:Y:S04]  /*7230*/  IADD3 R2, P2, P0, R2, R0, R192 ;  /* 0x0000000002027210 */ /* 0x000fe8000785e0c0 */
[----:B------:R-:W-:Y:S02]  /*7240*/  IADD3.X R3, RZ, R4, R29, P2, P0 ;  /* 0x00000004ff037210 */ /* 0x000fe400017e041d */
[----:B------:R-:W-:Y:S01]  /*7250*/  ISETP.NE.U32.AND P0, PT, R14, RZ, PT ;  /* 0x000000ff0e00720c */ /* 0x000fe20003f05070 */
[----:B------:R2:W-:Y:S04]  /*7260*/  LDGSTS.E.BYPASS.LTC128B.128.ZFILL [R215+0x3100], [R12.64], P6 ;  /* 0x031000000cd77fae */ /* 0x0005e8000b141d46 */
[----:B------:R2:W-:Y:S08]  /*7270*/  LDGSTS.E.BYPASS.LTC128B.128.ZFILL [R215+0x5100], [R6.64], P5 ;  /* 0x0510000006d77fae */ /* 0x0005f0000a941d46 */
[----:B------:R2:W-:Y:S02]  /*7280*/  LDGSTS.E.BYPASS.LTC128B.128.ZFILL [R215+0x7100], [R2.64], P0 ;  /* 0x0710000002d77fae */ /* 0x0005e40008141d46 */
.L_x_2797:
[----:B------:R-:W-:Y:S05]  /*7290*/  BSYNC B0 ;  /* 0x0000000000007941 */ /* 0x000fea0003800000 */
.L_x_2796:
        /* <DEDUP_REMOVED lines=270> */
[----:B------:R-:W-:Y:S01]  /*8380*/  IMAD R2, R216, 0x40, R229 ;  /* 0x00000040d8027824 */ /* 0x000fe200078e02e5 */
[----:B------:R-:W-:Y:S01]  /*8390*/  SHF.R.S32.HI R194, RZ, 0x1f, R223 ;  /* 0x0000001fffc27819 */ /* 0x000fe200000114df */
[----:B------:R-:W-:Y:S01]  /*83a0*/  IMAD.MOV.U32 R214, RZ, RZ, RZ ;  /* 0x000000ffffd67224 */ /* 0x000fe200078e00ff */
[C---:B------:R-:W-:Y:S01]  /*83b0*/  SHF.L.U64.HI R14, R225.reuse, 0x1, R193 ;  /* 0x00000001e10e7819 */ /* 0x040fe200000102c1 */
[----:B------:R-:W-:Y:S01]  /*83c0*/  IMAD.SHL.U32 R22, R225, 0x2, RZ ;  /* 0x00000002e1167824 */ /* 0x000fe200078e00ff */
[----:B------:R-:W-:Y:S01]  /*83d0*/  IADD3 R2, R2, -0x40, R227 ;  /* 0xffffffc002027810 */ /* 0x000fe20007ffe0e3 */
[----:B------:R-:W-:Y:S01]  /*83e0*/  IMAD.SHL.U32 R21, R224, 0x2, RZ ;  /* 0x00000002e0157824 */ /* 0x000fe200078e00ff */
[----:B------:R-:W-:Y:S01]  /*83f0*/  SHF.R.S32.HI R193, RZ, 0x1f, R224 ;  /* 0x0000001fffc17819 */ /* 0x000fe200000114e0 */
[C---:B------:R-:W-:Y:S01]  /*8400*/  IMAD.SHL.U32 R20, R223.reuse, 0x2, RZ ;  /* 0x00000002df147824 */ /* 0x040fe200078e00ff */
[----:B------:R-:W-:Y:S01]  /*8410*/  SHF.L.U64.HI R12, R223, 0x1, R194 ;  /* 0x00000001df0c7819 */ /* 0x000fe200000102c2 */
[----:B------:R-:W-:Y:S01]  /*8420*/  @P3 IMAD.HI.U32 R3, R2, c[0x0][0x2bc], RZ ;  /* 0x0000af0002033a27 */ /* 0x000fe200078e00ff */
[----:B------:R-:W-:Y:S02]  /*8430*/  SHF.L.U64.HI R13, R224, 0x1, R193 ;  /* 0x00000001e00d7819 */ /* 0x000fe400000102c1 */
[----:B------:R-:W-:Y:S01]  /*8440*/  SHF.R.S32.HI R193, RZ, 0x1f, R217 ;  /* 0x0000001fffc17819 */ /* 0x000fe200000114d9 */
[----:B---3--:R-:W-:Y:S01]  /*8450*/  IMAD.MOV.U32 R0, RZ, RZ, R2 ;  /* 0x000000ffff007224 */ /* 0x008fe200078e0002 */
[----:B------:R-:W-:Y:S01]  /*8460*/  @P3 SHF.R.U32.HI R0, RZ, c[0x0][0x2c0], R3 ;  /* 0x0000b000ff003a19 */ /* 0x000fe20000011603 */
[C---:B------:R-:W-:Y:S01]  /*8470*/  IMAD.SHL.U32 R19, R217.reuse, 0x2, RZ ;  /* 0x00000002d9137824 */ /* 0x040fe200078e00ff */
[----:B------:R-:W-:Y:S02]  /*8480*/  SHF.L.U64.HI R9, R217, 0x1, R193 ;  /* 0x00000001d9097819 */ /* 0x000fe400000102c1 */
        /* <DEDUP_REMOVED lines=22> */
.L_x_2894:
[----:B------:R-:W-:-:S05]  /*85f0*/  BRA.DIV ~URZ, `(.L_x_2803) ;  /* 0x0000d6027f007947 */ /* 0x000fca000b800000 */
[----:B------:R-:W4:Y:S01]  /*8600*/  SHFL.IDX PT, R0, R8, RZ, 0x181f ;  /* 0x00181fff08007589 */ /* 0x000f2200000e0000 */
[----:B------:R-:W-:Y:S02]  /*8610*/  ISETP.GE.AND P6, PT, R217, c[0x0][0x1d4], PT ;  /* 0x00007500d9007a0c */ /* 0x000fe40003fc6270 */
[----:B------:R-:W-:Y:S02]  /*8620*/  ISETP.GE.AND P5, PT, R223, c[0x0][0x1d4], PT ;  /* 0x00007500df007a0c */ /* 0x000fe40003fa6270 */
[----:B----4-:R-:W-:Y:S05]  /*8630*/  IADD3 R2, P0, R0, R19, RZ ;  /* 0x0000001300027210 */ /* 0x010fea0007f1e0ff */
[----:B---3--:R-:W-:Y:S05]  /*8640*/  IMAD.X R3, R4, 0x1, R9, P0 ;  /* 0x0000000104037824 */ /* 0x008fea00000e0609 */
[----:B------:R-:W-:Y:S01]  /*8650*/  @!PT LDS RZ, [RZ] ;  /* 0x00000000fffff984 */ /* 0x000fe20000000800 */
[----:B------:R-:W-:Y:S01]  /*8660*/  @!PT LDS RZ, [RZ] ;  /* 0x00000000fffff984 */ /* 0x000fe20000000800 */
[----:B------:R3:W-:Y:S02]  /*8670*/  LDGSTS.E.BYPASS.LTC128B.128 [R215+0x8100], [R2.64], !P6 ;  /* 0x0810000002d77fae */ /* 0x0007e4000f101d46 */
[----:B---3--:R-:W-:Y:S05]  /*8680*/  IADD3 R2, P0, R0, R20, RZ ;  /* 0x0000001400027210 */ /* 0x008fea0007f1e0ff */
        /* <DEDUP_REMOVED lines=13> */
[----:B------:R5:W-:Y:S01]  /*8760*/  LDGSTS.E.BYPASS.LTC128B.128 [R215+0xe100], [R6.64], !P0 ;  /* 0x0e10000006d77fae */ /* 0x000be2000c101d46 */
[----:B--2-4-:R-:W-:Y:S02]  /*8770*/  SEL R5, RZ, 0x10, P6 ;  /* 0x00000010ff057807 */ /* 0x014fe40003000000 */
[----:B-----5:R-:W-:Y:S02]  /*8780*/  SEL R6, RZ, 0x10, P5 ;  /* 0x00000010ff067807 */ /* 0x020fe40002800000 */
.L_x_2895:
[C---:B-1-3--:R-:W-:Y:S02]  /*8790*/  IADD3 R2, -R5.reuse, 0x10, RZ ;  /* 0x0000001005027810 */ /* 0x04afe40007ffe1ff */
[----:B------:R-:W-:Y:S02]  /*87a0*/  ISETP.NE.U32.AND P5, PT, R5, RZ, PT ;  /* 0x000000ff0500720c */ /* 0x000fe40003fa5070 */
[----:B------:R-:W-:Y:S02]  /*87b0*/  LOP3.LUT R2, R2, 0xf, RZ, 0xc0, !PT ;  /* 0x0000000f02027812 */ /* 0x000fe400078ec0ff */
[----:B------:R-:W-:Y:S02]  /*87c0*/  ISETP.NE.U32.AND P6, PT, R6, RZ, PT ;  /* 0x000000ff0600720c */ /* 0x000fe40003fc5070 */
        /* <DEDUP_REMOVED lines=10> */
[----:B------:R-:W-:Y:S02]  /*8870*/  IADD3 R2, -R11, 0x10, RZ ;  /* 0x000000100b027810 */ /* 0x000fe40007ffe1ff */
[----:B------:R-:W-:Y:S02]  /*8880*/  IADD3.X R9, RZ, R4, R12, P2, P0 ;  /* 0x00000004ff097210 */ /* 0x000fe400017e040c */
[----:B------:R-:W-:Y:S03]  /*8890*/  LOP3.LUT R2, R2, 0xf, RZ, 0xc0, !PT ;  /* 0x0000000f02027812 */ /* 0x000fe600078ec0ff */
[----:B------:R1:W-:Y:S01]  /*88a0*/  LDGSTS.E.BYPASS.LTC128B.128.ZFILL [R215+0xb100], [R8.64], P6 ;  /* 0x0b10000008d77fae */ /* 0x0003e2000b141d46 */
[----:B------:R-:W-:Y:S02]  /*88b0*/  IADD3 R6, P2, P0, R2, R0, R21 ;  /* 0x0000000002067210 */ /* 0x000fe4000785e015 */
[----:B------:R-:W-:Y:S02]  /*88c0*/  IADD3 R2, -R10, 0x10, RZ ;  /* 0x000000100a027810 */ /* 0x000fe40007ffe1ff */
[----:B------:R-:W-:Y:S02]  /*88d0*/  IADD3.X R7, RZ, R4, R13, P2, P0 ;  /* 0x00000004ff077210 */ /* 0x000fe400017e040d */
[----:B------:R-:W-:Y:S03]  /*88e0*/  LOP3.LUT R2, R2, 0xf, RZ, 0xc0, !PT ;  /* 0x0000000f02027812 */ /* 0x000fe600078ec0ff */
[----:B------:R1:W-:Y:S01]  /*88f0*/  LDGSTS.E.BYPASS.LTC128B.128.ZFILL [R215+0xd100], [R6.64], P5 ;  /* 0x0d10000006d77fae */ /* 0x0003e2000a941d46 */
[----:B------:R-:W-:Y:S04]  /*8900*/  IADD3 R2, P2, P0, R2, R0, R22 ;  /* 0x0000000002027210 */ /* 0x000fe8000785e016 */
[----:B------:R-:W-:Y:S02]  /*8910*/  IADD3.X R3, RZ, R4, R14, P2, P0 ;  /* 0x00000004ff037210 */ /* 0x000fe400017e040e */
[----:B------:R-:W-:Y:S11]  /*8920*/  ISETP.NE.U32.AND P0, PT, R10, RZ, PT ;  /* 0x000000ff0a00720c */ /* 0x000ff60003f05070 */
[----:B------:R-:W-:Y:S02]  /*8930*/  @!UPT UIADD3 URZ, URZ, URZ, URZ ;  /* 0x0000003f3f3ff290 */ /* 0x000fe4000fffe03f */
[----:B------:R1:W-:Y:S02]  /*8940*/  LDGSTS.E.BYPASS.LTC128B.128.ZFILL [R215+0xf100], [R2.64], P0 ;  /* 0x0f10000002d77fae */ /* 0x0003e40008141d46 */
.L_x_2801:
[----:B--2-4-:R-:W-:Y:S05]  /*8950*/  BSYNC B0 ;  /* 0x0000000000007941 */ /* 0x014fea0003800000 */
.L_x_2800:
[----:B------:R-:W-:Y:S01]  /*8960*/  IADD3 R4, R250, R239, RZ ;  /* 0x000000effa047210 */ /* 0x000fe20007ffe0ff */
[----:B------:R-:W0:Y:S04]  /*8970*/  LDGDEPBAR ;  /* 0x00000000000079af */ /* 0x000e280000000000 */
[----:B---3--:R-:W-:Y:S05]  /*8980*/  @P4 IMAD.HI.U32 R0, R4, c[0x0][0x2c8], RZ ;  /* 0x0000b20004004a27 */ /* 0x008fea00078e00ff */
[----:B------:R-:W-:Y:S02]  /*8990*/  @P4 SHF.R.U32.HI R4, RZ, c[0x0][0x2cc], R0 ;  /* 0x0000b300ff044a19 */ /* 0x000fe40000011600 */
[----:B------:R-:W-:Y:S05]  /*89a0*/  MOV R0, 0x1 ;  /* 0x0000000100007802 */ /* 0x000fea0000000f00 */
[----:B------:R-:W-:Y:S05]  /*89b0*/  IMAD R0, R216, -0x40, R0 ;  /* 0xffffffc0d8007824 */ /* 0x000fea00078e0200 */
[----:B------:R-:W-:Y:S04]  /*89c0*/  IADD3 R0, R212, R0, -R248 ;  /* 0x00000000d4007210 */ /* 0x000fe80007ffe8f8 */
[----:B------:R-:W-:Y:S01]  /*89d0*/  IADD3 R5, R0, -R213, RZ ;  /* 0x800000d500057210 */ /* 0x000fe20007ffe0ff */
[----:B------:R-:W-:-:S05]  /*89e0*/  BRA.DIV ~URZ, `(.L_x_2804) ;  /* 0x0000d4a27f007947 */ /* 0x000fca000b800000 */
[----:B------:R2:W3:Y:S02]  /*89f0*/  SHFL.IDX PT, R0, R4, RZ, 0x1c1f ;  /* 0x001c1fff04007589 */ /* 0x0004e400000e0000 */
.L_x_2896:
[----:B---3--:R-:W-:Y:S05]  /*8a00*/  IMAD.IADD R0, R5, 0x1, R0 ;  /* 0x0000000105007824 */ /* 0x008fea00078e0200 */
[C---:B------:R-:W-:Y:S02]  /*8a10*/  ISETP.GT.AND P6, PT, R0.reuse, RZ, PT ;  /* 0x000000ff0000720c */ /* 0x040fe40003fc4270 */
[C---:B------:R-:W-:Y:S02]  /*8a20*/  ISETP.GT.AND P5, PT, R0.reuse, 0x1, PT ;  /* 0x000000010000780c */ /* 0x040fe40003fa4270 */
[C---:B------:R-:W-:Y:S02]  /*8a30*/  ISETP.GT.AND P2, PT, R0.reuse, 0x8, PT ;  /* 0x000000080000780c */ /* 0x040fe40003f44270 */
[----:B------:R-:W-:Y:S02]  /*8a40*/  ISETP.GT.AND P0, PT, R0, 0x9, PT ;  /* 0x000000090000780c */ /* 0x000fe40003f04270 */
[----:B-1----:R-:W-:Y:S02]  /*8a50*/  FSEL R6, R188, -INF , P6 ;  /* 0xff800000bc067808 */ /* 0x002fe40003000000 */
        /* <DEDUP_REMOVED lines=25> */
[----:B------:R-:W-:Y:S02]  /*8bf0*/  FSEL R12, R27, -INF , P2 ;  /* 0xff8000001b0c7808 */ /* 0x000fe40001000000 */
[----:B------:R-:W-:Y:S01]  /*8c00*/  FSEL R11, R26, -INF , P0 ;  /* 0xff8000001a0b7808 */ /* 0x000fe20000000000 */
[----:B------:R-:W-:-:S05]  /*8c10*/  BRA.DIV ~URZ, `(.L_x_2805) ;  /* 0x0000d2e27f007947 */ /* 0x000fca000b800000 */
[----:B------:R-:W1:Y:S02]  /*8c20*/  SHFL.IDX PT, R0, R4, 0x1, 0x1c1f ;  /* 0x003c1f0004007f89 */ /* 0x000e6400000e0000 */
[----:B-1----:R-:W-:Y:S05]  /*8c30*/  IMAD.IADD R0, R5, 0x1, R0 ;  /* 0x0000000105007824 */ /* 0x002fea00078e0200 */
[C---:B------:R-:W-:Y:S02]  /*8c40*/  ISETP.GT.AND P6, PT, R0.reuse, RZ, PT ;  /* 0x000000ff0000720c */ /* 0x040fe40003fc4270 */
        /* <DEDUP_REMOVED lines=68> */
[----:B-12---:R-:W-:Y:S06]  /*9090*/  FMNMX.FTZ R4, R0, R2, !PT ;  /* 0x0000000200047209 */ /* 0x006fec0007810000 */
[----:B------:R1:W2:Y:S02]  /*90a0*/  SHFL.BFLY PT, R0, R4, 0x1, 0x1f ;  /* 0x0c201f0004007f89 */ /* 0x0002a400000e0000 */
.L_x_2897:
        /* <DEDUP_REMOVED lines=27> */
[----:B------:R-:W-:Y:S03]  /*9260*/  FFMA.FTZ R194, R11, c[0x0][0x2d0], -R2 ;  /* 0x0000b4000bc27a23 */ /* 0x000fe60000010802 */
[----:B------:R-:W-:Y:S10]  /*9270*/  MUFU.EX2 R13, R24 ;  /* 0x00000018000d7308 */ /* 0x000ff40000000800 */
[----:B------:R-:W1:Y:S02]  /*9280*/  MUFU.EX2 R12, R23 ;  /* 0x00000017000c7308 */ /* 0x000e640000000800 */
[----:B-1----:R-:W-:Y:S01]  /*9290*/  F2FP.BF16.PACK_AB R170, R12, R13 ;  /* 0x0000000d0caa723e */ /* 0x002fe200000010ff */
[----:B------:R-:W-:Y:S01]  /*92a0*/  FFMA.FTZ R2, R0, R222, R6 ;  /* 0x000000de00027223 */ /* 0x000fe20000010006 */
[----:B------:R-:W-:Y:S01]  /*92b0*/  F2FP.BF16.PACK_AB R168, R4, R6 ;  /* 0x0000000604a8723e */ /* 0x000fe200000010ff */
[----:B------:R-:W-:Y:S02]  /*92c0*/  FMUL.FTZ R16, R0, R152 ;  /* 0x0000009800107220 */ /* 0x000fe40000410000 */
[----:B------:R-:W-:Y:S01]  /*92d0*/  FADD.FTZ R11, R4, R2 ;  /* 0x00000002040b7221 */ /* 0x000fe20000010000 */
        /* <DEDUP_REMOVED lines=8> */
[----:B------:R-:W-:Y:S01]  /*9360*/  IADD3 R216, R216, -0x1, RZ ;  /* 0xffffffffd8d87810 */ /* 0x000fe20007ffe0ff */
[--C-:B------:R-:W-:Y:S02]  /*9370*/  FFMA.FTZ R133, R35, c[0x0][0x2d0], -R4.reuse ;  /* 0x0000b40023857a23 */ /* 0x100fe40000010804 */
[--C-:B------:R-:W-:Y:S02]  /*9380*/  FFMA.FTZ R134, R34, c[0x0][0x2d0], -R4.reuse ;  /* 0x0000b40022867a23 */ /* 0x100fe40000010804 */
[----:B------:R-:W1:Y:S01]  /*9390*/  MUFU.EX2 R2, R2 ;  /* 0x0000000200027308 */ /* 0x000e620000000800 */
[--C-:B------:R-:W-:Y:S02]  /*93a0*/  FFMA.FTZ R174, R33, c[0x0][0x2d0], -R4.reuse ;  /* 0x0000b40021ae7a23 */ /* 0x100fe40000010804 */
[----:B------:R-:W-:Y:S02]  /*93b0*/  FMUL.FTZ R33, R0, R137 ;  /* 0x0000008900217220 */ /* 0x000fe40000410000 */
[--C-:B------:R-:W-:Y:S02]  /*93c0*/  FFMA.FTZ R173, R32, c[0x0][0x2d0], -R4.reuse ;  /* 0x0000b40020ad7a23 */ /* 0x100fe40000010804 */
[----:B------:R-:W-:Y:S02]  /*93d0*/  FMUL.FTZ R32, R0, R136 ;  /* 0x0000008800207220 */ /* 0x000fe40000410000 */
        /* <DEDUP_REMOVED lines=11> */
[----:B------:R-:W-:Y:S02]  /*9490*/  FMUL.FTZ R35, R2, R139 ;  /* 0x0000008b02237220 */ /* 0x000fe40000410000 */
[----:B------:R-:W1:Y:S01]  /*94a0*/  LDSM.16.MT88.4 R136, [R203] ;  /* 0x00000000cb88783b */ /* 0x000e620000004200 */
[--C-:B------:R-:W-:Y:S01]  /*94b0*/  FFMA.FTZ R190, R9, c[0x0][0x2d0], -R4.reuse ;  /* 0x0000b40009be7a23 */ /* 0x100fe20000010804 */
[----:B------:R-:W-:Y:S01]  /*94c0*/  MUFU.EX2 R199, R174 ;  /* 0x000000ae00c77308 */ /* 0x000fe20000000800 */
[--C-:B------:R-:W-:Y:S02]  /*94d0*/  FFMA.FTZ R191, R8, c[0x0][0x2d0], -R4.reuse ;  /* 0x0000b40008bf7a23 */ /* 0x100fe40000010804 */
[--C-:B------:R-:W-:Y:S02]  /*94e0*/  FFMA.FTZ R6, R169, c[0x0][0x2d0], -R4.reuse ;  /* 0x0000b400a9067a23 */ /* 0x100fe40000010804 */
[----:B------:R-:W-:Y:S02]  /*94f0*/  FFMA.FTZ R195, R7, c[0x0][0x2d0], -R4 ;  /* 0x0000b40007c37a23 */ /* 0x000fe40000010804 */
[----:B------:R-:W-:Y:S02]  /*9500*/  FADD.FTZ R4, R13, R11 ;  /* 0x0000000b0d047221 */ /* 0x000fe40000010000 */
[----:B------:R-:W-:Y:S01]  /*9510*/  FMUL.FTZ R8, R0, R160 ;  /* 0x000000a000087220 */ /* 0x000fe20000410000 */
[----:B------:R-:W2:Y:S01]  /*9520*/  MUFU.EX2 R7, R5 ;  /* 0x0000000500077308 */ /* 0x000ea20000000800 */
[----:B------:R-:W-:Y:S02]  /*9530*/  FADD.FTZ R172, R12, R4 ;  /* 0x000000040cac7221 */ /* 0x000fe40000010000 */
[C---:B------:R-:W-:Y:S02]  /*9540*/  FMUL.FTZ R12, R0.reuse, R156 ;  /* 0x0000009c000c7220 */ /* 0x040fe40000410000 */
[C---:B------:R-:W-:Y:S02]  /*9550*/  FMUL.FTZ R4, R0.reuse, R164 ;  /* 0x000000a400047220 */ /* 0x040fe40000410000 */
[----:B------:R-:W-:Y:S02]  /*9560*/  FMUL.FTZ R9, R0, R161 ;  /* 0x000000a100097220 */ /* 0x000fe40000410000 */
[C---:B------:R-:W-:Y:S01]  /*9570*/  FMUL.FTZ R10, R2.reuse, R162 ;  /* 0x000000a2020a7220 */ /* 0x040fe20000410000 */
[----:B------:R-:W3:Y:S01]  /*9580*/  MUFU.EX2 R156, R134 ;  /* 0x00000086009c7308 */ /* 0x000ee20000000800 */
[----:B------:R-:W-:Y:S02]  /*9590*/  FMUL.FTZ R11, R2, R163 ;  /* 0x000000a3020b7220 */ /* 0x000fe40000410000 */
[----:B------:R-:W-:Y:S01]  /*95a0*/  FMUL.FTZ R13, R0, R157 ;  /* 0x0000009d000d7220 */ /* 0x000fe20000410000 */
[----:B------:R-:W-:Y:S01]  /*95b0*/  LDSM.16.MT88.4 R160, [R203+0x1800] ;  /* 0x00180000cba0783b */ /* 0x000fe20000004200 */
[C---:B------:R-:W-:Y:S02]  /*95c0*/  FMUL.FTZ R14, R2.reuse, R158 ;  /* 0x0000009e020e7220 */ /* 0x040fe40000410000 */
[C---:B------:R-:W-:Y:S02]  /*95d0*/  FMUL.FTZ R15, R2.reuse, R159 ;  /* 0x0000009f020f7220 */ /* 0x040fe40000410000 */
[C---:B------:R-:W-:Y:S01]  /*95e0*/  FMUL.FTZ R18, R2.reuse, R154 ;  /* 0x0000009a02127220 */ /* 0x040fe20000410000 */
[----:B------:R-:W4:Y:S01]  /*95f0*/  MUFU.EX2 R6, R6 ;  /* 0x0000000600067308 */ /* 0x000f220000000800 */
[C---:B------:R-:W-:Y:S02]  /*9600*/  FMUL.FTZ R19, R2.reuse, R155 ;  /* 0x0000009b02137220 */ /* 0x040fe40000410000 */
[C---:B------:R-:W-:Y:S02]  /*9610*/  FMUL.FTZ R22, R2.reuse, R150 ;  /* 0x0000009602167220 */ /* 0x040fe40000410000 */
[C---:B--2---:R-:W-:Y:S02]  /*9620*/  FFMA.FTZ R5, R2.reuse, R221, R7 ;  /* 0x000000dd02057223 */ /* 0x044fe40000010007 */
[----:B------:R-:W-:Y:S02]  /*9630*/  FMUL.FTZ R23, R2, R151 ;  /* 0x0000009702177220 */ /* 0x000fe40000410000 */
[C---:B------:R-:W-:Y:S01]  /*9640*/  FMUL.FTZ R20, R0.reuse, R148 ;  /* 0x0000009400147220 */ /* 0x040fe20000410000 */
[----:B------:R-:W-:Y:S01]  /*9650*/  MUFU.EX2 R134, R177 ;  /* 0x000000b100867308 */ /* 0x000fe20000000800 */
[----:B------:R-:W-:Y:S02]  /*9660*/  FMUL.FTZ R25, R0, R145 ;  /* 0x0000009100197220 */ /* 0x000fe40000410000 */
[----:B------:R-:W-:Y:S01]  /*9670*/  FMUL.FTZ R26, R2, R146 ;  /* 0x00000092021a7220 */ /* 0x000fe20000410000 */
[----:B---3--:R-:W-:Y:S01]  /*9680*/  F2FP.BF16.PACK_AB R171, R156, R152 ;  /* 0x000000989cab723e */ /* 0x008fe200000010ff */
[----:B------:R-:W-:Y:S02]  /*9690*/  FMUL.FTZ R27, R2, R147 ;  /* 0x00000093021b7220 */ /* 0x000fe40000410000 */
[C---:B------:R-:W-:Y:S02]  /*96a0*/  FMUL.FTZ R24, R0.reuse, R144 ;  /* 0x0000009000187220 */ /* 0x040fe40000410000 */
[C---:B------:R-:W-:Y:S01]  /*96b0*/  FMUL.FTZ R28, R0.reuse, R140 ;  /* 0x0000008c001c7220 */ /* 0x040fe20000410000 */
[----:B------:R-:W-:Y:S01]  /*96c0*/  MUFU.EX2 R144, R178 ;  /* 0x000000b200907308 */ /* 0x000fe20000000800 */
[----:B------:R-:W-:Y:S02]  /*96d0*/  FMUL.FTZ R29, R0, R141 ;  /* 0x0000008d001d7220 */ /* 0x000fe40000410000 */
[----:B------:R-:W-:Y:S01]  /*96e0*/  FMUL.FTZ R30, R2, R142 ;  /* 0x0000008e021e7220 */ /* 0x000fe20000410000 */
[C---:B----4-:R-:W-:Y:S01]  /*96f0*/  F2FP.BF16.PACK_AB R169, R6.reuse, R7 ;  /* 0x0000000706a9723e */ /* 0x050fe200000010ff */
[----:B------:R-:W-:Y:S02]  /*9700*/  FADD.FTZ R197, R6, R5 ;  /* 0x0000000506c57221 */ /* 0x000fe40000010000 */
[----:B------:R-:W-:Y:S02]  /*9710*/  FMUL.FTZ R5, R0, R165 ;  /* 0x000000a500057220 */ /* 0x000fe40000410000 */
[C---:B------:R-:W-:Y:S01]  /*9720*/  FMUL.FTZ R6, R2.reuse, R166 ;  /* 0x000000a602067220 */ /* 0x040fe20000410000 */
[----:B------:R-:W-:Y:S01]  /*9730*/  MUFU.EX2 R148, R186 ;  /* 0x000000ba00947308 */ /* 0x000fe20000000800 */
[C---:B------:R-:W-:Y:S02]  /*9740*/  FMUL.FTZ R7, R2.reuse, R167 ;  /* 0x000000a702077220 */ /* 0x040fe40000410000 */
[----:B------:R-:W-:Y:S02]  /*9750*/  FMUL.FTZ R31, R2, R143 ;  /* 0x0000008f021f7220 */ /* 0x000fe40000410000 */
[----:B------:R-:W-:Y:S01]  /*9760*/  LDSM.16.MT88.4 R140, [R203+0x800] ;  /* 0x00080000cb8c783b */ /* 0x000fe20000004200 */
[C---:B------:R-:W-:Y:S02]  /*9770*/  FMUL.FTZ R36, R0.reuse, R36 ;  /* 0x0000002400247220 */ /* 0x040fe40000410000 */
[C---:B-1----:R-:W-:Y:S02]  /*9780*/  HMMA.16816.F32.BF16 R4, R168.reuse, R136, R4 ;  /* 0x00000088a804723c */ /* 0x042fe40000041804 */
[----:B------:R-:W-:Y:S03]  /*9790*/  MUFU.EX2 R178, R182 ;  /* 0x000000b600b27308 */ /* 0x000fe60000000800 */
        /* <DEDUP_REMOVED lines=25> */
[C---:B------:R-:W-:Y:S01]  /*9930*/  FMUL.FTZ R56, R0.reuse, R56 ;  /* 0x0000003800387220 */ /* 0x040fe20000410000 */
[C---:B-1----:R-:W-:Y:S03]  /*9940*/  HMMA.16816.F32.BF16 R12, R168.reuse, R136, R12 ;  /* 0x00000088a80c723c */ /* 0x042fe6000004180c */
[----:B------:R-:W-:Y:S01]  /*9950*/  FMUL.FTZ R57, R0, R57 ;  /* 0x0000003900397220 */ /* 0x000fe20000410000 */
[----:B------:R-:W-:Y:S01]  /*9960*/  MUFU.EX2 R174, R189 ;  /* 0x000000bd00ae7308 */ /* 0x000fe20000000800 */
[C---:B------:R-:W-:Y:S02]  /*9970*/  FMUL.FTZ R58, R2.reuse, R58 ;  /* 0x0000003a023a7220 */ /* 0x040fe40000410000 */
[----:B------:R-:W-:Y:S01]  /*9980*/  FMUL.FTZ R59, R2, R59 ;  /* 0x0000003b023b7220 */ /* 0x000fe20000410000 */
[C---:B------:R-:W-:Y:S01]  /*9990*/  HMMA.16816.F32.BF16 R16, R168.reuse, R138, R16 ;  /* 0x0000008aa810723c */ /* 0x040fe20000041810 */
[----:B------:R-:W1:Y:S03]  /*99a0*/  LDSM.16.MT88.4 R136, [R206] ;  /* 0x00000000ce88783b */ /* 0x000e660000004200 */
[C---:B------:R-:W-:Y:S02]  /*99b0*/  FMUL.FTZ R60, R0.reuse, R60 ;  /* 0x0000003c003c7220 */ /* 0x040fe40000410000 */
[----:B------:R-:W-:Y:S01]  /*99c0*/  FMUL.FTZ R61, R0, R61 ;  /* 0x0000003d003d7220 */ /* 0x000fe20000410000 */
[----:B------:R-:W-:Y:S01]  /*99d0*/  MUFU.EX2 R173, R190 ;  /* 0x000000be00ad7308 */ /* 0x000fe20000000800 */
        /* <DEDUP_REMOVED lines=70> */
[C---:B------:R-:W-:Y:S02]  /*9e40*/  FMUL.FTZ R123, R2.reuse, R123 ;  /* 0x0000007b027b7220 */ /* 0x040fe40000410000 */
[C---:B------:R-:W-:Y:S02]  /*9e50*/  FMUL.FTZ R126, R2.reuse, R126 ;  /* 0x0000007e027e7220 */ /* 0x040fe40000410000 */
[C---:B------:R-:W-:Y:S04]  /*9e60*/  FMUL.FTZ R127, R2.reuse, R127 ;  /* 0x0000007f027f7220 */ /* 0x040fe80000410000 */
[C---:B------:R-:W-:Y:S02]  /*9e70*/  FMUL.FTZ R130, R2.reuse, R130 ;  /* 0x0000008202827220 */ /* 0x040fe40000410000 */
[----:B------:R-:W-:Y:S02]  /*9e80*/  FMUL.FTZ R131, R2, R131 ;  /* 0x0000008302837220 */ /* 0x000fe40000410000 */
[----:B------:R-:W2:Y:S01]  /*9e90*/  MUFU.EX2 R2, R179 ;  /* 0x000000b300027308 */ /* 0x000ea20000000800 */
[C---:B------:R-:W-:Y:S02]  /*9ea0*/  FMUL.FTZ R124, R0.reuse, R124 ;  /* 0x0000007c007c7220 */ /* 0x040fe40000410000 */
[C---:B------:R-:W-:Y:S02]  /*9eb0*/  FMUL.FTZ R125, R0.reuse, R125 ;  /* 0x0000007d007d7220 */ /* 0x040fe40000410000 */
[C---:B------:R-:W-:Y:S02]  /*9ec0*/  FMUL.FTZ R128, R0.reuse, R128 ;  /* 0x0000008000807220 */ /* 0x040fe40000410000 */
[----:B------:R-:W-:Y:S02]  /*9ed0*/  FMUL.FTZ R129, R0, R129 ;  /* 0x0000008100817220 */ /* 0x000fe40000410000 */
[----:B------:R-:W-:Y:S01]  /*9ee0*/  FADD.FTZ R0, R133, R172 ;  /* 0x000000ac85007221 */ /* 0x000fe20000010000 */
[----:B------:R-:W3:Y:S10]  /*9ef0*/  MUFU.EX2 R179, R176 ;  /* 0x000000b000b37308 */ /* 0x000ef40000000800 */
[----:B------:R-:W-:Y:S01]  /*9f00*/  MUFU.EX2 R176, R183 ;  /* 0x000000b700b07308 */ /* 0x000fe20000000800 */
[----:B--2---:R-:W-:Y:S01]  /*9f10*/  FADD.FTZ R0, R2, R0 ;  /* 0x0000000002007221 */ /* 0x004fe20000010000 */
[C---:B-1----:R-:W-:Y:S03]  /*9f20*/  HMMA.16816.F32.BF16 R44, R168.reuse, R136, R44 ;  /* 0x00000088a82c723c */ /* 0x042fe6000004182c */
[----:B------:R-:W-:Y:S05]  /*9f30*/  FADD.FTZ R0, R144, R0 ;  /* 0x0000000090007221 */ /* 0x000fea0000010000 */
[----:B------:R-:W-:Y:S01]  /*9f40*/  MUFU.EX2 R172, R191 ;  /* 0x000000bf00ac7308 */ /* 0x000fe20000000800 */
[----:B------:R-:W-:Y:S01]  /*9f50*/  FADD.FTZ R0, R134, R0 ;  /* 0x0000000086007221 */ /* 0x000fe20000010000 */
        /* <DEDUP_REMOVED lines=37> */
[----:B---3--:R-:W-:Y:S02]  /*a1b0*/  F2FP.BF16.PACK_AB R139, R179, R180 ;  /* 0x000000b4b38b723e */ /* 0x008fe400000010ff */
[----:B------:R-:W-:Y:S05]  /*a1c0*/  F2FP.BF16.PACK_AB R169, R173, R174 ;  /* 0x000000aeada9723e */ /* 0x000fea00000010ff */
[C---:B------:R-:W-:Y:S02]  /*a1d0*/  HMMA.16816.F32.BF16 R4, R136.reuse, R140, R4 ;  /* 0x0000008c8804723c */ /* 0x040fe40000041804 */
[----:B------:R-:W3:Y:S03]  /*a1e0*/  MUFU.EX2 R134, R185 ;  /* 0x000000b900867308 */ /* 0x000ee60000000800 */
[----:B-1----:R-:W-:Y:S03]  /*a1f0*/  FADD.FTZ R0, R133, R0 ;  /* 0x0000000085007221 */ /* 0x002fe60000010000 */
[C---:B------:R-:W-:Y:S01]  /*a200*/  HMMA.16816.F32.BF16 R8, R136.reuse, R142, R8 ;  /* 0x0000008e8808723c */ /* 0x040fe20000041808 */
[----:B------:R-:W1:Y:S03]  /*a210*/  LDSM.16.MT88.4 R140, [R206+0x800] ;  /* 0x00080000ce8c783b */ /* 0x000e660000004200 */
[----:B----4-:R-:W-:Y:S04]  /*a220*/  FADD.FTZ R0, R2, R0 ;  /* 0x0000000002007221 */ /* 0x010fe80000010000 */
[----:B------:R-:W-:Y:S04]  /*a230*/  FADD.FTZ R0, R148, R0 ;  /* 0x0000000094007221 */ /* 0x000fe80000010000 */
[C---:B---3--:R-:W-:Y:S01]  /*a240*/  FADD.FTZ R0, R134.reuse, R0 ;  /* 0x0000000086007221 */ /* 0x048fe20000010000 */
        /* <DEDUP_REMOVED lines=172> */
.L_x_2795:
[----:B------:R-:W-:-:S13]  /*ad10*/  ISETP.GE.AND P0, PT, R216, R226, PT ;  /* 0x000000e2d800720c */ /* 0x000fda0003f06270 */
[----:B------:R-:W-:Y:S05]  /*ad20*/  @!P0 BRA `(.L_x_2807) ;  /* 0x00003b0000008947 */ /* 0x000fea0003800000 */
[----:B------:R-:W-:Y:S02]  /*ad30*/  MOV R134, R16 ;  /* 0x0000001000867202 */ /* 0x000fe40000000f00 */
[----:B------:R-:W-:Y:S02]  /*ad40*/  MOV R133, R132 ;  /* 0x0000008400857202 */ /* 0x000fe40000000f00 */
.L_x_2814:
        /* <DEDUP_REMOVED lines=22> */
[----:B------:R-:W-:Y:S01]  /*aeb0*/  IADD3 R197, R135, 0x5800, RZ ;  /* 0x0000580087c57810 */ /* 0x000fe20007ffe0ff */
        /* <DEDUP_REMOVED lines=29> */
.L_x_2898:
[----:B------:R-:W5:Y:S01]  /*b090*/  SHFL.IDX PT, R5, R14, RZ, 0x181f ;  /* 0x00181fff0e057589 */ /* 0x000f6200000e0000 */
[----:B------:R-:W-:Y:S01]  /*b0a0*/  ISETP.GE.AND P0, PT, R217, c[0x0][0x1d4], PT ;  /* 0x00007500d9007a0c */ /* 0x000fe20003f06270 */
[----:B------:R-:W-:Y:S01]  /*b0b0*/  BSSY B0, `(.L_x_2809) ;  /* 0x000018c000007945 */ /* 0x000fe20003800000 */
[----:B------:R-:W-:Y:S02]  /*b0c0*/  ISETP.GE.AND P5, PT, R223, c[0x0][0x1d4], PT ;  /* 0x00007500df007a0c */ /* 0x000fe40003fa6270 */
[----:B------:R-:W-:Y:S02]  /*b0d0*/  ISETP.GE.AND P4, PT, R224, c[0x0][0x1d4], PT ;  /* 0x00007500e0007a0c */ /* 0x000fe40003f86270 */
[----:B------:R-:W4:Y:S01]  /*b0e0*/  SHFL.IDX PT, R3, R14, 0x1, 0x181f ;  /* 0x00381f000e037f89 */ /* 0x000f2200000e0000 */
[----:B------:R-:W-:Y:S06]  /*b0f0*/  SEL R213, RZ, 0x10, P0 ;  /* 0x00000010ffd57807 */ /* 0x000fec0000000000 */
[----:B----4-:R-:W4:Y:S01]  /*b100*/  SHFL.IDX PT, R4, R4, 0x1, 0x181f ;  /* 0x00381f0004047f89 */ /* 0x010f2200000e0000 */
[C---:B-----5:R-:W-:Y:S05]  /*b110*/  IADD3 R6, P2, R5.reuse, R23, RZ ;  /* 0x0000001705067210 */ /* 0x060fea0007f5e0ff */
[C---:B---3--:R-:W-:Y:S05]  /*b120*/  IMAD.X R7, R2.reuse, 0x1, R15, P2 ;  /* 0x0000000102077824 */ /* 0x048fea00010e060f */
[----:B------:R3:W-:Y:S02]  /*b130*/  LDGSTS.E.BYPASS.LTC128B.128 [R215+0x100], [R6.64], !P0 ;  /* 0x0010000006d77fae */ /* 0x0007e4000c101d46 */
[C---:B---3--:R-:W-:Y:S05]  /*b140*/  IADD3 R6, P2, R5.reuse, R28, RZ ;  /* 0x0000001c05067210 */ /* 0x048fea0007f5e0ff */
[C---:B------:R-:W-:Y:S01]  /*b150*/  IMAD.X R7, R2.reuse, 0x1, R20, P2 ;  /* 0x0000000102077824 */ /* 0x040fe200010e0614 */
[----:B------:R-:W-:Y:S04]  /*b160*/  IADD3 R12, P2, R5, R29, RZ ;  /* 0x0000001d050c7210 */ /* 0x000fe80007f5e0ff */
[----:B------:R3:W-:Y:S01]  /*b170*/  LDGSTS.E.BYPASS.LTC128B.128 [R215+0x2100], [R6.64], !P5 ;  /* 0x0210000006d77fae */ /* 0x0007e2000e901d46 */
[C---:B------:R-:W-:Y:S02]  /*b180*/  IADD3.X R13, R2.reuse, R21, RZ, P2, !PT ;  /* 0x00000015020d7210 */ /* 0x040fe400017fe4ff */
[----:B------:R-:W-:Y:S04]  /*b190*/  ISETP.GE.AND P2, PT, R225, c[0x0][0x1d4], PT ;  /* 0x00007500e1007a0c */ /* 0x000fe80003f46270 */
[----:B------:R5:W-:Y:S01]  /*b1a0*/  LDGSTS.E.BYPASS.LTC128B.128 [R215+0x4100], [R12.64], !P4 ;  /* 0x041000000cd77fae */ /* 0x000be2000e101d46 */
[----:B---3--:R-:W-:Y:S04]  /*b1b0*/  IADD3 R6, P6, R5, R30, RZ ;  /* 0x0000001e05067210 */ /* 0x008fe80007fde0ff */
[----:B------:R-:W-:Y:S02]  /*b1c0*/  IADD3.X R7, R2, R22, RZ, P6, !PT ;  /* 0x0000001602077210 */ /* 0x000fe400037fe4ff */
[C---:B------:R-:W-:Y:S02]  /*b1d0*/  IADD3 R2, -R213.reuse, 0x10, RZ ;  /* 0x00000010d5027810 */ /* 0x040fe40007ffe1ff */
[----:B-----5:R-:W-:Y:S01]  /*b1e0*/  SEL R12, RZ, 0x10, P4 ;  /* 0x00000010ff0c7807 */ /* 0x020fe20002000000 */
[----:B------:R3:W-:Y:S01]  /*b1f0*/  LDGSTS.E.BYPASS.LTC128B.128 [R215+0x6100], [R6.64], !P2 ;  /* 0x0610000006d77fae */ /* 0x0007e2000d101d46 */
[----:B------:R-:W-:Y:S02]  /*b200*/  LOP3.LUT R2, R2, 0xf, RZ, 0xc0, !PT ;  /* 0x0000000f02027812 */ /* 0x000fe400078ec0ff */
[----:B------:R-:W-:Y:S02]  /*b210*/  SEL R13, RZ, 0x10, P2 ;  /* 0x00000010ff0d7807 */ /* 0x000fe40001000000 */
[-C--:B---3--:R-:W-:Y:S02]  /*b220*/  IADD3 R6, P6, P0, R2, R3.reuse, R23 ;  /* 0x0000000302067210 */ /* 0x088fe400078de017 */
[----:B------:R-:W-:Y:S02]  /*b230*/  SEL R2, RZ, 0x10, P5 ;  /* 0x00000010ff027807 */ /* 0x000fe40002800000 */
[-C--:B----4-:R-:W-:Y:S02]  /*b240*/  IADD3.X R7, RZ, R4.reuse, R15, P6, P0 ;  /* 0x00000004ff077210 */ /* 0x090fe400037e040f */
[----:B------:R-:W-:Y:S02]  /*b250*/  ISETP.NE.U32.AND P0, PT, R213, RZ, PT ;  /* 0x000000ffd500720c */ /* 0x000fe40003f05070 */
[----:B------:R-:W-:Y:S04]  /*b260*/  IADD3 R5, -R2, 0x10, RZ ;  /* 0x0000001002057810 */ /* 0x000fe80007ffe1ff */
[----:B------:R-:W-:Y:S07]  /*b270*/  LOP3.LUT R5, R5, 0xf, RZ, 0xc0, !PT ;  /* 0x0000000f05057812 */ /* 0x000fee00078ec0ff */
[----:B------:R3:W-:Y:S01]  /*b280*/  LDGSTS.E.BYPASS.LTC128B.128.ZFILL [R215+0x1100], [R6.64], P0 ;  /* 0x0110000006d77fae */ /* 0x0007e20008141d46 */
[-C--:B------:R-:W-:Y:S04]  /*b290*/  IADD3 R14, P6, P0, R5, R3.reuse, R28 ;  /* 0x00000003050e7210 */ /* 0x080fe800078de01c */
[-C--:B------:R-:W-:Y:S02]  /*b2a0*/  IADD3.X R15, RZ, R4.reuse, R20, P6, P0 ;  /* 0x00000004ff0f7210 */ /* 0x080fe400037e0414 */
[----:B---3--:R-:W-:Y:S04]  /*b2b0*/  IADD3 R6, -R12, 0x10, RZ ;  /* 0x000000100c067810 */ /* 0x008fe80007ffe1ff */
[----:B------:R-:W-:Y:S04]  /*b2c0*/  LOP3.LUT R5, R6, 0xf, RZ, 0xc0, !PT ;  /* 0x0000000f06057812 */ /* 0x000fe800078ec0ff */
[-C--:B------:R-:W-:Y:S02]  /*b2d0*/  IADD3 R20, P6, P0, R5, R3.reuse, R29 ;  /* 0x0000000305147210 */ /* 0x080fe400078de01d */
[----:B------:R-:W-:Y:S02]  /*b2e0*/  IADD3 R5, -R13, 0x10, RZ ;  /* 0x000000100d057810 */ /* 0x000fe40007ffe1ff */
[-C--:B------:R-:W-:Y:S02]  /*b2f0*/  IADD3.X R21, RZ, R4.reuse, R21, P6, P0 ;  /* 0x00000004ff157210 */ /* 0x080fe400037e0415 */
[----:B------:R-:W-:Y:S04]  /*b300*/  LOP3.LUT R5, R5, 0xf, RZ, 0xc0, !PT ;  /* 0x0000000f05057812 */ /* 0x000fe800078ec0ff */
[----:B------:R-:W-:Y:S04]  /*b310*/  IADD3 R28, P6, P0, R5, R3, R30 ;  /* 0x00000003051c7210 */ /* 0x000fe800078de01e */
[----:B------:R-:W-:Y:S02]  /*b320*/  IADD3.X R29, RZ, R4, R22, P6, P0 ;  /* 0x00000004ff1d7210 */ /* 0x000fe400037e0416 */
[C---:B--2---:R-:W-:Y:S03]  /*b330*/  HMMA.16816.F32.BF16 R4, R32.reuse, R8, RZ ;  /* 0x000000082004723c */ /* 0x044fe600000418ff */
[----:B------:R-:W-:Y:S02]  /*b340*/  ISETP.NE.U32.AND P0, PT, R2, RZ, PT ;  /* 0x000000ff0200720c */ /* 0x000fe40003f05070 */
[----:B------:R-:W-:Y:S03]  /*b350*/  ISETP.NE.U32.AND P6, PT, R12, RZ, PT ;  /* 0x000000ff0c00720c */ /* 0x000fe60003fc5070 */
[C---:B------:R-:W-:Y:S08]  /*b360*/  HMMA.16816.F32.BF16 R8, R32.reuse, R10, RZ ;  /* 0x0000000a2008723c */ /* 0x040ff000000418ff */
[----:B------:R2:W-:Y:S01]  /*b370*/  LDGSTS.E.BYPASS.LTC128B.128.ZFILL [R215+0x3100], [R14.64], P0 ;  /* 0x031000000ed77fae */ /* 0x0005e20008141d46 */
[----:B------:R-:W-:Y:S06]  /*b380*/  ISETP.NE.U32.AND P0, PT, R13, RZ, PT ;  /* 0x000000ff0d00720c */ /* 0x000fec0003f05070 */
[----:B------:R3:W-:Y:S07]  /*b390*/  LDGSTS.E.BYPASS.LTC128B.128.ZFILL [R215+0x5100], [R20.64], P6 ;  /* 0x0510000014d77fae */ /* 0x0007ee000b141d46 */
[----:B------:R4:W-:Y:S01]  /*b3a0*/  LDGSTS.E.BYPASS.LTC128B.128.ZFILL [R215+0x7100], [R28.64], P0 ;  /* 0x071000001cd77fae */ /* 0x0009e20008141d46 */
[----:B------:R-:W-:Y:S06]  /*b3b0*/  ISETP.GT.AND P0, PT, R216, R226, PT ;  /* 0x000000e2d800720c */ /* 0x000fec0003f04270 */
[----:B------:R-:W0:Y:S01]  /*b3c0*/  LDGDEPBAR ;  /* 0x00000000000079af */ /* 0x000e220000000000 */
[C---:B--2---:R-:W-:Y:S08]  /*b3d0*/  HMMA.16816.F32.BF16 R12, R32.reuse, R16, RZ ;  /* 0x00000010200c723c */ /* 0x044ff000000418ff */
[C---:B------:R-:W-:Y:S08]  /*b3e0*/  HMMA.16816.F32.BF16 R16, R32.reuse, R18, RZ ;  /* 0x000000122010723c */ /* 0x040ff000000418ff */
[C---:B-1-3--:R-:W-:Y:S08]  /*b3f0*/  HMMA.16816.F32.BF16 R20, R32.reuse, R24, RZ ;  /* 0x000000182014723c */ /* 0x04aff000000418ff */
[C---:B------:R-:W-:Y:S08]  /*b400*/  HMMA.16816.F32.BF16 R24, R32.reuse, R26, RZ ;  /* 0x0000001a2018723c */ /* 0x040ff000000418ff */
[C---:B----4-:R-:W-:Y:S08]  /*b410*/  HMMA.16816.F32.BF16 R28, R32.reuse, R168, RZ ;  /* 0x000000a8201c723c */ /* 0x050ff000000418ff */
        /* <DEDUP_REMOVED lines=187> */
[C---:B-1----:R-:W-:Y:S03]  /*bfd0*/  HMMA.16816.F32.BF16 R12, R188.reuse, R168, R12 ;  /* 0x000000a8bc0c723c */ /* 0x042fe6000004180c */
[----:B------:R-:W-:Y:S02]  /*bfe0*/  FMUL.FTZ R3, R11, c[0x0][0x320] ;  /* 0x0000c8000b037a20 */ /* 0x000fe40000410000 */
[----:B------:R-:W1:Y:S03]  /*bff0*/  MUFU.TANH R185, R10 ;  /* 0x0000000a00b97308 */ /* 0x000e660000002400 */
[C---:B------:R-:W-:Y:S07]  /*c000*/  HMMA.16816.F32.BF16 R16, R188.reuse, R170, R16 ;  /* 0x000000aabc10723c */ /* 0x040fee0000041810 */
[----:B------:R4:W1:Y:S01]  /*c010*/  MUFU.TANH R183, R3 ;  /* 0x0000000300b77308 */ /* 0x0008620000002400 */
[----:B--2---:R-:W-:Y:S08]  /*c020*/  FMUL.FTZ R0, R5, c[0x0][0x320] ;  /* 0x0000c80005007a20 */ /* 0x004ff00000410000 */
[----:B------:R-:W-:Y:S01]  /*c030*/  FMUL.FTZ R2, R12, c[0x0][0x320] ;  /* 0x0000c8000c027a20 */ /* 0x000fe20000410000 */
[----:B------:R2:W1:Y:S10]  /*c040*/  MUFU.TANH R184, R0 ;  /* 0x0000000000b87308 */ /* 0x0004740000002400 */
[----:B------:R-:W1:Y:S01]  /*c050*/  MUFU.TANH R177, R2 ;  /* 0x0000000200b17308 */ /* 0x000e620000002400 */
[----:B----4-:R-:W-:Y:S09]  /*c060*/  FMUL.FTZ R3, R19, c[0x0][0x320] ;  /* 0x0000c80013037a20 */ /* 0x010ff20000410000 */
[----:B------:R-:W4:Y:S01]  /*c070*/  MUFU.TANH R173, R3 ;  /* 0x0000000300ad7308 */ /* 0x000f220000002400 */
[----:B--2---:R-:W-:Y:S09]  /*c080*/  FMUL.FTZ R0, R6, c[0x0][0x320] ;  /* 0x0000c80006007a20 */ /* 0x004ff20000410000 */
[----:B------:R2:W1:Y:S02]  /*c090*/  MUFU.TANH R186, R0 ;  /* 0x0000000000ba7308 */ /* 0x0004640000002400 */
[----:B--2---:R-:W-:Y:S02]  /*c0a0*/  FMUL.FTZ R0, R7, c[0x0][0x320] ;  /* 0x0000c80007007a20 */ /* 0x004fe40000410000 */
[----:B------:R-:W2:Y:S06]  /*c0b0*/  LDSM.16.M88.4 R4, [R201+0x1000] ;  /* 0x00100000c904783b */ /* 0x000eac0000000200 */
[----:B------:R5:W1:Y:S02]  /*c0c0*/  MUFU.TANH R187, R0 ;  /* 0x0000000000bb7308 */ /* 0x000a640000002400 */
[----:B-----5:R-:W-:Y:S08]  /*c0d0*/  FMUL.FTZ R0, R8, c[0x0][0x320] ;  /* 0x0000c80008007a20 */ /* 0x020ff00000410000 */
[----:B------:R5:W1:Y:S01]  /*c0e0*/  MUFU.TANH R182, R0 ;  /* 0x0000000000b67308 */ /* 0x000a620000002400 */
[C---:B--2---:R-:W-:Y:S07]  /*c0f0*/  HMMA.16816.F32.BF16 R20, R188.reuse, R4, R20 ;  /* 0x00000004bc14723c */ /* 0x044fee0000041814 */
[----:B------:R-:W-:Y:S01]  /*c100*/  FMUL.FTZ R4, R18, c[0x0][0x320] ;  /* 0x0000c80012047a20 */ /* 0x000fe20000410000 */
[C---:B------:R-:W-:Y:S03]  /*c110*/  HMMA.16816.F32.BF16 R24, R188.reuse, R6, R24 ;  /* 0x00000006bc18723c */ /* 0x040fe60000041818 */
[----:B------:R-:W2:Y:S01]  /*c120*/  MUFU.TANH R174, R4 ;  /* 0x0000000400ae7308 */ /* 0x000ea20000002400 */
        /* <DEDUP_REMOVED lines=64> */
[----:B-1----:R-:W-:Y:S01]  /*c530*/  IMAD.MOV.U32 R0, RZ, RZ, R2 ;  /* 0x000000ffff007224 */ /* 0x002fe200078e0002 */
        /* <DEDUP_REMOVED lines=25> */
.L_x_2899:
        /* <DEDUP_REMOVED lines=22> */
.L_x_2900:
[C---:B---3--:R-:W-:Y:S02]  /*c830*/  IADD3 R2, -R213.reuse, 0x10, RZ ;  /* 0x00000010d5027810 */ /* 0x048fe40007ffe1ff */
[----:B------:R-:W-:Y:S02]  /*c840*/  ISETP.NE.U32.AND P0, PT, R213, RZ, PT ;  /* 0x000000ffd500720c */ /* 0x000fe40003f05070 */
[----:B------:R-:W-:Y:S02]  /*c850*/  LOP3.LUT R2, R2, 0xf, RZ, 0xc0, !PT ;  /* 0x0000000f02027812 */ /* 0x000fe400078ec0ff */
[----:B-1----:R-:W-:Y:S02]  /*c860*/  P2R R5, PR, RZ, 0x2 ;  /* 0x00000002ff057803 */ /* 0x002fe40000000000 */
[----:B--2---:R-:W-:Y:S04]  /*c870*/  IADD3 R2, P1, P6, R2, R0, R25 ;  /* 0x0000000002027210 */ /* 0x004fe80007e3e019 */
[----:B----4-:R-:W-:Y:S02]  /*c880*/  IADD3.X R3, RZ, R4, R9, P1, P6 ;  /* 0x00000004ff037210 */ /* 0x010fe40000fec409 */
[C---:B------:R-:W-:Y:S02]  /*c890*/  IADD3 R6, P6, R0.reuse, R27, RZ ;  /* 0x0000001b00067210 */ /* 0x040fe40007fde0ff */
[----:B------:R-:W-:Y:S01]  /*c8a0*/  ISETP.NE.AND P1, PT, R5, RZ, PT ;  /* 0x000000ff0500720c */ /* 0x000fe20003f25270 */
        /* <DEDUP_REMOVED lines=9> */
[----:B-1----:R-:W-:Y:S05]  /*c940*/  IADD3 R2, P0, R0, R28, RZ ;  /* 0x0000001c00027210 */ /* 0x002fea0007f1e0ff */
[----:B------:R-:W-:Y:S05]  /*c950*/  IMAD.X R3, R4, 0x1, R12, P0 ;  /* 0x0000000104037824 */ /* 0x000fea00000e060c */
[----:B------:R2:W-:Y:S03]  /*c960*/  LDGSTS.E.BYPASS.LTC128B.128 [R215+0xf100], [R2.64], !P2 ;  /* 0x0f10000002d77fae */ /* 0x0005e6000d101d46 */
.L_x_2810:
[----:B--234-:R-:W-:Y:S05]  /*c970*/  BSYNC B0 ;  /* 0x0000000000007941 */ /* 0x01cfea0003800000 */
.L_x_2809:
        /* <DEDUP_REMOVED lines=41> */
.L_x_2901:
        /* <DEDUP_REMOVED lines=450> */
.L_x_2807:
[----:B------:R-:W-:Y:S05]  /*e830*/  BRA.DIV ~URZ, `(.L_x_2815) ;  /* 0x000080727f007947 */ /* 0x000fea000b800000 */
[----:B------:R1:W2:Y:S02]  /*e840*/  SHFL.BFLY PT, R0, R222, 0x2, 0x1f ;  /* 0x0c401f00de007f89 */ /* 0x0002a400000e0000 */
.L_x_2902:
[----:B--2---:R-:W-:Y:S01]  /*e850*/  FADD.FTZ R5, R0, R222 ;  /* 0x000000de00057221 */ /* 0x004fe20000010000 */
[----:B------:R-:W-:Y:S05]  /*e860*/  BRA.DIV ~URZ, `(.L_x_2816) ;  /* 0x000080927f007947 */ /* 0x000fea000b800000 */
[----:B------:R-:W2:Y:S02]  /*e870*/  SHFL.BFLY PT, R0, R221, 0x2, 0x1f ;  /* 0x0c401f00dd007f89 */ /* 0x000ea400000e0000 */
[----:B--2---:R-:W-:-:S02]  /*e880*/  FADD.FTZ R4, R0, R221 ;  /* 0x000000dd00047221 */ /* 0x004fc40000010000 */
[----:B------:R-:W2:Y:S04]  /*e890*/  SHFL.BFLY PT, R0, R5, 0x1, 0x1f ;  /* 0x0c201f0005007f89 */ /* 0x000ea800000e0000 */
[----:B------:R3:W4:Y:S01]  /*e8a0*/  SHFL.BFLY PT, R3, R4, 0x1, 0x1f ;  /* 0x0c201f0004037f89 */ /* 0x00072200000e0000 */
[----:B--2---:R-:W-:-:S05]  /*e8b0*/  FADD.FTZ R5, R5, R0 ;  /* 0x0000000005057221 */ /* 0x004fca0000010000 */
.L_x_2903:
        /* <DEDUP_REMOVED lines=33> */
[C---:B--2---:R-:W-:Y:S02]  /*ead0*/  FMUL.FTZ R120, R0.reuse, R154 ;  /* 0x0000009a00787220 */ /* 0x044fe40000410000 */
        /* <DEDUP_REMOVED lines=114> */
.L_x_2776:
        /* <DEDUP_REMOVED lines=8> */
[----:B-1----:R-:W-:Y:S01]  /*f280*/  IMAD.MOV.U32 R5, RZ, RZ, c[0x0][0x564] ;  /* 0x00015900ff057624 */ /* 0x002fe200078e00ff */
[----:B--2---:R-:W-:-:S06]  /*f290*/  ISETP.EQ.U32.AND P0, PT, R3, R2, PT ;  /* 0x000000020300720c */ /* 0x004fcc0003f02070 */
[----:B------:R-:W1:Y:S07]  /*f2a0*/  POPC R2, UR4 ;  /* 0x0000000400027d09 */ /* 0x000e6e0008000000 */
[----:B-1----:R1:W2:Y:S04]  /*f2b0*/  @P0 ATOMG.E.ADD.STRONG.GPU PT, R2, [R4.64], R2 ;  /* 0x00000002040209a8 */ /* 0x0022a800081ee1c6 */
[----:B-1----:R-:W1:Y:S04]  /*f2c0*/  S2R R4, SR_LTMASK ;  /* 0x0000000000047919 */ /* 0x002e680000003900 */
[----:B--2---:R1:W2:Y:S02]  /*f2d0*/  SHFL.IDX PT, R3, R2, R3, 0x1f ;  /* 0x00001f0302037589 */ /* 0x0042a400000e0000 */
[----:B-1----:R-:W-:-:S06]  /*f2e0*/  LOP3.LUT R2, R4, UR4, RZ, 0xc0, !PT ;  /* 0x0000000404027c12 */ /* 0x002fcc000f8ec0ff */
[----:B------:R-:W2:Y:S02]  /*f2f0*/  POPC R2, R2 ;  /* 0x0000000200027309 */ /* 0x000ea40000000000 */
[----:B--2---:R-:W-:-:S06]  /*f300*/  IADD3 R240, R3, c[0x0][0xc], R2 ;  /* 0x0000030003f07a10 */ /* 0x004fcc0007ffe002 */
.L_x_2818:
[----:B------:R-:W-:Y:S05]  /*f310*/  BSYNC B0 ;  /* 0x0000000000007941 */ /* 0x000fea0003800000 */
.L_x_2817:
[----:B------:R-:W-:Y:S01]  /*f320*/  PRMT R0, R0, 0x9910, RZ ;  /* 0x0000991000007816 */ /* 0x000fe200000000ff */
[----:B------:R-:W-:Y:S01]  /*f330*/  BSSY B1, `(.L_x_2819) ;  /* 0x0000452000017945 */ /* 0x000fe20003800000 */
[----:B------:R-:W-:Y:S02]  /*f340*/  IMAD.MOV.U32 R106, RZ, RZ, R240 ;  /* 0x000000ffff6a7224 */ /* 0x000fe400078e00f0 */
[----:B------:R-:W-:-:S13]  /*f350*/  ISETP.NE.AND P0, PT, R0, RZ, PT ;  /* 0x000000ff0000720c */ /* 0x000fda0003f05270 */
[----:B------:R-:W-:Y:S05]  /*f360*/  @!P0 BRA `(.L_x_2820) ;  /* 0x000036e000008947 */ /* 0x000fea0003800000 */
[----:B-1----:R-:W2:Y:S04]  /*f370*/  LDL R5, [R1+0x4] ;  /* 0x0000040001057983 */ /* 0x002ea80000100800 */
        /* <DEDUP_REMOVED lines=109> */
[----:B-1----:R-:W2:Y:S01]  /*fa50*/  LDL.LU R5, [R1] ;  /* 0x0000000001057983 */ /* 0x002ea20000300800 */
        /* <DEDUP_REMOVED lines=20> */
[----:B------:R-:W-:Y:S02]  /*fba0*/  ISETP.NE.AND.EX P2, PT, RZ, c[0x0][0x50c], PT, P2 ;  /* 0x00014300ff007a0c */ /* 0x000fe40003f45320 */
[----:B-1----:R-:W-:-:S02]  /*fbb0*/  F2FP.BF16.PACK_AB R2, R137, R136 ;  /* 0x000000888902723e */ /* 0x002fc400000010ff */
        /* <DEDUP_REMOVED lines=27> */
.L_x_2821:
[----:B-1----:R-:W2:Y:S04]  /*fd70*/  LDL.LU R2, [R1+0x2c] ;  /* 0x00002c0001027983 */ /* 0x002ea80000300800 */
[----:B------:R-:W3:Y:S01]  /*fd80*/  LDL R9, [R1+0x28] ;  /* 0x0000280001097983 */ /* 0x000ee20000100800 */
[----:B------:R-:W-:Y:S01]  /*fd90*/  IMAD.MOV.U32 R15, RZ, RZ, 0x368 ;  /* 0x00000368ff0f7424 */ /* 0x000fe200078e00ff */
[----:B------:R-:W-:-:S02]  /*fda0*/  ISETP.GT.AND P3, PT, R5, 0x1, PT ;  /* 0x000000010500780c */ /* 0x000fc40003f64270 */
[----:B------:R-:W4:Y:S01]  /*fdb0*/  LDL R110, [R1+0x34] ;  /* 0x00003400016e7983 */ /* 0x000f220000100800 */
[----:B------:R-:W-:Y:S02]  /*fdc0*/  ISETP.NE.U32.AND P0, PT, RZ, c[0x0][0x500], PT ;  /* 0x00014000ff007a0c */ /* 0x000fe40003f05070 */
[----:B------:R-:W-:Y:S02]  /*fdd0*/  SEL R15, R15, 0x328, P3 ;  /* 0x000003280f0f7807 */ /* 0x000fe40001800000 */
[----:B------:R-:W-:Y:S02]  /*fde0*/  ISETP.NE.AND.EX P0, PT, RZ, c[0x0][0x504], PT, P0 ;  /* 0x00014100ff007a0c */ /* 0x000fe40003f05300 */
[----:B------:R-:W1:Y:S01]  /*fdf0*/  LDC.64 R4, c[0x0][R15+0x170] ;  /* 0x00005c000f047b82 */ /* 0x000e620000000a00 */
[----:B------:R-:W-:Y:S02]  /*fe00*/  LOP3.LUT R11, R242, 0xffff, RZ, 0xc0, !PT ;  /* 0x0000fffff20b7812 */ /* 0x000fe400078ec0ff */
[----:B------:R-:W-:-:S05]  /*fe10*/  SEL R8, R251, RZ, !P0 ;  /* 0x000000fffb087207 */ /* 0x000fca0004000000 */
[----:B------:R-:W1:Y:S08]  /*fe20*/  LDC.64 R12, c[0x0][R15+0x168] ;  /* 0x00005a000f0c7b82 */ /* 0x000e700000000a00 */
[----:B------:R-:W2:Y:S01]  /*fe30*/  LDC.64 R16, c[0x0][R15+0x178] ;  /* 0x00005e000f107b82 */ /* 0x000ea20000000a00 */
[----:B-----5:R-:W-:Y:S01]  /*fe40*/  SHF.R.S32.HI R10, RZ, 0x1f, R0 ;  /* 0x0000001fff0a7819 */ /* 0x020fe20000011400 */
[----:B-1----:R-:W-:-:S02]  /*fe50*/  IMAD R6, R13, R11, RZ ;  /* 0x0000000b0d067224 */ /* 0x002fc400078e02ff */
[----:B------:R-:W1:Y:S02]  /*fe60*/  S2R R13, SR_TID.X ;  /* 0x00000000000d7919 */ /* 0x000e640000002100 */
[----:B-1----:R-:W-:-:S04]  /*fe70*/  SHF.R.S32.HI R107, RZ, 0x1f, R13 ;  /* 0x0000001fff6b7819 */ /* 0x002fc8000001140d */
[----:B------:R-:W-:-:S04]  /*fe80*/  LEA.HI R107, R107, R13, RZ, 0x5 ;  /* 0x0000000d6b6b7211 */ /* 0x000fc800078f28ff */
[----:B------:R-:W-:-:S05]  /*fe90*/  LOP3.LUT R107, R107, 0xffffffe0, RZ, 0xc0, !PT ;  /* 0xffffffe06b6b7812 */ /* 0x000fca00078ec0ff */
[----:B------:R-:W-:Y:S02]  /*fea0*/  IMAD.IADD R107, R13, 0x1, -R107 ;  /* 0x000000010d6b7824 */ /* 0x000fe400078e0a6b */
[----:B------:R-:W-:Y:S01]  /*feb0*/  IMAD R13, R14, c[0x0][0x4e8], RZ ;  /* 0x00013a000e0d7a24 */ /* 0x000fe200078e02ff */
[----:B--2---:R-:W-:Y:S01]  /*fec0*/  SEL R3, R2, RZ, !P0 ;  /* 0x000000ff02037207 */ /* 0x004fe20004000000 */
[----:B------:R-:W-:-:S04]  /*fed0*/  IMAD R2, R5, R8, RZ ;  /* 0x0000000805027224 */ /* 0x000fc800078e02ff */
[C---:B------:R-:W-:Y:S02]  /*fee0*/  IMAD R7, R4.reuse, R3, R2 ;  /* 0x0000000304077224 */ /* 0x040fe400078e0202 */
[----:B------:R-:W-:-:S04]  /*fef0*/  IMAD.WIDE.U32 R2, R4, R8, RZ ;  /* 0x0000000804027225 */ /* 0x000fc800078e00ff */
[----:B------:R-:W-:-:S04]  /*ff00*/  IMAD.WIDE.U32 R4, R12, R11, RZ ;  /* 0x0000000b0c047225 */ /* 0x000fc800078e00ff */
[----:B------:R-:W-:Y:S01]  /*ff10*/  IMAD.IADD R3, R3, 0x1, R7 ;  /* 0x0000000103037824 */ /* 0x000fe200078e0207 */
[----:B------:R-:W-:Y:S01]  /*ff20*/  IADD3 R12, P1, P0, R2, R4, R0 ;  /* 0x00000004020c7210 */ /* 0x000fe2000783e000 */
[----:B------:R-:W-:Y:S02]  /*ff30*/  IMAD.MOV.U32 R2, RZ, RZ, c[0x0][0x4e8] ;  /* 0x00013a00ff027624 */ /* 0x000fe400078e00ff */
[----:B------:R-:W-:-:S03]  /*ff40*/  IMAD.IADD R6, R5, 0x1, R6 ;  /* 0x0000000105067824 */ /* 0x000fc600078e0206 */
[----:B------:R-:W-:Y:S02]  /*ff50*/  ISETP.NE.AND P2, PT, R2, 0x1, PT ;  /* 0x000000010200780c */ /* 0x000fe40003f45270 */
[----:B---3--:R-:W-:-:S05]  /*ff60*/  SEL R2, R9, RZ, P3 ;  /* 0x000000ff09027207 */ /* 0x008fca0001800000 */
[-C--:B------:R-:W-:Y:S02]  /*ff70*/  IMAD R7, R17, R2.reuse, RZ ;  /* 0x0000000211077224 */ /* 0x080fe400078e02ff */
[----:B------:R-:W-:Y:S02]  /*ff80*/  IMAD.WIDE.U32 R4, R16, R2, RZ ;  /* 0x0000000210047225 */ /* 0x000fe400078e00ff */
[----:B------:R-:W1:Y:S02]  /*ff90*/  LDC.64 R16, c[0x0][R15+0x160] ;  /* 0x000058000f107b82 */ /* 0x000e640000000a00 */
[----:B------:R-:W-:Y:S01]  /*ffa0*/  IMAD.IADD R9, R250, 0x1, R239 ;  /* 0x00000001fa097824 */ /* 0x000fe200078e02ef */
[----:B------:R-:W-:-:S03]  /*ffb0*/  IADD3.X R6, R3, R6, R10, P1, P0 ;  /* 0x0000000603067210 */ /* 0x000fc60000fe040a */
[----:B------:R-:W-:-:S04]  /*ffc0*/  @P2 IMAD.HI.U32 R3, R9, c[0x0][0x4ec], RZ ;  /* 0x00013b0009032a27 */ /* 0x000fc800078e00ff */
[----:B------:R-:W-:Y:S01]  /*ffd0*/  IMAD.MOV.U32 R2, RZ, RZ, R9 ;  /* 0x000000ffff027224 */ /* 0x000fe200078e0009 */
[----:B------:R-:W-:-:S04]  /*ffe0*/  @P2 SHF.R.U32.HI R2, RZ, c[0x0][0x4f0], R3 ;  /* 0x00013c00ff022a19 */ /* 0x000fc80000011603 */
[----:B------:R-:W-:Y:S02]  /*fff0*/  IADD3 R4, P1, P0, R2, R12, R4 ;  /* 0x0000000c02047210 */ /* 0x000fe4000783e004 */
        /* <DEDUP_REMOVED lines=17> */
[----:B------:R-:W1:Y:S04]  /*10110*/  SHFL.IDX PT, R7, R2, RZ, 0x1c1f ;  /* 0x001c1fff02077589 */ /* 0x000e6800000e0000 */
[----:B------:R-:W-:Y:S04]  /*10120*/  SHFL.IDX PT, R4, R4, 0x1, 0x1c1f ;  /* 0x003c1f0004047f89 */ /* 0x000fe800000e0000 */
[----:B------:R4:W2:Y:S01]  /*10130*/  SHFL.IDX PT, R5, R2, 0x1, 0x1c1f ;  /* 0x003c1f0002057f89 */ /* 0x0008a200000e0000 */
[----:B------:R-:W-:Y:S01]  /*10140*/  LOP3.LUT P0, RZ, R107, 0x3, RZ, 0xc0, !PT ;  /* 0x000000036bff7812 */ /* 0x000fe2000780c0ff */
[----:B----4-:R-:W-:-:S05]  /*10150*/  IMAD.IADD R2, R110, 0x1, R239 ;  /* 0x000000016e027824 */ /* 0x010fca00078e02ef */
[C---:B------:R-:W-:Y:S02]  /*10160*/  IADD3 R3, R2.reuse, 0x8, RZ ;  /* 0x0000000802037810 */ /* 0x040fe40007ffe0ff */
[-C--:B------:R-:W-:Y:S02]  /*10170*/  ISETP.GE.OR P1, PT, R2, R13.reuse, P0 ;  /* 0x0000000d0200720c */ /* 0x080fe40000726670 */
[----:B------:R-:W-:-:S11]  /*10180*/  ISETP.GE.OR P0, PT, R3, R13, P0 ;  /* 0x0000000d0300720c */ /* 0x000fd60000706670 */
[----:B-1----:R1:W-:Y:S01]  /*10190*/  @!P1 ST.E [R6.64], R18 ;  /* 0x0000001206009985 */ /* 0x0023e2000c101906 */
[----:B------:R-:W-:-:S03]  /*101a0*/  ISETP.GE.AND P1, PT, R2, R13, PT ;  /* 0x0000000d0200720c */ /* 0x000fc60003f26270 */
[----:B--2---:R1:W-:Y:S01]  /*101b0*/  @!P0 ST.E [R4.64], R19 ;  /* 0x0000001304008985 */ /* 0x0043e2000c101906 */
[----:B------:R-:W-:Y:S01]  /*101c0*/  ISETP.GE.AND P0, PT, R3, R13, PT ;  /* 0x0000000d0300720c */ /* 0x000fe20003f06270 */
        /* <DEDUP_REMOVED lines=48> */
.L_x_2904:
[----:B------:R-:W-:Y:S05]  /*104d0*/  BRA.DIV ~URZ, `(.L_x_2824) ;  /* 0x000065827f007947 */ /* 0x000fea000b800000 */
[----:B------:R4:W2:Y:S02]  /*104e0*/  SHFL.IDX PT, R0, R14, RZ, 0x181f ;  /* 0x00181fff0e007589 */ /* 0x0008a400000e0000 */
.L_x_2905:
        /* <DEDUP_REMOVED lines=24> */
.L_x_2826:
[----:B------:R-:W-:Y:S05]  /*10670*/  BSYNC B0 ;  /* 0x0000000000007941 */ /* 0x000fea0003800000 */
.L_x_2825:
[----:B------:R-:W-:Y:S05]  /*10680*/  BRA.DIV ~URZ, `(.L_x_2827) ;  /* 0x000064427f007947 */ /* 0x000fea000b800000 */
[----:B---3--:R3:W4:Y:S04]  /*10690*/  SHFL.IDX PT, R4, R5, 0x1, 0x181f ;  /* 0x00381f0005047f89 */ /* 0x00872800000e0000 */
[----:B--2---:R3:W2:Y:S02]  /*106a0*/  SHFL.IDX PT, R0, R14, 0x1, 0x181f ;  /* 0x00381f000e007f89 */ /* 0x0046a400000e0000 */
.L_x_2906:
        /* <DEDUP_REMOVED lines=24> */
.L_x_2829:
[----:B------:R-:W-:Y:S05]  /*10830*/  BSYNC B0 ;  /* 0x0000000000007941 */ /* 0x000fea0003800000 */
.L_x_2828:
[----:B------:R-:W-:Y:S05]  /*10840*/  BRA.DIV ~URZ, `(.L_x_2830) ;  /* 0x000063527f007947 */ /* 0x000fea000b800000 */
[----:B----4-:R4:W3:Y:S02]  /*10850*/  SHFL.IDX PT, R4, R5, 0x2, 0x181f ;  /* 0x00581f0005047f89 */ /* 0x0108e400000e0000 */
.L_x_2907:
[----:B------:R-:W-:Y:S05]  /*10860*/  BRA.DIV ~URZ, `(.L_x_2831) ;  /* 0x000063a27f007947 */ /* 0x000fea000b800000 */
[----:B--2---:R2:W4:Y:S02]  /*10870*/  SHFL.IDX PT, R0, R14, 0x2, 0x181f ;  /* 0x00581f000e007f89 */ /* 0x00452400000e0000 */
.L_x_2908:
        /* <DEDUP_REMOVED lines=24> */
.L_x_2833:
[----:B------:R-:W-:Y:S05]  /*10a00*/  BSYNC B0 ;  /* 0x0000000000007941 */ /* 0x000fea0003800000 */
.L_x_2832:
[----:B------:R-:W-:Y:S05]  /*10a10*/  BRA.DIV ~URZ, `(.L_x_2834) ;  /* 0x000062627f007947 */ /* 0x000fea000b800000 */
[----:B---3--:R3:W1:Y:S04]  /*10a20*/  SHFL.IDX PT, R4, R5, 0x3, 0x181f ;  /* 0x00781f0005047f89 */ /* 0x00866800000e0000 */
[----:B----4-:R3:W4:Y:S02]  /*10a30*/  SHFL.IDX PT, R0, R14, 0x3, 0x181f ;  /* 0x00781f000e007f89 */ /* 0x01072400000e0000 */
.L_x_2909:
        /* <DEDUP_REMOVED lines=25> */
.L_x_2822:
        /* <DEDUP_REMOVED lines=33> */
.L_x_2910:
[----:B------:R-:W-:Y:S05]  /*10de0*/  BRA.DIV ~URZ, `(.L_x_2837) ;  /* 0x00005fd27f007947 */ /* 0x000fea000b800000 */
[----:B------:R3:W4:Y:S02]  /*10df0*/  SHFL.IDX PT, R0, R12, RZ, 0x1c1f ;  /* 0x001c1fff0c007589 */ /* 0x00072400000e0000 */
.L_x_2911:
[----:B------:R-:W-:Y:S01]  /*10e00*/  BSSY B0, `(.L_x_2838) ;  /* 0x00000e0000007945 */ /* 0x000fe20003800000 */
[----:B------:R-:W-:Y:S05]  /*10e10*/  @P1 BRA `(.L_x_2839) ;  /* 0x00000de000001947 */ /* 0x000fea0003800000 */
[C---:B------:R-:W-:Y:S02]  /*10e20*/  ISETP.GE.AND P1, PT, R248.reuse, c[0x0][0x3c8], PT ;  /* 0x0000f200f8007a0c */ /* 0x040fe40003f26270 */
[C---:B------:R-:W-:Y:S02]  /*10e30*/  IADD3 R7, R248.reuse, 0x8, RZ ;  /* 0x00000008f8077810 */ /* 0x040fe40007ffe0ff */
[C---:B------:R-:W-:Y:S02]  /*10e40*/  IADD3 R6, R248.reuse, 0x10, RZ ;  /* 0x00000010f8067810 */ /* 0x040fe40007ffe0ff */
[----:B------:R-:W-:Y:S02]  /*10e50*/  ISETP.GE.AND P3, PT, R7, c[0x0][0x3c8], PT ;  /* 0x0000f20007007a0c */ /* 0x000fe40003f66270 */
[----:B------:R-:W-:-:S02]  /*10e60*/  IADD3 R9, R248, 0x8, RZ ;  /* 0x00000008f8097810 */ /* 0x000fc40007ffe0ff */
[----:B------:R-:W-:Y:S02]  /*10e70*/  ISETP.GE.AND P4, PT, R6, c[0x0][0x3c8], PT ;  /* 0x0000f20006007a0c */ /* 0x000fe40003f86270 */
[C---:B------:R-:W-:Y:S01]  /*10e80*/  IADD3 R8, R248.reuse, 0x18, RZ ;  /* 0x00000018f8087810 */ /* 0x040fe20007ffe0ff */
[----:B----4-:R-:W-:Y:S01]  /*10e90*/  @!P1 IMAD.MOV.U32 R2, RZ, RZ, R0 ;  /* 0x000000ffff029224 */ /* 0x010fe200078e0000 */
[----:B------:R-:W-:Y:S01]  /*10ea0*/  SHF.R.S32.HI R9, RZ, 0x1f, R9 ;  /* 0x0000001fff097819 */ /* 0x000fe20000011409 */
[----:B--2---:R-:W-:Y:S01]  /*10eb0*/  @!P1 IMAD.MOV.U32 R3, RZ, RZ, R4 ;  /* 0x000000ffff039224 */ /* 0x004fe200078e0004 */
[C---:B------:R-:W-:Y:S02]  /*10ec0*/  IADD3 R13, R248.reuse, 0x20, RZ ;  /* 0x00000020f80d7810 */ /* 0x040fe40007ffe0ff */
[C---:B------:R-:W-:Y:S01]  /*10ed0*/  IADD3 R11, R248.reuse, 0x18, RZ ;  /* 0x00000018f80b7810 */ /* 0x040fe20007ffe0ff */
[----:B------:R-:W-:Y:S01]  /*10ee0*/  @!P1 IMAD.WIDE R2, R248, 0x4, R2 ;  /* 0x00000004f8029825 */ /* 0x000fe200078e0202 */
[----:B------:R-:W-:-:S02]  /*10ef0*/  ISETP.GE.AND P6, PT, R13, c[0x0][0x3c8], PT ;  /* 0x0000f2000d007a0c */ /* 0x000fc40003fc6270 */
[----:B------:R-:W-:Y:S02]  /*10f00*/  SHF.R.S32.HI R11, RZ, 0x1f, R11 ;  /* 0x0000001fff0b7819 */ /* 0x000fe4000001140b */
[----:B------:R2:W-:Y:S01]  /*10f10*/  @!P1 ST.E.64 [R2.64], R22 ;  /* 0x0000001602009985 */ /* 0x0005e2000c101b06 */
[----:B------:R-:W-:Y:S02]  /*10f20*/  ISETP.GE.AND P1, PT, R8, c[0x0][0x3c8], PT ;  /* 0x0000f20008007a0c */ /* 0x000fe40003f26270 */
[C---:B------:R-:W-:Y:S02]  /*10f30*/  IADD3 R10, R248.reuse, 0x30, RZ ;  /* 0x00000030f80a7810 */ /* 0x040fe40007ffe0ff */
[----:B------:R-:W-:Y:S02]  /*10f40*/  IADD3 R14, R248, 0x20, RZ ;  /* 0x00000020f80e7810 */ /* 0x000fe40007ffe0ff */
[----:B------:R-:W-:Y:S02]  /*10f50*/  ISETP.GE.AND P5, PT, R10, c[0x0][0x3c8], PT ;  /* 0x0000f2000a007a0c */ /* 0x000fe40003fa6270 */
[----:B------:R-:W-:-:S02]  /*10f60*/  SHF.R.S32.HI R14, RZ, 0x1f, R14 ;  /* 0x0000001fff0e7819 */ /* 0x000fc4000001140e */
[C---:B------:R-:W-:Y:S02]  /*10f70*/  IADD3 R15, R248.reuse, 0xa0, RZ ;  /* 0x000000a0f80f7810 */ /* 0x040fe40007ffe0ff */
[C---:B------:R-:W-:Y:S02]  /*10f80*/  IADD3 R16, R248.reuse, 0xb0, RZ ;  /* 0x000000b0f8107810 */ /* 0x040fe40007ffe0ff */
[C---:B------:R-:W-:Y:S02]  /*10f90*/  IADD3 R17, R248.reuse, 0xa0, RZ ;  /* 0x000000a0f8117810 */ /* 0x040fe40007ffe0ff */
[----:B------:R-:W-:Y:S02]  /*10fa0*/  IADD3 R18, R248, 0xe8, RZ ;  /* 0x000000e8f8127810 */ /* 0x000fe40007ffe0ff */
[----:B------:R-:W-:Y:S02]  /*10fb0*/  SHF.R.S32.HI R17, RZ, 0x1f, R17 ;  /* 0x0000001fff117819 */ /* 0x000fe40000011411 */
[----:B------:R-:W-:-:S02]  /*10fc0*/  SHF.R.S32.HI R18, RZ, 0x1f, R18 ;  /* 0x0000001fff127819 */ /* 0x000fc40000011412 */
[----:B--2---:R-:W-:-:S04]  /*10fd0*/  @!P3 LEA R2, P2, R7, R0, 0x2 ;  /* 0x000000000702b211 */ /* 0x004fc800078410ff */
[----:B------:R-:W-:Y:S02]  /*10fe0*/  @!P3 LEA.HI.X R3, R7, R4, R9, 0x2, P2 ;  /* 0x000000040703b211 */ /* 0x000fe400010f1409 */
[C---:B------:R-:W-:Y:S02]  /*10ff0*/  IADD3 R7, R248.reuse, 0x10, RZ ;  /* 0x00000010f8077810 */ /* 0x040fe40007ffe0ff */
[----:B------:R-:W-:Y:S01]  /*11000*/  IADD3 R9, R248, 0x28, RZ ;  /* 0x00000028f8097810 */ /* 0x000fe20007ffe0ff */
[----:B------:R2:W-:Y:S01]  /*11010*/  @!P3 ST.E.64 [R2.64], R24 ;  /* 0x000000180200b985 */ /* 0x0005e2000c101b06 */
[----:B------:R-:W-:Y:S02]  /*11020*/  SHF.R.S32.HI R7, RZ, 0x1f, R7 ;  /* 0x0000001fff077819 */ /* 0x000fe40000011407 */
[----:B--2---:R-:W-:-:S04]  /*11030*/  @!P4 LEA R2, P2, R6, R0, 0x2 ;  /* 0x000000000602c211 */ /* 0x004fc800078410ff */
[----:B------:R-:W-:Y:S02]  /*11040*/  @!P4 LEA.HI.X R3, R6, R4, R7, 0x2, P2 ;  /* 0x000000040603c211 */ /* 0x000fe400010f1407 */
[----:B------:R-:W-:Y:S02]  /*11050*/  ISETP.GE.AND P2, PT, R9, c[0x0][0x3c8], PT ;  /* 0x0000f20009007a0c */ /* 0x000fe40003f46270 */
[C---:B------:R-:W-:Y:S01]  /*11060*/  @!P1 LEA R6, P3, R8.reuse, R0, 0x2 ;  /* 0x0000000008069211 */ /* 0x040fe200078610ff */
[----:B------:R2:W-:Y:S03]  /*11070*/  @!P4 ST.E.64 [R2.64], R26 ;  /* 0x0000001a0200c985 */ /* 0x0005e6000c101b06 */
        /* <DEDUP_REMOVED lines=9> */
[C---:B----4-:R-:W-:Y:S01]  /*11110*/  @!P2 LEA R6, P3, R9.reuse, R0, 0x2 ;  /* 0x000000000906a211 */ /* 0x050fe200078610ff */
[----:B------:R2:W-:Y:S01]  /*11120*/  @!P6 ST.E.64 [R2.64], R30 ;  /* 0x0000001e0200e985 */ /* 0x0005e2000c101b06 */
[C---:B------:R-:W-:Y:S02]  /*11130*/  IADD3 R14, R248.reuse, 0x30, RZ ;  /* 0x00000030f80e7810 */ /* 0x040fe40007ffe0ff */
[----:B------:R-:W-:Y:S02]  /*11140*/  @!P2 LEA.HI.X R7, R9, R4, R11, 0x2, P3 ;  /* 0x000000040907a211 */ /* 0x000fe400018f140b */
[----:B------:R-:W-:-:S02]  /*11150*/  IADD3 R9, R248, 0x48, RZ ;  /* 0x00000048f8097810 */ /* 0x000fc40007ffe0ff */
[----:B------:R-:W-:Y:S01]  /*11160*/  IADD3 R11, R248, 0x38, RZ ;  /* 0x00000038f80b7810 */ /* 0x000fe20007ffe0ff */
[----:B------:R4:W-:Y:S01]  /*11170*/  @!P2 ST.E.64 [R6.64], R32 ;  /* 0x000000200600a985 */ /* 0x0009e2000c101b06 */
[----:B------:R-:W-:Y:S02]  /*11180*/  ISETP.GE.AND P6, PT, R13, c[0x0][0x3c8], PT ;  /* 0x0000f2000d007a0c */ /* 0x000fe40003fc6270 */
[----:B------:R-:W-:Y:S02]  /*11190*/  ISETP.GE.AND P2, PT, R9, c[0x0][0x3c8], PT ;  /* 0x0000f20009007a0c */ /* 0x000fe40003f46270 */
[----:B------:R-:W-:Y:S02]  /*111a0*/  SHF.R.S32.HI R14, RZ, 0x1f, R14 ;  /* 0x0000001fff0e7819 */ /* 0x000fe4000001140e */
        /* <DEDUP_REMOVED lines=74> */
[----:B----4-:R-:W-:Y:S01]  /*11650*/  @!P2 LEA R6, P3, R9, R0, 0x2 ;  /* 0x000000000906a211 */ /* 0x010fe200078610ff */
[----:B------:R2:W-:Y:S01]  /*11660*/  @!P6 ST.E.64 [R2.64], R68 ;  /* 0x000000440200e985 */ /* 0x0005e2000c101b06 */
[----:B------:R-:W-:Y:S02]  /*11670*/  ISETP.GE.AND P6, PT, R15, c[0x0][0x3c8], PT ;  /* 0x0000f2000f007a0c */ /* 0x000fe40003fc6270 */
[----:B------:R-:W-:Y:S02]  /*11680*/  @!P2 LEA.HI.X R7, R9, R4, R11, 0x2, P3 ;  /* 0x000000040907a211 */ /* 0x000fe400018f140b */
[----:B------:R-:W-:-:S02]  /*11690*/  IADD3 R11, R248, 0xa8, RZ ;  /* 0x000000a8f80b7810 */ /* 0x000fc40007ffe0ff */
[C---:B------:R-:W-:Y:S01]  /*116a0*/  IADD3 R9, R248.reuse, 0x98, RZ ;  /* 0x00000098f8097810 */ /* 0x040fe20007ffe0ff */
[----:B------:R4:W-:Y:S01]  /*116b0*/  @!P2 ST.E.64 [R6.64], R72 ;  /* 0x000000480600a985 */ /* 0x0009e2000c101b06 */
[----:B------:R-:W-:Y:S02]  /*116c0*/  ISETP.GE.AND P2, PT, R11, c[0x0][0x3c8], PT ;  /* 0x0000f2000b007a0c */ /* 0x000fe40003f46270 */
[----:B------:R-:W-:Y:S02]  /*116d0*/  SHF.R.S32.HI R13, RZ, 0x1f, R13 ;  /* 0x0000001fff0d7819 */ /* 0x000fe4000001140d */
[----:B------:R-:W-:Y:S02]  /*116e0*/  SHF.R.S32.HI R9, RZ, 0x1f, R9 ;  /* 0x0000001fff097819 */ /* 0x000fe40000011409 */
[----:B------:R-:W-:Y:S02]  /*116f0*/  IADD3 R14, R248, 0xc0, RZ ;  /* 0x000000c0f80e7810 */ /* 0x000fe40007ffe0ff */
        /* <DEDUP_REMOVED lines=10> */
[----:B------:R-:W-:Y:S02]  /*117a0*/  ISETP.GE.AND P1, PT, R10, c[0x0][0x3c8], PT ;  /* 0x0000f2000a007a0c */ /* 0x000fe40003f26270 */
[----:B------:R-:W-:-:S04]  /*117b0*/  @!P2 LEA R8, P3, R11, R0, 0x2 ;  /* 0x000000000b08a211 */ /* 0x000fc800078610ff */
[----:B------:R-:W-:Y:S02]  /*117c0*/  @!P2 LEA.HI.X R9, R11, R4, R13, 0x2, P3 ;  /* 0x000000040b09a211 */ /* 0x000fe400018f140d */
[C---:B------:R-:W-:Y:S02]  /*117d0*/  IADD3 R13, R248.reuse, 0xc8, RZ ;  /* 0x000000c8f80d7810 */ /* 0x040fe40007ffe0ff */
[----:B------:R-:W-:Y:S02]  /*117e0*/  IADD3 R11, R248, 0xd0, RZ ;  /* 0x000000d0f80b7810 */ /* 0x000fe40007ffe0ff */
[----:B--2---:R-:W-:-:S04]  /*117f0*/  @!P6 LEA R2, P4, R15, R0, 0x2 ;  /* 0x000000000f02e211 */ /* 0x004fc800078810ff */
[----:B------:R-:W-:Y:S02]  /*11800*/  @!P6 LEA.HI.X R3, R15, R4, R17, 0x2, P4 ;  /* 0x000000040f03e211 */ /* 0x000fe400020f1411 */
[C---:B------:R-:W-:Y:S02]  /*11810*/  IADD3 R17, R248.reuse, 0xb0, RZ ;  /* 0x000000b0f8117810 */ /* 0x040fe40007ffe0ff */
[----:B------:R-:W-:Y:S01]  /*11820*/  IADD3 R15, R248, 0xb8, RZ ;  /* 0x000000b8f80f7810 */ /* 0x000fe20007ffe0ff */
[----:B------:R2:W-:Y:S01]  /*11830*/  @!P6 ST.E.64 [R2.64], R84 ;  /* 0x000000540200e985 */ /* 0x0005e2000c101b06 */
[----:B------:R-:W-:Y:S02]  /*11840*/  ISETP.GE.AND P6, PT, R14, c[0x0][0x3c8], PT ;  /* 0x0000f2000e007a0c */ /* 0x000fe40003fc6270 */
[----:B------:R-:W-:Y:S01]  /*11850*/  ISETP.GE.AND P4, PT, R13, c[0x0][0x3c8], PT ;  /* 0x0000f2000d007a0c */ /* 0x000fe20003f86270 */
[----:B------:R5:W-:Y:S01]  /*11860*/  @!P2 ST.E.64 [R8.64], R88 ;  /* 0x000000580800a985 */ /* 0x000be2000c101b06 */
[----:B----4-:R-:W-:-:S02]  /*11870*/  @!P5 LEA R6, P3, R16, R0, 0x2 ;  /* 0x000000001006d211 */ /* 0x010fc400078610ff */
[----:B------:R-:W-:Y:S02]  /*11880*/  SHF.R.S32.HI R17, RZ, 0x1f, R17 ;  /* 0x0000001fff117819 */ /* 0x000fe40000011411 */
[----:B------:R-:W-:Y:S02]  /*11890*/  SHF.R.S32.HI R15, RZ, 0x1f, R15 ;  /* 0x0000001fff0f7819 */ /* 0x000fe4000001140f */
[----:B------:R-:W-:Y:S02]  /*118a0*/  @!P5 LEA.HI.X R7, R16, R4, R17, 0x2, P3 ;  /* 0x000000041007d211 */ /* 0x000fe400018f1411 */
[----:B------:R-:W-:Y:S02]  /*118b0*/  ISETP.GE.AND P3, PT, R11, c[0x0][0x3c8], PT ;  /* 0x0000f2000b007a0c */ /* 0x000fe40003f66270 */
[C---:B------:R-:W-:Y:S01]  /*118c0*/  IADD3 R16, R248.reuse, 0xc0, RZ ;  /* 0x000000c0f8107810 */ /* 0x040fe20007ffe0ff */
[----:B------:R4:W-:Y:S01]  /*118d0*/  @!P5 ST.E.64 [R6.64], R92 ;  /* 0x0000005c0600d985 */ /* 0x0009e2000c101b06 */
[----:B------:R-:W-:-:S02]  /*118e0*/  IADD3 R17, R248, 0xe8, RZ ;  /* 0x000000e8f8117810 */ /* 0x000fc40007ffe0ff */
[----:B------:R-:W-:Y:S02]  /*118f0*/  SHF.R.S32.HI R16, RZ, 0x1f, R16 ;  /* 0x0000001fff107819 */ /* 0x000fe40000011410 */
[----:B--2---:R-:W-:-:S04]  /*11900*/  @!P1 LEA R2, P2, R10, R0, 0x2 ;  /* 0x000000000a029211 */ /* 0x004fc800078410ff */
[----:B------:R-:W-:Y:S02]  /*11910*/  @!P1 LEA.HI.X R3, R10, R4, R15, 0x2, P2 ;  /* 0x000000040a039211 */ /* 0x000fe400010f140f */
[----:B------:R-:W-:Y:S02]  /*11920*/  IADD3 R15, R248, 0xc8, RZ ;  /* 0x000000c8f80f7810 */ /* 0x000fe40007ffe0ff */
[----:B-----5:R-:W-:Y:S01]  /*11930*/  @!P6 LEA R8, P2, R14, R0, 0x2 ;  /* 0x000000000e08e211 */ /* 0x020fe200078410ff */
[----:B------:R2:W-:Y:S01]  /*11940*/  @!P1 ST.E.64 [R2.64], R96 ;  /* 0x0000006002009985 */ /* 0x0005e2000c101b06 */
[----:B------:R-:W-:Y:S02]  /*11950*/  SHF.R.S32.HI R15, RZ, 0x1f, R15 ;  /* 0x0000001fff0f7819 */ /* 0x000fe4000001140f */
[----:B------:R-:W-:Y:S02]  /*11960*/  IADD3 R10, R248, 0xd8, RZ ;  /* 0x000000d8f80a7810 */ /* 0x000fe40007ffe0ff */
[----:B------:R-:W-:-:S02]  /*11970*/  @!P6 LEA.HI.X R9, R14, R4, R16, 0x2, P2 ;  /* 0x000000040e09e211 */ /* 0x000fc400010f1410 */
[----:B------:R-:W-:Y:S02]  /*11980*/  ISETP.GE.AND P1, PT, R10, c[0x0][0x3c8], PT ;  /* 0x0000f2000a007a0c */ /* 0x000fe40003f26270 */
[----:B------:R-:W-:Y:S01]  /*11990*/  IADD3 R14, R248, 0xe0, RZ ;  /* 0x000000e0f80e7810 */ /* 0x000fe20007ffe0ff */
[----:B------:R-:W-:Y:S01]  /*119a0*/  @!P6 ST.E.64 [R8.64], R134 ;  /* 0x000000860800e985 */ /* 0x000fe2000c101b06 */
[----:B----4-:R-:W-:Y:S02]  /*119b0*/  @!P3 LEA R6, P2, R11, R0, 0x2 ;  /* 0x000000000b06b211 */ /* 0x010fe400078410ff */
        /* <DEDUP_REMOVED lines=19> */
[----:B------:R-:W-:-:S03]  /*11af0*/  @!P6 LEA R10, P2, R14, R0, 0x2 ;  /* 0x000000000e0ae211 */ /* 0x000fc600078410ff */
[----:B------:R2:W-:Y:S01]  /*11b00*/  @!P1 ST.E.64 [R2.64], R108 ;  /* 0x0000006c02009985 */ /* 0x0005e2000c101b06 */
[----:B------:R-:W-:Y:S02]  /*11b10*/  @!P6 LEA.HI.X R11, R14, R4, R16, 0x2, P2 ;  /* 0x000000040e0be211 */ /* 0x000fe400010f1410 */
[-C--:B------:R-:W-:Y:S02]  /*11b20*/  @!P5 LEA R8, P1, R17, R0.reuse, 0x2 ;  /* 0x000000001108d211 */ /* 0x080fe400078210ff */
[C---:B------:R-:W-:Y:S01]  /*11b30*/  IADD3 R16, R248.reuse, 0xf0, RZ ;  /* 0x000000f0f8107810 */ /* 0x040fe20007ffe0ff */
[----:B------:R1:W-:Y:S01]  /*11b40*/  @!P6 ST.E.64 [R10.64], R148 ;  /* 0x000000940a00e985 */ /* 0x0003e2000c101b06 */
[----:B------:R-:W-:Y:S02]  /*11b50*/  IADD3 R14, R248, 0xf8, RZ ;  /* 0x000000f8f80e7810 */ /* 0x000fe40007ffe0ff */
[----:B----4-:R-:W-:Y:S02]  /*11b60*/  @!P4 LEA R6, P2, R15, R0, 0x2 ;  /* 0x000000000f06c211 */ /* 0x010fe400078410ff */
[----:B------:R-:W-:-:S02]  /*11b70*/  SHF.R.S32.HI R16, RZ, 0x1f, R16 ;  /* 0x0000001fff107819 */ /* 0x000fc40000011410 */
        /* <DEDUP_REMOVED lines=8> */
.L_x_2839:
[----:B------:R-:W-:Y:S05]  /*11c00*/  BSYNC B0 ;  /* 0x0000000000007941 */ /* 0x000fea0003800000 */
.L_x_2838:
[----:B------:R-:W-:Y:S05]  /*11c10*/  BRA.DIV ~URZ, `(.L_x_2840) ;  /* 0x000052127f007947 */ /* 0x000fea000b800000 */
[----:B--2---:R2:W1:Y:S04]  /*11c20*/  SHFL.IDX PT, R4, R5, 0x1, 0x1c1f ;  /* 0x003c1f0005047f89 */ /* 0x00446800000e0000 */
[----:B----4-:R2:W4:Y:S02]  /*11c30*/  SHFL.IDX PT, R0, R12, 0x1, 0x1c1f ;  /* 0x003c1f000c007f89 */ /* 0x01052400000e0000 */
.L_x_2912:
[----:B------:R-:W-:Y:S05]  /*11c40*/  @P0 BRA `(.L_x_2835) ;  /* 0x00001c0000000947 */ /* 0x000fea0003800000 */
[C---:B-1----:R-:W-:Y:S02]  /*11c50*/  IADD3 R11, R248.reuse, 0x8, RZ ;  /* 0x00000008f80b7810 */ /* 0x042fe40007ffe0ff */
[C---:B------:R-:W-:Y:S02]  /*11c60*/  ISETP.GE.AND P0, PT, R248.reuse, c[0x0][0x3c8], PT ;  /* 0x0000f200f8007a0c */ /* 0x040fe40003f06270 */
[----:B------:R-:W-:Y:S02]  /*11c70*/  ISETP.GE.AND P5, PT, R11, c[0x0][0x3c8], PT ;  /* 0x0000f2000b007a0c */ /* 0x000fe40003fa6270 */
[----:B------:R-:W-:-:S02]  /*11c80*/  IADD3 R13, R248, 0x10, RZ ;  /* 0x00000010f80d7810 */ /* 0x000fc40007ffe0ff */
[C---:B------:R-:W-:Y:S02]  /*11c90*/  IADD3 R15, R248.reuse, 0x8, RZ ;  /* 0x00000008f80f7810 */ /* 0x040fe40007ffe0ff */
[----:B------:R-:W-:Y:S02]  /*11ca0*/  ISETP.GE.AND P4, PT, R13, c[0x0][0x3c8], PT ;  /* 0x0000f2000d007a0c */ /* 0x000fe40003f86270 */
[----:B------:R-:W-:Y:S02]  /*11cb0*/  IADD3 R10, R248, 0x18, RZ ;  /* 0x00000018f80a7810 */ /* 0x000fe40007ffe0ff */
[----:B------:R-:W-:Y:S01]  /*11cc0*/  SHF.R.S32.HI R15, RZ, 0x1f, R15 ;  /* 0x0000001fff0f7819 */ /* 0x000fe2000001140f */
[----:B----4-:R-:W-:Y:S01]  /*11cd0*/  @!P0 IMAD.MOV.U32 R2, RZ, RZ, R0 ;  /* 0x000000ffff028224 */ /* 0x010fe200078e0000 */
[----:B------:R-:W-:Y:S01]  /*11ce0*/  ISETP.GE.AND P3, PT, R10, c[0x0][0x3c8], PT ;  /* 0x0000f2000a007a0c */ /* 0x000fe20003f66270 */
[----:B------:R-:W-:Y:S01]  /*11cf0*/  @!P0 IMAD.MOV.U32 R3, RZ, RZ, R4 ;  /* 0x000000ffff038224 */ /* 0x000fe200078e0004 */
[----:B------:R-:W-:-:S02]  /*11d00*/  @!P5 LEA R8, P6, R11, R0, 0x2 ;  /* 0x000000000b08d211 */ /* 0x000fc400078c10ff */
[C---:B--23--:R-:W-:Y:S01]  /*11d10*/  IADD3 R12, R248.reuse, 0x20, RZ ;  /* 0x00000020f80c7810 */ /* 0x04cfe20007ffe0ff */
[C---:B------:R-:W-:Y:S01]  /*11d20*/  @!P0 IMAD.WIDE R2, R248.reuse, 0x4, R2 ;  /* 0x00000004f8028825 */ /* 0x040fe200078e0202 */
[----:B------:R-:W-:Y:S02]  /*11d30*/  @!P5 LEA.HI.X R9, R11, R4, R15, 0x2, P6 ;  /* 0x000000040b09d211 */ /* 0x000fe400030f140f */
[----:B------:R-:W-:Y:S02]  /*11d40*/  IADD3 R15, R248, 0x10, RZ ;  /* 0x00000010f80f7810 */ /* 0x000fe40007ffe0ff */
[----:B------:R-:W-:Y:S01]  /*11d50*/  ISETP.GE.AND P2, PT, R12, c[0x0][0x3c8], PT ;  /* 0x0000f2000c007a0c */ /* 0x000fe20003f46270 */
[----:B------:R1:W-:Y:S01]  /*11d60*/  @!P0 ST.E.64 [R2.64], R116 ;  /* 0x0000007402008985 */ /* 0x0003e2000c101b06 */
[----:B------:R-:W-:Y:S02]  /*11d70*/  @!P4 LEA R6, P0, R13, R0, 0x2 ;  /* 0x000000000d06c211 */ /* 0x000fe400078010ff */
[----:B------:R-:W-:Y:S01]  /*11d80*/  SHF.R.S32.HI R15, RZ, 0x1f, R15 ;  /* 0x0000001fff0f7819 */ /* 0x000fe2000001140f */
[----:B------:R2:W-:Y:S01]  /*11d90*/  @!P5 ST.E.64 [R8.64], R152 ;  /* 0x000000980800d985 */ /* 0x0005e2000c101b06 */
[----:B------:R-:W-:-:S02]  /*11da0*/  IADD3 R14, R248, 0x28, RZ ;  /* 0x00000028f80e7810 */ /* 0x000fc40007ffe0ff */
[----:B------:R-:W-:Y:S02]  /*11db0*/  IADD3 R11, R248, 0x18, RZ ;  /* 0x00000018f80b7810 */ /* 0x000fe40007ffe0ff */
[----:B------:R-:W-:Y:S02]  /*11dc0*/  @!P4 LEA.HI.X R7, R13, R4, R15, 0x2, P0 ;  /* 0x000000040d07c211 */ /* 0x000fe400000f140f */
[----:B------:R-:W-:Y:S02]  /*11dd0*/  ISETP.GE.AND P1, PT, R14, c[0x0][0x3c8], PT ;  /* 0x0000f2000e007a0c */ /* 0x000fe40003f26270 */
[C---:B------:R-:W-:Y:S01]  /*11de0*/  IADD3 R5, R248.reuse, 0x30, RZ ;  /* 0x00000030f8057810 */ /* 0x040fe20007ffe0ff */
[----:B------:R3:W-:Y:S01]  /*11df0*/  @!P4 ST.E.64 [R6.64], R128 ;  /* 0x000000800600c985 */ /* 0x0007e2000c101b06 */
[----:B------:R-:W-:Y:S02]  /*11e00*/  SHF.R.S32.HI R11, RZ, 0x1f, R11 ;  /* 0x0000001fff0b7819 */ /* 0x000fe4000001140b */
[----:B------:R-:W-:-:S02]  /*11e10*/  IADD3 R15, R248, 0x20, RZ ;  /* 0x00000020f80f7810 */ /* 0x000fc40007ffe0ff */
[----:B------:R-:W-:Y:S02]  /*11e20*/  ISETP.GE.AND P0, PT, R5, c[0x0][0x3c8], PT ;  /* 0x0000f20005007a0c */ /* 0x000fe40003f06270 */
[----:B------:R-:W-:Y:S02]  /*11e30*/  SHF.R.S32.HI R15, RZ, 0x1f, R15 ;  /* 0x0000001fff0f7819 */ /* 0x000fe4000001140f */
[C---:B------:R-:W-:Y:S02]  /*11e40*/  IADD3 R13, R248.reuse, 0x40, RZ ;  /* 0x00000040f80d7810 */ /* 0x040fe40007ffe0ff */
[----:B------:R-:W-:Y:S02]  /*11e50*/  IADD3 R16, R248, 0xb0, RZ ;  /* 0x000000b0f8107810 */ /* 0x000fe40007ffe0ff */
[----:B-1----:R-:W-:Y:S02]  /*11e60*/  @!P3 LEA R2, P6, R10, R0, 0x2 ;  /* 0x000000000a02b211 */ /* 0x002fe400078c10ff */
[----:B------:R-:W-:-:S02]  /*11e70*/  SHF.R.S32.HI R16, RZ, 0x1f, R16 ;  /* 0x0000001fff107819 */ /* 0x000fc40000011410 */
[----:B------:R-:W-:Y:S02]  /*11e80*/  @!P3 LEA.HI.X R3, R10, R4, R11, 0x2, P6 ;  /* 0x000000040a03b211 */ /* 0x000fe400030f140b */
[----:B--2---:R-:W-:Y:S02]  /*11e90*/  @!P2 LEA R8, P4, R12, R0, 0x2 ;  /* 0x000000000c08a211 */ /* 0x004fe400078810ff */
[----:B------:R-:W-:Y:S01]  /*11ea0*/  IADD3 R11, R248, 0x38, RZ ;  /* 0x00000038f80b7810 */ /* 0x000fe20007ffe0ff */
[----:B------:R1:W-:Y:S01]  /*11eb0*/  @!P3 ST.E.64 [R2.64], R120 ;  /* 0x000000780200b985 */ /* 0x0003e2000c101b06 */
[----:B------:R-:W-:Y:S02]  /*11ec0*/  @!P2 LEA.HI.X R9, R12, R4, R15, 0x2, P4 ;  /* 0x000000040c09a211 */ /* 0x000fe400020f140f */
[----:B------:R-:W-:Y:S02]  /*11ed0*/  ISETP.GE.AND P5, PT, R11, c[0x0][0x3c8], PT ;  /* 0x0000f2000b007a0c */ /* 0x000fe40003fa6270 */
[----:B------:R-:W-:Y:S01]  /*11ee0*/  IADD3 R15, R248, 0x28, RZ ;  /* 0x00000028f80f7810 */ /* 0x000fe20007ffe0ff */
[----:B------:R2:W-:Y:S01]  /*11ef0*/  @!P2 ST.E.64 [R8.64], R150 ;  /* 0x000000960800a985 */ /* 0x0005e2000c101b06 */
[----:B---3--:R-:W-:-:S02]  /*11f00*/  @!P1 LEA R6, P3, R14, R0, 0x2 ;  /* 0x000000000e069211 */ /* 0x008fc400078610ff */
[----:B------:R-:W-:Y:S02]  /*11f10*/  SHF.R.S32.HI R15, RZ, 0x1f, R15 ;  /* 0x0000001fff0f7819 */ /* 0x000fe4000001140f */
[----:B------:R-:W-:Y:S02]  /*11f20*/  IADD3 R12, R248, 0x30, RZ ;  /* 0x00000030f80c7810 */ /* 0x000fe40007ffe0ff */
[----:B------:R-:W-:Y:S02]  /*11f30*/  @!P1 LEA.HI.X R7, R14, R4, R15, 0x2, P3 ;  /* 0x000000040e079211 */ /* 0x000fe400018f140f */
[----:B------:R-:W-:Y:S02]  /*11f40*/  SHF.R.S32.HI R12, RZ, 0x1f, R12 ;  /* 0x0000001fff0c7819 */ /* 0x000fe4000001140c */
[----:B------:R-:W-:Y:S01]  /*11f50*/  IADD3 R10, R248, 0x48, RZ ;  /* 0x00000048f80a7810 */ /* 0x000fe20007ffe0ff */
[----:B------:R3:W-:Y:S01]  /*11f60*/  @!P1 ST.E.64 [R6.64], R140 ;  /* 0x0000008c06009985 */ /* 0x0007e2000c101b06 */
[----:B------:R-:W-:-:S02]  /*11f70*/  ISETP.GE.AND P4, PT, R13, c[0x0][0x3c8], PT ;  /* 0x0000f2000d007a0c */ /* 0x000fc40003f86270 */
[----:B------:R-:W-:Y:S02]  /*11f80*/  IADD3 R15, R248, 0x38, RZ ;  /* 0x00000038f80f7810 */ /* 0x000fe40007ffe0ff */
[----:B------:R-:W-:Y:S02]  /*11f90*/  ISETP.GE.AND P3, PT, R10, c[0x0][0x3c8], PT ;  /* 0x0000f2000a007a0c */ /* 0x000fe40003f66270 */
[----:B------:R-:W-:Y:S02]  /*11fa0*/  SHF.R.S32.HI R15, RZ, 0x1f, R15 ;  /* 0x0000001fff0f7819 */ /* 0x000fe4000001140f */
[----:B------:R-:W-:Y:S02]  /*11fb0*/  IADD3 R14, R248, 0x58, RZ ;  /* 0x00000058f80e7810 */ /* 0x000fe40007ffe0ff */
[----:B-1----:R-:W-:Y:S02]  /*11fc0*/  @!P0 LEA R2, P6, R5, R0, 0x2 ;  /* 0x0000000005028211 */ /* 0x002fe400078c10ff */
[----:B------:R-:W-:-:S02]  /*11fd0*/  ISETP.GE.AND P1, PT, R14, c[0x0][0x3c8], PT ;  /* 0x0000f2000e007a0c */ /* 0x000fc40003f26270 */
[----:B------:R-:W-:Y:S02]  /*11fe0*/  @!P0 LEA.HI.X R3, R5, R4, R12, 0x2, P6 ;  /* 0x0000000405038211 */ /* 0x000fe400030f140c */
[C---:B--2---:R-:W-:Y:S02]  /*11ff0*/  @!P5 LEA R8, P6, R11.reuse, R0, 0x2 ;  /* 0x000000000b08d211 */ /* 0x044fe400078c10ff */
[----:B------:R-:W-:Y:S01]  /*12000*/  IADD3 R12, R248, 0x50, RZ ;  /* 0x00000050f80c7810 */ /* 0x000fe20007ffe0ff */
[----:B------:R1:W-:Y:S01]  /*12010*/  @!P0 ST.E.64 [R2.64], R124 ;  /* 0x0000007c02008985 */ /* 0x0003e2000c101b06 */
[----:B------:R-:W-:Y:S02]  /*12020*/  @!P5 LEA.HI.X R9, R11, R4, R15, 0x2, P6 ;  /* 0x000000040b09d211 */ /* 0x000fe400030f140f */
[----:B------:R-:W-:Y:S02]  /*12030*/  ISETP.GE.AND P2, PT, R12, c[0x0][0x3c8], PT ;  /* 0x0000f2000c007a0c */ /* 0x000fe40003f46270 */
[C---:B------:R-:W-:Y:S01]  /*12040*/  IADD3 R15, R248.reuse, 0x40, RZ ;  /* 0x00000040f80f7810 */ /* 0x040fe20007ffe0ff */
[----:B------:R2:W-:Y:S01]  /*12050*/  @!P5 ST.E.64 [R8.64], R146 ;  /* 0x000000920800d985 */ /* 0x0005e2000c101b06 */
[----:B------:R-:W-:-:S02]  /*12060*/  IADD3 R11, R248, 0x48, RZ ;  /* 0x00000048f80b7810 */ /* 0x000fc40007ffe0ff */
[C---:B---3--:R-:W-:Y:S02]  /*12070*/  @!P4 LEA R6, P0, R13.reuse, R0, 0x2 ;  /* 0x000000000d06c211 */ /* 0x048fe400078010ff */
[----:B------:R-:W-:Y:S02]  /*12080*/  SHF.R.S32.HI R15, RZ, 0x1f, R15 ;  /* 0x0000001fff0f7819 */ /* 0x000fe4000001140f */
[----:B------:R-:W-:Y:S02]  /*12090*/  SHF.R.S32.HI R11, RZ, 0x1f, R11 ;  /* 0x0000001fff0b7819 */ /* 0x000fe4000001140b */
[----:B------:R-:W-:Y:S02]  /*120a0*/  @!P4 LEA.HI.X R7, R13, R4, R15, 0x2, P0 ;  /* 0x000000040d07c211 */ /* 0x000fe400000f140f */
[C---:B------:R-:W-:Y:S02]  /*120b0*/  IADD3 R15, R248.reuse, 0x50, RZ ;  /* 0x00000050f80f7810 */ /* 0x040fe40007ffe0ff */
[----:B------:R-:W-:Y:S01]  /*120c0*/  IADD3 R5, R248, 0x60, RZ ;  /* 0x00000060f8057810 */ /* 0x000fe20007ffe0ff */
[----:B------:R3:W-:Y:S01]  /*120d0*/  @!P4 ST.E.64 [R6.64], R138 ;  /* 0x0000008a0600c985 */ /* 0x0007e2000c101b06 */
[----:B------:R-:W-:-:S02]  /*120e0*/  SHF.R.S32.HI R15, RZ, 0x1f, R15 ;  /* 0x0000001fff0f7819 */ /* 0x000fc4000001140f */
[----:B------:R-:W-:Y:S02]  /*120f0*/  ISETP.GE.AND P0, PT, R5, c[0x0][0x3c8], PT ;  /* 0x0000f20005007a0c */ /* 0x000fe40003f06270 */
[----:B------:R-:W-:Y:S02]  /*12100*/  IADD3 R13, R248, 0x70, RZ ;  /* 0x00000070f80d7810 */ /* 0x000fe40007ffe0ff */
[C---:B-1----:R-:W-:Y:S02]  /*12110*/  @!P3 LEA R2, P6, R10.reuse, R0, 0x2 ;  /* 0x000000000a02b211 */ /* 0x042fe400078c10ff */
[----:B------:R-:W-:Y:S02]  /*12120*/  ISETP.GE.AND P4, PT, R13, c[0x0][0x3c8], PT ;  /* 0x0000f2000d007a0c */ /* 0x000fe40003f86270 */
[----:B------:R-:W-:Y:S02]  /*12130*/  @!P3 LEA.HI.X R3, R10, R4, R11, 0x2, P6 ;  /* 0x000000040a03b211 */ /* 0x000fe400030f140b */
[----:B--2---:R-:W-:-:S02]  /*12140*/  @!P2 LEA R8, P6, R12, R0, 0x2 ;  /* 0x000000000c08a211 */ /* 0x004fc400078c10ff */
[----:B------:R-:W-:Y:S01]  /*12150*/  IADD3 R11, R248, 0x68, RZ ;  /* 0x00000068f80b7810 */ /* 0x000fe20007ffe0ff */
[----:B------:R1:W-:Y:S01]  /*12160*/  @!P3 ST.E.64 [R2.64], R42 ;  /* 0x0000002a0200b985 */ /* 0x0003e2000c101b06 */
[----:B------:R-:W-:Y:S02]  /*12170*/  @!P2 LEA.HI.X R9, R12, R4, R15, 0x2, P6 ;  /* 0x000000040c09a211 */ /* 0x000fe400030f140f */
[C---:B------:R-:W-:Y:S02]  /*12180*/  IADD3 R15, R248.reuse, 0x58, RZ ;  /* 0x00000058f80f7810 */ /* 0x040fe40007ffe0ff */
[----:B------:R-:W-:Y:S01]  /*12190*/  ISETP.GE.AND P5, PT, R11, c[0x0][0x3c8], PT ;  /* 0x0000f2000b007a0c */ /* 0x000fe20003fa6270 */
[----:B------:R2:W-:Y:S01]  /*121a0*/  @!P2 ST.E.64 [R8.64], R154 ;  /* 0x0000009a0800a985 */ /* 0x0005e2000c101b06 */
[----:B------:R-:W-:Y:S02]  /*121b0*/  SHF.R.S32.HI R15, RZ, 0x1f, R15 ;  /* 0x0000001fff0f7819 */ /* 0x000fe4000001140f */
[----:B------:R-:W-:-:S02]  /*121c0*/  IADD3 R12, R248, 0x60, RZ ;  /* 0x00000060f80c7810 */ /* 0x000fc40007ffe0ff */
[----:B---3--:R-:W-:Y:S02]  /*121d0*/  @!P1 LEA R6, P3, R14, R0, 0x2 ;  /* 0x000000000e069211 */ /* 0x008fe400078610ff */
[----:B------:R-:W-:Y:S02]  /*121e0*/  IADD3 R10, R248, 0x78, RZ ;  /* 0x00000078f80a7810 */ /* 0x000fe40007ffe0ff */
[----:B------:R-:W-:Y:S02]  /*121f0*/  @!P1 LEA.HI.X R7, R14, R4, R15, 0x2, P3 ;  /* 0x000000040e079211 */ /* 0x000fe400018f140f */
[----:B------:R-:W-:Y:S02]  /*12200*/  SHF.R.S32.HI R12, RZ, 0x1f, R12 ;  /* 0x0000001fff0c7819 */ /* 0x000fe4000001140c */
[----:B------:R-:W-:Y:S01]  /*12210*/  IADD3 R15, R248, 0x68, RZ ;  /* 0x00000068f80f7810 */ /* 0x000fe20007ffe0ff */
[----:B------:R3:W-:Y:S01]  /*12220*/  @!P1 ST.E.64 [R6.64], R142 ;  /* 0x0000008e06009985 */ /* 0x0007e2000c101b06 */
[----:B------:R-:W-:-:S02]  /*12230*/  ISETP.GE.AND P3, PT, R10, c[0x0][0x3c8], PT ;  /* 0x0000f2000a007a0c */ /* 0x000fc40003f66270 */
[----:B------:R-:W-:Y:S02]  /*12240*/  SHF.R.S32.HI R15, RZ, 0x1f, R15 ;  /* 0x0000001fff0f7819 */ /* 0x000fe4000001140f */
[----:B------:R-:W-:Y:S02]  /*12250*/  IADD3 R14, R248, 0x88, RZ ;  /* 0x00000088f80e7810 */ /* 0x000fe40007ffe0ff */
[----:B-1----:R-:W-:-:S04]  /*12260*/  @!P0 LEA R2, P6, R5, R0, 0x2 ;  /* 0x0000000005028211 */ /* 0x002fc800078c10ff */
        /* <DEDUP_REMOVED lines=10> */
[C---:B---3--:R-:W-:Y:S02]  /*12310*/  @!P4 LEA R6, P0, R13.reuse, R0, 0x2 ;  /* 0x000000000d06c211 */ /* 0x048fe400078010ff */
[----:B------:R-:W-:Y:S02]  /*12320*/  SHF.R.S32.HI R11, RZ, 0x1f, R11 ;  /* 0x0000001fff0b7819 */ /* 0x000fe4000001140b */
[----:B------:R-:W-:Y:S02]  /*12330*/  @!P4 LEA.HI.X R7, R13, R4, R15, 0x2, P0 ;  /* 0x000000040d07c211 */ /* 0x000fe400000f140f */
[----:B------:R-:W-:Y:S02]  /*12340*/  IADD3 R5, R248, 0x90, RZ ;  /* 0x00000090f8057810 */ /* 0x000fe40007ffe0ff */
[----:B------:R-:W-:Y:S01]  /*12350*/  ISETP.GE.AND P1, PT, R14, c[0x0][0x3c8], PT ;  /* 0x0000f2000e007a0c */ /* 0x000fe20003f26270 */
[----:B------:R3:W-:Y:S01]  /*12360*/  @!P4 ST.E.64 [R6.64], R144 ;  /* 0x000000900600c985 */ /* 0x0007e2000c101b06 */
[----:B------:R-:W-:-:S02]  /*12370*/  IADD3 R15, R248, 0x80, RZ ;  /* 0x00000080f80f7810 */ /* 0x000fc40007ffe0ff */
[----:B------:R-:W-:Y:S02]  /*12380*/  ISETP.GE.AND P0, PT, R5, c[0x0][0x3c8], PT ;  /* 0x0000f20005007a0c */ /* 0x000fe40003f06270 */
[----:B------:R-:W-:Y:S02]  /*12390*/  SHF.R.S32.HI R15, RZ, 0x1f, R15 ;  /* 0x0000001fff0f7819 */ /* 0x000fe4000001140f */
[----:B------:R-:W-:Y:S02]  /*123a0*/  IADD3 R13, R248, 0xa0, RZ ;  /* 0x000000a0f80d7810 */ /* 0x000fe40007ffe0ff */
[C---:B-1----:R-:W-:Y:S02]  /*123b0*/  @!P3 LEA R2, P6, R10.reuse, R0, 0x2 ;  /* 0x000000000a02b211 */ /* 0x042fe400078c10ff */
[----:B------:R-:W-:Y:S02]  /*123c0*/  ISETP.GE.AND P4, PT, R13, c[0x0][0x3c8], PT ;  /* 0x0000f2000d007a0c */ /* 0x000fe40003f86270 */
[----:B------:R-:W-:-:S02]  /*123d0*/  @!P3 LEA.HI.X R3, R10, R4, R11, 0x2, P6 ;  /* 0x000000040a03b211 */ /* 0x000fc400030f140b */
[----:B--2---:R-:W-:Y:S02]  /*123e0*/  @!P2 LEA R8, P6, R12, R0, 0x2 ;  /* 0x000000000c08a211 */ /* 0x004fe400078c10ff */
        /* <DEDUP_REMOVED lines=17> */
[----:B-1----:R-:W-:Y:S02]  /*12500*/  @!P0 LEA R2, P6, R5, R0, 0x2 ;  /* 0x0000000005028211 */ /* 0x002fe400078c10ff */
[----:B------:R-:W-:Y:S02]  /*12510*/  ISETP.GE.AND P2, PT, R15, c[0x0][0x3c8], PT ;  /* 0x0000f2000f007a0c */ /* 0x000fe40003f46270 */
[----:B------:R-:W-:Y:S02]  /*12520*/  @!P0 LEA.HI.X R3, R5, R4, R12, 0x2, P6 ;  /* 0x0000000405038211 */ /* 0x000fe400030f140c */
[----:B--2---:R-:W-:-:S02]  /*12530*/  @!P5 LEA R8, P6, R11, R0, 0x2 ;  /* 0x000000000b08d211 */ /* 0x004fc400078c10ff */
[C---:B------:R-:W-:Y:S01]  /*12540*/  IADD3 R12, R248.reuse, 0xb8, RZ ;  /* 0x000000b8f80c7810 */ /* 0x040fe20007ffe0ff */
[----:B------:R1:W-:Y:S01]  /*12550*/  @!P0 ST.E.64 [R2.64], R54 ;  /* 0x0000003602008985 */ /* 0x0003e2000c101b06 */
[----:B------:R-:W-:Y:S02]  /*12560*/  @!P5 LEA.HI.X R9, R11, R4, R14, 0x2, P6 ;  /* 0x000000040b09d211 */ /* 0x000fe400030f140e */
[C---:B------:R-:W-:Y:S02]  /*12570*/  IADD3 R14, R248.reuse, 0xa0, RZ ;  /* 0x000000a0f80e7810 */ /* 0x040fe40007ffe0ff */
[----:B------:R-:W-:Y:S01]  /*12580*/  IADD3 R5, R248, 0xc0, RZ ;  /* 0x000000c0f8057810 */ /* 0x000fe20007ffe0ff */
[----:B------:R2:W-:Y:S01]  /*12590*/  @!P5 ST.E.64 [R8.64], R160 ;  /* 0x000000a00800d985 */ /* 0x0005e2000c101b06 */
[----:B------:R-:W-:Y:S02]  /*125a0*/  SHF.R.S32.HI R14, RZ, 0x1f, R14 ;  /* 0x0000001fff0e7819 */ /* 0x000fe4000001140e */
[----:B------:R-:W-:-:S02]  /*125b0*/  ISETP.GE.AND P1, PT, R12, c[0x0][0x3c8], PT ;  /* 0x0000f2000c007a0c */ /* 0x000fc40003f26270 */
[C---:B---3--:R-:W-:Y:S02]  /*125c0*/  @!P4 LEA R6, P0, R13.reuse, R0, 0x2 ;  /* 0x000000000d06c211 */ /* 0x048fe400078010ff */
[C---:B------:R-:W-:Y:S02]  /*125d0*/  IADD3 R11, R248.reuse, 0xa8, RZ ;  /* 0x000000a8f80b7810 */ /* 0x040fe40007ffe0ff */
[----:B------:R-:W-:Y:S02]  /*125e0*/  @!P4 LEA.HI.X R7, R13, R4, R14, 0x2, P0 ;  /* 0x000000040d07c211 */ /* 0x000fe400000f140e */
[----:B------:R-:W-:Y:S02]  /*125f0*/  ISETP.GE.AND P0, PT, R5, c[0x0][0x3c8], PT ;  /* 0x0000f20005007a0c */ /* 0x000fe40003f06270 */
[----:B------:R-:W-:Y:S01]  /*12600*/  SHF.R.S32.HI R11, RZ, 0x1f, R11 ;  /* 0x0000001fff0b7819 */ /* 0x000fe2000001140b */
[----:B------:R3:W-:Y:S01]  /*12610*/  @!P4 ST.E.64 [R6.64], R74 ;  /* 0x0000004a0600c985 */ /* 0x0007e2000c101b06 */
[----:B------:R-:W-:-:S02]  /*12620*/  IADD3 R14, R248, 0xc8, RZ ;  /* 0x000000c8f80e7810 */ /* 0x000fc40007ffe0ff */
[----:B------:R-:W-:Y:S02]  /*12630*/  IADD3 R13, R248, 0xb8, RZ ;  /* 0x000000b8f80d7810 */ /* 0x000fe40007ffe0ff */
[----:B------:R-:W-:Y:S02]  /*12640*/  ISETP.GE.AND P4, PT, R14, c[0x0][0x3c8], PT ;  /* 0x0000f2000e007a0c */ /* 0x000fe40003f86270 */
[----:B------:R-:W-:Y:S02]  /*12650*/  SHF.R.S32.HI R13, RZ, 0x1f, R13 ;  /* 0x0000001fff0d7819 */ /* 0x000fe4000001140d */
[----:B-1----:R-:W-:-:S04]  /*12660*/  @!P3 LEA R2, P6, R10, R0, 0x2 ;  /* 0x000000000a02b211 */ /* 0x002fc800078c10ff */
[----:B------:R-:W-:Y:S02]  /*12670*/  @!P3 LEA.HI.X R3, R10, R4, R11, 0x2, P6 ;  /* 0x000000040a03b211 */ /* 0x000fe400030f140b */
[C---:B------:R-:W-:Y:S02]  /*12680*/  IADD3 R11, R248.reuse, 0xc0, RZ ;  /* 0x000000c0f80b7810 */ /* 0x040fe40007ffe0ff */
[C---:B--2---:R-:W-:Y:S01]  /*12690*/  @!P2 LEA R8, P5, R15.reuse, R0, 0x2 ;  /* 0x000000000f08a211 */ /* 0x044fe200078a10ff */
[----:B------:R1:W-:Y:S01]  /*126a0*/  @!P3 ST.E.64 [R2.64], R58 ;  /* 0x0000003a0200b985 */ /* 0x0003e2000c101b06 */
[----:B------:R-:W-:Y:S02]  /*126b0*/  IADD3 R10, R248, 0xd0, RZ ;  /* 0x000000d0f80a7810 */ /* 0x000fe40007ffe0ff */
[----:B------:R-:W-:Y:S02]  /*126c0*/  SHF.R.S32.HI R11, RZ, 0x1f, R11 ;  /* 0x0000001fff0b7819 */ /* 0x000fe4000001140b */
[----:B------:R-:W-:-:S02]  /*126d0*/  @!P2 LEA.HI.X R9, R15, R4, R16, 0x2, P5 ;  /* 0x000000040f09a211 */ /* 0x000fc400028f1410 */
[----:B------:R-:W-:Y:S02]  /*126e0*/  ISETP.GE.AND P5, PT, R10, c[0x0][0x3c8], PT ;  /* 0x0000f2000a007a0c */ /* 0x000fe40003fa6270 */
[----:B------:R-:W-:Y:S01]  /*126f0*/  IADD3 R16, R248, 0xc8, RZ ;  /* 0x000000c8f8107810 */ /* 0x000fe20007ffe0ff */
[----:B------:R-:W-:Y:S01]  /*12700*/  @!P2 ST.E.64 [R8.64], R94 ;  /* 0x0000005e0800a985 */ /* 0x000fe2000c101b06 */
[C---:B---3--:R-:W-:Y:S02]  /*12710*/  @!P1 LEA R6, P6, R12.reuse, R0, 0x2 ;  /* 0x000000000c069211 */ /* 0x048fe400078c10ff */
[----:B------:R-:W-:Y:S02]  /*12720*/  SHF.R.S32.HI R16, RZ, 0x1f, R16 ;  /* 0x0000001fff107819 */ /* 0x000fe40000011410 */
[----:B------:R-:W-:Y:S02]  /*12730*/  @!P1 LEA.HI.X R7, R12, R4, R13, 0x2, P6 ;  /* 0x000000040c079211 */ /* 0x000fe400030f140d */
[----:B------:R-:W-:-:S02]  /*12740*/  IADD3 R12, R248, 0xd8, RZ ;  /* 0x000000d8f80c7810 */ /* 0x000fc40007ffe0ff */
[C---:B------:R-:W-:Y:S01]  /*12750*/  IADD3 R15, R248.reuse, 0xe0, RZ ;  /* 0x000000e0f80f7810 */ /* 0x040fe20007ffe0ff */
[----:B------:R2:W-:Y:S01]  /*12760*/  @!P1 ST.E.64 [R6.64], R78 ;  /* 0x0000004e06009985 */ /* 0x0005e2000c101b06 */
[----:B------:R-:W-:Y:S02]  /*12770*/  IADD3 R13, R248, 0xe8, RZ ;  /* 0x000000e8f80d7810 */ /* 0x000fe40007ffe0ff */
[----:B------:R-:W-:Y:S02]  /*12780*/  ISETP.GE.AND P2, PT, R15, c[0x0][0x3c8], PT ;  /* 0x0000f2000f007a0c */ /* 0x000fe40003f46270 */
[----:B------:R-:W-:Y:S02]  /*12790*/  ISETP.GE.AND P1, PT, R13, c[0x0][0x3c8], PT ;  /* 0x0000f2000d007a0c */ /* 0x000fe40003f26270 */
[----:B-1----:R-:W-:-:S04]  /*127a0*/  @!P0 LEA R2, P3, R5, R0, 0x2 ;  /* 0x0000000005028211 */ /* 0x002fc800078610ff */
[----:B------:R-:W-:Y:S02]  /*127b0*/  @!P0 LEA.HI.X R3, R5, R4, R11, 0x2, P3 ;  /* 0x0000000405038211 */ /* 0x000fe400018f140b */
[----:B------:R-:W-:Y:S02]  /*127c0*/  ISETP.GE.AND P3, PT, R12, c[0x0][0x3c8], PT ;  /* 0x0000f2000c007a0c */ /* 0x000fe40003f66270 */
[C---:B------:R-:W-:Y:S01]  /*127d0*/  IADD3 R11, R248.reuse, 0xd0, RZ ;  /* 0x000000d0f80b7810 */ /* 0x040fe20007ffe0ff */
[----:B------:R1:W-:Y:S01]  /*127e0*/  @!P0 ST.E.64 [R2.64], R62 ;  /* 0x0000003e02008985 */ /* 0x0003e2000c101b06 */
[----:B------:R-:W-:Y:S02]  /*127f0*/  IADD3 R5, R248, 0xf0, RZ ;  /* 0x000000f0f8057810 */ /* 0x000fe40007ffe0ff */
[----:B------:R-:W-:Y:S02]  /*12800*/  SHF.R.S32.HI R11, RZ, 0x1f, R11 ;  /* 0x0000001fff0b7819 */ /* 0x000fe4000001140b */
[----:B--2---:R-:W-:-:S04]  /*12810*/  @!P4 LEA R6, P0, R14, R0, 0x2 ;  /* 0x000000000e06c211 */ /* 0x004fc800078010ff */
[----:B------:R-:W-:Y:S02]  /*12820*/  @!P4 LEA.HI.X R7, R14, R4, R16, 0x2, P0 ;  /* 0x000000040e07c211 */ /* 0x000fe400000f1410 */
[C---:B------:R-:W-:Y:S02]  /*12830*/  IADD3 R14, R248.reuse, 0xd8, RZ ;  /* 0x000000d8f80e7810 */ /* 0x040fe40007ffe0ff */
[----:B------:R-:W-:Y:S01]  /*12840*/  ISETP.GE.AND P0, PT, R5, c[0x0][0x3c8], PT ;  /* 0x0000f20005007a0c */ /* 0x000fe20003f06270 */
[----:B------:R2:W-:Y:S01]  /*12850*/  @!P4 ST.E.64 [R6.64], R82 ;  /* 0x000000520600c985 */ /* 0x0005e2000c101b06 */
[----:B------:R-:W-:Y:S02]  /*12860*/  SHF.R.S32.HI R14, RZ, 0x1f, R14 ;  /* 0x0000001fff0e7819 */ /* 0x000fe4000001140e */
[----:B------:R-:W-:-:S04]  /*12870*/  IADD3 R16, R248, 0xe0, RZ ;  /* 0x000000e0f8107810 */ /* 0x000fc80007ffe0ff */
[----:B------:R-:W-:Y:S02]  /*12880*/  SHF.R.S32.HI R16, RZ, 0x1f, R16 ;  /* 0x0000001fff107819 */ /* 0x000fe40000011410 */
[----:B-1----:R-:W-:-:S04]  /*12890*/  @!P5 LEA R2, P6, R10, R0, 0x2 ;  /* 0x000000000a02d211 */ /* 0x002fc800078c10ff */
        /* <DEDUP_REMOVED lines=8> */
[----:B------:R-:W-:-:S02]  /*12920*/  SHF.R.S32.HI R14, RZ, 0x1f, R14 ;  /* 0x0000001fff0e7819 */ /* 0x000fc4000001140e */
[----:B------:R-:W-:Y:S02]  /*12930*/  SHF.R.S32.HI R12, RZ, 0x1f, R12 ;  /* 0x0000001fff0c7819 */ /* 0x000fe4000001140c */
[----:B--2---:R-:W-:Y:S02]  /*12940*/  @!P1 LEA R6, P5, R13, R0, 0x2 ;  /* 0x000000000d069211 */ /* 0x004fe400078a10ff */
[-C--:B------:R-:W-:Y:S02]  /*12950*/  @!P2 LEA.HI.X R9, R15, R4.reuse, R16, 0x2, P6 ;  /* 0x000000040f09a211 */ /* 0x080fe400030f1410 */
[----:B------:R-:W-:-:S03]  /*12960*/  @!P1 LEA.HI.X R7, R13, R4, R14, 0x2, P5 ;  /* 0x000000040d079211 */ /* 0x000fc600028f140e */
[----:B------:R3:W-:Y:S04]  /*12970*/  @!P2 ST.E.64 [R8.64], R98 ;  /* 0x000000620800a985 */ /* 0x0007e8000c101b06 */
[----:B------:R3:W-:Y:S01]  /*12980*/  @!P1 ST.E.64 [R6.64], R90 ;  /* 0x0000005a06009985 */ /* 0x0007e2000c101b06 */
[----:B-1----:R-:W-:-:S04]  /*12990*/  @!P0 LEA R2, P4, R5, R0, 0x2 ;  /* 0x0000000005028211 */ /* 0x002fc800078810ff */
[----:B------:R-:W-:Y:S02]  /*129a0*/  @!P0 LEA.HI.X R3, R5, R4, R12, 0x2, P4 ;  /* 0x0000000405038211 */ /* 0x000fe400020f140c */
[----:B------:R-:W-:-:S03]  /*129b0*/  IADD3 R5, R248, 0xf8, RZ ;  /* 0x000000f8f8057810 */ /* 0x000fc60007ffe0ff */
[----:B------:R3:W-:Y:S01]  /*129c0*/  @!P0 ST.E.64 [R2.64], R66 ;  /* 0x0000004202008985 */ /* 0x0007e2000c101b06 */
[----:B------:R-:W-:-:S13]  /*129d0*/  ISETP.GE.AND P0, PT, R5, c[0x0][0x3c8], PT ;  /* 0x0000f20005007a0c */ /* 0x000fda0003f06270 */
[----:B------:R-:W-:Y:S05]  /*129e0*/  @P0 BRA `(.L_x_2835) ;  /* 0x00000e6000000947 */ /* 0x000fea0003800000 */
[----:B------:R-:W-:Y:S02]  /*129f0*/  IADD3 R12, R248, 0xf8, RZ ;  /* 0x000000f8f80c7810 */ /* 0x000fe40007ffe0ff */
[----:B---3--:R-:W-:Y:S02]  /*12a00*/  LEA R2, P0, R5, R0, 0x2 ;  /* 0x0000000005027211 */ /* 0x008fe400078010ff */
[----:B------:R-:W-:-:S04]  /*12a10*/  SHF.R.S32.HI R12, RZ, 0x1f, R12 ;  /* 0x0000001fff0c7819 */ /* 0x000fc8000001140c */
[----:B------:R-:W-:-:S05]  /*12a20*/  LEA.HI.X R3, R5, R4, R12, 0x2, P0 ;  /* 0x0000000405037211 */ /* 0x000fca00000f140c */
[----:B------:R1:W-:Y:S01]  /*12a30*/  ST.E.64 [R2.64], R38 ;  /* 0x0000002602007985 */ /* 0x0003e2000c101b06 */
[----:B------:R-:W-:Y:S05]  /*12a40*/  BRA `(.L_x_2835) ;  /* 0x00000e0000007947 */ /* 0x000fea0003800000 */
.L_x_2820:
[----:B------:R-:W2:Y:S01]  /*12a50*/  LDL.LU R6, [R1] ;  /* 0x0000000001067983 */ /* 0x000ea20000300800 */
[----:B------:R-:W-:Y:S02]  /*12a60*/  ISETP.NE.U32.AND P1, PT, RZ, c[0x0][0x508], PT ;  /* 0x00014200ff007a0c */ /* 0x000fe40003f25070 */
[----:B------:R-:W-:Y:S01]  /*12a70*/  ISETP.NE.U32.AND P3, PT, RZ, c[0x0][0x500], PT ;  /* 0x00014000ff007a0c */ /* 0x000fe20003f65070 */
[----:B------:R-:W3:Y:S01]  /*12a80*/  LDL.LU R0, [R1+0x24] ;  /* 0x0000240001007983 */ /* 0x000ee20000300800 */
[----:B------:R-:W-:Y:S01]  /*12a90*/  ISETP.NE.AND.EX P1, PT, RZ, c[0x0][0x50c], PT, P1 ;  /* 0x00014300ff007a0c */ /* 0x000fe20003f25310 */
[----:B------:R-:W-:Y:S01]  /*12aa0*/  IMAD.MOV.U32 R8, RZ, RZ, RZ ;  /* 0x000000ffff087224 */ /* 0x000fe200078e00ff */
[----:B------:R-:W-:Y:S01]  /*12ab0*/  ISETP.NE.AND.EX P3, PT, RZ, c[0x0][0x504], PT, P3 ;  /* 0x00014100ff007a0c */ /* 0x000fe20003f65330 */
[----:B------:R-:W-:Y:S01]  /*12ac0*/  IMAD.MOV.U32 R20, RZ, RZ, c[0x0][0x388] ;  /* 0x0000e200ff147624 */ /* 0x000fe200078e00ff */
[----:B------:R-:W-:-:S09]  /*12ad0*/  IADD3 R2, P2, R252, c[0x0][0x500], RZ ;  /* 0x00014000fc027a10 */ /* 0x000fd20007f5e0ff */
[----:B------:R-:W-:Y:S02]  /*12ae0*/  @P1 IADD3 R4, P0, R252, c[0x0][0x508], RZ ;  /* 0x00014200fc041a10 */ /* 0x000fe40007f1e0ff */
[C---:B--2---:R-:W-:Y:S02]  /*12af0*/  IADD3.X R3, R6.reuse, c[0x0][0x504], RZ, P2, !PT ;  /* 0x0001410006037a10 */ /* 0x044fe400017fe4ff */
[----:B-1----:R-:W-:-:S03]  /*12b00*/  @P1 IADD3.X R5, R6, c[0x0][0x50c], RZ, P0, !PT ;  /* 0x0001430006051a10 */ /* 0x002fc600007fe4ff */
        /* <DEDUP_REMOVED lines=9> */
.L_x_2841:
[----:B------:R-:W2:Y:S01]  /*12ba0*/  LDL.LU R0, [R1+0x2c] ;  /* 0x00002c0001007983 */ /* 0x000ea20000300800 */
[----:B------:R-:W-:Y:S01]  /*12bb0*/  BSSY B0, `(.L_x_2842) ;  /* 0x0000038000007945 */ /* 0x000fe20003800000 */
[----:B------:R-:W-:Y:S02]  /*12bc0*/  LOP3.LUT R14, R242, 0xffff, RZ, 0xc0, !PT ;  /* 0x0000fffff20e7812 */ /* 0x000fe400078ec0ff */
[----:B-1----:R-:W1:Y:S01]  /*12bd0*/  S2R R2, SR_TID.X ;  /* 0x0000000000027919 */ /* 0x002e620000002100 */
[----:B------:R-:W-:-:S02]  /*12be0*/  SEL R15, R251, RZ, !P3 ;  /* 0x000000fffb0f7207 */ /* 0x000fc40005800000 */
[----:B-----5:R-:W-:Y:S02]  /*12bf0*/  SHF.R.S32.HI R18, RZ, 0x1f, R8 ;  /* 0x0000001fff127819 */ /* 0x020fe40000011408 */
[----:B-1----:R-:W-:Y:S02]  /*12c00*/  ISETP.GT.AND P0, PT, R2, 0x7f, PT ;  /* 0x0000007f0200780c */ /* 0x002fe40003f04270 */
[----:B--2---:R-:W-:-:S11]  /*12c10*/  SEL R21, R0, RZ, !P3 ;  /* 0x000000ff00157207 */ /* 0x004fd60005800000 */
        /* <DEDUP_REMOVED lines=49> */
.L_x_2843:
[----:B------:R-:W-:Y:S05]  /*12f30*/  BSYNC B0 ;  /* 0x0000000000007941 */ /* 0x000fea0003800000 */
.L_x_2842:
        /* <DEDUP_REMOVED lines=34> */
.L_x_2913:
[----:B------:R-:W-:Y:S05]  /*13160*/  BRA.DIV ~URZ, `(.L_x_2845) ;  /* 0x00003e027f007947 */ /* 0x000fea000b800000 */
[----:B------:R3:W4:Y:S02]  /*13170*/  SHFL.IDX PT, R0, R14, RZ, 0x181f ;  /* 0x00181fff0e007589 */ /* 0x00072400000e0000 */
.L_x_2914:
        /* <DEDUP_REMOVED lines=25> */
.L_x_2847:
[----:B------:R-:W-:Y:S05]  /*13310*/  BSYNC B0 ;  /* 0x0000000000007941 */ /* 0x000fea0003800000 */
.L_x_2846:
[----:B------:R-:W-:Y:S05]  /*13320*/  BRA.DIV ~URZ, `(.L_x_2848) ;  /* 0x00003cb27f007947 */ /* 0x000fea000b800000 */
[----:B--2---:R2:W1:Y:S04]  /*13330*/  SHFL.IDX PT, R4, R5, 0x1, 0x181f ;  /* 0x00381f0005047f89 */ /* 0x00446800000e0000 */
[----:B----4-:R2:W4:Y:S02]  /*13340*/  SHFL.IDX PT, R0, R14, 0x1, 0x181f ;  /* 0x00381f000e007f89 */ /* 0x01052400000e0000 */
.L_x_2915:
        /* <DEDUP_REMOVED lines=24> */
.L_x_2850:
[----:B------:R-:W-:Y:S05]  /*134d0*/  BSYNC B0 ;  /* 0x0000000000007941 */ /* 0x000fea0003800000 */
.L_x_2849:
[----:B------:R-:W-:Y:S05]  /*134e0*/  BRA.DIV ~URZ, `(.L_x_2851) ;  /* 0x00003bc27f007947 */ /* 0x000fea000b800000 */
[----:B-1----:R1:W2:Y:S02]  /*134f0*/  SHFL.IDX PT, R4, R5, 0x2, 0x181f ;  /* 0x00581f0005047f89 */ /* 0x0022a400000e0000 */
.L_x_2916:
[----:B------:R-:W-:Y:S05]  /*13500*/  BRA.DIV ~URZ, `(.L_x_2852) ;  /* 0x00003c127f007947 */ /* 0x000fea000b800000 */
[----:B----4-:R4:W1:Y:S02]  /*13510*/  SHFL.IDX PT, R0, R14, 0x2, 0x181f ;  /* 0x00581f000e007f89 */ /* 0x01086400000e0000 */
.L_x_2917:
        /* <DEDUP_REMOVED lines=24> */
.L_x_2854:
[----:B------:R-:W-:Y:S05]  /*136a0*/  BSYNC B0 ;  /* 0x0000000000007941 */ /* 0x000fea0003800000 */
.L_x_2853:
[----:B------:R-:W-:Y:S05]  /*136b0*/  BRA.DIV ~URZ, `(.L_x_2855) ;  /* 0x00003ad27f007947 */ /* 0x000fea000b800000 */
[----:B--2---:R2:W3:Y:S04]  /*136c0*/  SHFL.IDX PT, R4, R5, 0x3, 0x181f ;  /* 0x00781f0005047f89 */ /* 0x0044e800000e0000 */
[----:B-1----:R2:W1:Y:S02]  /*136d0*/  SHFL.IDX PT, R0, R14, 0x3, 0x181f ;  /* 0x00781f000e007f89 */ /* 0x00246400000e0000 */
.L_x_2918:
        /* <DEDUP_REMOVED lines=23> */
.L_x_2835:
[----:B------:R-:W-:Y:S05]  /*13850*/  BSYNC B1 ;  /* 0x0000000000017941 */ /* 0x000fea0003800000 */
.L_x_2819:
        /* <DEDUP_REMOVED lines=8> */
[----:B---3--:R-:W-:Y:S01]  /*138e0*/  IMAD.MOV.U32 R7, RZ, RZ, RZ ;  /* 0x000000ffff077224 */ /* 0x008fe200078e00ff */
[----:B--2-4-:R-:W-:-:S04]  /*138f0*/  LOP3.LUT R12, R0, 0x1f, RZ, 0xc0, !PT ;  /* 0x0000001f000c7812 */ /* 0x014fc800078ec0ff */
[----:B------:R-:W-:Y:S01]  /*13900*/  ISETP.NE.AND P5, PT, R12, 0x1f, PT ;  /* 0x0000001f0c00780c */ /* 0x000fe20003fa5270 */
[----:B------:R-:W-:Y:S10]  /*13910*/  BRA.DIV ~URZ, `(.L_x_2857) ;  /* 0x000039427f007947 */ /* 0x000ff4000b800000 */
[----:B------:R2:W3:Y:S02]  /*13920*/  SHFL.IDX PT, R9, R106, RZ, 0x1f ;  /* 0x00001fff6a097589 */ /* 0x0004e400000e0000 */
.L_x_2919:
[----:B------:R-:W-:Y:S05]  /*13930*/  BRA.DIV ~URZ, `(.L_x_2858) ;  /* 0x000039927f007947 */ /* 0x000fea000b800000 */
[----:B------:R4:W2:Y:S02]  /*13940*/  SHFL.IDX PT, R8, R106, 0x1, 0x1f ;  /* 0x00201f006a087f89 */ /* 0x0008a400000e0000 */
.L_x_2920:
        /* <DEDUP_REMOVED lines=18> */
.L_x_2921:
        /* <DEDUP_REMOVED lines=16> */
.L_x_2922:
[----:B----4-:R-:W-:Y:S01]  /*13b70*/  IMAD R0, R0, c[0x0][0x538], RZ ;  /* 0x00014e0000007a24 */ /* 0x010fe200078e02ff */
[----:B------:R-:W-:Y:S04]  /*13b80*/  BSSY B1, `(.L_x_2861) ;  /* 0x00000c5000017945 */ /* 0x000fe80003800000 */
[----:B--2---:R-:W-:-:S04]  /*13b90*/  IADD3 R8, R0, R8, RZ ;  /* 0x0000000800087210 */ /* 0x004fc80007ffe0ff */
[----:B---3--:R-:W-:-:S13]  /*13ba0*/  ISETP.GT.AND P6, PT, R8, R9, PT ;  /* 0x000000090800720c */ /* 0x008fda0003fc4270 */
[----:B------:R-:W-:Y:S05]  /*13bb0*/  @P6 BRA `(.L_x_2862) ;  /* 0x0000024000006947 */ /* 0x000fea0003800000 */
.L_x_2866:
        /* <DEDUP_REMOVED lines=16> */
.L_x_2923:
        /* <DEDUP_REMOVED lines=16> */
.L_x_2924:
[----:B--2---:R-:W-:-:S05]  /*13dc0*/  IMAD R0, R0, c[0x0][0x538], RZ ;  /* 0x00014e0000007a24 */ /* 0x004fca00078e02ff */
[----:B------:R-:W-:-:S04]  /*13dd0*/  IADD3 R8, R0, R8, RZ ;  /* 0x0000000800087210 */ /* 0x000fc80007ffe0ff */
[----:B------:R-:W-:-:S13]  /*13de0*/  ISETP.GT.AND P6, PT, R8, R9, PT ;  /* 0x000000090800720c */ /* 0x000fda0003fc4270 */
[----:B-1----:R-:W-:Y:S05]  /*13df0*/  @!P6 BRA `(.L_x_2866) ;  /* 0xfffffdc00000e947 */ /* 0x002fea000383ffff */
.L_x_2862:
[----:B------:R-:W-:-:S05]  /*13e00*/  IADD3 R8, -R0, R8, RZ ;  /* 0x0000000800087210 */ /* 0x000fca0007ffe1ff */
[----:B------:R-:W-:-:S05]  /*13e10*/  IMAD R0, R4, c[0x0][0x538], R8 ;  /* 0x00014e0004007a24 */ /* 0x000fca00078e0208 */
[----:B------:R-:W-:Y:S01]  /*13e20*/  ISETP.GT.AND P0, PT, R0, R9, PT ;  /* 0x000000090000720c */ /* 0x000fe20003f04270 */
[----:B------:R-:W-:-:S12]  /*13e30*/  BRA.DIV ~URZ, `(.L_x_2867) ;  /* 0x000038f27f007947 */ /* 0x000fd8000b800000 */
[----:B------:R-:W-:-:S04]  /*13e40*/  VOTE.ANY R5, PT, !P0 ;  /* 0x0000000000057806 */ /* 0x000fc800040e0100 */
.L_x_2925:
[----:B------:R-:W2:Y:S02]  /*13e50*/  POPC R0, R5 ;  /* 0x0000000500007309 */ /* 0x000ea40000000000 */
[----:B--2---:R-:W-:Y:S01]  /*13e60*/  IADD3 R243, R0, R243, RZ ;  /* 0x000000f300f37210 */ /* 0x004fe20007ffe0ff */
[----:B------:R-:W-:Y:S05]  /*13e70*/  BRA.DIV ~URZ, `(.L_x_2868) ;  /* 0x000039027f007947 */ /* 0x000fea000b800000 */
[----:B------:R2:W3:Y:S04]  /*13e80*/  SHFL.IDX PT, R10, R6, R0, 0x1f ;  /* 0x00001f00060a7589 */ /* 0x0004e800000e0000 */
[----:B------:R2:W4:Y:S02]  /*13e90*/  SHFL.IDX PT, R7, R7, R0, 0x1f ;  /* 0x00001f0007077589 */ /* 0x00052400000e0000 */
.L_x_2926:
[----:B------:R-:W-:Y:S01]  /*13ea0*/  ISETP.NE.AND P0, PT, R5, RZ, PT ;  /* 0x000000ff0500720c */ /* 0x000fe20003f05270 */
[----:B------:R-:W-:-:S12]  /*13eb0*/  BSSY B0, `(.L_x_2869) ;  /* 0x0000005000007945 */ /* 0x000fd80003800000 */
[----:B------:R-:W-:Y:S05]  /*13ec0*/  @!P0 BRA `(.L_x_2870) ;  /* 0x0000003000008947 */ /* 0x000fea0003800000 */
[----:B--2---:R-:W-:Y:S01]  /*13ed0*/  IADD3 R0, R0, -0x1, RZ ;  /* 0xffffffff00007810 */ /* 0x004fe20007ffe0ff */
[----:B------:R-:W-:Y:S05]  /*13ee0*/  BRA.DIV ~URZ, `(.L_x_2871) ;  /* 0x000039627f007947 */ /* 0x000fea000b800000 */
[----:B------:R2:W1:Y:S02]  /*13ef0*/  SHFL.IDX PT, R11, R4, R0, 0x1f ;  /* 0x00001f00040b7589 */ /* 0x00046400000e0000 */
.L_x_2870:
[----:B------:R-:W-:Y:S05]  /*13f00*/  BSYNC B0 ;  /* 0x0000000000007941 */ /* 0x000fea0003800000 */
.L_x_2869:
        /* <DEDUP_REMOVED lines=66> */
.L_x_2873:
        /* <DEDUP_REMOVED lines=66> */
.L_x_2874:
[----:B------:R-:W-:Y:S05]  /*14750*/  BSYNC B0 ;  /* 0x0000000000007941 */ /* 0x000fea0003800000 */
.L_x_2872:
[----:B------:R-:W-:-:S04]  /*14760*/  LOP3.LUT R0, RZ, R0, RZ, 0x33, !PT ;  /* 0x00000000ff007212 */ /* 0x000fc800078e33ff */
[----:B------:R-:W-:Y:S01]  /*14770*/  IADD3 R241, R0, R10, RZ ;  /* 0x0000000a00f17210 */ /* 0x000fe20007ffe0ff */
[----:B------:R-:W-:Y:S05]  /*14780*/  BRA `(.L_x_2875) ;  /* 0x0000004000007947 */ /* 0x000fea0003800000 */
.L_x_2863:
[----:B------:R-:W-:Y:S01]  /*14790*/  IMAD.MOV.U32 R240, RZ, RZ, R9 ;  /* 0x000000fffff07224 */ /* 0x000fe200078e0009 */
[----:B------:R-:W-:Y:S01]  /*147a0*/  MOV R242, RZ ;  /* 0x000000ff00f27202 */ /* 0x000fe20000000f00 */
[----:B------:R-:W-:Y:S01]  /*147b0*/  IMAD.MOV.U32 R241, RZ, RZ, RZ ;  /* 0x000000fffff17224 */ /* 0x000fe200078e00ff */
[----:B------:R-:W-:Y:S02]  /*147c0*/  MOV R243, c[0x0][0x53c] ;  /* 0x00014f0000f37a02 */ /* 0x000fe40000000f00 */
.L_x_2875:
[----:B------:R-:W-:Y:S05]  /*147d0*/  BSYNC B1 ;  /* 0x0000000000017941 */ /* 0x000fea0003800000 */
.L_x_2861:
[----:B------:R-:W-:Y:S01]  /*147e0*/  WARPSYNC 0xffffffff ;  /* 0xffffffff00007948 */ /* 0x000fe20003800000 */
[----:B------:R-:W-:Y:S01]  /*147f0*/  BAR.SYNC.DEFER_BLOCKING 0x4, 0x100 ;  /* 0x0104000000007b1d */ /* 0x000fe20000010000 */
[----:B------:R-:W-:-:S13]  /*14800*/  ISETP.NE.AND P0, PT, R12, RZ, PT ;  /* 0x000000ff0c00720c */ /* 0x000fda0003f05270 */
[----:B------:R2:W-:Y:S04]  /*14810*/  @!P0 STS.128 [0x20100], R240 ;  /* 0x020100f0ff008388 */ /* 0x0005e80000000c00 */
[----:B------:R-:W-:Y:S06]  /*14820*/  BAR.ARV 0x5, 0x100 ;  /* 0x0144000000007b1d */ /* 0x000fec0000002000 */
.L_x_2856:
[----:B-1----:R-:W-:-:S13]  /*14830*/  ISETP.GE.AND P0, PT, R243, c[0x0][0x53c], PT ;  /* 0x00014f00f3007a0c */ /* 0x002fda0003f06270 */
[----:B--23--:R-:W-:Y:S01]  /*14840*/  @P0 CALL.REL.NOINC `(.L_x_2876) ;  /* 0x0000001000000944 */ /* 0x00cfe20003c00000 */
[----:B------:R-:W-:Y:S05]  /*14850*/  BRA `(.L_x_2877) ;  /* 0xfffed34000007947 */ /* 0x000fea000383ffff */
.L_x_2876:
[----:B------:R-:W-:Y:S05]  /*14860*/  EXIT ;  /* 0x000000000000794d */ /* 0x000fea0003800000 */
.L_x_2759:
[----:B------:R-:W-:Y:S01]  /*14870*/  IMAD.MOV.U32 R0, RZ, RZ, R5 ;  /* 0x000000ffff007224 */ /* 0x000fe200078e0005 */
[----:B------:R-:W-:Y:S02]  /*14880*/  MOV R3, 0x1 ;  /* 0x0000000100037802 */ /* 0x000fe40000000f00 */
[----:B------:R-:W-:Y:S02]  /*14890*/  MOV R2, 0x148b0 ;  /* 0x000148b000027802 */ /* 0x000fe40000000f00 */
[----:B--2---:R-:W-:Y:S05]  /*148a0*/  CALL.REL.NOINC `($__internal_47_$__cuda_sm70_shflsync_up_p) ;  /* 0x000030d000007944 */ /* 0x004fea0003c00000 */
[----:B------:R-:W-:Y:S01]  /*148b0*/  MOV R0, R4 ;  /* 0x0000000400007202 */ /* 0x000fe20000000f00 */
[----:B------:R-:W-:Y:S05]  /*148c0*/  BRA `(.L_x_2878) ;  /* 0xfffebb7000007947 */ /* 0x000fea000383ffff */
.L_x_2760:
[----:B------:R-:W-:Y:S01]  /*148d0*/  IMAD.MOV.U32 R0, RZ, RZ, R5 ;  /* 0x000000ffff007224 */ /* 0x000fe200078e0005 */
[----:B------:R-:W-:Y:S02]  /*148e0*/  MOV R3, 0x2 ;  /* 0x0000000200037802 */ /* 0x000fe40000000f00 */
[----:B------:R-:W-:Y:S02]  /*148f0*/  MOV R2, 0x14910 ;  /* 0x0001491000027802 */ /* 0x000fe40000000f00 */
[----:B--2---:R-:W-:Y:S05]  /*14900*/  CALL.REL.NOINC `($__internal_47_$__cuda_sm70_shflsync_up_p) ;  /* 0x0000307000007944 */ /* 0x004fea0003c00000 */
[----:B------:R-:W-:Y:S01]  /*14910*/  SEL R4, R4, RZ, P4 ;  /* 0x000000ff04047207 */ /* 0x000fe20002000000 */
[----:B------:R-:W-:Y:S01]  /*14920*/  IMAD.MOV.U32 R3, RZ, RZ, 0x4 ;  /* 0x00000004ff037424 */ /* 0x000fe200078e00ff */
[----:B------:R-:W-:-:S03]  /*14930*/  MOV R2, 0x14960 ;  /* 0x0001496000027802 */ /* 0x000fc60000000f00 */
[----:B------:R-:W-:Y:S02]  /*14940*/  IMAD.IADD R0, R5, 0x1, R4 ;  /* 0x0000000105007824 */ /* 0x000fe400078e0204 */
[----:B------:R-:W-:Y:S05]  /*14950*/  CALL.REL.NOINC `($__internal_47_$__cuda_sm70_shflsync_up_p) ;  /* 0x0000302000007944 */ /* 0x000fea0003c00000 */
        /* <DEDUP_REMOVED lines=12> */
[----:B------:R-:W-:Y:S02]  /*14a20*/  MOV R220, 0x1f ;  /* 0x0000001f00dc7802 */ /* 0x000fe40000000f00 */
[----:B------:R-:W-:Y:S01]  /*14a30*/  MOV R3, 0x14a70 ;  /* 0x00014a7000037802 */ /* 0x000fe20000000f00 */
[----:B------:R-:W-:-:S04]  /*14a40*/  IMAD.IADD R4, R0, 0x1, R4 ;  /* 0x0000000100047824 */ /* 0x000fc800078e0204 */
[----:B------:R-:W-:Y:S02]  /*14a50*/  IMAD.MOV.U32 R219, RZ, RZ, R4 ;  /* 0x000000ffffdb7224 */ /* 0x000fe400078e0004 */
[----:B------:R-:W-:Y:S05]  /*14a60*/  CALL.REL.NOINC `($__internal_46_$__cuda_sm70_shflsync_idx_p) ;  /* 0x00002eb000007944 */ /* 0x000fea0003c00000 */
[----:B------:R-:W-:Y:S01]  /*14a70*/  MOV R0, R219 ;  /* 0x000000db00007202 */ /* 0x000fe20000000f00 */
[----:B------:R-:W-:Y:S05]  /*14a80*/  BRA `(.L_x_2879) ;  /* 0xfffebab000007947 */ /* 0x000fea000383ffff */
.L_x_2762:
[----:B------:R-:W-:Y:S02]  /*14a90*/  SEL R0, RZ, 0x1, P0 ;  /* 0x00000001ff007807 */ /* 0x000fe40000000000 */
[----:B------:R-:W-:Y:S02]  /*14aa0*/  MOV R2, 0x14ac0 ;  /* 0x00014ac000027802 */ /* 0x000fe40000000f00 */
[----:B--2---:R-:W-:Y:S05]  /*14ab0*/  CALL.REL.NOINC `($__internal_48_$__cuda_sm70_votesync_ballot) ;  /* 0x00002f2000007944 */ /* 0x004fea0003c00000 */
[----:B------:R-:W-:Y:S01]  /*14ac0*/  MOV R6, R0 ;  /* 0x0000000000067202 */ /* 0x000fe20000000f00 */
[----:B------:R-:W-:Y:S05]  /*14ad0*/  BRA `(.L_x_2880) ;  /* 0xfffebaf000007947 */ /* 0x000fea000383ffff */
.L_x_2763:
[----:B------:R-:W-:Y:S01]  /*14ae0*/  IMAD.MOV.U32 R219, RZ, RZ, R9 ;  /* 0x000000ffffdb7224 */ /* 0x000fe200078e0009 */
[----:B------:R-:W-:Y:S01]  /*14af0*/  MOV R2, R0 ;  /* 0x0000000000027202 */ /* 0x000fe20000000f00 */
[----:B------:R-:W-:Y:S01]  /*14b00*/  IMAD.MOV.U32 R220, RZ, RZ, 0x1f ;  /* 0x0000001fffdc7424 */ /* 0x000fe200078e00ff */
[----:B------:R-:W-:Y:S02]  /*14b10*/  MOV R3, 0x14b30 ;  /* 0x00014b3000037802 */ /* 0x000fe40000000f00 */
[----:B------:R-:W-:Y:S05]  /*14b20*/  CALL.REL.NOINC `($__internal_46_$__cuda_sm70_shflsync_idx_p) ;  /* 0x00002df000007944 */ /* 0x000fea0003c00000 */
[----:B------:R-:W-:Y:S01]  /*14b30*/  IMAD.MOV.U32 R12, RZ, RZ, R219 ;  /* 0x000000ffff0c7224 */ /* 0x000fe200078e00db */
[----:B------:R-:W-:Y:S01]  /*14b40*/  MOV R219, R8 ;  /* 0x0000000800db7202 */ /* 0x000fe20000000f00 */
[----:B------:R-:W-:Y:S01]  /*14b50*/  IMAD.MOV.U32 R5, RZ, RZ, RZ ;  /* 0x000000ffff057224 */ /* 0x000fe200078e00ff */
[----:B------:R-:W-:Y:S01]  /*14b60*/  MOV R2, R0 ;  /* 0x0000000000027202 */ /* 0x000fe20000000f00 */
[----:B------:R-:W-:Y:S01]  /*14b70*/  IMAD.MOV.U32 R220, RZ, RZ, 0x1f ;  /* 0x0000001fffdc7424 */ /* 0x000fe200078e00ff */
[----:B------:R-:W-:-:S02]  /*14b80*/  MOV R3, 0x14ba0 ;  /* 0x00014ba000037802 */ /* 0x000fc40000000f00 */
[----:B------:R-:W-:Y:S05]  /*14b90*/  CALL.REL.NOINC `($__internal_46_$__cuda_sm70_shflsync_idx_p) ;  /* 0x00002d8000007944 */ /* 0x000fea0003c00000 */
[----:B------:R-:W-:Y:S01]  /*14ba0*/  MOV R9, R219 ;  /* 0x000000db00097202 */ /* 0x000fe20000000f00 */
[----:B------:R-:W-:Y:S05]  /*14bb0*/  BRA `(.L_x_2881) ;  /* 0xfffeba7000007947 */ /* 0x000fea000383ffff */
.L_x_2766:
[----:B------:R-:W-:Y:S01]  /*14bc0*/  IMAD.MOV.U32 R219, RZ, RZ, R4 ;  /* 0x000000ffffdb7224 */ /* 0x000fe200078e0004 */
[----:B------:R-:W-:Y:S01]  /*14bd0*/  MOV R2, R0 ;  /* 0x0000000000027202 */ /* 0x000fe20000000f00 */
[----:B------:R-:W-:Y:S01]  /*14be0*/  IMAD.MOV.U32 R220, RZ, RZ, 0x1f ;  /* 0x0000001fffdc7424 */ /* 0x000fe200078e00ff */
[----:B------:R-:W-:-:S02]  /*14bf0*/  MOV R3, 0x14c10 ;  /* 0x00014c1000037802 */ /* 0x000fc40000000f00 */
[----:B--23--:R-:W-:Y:S05]  /*14c00*/  CALL.REL.NOINC `($__internal_46_$__cuda_sm70_shflsync_idx_p) ;  /* 0x00002d1000007944 */ /* 0x00cfea0003c00000 */
[----:B------:R-:W-:Y:S01]  /*14c10*/  MOV R5, R219 ;  /* 0x000000db00057202 */ /* 0x000fe20000000f00 */
[----:B------:R-:W-:Y:S05]  /*14c20*/  BRA `(.L_x_2765) ;  /* 0xfffeba6000007947 */ /* 0x000fea000383ffff */
.L_x_2777:
[----:B------:R-:W-:Y:S01]  /*14c30*/  IMAD.MOV.U32 R219, RZ, RZ, R5 ;  /* 0x000000ffffdb7224 */ /* 0x000fe200078e0005 */
[----:B------:R-:W-:Y:S01]  /*14c40*/  MOV R2, RZ ;  /* 0x000000ff00027202 */ /* 0x000fe20000000f00 */
[----:B------:R-:W-:Y:S01]  /*14c50*/  IMAD.MOV.U32 R220, RZ, RZ, 0x181f ;  /* 0x0000181fffdc7424 */ /* 0x000fe200078e00ff */
[----:B------:R-:W-:-:S02]  /*14c60*/  MOV R3, 0x14c80 ;  /* 0x00014c8000037802 */ /* 0x000fc40000000f00 */
[----:B-----5:R-:W-:Y:S05]  /*14c70*/  CALL.REL.NOINC `($__internal_46_$__cuda_sm70_shflsync_idx_p) ;  /* 0x00002ca000007944 */ /* 0x020fea0003c00000 */
[----:B------:R-:W-:Y:S01]  /*14c80*/  MOV R4, R219 ;  /* 0x000000db00047202 */ /* 0x000fe20000000f00 */
[----:B------:R-:W-:Y:S05]  /*14c90*/  BRA `(.L_x_2882) ;  /* 0xfffedd0000007947 */ /* 0x000fea000383ffff */
.L_x_2778:
[----:B------:R-:W-:Y:S01]  /*14ca0*/  IMAD.MOV.U32 R219, RZ, RZ, R14 ;  /* 0x000000ffffdb7224 */ /* 0x000fe200078e000e */
[----:B------:R-:W-:Y:S01]  /*14cb0*/  MOV R2, RZ ;  /* 0x000000ff00027202 */ /* 0x000fe20000000f00 */
[----:B------:R-:W-:Y:S01]  /*14cc0*/  IMAD.MOV.U32 R220, RZ, RZ, 0x181f ;  /* 0x0000181fffdc7424 */ /* 0x000fe200078e00ff */
[----:B------:R-:W-:-:S02]  /*14cd0*/  MOV R3, 0x14cf0 ;  /* 0x00014cf000037802 */ /* 0x000fc40000000f00 */
[----:B-12--5:R-:W-:Y:S05]  /*14ce0*/  CALL.REL.NOINC `($__internal_46_$__cuda_sm70_shflsync_idx_p) ;  /* 0x00002c3000007944 */ /* 0x026fea0003c00000 */
[----:B------:R-:W-:Y:S01]  /*14cf0*/  MOV R0, R219 ;  /* 0x000000db00007202 */ /* 0x000fe20000000f00 */
[----:B------:R-:W-:Y:S05]  /*14d00*/  BRA `(.L_x_2883) ;  /* 0xfffedcb000007947 */ /* 0x000fea000383ffff */
.L_x_2781:
[----:B------:R-:W-:Y:S01]  /*14d10*/  IMAD.MOV.U32 R219, RZ, RZ, R5 ;  /* 0x000000ffffdb7224 */ /* 0x000fe200078e0005 */
[----:B--2---:R-:W-:Y:S01]  /*14d20*/  MOV R2, 0x1 ;  /* 0x0000000100027802 */ /* 0x004fe20000000f00 */
[----:B------:R-:W-:Y:S01]  /*14d30*/  IMAD.MOV.U32 R220, RZ, RZ, 0x181f ;  /* 0x0000181fffdc7424 */ /* 0x000fe200078e00ff */
[----:B------:R-:W-:-:S02]  /*14d40*/  MOV R3, 0x14d60 ;  /* 0x00014d6000037802 */ /* 0x000fc40000000f00 */
[----:B-1-345:R-:W-:Y:S05]  /*14d50*/  CALL.REL.NOINC `($__internal_46_$__cuda_sm70_shflsync_idx_p) ;  /* 0x00002bc000007944 */ /* 0x03afea0003c00000 */
[----:B------:R-:W-:Y:S01]  /*14d60*/  IMAD.MOV.U32 R4, RZ, RZ, R219 ;  /* 0x000000ffff047224 */ /* 0x000fe200078e00db */
[----:B------:R-:W-:Y:S01]  /*14d70*/  MOV R2, 0x1 ;  /* 0x0000000100027802 */ /* 0x000fe20000000f00 */
[----:B------:R-:W-:Y:S01]  /*14d80*/  IMAD.MOV.U32 R219, RZ, RZ, R14 ;  /* 0x000000ffffdb7224 */ /* 0x000fe200078e000e */
[----:B------:R-:W-:-:S02]  /*14d90*/  MOV R220, 0x181f ;  /* 0x0000181f00dc7802 */ /* 0x000fc40000000f00 */
[----:B------:R-:W-:Y:S02]  /*14da0*/  MOV R3, 0x14dc0 ;  /* 0x00014dc000037802 */ /* 0x000fe40000000f00 */
[----:B------:R-:W-:Y:S05]  /*14db0*/  CALL.REL.NOINC `($__internal_46_$__cuda_sm70_shflsync_idx_p) ;  /* 0x00002b6000007944 */ /* 0x000fea0003c00000 */
[----:B------:R-:W-:Y:S01]  /*14dc0*/  MOV R0, R219 ;  /* 0x000000db00007202 */ /* 0x000fe20000000f00 */
[----:B------:R-:W-:Y:S05]  /*14dd0*/  BRA `(.L_x_2884) ;  /* 0xfffedda000007947 */ /* 0x000fea000383ffff */
.L_x_2784:
[----:B------:R-:W-:Y:S01]  /*14de0*/  IMAD.MOV.U32 R219, RZ, RZ, R5 ;  /* 0x000000ffffdb7224 */ /* 0x000fe200078e0005 */
[----:B-1----:R-:W-:Y:S01]  /*14df0*/  MOV R2, 0x2 ;  /* 0x0000000200027802 */ /* 0x002fe20000000f00 */
[----:B------:R-:W-:Y:S01]  /*14e00*/  IMAD.MOV.U32 R220, RZ, RZ, 0x181f ;  /* 0x0000181fffdc7424 */ /* 0x000fe200078e00ff */
[----:B------:R-:W-:Y:S02]  /*14e10*/  MOV R3, 0x14e30 ;  /* 0x00014e3000037802 */ /* 0x000fe40000000f00 */
[----:B--2345:R-:W-:Y:S05]  /*14e20*/  CALL.REL.NOINC `($__internal_46_$__cuda_sm70_shflsync_idx_p) ;  /* 0x00002af000007944 */ /* 0x03cfea0003c00000 */
[----:B------:R-:W-:Y:S01]  /*14e30*/  MOV R4, R219 ;  /* 0x000000db00047202 */ /* 0x000fe20000000f00 */
[----:B------:R-:W-:Y:S05]  /*14e40*/  BRA `(.L_x_2885) ;  /* 0xfffeded000007947 */ /* 0x000fea000383ffff */
.L_x_2785:
[----:B------:R-:W-:Y:S01]  /*14e50*/  IMAD.MOV.U32 R219, RZ, RZ, R14 ;  /* 0x000000ffffdb7224 */ /* 0x000fe200078e000e */
[----:B------:R-:W-:Y:S01]  /*14e60*/  MOV R2, 0x2 ;  /* 0x0000000200027802 */ /* 0x000fe20000000f00 */
[----:B------:R-:W-:Y:S01]  /*14e70*/  IMAD.MOV.U32 R220, RZ, RZ, 0x181f ;  /* 0x0000181fffdc7424 */ /* 0x000fe200078e00ff */
[----:B------:R-:W-:Y:S02]  /*14e80*/  MOV R3, 0x14ea0 ;  /* 0x00014ea000037802 */ /* 0x000fe40000000f00 */
[----:B-12345:R-:W-:Y:S05]  /*14e90*/  CALL.REL.NOINC `($__internal_46_$__cuda_sm70_shflsync_idx_p) ;  /* 0x00002a8000007944 */ /* 0x03efea0003c00000 */
[----:B------:R-:W-:Y:S01]  /*14ea0*/  MOV R0, R219 ;  /* 0x000000db00007202 */ /* 0x000fe20000000f00 */
[----:B------:R-:W-:Y:S05]  /*14eb0*/  BRA `(.L_x_2886) ;  /* 0xfffede8000007947 */ /* 0x000fea000383ffff */
.L_x_2788:
[----:B------:R-:W-:Y:S01]  /*14ec0*/  IMAD.MOV.U32 R219, RZ, RZ, R5 ;  /* 0x000000ffffdb7224 */ /* 0x000fe200078e0005 */
[----:B-1----:R-:W-:Y:S01]  /*14ed0*/  MOV R2, 0x3 ;  /* 0x0000000300027802 */ /* 0x002fe20000000f00 */
[----:B------:R-:W-:Y:S01]  /*14ee0*/  IMAD.MOV.U32 R220, RZ, RZ, 0x181f ;  /* 0x0000181fffdc7424 */ /* 0x000fe200078e00ff */
[----:B------:R-:W-:-:S02]  /*14ef0*/  MOV R3, 0x14f10 ;  /* 0x00014f1000037802 */ /* 0x000fc40000000f00 */
[----:B--2345:R-:W-:Y:S05]  /*14f00*/  CALL.REL.NOINC `($__internal_46_$__cuda_sm70_shflsync_idx_p) ;  /* 0x00002a1000007944 */ /* 0x03cfea0003c00000 */
        /* <DEDUP_REMOVED lines=8> */
.L_x_2791:
[----:B------:R-:W-:Y:S01]  /*14f90*/  IMAD.MOV.U32 R219, RZ, RZ, R5 ;  /* 0x000000ffffdb7224 */ /* 0x000fe200078e0005 */
[----:B------:R-:W-:Y:S01]  /*14fa0*/  MOV R2, RZ ;  /* 0x000000ff00027202 */ /* 0x000fe20000000f00 */
[----:B------:R-:W-:Y:S01]  /*14fb0*/  IMAD.MOV.U32 R220, RZ, RZ, 0x181f ;  /* 0x0000181fffdc7424 */ /* 0x000fe200078e00ff */
[----:B------:R-:W-:Y:S02]  /*14fc0*/  MOV R3, 0x14fe0 ;  /* 0x00014fe000037802 */ /* 0x000fe40000000f00 */
[----:B------:R-:W-:Y:S05]  /*14fd0*/  CALL.REL.NOINC `($__internal_46_$__cuda_sm70_shflsync_idx_p) ;  /* 0x0000294000007944 */ /* 0x000fea0003c00000 */
[----:B------:R-:W-:Y:S01]  /*14fe0*/  MOV R4, R219 ;  /* 0x000000db00047202 */ /* 0x000fe20000000f00 */
[----:B------:R-:W-:Y:S05]  /*14ff0*/  BRA `(.L_x_2888) ;  /* 0xfffefd4000007947 */ /* 0x000fea000383ffff */
.L_x_2792:
[----:B------:R-:W-:Y:S01]  /*15000*/  IMAD.MOV.U32 R219, RZ, RZ, R15 ;  /* 0x000000ffffdb7224 */ /* 0x000fe200078e000f */
[----:B------:R-:W-:Y:S01]  /*15010*/  MOV R2, RZ ;  /* 0x000000ff00027202 */ /* 0x000fe20000000f00 */
[----:B------:R-:W-:Y:S01]  /*15020*/  IMAD.MOV.U32 R220, RZ, RZ, 0x181f ;  /* 0x0000181fffdc7424 */ /* 0x000fe200078e00ff */
[----:B------:R-:W-:Y:S02]  /*15030*/  MOV R3, 0x15050 ;  /* 0x0001505000037802 */ /* 0x000fe40000000f00 */
[----:B-12---:R-:W-:Y:S05]  /*15040*/  CALL.REL.NOINC `($__internal_46_$__cuda_sm70_shflsync_idx_p) ;  /* 0x000028d000007944 */ /* 0x006fea0003c00000 */
[C---:B------:R-:W-:Y:S01]  /*15050*/  IADD3 R10, P0, R219.reuse, R106, RZ ;  /* 0x0000006adb0a7210 */ /* 0x040fe20007f1e0ff */
[----:B------:R-:W-:Y:S01]  /*15060*/  IMAD.MOV.U32 R220, RZ, RZ, 0x181f ;  /* 0x0000181fffdc7424 */ /* 0x000fe200078e00ff */
[----:B------:R-:W-:-:S02]  /*15070*/  IADD3 R8, P5, R219, R107, RZ ;  /* 0x0000006bdb087210 */ /* 0x000fc40007fbe0ff */
[C---:B------:R-:W-:Y:S01]  /*15080*/  IADD3 R6, P2, R219.reuse, R108, RZ ;  /* 0x0000006cdb067210 */ /* 0x040fe20007f5e0ff */
[C---:B------:R-:W-:Y:S01]  /*15090*/  IMAD.X R11, R4.reuse, 0x1, R101, P0 ;  /* 0x00000001040b7824 */ /* 0x040fe200000e0665 */
[----:B------:R-:W-:Y:S01]  /*150a0*/  IADD3 R2, P0, R219, R109, RZ ;  /* 0x0000006ddb027210 */ /* 0x000fe20007f1e0ff */
[C---:B------:R-:W-:Y:S01]  /*150b0*/  IMAD.X R9, R4.reuse, 0x1, R102, P5 ;  /* 0x0000000104097824 */ /* 0x040fe200028e0666 */
[----:B------:R-:W-:Y:S01]  /*150c0*/  ISETP.GE.AND P6, PT, R217, c[0x0][0x1d4], PT ;  /* 0x00007500d9007a0c */ /* 0x000fe20003fc6270 */
[C---:B------:R-:W-:Y:S01]  /*150d0*/  IMAD.X R7, R4.reuse, 0x1, R103, P2 ;  /* 0x0000000104077824 */ /* 0x040fe200010e0667 */
[----:B------:R-:W-:Y:S01]  /*150e0*/  ISETP.GE.AND P5, PT, R223, c[0x0][0x1d4], PT ;  /* 0x00007500df007a0c */ /* 0x000fe20003fa6270 */
[----:B------:R-:W-:Y:S01]  /*150f0*/  IMAD.X R3, R4, 0x1, R104, P0 ;  /* 0x0000000104037824 */ /* 0x000fe200000e0668 */
[----:B------:R-:W-:Y:S01]  /*15100*/  ISETP.GE.AND P2, PT, R224, c[0x0][0x1d4], PT ;  /* 0x00007500e0007a0c */ /* 0x000fe20003f46270 */
[----:B------:R-:W-:Y:S01]  /*15110*/  IMAD.MOV.U32 R219, RZ, RZ, R5 ;  /* 0x000000ffffdb7224 */ /* 0x000fe200078e0005 */
[----:B------:R-:W-:-:S02]  /*15120*/  ISETP.GE.AND P0, PT, R225, c[0x0][0x1d4], PT ;  /* 0x00007500e1007a0c */ /* 0x000fc40003f06270 */
[----:B------:R-:W-:Y:S02]  /*15130*/  SEL R5, RZ, 0x10, P6 ;  /* 0x00000010ff057807 */ /* 0x000fe40003000000 */
[----:B------:R-:W-:Y:S02]  /*15140*/  SEL R14, RZ, 0x10, P5 ;  /* 0x00000010ff0e7807 */ /* 0x000fe40002800000 */
[----:B------:R-:W-:Y:S01]  /*15150*/  SEL R13, RZ, 0x10, P2 ;  /* 0x00000010ff0d7807 */ /* 0x000fe20001000000 */
[----:B------:R-:W-:Y:S01]  /*15160*/  @!PT LDS RZ, [RZ] ;  /* 0x00000000fffff984 */ /* 0x000fe20000000800 */
[----:B------:R-:W-:Y:S01]  /*15170*/  @!PT LDS RZ, [RZ] ;  /* 0x00000000fffff984 */ /* 0x000fe20000000800 */
[----:B------:R-:W-:Y:S01]  /*15180*/  @!PT LDS RZ, [RZ] ;  /* 0x00000000fffff984 */ /* 0x000fe20000000800 */
[----:B------:R1:W-:Y:S01]  /*15190*/  LDGSTS.E.BYPASS.LTC128B.128 [R215+0x8100], [R10.64], !P6 ;  /* 0x081000000ad77fae */ /* 0x0003e2000f101d46 */
[----:B------:R-:W-:-:S03]  /*151a0*/  SEL R12, RZ, 0x10, P0 ;  /* 0x00000010ff0c7807 */ /* 0x000fc60000000000 */
[----:B------:R1:W-:Y:S04]  /*151b0*/  LDGSTS.E.BYPASS.LTC128B.128 [R215+0xa100], [R8.64], !P5 ;  /* 0x0a10000008d77fae */ /* 0x0003e8000e901d46 */
[----:B------:R1:W-:Y:S04]  /*151c0*/  LDGSTS.E.BYPASS.LTC128B.128 [R215+0xc100], [R6.64], !P2 ;  /* 0x0c10000006d77fae */ /* 0x0003e8000d101d46 */
[----:B------:R2:W-:Y:S02]  /*151d0*/  LDGSTS.E.BYPASS.LTC128B.128 [R215+0xe100], [R2.64], !P0 ;  /* 0x0e10000002d77fae */ /* 0x0005e4000c101d46 */
[----:B--2---:R-:W-:Y:S01]  /*151e0*/  IMAD.MOV.U32 R2, RZ, RZ, 0x1 ;  /* 0x00000001ff027424 */ /* 0x004fe200078e00ff */
[----:B------:R-:W-:-:S02]  /*151f0*/  MOV R3, 0x15210 ;  /* 0x0001521000037802 */ /* 0x000fc40000000f00 */
[----:B-1----:R-:W-:Y:S05]  /*15200*/  CALL.REL.NOINC `($__internal_46_$__cuda_sm70_shflsync_idx_p) ;  /* 0x0000271000007944 */ /* 0x002fea0003c00000 */
        /* <DEDUP_REMOVED lines=8> */
.L_x_2793:
[----:B------:R-:W-:Y:S01]  /*15290*/  IMAD.MOV.U32 R219, RZ, RZ, R4 ;  /* 0x000000ffffdb7224 */ /* 0x000fe200078e0004 */
[----:B------:R-:W-:Y:S01]  /*152a0*/  MOV R2, RZ ;  /* 0x000000ff00027202 */ /* 0x000fe20000000f00 */
[----:B------:R-:W-:Y:S01]  /*152b0*/  IMAD.MOV.U32 R220, RZ, RZ, 0x1c1f ;  /* 0x00001c1fffdc7424 */ /* 0x000fe200078e00ff */
[----:B------:R-:W-:Y:S02]  /*152c0*/  MOV R3, 0x152e0 ;  /* 0x000152e000037802 */ /* 0x000fe40000000f00 */
[----:B------:R-:W-:Y:S05]  /*152d0*/  CALL.REL.NOINC `($__internal_46_$__cuda_sm70_shflsync_idx_p) ;  /* 0x0000264000007944 */ /* 0x000fea0003c00000 */
[----:B------:R-:W-:Y:S01]  /*152e0*/  MOV R0, R219 ;  /* 0x000000db00007202 */ /* 0x000fe20000000f00 */
[----:B------:R-:W-:Y:S05]  /*152f0*/  BRA `(.L_x_2890) ;  /* 0xfffefe6000007947 */ /* 0x000fea000383ffff */
.L_x_2794:
[----:B------:R-:W-:Y:S01]  /*15300*/  IMAD.MOV.U32 R219, RZ, RZ, R4 ;  /* 0x000000ffffdb7224 */ /* 0x000fe200078e0004 */
[----:B------:R-:W-:Y:S01]  /*15310*/  MOV R2, 0x1 ;  /* 0x0000000100027802 */ /* 0x000fe20000000f00 */
[----:B------:R-:W-:Y:S01]  /*15320*/  IMAD.MOV.U32 R220, RZ, RZ, 0x1c1f ;  /* 0x00001c1fffdc7424 */ /* 0x000fe200078e00ff */
[----:B------:R-:W-:Y:S02]  /*15330*/  MOV R3, 0x15350 ;  /* 0x0001535000037802 */ /* 0x000fe40000000f00 */
[----:B-1----:R-:W-:Y:S05]  /*15340*/  CALL.REL.NOINC `($__internal_46_$__cuda_sm70_shflsync_idx_p) ;  /* 0x000025d000007944 */ /* 0x002fea0003c00000 */
        /* <DEDUP_REMOVED lines=57> */
[----:B------:R-:W-:Y:S01]  /*156e0*/  ISETP.GT.AND P2, PT, R0, 0x39, PT ;  /* 0x000000390000780c */ /* 0x000fe20003f44270 */
[----:B------:R-:W-:Y:S01]  /*156f0*/  IMAD.MOV.U32 R0, RZ, RZ, 0x2 ;  /* 0x00000002ff007424 */ /* 0x000fe200078e00ff */
[----:B------:R-:W-:Y:S02]  /*15700*/  FSEL R85, R27, -INF , P0 ;  /* 0xff8000001b557808 */ /* 0x000fe40000000000 */
[----:B------:R-:W-:Y:S02]  /*15710*/  FMNMX.FTZ R5, R86, R5, !PT ;  /* 0x0000000556057209 */ /* 0x000fe40007810000 */
[----:B------:R-:W-:Y:S02]  /*15720*/  FMNMX.FTZ R132, R92, R132, !PT ;  /* 0x000000845c847209 */ /* 0x000fe40007810000 */
[----:B------:R-:W-:-:S02]  /*15730*/  FSEL R84, R26, -INF , P2 ;  /* 0xff8000001a547808 */ /* 0x000fc40001000000 */
[----:B------:R-:W-:Y:S01]  /*15740*/  FMNMX.FTZ R5, R85, R5, !PT ;  /* 0x0000000555057209 */ /* 0x000fe20007810000 */
[----:B------:R-:W-:Y:S01]  /*15750*/  IMAD.MOV.U32 R4, RZ, RZ, R132 ;  /* 0x000000ffff047224 */ /* 0x000fe200078e0084 */
[----:B------:R-:W-:Y:S02]  /*15760*/  MOV R2, 0x15790 ;  /* 0x0001579000027802 */ /* 0x000fe40000000f00 */
[----:B------:R-:W-:Y:S02]  /*15770*/  FMNMX.FTZ R5, R84, R5, !PT ;  /* 0x0000000554057209 */ /* 0x000fe40007810000 */
[----:B------:R-:W-:Y:S05]  /*15780*/  CALL.REL.NOINC `($__internal_45_$__cuda_sm70_shflsync_bfly_p) ;  /* 0x0000213000007944 */ /* 0x000fea0003c00000 */
[----:B------:R-:W-:Y:S01]  /*15790*/  FMNMX.FTZ R132, R132, R0, !PT ;  /* 0x0000000084847209 */ /* 0x000fe20007810000 */
[----:B------:R-:W-:Y:S01]  /*157a0*/  IMAD.MOV.U32 R0, RZ, RZ, 0x1 ;  /* 0x00000001ff007424 */ /* 0x000fe200078e00ff */
[----:B------:R-:W-:-:S03]  /*157b0*/  MOV R2, 0x157e0 ;  /* 0x000157e000027802 */ /* 0x000fc60000000f00 */
[----:B------:R-:W-:Y:S02]  /*157c0*/  IMAD.MOV.U32 R4, RZ, RZ, R132 ;  /* 0x000000ffff047224 */ /* 0x000fe400078e0084 */
[----:B------:R-:W-:Y:S05]  /*157d0*/  CALL.REL.NOINC `($__internal_45_$__cuda_sm70_shflsync_bfly_p) ;  /* 0x000020e000007944 */ /* 0x000fea0003c00000 */
[----:B------:R-:W-:Y:S01]  /*157e0*/  FMNMX.FTZ R132, R132, R0, !PT ;  /* 0x0000000084847209 */ /* 0x000fe20007810000 */
[----:B------:R-:W-:Y:S01]  /*157f0*/  IMAD.MOV.U32 R4, RZ, RZ, R5 ;  /* 0x000000ffff047224 */ /* 0x000fe200078e0005 */
[----:B------:R-:W-:Y:S01]  /*15800*/  MOV R2, 0x15830 ;  /* 0x0001583000027802 */ /* 0x000fe20000000f00 */
[----:B------:R-:W-:Y:S02]  /*15810*/  IMAD.MOV.U32 R0, RZ, RZ, 0x2 ;  /* 0x00000002ff007424 */ /* 0x000fe400078e00ff */
[----:B------:R-:W-:Y:S05]  /*15820*/  CALL.REL.NOINC `($__internal_45_$__cuda_sm70_shflsync_bfly_p) ;  /* 0x0000209000007944 */ /* 0x000fea0003c00000 */
[----:B------:R-:W-:Y:S01]  /*15830*/  FMNMX.FTZ R4, R5, R0, !PT ;  /* 0x0000000005047209 */ /* 0x000fe20007810000 */
[----:B------:R-:W-:Y:S01]  /*15840*/  IMAD.MOV.U32 R0, RZ, RZ, 0x1 ;  /* 0x00000001ff007424 */ /* 0x000fe200078e00ff */
[----:B------:R-:W-:Y:S02]  /*15850*/  MOV R2, 0x15870 ;  /* 0x0001587000027802 */ /* 0x000fe40000000f00 */
[----:B------:R-:W-:Y:S05]  /*15860*/  CALL.REL.NOINC `($__internal_45_$__cuda_sm70_shflsync_bfly_p) ;  /* 0x0000205000007944 */ /* 0x000fea0003c00000 */
[----:B------:R-:W-:Y:S01]  /*15870*/  MOV R5, R0 ;  /* 0x0000000000057202 */ /* 0x000fe20000000f00 */
[----:B------:R-:W-:Y:S05]  /*15880*/  BRA `(.L_x_2891) ;  /* 0xfffeff8000007947 */ /* 0x000fea000383ffff */
.L_x_2798:
[----:B------:R-:W-:Y:S01]  /*15890*/  MOV R2, RZ ;  /* 0x000000ff00027202 */ /* 0x000fe20000000f00 */
[----:B------:R-:W-:Y:S01]  /*158a0*/  IMAD.MOV.U32 R219, RZ, RZ, R5 ;  /* 0x000000ffffdb7224 */ /* 0x000fe200078e0005 */
[----:B------:R-:W-:Y:S01]  /*158b0*/  MOV R3, 0x158e0 ;  /* 0x000158e000037802 */ /* 0x000fe20000000f00 */
[----:B------:R-:W-:Y:S02]  /*158c0*/  IMAD.MOV.U32 R220, RZ, RZ, 0x181f ;  /* 0x0000181fffdc7424 */ /* 0x000fe400078e00ff */
[----:B-1234-:R-:W-:Y:S05]  /*158d0*/  CALL.REL.NOINC `($__internal_46_$__cuda_sm70_shflsync_idx_p) ;  /* 0x0000204000007944 */ /* 0x01efea0003c00000 */
[----:B------:R-:W-:Y:S01]  /*158e0*/  MOV R4, R219 ;  /* 0x000000db00047202 */ /* 0x000fe20000000f00 */
[----:B------:R-:W-:-:S05]  /*158f0*/  BRA `(.L_x_2892) ;  /* 0xffff164000007947 */ /* 0x000fca000383ffff */
.L_x_2799:
[----:B------:R-:W-:Y:S01]  /*15900*/  MOV R2, RZ ;  /* 0x000000ff00027202 */ /* 0x000fe20000000f00 */
[----:B------:R-:W-:Y:S01]  /*15910*/  IMAD.MOV.U32 R219, RZ, RZ, R21 ;  /* 0x000000ffffdb7224 */ /* 0x000fe200078e0015 */
[----:B------:R-:W-:Y:S01]  /*15920*/  MOV R3, 0x15950 ;  /* 0x0001595000037802 */ /* 0x000fe20000000f00 */
[----:B------:R-:W-:Y:S02]  /*15930*/  IMAD.MOV.U32 R220, RZ, RZ, 0x181f ;  /* 0x0000181fffdc7424 */ /* 0x000fe400078e00ff */
[----:B-1234-:R-:W-:Y:S05]  /*15940*/  CALL.REL.NOINC `($__internal_46_$__cuda_sm70_shflsync_idx_p) ;  /* 0x00001fd000007944 */ /* 0x01efea0003c00000 */
        /* <DEDUP_REMOVED lines=13> */
[C---:B------:R-:W-:Y:S05]  /*15a20*/  IMAD.X R7, R4.reuse, 0x1, R23, P0 ;  /* 0x0000000104077824 */ /* 0x040fea00000e0617 */
[----:B------:R2:W-:Y:S01]  /*15a30*/  LDGSTS.E.BYPASS.LTC128B.128 [R215+0x2100], [R6.64], !P5 ;  /* 0x0210000006d77fae */ /* 0x0005e2000e901d46 */
[C---:B-1----:R-:W-:Y:S05]  /*15a40*/  IADD3 R2, P0, R219.reuse, R132, RZ ;  /* 0x00000084db027210 */ /* 0x042fea0007f1e0ff */
        /* <DEDUP_REMOVED lines=11> */
[----:B--2---:R-:W-:Y:S05]  /*15b00*/  CALL.REL.NOINC `($__internal_46_$__cuda_sm70_shflsync_idx_p) ;  /* 0x00001e1000007944 */ /* 0x004fea0003c00000 */
[----:B------:R-:W-:Y:S01]  /*15b10*/  MOV R2, 0x1 ;  /* 0x0000000100027802 */ /* 0x000fe20000000f00 */
[----:B------:R-:W-:Y:S01]  /*15b20*/  IMAD.MOV.U32 R4, RZ, RZ, R219 ;  /* 0x000000ffff047224 */ /* 0x000fe200078e00db */
[----:B------:R-:W-:Y:S01]  /*15b30*/  MOV R220, 0x181f ;  /* 0x0000181f00dc7802 */ /* 0x000fe20000000f00 */
[----:B------:R-:W-:Y:S01]  /*15b40*/  IMAD.MOV.U32 R219, RZ, RZ, R21 ;  /* 0x000000ffffdb7224 */ /* 0x000fe200078e0015 */
[----:B------:R-:W-:Y:S02]  /*15b50*/  MOV R3, 0x15b70 ;  /* 0x00015b7000037802 */ /* 0x000fe40000000f00 */
[----:B------:R-:W-:Y:S05]  /*15b60*/  CALL.REL.NOINC `($__internal_46_$__cuda_sm70_shflsync_idx_p) ;  /* 0x00001db000007944 */ /* 0x000fea0003c00000 */
[----:B------:R-:W-:Y:S01]  /*15b70*/  MOV R0, R219 ;  /* 0x000000db00007202 */ /* 0x000fe20000000f00 */
[----:B------:R-:W-:-:S05]  /*15b80*/  BRA `(.L_x_2893) ;  /* 0xffff155000007947 */ /* 0x000fca000383ffff */
.L_x_2802:
[----:B------:R-:W-:Y:S01]  /*15b90*/  MOV R2, RZ ;  /* 0x000000ff00027202 */ /* 0x000fe20000000f00 */
[----:B------:R-:W-:Y:S01]  /*15ba0*/  IMAD.MOV.U32 R219, RZ, RZ, R5 ;  /* 0x000000ffffdb7224 */ /* 0x000fe200078e0005 */
[----:B------:R-:W-:Y:S01]  /*15bb0*/  MOV R3, 0x15be0 ;  /* 0x00015be000037802 */ /* 0x000fe20000000f00 */
[----:B------:R-:W-:Y:S02]  /*15bc0*/  IMAD.MOV.U32 R220, RZ, RZ, 0x181f ;  /* 0x0000181fffdc7424 */ /* 0x000fe400078e00ff */
[----:B-1----:R-:W-:Y:S05]  /*15bd0*/  CALL.REL.NOINC `($__internal_46_$__cuda_sm70_shflsync_idx_p) ;  /* 0x00001d4000007944 */ /* 0x002fea0003c00000 */
[----:B------:R-:W-:Y:S01]  /*15be0*/  MOV R4, R219 ;  /* 0x000000db00047202 */ /* 0x000fe20000000f00 */
[----:B------:R-:W-:-:S05]  /*15bf0*/  BRA `(.L_x_2894) ;  /* 0xffff29f000007947 */ /* 0x000fca000383ffff */
.L_x_2803:
[----:B------:R-:W-:Y:S01]  /*15c00*/  MOV R2, RZ ;  /* 0x000000ff00027202 */ /* 0x000fe20000000f00 */
[----:B------:R-:W-:Y:S01]  /*15c10*/  IMAD.MOV.U32 R219, RZ, RZ, R8 ;  /* 0x000000ffffdb7224 */ /* 0x000fe200078e0008 */
[----:B------:R-:W-:Y:S01]  /*15c20*/  MOV R3, 0x15c50 ;  /* 0x00015c5000037802 */ /* 0x000fe20000000f00 */
[----:B------:R-:W-:Y:S02]  /*15c30*/  IMAD.MOV.U32 R220, RZ, RZ, 0x181f ;  /* 0x0000181fffdc7424 */ /* 0x000fe400078e00ff */
[----:B-123--:R-:W-:Y:S05]  /*15c40*/  CALL.REL.NOINC `($__internal_46_$__cuda_sm70_shflsync_idx_p) ;  /* 0x00001cd000007944 */ /* 0x00efea0003c00000 */
        /* <DEDUP_REMOVED lines=14> */
[C---:B-1----:R-:W-:Y:S05]  /*15d30*/  IADD3 R2, P0, R219.reuse, R21, RZ ;  /* 0x00000015db027210 */ /* 0x042fea0007f1e0ff */
[C---:B------:R-:W-:Y:S01]  /*15d40*/  IMAD.X R3, R4.reuse, 0x1, R13, P0 ;  /* 0x0000000104037824 */ /* 0x040fe200000e060d */
[----:B--2---:R-:W-:Y:S04]  /*15d50*/  SEL R6, RZ, 0x10, P5 ;  /* 0x00000010ff067807 */ /* 0x004fe80002800000 */
        /* <DEDUP_REMOVED lines=10> */
[----:B------:R-:W-:Y:S05]  /*15e00*/  CALL.REL.NOINC `($__internal_46_$__cuda_sm70_shflsync_idx_p) ;  /* 0x00001b1000007944 */ /* 0x000fea0003c00000 */
        /* <DEDUP_REMOVED lines=8> */
.L_x_2804:
[----:B-1----:R-:W-:Y:S01]  /*15e90*/  MOV R2, RZ ;  /* 0x000000ff00027202 */ /* 0x002fe20000000f00 */
[----:B------:R-:W-:Y:S01]  /*15ea0*/  IMAD.MOV.U32 R219, RZ, RZ, R4 ;  /* 0x000000ffffdb7224 */ /* 0x000fe200078e0004 */
[----:B------:R-:W-:Y:S01]  /*15eb0*/  MOV R3, 0x15ee0 ;  /* 0x00015ee000037802 */ /* 0x000fe20000000f00 */
[----:B------:R-:W-:Y:S02]  /*15ec0*/  IMAD.MOV.U32 R220, RZ, RZ, 0x1c1f ;  /* 0x00001c1fffdc7424 */ /* 0x000fe400078e00ff */
[----:B------:R-:W-:Y:S05]  /*15ed0*/  CALL.REL.NOINC `($__internal_46_$__cuda_sm70_shflsync_idx_p) ;  /* 0x00001a4000007944 */ /* 0x000fea0003c00000 */
[----:B------:R-:W-:Y:S01]  /*15ee0*/  MOV R0, R219 ;  /* 0x000000db00007202 */ /* 0x000fe20000000f00 */
[----:B------:R-:W-:-:S05]  /*15ef0*/  BRA `(.L_x_2896) ;  /* 0xffff2b0000007947 */ /* 0x000fca000383ffff */
.L_x_2805:
[----:B------:R-:W-:Y:S01]  /*15f00*/  MOV R2, 0x1 ;  /* 0x0000000100027802 */ /* 0x000fe20000000f00 */
[----:B------:R-:W-:Y:S01]  /*15f10*/  IMAD.MOV.U32 R219, RZ, RZ, R4 ;  /* 0x000000ffffdb7224 */ /* 0x000fe200078e0004 */
[----:B------:R-:W-:Y:S01]  /*15f20*/  MOV R3, 0x15f50 ;  /* 0x00015f5000037802 */ /* 0x000fe20000000f00 */
[----:B------:R-:W-:Y:S02]  /*15f30*/  IMAD.MOV.U32 R220, RZ, RZ, 0x1c1f ;  /* 0x00001c1fffdc7424 */ /* 0x000fe400078e00ff */
[----:B--2---:R-:W-:Y:S05]  /*15f40*/  CALL.REL.NOINC `($__internal_46_$__cuda_sm70_shflsync_idx_p) ;  /* 0x000019d000007944 */ /* 0x004fea0003c00000 */
[----:B------:R-:W-:Y:S01]  /*15f50*/  FMNMX.FTZ R0, R6, R133, !PT ;  /* 0x0000008506007209 */ /* 0x000fe20007810000 */
[----:B------:R-:W-:Y:S03]  /*15f60*/  IMAD.IADD R219, R5, 0x1, R219 ;  /* 0x0000000105db7824 */ /* 0x000fe600078e02db */
[----:B------:R-:W-:Y:S02]  /*15f70*/  FMNMX.FTZ R0, R25, R0, !PT ;  /* 0x0000000019007209 */ /* 0x000fe40007810000 */
[C---:B------:R-:W-:Y:S02]  /*15f80*/  ISETP.GT.AND P6, PT, R219.reuse, RZ, PT ;  /* 0x000000ffdb00720c */ /* 0x040fe40003fc4270 */
[C---:B------:R-:W-:Y:S02]  /*15f90*/  ISETP.GT.AND P5, PT, R219.reuse, 0x1, PT ;  /* 0x00000001db00780c */ /* 0x040fe40003fa4270 */
[----:B------:R-:W-:Y:S02]  /*15fa0*/  FSEL R5, R192, -INF , P6 ;  /* 0xff800000c0057808 */ /* 0x000fe40003000000 */
[----:B------:R-:W-:Y:S02]  /*15fb0*/  ISETP.GT.AND P2, PT, R219, 0x8, PT ;  /* 0x00000008db00780c */ /* 0x000fe40003f44270 */
[----:B------:R-:W-:Y:S02]  /*15fc0*/  FSEL R169, R191, -INF , P5 ;  /* 0xff800000bfa97808 */ /* 0x000fe40002800000 */
[----:B------:R-:W-:Y:S02]  /*15fd0*/  FMNMX.FTZ R2, R5, R134, !PT ;  /* 0x0000008605027209 */ /* 0x000fe40007810000 */
[----:B------:R-:W-:Y:S02]  /*15fe0*/  ISETP.GT.AND P0, PT, R219, 0x9, PT ;  /* 0x00000009db00780c */ /* 0x000fe40003f04270 */
[----:B------:R-:W-:Y:S02]  /*15ff0*/  FSEL R35, R190, -INF , P2 ;  /* 0xff800000be237808 */ /* 0x000fe40001000000 */
[----:B------:R-:W-:Y:S02]  /*16000*/  FMNMX.FTZ R0, R24, R0, !PT ;  /* 0x0000000018007209 */ /* 0x000fe40007810000 */
        /* <DEDUP_REMOVED lines=13> */
[C---:B------:R-:W-:Y:S02]  /*160e0*/  ISETP.GT.AND P0, PT, R219.reuse, 0x19, PT ;  /* 0x00000019db00780c */ /* 0x040fe40003f04270 */
        /* <DEDUP_REMOVED lines=30> */
[----:B------:R-:W-:Y:S02]  /*162d0*/  ISETP.GT.AND P0, PT, R219, 0x39, PT ;  /* 0x00000039db00780c */ /* 0x000fe40003f04270 */
[----:B------:R-:W-:Y:S02]  /*162e0*/  FMNMX.FTZ R4, R13, R4, !PT ;  /* 0x000000040d047209 */ /* 0x000fe40007810000 */
[----:B------:R-:W-:Y:S02]  /*162f0*/  FSEL R8, R170, -INF , P2 ;  /* 0xff800000aa087808 */ /* 0x000fe40001000000 */
[----:B------:R-:W-:Y:S02]  /*16300*/  FMNMX.FTZ R0, R9, R0, !PT ;  /* 0x0000000009007209 */ /* 0x000fe40007810000 */
[----:B------:R-:W-:Y:S02]  /*16310*/  FMNMX.FTZ R4, R12, R4, !PT ;  /* 0x000000040c047209 */ /* 0x000fe40007810000 */
[----:B------:R-:W-:Y:S02]  /*16320*/  FSEL R7, R168, -INF , P0 ;  /* 0xff800000a8077808 */ /* 0x000fe40000000000 */
[----:B------:R-:W-:Y:S01]  /*16330*/  FMNMX.FTZ R168, R8, R0, !PT ;  /* 0x0000000008a87209 */ /* 0x000fe20007810000 */
[----:B------:R-:W-:Y:S01]  /*16340*/  IMAD.MOV.U32 R0, RZ, RZ, 0x2 ;  /* 0x00000002ff007424 */ /* 0x000fe200078e00ff */
[----:B------:R-:W-:Y:S02]  /*16350*/  FMNMX.FTZ R4, R11, R4, !PT ;  /* 0x000000040b047209 */ /* 0x000fe40007810000 */
[----:B------:R-:W-:Y:S02]  /*16360*/  FMNMX.FTZ R168, R7, R168, !PT ;  /* 0x000000a807a87209 */ /* 0x000fe40007810000 */
[----:B------:R-:W-:Y:S02]  /*16370*/  MOV R2, 0x16390 ;  /* 0x0001639000027802 */ /* 0x000fe40000000f00 */
[----:B------:R-:W-:Y:S05]  /*16380*/  CALL.REL.NOINC `($__internal_45_$__cuda_sm70_shflsync_bfly_p) ;  /* 0x0000153000007944 */ /* 0x000fea0003c00000 */
[----:B------:R-:W-:Y:S01]  /*16390*/  FMNMX.FTZ R4, R4, R0, !PT ;  /* 0x0000000004047209 */ /* 0x000fe20007810000 */
[----:B------:R-:W-:Y:S01]  /*163a0*/  IMAD.MOV.U32 R0, RZ, RZ, 0x1 ;  /* 0x00000001ff007424 */ /* 0x000fe200078e00ff */
[----:B------:R-:W-:Y:S02]  /*163b0*/  MOV R2, 0x163d0 ;  /* 0x000163d000027802 */ /* 0x000fe40000000f00 */
        /* <DEDUP_REMOVED lines=10> */
[----:B------:R-:W-:-:S05]  /*16460*/  BRA `(.L_x_2897) ;  /* 0xffff2c4000007947 */ /* 0x000fca000383ffff */
.L_x_2808:
[----:B------:R-:W-:Y:S01]  /*16470*/  MOV R2, RZ ;  /* 0x000000ff00027202 */ /* 0x000fe20000000f00 */
[----:B------:R-:W-:Y:S01]  /*16480*/  IMAD.MOV.U32 R219, RZ, RZ, R4 ;  /* 0x000000ffffdb7224 */ /* 0x000fe200078e0004 */
[----:B------:R-:W-:Y:S01]  /*16490*/  MOV R3, 0x164c0 ;  /* 0x000164c000037802 */ /* 0x000fe20000000f00 */
[----:B------:R-:W-:Y:S02]  /*164a0*/  IMAD.MOV.U32 R220, RZ, RZ, 0x181f ;  /* 0x0000181fffdc7424 */ /* 0x000fe400078e00ff */
[----:B-1234-:R-:W-:Y:S05]  /*164b0*/  CALL.REL.NOINC `($__internal_46_$__cuda_sm70_shflsync_idx_p) ;  /* 0x0000146000007944 */ /* 0x01efea0003c00000 */
[----:B------:R-:W-:Y:S01]  /*164c0*/  MOV R2, R219 ;  /* 0x000000db00027202 */ /* 0x000fe20000000f00 */
[----:B------:R-:W-:-:S05]  /*164d0*/  BRA `(.L_x_2898) ;  /* 0xffff4bb000007947 */ /* 0x000fca000383ffff */
.L_x_2811:
[----:B------:R-:W-:Y:S01]  /*164e0*/  MOV R2, RZ ;  /* 0x000000ff00027202 */ /* 0x000fe20000000f00 */
[----:B------:R-:W-:Y:S01]  /*164f0*/  IMAD.MOV.U32 R219, RZ, RZ, R5 ;  /* 0x000000ffffdb7224 */ /* 0x000fe200078e0005 */
[----:B------:R-:W-:Y:S01]  /*16500*/  MOV R3, 0x16530 ;  /* 0x0001653000037802 */ /* 0x000fe20000000f00 */
[----:B------:R-:W-:Y:S02]  /*16510*/  IMAD.MOV.U32 R220, RZ, RZ, 0x181f ;  /* 0x0000181fffdc7424 */ /* 0x000fe400078e00ff */
[----:B------:R-:W-:Y:S05]  /*16520*/  CALL.REL.NOINC `($__internal_46_$__cuda_sm70_shflsync_idx_p) ;  /* 0x000013f000007944 */ /* 0x000fea0003c00000 */
[----:B------:R-:W-:Y:S01]  /*16530*/  MOV R4, R219 ;  /* 0x000000db00047202 */ /* 0x000fe20000000f00 */
[----:B------:R-:W-:-:S05]  /*16540*/  BRA `(.L_x_2899) ;  /* 0xffff618000007947 */ /* 0x000fca000383ffff */
.L_x_2812:
[----:B------:R-:W-:Y:S01]  /*16550*/  MOV R2, RZ ;  /* 0x000000ff00027202 */ /* 0x000fe20000000f00 */
[----:B------:R-:W-:Y:S01]  /*16560*/  IMAD.MOV.U32 R219, RZ, RZ, R8 ;  /* 0x000000ffffdb7224 */ /* 0x000fe200078e0008 */
[----:B------:R-:W-:Y:S01]  /*16570*/  MOV R3, 0x165a0 ;  /* 0x000165a000037802 */ /* 0x000fe20000000f00 */
[----:B------:R-:W-:Y:S02]  /*16580*/  IMAD.MOV.U32 R220, RZ, RZ, 0x181f ;  /* 0x0000181fffdc7424 */ /* 0x000fe400078e00ff */
[----:B-12---:R-:W-:Y:S05]  /*16590*/  CALL.REL.NOINC `($__internal_46_$__cuda_sm70_shflsync_idx_p) ;  /* 0x0000138000007944 */ /* 0x006fea0003c00000 */
        /* <DEDUP_REMOVED lines=11> */
[C---:B-1----:R-:W-:Y:S05]  /*16650*/  IADD3 R2, P0, R219.reuse, R26, RZ ;  /* 0x0000001adb027210 */ /* 0x042fea0007f1e0ff */
[C---:B------:R-:W-:Y:S01]  /*16660*/  IMAD.X R3, R4.reuse, 0x1, R10, P0 ;  /* 0x0000000104037824 */ /* 0x040fe200000e060a */
[C---:B------:R-:W-:Y:S04]  /*16670*/  IADD3 R6, P0, R219.reuse, R27, RZ ;  /* 0x0000001bdb067210 */ /* 0x040fe80007f1e0ff */
[----:B------:R1:W-:Y:S01]  /*16680*/  LDGSTS.E.BYPASS.LTC128B.128 [R215+0xa100], [R2.64], !P5 ;  /* 0x0a10000002d77fae */ /* 0x0003e2000e901d46 */
[C---:B------:R-:W-:Y:S05]  /*16690*/  IMAD.X R7, R4.reuse, 0x1, R11, P0 ;  /* 0x0000000104077824 */ /* 0x040fea00000e060b */
[----:B------:R2:W-:Y:S01]  /*166a0*/  LDGSTS.E.BYPASS.LTC128B.128 [R215+0xc100], [R6.64], !P4 ;  /* 0x0c10000006d77fae */ /* 0x0005e2000e101d46 */
[----:B-1----:R-:W-:Y:S01]  /*166b0*/  IADD3 R2, P0, R219, R28, RZ ;  /* 0x0000001cdb027210 */ /* 0x002fe20007f1e0ff */
[----:B------:R-:W-:Y:S04]  /*166c0*/  IMAD.MOV.U32 R219, RZ, RZ, R5 ;  /* 0x000000ffffdb7224 */ /* 0x000fe800078e0005 */
[----:B------:R-:W-:Y:S05]  /*166d0*/  IMAD.X R3, R4, 0x1, R12, P0 ;  /* 0x0000000104037824 */ /* 0x000fea00000e060c */
        /* <DEDUP_REMOVED lines=12> */
.L_x_2813:
[----:B------:R-:W-:Y:S02]  /*167a0*/  MOV R0, 0x2 ;  /* 0x0000000200007802 */ /* 0x000fe40000000f00 */
        /* <DEDUP_REMOVED lines=16> */
.L_x_2815:
[----:B------:R-:W-:Y:S01]  /*168b0*/  IMAD.MOV.U32 R4, RZ, RZ, R222 ;  /* 0x000000ffff047224 */ /* 0x000fe200078e00de */
[----:B------:R-:W-:-:S02]  /*168c0*/  MOV R0, 0x2 ;  /* 0x0000000200007802 */ /* 0x000fc40000000f00 */
[----:B------:R-:W-:Y:S02]  /*168d0*/  MOV R2, 0x168f0 ;  /* 0x000168f000027802 */ /* 0x000fe40000000f00 */
[----:B------:R-:W-:Y:S05]  /*168e0*/  CALL.REL.NOINC `($__internal_45_$__cuda_sm70_shflsync_bfly_p) ;  /* 0x00000fd000007944 */ /* 0x000fea0003c00000 */
[----:B------:R-:W-:Y:S05]  /*168f0*/  BRA `(.L_x_2902) ;  /* 0xffff7f5000007947 */ /* 0x000fea000383ffff */
.L_x_2816:
[----:B------:R-:W-:Y:S01]  /*16900*/  IMAD.MOV.U32 R4, RZ, RZ, R5 ;  /* 0x000000ffff047224 */ /* 0x000fe200078e0005 */
[----:B------:R-:W-:Y:S02]  /*16910*/  MOV R0, 0x1 ;  /* 0x0000000100007802 */ /* 0x000fe40000000f00 */
[----:B------:R-:W-:Y:S02]  /*16920*/  MOV R2, 0x16940 ;  /* 0x0001694000027802 */ /* 0x000fe40000000f00 */
[----:B-1----:R-:W-:Y:S05]  /*16930*/  CALL.REL.NOINC `($__internal_45_$__cuda_sm70_shflsync_bfly_p) ;  /* 0x00000f8000007944 */ /* 0x002fea0003c00000 */
[----:B------:R-:W-:Y:S01]  /*16940*/  FADD.FTZ R5, R5, R0 ;  /* 0x0000000005057221 */ /* 0x000fe20000010000 */
[----:B------:R-:W-:Y:S02]  /*16950*/  MOV R4, R221 ;  /* 0x000000dd00047202 */ /* 0x000fe40000000f00 */
[----:B------:R-:W-:Y:S02]  /*16960*/  MOV R0, 0x2 ;  /* 0x0000000200007802 */ /* 0x000fe40000000f00 */
[----:B------:R-:W-:Y:S02]  /*16970*/  MOV R2, 0x16990 ;  /* 0x0001699000027802 */ /* 0x000fe40000000f00 */
[----:B------:R-:W-:Y:S05]  /*16980*/  CALL.REL.NOINC `($__internal_45_$__cuda_sm70_shflsync_bfly_p) ;  /* 0x00000f3000007944 */ /* 0x000fea0003c00000 */
[----:B------:R-:W-:Y:S01]  /*16990*/  FADD.FTZ R4, R221, R0 ;  /* 0x00000000dd047221 */ /* 0x000fe20000010000 */
[----:B------:R-:W-:Y:S02]  /*169a0*/  MOV R0, 0x1 ;  /* 0x0000000100007802 */ /* 0x000fe40000000f00 */
[----:B------:R-:W-:-:S02]  /*169b0*/  MOV R2, 0x169d0 ;  /* 0x000169d000027802 */ /* 0x000fc40000000f00 */
[----:B------:R-:W-:Y:S05]  /*169c0*/  CALL.REL.NOINC `($__internal_45_$__cuda_sm70_shflsync_bfly_p) ;  /* 0x00000ef000007944 */ /* 0x000fea0003c00000 */
[----:B------:R-:W-:Y:S01]  /*169d0*/  MOV R3, R0 ;  /* 0x0000000000037202 */ /* 0x000fe20000000f00 */
[----:B------:R-:W-:Y:S05]  /*169e0*/  BRA `(.L_x_2903) ;  /* 0xffff7ed000007947 */ /* 0x000fea000383ffff */
.L_x_2823:
[----:B--234-:R-:W-:Y:S01]  /*169f0*/  IMAD.MOV.U32 R219, RZ, RZ, R5 ;  /* 0x000000ffffdb7224 */ /* 0x01cfe200078e0005 */
[----:B------:R-:W-:Y:S01]  /*16a00*/  MOV R2, RZ ;  /* 0x000000ff00027202 */ /* 0x000fe20000000f00 */
[----:B------:R-:W-:Y:S01]  /*16a10*/  IMAD.MOV.U32 R220, RZ, RZ, 0x181f ;  /* 0x0000181fffdc7424 */ /* 0x000fe200078e00ff */
[----:B------:R-:W-:-:S02]  /*16a20*/  MOV R3, 0x16a40 ;  /* 0x00016a4000037802 */ /* 0x000fc40000000f00 */
[----:B-1----:R-:W-:Y:S05]  /*16a30*/  CALL.REL.NOINC `($__internal_46_$__cuda_sm70_shflsync_idx_p) ;  /* 0x00000ee000007944 */ /* 0x002fea0003c00000 */
[----:B------:R-:W-:Y:S01]  /*16a40*/  MOV R4, R219 ;  /* 0x000000db00047202 */ /* 0x000fe20000000f00 */
[----:B------:R-:W-:Y:S05]  /*16a50*/  BRA `(.L_x_2904) ;  /* 0xffff9a7000007947 */ /* 0x000fea000383ffff */
.L_x_2824:
[----:B------:R-:W-:Y:S01]  /*16a60*/  IMAD.MOV.U32 R219, RZ, RZ, R14 ;  /* 0x000000ffffdb7224 */ /* 0x000fe200078e000e */
[----:B------:R-:W-:Y:S01]  /*16a70*/  MOV R2, RZ ;  /* 0x000000ff00027202 */ /* 0x000fe20000000f00 */
[----:B------:R-:W-:Y:S01]  /*16a80*/  IMAD.MOV.U32 R220, RZ, RZ, 0x181f ;  /* 0x0000181fffdc7424 */ /* 0x000fe200078e00ff */
[----:B------:R-:W-:-:S02]  /*16a90*/  MOV R3, 0x16ab0 ;  /* 0x00016ab000037802 */ /* 0x000fc40000000f00 */
[----:B-123--:R-:W-:Y:S05]  /*16aa0*/  CALL.REL.NOINC `($__internal_46_$__cuda_sm70_shflsync_idx_p) ;  /* 0x00000e7000007944 */ /* 0x00efea0003c00000 */
[----:B------:R-:W-:Y:S01]  /*16ab0*/  MOV R0, R219 ;  /* 0x000000db00007202 */ /* 0x000fe20000000f00 */
[----:B------:R-:W-:Y:S05]  /*16ac0*/  BRA `(.L_x_2905) ;  /* 0xffff9a2000007947 */ /* 0x000fea000383ffff */
.L_x_2827:
[----:B------:R-:W-:Y:S01]  /*16ad0*/  IMAD.MOV.U32 R219, RZ, RZ, R5 ;  /* 0x000000ffffdb7224 */ /* 0x000fe200078e0005 */
[----:B--2---:R-:W-:Y:S01]  /*16ae0*/  MOV R2, 0x1 ;  /* 0x0000000100027802 */ /* 0x004fe20000000f00 */
[----:B------:R-:W-:Y:S01]  /*16af0*/  IMAD.MOV.U32 R220, RZ, RZ, 0x181f ;  /* 0x0000181fffdc7424 */ /* 0x000fe200078e00ff */
[----:B------:R-:W-:-:S02]  /*16b00*/  MOV R3, 0x16b20 ;  /* 0x00016b2000037802 */ /* 0x000fc40000000f00 */
[----:B-1-34-:R-:W-:Y:S05]  /*16b10*/  CALL.REL.NOINC `($__internal_46_$__cuda_sm70_shflsync_idx_p) ;  /* 0x00000e0000007944 */ /* 0x01afea0003c00000 */
        /* <DEDUP_REMOVED lines=8> */
.L_x_2830:
[----:B------:R-:W-:Y:S01]  /*16ba0*/  IMAD.MOV.U32 R219, RZ, RZ, R5 ;  /* 0x000000ffffdb7224 */ /* 0x000fe200078e0005 */
[----:B-1----:R-:W-:Y:S01]  /*16bb0*/  MOV R2, 0x2 ;  /* 0x0000000200027802 */ /* 0x002fe20000000f00 */
[----:B------:R-:W-:Y:S01]  /*16bc0*/  IMAD.MOV.U32 R220, RZ, RZ, 0x181f ;  /* 0x0000181fffdc7424 */ /* 0x000fe200078e00ff */
[----:B------:R-:W-:Y:S02]  /*16bd0*/  MOV R3, 0x16bf0 ;  /* 0x00016bf000037802 */ /* 0x000fe40000000f00 */
[----:B--234-:R-:W-:Y:S05]  /*16be0*/  CALL.REL.NOINC `($__internal_46_$__cuda_sm70_shflsync_idx_p) ;  /* 0x00000d3000007944 */ /* 0x01cfea0003c00000 */
[----:B------:R-:W-:Y:S01]  /*16bf0*/  MOV R4, R219 ;  /* 0x000000db00047202 */ /* 0x000fe20000000f00 */
[----:B------:R-:W-:Y:S05]  /*16c00*/  BRA `(.L_x_2907) ;  /* 0xffff9c5000007947 */ /* 0x000fea000383ffff */
.L_x_2831:
[----:B------:R-:W-:Y:S01]  /*16c10*/  IMAD.MOV.U32 R219, RZ, RZ, R14 ;  /* 0x000000ffffdb7224 */ /* 0x000fe200078e000e */
[----:B-1----:R-:W-:Y:S01]  /*16c20*/  MOV R2, 0x2 ;  /* 0x0000000200027802 */ /* 0x002fe20000000f00 */
[----:B------:R-:W-:Y:S01]  /*16c30*/  IMAD.MOV.U32 R220, RZ, RZ, 0x181f ;  /* 0x0000181fffdc7424 */ /* 0x000fe200078e00ff */
[----:B------:R-:W-:Y:S02]  /*16c40*/  MOV R3, 0x16c60 ;  /* 0x00016c6000037802 */ /* 0x000fe40000000f00 */
[----:B--234-:R-:W-:Y:S05]  /*16c50*/  CALL.REL.NOINC `($__internal_46_$__cuda_sm70_shflsync_idx_p) ;  /* 0x00000cc000007944 */ /* 0x01cfea0003c00000 */
[----:B------:R-:W-:Y:S01]  /*16c60*/  MOV R0, R219 ;  /* 0x000000db00007202 */ /* 0x000fe20000000f00 */
[----:B------:R-:W-:Y:S05]  /*16c70*/  BRA `(.L_x_2908) ;  /* 0xffff9c0000007947 */ /* 0x000fea000383ffff */
.L_x_2834:
[----:B------:R-:W-:Y:S01]  /*16c80*/  IMAD.MOV.U32 R219, RZ, RZ, R5 ;  /* 0x000000ffffdb7224 */ /* 0x000fe200078e0005 */
[----:B-1----:R-:W-:Y:S01]  /*16c90*/  MOV R2, 0x3 ;  /* 0x0000000300027802 */ /* 0x002fe20000000f00 */
[----:B------:R-:W-:Y:S01]  /*16ca0*/  IMAD.MOV.U32 R220, RZ, RZ, 0x181f ;  /* 0x0000181fffdc7424 */ /* 0x000fe200078e00ff */
[----:B------:R-:W-:-:S02]  /*16cb0*/  MOV R3, 0x16cd0 ;  /* 0x00016cd000037802 */ /* 0x000fc40000000f00 */
[----:B--234-:R-:W-:Y:S05]  /*16cc0*/  CALL.REL.NOINC `($__internal_46_$__cuda_sm70_shflsync_idx_p) ;  /* 0x00000c5000007944 */ /* 0x01cfea0003c00000 */
        /* <DEDUP_REMOVED lines=8> */
.L_x_2836:
[----:B------:R-:W-:Y:S01]  /*16d50*/  IMAD.MOV.U32 R219, RZ, RZ, R5 ;  /* 0x000000ffffdb7224 */ /* 0x000fe200078e0005 */
[----:B------:R-:W-:Y:S01]  /*16d60*/  MOV R2, RZ ;  /* 0x000000ff00027202 */ /* 0x000fe20000000f00 */
[----:B------:R-:W-:Y:S01]  /*16d70*/  IMAD.MOV.U32 R220, RZ, RZ, 0x1c1f ;  /* 0x00001c1fffdc7424 */ /* 0x000fe200078e00ff */
[----:B------:R-:W-:Y:S02]  /*16d80*/  MOV R3, 0x16da0 ;  /* 0x00016da000037802 */ /* 0x000fe40000000f00 */
[----:B------:R-:W-:Y:S05]  /*16d90*/  CALL.REL.NOINC `($__internal_46_$__cuda_sm70_shflsync_idx_p) ;  /* 0x00000b8000007944 */ /* 0x000fea0003c00000 */
[----:B------:R-:W-:Y:S01]  /*16da0*/  MOV R4, R219 ;  /* 0x000000db00047202 */ /* 0x000fe20000000f00 */
[----:B------:R-:W-:Y:S05]  /*16db0*/  BRA `(.L_x_2910) ;  /* 0xffffa02000007947 */ /* 0x000fea000383ffff */
.L_x_2837:
[----:B------:R-:W-:Y:S01]  /*16dc0*/  IMAD.MOV.U32 R219, RZ, RZ, R12 ;  /* 0x000000ffffdb7224 */ /* 0x000fe200078e000c */
[----:B------:R-:W-:Y:S01]  /*16dd0*/  MOV R2, RZ ;  /* 0x000000ff00027202 */ /* 0x000fe20000000f00 */
[----:B------:R-:W-:Y:S01]  /*16de0*/  IMAD.MOV.U32 R220, RZ, RZ, 0x1c1f ;  /* 0x00001c1fffdc7424 */ /* 0x000fe200078e00ff */
[----:B------:R-:W-:Y:S02]  /*16df0*/  MOV R3, 0x16e10 ;  /* 0x00016e1000037802 */ /* 0x000fe40000000f00 */
[----:B-12---:R-:W-:Y:S05]  /*16e00*/  CALL.REL.NOINC `($__internal_46_$__cuda_sm70_shflsync_idx_p) ;  /* 0x00000b1000007944 */ /* 0x006fea0003c00000 */
[----:B------:R-:W-:Y:S01]  /*16e10*/  MOV R0, R219 ;  /* 0x000000db00007202 */ /* 0x000fe20000000f00 */
[----:B------:R-:W-:Y:S05]  /*16e20*/  BRA `(.L_x_2911) ;  /* 0xffff9fd000007947 */ /* 0x000fea000383ffff */
.L_x_2840:
        /* <DEDUP_REMOVED lines=13> */
.L_x_2844:
[----:B------:R-:W-:Y:S01]  /*16f00*/  IMAD.MOV.U32 R219, RZ, RZ, R5 ;  /* 0x000000ffffdb7224 */ /* 0x000fe200078e0005 */
[----:B------:R-:W-:Y:S01]  /*16f10*/  MOV R2, RZ ;  /* 0x000000ff00027202 */ /* 0x000fe20000000f00 */
[----:B------:R-:W-:Y:S01]  /*16f20*/  IMAD.MOV.U32 R220, RZ, RZ, 0x181f ;  /* 0x0000181fffdc7424 */ /* 0x000fe200078e00ff */
[----:B------:R-:W-:Y:S02]  /*16f30*/  MOV R3, 0x16f50 ;  /* 0x00016f5000037802 */ /* 0x000fe40000000f00 */
[----:B------:R-:W-:Y:S05]  /*16f40*/  CALL.REL.NOINC `($__internal_46_$__cuda_sm70_shflsync_idx_p) ;  /* 0x000009d000007944 */ /* 0x000fea0003c00000 */
[----:B------:R-:W-:Y:S01]  /*16f50*/  MOV R4, R219 ;  /* 0x000000db00047202 */ /* 0x000fe20000000f00 */
[----:B------:R-:W-:Y:S05]  /*16f60*/  BRA `(.L_x_2913) ;  /* 0xffffc1f000007947 */ /* 0x000fea000383ffff */
.L_x_2845:
[----:B------:R-:W-:Y:S01]  /*16f70*/  IMAD.MOV.U32 R219, RZ, RZ, R14 ;  /* 0x000000ffffdb7224 */ /* 0x000fe200078e000e */
[----:B------:R-:W-:Y:S01]  /*16f80*/  MOV R2, RZ ;  /* 0x000000ff00027202 */ /* 0x000fe20000000f00 */
[----:B------:R-:W-:Y:S01]  /*16f90*/  IMAD.MOV.U32 R220, RZ, RZ, 0x181f ;  /* 0x0000181fffdc7424 */ /* 0x000fe200078e00ff */
[----:B------:R-:W-:Y:S02]  /*16fa0*/  MOV R3, 0x16fc0 ;  /* 0x00016fc000037802 */ /* 0x000fe40000000f00 */
[----:B-12---:R-:W-:Y:S05]  /*16fb0*/  CALL.REL.NOINC `($__internal_46_$__cuda_sm70_shflsync_idx_p) ;  /* 0x0000096000007944 */ /* 0x006fea0003c00000 */
[----:B------:R-:W-:Y:S01]  /*16fc0*/  MOV R0, R219 ;  /* 0x000000db00007202 */ /* 0x000fe20000000f00 */
[----:B------:R-:W-:Y:S05]  /*16fd0*/  BRA `(.L_x_2914) ;  /* 0xffffc1a000007947 */ /* 0x000fea000383ffff */
.L_x_2848:
        /* <DEDUP_REMOVED lines=13> */
.L_x_2851:
[----:B------:R-:W-:Y:S01]  /*170b0*/  IMAD.MOV.U32 R219, RZ, RZ, R5 ;  /* 0x000000ffffdb7224 */ /* 0x000fe200078e0005 */
[----:B-1----:R-:W-:Y:S01]  /*170c0*/  MOV R2, 0x2 ;  /* 0x0000000200027802 */ /* 0x002fe20000000f00 */
[----:B------:R-:W-:Y:S01]  /*170d0*/  IMAD.MOV.U32 R220, RZ, RZ, 0x181f ;  /* 0x0000181fffdc7424 */ /* 0x000fe200078e00ff */
[----:B------:R-:W-:Y:S02]  /*170e0*/  MOV R3, 0x17100 ;  /* 0x0001710000037802 */ /* 0x000fe40000000f00 */
[----:B--234-:R-:W-:Y:S05]  /*170f0*/  CALL.REL.NOINC `($__internal_46_$__cuda_sm70_shflsync_idx_p) ;  /* 0x0000082000007944 */ /* 0x01cfea0003c00000 */
[----:B------:R-:W-:Y:S01]  /*17100*/  MOV R4, R219 ;  /* 0x000000db00047202 */ /* 0x000fe20000000f00 */
[----:B------:R-:W-:Y:S05]  /*17110*/  BRA `(.L_x_2916) ;  /* 0xffffc3e000007947 */ /* 0x000fea000383ffff */
.L_x_2852:
[----:B------:R-:W-:Y:S01]  /*17120*/  IMAD.MOV.U32 R219, RZ, RZ, R14 ;  /* 0x000000ffffdb7224 */ /* 0x000fe200078e000e */
[----:B------:R-:W-:Y:S01]  /*17130*/  MOV R2, 0x2 ;  /* 0x0000000200027802 */ /* 0x000fe20000000f00 */
[----:B------:R-:W-:Y:S01]  /*17140*/  IMAD.MOV.U32 R220, RZ, RZ, 0x181f ;  /* 0x0000181fffdc7424 */ /* 0x000fe200078e00ff */
[----:B------:R-:W-:Y:S02]  /*17150*/  MOV R3, 0x17170 ;  /* 0x0001717000037802 */ /* 0x000fe40000000f00 */
[----:B-1234-:R-:W-:Y:S05]  /*17160*/  CALL.REL.NOINC `($__internal_46_$__cuda_sm70_shflsync_idx_p) ;  /* 0x000007b000007944 */ /* 0x01efea0003c00000 */
[----:B------:R-:W-:Y:S01]  /*17170*/  MOV R0, R219 ;  /* 0x000000db00007202 */ /* 0x000fe20000000f00 */
[----:B------:R-:W-:Y:S05]  /*17180*/  BRA `(.L_x_2917) ;  /* 0xffffc39000007947 */ /* 0x000fea000383ffff */
.L_x_2855:
        /* <DEDUP_REMOVED lines=13> */
.L_x_2857:
[----:B------:R-:W-:Y:S01]  /*17260*/  IMAD.MOV.U32 R219, RZ, RZ, R106 ;  /* 0x000000ffffdb7224 */ /* 0x000fe200078e006a */
[----:B------:R-:W-:Y:S01]  /*17270*/  MOV R2, RZ ;  /* 0x000000ff00027202 */ /* 0x000fe20000000f00 */
[----:B------:R-:W-:Y:S01]  /*17280*/  IMAD.MOV.U32 R220, RZ, RZ, 0x1f ;  /* 0x0000001fffdc7424 */ /* 0x000fe200078e00ff */
[----:B------:R-:W-:Y:S02]  /*17290*/  MOV R3, 0x172b0 ;  /* 0x000172b000037802 */ /* 0x000fe40000000f00 */
[----:B-1----:R-:W-:Y:S05]  /*172a0*/  CALL.REL.NOINC `($__internal_46_$__cuda_sm70_shflsync_idx_p) ;  /* 0x0000067000007944 */ /* 0x002fea0003c00000 */
[----:B------:R-:W-:Y:S01]  /*172b0*/  MOV R9, R219 ;  /* 0x000000db00097202 */ /* 0x000fe20000000f00 */
[----:B------:R-:W-:Y:S05]  /*172c0*/  BRA `(.L_x_2919) ;  /* 0xffffc66000007947 */ /* 0x000fea000383ffff */
.L_x_2858:
[----:B------:R-:W-:Y:S01]  /*172d0*/  IMAD.MOV.U32 R219, RZ, RZ, R106 ;  /* 0x000000ffffdb7224 */ /* 0x000fe200078e006a */
[----:B------:R-:W-:Y:S01]  /*172e0*/  MOV R2, 0x1 ;  /* 0x0000000100027802 */ /* 0x000fe20000000f00 */
[----:B------:R-:W-:Y:S01]  /*172f0*/  IMAD.MOV.U32 R220, RZ, RZ, 0x1f ;  /* 0x0000001fffdc7424 */ /* 0x000fe200078e00ff */
[----:B------:R-:W-:Y:S02]  /*17300*/  MOV R3, 0x17320 ;  /* 0x0001732000037802 */ /* 0x000fe40000000f00 */
[----:B-123--:R-:W-:Y:S05]  /*17310*/  CALL.REL.NOINC `($__internal_46_$__cuda_sm70_shflsync_idx_p) ;  /* 0x0000060000007944 */ /* 0x00efea0003c00000 */
[----:B------:R-:W-:Y:S01]  /*17320*/  MOV R8, R219 ;  /* 0x000000db00087202 */ /* 0x000fe20000000f00 */
[----:B------:R-:W-:Y:S05]  /*17330*/  BRA `(.L_x_2920) ;  /* 0xffffc61000007947 */ /* 0x000fea000383ffff */
.L_x_2859:
[----:B------:R-:W-:Y:S02]  /*17340*/  MOV R3, 0x1 ;  /* 0x0000000100037802 */ /* 0x000fe40000000f00 */
[----:B------:R-:W-:-:S02]  /*17350*/  MOV R2, 0x17370 ;  /* 0x0001737000027802 */ /* 0x000fc40000000f00 */
[----:B--234-:R-:W-:Y:S05]  /*17360*/  CALL.REL.NOINC `($__internal_47_$__cuda_sm70_shflsync_up_p) ;  /* 0x0000061000007944 */ /* 0x01cfea0003c00000 */
[----:B------:R-:W-:Y:S05]  /*17370*/  BRA `(.L_x_2921) ;  /* 0xffffc6f000007947 */ /* 0x000fea000383ffff */
.L_x_2860:
[----:B------:R-:W-:Y:S02]  /*17380*/  MOV R3, 0x2 ;  /* 0x0000000200037802 */ /* 0x000fe40000000f00 */
[----:B------:R-:W-:-:S02]  /*17390*/  MOV R2, 0x173b0 ;  /* 0x000173b000027802 */ /* 0x000fc40000000f00 */
[----:B--23--:R-:W-:Y:S05]  /*173a0*/  CALL.REL.NOINC `($__internal_47_$__cuda_sm70_shflsync_up_p) ;  /* 0x000005d000007944 */ /* 0x00cfea0003c00000 */
        /* <DEDUP_REMOVED lines=24> */
.L_x_2864:
[----:B------:R-:W-:Y:S02]  /*17530*/  MOV R3, 0x1 ;  /* 0x0000000100037802 */ /* 0x000fe40000000f00 */
[----:B------:R-:W-:Y:S02]  /*17540*/  MOV R2, 0x17560 ;  /* 0x0001756000027802 */ /* 0x000fe40000000f00 */
[----:B------:R-:W-:Y:S05]  /*17550*/  CALL.REL.NOINC `($__internal_47_$__cuda_sm70_shflsync_up_p) ;  /* 0x0000042000007944 */ /* 0x000fea0003c00000 */
[----:B------:R-:W-:Y:S01]  /*17560*/  MOV R2, R4 ;  /* 0x0000000400027202 */ /* 0x000fe20000000f00 */
[----:B------:R-:W-:Y:S05]  /*17570*/  BRA `(.L_x_2923) ;  /* 0xffffc74000007947 */ /* 0x000fea000383ffff */
.L_x_2865:
[----:B------:R-:W-:Y:S02]  /*17580*/  MOV R3, 0x2 ;  /* 0x0000000200037802 */ /* 0x000fe40000000f00 */
[----:B------:R-:W-:Y:S02]  /*17590*/  MOV R2, 0x175b0 ;  /* 0x000175b000027802 */ /* 0x000fe40000000f00 */
        /* <DEDUP_REMOVED lines=25> */
.L_x_2867:
[----:B------:R-:W-:Y:S02]  /*17730*/  SEL R0, RZ, 0x1, P0 ;  /* 0x00000001ff007807 */ /* 0x000fe40000000000 */
[----:B------:R-:W-:Y:S02]  /*17740*/  MOV R2, 0x17760 ;  /* 0x0001776000027802 */ /* 0x000fe40000000f00 */
[----:B-1----:R-:W-:Y:S05]  /*17750*/  CALL.REL.NOINC `($__internal_48_$__cuda_sm70_votesync_ballot) ;  /* 0x0000028000007944 */ /* 0x002fea0003c00000 */
[----:B------:R-:W-:Y:S01]  /*17760*/  MOV R5, R0 ;  /* 0x0000000000057202 */ /* 0x000fe20000000f00 */
[----:B------:R-:W-:Y:S05]  /*17770*/  BRA `(.L_x_2925) ;  /* 0xffffc6d000007947 */ /* 0x000fea000383ffff */
.L_x_2868:
[----:B------:R-:W-:Y:S01]  /*17780*/  IMAD.MOV.U32 R219, RZ, RZ, R6 ;  /* 0x000000ffffdb7224 */ /* 0x000fe200078e0006 */
[----:B------:R-:W-:Y:S01]  /*17790*/  MOV R2, R0 ;  /* 0x0000000000027202 */ /* 0x000fe20000000f00 */
[----:B------:R-:W-:Y:S01]  /*177a0*/  IMAD.MOV.U32 R220, RZ, RZ, 0x1f ;  /* 0x0000001fffdc7424 */ /* 0x000fe200078e00ff */
[----:B------:R-:W-:Y:S02]  /*177b0*/  MOV R3, 0x177d0 ;  /* 0x000177d000037802 */ /* 0x000fe40000000f00 */
[----:B-1----:R-:W-:Y:S05]  /*177c0*/  CALL.REL.NOINC `($__internal_46_$__cuda_sm70_shflsync_idx_p) ;  /* 0x0000015000007944 */ /* 0x002fea0003c00000 */
[----:B------:R-:W-:Y:S01]  /*177d0*/  IMAD.MOV.U32 R10, RZ, RZ, R219 ;  /* 0x000000ffff0a7224 */ /* 0x000fe200078e00db */
[----:B------:R-:W-:Y:S01]  /*177e0*/  MOV R2, R0 ;  /* 0x0000000000027202 */ /* 0x000fe20000000f00 */
[----:B------:R-:W-:Y:S01]  /*177f0*/  IMAD.MOV.U32 R219, RZ, RZ, R7 ;  /* 0x000000ffffdb7224 */ /* 0x000fe200078e0007 */
[----:B------:R-:W-:-:S02]  /*17800*/  MOV R220, 0x1f ;  /* 0x0000001f00dc7802 */ /* 0x000fc40000000f00 */
[----:B------:R-:W-:Y:S02]  /*17810*/  MOV R3, 0x17830 ;  /* 0x0001783000037802 */ /* 0x000fe40000000f00 */
[----:B------:R-:W-:Y:S05]  /*17820*/  CALL.REL.NOINC `($__internal_46_$__cuda_sm70_shflsync_idx_p) ;  /* 0x000000f000007944 */ /* 0x000fea0003c00000 */
[----:B------:R-:W-:Y:S01]  /*17830*/  MOV R7, R219 ;  /* 0x000000db00077202 */ /* 0x000fe20000000f00 */
[----:B------:R-:W-:Y:S05]  /*17840*/  BRA `(.L_x_2926) ;  /* 0xffffc65000007947 */ /* 0x000fea000383ffff */
.L_x_2871:
[----:B------:R-:W-:Y:S01]  /*17850*/  IMAD.MOV.U32 R219, RZ, RZ, R4 ;  /* 0x000000ffffdb7224 */ /* 0x000fe200078e0004 */
[----:B------:R-:W-:Y:S01]  /*17860*/  MOV R2, R0 ;  /* 0x0000000000027202 */ /* 0x000fe20000000f00 */
[----:B------:R-:W-:Y:S01]  /*17870*/  IMAD.MOV.U32 R220, RZ, RZ, 0x1f ;  /* 0x0000001fffdc7424 */ /* 0x000fe200078e00ff */
[----:B------:R-:W-:Y:S02]  /*17880*/  MOV R3, 0x178a0 ;  /* 0x000178a000037802 */ /* 0x000fe40000000f00 */
[----:B-1-34-:R-:W-:Y:S05]  /*17890*/  CALL.REL.NOINC `($__internal_46_$__cuda_sm70_shflsync_idx_p) ;  /* 0x0000008000007944 */ /* 0x01afea0003c00000 */
[----:B------:R-:W-:Y:S01]  /*178a0*/  MOV R11, R219 ;  /* 0x000000db000b7202 */ /* 0x000fe20000000f00 */
[----:B------:R-:W-:Y:S05]  /*178b0*/  BRA `(.L_x_2870) ;  /* 0xffffc64000007947 */ /* 0x000fea000383ffff */
        .weak           $__internal_45_$__cuda_sm70_shflsync_bfly_p
        .type           $__internal_45_$__cuda_sm70_shflsync_bfly_p,@function
        .size           $__internal_45_$__cuda_sm70_shflsync_bfly_p,($__internal_46_$__cuda_sm70_shflsync_idx_p - $__internal_45_$__cuda_sm70_shflsync_bfly_p)
$__internal_45_$__cuda_sm70_shflsync_bfly_p:
[----:B------:R-:W-:Y:S02]  /*178c0*/  MOV R188, 0xffffffff ;  /* 0xffffffff00bc7802 */ /* 0x000fe40000000f00 */
[----:B------:R-:W-:Y:S02]  /*178d0*/  MOV R3, 0x1f ;  /* 0x0000001f00037802 */ /* 0x000fe40000000f00 */
[----:B------:R-:W-:Y:S04]  /*178e0*/  WARPSYNC R188 ;  /* 0x000000bc00007348 */ /* 0x000fe80003800000 */
[----:B------:R1:W2:Y:S02]  /*178f0*/  SHFL.BFLY PT, R0, R4, R0, R3 ;  /* 0x0c00000004007389 */ /* 0x0002a400000e0003 */
[----:B-1----:R-:W-:-:S04]  /*17900*/  MOV R3, 0x0 ;  /* 0x0000000000037802 */ /* 0x002fc80000000f00 */
[----:B--2---:R-:W-:Y:S05]  /*17910*/  RET.REL.NODEC R2 `(_ZN7cutlass13device_kernelIN5flash19enable_sm80_to_sm89INS1_16FlashAttnFwdSm80INS1_25CollectiveMainloopFwdSm80ILi8ELi1ELb0EN4cute5tupleIJNS5_1CILi128EEENS7_ILi64EEENS7_ILi256EEEEEELi256ENS_10bfloat16_tEfNS_4arch4Sm80ELb1ELb0ELb1ELb1ELb1ELb0ELb1ELb1EEENS1_21CollectiveEpilogueFwdINS6_IJS8_SA_S9_EEENS6_IJNS7_ILi1EEESI_SI_EEESC_SE_Li256ELb1ELb1ELb1ELb0EEENS1_36VarlenDynamicPersistentTileSchedulerILi128ELi64ELi256ELi256ELb1ELb1ELb0ELb1ELb1ELb1EEEEEEEEEvNT_6ParamsE) ;  /* 0xfffe86e002007950 */ /* 0x004fea0003c3ffff */
        .weak           $__internal_46_$__cuda_sm70_shflsync_idx_p
        .type           $__internal_46_$__cuda_sm70_shflsync_idx_p,@function
        .size           $__internal_46_$__cuda_sm70_shflsync_idx_p,($__internal_47_$__cuda_sm70_shflsync_up_p - $__internal_46_$__cuda_sm70_shflsync_idx_p)
$__internal_46_$__cuda_sm70_shflsync_idx_p:
[----:B------:R-:W-:-:S04]  /*17920*/  MOV R244, 0xffffffff ;  /* 0xffffffff00f47802 */ /* 0x000fc80000000f00 */
[----:B------:R-:W-:Y:S04]  /*17930*/  WARPSYNC R244 ;  /* 0x000000f400007348 */ /* 0x000fe80003800000 */
[----:B------:R1:W2:Y:S02]  /*17940*/  SHFL.IDX PT, R219, R219, R2, R220 ;  /* 0x00000002dbdb7389 */ /* 0x0002a400000e00dc */
[----:B-1----:R-:W-:Y:S02]  /*17950*/  MOV R2, R3 ;  /* 0x0000000300027202 */ /* 0x002fe40000000f00 */
[----:B------:R-:W-:-:S04]  /*17960*/  MOV R3, 0x0 ;  /* 0x0000000000037802 */ /* 0x000fc80000000f00 */
[----:B--2---:R-:W-:Y:S05]  /*17970*/  RET.REL.NODEC R2 `(_ZN7cutlass13device_kernelIN5flash19enable_sm80_to_sm89INS1_16FlashAttnFwdSm80INS1_25CollectiveMainloopFwdSm80ILi8ELi1ELb0EN4cute5tupleIJNS5_1CILi128EEENS7_ILi64EEENS7_ILi256EEEEEELi256ENS_10bfloat16_tEfNS_4arch4Sm80ELb1ELb0ELb1ELb1ELb1ELb0ELb1ELb1EEENS1_21CollectiveEpilogueFwdINS6_IJS8_SA_S9_EEENS6_IJNS7_ILi1EEESI_SI_EEESC_SE_Li256ELb1ELb1ELb1ELb0EEENS1_36VarlenDynamicPersistentTileSchedulerILi128ELi64ELi256ELi256ELb1ELb1ELb0ELb1ELb1ELb1EEEEEEEEEvNT_6ParamsE) ;  /* 0xfffe868002007950 */ /* 0x004fea0003c3ffff */
        .weak           $__internal_47_$__cuda_sm70_shflsync_up_p
        .type           $__internal_47_$__cuda_sm70_shflsync_up_p,@function
        .size           $__internal_47_$__cuda_sm70_shflsync_up_p,($__internal_48_$__cuda_sm70_votesync_ballot - $__internal_47_$__cuda_sm70_shflsync_up_p)
$__internal_47_$__cuda_sm70_shflsync_up_p:
[----:B------:R-:W-:Y:S02]  /*17980*/  MOV R4, RZ ;  /* 0x000000ff00047202 */ /* 0x000fe40000000f00 */
[----:B------:R-:W-:-:S04]  /*17990*/  MOV R10, 0xffffffff ;  /* 0xffffffff000a7802 */ /* 0x000fc80000000f00 */
[----:B------:R-:W-:Y:S04]  /*179a0*/  WARPSYNC R10 ;  /* 0x0000000a00007348 */ /* 0x000fe80003800000 */
[----:B------:R1:W2:Y:S02]  /*179b0*/  SHFL.UP PT, R4, R0, R3, R4 ;  /* 0x0400000300047389 */ /* 0x0002a400000e0004 */
[----:B-1----:R-:W-:-:S04]  /*179c0*/  MOV R3, 0x0 ;  /* 0x0000000000037802 */ /* 0x002fc80000000f00 */
[----:B--2---:R-:W-:Y:S05]  /*179d0*/  RET.REL.NODEC R2 `(_ZN7cutlass13device_kernelIN5flash19enable_sm80_to_sm89INS1_16FlashAttnFwdSm80INS1_25CollectiveMainloopFwdSm80ILi8ELi1ELb0EN4cute5tupleIJNS5_1CILi128EEENS7_ILi64EEENS7_ILi256EEEEEELi256ENS_10bfloat16_tEfNS_4arch4Sm80ELb1ELb0ELb1ELb1ELb1ELb0ELb1ELb1EEENS1_21CollectiveEpilogueFwdINS6_IJS8_SA_S9_EEENS6_IJNS7_ILi1EEESI_SI_EEESC_SE_Li256ELb1ELb1ELb1ELb0EEENS1_36VarlenDynamicPersistentTileSchedulerILi128ELi64ELi256ELi256ELb1ELb1ELb0ELb1ELb1ELb1EEEEEEEEEvNT_6ParamsE) ;  /* 0xfffe862002007950 */ /* 0x004fea0003c3ffff */
        .weak           $__internal_48_$__cuda_sm70_votesync_ballot
        .type           $__internal_48_$__cuda_sm70_votesync_ballot,@function
        .size           $__internal_48_$__cuda_sm70_votesync_ballot,(.L_x_3290 - $__internal_48_$__cuda_sm70_votesync_ballot)
$__internal_48_$__cuda_sm70_votesync_ballot:
[----:B------:R-:W-:Y:S01]  /*179e0*/  ISETP.NE.U32.AND P0, PT, R0, 0x1, PT ;  /* 0x000000010000780c */ /* 0x000fe20003f05070 */
[----:B------:R-:W-:-:S04]  /*179f0*/  IMAD.MOV.U32 R3, RZ, RZ, -0x1 ;  /* 0xffffffffff037424 */ /* 0x000fc800078e00ff */
[----:B------:R-:W-:Y:S08]  /*17a00*/  WARPSYNC R3 ;  /* 0x0000000300007348 */ /* 0x000ff00003800000 */
[----:B------:R-:W-:-:S04]  /*17a10*/  VOTE.ANY R0, PT, !P0 ;  /* 0x0000000000007806 */ /* 0x000fc800040e0100 */
[----:B------:R-:W-:Y:S01]  /*17a20*/  LOP3.LUT R0, R0, R3, RZ, 0xc0, !PT ;  /* 0x0000000300007212 */ /* 0x000fe200078ec0ff */
[----:B------:R-:W-:-:S04]  /*17a30*/  IMAD.MOV.U32 R3, RZ, RZ, 0x0 ;  /* 0x00000000ff037424 */ /* 0x000fc800078e00ff */
[----:B------:R-:W-:Y:S05]  /*17a40*/  RET.REL.NODEC R2 `(_ZN7cutlass13device_kernelIN5flash19enable_sm80_to_sm89INS1_16FlashAttnFwdSm80INS1_25CollectiveMainloopFwdSm80ILi8ELi1ELb0EN4cute5tupleIJNS5_1CILi128EEENS7_ILi64EEENS7_ILi256EEEEEELi256ENS_10bfloat16_tEfNS_4arch4Sm80ELb1ELb0ELb1ELb1ELb1ELb0ELb1ELb1EEENS1_21CollectiveEpilogueFwdINS6_IJS8_SA_S9_EEENS6_IJNS7_ILi1EEESI_SI_EEESC_SE_Li256ELb1ELb1ELb1ELb0EEENS1_36VarlenDynamicPersistentTileSchedulerILi128ELi64ELi256ELi256ELb1ELb1ELb0ELb1ELb1ELb1EEEEEEEEEvNT_6ParamsE) ;  /* 0xfffe85b002007950 */ /* 0x000fea0003c3ffff */
.L_x_2927:
        /* <DEDUP_REMOVED lines=11> */
.L_x_3290:


//--------------------- .text._ZN7cutlass13device_kernelIN5flash19enable_sm80_to_sm89INS1_16FlashAttnFwdSm80INS1_25CollectiveMainloopFwdSm80ILi8ELi1ELb0EN4cute5tupleIJNS5_1CILi128EEENS7_ILi48EEENS7_ILi256EEEEEELi256ENS_10bfloat16_tEfNS_4arch4Sm80ELb1ELb0ELb1ELb1ELb1ELb1ELb1ELb1EEENS1_21CollectiveEpilogueFwdINS6_IJS8_SA_S9_EEENS6_IJNS7_ILi1EEESI_SI_EEESC_SE_Li256ELb1ELb1ELb1ELb0EEENS1_36VarlenDynamicPersistentTileSchedulerILi128ELi48ELi256ELi256ELb1ELb1ELb0ELb1ELb1ELb1EEEEEEEEEvNT_6ParamsE --------------------------
	.section	.text._ZN7cutlass13device_kernelIN5flash19enable_sm80_to_sm89INS1_16FlashAttnFwdSm80INS1_25CollectiveMainloopFwdSm80ILi8ELi1ELb0EN4cute5tupleIJNS5_1CILi128EEENS7_ILi48EEENS7_ILi256EEEEEELi256ENS_10bfloat16_tEfNS_4arch4Sm80ELb1ELb0ELb1ELb1ELb1ELb1ELb1ELb1EEENS1_21CollectiveEpilogueFwdINS6_IJS8_SA_S9_EEENS6_IJNS7_ILi1EEESI_SI_EEESC_SE_Li256ELb1ELb1ELb1ELb0EEENS1_36VarlenDynamicPersistentTileSchedulerILi128ELi48ELi256ELi256ELb1ELb1ELb0ELb1ELb1ELb1EEEEEEEEEvNT_6ParamsE,"ax",@progbits
	.sectioninfo	@"SHI_REGISTERS=255"
	.align	128
.text._ZN7cutlass13device_kernelIN5flash19enable_sm80_to_sm89INS1_16FlashAttnFwdSm80INS1_25CollectiveMainloopFwdSm80ILi8ELi1ELb0EN4cute5tupleIJNS5_1CILi128EEENS7_ILi48EEENS7_ILi256EEEEEELi256ENS_10bfloat16_tEfNS_4arch4Sm80ELb1ELb0ELb1ELb1ELb1ELb1ELb1ELb1EEENS1_21CollectiveEpilogueFwdINS6_IJS8_SA_S9_EEENS6_IJNS7_ILi1EEESI_SI_EEESC_SE_Li256ELb1ELb1ELb1ELb0EEENS1_36VarlenDynamicPersistentTileSchedulerILi128ELi48ELi256ELi256ELb1ELb1ELb0ELb1ELb1ELb1EEEEEEEEEvNT_6ParamsE:
        .type           _ZN7cutlass13device_kernelIN5flash19enable_sm80_to_sm89INS1_16FlashAttnFwdSm80INS1_25CollectiveMainloopFwdSm80ILi8ELi1ELb0EN4cute5tupleIJNS5_1CILi128EEENS7_ILi48EEENS7_ILi256EEEEEELi256ENS_10bfloat16_tEfNS_4arch4Sm80ELb1ELb0ELb1ELb1ELb1ELb1ELb1ELb1EEENS1_21CollectiveEpilogueFwdINS6_IJS8_SA_S9_EEENS6_IJNS7_ILi1EEESI_SI_EEESC_SE_Li256ELb1ELb1ELb1ELb0EEENS1_36VarlenDynamicPersistentTileSchedulerILi128ELi48ELi256ELi256ELb1ELb1ELb0ELb1ELb1ELb1EEEEEEEEEvNT_6ParamsE,@function
        .size           _ZN7cutlass13device_kernelIN5flash19enable_sm80_to_sm89INS1_16FlashAttnFwdSm80INS1_25CollectiveMainloopFwdSm80ILi8ELi1ELb0EN4cute5tupleIJNS5_1CILi128EEENS7_ILi48EEENS7_ILi256EEEEEELi256ENS_10bfloat16_tEfNS_4arch4Sm80ELb1ELb0ELb1ELb1ELb1ELb1ELb1ELb1EEENS1_21CollectiveEpilogueFwdINS6_IJS8_SA_S9_EEENS6_IJNS7_ILi1EEESI_SI_EEESC_SE_Li256ELb1ELb1ELb1ELb0EEENS1_36VarlenDynamicPersistentTileSchedulerILi128ELi48ELi256ELi256ELb1ELb1ELb0ELb1ELb1ELb1EEEEEEEEEvNT_6ParamsE,(.L_x_3295 - _ZN7cutlass13device_kernelIN5flash19enable_sm80_to_sm89INS1_16FlashAttnFwdSm80INS1_25CollectiveMainloopFwdSm80ILi8ELi1ELb0EN4cute5tupleIJNS5_1CILi128EEENS7_ILi48EEENS7_ILi256EEEEEELi256ENS_10bfloat16_tEfNS_4arch4Sm80ELb1ELb0ELb1ELb1ELb1ELb1ELb1ELb1EEENS1_21CollectiveEpilogueFwdINS6_IJS8_SA_S9_EEENS6_IJNS7_ILi1EEESI_SI_EEESC_SE_Li256ELb1ELb1ELb1ELb0EEENS1_36VarlenDynamicPersistentTileSchedulerILi128ELi48ELi256ELi256ELb1ELb1ELb0ELb1ELb1ELb1EEEEEEEEEvNT_6ParamsE)
        .other          _ZN7cutlass13device_kernelIN5flash19enable_sm80_to_sm89INS1_16FlashAttnFwdSm80INS1_25CollectiveMainloopFwdSm80ILi8ELi1ELb0EN4cute5tupleIJNS5_1CILi128EEENS7_ILi48EEENS7_ILi256EEEEEELi256ENS_10bfloat16_tEfNS_4arch4Sm80ELb1ELb0ELb1ELb1ELb1ELb1ELb1ELb1EEENS1_21CollectiveEpilogueFwdINS6_IJS8_SA_S9_EEENS6_IJNS7_ILi1EEESI_SI_EEESC_SE_Li256ELb1ELb1ELb1ELb0EEENS1_36VarlenDynamicPersistentTileSchedulerILi128ELi48ELi256ELi256ELb1ELb1ELb0ELb1ELb1ELb1EEEEEEEEEvNT_6ParamsE,@"STO_CUDA_ENTRY STV_DEFAULT"
_ZN7cutlass13device_kernelIN5flash19enable_sm80_to_sm89INS1_16FlashAttnFwdSm80INS1_25CollectiveMainloopFwdSm80ILi8ELi1ELb0EN4cute5tupleIJNS5_1CILi128EEENS7_ILi48EEENS7_ILi256EEEEEELi256ENS_10bfloat16_tEfNS_4arch4Sm80ELb1ELb0ELb1ELb1ELb1ELb1ELb1ELb1EEENS1_21CollectiveEpilogueFwdINS6_IJS8_SA_S9_EEENS6_IJNS7_ILi1EEESI_SI_EEESC_SE_Li256ELb1ELb1ELb1ELb0EEENS1_36VarlenDynamicPersistentTileSchedulerILi128ELi48ELi256ELi256ELb1ELb1ELb0ELb1ELb1ELb1EEEEEEEEEvNT_6ParamsE:
        /* <DEDUP_REMOVED lines=54> */
.L_x_2933:
        /* <DEDUP_REMOVED lines=16> */
.L_x_3171:
        /* <DEDUP_REMOVED lines=16> */
.L_x_3172:
[----:B--2---:R-:W-:-:S05]  /*0560*/  IMAD R0, R0, c[0x0][0x538], RZ ;  /* 0x00014e0000007a24 */ /* 0x004fca00078e02ff */
[----:B------:R-:W-:-:S04]  /*0570*/  IADD3 R6, R0, R6, RZ ;  /* 0x0000000600067210 */ /* 0x000fc80007ffe0ff */
[----:B------:R-:W-:-:S13]  /*0580*/  ISETP.GT.AND P0, PT, R6, UR4, PT ;  /* 0x0000000406007c0c */ /* 0x000fda000bf04270 */
[----:B-1----:R-:W-:Y:S05]  /*0590*/  @!P0 BRA `(.L_x_2933) ;  /* 0xfffffdc000008947 */ /* 0x002fea000383ffff */
.L_x_2929:
[----:B------:R-:W-:-:S05]  /*05a0*/  IADD3 R6, -R0, R6, RZ ;  /* 0x0000000600067210 */ /* 0x000fca0007ffe1ff */
[----:B------:R-:W-:-:S05]  /*05b0*/  IMAD R0, R4, c[0x0][0x538], R6 ;  /* 0x00014e0004007a24 */ /* 0x000fca00078e0206 */
[----:B------:R-:W-:Y:S01]  /*05c0*/  ISETP.GT.AND P0, PT, R0, UR4, PT ;  /* 0x0000000400007c0c */ /* 0x000fe2000bf04270 */
[----:B------:R-:W-:-:S12]  /*05d0*/  BRA.DIV ~URZ, `(.L_x_2934) ;  /* 0x000234027f007947 */ /* 0x000fd8000b800000 */
[----:B------:R-:W-:-:S04]  /*05e0*/  VOTE.ANY R13, PT, !P0 ;  /* 0x00000000000d7806 */ /* 0x000fc800040e0100 */
.L_x_3173:
[----:B------:R-:W1:Y:S02]  /*05f0*/  POPC R0, R13 ;  /* 0x0000000d00007309 */ /* 0x000e640000000000 */
[----:B-1----:R-:W-:-:S05]  /*0600*/  IADD3 R2, R0, R7, RZ ;  /* 0x0000000700027210 */ /* 0x002fca0007ffe0ff */
[----:B------:R1:W-:Y:S01]  /*0610*/  STL [R1+0x1c], R2 ;  /* 0x00001c0201007387 */ /* 0x0003e20000100800 */
[----:B------:R-:W-:Y:S05]  /*0620*/  BRA.DIV ~URZ, `(.L_x_2935) ;  /* 0x000233f27f007947 */ /* 0x000fea000b800000 */
[----:B------:R2:W3:Y:S01]  /*0630*/  SHFL.IDX PT, R12, R9, R0, 0x1f ;  /* 0x00001f00090c7589 */ /* 0x0004e200000e0000 */
[----:B------:R-:W-:-:S03]  /*0640*/  MOV R5, RZ ;  /* 0x000000ff00057202 */ /* 0x000fc60000000f00 */
[----:B------:R2:W4:Y:S04]  /*0650*/  SHFL.IDX PT, R9, R8, R0, 0x1f ;  /* 0x00001f0008097589 */ /* 0x00052800000e0000 */
.L_x_3174:
[----:B------:R-:W-:Y:S01]  /*0660*/  ISETP.NE.AND P0, PT, R13, RZ, PT ;  /* 0x000000ff0d00720c */ /* 0x000fe20003f05270 */
[----:B------:R-:W-:-:S12]  /*0670*/  BSSY B0, `(.L_x_2936) ;  /* 0x0000005000007945 */ /* 0x000fd80003800000 */
[----:B------:R-:W-:Y:S05]  /*0680*/  @!P0 BRA `(.L_x_2937) ;  /* 0x0000003000008947 */ /* 0x000fea0003800000 */
[----:B-1----:R-:W-:Y:S01]  /*0690*/  IADD3 R2, R0, -0x1, RZ ;  /* 0xffffffff00027810 */ /* 0x002fe20007ffe0ff */
[----:B------:R-:W-:Y:S05]  /*06a0*/  BRA.DIV ~URZ, `(.L_x_2938) ;  /* 0x000234527f007947 */ /* 0x000fea000b800000 */
[----:B------:R1:W2:Y:S02]  /*06b0*/  SHFL.IDX PT, R5, R4, R2, 0x1f ;  /* 0x00001f0204057589 */ /* 0x0002a400000e0000 */
.L_x_2937:
[----:B------:R-:W-:Y:S05]  /*06c0*/  BSYNC B0 ;  /* 0x0000000000007941 */ /* 0x000fea0003800000 */
.L_x_2936:
[----:B--2---:R-:W-:Y:S01]  /*06d0*/  IMAD R0, R5, c[0x0][0x538], R6 ;  /* 0x00014e0005007a24 */ /* 0x004fe200078e0206 */
[----:B----4-:R-:W-:Y:S01]  /*06e0*/  ISETP.NE.AND P0, PT, R9, 0x1, PT ;  /* 0x000000010900780c */ /* 0x010fe20003f05270 */
[----:B------:R-:W-:Y:S03]  /*06f0*/  BSSY B0, `(.L_x_2939) ;  /* 0x0000089000007945 */ /* 0x000fe60003800000 */
[----:B------:R2:W-:Y:S01]  /*0700*/  STL [R1+0x10], R0 ;  /* 0x0000100001007387 */ /* 0x0005e20000100800 */
[----:B------:R-:W-:-:S08]  /*0710*/  IADD3 R11, -R0, UR4, RZ ;  /* 0x00000004000b7c10 */ /* 0x000fd0000fffe1ff */
[----:B------:R-:W-:Y:S05]  /*0720*/  @!P0 BRA `(.L_x_2940) ;  /* 0x000003f000008947 */ /* 0x000fea0003800000 */
[-C--:B--23--:R-:W-:Y:S02]  /*0730*/  IABS R0, R12.reuse ;  /* 0x0000000c00007213 */ /* 0x08cfe40000000000 */
[----:B------:R-:W-:-:S03]  /*0740*/  IABS R6, R12 ;  /* 0x0000000c00067213 */ /* 0x000fc60000000000 */
[----:B------:R-:W-:Y:S01]  /*0750*/  IMAD.MOV.U32 R5, RZ, RZ, R0 ;  /* 0x000000ffff057224 */ /* 0x000fe200078e0000 */
[----:B------:R-:W-:-:S03]  /*0760*/  IABS R0, R9 ;  /* 0x0000000900007213 */ /* 0x000fc60000000000 */
[----:B-1----:R-:W1:Y:S02]  /*0770*/  I2F.RP R2, R5 ;  /* 0x0000000500027306 */ /* 0x002e640000209400 */
        /* <DEDUP_REMOVED lines=58> */
.L_x_2940:
[----:B------:R-:W4:Y:S01]  /*0b20*/  LDL R3, [R1+0x1c] ;  /* 0x00001c0001037983 */ /* 0x000f220000100800 */
[----:B-1----:R-:W-:-:S04]  /*0b30*/  IMAD.MOV.U32 R2, RZ, RZ, 0x4 ;  /* 0x00000004ff027424 */ /* 0x002fc800078e00ff */
[----:B----4-:R-:W-:-:S05]  /*0b40*/  IMAD.WIDE R2, R3, R2, c[0x0][0x590] ;  /* 0x0001640003027625 */ /* 0x010fca00078e0202 */
[----:B------:R-:W4:Y:S02]  /*0b50*/  LDG.E R7, [R2.64] ;  /* 0x0000000602077981 */ /* 0x000f24000c1e1900 */
[----:B---34-:R-:W-:-:S05]  /*0b60*/  IMAD R9, R7, R12, RZ ;  /* 0x0000000c07097224 */ /* 0x018fca00078e02ff */
[-C--:B--2---:R-:W-:Y:S02]  /*0b70*/  IABS R0, R9.reuse ;  /* 0x0000000900007213 */ /* 0x084fe40000000000 */
        /* <DEDUP_REMOVED lines=64> */
.L_x_2941:
[----:B------:R-:W-:Y:S05]  /*0f80*/  BSYNC B0 ;  /* 0x0000000000007941 */ /* 0x000fea0003800000 */
.L_x_2939:
[----:B------:R-:W-:-:S04]  /*0f90*/  LOP3.LUT R0, RZ, R0, RZ, 0x33, !PT ;  /* 0x00000000ff007212 */ /* 0x000fc800078e33ff */
[----:B------:R-:W-:-:S05]  /*0fa0*/  IADD3 R0, R0, R12, RZ ;  /* 0x0000000c00007210 */ /* 0x000fca0007ffe0ff */
[----:B------:R2:W-:Y:S01]  /*0fb0*/  STL [R1+0x14], R0 ;  /* 0x0000140001007387 */ /* 0x0005e20000100800 */
[----:B------:R-:W-:Y:S05]  /*0fc0*/  BRA `(.L_x_2942) ;  /* 0x0000006000007947 */ /* 0x000fea0003800000 */
.L_x_2930:
[----:B------:R-:W-:Y:S01]  /*0fd0*/  MOV R0, UR4 ;  /* 0x0000000400007c02 */ /* 0x000fe20008000f00 */
[----:B------:R-:W-:Y:S04]  /*0fe0*/  STL [R1+0x14], RZ ;  /* 0x000014ff01007387 */ /* 0x000fe80000100800 */
[----:B------:R-:W-:Y:S04]  /*0ff0*/  STL [R1+0x18], RZ ;  /* 0x000018ff01007387 */ /* 0x000fe80000100800 */
[----:B------:R1:W-:Y:S02]  /*1000*/  STL [R1+0x10], R0 ;  /* 0x0000100001007387 */ /* 0x0003e40000100800 */
[----:B-1----:R-:W-:-:S05]  /*1010*/  MOV R0, c[0x0][0x53c] ;  /* 0x00014f0000007a02 */ /* 0x002fca0000000f00 */
[----:B------:R1:W-:Y:S02]  /*1020*/  STL [R1+0x1c], R0 ;  /* 0x00001c0001007387 */ /* 0x0003e40000100800 */
.L_x_2942:
        /* <DEDUP_REMOVED lines=8> */
.L_x_2928:
[----:B-12---:R-:W2:Y:S02]  /*10b0*/  LDL R0, [R1+0x1c] ;  /* 0x00001c0001007983 */ /* 0x006ea40000100800 */
[----:B--2---:R-:W-:-:S13]  /*10c0*/  ISETP.GE.AND P0, PT, R0, c[0x0][0x53c], PT ;  /* 0x00014f0000007a0c */ /* 0x004fda0003f06270 */
[----:B------:R-:W-:Y:S05]  /*10d0*/  @P0 EXIT ;  /* 0x000000000000094d */ /* 0x000fea0003800000 */
[----:B------:R-:W1:Y:S01]  /*10e0*/  S2R R13, SR_TID.X ;  /* 0x00000000000d7919 */ /* 0x000e620000002100 */
[----:B------:R-:W-:Y:S01]  /*10f0*/  IMAD.MOV.U32 R22, RZ, RZ, 0x40 ;  /* 0x00000040ff167424 */ /* 0x000fe200078e00ff */
[----:B------:R-:W-:Y:S01]  /*1100*/  ULDC UR4, c[0x0][0x2ac] ;  /* 0x0000ab0000047ab9 */ /* 0x000fe20000000800 */
[----:B------:R-:W-:Y:S01]  /*1110*/  IMAD.MOV.U32 R21, RZ, RZ, 0x20 ;  /* 0x00000020ff157424 */ /* 0x000fe200078e00ff */
[----:B------:R-:W-:Y:S02]  /*1120*/  ULDC UR5, c[0x0][0x1d0] ;  /* 0x0000740000057ab9 */ /* 0x000fe40000000800 */
[----:B------:R-:W-:Y:S01]  /*1130*/  UIMAD UR5, UR4, UR5, URZ ;  /* 0x00000005040572a4 */ /* 0x000fe2000f8e023f */
[----:B-1----:R-:W-:-:S04]  /*1140*/  SHF.R.S32.HI R12, RZ, 0x1f, R13 ;  /* 0x0000001fff0c7819 */ /* 0x002fc8000001140d */
[CC--:B------:R-:W-:Y:S02]  /*1150*/  LEA.HI R3, R12.reuse, R13.reuse, RZ, 0x4 ;  /* 0x0000000d0c037211 */ /* 0x0c0fe400078f20ff */
[----:B------:R-:W-:Y:S02]  /*1160*/  LEA.HI R8, R12, R13, RZ, 0x2 ;  /* 0x0000000d0c087211 */ /* 0x000fe400078f10ff */
[----:B------:R-:W-:Y:S02]  /*1170*/  LOP3.LUT R0, R3, 0xfffffff0, RZ, 0xc0, !PT ;  /* 0xfffffff003007812 */ /* 0x000fe400078ec0ff */
[----:B---3--:R-:W-:Y:S02]  /*1180*/  SHF.R.S32.HI R4, RZ, 0x4, R3 ;  /* 0x00000004ff047819 */ /* 0x008fe40000011403 */
        /* <DEDUP_REMOVED lines=62> */
[C---:B------:R-:W-:Y:S01]  /*1570*/  IADD3 R17, R143.reuse, 0x20, RZ ;  /* 0x000000208f117810 */ /* 0x040fe20007ffe0ff */
        /* <DEDUP_REMOVED lines=56> */
[CC--:B------:R-:W-:Y:S02]  /*1900*/  IADD3 R4, R13.reuse, R11.reuse, R14 ;  /* 0x0000000b0d047210 */ /* 0x0c0fe40007ffe00e */
[----:B------:R-:W-:Y:S02]  /*1910*/  LOP3.LUT R5, R13, R11, RZ, 0xfc, !PT ;  /* 0x0000000b0d057212 */ /* 0x000fe400078efcff */
[----:B------:R-:W-:Y:S01]  /*1920*/  @P0 IADD3 R23, R0, 0x10, RZ ;  /* 0x0000001000170810 */ /* 0x000fe20007ffe0ff */
[--C-:B------:R-:W-:Y:S01]  /*1930*/  IMAD R0, R149, 0x20, R143.reuse ;  /* 0x0000002095007824 */ /* 0x100fe200078e028f */
[----:B------:R-:W-:Y:S02]  /*1940*/  SHF.R.S32.HI R9, RZ, 0x1f, R143 ;  /* 0x0000001fff097819 */ /* 0x000fe4000001148f */
[----:B------:R-:W-:Y:S01]  /*1950*/  LOP3.LUT R9, R19, 0x7ffffffc, RZ, 0xc0, !PT ;  /* 0x7ffffffc13097812 */ /* 0x000fe200078ec0ff */
[----:B------:R-:W-:Y:S01]  /*1960*/  STL [R1+0x38], R23 ;  /* 0x0000381701007387 */ /* 0x000fe20000100800 */
[----:B------:R-:W-:-:S02]  /*1970*/  LOP3.LUT R11, R6, R34, RZ, 0x3c, !PT ;  /* 0x00000022060b7212 */ /* 0x000fc400078e3cff */
[----:B------:R-:W-:Y:S02]  /*1980*/  SHF.R.S32.HI R19, RZ, 0x1f, R148 ;  /* 0x0000001fff137819 */ /* 0x000fe40000011494 */
[----:B------:R-:W-:Y:S01]  /*1990*/  SHF.R.S32.HI R10, RZ, 0x1f, R146 ;  /* 0x0000001fff0a7819 */ /* 0x000fe20000011492 */
[----:B------:R1:W-:Y:S01]  /*19a0*/  STL [R1+0x188], R11 ;  /* 0x0001880b01007387 */ /* 0x0003e20000100800 */
[----:B------:R-:W-:Y:S02]  /*19b0*/  IADD3 R147, R144, 0x60, RZ ;  /* 0x0000006090937810 */ /* 0x000fe40007ffe0ff */
[--C-:B------:R-:W-:Y:S01]  /*19c0*/  LOP3.LUT R14, R250, 0x38, R140.reuse, 0xf8, !PT ;  /* 0x00000038fa0e7812 */ /* 0x100fe200078ef88c */
[----:B------:R-:W-:Y:S01]  /*19d0*/  STL [R1+0xdc], R19 ;  /* 0x0000dc1301007387 */ /* 0x000fe20000100800 */
[----:B------:R-:W-:Y:S02]  /*19e0*/  SHF.R.S32.HI R6, RZ, 0x1f, R147 ;  /* 0x0000001fff067819 */ /* 0x000fe40000011493 */
[--C-:B------:R-:W-:Y:S01]  /*19f0*/  LOP3.LUT R13, R33, 0x38, R140.reuse, 0xf8, !PT ;  /* 0x00000038210d7812 */ /* 0x100fe200078ef88c */
[----:B------:R2:W-:Y:S01]  /*1a00*/  STL [R1+0xd8], R10 ;  /* 0x0000d80a01007387 */ /* 0x0005e20000100800 */
[----:B------:R-:W-:-:S02]  /*1a10*/  LOP3.LUT R12, R32, 0x38, R140, 0xf8, !PT ;  /* 0x00000038200c7812 */ /* 0x000fc400078ef88c */
[----:B------:R-:W-:Y:S01]  /*1a20*/  LOP3.LUT R14, R8, R14, R29, 0xf6, !PT ;  /* 0x0000000e080e7212 */ /* 0x000fe200078ef61d */
[----:B------:R3:W-:Y:S01]  /*1a30*/  STL [R1+0xd4], R6 ;  /* 0x0000d40601007387 */ /* 0x0007e20000100800 */
[----:B------:R-:W-:Y:S02]  /*1a40*/  LOP3.LUT R13, R27, R13, R28, 0xf6, !PT ;  /* 0x0000000d1b0d7212 */ /* 0x000fe400078ef61c */
[----:B------:R-:W-:Y:S02]  /*1a50*/  LEA R151, R2, 0xa080, 0x1 ;  /* 0x0000a08002977811 */ /* 0x000fe400078e08ff */
[----:B------:R-:W-:Y:S02]  /*1a60*/  SHF.R.S32.HI R2, RZ, 0x3, R3 ;  /* 0x00000003ff027819 */ /* 0x000fe40000011403 */
[----:B------:R-:W-:Y:S02]  /*1a70*/  LOP3.LUT R232, R3, 0xfffffff8, RZ, 0xc0, !PT ;  /* 0xfffffff803e87812 */ /* 0x000fe400078ec0ff */
[----:B------:R-:W-:-:S02]  /*1a80*/  SEL R3, R21, 0xffffffe0, !P4 ;  /* 0xffffffe015037807 */ /* 0x000fc40006000000 */
[----:B------:R-:W-:Y:S02]  /*1a90*/  LEA R200, R4, 0x10080, 0x1 ;  /* 0x0001008004c87811 */ /* 0x000fe400078e08ff */
[----:B-1----:R-:W-:Y:S02]  /*1aa0*/  LOP3.LUT R11, R11, R7, RZ, 0xfc, !PT ;  /* 0x000000070b0b7212 */ /* 0x002fe400078efcff */
[----:B------:R-:W-:Y:S01]  /*1ab0*/  LEA R196, R5, 0x4080, 0x1 ;  /* 0x0000408005c47811 */ /* 0x000fe200078e08ff */
[----:B------:R-:W-:Y:S01]  /*1ac0*/  IMAD.IADD R201, R200, 0x1, R3 ;  /* 0x00000001c8c97824 */ /* 0x000fe200078e0203 */
[C---:B------:R-:W-:Y:S01]  /*1ad0*/  IADD3 R220, R140.reuse, 0x80, RZ ;  /* 0x000000808cdc7810 */ /* 0x040fe20007ffe0ff */
[----:B------:R-:W-:Y:S01]  /*1ae0*/  IMAD.SHL.U32 R219, R11, 0x2, RZ ;  /* 0x000000020bdb7824 */ /* 0x000fe200078e00ff */
[----:B------:R-:W-:Y:S01]  /*1af0*/  LEA R11, R13, 0x10080, 0x1 ;  /* 0x000100800d0b7811 */ /* 0x000fe200078e08ff */
[----:B------:R-:W-:Y:S01]  /*1b00*/  IMAD.IADD R197, R3, 0x1, R196 ;  /* 0x0000000103c57824 */ /* 0x000fe200078e02c4 */
[----:B------:R-:W-:Y:S01]  /*1b10*/  IADD3 R221, R140, 0xc0, RZ ;  /* 0x000000c08cdd7810 */ /* 0x000fe20007ffe0ff */
[----:B--2---:R-:W-:Y:S01]  /*1b20*/  IMAD.IADD R10, R31, 0x1, -R9 ;  /* 0x000000011f0a7824 */ /* 0x004fe200078e0a09 */
[----:B------:R-:W-:-:S02]  /*1b30*/  SEL R9, R21, 0xffffffe0, !P1 ;  /* 0xffffffe015097807 */ /* 0x000fc40004800000 */
[----:B---3--:R-:W-:Y:S01]  /*1b40*/  SEL R6, R22, 0xffffffc0, !P2 ;  /* 0xffffffc016067807 */ /* 0x008fe20005000000 */
[----:B------:R-:W-:Y:S01]  /*1b50*/  IMAD.SHL.U32 R47, R10, 0x2, RZ ;  /* 0x000000020a2f7824 */ /* 0x000fe200078e00ff */
[----:B------:R-:W-:Y:S01]  /*1b60*/  SHF.R.S32.HI R141, RZ, 0x1f, R140 ;  /* 0x0000001fff8d7819 */ /* 0x000fe2000001148c */
[----:B------:R-:W-:Y:S01]  /*1b70*/  IMAD R10, R20, 0x8, R30 ;  /* 0x00000008140a7824 */ /* 0x000fe200078e021e */
[----:B------:R-:W-:Y:S01]  /*1b80*/  SHF.R.S32.HI R145, RZ, 0x1f, R144 ;  /* 0x0000001fff917819 */ /* 0x000fe20000011490 */
[----:B------:R-:W-:Y:S01]  /*1b90*/  IMAD.IADD R4, R6, 0x1, R23 ;  /* 0x0000000106047824 */ /* 0x000fe200078e0217 */
[C---:B------:R-:W-:Y:S02]  /*1ba0*/  IADD3 R46, R47.reuse, 0x8, RZ ;  /* 0x000000082f2e7810 */ /* 0x040fe40007ffe0ff */
[----:B------:R1:W-:Y:S01]  /*1bb0*/  STL [R1+0x20], R10 ;  /* 0x0000200a01007387 */ /* 0x0003e20000100800 */
[C---:B------:R-:W-:Y:S02]  /*1bc0*/  IADD3 R45, R47.reuse, 0x10, RZ ;  /* 0x000000102f2d7810 */ /* 0x040fe40007ffe0ff */
[C---:B------:R-:W-:Y:S01]  /*1bd0*/  IADD3 R44, R47.reuse, 0x18, RZ ;  /* 0x000000182f2c7810 */ /* 0x040fe20007ffe0ff */
[----:B------:R-:W-:Y:S01]  /*1be0*/  STL [R1+0xc], R47 ;  /* 0x00000c2f01007387 */ /* 0x000fe20000100800 */
        /* <DEDUP_REMOVED lines=10> */
[----:B------:R-:W-:Y:S02]  /*1c90*/  IADD3 R34, R47, 0x68, RZ ;  /* 0x000000682f227810 */ /* 0x000fe40007ffe0ff */
[----:B-1----:R-:W-:Y:S02]  /*1ca0*/  LOP3.LUT R10, R25, R12, R26, 0xf6, !PT ;  /* 0x0000000c190a7212 */ /* 0x002fe400078ef61a */
[----:B------:R-:W-:Y:S02]  /*1cb0*/  LEA R12, R14, 0x10080, 0x1 ;  /* 0x000100800e0c7811 */ /* 0x000fe400078e08ff */
[----:B------:R-:W-:-:S02]  /*1cc0*/  LEA R10, R10, 0x10080, 0x1 ;  /* 0x000100800a0a7811 */ /* 0x000fc400078e08ff */
[C---:B------:R-:W-:Y:S01]  /*1cd0*/  IADD3 R33, R47.reuse, 0x70, RZ ;  /* 0x000000702f217810 */ /* 0x040fe20007ffe0ff */
[----:B------:R1:W-:Y:S01]  /*1ce0*/  STL [R1+0x180], R12 ;  /* 0x0001800c01007387 */ /* 0x0003e20000100800 */
        /* <DEDUP_REMOVED lines=10> */
[----:B--2---:R-:W-:Y:S01]  /*1d90*/  SEL R2, R22, 0xffffffc0, !P3 ;  /* 0xffffffc016027807 */ /* 0x004fe20005800000 */
[----:B------:R2:W-:Y:S01]  /*1da0*/  STL [R1+0xcc], R45 ;  /* 0x0000cc2d01007387 */ /* 0x0005e20000100800 */
[C---:B------:R-:W-:Y:S02]  /*1db0*/  IADD3 R25, R47.reuse, 0xb0, RZ ;  /* 0x000000b02f197810 */ /* 0x040fe40007ffe0ff */
[C---:B------:R-:W-:Y:S01]  /*1dc0*/  IADD3 R22, R47.reuse, 0xb8, RZ ;  /* 0x000000b82f167810 */ /* 0x040fe20007ffe0ff */
[----:B------:R2:W-:Y:S01]  /*1dd0*/  STL [R1+0xc8], R44 ;  /* 0x0000c82c01007387 */ /* 0x0005e20000100800 */
[C---:B------:R-:W-:Y:S01]  /*1de0*/  IADD3 R21, R47.reuse, 0xc0, RZ ;  /* 0x000000c02f157810 */ /* 0x040fe20007ffe0ff */
[----:B------:R-:W-:Y:S01]  /*1df0*/  IMAD.IADD R203, R200, 0x1, R2 ;  /* 0x00000001c8cb7824 */ /* 0x000fe200078e0202 */
[C---:B------:R-:W-:Y:S01]  /*1e00*/  IADD3 R20, R47.reuse, 0xc8, RZ ;  /* 0x000000c82f147810 */ /* 0x040fe20007ffe0ff */
[----:B------:R2:W-:Y:S01]  /*1e10*/  STL [R1+0x5c], R43 ;  /* 0x00005c2b01007387 */ /* 0x0005e20000100800 */
[C---:B------:R-:W-:Y:S01]  /*1e20*/  IADD3 R19, R47.reuse, 0xd0, RZ ;  /* 0x000000d02f137810 */ /* 0x040fe20007ffe0ff */
[C---:B------:R-:W-:Y:S01]  /*1e30*/  IMAD.IADD R199, R2.reuse, 0x1, R196 ;  /* 0x0000000102c77824 */ /* 0x040fe200078e02c4 */
[C---:B------:R-:W-:Y:S01]  /*1e40*/  IADD3 R14, R47.reuse, 0xd8, RZ ;  /* 0x000000d82f0e7810 */ /* 0x040fe20007ffe0ff */
[----:B------:R2:W-:Y:S01]  /*1e50*/  STL [R1+0x58], R42 ;  /* 0x0000582a01007387 */ /* 0x0005e20000100800 */
[----:B------:R-:W-:Y:S01]  /*1e60*/  IADD3 R13, R47, 0xe0, RZ ;  /* 0x000000e02f0d7810 */ /* 0x000fe20007ffe0ff */
[----:B------:R-:W-:Y:S01]  /*1e70*/  IMAD.IADD R202, R201, 0x1, R2 ;  /* 0x00000001c9ca7824 */ /* 0x000fe200078e0202 */
[C---:B-1----:R-:W-:Y:S01]  /*1e80*/  IADD3 R12, R47.reuse, 0xe8, RZ ;  /* 0x000000e82f0c7810 */ /* 0x042fe20007ffe0ff */
[----:B------:R1:W-:Y:S01]  /*1e90*/  STL [R1+0xc4], R41 ;  /* 0x0000c42901007387 */ /* 0x0003e20000100800 */
[C---:B---3--:R-:W-:Y:S01]  /*1ea0*/  IADD3 R11, R47.reuse, 0xf0, RZ ;  /* 0x000000f02f0b7810 */ /* 0x048fe20007ffe0ff */
[----:B------:R-:W-:Y:S01]  /*1eb0*/  IMAD.IADD R198, R2, 0x1, R197 ;  /* 0x0000000102c67824 */ /* 0x000fe200078e02c5 */
[----:B----4-:R-:W-:Y:S01]  /*1ec0*/  IADD3 R10, R47, 0xf8, RZ ;  /* 0x000000f82f0a7810 */ /* 0x010fe20007ffe0ff */
[----:B------:R3:W-:Y:S01]  /*1ed0*/  STL [R1+0xc0], R40 ;  /* 0x0000c02801007387 */ /* 0x0007e20000100800 */
[----:B------:R-:W-:-:S02]  /*1ee0*/  SHF.R.S32.HI R47, RZ, 0x1f, R46 ;  /* 0x0000001fff2f7819 */ /* 0x000fc4000001142e */
[----:B-----5:R-:W-:Y:S01]  /*1ef0*/  SHF.R.S32.HI R46, RZ, 0x1f, R45 ;  /* 0x0000001fff2e7819 */ /* 0x020fe2000001142d */
[----:B------:R4:W-:Y:S01]  /*1f00*/  STL [R1+0xbc], R39 ;  /* 0x0000bc2701007387 */ /* 0x0009e20000100800 */
[----:B--2---:R-:W-:Y:S02]  /*1f10*/  SHF.R.S32.HI R45, RZ, 0x1f, R44 ;  /* 0x0000001fff2d7819 */ /* 0x004fe4000001142c */
[----:B------:R-:W-:Y:S01]  /*1f20*/  SHF.R.S32.HI R238, RZ, 0x1f, R220 ;  /* 0x0000001fffee7819 */ /* 0x000fe200000114dc */
[----:B------:R2:W-:Y:S01]  /*1f30*/  STL [R1+0xb8], R38 ;  /* 0x0000b82601007387 */ /* 0x0005e20000100800 */
[----:B------:R-:W-:Y:S02]  /*1f40*/  SHF.R.S32.HI R44, RZ, 0x1f, R43 ;  /* 0x0000001fff2c7819 */ /* 0x000fe4000001142b */
[----:B------:R-:W-:Y:S01]  /*1f50*/  SHF.R.S32.HI R237, RZ, 0x1f, R221 ;  /* 0x0000001fffed7819 */ /* 0x000fe200000114dd */
[----:B------:R5:W-:Y:S01]  /*1f60*/  STL [R1+0xb4], R37 ;  /* 0x0000b42501007387 */ /* 0x000be20000100800 */
[----:B------:R-:W-:-:S02]  /*1f70*/  SHF.R.S32.HI R43, RZ, 0x1f, R42 ;  /* 0x0000001fff2b7819 */ /* 0x000fc4000001142a */
[----:B------:R-:W-:Y:S01]  /*1f80*/  SHF.R.S32.HI R236, RZ, 0x1f, R232 ;  /* 0x0000001fffec7819 */ /* 0x000fe200000114e8 */
[----:B------:R5:W-:Y:S01]  /*1f90*/  STL [R1+0xb0], R36 ;  /* 0x0000b02401007387 */ /* 0x000be20000100800 */
[----:B------:R-:W-:-:S03]  /*1fa0*/  SHF.R.S32.HI R42, RZ, 0x1f, R41 ;  /* 0x0000001fff2a7819 */ /* 0x000fc60000011429 */
[----:B------:R5:W-:Y:S01]  /*1fb0*/  STL [R1+0xac], R35 ;  /* 0x0000ac2301007387 */ /* 0x000be20000100800 */
[----:B-1----:R-:W-:-:S03]  /*1fc0*/  SHF.R.S32.HI R41, RZ, 0x1f, R40 ;  /* 0x0000001fff297819 */ /* 0x002fc60000011428 */
[----:B------:R1:W-:Y:S01]  /*1fd0*/  STL [R1+0xa8], R34 ;  /* 0x0000a82201007387 */ /* 0x0003e20000100800 */
[----:B---3--:R-:W-:-:S03]  /*1fe0*/  SHF.R.S32.HI R40, RZ, 0x1f, R39 ;  /* 0x0000001fff287819 */ /* 0x008fc60000011427 */
[----:B------:R3:W-:Y:S01]  /*1ff0*/  STL [R1+0xa4], R33 ;  /* 0x0000a42101007387 */ /* 0x0007e20000100800 */
[----:B----4-:R-:W-:-:S03]  /*2000*/  SHF.R.S32.HI R39, RZ, 0x1f, R38 ;  /* 0x0000001fff277819 */ /* 0x010fc60000011426 */
[----:B------:R4:W-:Y:S01]  /*2010*/  STL [R1+0xa0], R32 ;  /* 0x0000a02001007387 */ /* 0x0009e20000100800 */
[----:B--2---:R-:W-:-:S03]  /*2020*/  SHF.R.S32.HI R38, RZ, 0x1f, R37 ;  /* 0x0000001fff267819 */ /* 0x004fc60000011425 */
[----:B------:R2:W-:Y:S01]  /*2030*/  STL [R1+0x9c], R31 ;  /* 0x00009c1f01007387 */ /* 0x0005e20000100800 */
[----:B-----5:R-:W-:-:S03]  /*2040*/  SHF.R.S32.HI R37, RZ, 0x1f, R36 ;  /* 0x0000001fff257819 */ /* 0x020fc60000011424 */
[----:B------:R5:W-:Y:S01]  /*2050*/  STL [R1+0x98], R30 ;  /* 0x0000981e01007387 */ /* 0x000be20000100800 */
[----:B------:R-:W-:-:S03]  /*2060*/  SHF.R.S32.HI R36, RZ, 0x1f, R35 ;  /* 0x0000001fff247819 */ /* 0x000fc60000011423 */
        /* <DEDUP_REMOVED lines=26> */
[----:B------:R-:W-:Y:S01]  /*2210*/  STL [R1+0x174], R47 ;  /* 0x0001742f01007387 */ /* 0x000fe20000100800 */
[----:B------:R-:W-:-:S03]  /*2220*/  SHF.R.S32.HI R20, RZ, 0x1f, R19 ;  /* 0x0000001fff147819 */ /* 0x000fc60000011413 */
[----:B------:R5:W-:Y:S01]  /*2230*/  STL [R1+0x60], R10 ;  /* 0x0000600a01007387 */ /* 0x000be20000100800 */
[----:B------:R-:W-:-:S03]  /*2240*/  SHF.R.S32.HI R19, RZ, 0x1f, R14 ;  /* 0x0000001fff137819 */ /* 0x000fc6000001140e */
[----:B------:R-:W-:Y:S01]  /*2250*/  STL [R1+0x170], R46 ;  /* 0x0001702e01007387 */ /* 0x000fe20000100800 */
[----:B-1----:R-:W-:-:S03]  /*2260*/  SHF.R.S32.HI R14, RZ, 0x1f, R13 ;  /* 0x0000001fff0e7819 */ /* 0x002fc6000001140d */
[----:B------:R-:W-:Y:S01]  /*2270*/  STL [R1+0x16c], R45 ;  /* 0x00016c2d01007387 */ /* 0x000fe20000100800 */
[----:B---3--:R-:W-:-:S03]  /*2280*/  SHF.R.S32.HI R13, RZ, 0x1f, R12 ;  /* 0x0000001fff0d7819 */ /* 0x008fc6000001140c */
[----:B------:R-:W-:Y:S01]  /*2290*/  STL [R1+0x168], R44 ;  /* 0x0001682c01007387 */ /* 0x000fe20000100800 */
[----:B----4-:R-:W-:-:S03]  /*22a0*/  SHF.R.S32.HI R12, RZ, 0x1f, R11 ;  /* 0x0000001fff0c7819 */ /* 0x010fc6000001140b */
[----:B------:R-:W-:Y:S01]  /*22b0*/  STL [R1+0x164], R43 ;  /* 0x0001642b01007387 */ /* 0x000fe20000100800 */
[----:B--2---:R-:W-:-:S03]  /*22c0*/  SHF.R.S32.HI R11, RZ, 0x1f, R10 ;  /* 0x0000001fff0b7819 */ /* 0x004fc6000001140a */
[----:B------:R-:W-:Y:S04]  /*22d0*/  STL [R1+0x160], R42 ;  /* 0x0001602a01007387 */ /* 0x000fe80000100800 */
[----:B------:R-:W-:Y:S01]  /*22e0*/  STL [R1+0x15c], R41 ;  /* 0x00015c2901007387 */ /* 0x000fe20000100800 */
[C---:B-----5:R-:W-:Y:S02]  /*22f0*/  IMAD.IADD R10, R24.reuse, 0x1, R9 ;  /* 0x00000001180a7824 */ /* 0x060fe400078e0209 */
[----:B------:R-:W-:Y:S01]  /*2300*/  IMAD.IADD R9, R9, 0x1, R23 ;  /* 0x0000000109097824 */ /* 0x000fe200078e0217 */
[----:B------:R-:W-:Y:S03]  /*2310*/  STL [R1+0x158], R40 ;  /* 0x0001582801007387 */ /* 0x000fe60000100800 */
[--C-:B------:R-:W-:Y:S01]  /*2320*/  IMAD.IADD R3, R9, 0x1, R6.reuse ;  /* 0x0000000109037824 */ /* 0x100fe200078e0206 */
        /* <DEDUP_REMOVED lines=21> */
[----:B------:R2:W-:Y:S04]  /*2480*/  STL [R1+0x100], R12 ;  /* 0x0001000c01007387 */ /* 0x0005e80000100800 */
[----:B------:R3:W-:Y:S01]  /*2490*/  STL [R1+0xfc], R11 ;  /* 0x0000fc0b01007387 */ /* 0x0007e20000100800 */
[----:B-1----:R-:W-:Y:S01]  /*24a0*/  IMAD.IADD R13, R24, 0x1, R6 ;  /* 0x00000001180d7824 */ /* 0x002fe200078e0206 */
[----:B--2---:R-:W-:-:S04]  /*24b0*/  LEA R12, R18, 0x10080, 0x1 ;  /* 0x00010080120c7811 */ /* 0x004fc800078e08ff */
[----:B------:R-:W-:Y:S01]  /*24c0*/  STL [R1+0x50], R13 ;  /* 0x0000500d01007387 */ /* 0x000fe20000100800 */
[----:B---3--:R-:W-:-:S03]  /*24d0*/  LEA R11, R17, 0x10080, 0x1 ;  /* 0x00010080110b7811 */ /* 0x008fc600078e08ff */
[----:B------:R1:W-:Y:S04]  /*24e0*/  STL [R1+0x40], R10 ;  /* 0x0000400a01007387 */ /* 0x0003e80000100800 */
[----:B------:R2:W-:Y:S04]  /*24f0*/  STL [R1+0xf8], R12 ;  /* 0x0000f80c01007387 */ /* 0x0005e80000100800 */
[----:B------:R3:W-:Y:S01]  /*2500*/  STL [R1+0xf4], R11 ;  /* 0x0000f40b01007387 */ /* 0x0007e20000100800 */
[----:B-1----:R-:W-:Y:S01]  /*2510*/  IMAD.IADD R10, R6, 0x1, R10 ;  /* 0x00000001060a7824 */ /* 0x002fe200078e020a */
[----:B--2---:R-:W-:-:S02]  /*2520*/  LEA R12, R16, 0x10080, 0x1 ;  /* 0x00010080100c7811 */ /* 0x004fc400078e08ff */
[----:B---3--:R-:W-:-:S03]  /*2530*/  LEA R11, R15, 0x10080, 0x1 ;  /* 0x000100800f0b7811 */ /* 0x008fc600078e08ff */
[----:B------:R1:W-:Y:S04]  /*2540*/  STL [R1+0xf0], R12 ;  /* 0x0000f00c01007387 */ /* 0x0003e80000100800 */
[----:B------:R1:W-:Y:S04]  /*2550*/  STL [R1+0xec], R11 ;  /* 0x0000ec0b01007387 */ /* 0x0003e80000100800 */
[----:B------:R1:W-:Y:S04]  /*2560*/  STL [R1+0x4c], R10 ;  /* 0x00004c0a01007387 */ /* 0x0003e80000100800 */
[----:B------:R1:W-:Y:S04]  /*2570*/  STL [R1+0x48], R4 ;  /* 0x0000480401007387 */ /* 0x0003e80000100800 */
[----:B------:R1:W-:Y:S04]  /*2580*/  STL [R1+0x3c], R9 ;  /* 0x00003c0901007387 */ /* 0x0003e80000100800 */
[----:B------:R1:W-:Y:S02]  /*2590*/  STL [R1+0x44], R3 ;  /* 0x0000440301007387 */ /* 0x0003e40000100800 */
.L_x_3170:
[----:B-1----:R-:W2:Y:S01]  /*25a0*/  LDL R3, [R1+0x1c] ;  /* 0x00001c0001037983 */ /* 0x002ea20000100800 */
[----:B------:R-:W-:Y:S01]  /*25b0*/  IMAD.MOV.U32 R2, RZ, RZ, 0x4 ;  /* 0x00000004ff027424 */ /* 0x000fe200078e00ff */
[----:B------:R-:W-:-:S02]  /*25c0*/  ISETP.NE.U32.AND P0, PT, RZ, c[0x0][0x370], PT ;  /* 0x0000dc00ff007a0c */ /* 0x000fc40003f05070 */
[----:B------:R-:W-:Y:S02]  /*25d0*/  ISETP.NE.U32.AND P4, PT, RZ, c[0x0][0x360], PT ;  /* 0x0000d800ff007a0c */ /* 0x000fe40003f85070 */
[----:B------:R-:W-:Y:S01]  /*25e0*/  ISETP.NE.AND.EX P1, PT, RZ, c[0x0][0x374], PT, P0 ;  /* 0x0000dd00ff007a0c */ /* 0x000fe20003f25300 */
[----:B--2---:R-:W-:-:S05]  /*25f0*/  IMAD.WIDE R2, R3, R2, c[0x0][0x588] ;  /* 0x0001620003027625 */ /* 0x004fca00078e0202 */
[----:B------:R-:W2:Y:S01]  /*2600*/  LDG.E R20, [R2.64] ;  /* 0x0000000602147981 */ /* 0x000ea2000c1e1900 */
[----:B------:R-:W-:Y:S01]  /*2610*/  ISETP.NE.AND.EX P4, PT, RZ, c[0x0][0x364], PT, P4 ;  /* 0x0000d900ff007a0c */ /* 0x000fe20003f85340 */
[----:B------:R-:W-:Y:S01]  /*2620*/  IMAD.MOV.U32 R252, RZ, RZ, RZ ;  /* 0x000000fffffc7224 */ /* 0x000fe200078e00ff */
[----:B------:R-:W-:Y:S02]  /*2630*/  ISETP.NE.U32.AND P3, PT, RZ, c[0x0][0x348], PT ;  /* 0x0000d200ff007a0c */ /* 0x000fe40003f65070 */
[----:B------:R-:W-:Y:S02]  /*2640*/  ISETP.NE.U32.AND P5, PT, RZ, c[0x0][0x350], PT ;  /* 0x0000d400ff007a0c */ /* 0x000fe40003fa5070 */
[----:B------:R-:W-:Y:S02]  /*2650*/  ISETP.NE.U32.AND P6, PT, RZ, c[0x0][0x358], PT ;  /* 0x0000d600ff007a0c */ /* 0x000fe40003fc5070 */
[----:B------:R-:W-:Y:S02]  /*2660*/  ISETP.NE.AND.EX P3, PT, RZ, c[0x0][0x34c], PT, P3 ;  /* 0x0000d300ff007a0c */ /* 0x000fe40003f65330 */
[----:B------:R-:W-:-:S02]  /*2670*/  ISETP.NE.AND.EX P5, PT, RZ, c[0x0][0x354], PT, P5 ;  /* 0x0000d500ff007a0c */ /* 0x000fc40003fa5350 */
        /* <DEDUP_REMOVED lines=11> */
[C---:B------:R-:W-:Y:S02]  /*2730*/  @P4 IADD3 R2, P0, R24.reuse, c[0x0][0x360], RZ ;  /* 0x0000d80018024a10 */ /* 0x040fe40007f1e0ff */
[----:B------:R-:W-:Y:S01]  /*2740*/  IADD3 R10, P2, R24, c[0x0][0x348], RZ ;  /* 0x0000d200180a7a10 */ /* 0x000fe20007f5e0ff */
[----:B------:R2:W5:Y:S01]  /*2750*/  @P1 LDG.E R252, [R4.64] ;  /* 0x0000000604fc1981 */ /* 0x000562000c1e1900 */
[----:B------:R-:W-:-:S03]  /*2760*/  @P4 IADD3.X R3, R17, c[0x0][0x364], RZ, P0, !PT ;  /* 0x0000d90011034a10 */ /* 0x000fc600007fe4ff */
[----:B------:R1:W-:Y:S04]  /*2770*/  STL [R1+0x24], R24 ;  /* 0x0000241801007387 */ /* 0x0003e80000100800 */
[----:B------:R3:W4:Y:S01]  /*2780*/  @P4 LDG.E R6, [R2.64] ;  /* 0x0000000602064981 */ /* 0x000722000c1e1900 */
[----:B------:R-:W-:-:S03]  /*2790*/  IADD3.X R11, R17, c[0x0][0x34c], RZ, P2, !PT ;  /* 0x0000d300110b7a10 */ /* 0x000fc600017fe4ff */
[----:B------:R1:W-:Y:S04]  /*27a0*/  STL [R1+0x28], R17 ;  /* 0x0000281101007387 */ /* 0x0003e80000100800 */
[----:B------:R1:W5:Y:S01]  /*27b0*/  @P3 LDG.E R130, [R10.64] ;  /* 0x000000060a823981 */ /* 0x000362000c1e1900 */
[----:B--2---:R-:W-:-:S04]  /*27c0*/  IADD3 R4, P1, R24, c[0x0][0x350], RZ ;  /* 0x0000d40018047a10 */ /* 0x004fc80007f3e0ff */
[----:B------:R-:W-:Y:S02]  /*27d0*/  IADD3.X R5, R17, c[0x0][0x354], RZ, P1, !PT ;  /* 0x0000d50011057a10 */ /* 0x000fe40000ffe4ff */
[----:B---3--:R-:W-:-:S03]  /*27e0*/  IADD3 R2, P0, R24, c[0x0][0x358], RZ ;  /* 0x0000d60018027a10 */ /* 0x008fc60007f1e0ff */
[----:B------:R1:W5:Y:S01]  /*27f0*/  @P5 LDG.E R18, [R4.64] ;  /* 0x0000000604125981 */ /* 0x000362000c1e1900 */
[----:B------:R-:W-:-:S05]  /*2800*/  IADD3.X R3, R17, c[0x0][0x35c], RZ, P0, !PT ;  /* 0x0000d70011037a10 */ /* 0x000fca00007fe4ff */
[----:B------:R1:W5:Y:S01]  /*2810*/  @P6 LDG.E R15, [R2.64] ;  /* 0x00000006020f6981 */ /* 0x000362000c1e1900 */
[----:B------:R-:W-:Y:S03]  /*2820*/  YIELD ;  /* 0x0000000000007946 */ /* 0x000fe60003800000 */
[----:B----4-:R1:W-:Y:S01]  /*2830*/  @P4 STL [R1+0x4], R6 ;  /* 0x0000040601004387 */ /* 0x0103e20000100800 */
[----:B------:R-:W-:Y:S05]  /*2840*/  @P4 BRA `(.L_x_2943) ;  /* 0x0000007000004947 */ /* 0x000fea0003800000 */
[----:B-1----:R-:W-:-:S05]  /*2850*/  MOV R6, c[0x0][0x168] ;  /* 0x00005a0000067a02 */ /* 0x002fca0000000f00 */
[----:B------:R1:W-:Y:S01]  /*2860*/  STL [R1+0x4], R6 ;  /* 0x0000040601007387 */ /* 0x0003e20000100800 */
[----:B------:R-:W-:Y:S05]  /*2870*/  @!P3 BRA `(.L_x_2943) ;  /* 0x000000400000b947 */ /* 0x000fea0003800000 */
[----:B------:R-:W2:Y:S04]  /*2880*/  LDG.E R9, [R10.64] ;  /* 0x000000060a097981 */ /* 0x000ea8000c1e1900 */
[----:B-1----:R-:W2:Y:S02]  /*2890*/  LDG.E R6, [R10.64+0x4] ;  /* 0x000004060a067981 */ /* 0x002ea4000c1e1900 */
[----:B--2---:R-:W-:-:S05]  /*28a0*/  IADD3 R6, -R9, R6, RZ ;  /* 0x0000000609067210 */ /* 0x004fca0007ffe1ff */
[----:B------:R1:W-:Y:S02]  /*28b0*/  STL [R1+0x4], R6 ;  /* 0x0000040601007387 */ /* 0x0003e40000100800 */
.L_x_2943:
[----:B------:R-:W-:-:S04]  /*28c0*/  ISETP.NE.U32.AND P0, PT, RZ, c[0x0][0x368], PT ;  /* 0x0000da00ff007a0c */ /* 0x000fc80003f05070 */
[----:B------:R-:W-:-:S13]  /*28d0*/  ISETP.NE.AND.EX P0, PT, RZ, c[0x0][0x36c], PT, P0 ;  /* 0x0000db00ff007a0c */ /* 0x000fda0003f05300 */
[----:B------:R-:W-:Y:S05]  /*28e0*/  @!P0 BRA `(.L_x_2944) ;  /* 0x0000004000008947 */ /* 0x000fea0003800000 */
[----:B-1----:R-:W-:-:S04]  /*28f0*/  IADD3 R4, P0, R24, c[0x0][0x368], RZ ;  /* 0x0000da0018047a10 */ /* 0x002fc80007f1e0ff */
[----:B------:R-:W-:-:S05]  /*2900*/  IADD3.X R5, R17, c[0x0][0x36c], RZ, P0, !PT ;  /* 0x0000db0011057a10 */ /* 0x000fca00007fe4ff */
[----:B------:R1:W5:Y:S01]  /*2910*/  LDG.E R16, [R4.64] ;  /* 0x0000000604107981 */ /* 0x000362000c1e1900 */
[----:B------:R-:W-:Y:S05]  /*2920*/  BRA `(.L_x_2945) ;  /* 0x0000005000007947 */ /* 0x000fea0003800000 */
.L_x_2944:
[----:B------:R-:W-:Y:S01]  /*2930*/  MOV R16, UR5 ;  /* 0x0000000500107c02 */ /* 0x000fe20008000f00 */
[----:B------:R-:W-:Y:S05]  /*2940*/  @!P5 BRA `(.L_x_2945) ;  /* 0x000000300000d947 */ /* 0x000fea0003800000 */
[----:B-1----:R1:W2:Y:S04]  /*2950*/  LDG.E R6, [R4.64] ;  /* 0x0000000604067981 */ /* 0x0022a8000c1e1900 */
[----:B-1----:R-:W2:Y:S02]  /*2960*/  LDG.E R4, [R4.64+0x4] ;  /* 0x0000040604047981 */ /* 0x002ea4000c1e1900 */
[----:B--2---:R-:W-:Y:S02]  /*2970*/  IADD3 R16, -R6, R4, RZ ;  /* 0x0000000406107210 */ /* 0x004fe40007ffe1ff */
.L_x_2945:
[----:B-1----:R-:W2:Y:S04]  /*2980*/  LDL R4, [R1+0x4] ;  /* 0x0000040001047983 */ /* 0x002ea80000100800 */
[----:B------:R-:W3:Y:S04]  /*2990*/  LDL.LU R6, [R1+0x14] ;  /* 0x0000140001067983 */ /* 0x000ee80000300800 */
[----:B------:R1:W4:Y:S04]  /*29a0*/  @P6 LDG.E R5, [R2.64] ;  /* 0x0000000602056981 */ /* 0x000328000c1e1900 */
[----:B------:R-:W3:Y:S01]  /*29b0*/  LDL R21, [R1+0x18] ;  /* 0x0000180001157983 */ /* 0x000ee20000100800 */
[----:B------:R-:W-:-:S04]  /*29c0*/  ISETP.NE.U32.AND P0, PT, RZ, c[0x0][0x378], PT ;  /* 0x0000de00ff007a0c */ /* 0x000fc80003f05070 */
[----:B------:R-:W-:Y:S01]  /*29d0*/  ISETP.NE.AND.EX P1, PT, RZ, c[0x0][0x37c], PT, P0 ;  /* 0x0000df00ff007a0c */ /* 0x000fe20003f25300 */
[----:B--2---:R-:W-:Y:S02]  /*29e0*/  IMAD.MOV.U32 R10, RZ, RZ, R4 ;  /* 0x000000ffff0a7224 */ /* 0x004fe400078e0004 */
[----:B------:R1:W4:Y:S01]  /*29f0*/  @P6 LDG.E R4, [R2.64+0x4] ;  /* 0x0000040602046981 */ /* 0x000322000c1e1900 */
[----:B-----5:R-:W-:Y:S02]  /*2a00*/  IMAD.MOV.U32 R122, RZ, RZ, R16 ;  /* 0x000000ffff7a7224 */ /* 0x020fe400078e0010 */
[----:B------:R-:W-:-:S05]  /*2a10*/  IMAD.MOV.U32 R9, RZ, RZ, c[0x0][0x2c4] ;  /* 0x0000b100ff097624 */ /* 0x000fca00078e00ff */
[----:B------:R-:W-:Y:S02]  /*2a20*/  ISETP.NE.AND P2, PT, R9, 0x1, PT ;  /* 0x000000010900780c */ /* 0x000fe40003f45270 */
[----:B-1----:R-:W-:-:S04]  /*2a30*/  @P1 IADD3 R2, P0, R24, c[0x0][0x378], RZ ;  /* 0x0000de0018021a10 */ /* 0x002fc80007f1e0ff */
[----:B------:R-:W-:-:S05]  /*2a40*/  @P1 IADD3.X R3, R17, c[0x0][0x37c], RZ, P0, !PT ;  /* 0x0000df0011031a10 */ /* 0x000fca00007fe4ff */
[----:B------:R3:W5:Y:S01]  /*2a50*/  @P1 LDG.E R122, [R2.64] ;  /* 0x00000006027a1981 */ /* 0x000762000c1e1900 */
[----:B------:R-:W-:Y:S02]  /*2a60*/  IMAD.IADD R9, R16, 0x1, -R252 ;  /* 0x0000000110097824 */ /* 0x000fe400078e0afc */
[----:B---3--:R-:W-:Y:S02]  /*2a70*/  IMAD.SHL.U32 R3, R6, 0x80, RZ ;  /* 0x0000008006037824 */ /* 0x008fe400078e00ff */
[----:B------:R-:W-:-:S03]  /*2a80*/  IMAD.MOV.U32 R2, RZ, RZ, c[0x0][0x228] ;  /* 0x00008a00ff027624 */ /* 0x000fc600078e00ff */
[----:B------:R1:W-:Y:S02]  /*2a90*/  STL [R1], R3 ;  /* 0x0000000301007387 */ /* 0x0003e40000100800 */
[----:B-1----:R-:W-:Y:S01]  /*2aa0*/  IADD3 R3, R3, 0x7f, RZ ;  /* 0x0000007f03037810 */ /* 0x002fe20007ffe0ff */
[----:B------:R-:W-:Y:S01]  /*2ab0*/  BSSY B0, `(.L_x_2946) ;  /* 0x000003c000007945 */ /* 0x000fe20003800000 */
[----:B------:R-:W-:-:S04]  /*2ac0*/  LOP3.LUT R235, R235, 0xffffffdf, RZ, 0xc0, !PT ;  /* 0xffffffdfebeb7812 */ /* 0x000fc800078ec0ff */
[----:B------:R-:W-:Y:S01]  /*2ad0*/  @P2 LOP3.LUT R235, R235, 0x20, RZ, 0xfc, !PT ;  /* 0x00000020ebeb2812 */ /* 0x000fe200078efcff */
[----:B----4-:R-:W-:Y:S02]  /*2ae0*/  @P6 IMAD.IADD R2, R4, 0x1, -R5 ;  /* 0x0000000104026824 */ /* 0x010fe400078e0a05 */
[----:B------:R-:W-:-:S04]  /*2af0*/  @P2 IMAD.HI.U32 R4, R3, c[0x0][0x2c8], RZ ;  /* 0x0000b20003042a27 */ /* 0x000fc800078e00ff */
[----:B------:R-:W-:Y:S01]  /*2b00*/  IMAD.IADD R6, R9, 0x1, R2 ;  /* 0x0000000109067824 */ /* 0x000fe200078e0202 */
[----:B------:R-:W-:-:S04]  /*2b10*/  @P2 SHF.R.U32.HI R3, RZ, c[0x0][0x2cc], R4 ;  /* 0x0000b300ff032a19 */ /* 0x000fc80000011604 */
[C---:B------:R-:W-:Y:S01]  /*2b20*/  IADD3 R131, R6.reuse, 0x30, -R10 ;  /* 0x0000003006837810 */ /* 0x040fe20007ffe80a */
[----:B------:R1:W-:Y:S01]  /*2b30*/  STL [R1+0x8], R6 ;  /* 0x0000080601007387 */ /* 0x0003e20000100800 */
[----:B------:R-:W-:-:S03]  /*2b40*/  IADD3 R5, R6, 0x2f, RZ ;  /* 0x0000002f06057810 */ /* 0x000fc60007ffe0ff */
[----:B------:R-:W-:Y:S02]  /*2b50*/  IMAD.IADD R4, R131, 0x1, R3 ;  /* 0x0000000183047824 */ /* 0x000fe400078e0203 */
[----:B------:R-:W-:-:S04]  /*2b60*/  IMAD.HI R3, R5, 0x2aaaaaab, RZ ;  /* 0x2aaaaaab05037827 */ /* 0x000fc800078e02ff */
[----:B------:R-:W-:Y:S01]  /*2b70*/  IMAD.HI R10, R4, 0x2aaaaaab, RZ ;  /* 0x2aaaaaab040a7827 */ /* 0x000fe200078e02ff */
[C---:B------:R-:W-:Y:S02]  /*2b80*/  LOP3.LUT R4, R21.reuse, 0xff0000, RZ, 0xc0, !PT ;  /* 0x00ff000015047812 */ /* 0x040fe400078ec0ff */
[----:B-1----:R-:W-:-:S04]  /*2b90*/  LOP3.LUT R6, R21, 0xff000000, RZ, 0xc0, !PT ;  /* 0xff00000015067812 */ /* 0x002fc800078ec0ff */
[----:B------:R-:W-:Y:S02]  /*2ba0*/  SHF.R.U32.HI R5, RZ, 0x8, R6 ;  /* 0x00000008ff057819 */ /* 0x000fe40000011606 */
[----:B------:R-:W-:Y:S02]  /*2bb0*/  SHF.R.U32.HI R6, RZ, 0x1f, R3 ;  /* 0x0000001fff067819 */ /* 0x000fe40000011603 */
[----:B------:R-:W-:Y:S02]  /*2bc0*/  LEA.HI R4, R4, R5, RZ, 0x10 ;  /* 0x0000000504047211 */ /* 0x000fe400078f80ff */
[----:B------:R-:W-:Y:S02]  /*2bd0*/  SHF.R.U32.HI R11, RZ, 0x1f, R10 ;  /* 0x0000001fff0b7819 */ /* 0x000fe4000001160a */
[----:B------:R-:W-:Y:S02]  /*2be0*/  SHF.R.U32.HI R12, RZ, 0x10, R4 ;  /* 0x00000010ff0c7819 */ /* 0x000fe40000011604 */
[----:B------:R-:W-:-:S02]  /*2bf0*/  LOP3.LUT R22, R4, 0xff, RZ, 0xc0, !PT ;  /* 0x000000ff04167812 */ /* 0x000fc400078ec0ff */
[----:B------:R-:W-:Y:S02]  /*2c00*/  LEA.HI.SX32 R129, R3, R6, 0x1d ;  /* 0x0000000603817211 */ /* 0x000fe400078feaff */
[----:B------:R-:W-:Y:S01]  /*2c10*/  LEA.HI.SX32 R3, R10, R11, 0x1d ;  /* 0x0000000b0a037211 */ /* 0x000fe200078feaff */
[----:B------:R1:W-:Y:S03]  /*2c20*/  STL [R1+0x14], R12 ;  /* 0x0000140c01007387 */ /* 0x0003e60000100800 */
[----:B------:R-:W-:Y:S01]  /*2c30*/  IMNMX R6, R129, R3, PT ;  /* 0x0000000381067217 */ /* 0x000fe20003800200 */
[----:B------:R1:W-:Y:S03]  /*2c40*/  STL [R1+0x54], R22 ;  /* 0x0000541601007387 */ /* 0x0003e60000100800 */
[----:B------:R-:W-:-:S02]  /*2c50*/  ISETP.GE.AND P0, PT, R6, 0x1, PT ;  /* 0x000000010600780c */ /* 0x000fc40003f06270 */
[----:B------:R-:W-:Y:S01]  /*2c60*/  ISETP.NE.AND P1, PT, R12, RZ, PT ;  /* 0x000000ff0c00720c */ /* 0x000fe20003f25270 */
[----:B------:R-:W-:-:S03]  /*2c70*/  IMAD.MOV.U32 R3, RZ, RZ, RZ ;  /* 0x000000ffff037224 */ /* 0x000fc600078e00ff */
[----:B------:R-:W-:-:S07]  /*2c80*/  SEL R119, R12, c[0x0][0x338], P1 ;  /* 0x0000ce000c777a07 */ /* 0x000fce0000800000 */
[----:B------:R-:W-:Y:S05]  /*2c90*/  @!P0 BRA `(.L_x_2947) ;  /* 0x000001d000008947 */ /* 0x000fea0003800000 */
[----:B------:R-:W-:Y:S01]  /*2ca0*/  IABS R3, R119 ;  /* 0x0000007700037213 */ /* 0x000fe20000000000 */
[----:B------:R-:W-:Y:S01]  /*2cb0*/  IMAD.MOV.U32 R10, RZ, RZ, RZ ;  /* 0x000000ffff0a7224 */ /* 0x000fe200078e00ff */
        /* <DEDUP_REMOVED lines=27> */
.L_x_2947:
[----:B------:R-:W-:Y:S05]  /*2e70*/  BSYNC B0 ;  /* 0x0000000000007941 */ /* 0x000fea0003800000 */
.L_x_2946:
        /* <DEDUP_REMOVED lines=20> */
[----:B------:R-:W-:Y:S01]  /*2fc0*/  SHF.R.S32.HI R23, RZ, 0x1f, R143 ;  /* 0x0000001fff177819 */ /* 0x000fe2000001148f */
[----:B------:R-:W-:Y:S01]  /*2fd0*/  IMAD.MOV.U32 R124, RZ, RZ, 0x30 ;  /* 0x00000030ff7c7424 */ /* 0x000fe200078e00ff */
[----:B------:R-:W-:Y:S01]  /*2fe0*/  IADD3 R98, P0, R143, R15, RZ ;  /* 0x0000000f8f627210 */ /* 0x000fe20007f1e0ff */
[----:B------:R-:W-:Y:S01]  /*2ff0*/  IMAD.MOV.U32 R135, RZ, RZ, c[0x0][0x238] ;  /* 0x00008e00ff877624 */ /* 0x000fe200078e00ff */
[----:B------:R-:W-:Y:S01]  /*3000*/  IADD3 R38, R3, -0x1, RZ ;  /* 0xffffffff03267810 */ /* 0x000fe20007ffe0ff */
[----:B------:R-:W-:Y:S01]  /*3010*/  IMAD R134, R124, c[0x0][0x23c], RZ ;  /* 0x00008f007c867a24 */ /* 0x000fe200078e02ff */
[----:B------:R-:W-:Y:S01]  /*3020*/  LEA.HI.X.SX32 R99, R15, R23, 0x1, P0 ;  /* 0x000000170f637211 */ /* 0x000fe200000f0eff */
[----:B------:R-:W-:Y:S01]  /*3030*/  IMAD.WIDE.U32 R4, R98, c[0x0][0x238], R140 ;  /* 0x00008e0062047a25 */ /* 0x000fe200078e008c */
[----:B-1----:R-:W-:Y:S02]  /*3040*/  SEL R22, R19, RZ, !P6 ;  /* 0x000000ff13167207 */ /* 0x002fe40007000000 */
[----:B------:R-:W-:Y:S01]  /*3050*/  LOP3.LUT R28, R21, 0xffff, RZ, 0xc0, !PT ;  /* 0x0000ffff151c7812 */ /* 0x000fe200078ec0ff */
[----:B------:R-:W-:Y:S01]  /*3060*/  IMAD R6, R99, c[0x0][0x238], RZ ;  /* 0x00008e0063067a24 */ /* 0x000fe200078e02ff */
[----:B------:R-:W-:Y:S01]  /*3070*/  SEL R21, R20, RZ, !P6 ;  /* 0x000000ff14157207 */ /* 0x000fe20007000000 */
[----:B------:R-:W-:Y:S01]  /*3080*/  IMAD R3, R22, c[0x0][0x248], RZ ;  /* 0x0000920016037a24 */ /* 0x000fe200078e02ff */
[----:B------:R-:W-:Y:S01]  /*3090*/  ISETP.NE.U32.AND P4, PT, RZ, c[0x0][0x340], PT ;  /* 0x0000d000ff007a0c */ /* 0x000fe20003f85070 */
[----:B------:R-:W-:Y:S01]  /*30a0*/  IMAD R6, R98, c[0x0][0x23c], R6 ;  /* 0x00008f0062067a24 */ /* 0x000fe200078e0206 */
[----:B------:R-:W-:Y:S01]  /*30b0*/  SHF.R.S32.HI R10, RZ, 0x1f, R38 ;  /* 0x0000001fff0a7819 */ /* 0x000fe20000011426 */
[----:B------:R-:W-:Y:S01]  /*30c0*/  IMAD.WIDE.U32 R120, R124, c[0x0][0x238], RZ ;  /* 0x00008e007c787a25 */ /* 0x000fe200078e00ff */
[----:B------:R-:W-:-:S02]  /*30d0*/  ISETP.NE.AND.EX P4, PT, RZ, c[0x0][0x344], PT, P4 ;  /* 0x0000d100ff007a0c */ /* 0x000fc40003f85340 */
[----:B------:R-:W-:Y:S01]  /*30e0*/  SHF.L.U32 R138, R135, 0x5, RZ ;  /* 0x00000005878a7819 */ /* 0x000fe200000006ff */
[----:B------:R-:W-:Y:S01]  /*30f0*/  IMAD.IADD R5, R5, 0x1, R6 ;  /* 0x0000000105057824 */ /* 0x000fe200078e0206 */
[----:B------:R-:W-:Y:S01]  /*3100*/  IADD3 R134, R121, R134, RZ ;  /* 0x0000008679867210 */ /* 0x000fe20007ffe0ff */
[----:B------:R-:W-:Y:S01]  /*3110*/  IMAD R6, R38, -0x30, R2 ;  /* 0xffffffd026067824 */ /* 0x000fe200078e0202 */
[----:B------:R-:W-:Y:S01]  /*3120*/  ISETP.GE.AND P5, PT, R140, c[0x0][0x1d4], PT ;  /* 0x000075008c007a0c */ /* 0x000fe20003fa6270 */
[----:B------:R-:W-:Y:S01]  /*3130*/  IMAD.WIDE.U32 R4, R28, c[0x0][0x240], R4 ;  /* 0x000090001c047a25 */ /* 0x000fe200078e0004 */
[----:B------:R-:W-:Y:S02]  /*3140*/  MOV R128, 0x5 ;  /* 0x0000000500807802 */ /* 0x000fe40000000f00 */
[----:B------:R-:W-:Y:S01]  /*3150*/  IMNMX R6, R6, 0x30, PT ;  /* 0x0000003006067817 */ /* 0x000fe20003800200 */
[----:B------:R-:W-:Y:S01]  /*3160*/  IMAD R9, R21, c[0x0][0x24c], R3 ;  /* 0x0000930015097a24 */ /* 0x000fe200078e0203 */
[----:B------:R-:W-:Y:S01]  /*3170*/  SHF.L.U64.HI R135, R135, R128, c[0x0][0x23c] ;  /* 0x00008f0087877619 */ /* 0x000fe20000010280 */
[----:B------:R-:W-:Y:S01]  /*3180*/  IMAD R5, R28, c[0x0][0x244], R5 ;  /* 0x000091001c057a24 */ /* 0x000fe200078e0205 */
[----:B------:R-:W-:Y:S01]  /*3190*/  LOP3.LUT R235, R235, 0xfffffff7, RZ, 0xc0, !PT ;  /* 0xfffffff7ebeb7812 */ /* 0x000fe200078ec0ff */
[----:B------:R-:W-:Y:S01]  /*31a0*/  IMAD.IADD R3, R6, 0x1, -R143 ;  /* 0x0000000106037824 */ /* 0x000fe200078e0a8f */
[----:B------:R-:W-:Y:S01]  /*31b0*/  ISETP.GE.AND P6, PT, R220, c[0x0][0x1d4], PT ;  /* 0x00007500dc007a0c */ /* 0x000fe20003fc6270 */
[----:B------:R-:W-:-:S02]  /*31c0*/  IMAD.WIDE.U32 R102, R21, c[0x0][0x248], R4 ;  /* 0x0000920015667a25 */ /* 0x000fc400078e0004 */
[----:B------:R-:W-:Y:S02]  /*31d0*/  @P5 LOP3.LUT R235, R235, 0x8, RZ, 0xfc, !PT ;  /* 0x00000008ebeb5812 */ /* 0x000fe400078efcff */
[C---:B------:R-:W-:Y:S01]  /*31e0*/  ISETP.GE.AND P1, PT, R3.reuse, 0x1, PT ;  /* 0x000000010300780c */ /* 0x040fe20003f26270 */
[----:B------:R-:W-:Y:S01]  /*31f0*/  IMAD R6, R134, R38, RZ ;  /* 0x0000002686067224 */ /* 0x000fe200078e02ff */
[----:B------:R-:W-:Y:S01]  /*3200*/  ISETP.GT.AND P0, PT, R3, 0x20, PT ;  /* 0x000000200300780c */ /* 0x000fe20003f04270 */
[----:B------:R-:W-:Y:S01]  /*3210*/  IMAD.IADD R101, R103, 0x1, R9 ;  /* 0x0000000167657824 */ /* 0x000fe200078e0209 */
[----:B------:R-:W-:Y:S01]  /*3220*/  ISETP.GE.AND P5, PT, R221, c[0x0][0x1d4], PT ;  /* 0x00007500dd007a0c */ /* 0x000fe20003fa6270 */
[----:B------:R-:W-:Y:S02]  /*3230*/  IMAD.MOV.U32 R100, RZ, RZ, R102 ;  /* 0x000000ffff647224 */ /* 0x000fe400078e0066 */
[-C--:B------:R-:W-:Y:S02]  /*3240*/  IMAD R4, R10, R120.reuse, R6 ;  /* 0x000000780a047224 */ /* 0x080fe400078e0206 */
[----:B------:R-:W-:-:S04]  /*3250*/  IMAD.WIDE.U32 R12, R38, R120, R100 ;  /* 0x00000078260c7225 */ /* 0x000fc800078e0064 */
[----:B------:R-:W-:Y:S01]  /*3260*/  IMAD.IADD R3, R13, 0x1, R4 ;  /* 0x000000010d037824 */ /* 0x000fe200078e0204 */
[----:B------:R-:W-:Y:S02]  /*3270*/  @P1 LEA R10, P3, R12, c[0x0][0x220], 0x1 ;  /* 0x000088000c0a1a11 */ /* 0x000fe400078608ff */
[----:B------:R-:W-:Y:S02]  /*3280*/  @P0 IADD3 R5, P2, R138, R12, RZ ;  /* 0x0000000c8a050210 */ /* 0x000fe40007f5e0ff */
[----:B------:R-:W-:Y:S02]  /*3290*/  @P1 LEA.HI.X R11, R12, c[0x0][0x224], R3, 0x1, P3 ;  /* 0x000089000c0b1a11 */ /* 0x000fe400018f0c03 */
[----:B------:R-:W-:Y:S01]  /*32a0*/  @P4 IADD3 R12, P3, R24, c[0x0][0x340], RZ ;  /* 0x0000d000180c4a10 */ /* 0x000fe20007f7e0ff */
[----:B------:R-:W-:Y:S01]  /*32b0*/  @P0 IMAD.X R6, R3, 0x1, R135, P2 ;  /* 0x0000000103060824 */ /* 0x000fe200010e0687 */
[----:B------:R-:W-:Y:S02]  /*32c0*/  @P0 LEA R4, P2, R5, c[0x0][0x220], 0x1 ;  /* 0x0000880005040a11 */ /* 0x000fe400078408ff */
[----:B------:R-:W-:-:S02]  /*32d0*/  @P4 IADD3.X R13, R17, c[0x0][0x344], RZ, P3, !PT ;  /* 0x0000d100110d4a10 */ /* 0x000fc40001ffe4ff */
[----:B------:R-:W-:Y:S02]  /*32e0*/  @P0 LEA.HI.X R5, R5, c[0x0][0x224], R6, 0x1, P2 ;  /* 0x0000890005050a11 */ /* 0x000fe400010f0c06 */
[----:B------:R-:W-:Y:S01]  /*32f0*/  ISETP.GE.AND P2, PT, R142, c[0x0][0x1d4], PT ;  /* 0x000075008e007a0c */ /* 0x000fe20003f46270 */
[----:B------:R1:W2:Y:S01]  /*3300*/  @P4 LDG.E R9, [R12.64] ;  /* 0x000000060c094981 */ /* 0x0002a2000c1e1900 */
[----:B------:R-:W-:Y:S01]  /*3310*/  LOP3.LUT P3, RZ, R235, 0x8, RZ, 0xc0, !PT ;  /* 0x00000008ebff7812 */ /* 0x000fe2000786c0ff */
[----:B------:R-:W-:Y:S01]  /*3320*/  IMAD R3, R23, c[0x0][0x280], RZ ;  /* 0x0000a00017037a24 */ /* 0x000fe200078e02ff */
[----:B------:R-:W-:Y:S01]  /*3330*/  LOP3.LUT R235, R235, 0xfffffffb, RZ, 0xc0, !PT ;  /* 0xfffffffbebeb7812 */ /* 0x000fe200078ec0ff */
[----:B------:R-:W-:-:S04]  /*3340*/  IMAD.WIDE.U32 R14, R143, c[0x0][0x280], R140 ;  /* 0x0000a0008f0e7a25 */ /* 0x000fc800078e008c */
[----:B------:R-:W-:-:S06]  /*3350*/  IMAD R3, R143, c[0x0][0x284], R3 ;  /* 0x0000a1008f037a24 */ /* 0x000fcc00078e0203 */
[----:B------:R-:W-:Y:S01]  /*3360*/  @!PT LDS RZ, [RZ] ;  /* 0x00000000fffff984 */ /* 0x000fe20000000800 */
[----:B------:R-:W-:Y:S01]  /*3370*/  @!PT LDS RZ, [RZ] ;  /* 0x00000000fffff984 */ /* 0x000fe20000000800 */
[----:B------:R-:W-:Y:S01]  /*3380*/  @!PT LDS RZ, [RZ] ;  /* 0x00000000fffff984 */ /* 0x000fe20000000800 */
[----:B------:R3:W-:Y:S01]  /*3390*/  @P1 LDGSTS.E.BYPASS.LTC128B.128 [R216+0xa080], [R10.64], !P3 ;  /* 0x0a0800000ad81fae */ /* 0x0007e2000d901d46 */
[----:B------:R-:W-:-:S03]  /*33a0*/  @P2 LOP3.LUT R235, R235, 0x4, RZ, 0xfc, !PT ;  /* 0x00000004ebeb2812 */ /* 0x000fc600078efcff */
[----:B------:R3:W-:Y:S01]  /*33b0*/  @P1 LDGSTS.E.BYPASS.LTC128B.128 [R216+0xb880], [R10.64+0x80], !P2 ;  /* 0x0b8800800ad81fae */ /* 0x0007e2000d101d46 */
[----:B------:R-:W-:Y:S02]  /*33c0*/  IMAD.IADD R15, R3, 0x1, R15 ;  /* 0x00000001030f7824 */ /* 0x000fe400078e020f */
[----:B------:R-:W-:Y:S01]  /*33d0*/  IMAD.IADD R118, R16, 0x1, R18 ;  /* 0x0000000110767824 */ /* 0x000fe200078e0212 */
[----:B------:R3:W-:Y:S01]  /*33e0*/  @P1 LDGSTS.E.BYPASS.LTC128B.128 [R216+0xd080], [R10.64+0x100], !P6 ;  /* 0x0d0801000ad81fae */ /* 0x0007e2000f101d46 */
[----:B------:R-:W-:Y:S02]  /*33f0*/  SHF.R.U32.HI R30, RZ, 0x3, R251 ;  /* 0x00000003ff1e7819 */ /* 0x000fe400000116fb */
[----:B------:R-:W-:Y:S01]  /*3400*/  SHF.R.U32.HI R29, RZ, 0x3, R250 ;  /* 0x00000003ff1d7819 */ /* 0x000fe200000116fa */
[----:B------:R3:W-:Y:S01]  /*3410*/  @P1 LDGSTS.E.BYPASS.LTC128B.128 [R216+0xe880], [R10.64+0x180], !P5 ;  /* 0x0e8801800ad81fae */ /* 0x0007e2000e901d46 */
[----:B------:R-:W-:Y:S02]  /*3420*/  ISETP.GE.AND P1, PT, R140, c[0x0][0x27c], PT ;  /* 0x00009f008c007a0c */ /* 0x000fe40003f26270 */
[----:B------:R-:W-:Y:S01]  /*3430*/  LOP3.LUT R235, R235, 0xfffffffd, RZ, 0xc0, !PT ;  /* 0xfffffffdebeb7812 */ /* 0x000fe200078ec0ff */
[----:B------:R4:W-:Y:S01]  /*3440*/  @P0 LDGSTS.E.BYPASS.LTC128B.128 [R219+0xb080], [R4.64], !P3 ;  /* 0x0b08000004db0fae */ /* 0x0009e2000d901d46 */
[----:B------:R-:W-:Y:S01]  /*3450*/  SEL R6, RZ, c[0x0][0x27c], !P1 ;  /* 0x00009f00ff067a07 */ /* 0x000fe20004800000 */
[----:B------:R-:W-:Y:S01]  /*3460*/  IMAD.MOV.U32 R123, RZ, RZ, c[0x0][0x280] ;  /* 0x0000a000ff7b7624 */ /* 0x000fe200078e00ff */
[----:B------:R-:W-:Y:S01]  /*3470*/  @P6 LOP3.LUT R235, R235, 0x2, RZ, 0xfc, !PT ;  /* 0x00000002ebeb6812 */ /* 0x000fe200078efcff */
[----:B------:R4:W-:Y:S01]  /*3480*/  @P0 LDGSTS.E.BYPASS.LTC128B.128 [R219+0xc880], [R4.64+0x80], !P2 ;  /* 0x0c88008004db0fae */ /* 0x0009e2000d101d46 */
[----:B------:R-:W-:Y:S01]  /*3490*/  ISETP.GE.AND P2, PT, R142, c[0x0][0x27c], PT ;  /* 0x00009f008e007a0c */ /* 0x000fe20003f46270 */
[----:B---3--:R-:W-:-:S02]  /*34a0*/  IMAD.WIDE.U32 R10, R143, c[0x0][0x280], R144 ;  /* 0x0000a0008f0a7a25 */ /* 0x008fc400078e0090 */
[----:B------:R4:W-:Y:S01]  /*34b0*/  @P0 LDGSTS.E.BYPASS.LTC128B.128 [R219+0xe080], [R4.64+0x100], !P6 ;  /* 0x0e08010004db0fae */ /* 0x0009e2000f101d46 */
[----:B------:R-:W-:Y:S02]  /*34c0*/  LOP3.LUT R235, R235, 0xfffffffe, RZ, 0xc0, !PT ;  /* 0xfffffffeebeb7812 */ /* 0x000fe400078ec0ff */
[----:B------:R-:W-:Y:S01]  /*34d0*/  IADD3 R17, R11, R3, RZ ;  /* 0x000000030b117210 */ /* 0x000fe20007ffe0ff */
[----:B------:R-:W-:Y:S01]  /*34e0*/  IMAD R3, R23, c[0x0][0x290], RZ ;  /* 0x0000a40017037a24 */ /* 0x000fe200078e02ff */
[----:B------:R-:W-:Y:S01]  /*34f0*/  MOV R16, R10 ;  /* 0x0000000a00107202 */ /* 0x000fe20000000f00 */
[----:B------:R-:W-:Y:S01]  /*3500*/  IMAD.WIDE.U32 R10, R143, c[0x0][0x290], R144 ;  /* 0x0000a4008f0a7a25 */ /* 0x000fe200078e0090 */
[----:B------:R4:W-:Y:S01]  /*3510*/  @P0 LDGSTS.E.BYPASS.LTC128B.128 [R219+0xf880], [R4.64+0x180], !P5 ;  /* 0x0f88018004db0fae */ /* 0x0009e2000e901d46 */
[----:B------:R-:W-:Y:S02]  /*3520*/  @P5 LOP3.LUT R235, R235, 0x1, RZ, 0xfc, !PT ;  /* 0x00000001ebeb5812 */ /* 0x000fe400078efcff */
[----:B------:R-:W-:Y:S01]  /*3530*/  IMAD R3, R143, c[0x0][0x294], R3 ;  /* 0x0000a5008f037a24 */ /* 0x000fe200078e0203 */
[----:B------:R-:W0:Y:S04]  /*3540*/  LDGDEPBAR ;  /* 0x00000000000079af */ /* 0x000e280000000000 */
[----:B-1----:R-:W-:Y:S01]  /*3550*/  IADD3 R13, R11, R3, RZ ;  /* 0x000000030b0d7210 */ /* 0x002fe20007ffe0ff */
[----:B------:R-:W-:-:S02]  /*3560*/  IMAD.MOV.U32 R12, RZ, RZ, R10 ;  /* 0x000000ffff0c7224 */ /* 0x000fc400078e000a */
[----:B----4-:R-:W-:-:S04]  /*3570*/  IMAD.WIDE.U32 R4, R28, c[0x0][0x260], R140 ;  /* 0x000098001c047a25 */ /* 0x010fc800078e008c */
[----:B------:R-:W-:-:S04]  /*3580*/  IMAD R5, R28, c[0x0][0x264], R5 ;  /* 0x000099001c057a24 */ /* 0x000fc800078e0205 */
[----:B------:R-:W-:Y:S01]  /*3590*/  IMAD.WIDE.U32 R82, R21, c[0x0][0x268], R4 ;  /* 0x00009a0015527a25 */ /* 0x000fe200078e0004 */
[----:B------:R-:W-:Y:S03]  /*35a0*/  WARPSYNC 0xffffffff ;  /* 0xffffffff00007948 */ /* 0x000fe60003800000 */
[----:B------:R-:W-:Y:S02]  /*35b0*/  IMAD.MOV.U32 R137, RZ, RZ, c[0x0][0x290] ;  /* 0x0000a400ff897624 */ /* 0x000fe400078e00ff */
[C---:B------:R-:W-:Y:S02]  /*35c0*/  IMAD R132, R124.reuse, c[0x0][0x284], RZ ;  /* 0x0000a1007c847a24 */ /* 0x040fe400078e02ff */
[C---:B------:R-:W-:Y:S02]  /*35d0*/  IMAD R133, R124.reuse, c[0x0][0x294], RZ ;  /* 0x0000a5007c857a24 */ /* 0x040fe400078e02ff */
[----:B------:R-:W-:-:S04]  /*35e0*/  IMAD.WIDE.U32 R126, R124, c[0x0][0x280], RZ ;  /* 0x0000a0007c7e7a25 */ /* 0x000fc800078e00ff */
[----:B-----5:R-:W-:-:S04]  /*35f0*/  IMAD.WIDE.U32 R86, R122, c[0x0][0x290], R12 ;  /* 0x0000a4007a567a25 */ /* 0x020fc800078e000c */
[----:B------:R-:W-:-:S04]  /*3600*/  IMAD.WIDE.U32 R124, R124, c[0x0][0x290], RZ ;  /* 0x0000a4007c7c7a25 */ /* 0x000fc800078e00ff */
[----:B------:R-:W-:-:S04]  /*3610*/  IMAD.WIDE.U32 R108, R28, c[0x0][0x1e8], RZ ;  /* 0x00007a001c6c7a25 */ /* 0x000fc800078e00ff */
[----:B------:R-:W-:-:S04]  /*3620*/  IMAD.WIDE.U32 R106, R28, c[0x0][0x210], RZ ;  /* 0x000084001c6a7a25 */ /* 0x000fc800078e00ff */
        /* <DEDUP_REMOVED lines=10> */
[----:B--2---:R-:W-:Y:S01]  /*36d0*/  @P4 SHF.R.S32.HI R26, RZ, 0x1f, R9 ;  /* 0x0000001fff1a4819 */ /* 0x004fe20000011409 */
[----:B------:R-:W-:-:S02]  /*36e0*/  @!P4 IMAD.MOV.U32 R26, RZ, RZ, R19 ;  /* 0x000000ffff1ac224 */ /* 0x000fc400078e0013 */
[----:B------:R-:W-:Y:S01]  /*36f0*/  @!P4 IMAD.MOV.U32 R9, RZ, RZ, R20 ;  /* 0x000000ffff09c224 */ /* 0x000fe200078e0014 */
[----:B------:R-:W-:Y:S01]  /*3700*/  SEL R20, RZ, c[0x0][0x27c], !P2 ;  /* 0x00009f00ff147a07 */ /* 0x000fe20005000000 */
[----:B------:R-:W-:-:S04]  /*3710*/  IMAD.WIDE.U32 R18, R143, c[0x0][0x290], R140 ;  /* 0x0000a4008f127a25 */ /* 0x000fc800078e008c */
[----:B------:R-:W-:Y:S01]  /*3720*/  IMAD.IADD R11, R3, 0x1, R19 ;  /* 0x00000001030b7824 */ /* 0x000fe200078e0213 */
[----:B------:R-:W-:Y:S01]  /*3730*/  IADD3 R3, R140, R6, RZ ;  /* 0x000000068c037210 */ /* 0x000fe20007ffe0ff */
[----:B------:R-:W-:Y:S02]  /*3740*/  IMAD.IADD R6, R142, 0x1, R20 ;  /* 0x000000018e067824 */ /* 0x000fe400078e0214 */
[----:B------:R-:W-:Y:S01]  /*3750*/  IMAD.MOV.U32 R10, RZ, RZ, R18 ;  /* 0x000000ffff0a7224 */ /* 0x000fe200078e0012 */
[----:B------:R-:W-:Y:S01]  /*3760*/  SHF.R.S32.HI R18, RZ, 0x1f, R3 ;  /* 0x0000001fff127819 */ /* 0x000fe20000011403 */
[----:B------:R-:W-:Y:S01]  /*3770*/  IMAD R20, R22, c[0x0][0x268], RZ ;  /* 0x00009a0016147a24 */ /* 0x000fe200078e02ff */
[----:B------:R-:W-:Y:S02]  /*3780*/  SHF.R.S32.HI R19, RZ, 0x1f, R6 ;  /* 0x0000001fff137819 */ /* 0x000fe40000011406 */
[CC--:B------:R-:W-:Y:S01]  /*3790*/  LEA.HI R4, R18.reuse, R3.reuse, RZ, 0x3 ;  /* 0x0000000312047211 */ /* 0x0c0fe200078f18ff */
[----:B------:R-:W-:Y:S01]  /*37a0*/  IMAD R27, R21, c[0x0][0x26c], R20 ;  /* 0x00009b00151b7a24 */ /* 0x000fe200078e0214 */
[----:B------:R-:W-:-:S02]  /*37b0*/  LEA.HI R5, R18, R3, RZ, 0x6 ;  /* 0x0000000312057211 */ /* 0x000fc400078f30ff */
[CC--:B------:R-:W-:Y:S02]  /*37c0*/  LEA.HI R20, R19.reuse, R6.reuse, RZ, 0x6 ;  /* 0x0000000613147211 */ /* 0x0c0fe400078f30ff */
[----:B------:R-:W-:Y:S02]  /*37d0*/  LEA.HI R3, R19, R6, RZ, 0x3 ;  /* 0x0000000613037211 */ /* 0x000fe400078f18ff */
[--C-:B------:R-:W-:Y:S02]  /*37e0*/  LOP3.LUT R19, R251, 0x38, R4.reuse, 0xf8, !PT ;  /* 0x00000038fb137812 */ /* 0x100fe400078ef804 */
[----:B------:R-:W-:Y:S02]  /*37f0*/  SHF.R.S32.HI R6, RZ, 0x6, R5 ;  /* 0x00000006ff067819 */ /* 0x000fe40000011405 */
[----:B------:R-:W-:Y:S02]  /*3800*/  LOP3.LUT R18, R250, 0x38, R4, 0xf8, !PT ;  /* 0x00000038fa127812 */ /* 0x000fe400078ef804 */
[----:B------:R-:W-:-:S02]  /*3810*/  SHF.R.S32.HI R5, RZ, 0x6, R20 ;  /* 0x00000006ff057819 */ /* 0x000fc40000011414 */
[--C-:B------:R-:W-:Y:S02]  /*3820*/  LOP3.LUT R21, R251, 0x38, R3.reuse, 0xf8, !PT ;  /* 0x00000038fb157812 */ /* 0x100fe400078ef803 */
[----:B------:R-:W-:Y:S02]  /*3830*/  LOP3.LUT R23, R250, 0x38, R3, 0xf8, !PT ;  /* 0x00000038fa177812 */ /* 0x000fe400078ef803 */
[-C--:B------:R-:W-:Y:S01]  /*3840*/  LOP3.LUT R22, R19, R30.reuse, RZ, 0x3c, !PT ;  /* 0x0000001e13167212 */ /* 0x080fe200078e3cff */
[--C-:B------:R-:W-:Y:S01]  /*3850*/  IMAD R25, R6, 0xc00, R7.reuse ;  /* 0x00000c0006197824 */ /* 0x100fe200078e0207 */
[-C--:B------:R-:W-:Y:S01]  /*3860*/  LOP3.LUT R19, R18, R29.reuse, RZ, 0x3c, !PT ;  /* 0x0000001d12137212 */ /* 0x080fe200078e3cff */
[--C-:B------:R-:W-:Y:S01]  /*3870*/  IMAD R24, R6, 0xc00, R8.reuse ;  /* 0x00000c0006187824 */ /* 0x100fe200078e0208 */
[----:B------:R-:W-:Y:S01]  /*3880*/  LOP3.LUT R18, R21, R30, RZ, 0x3c, !PT ;  /* 0x0000001e15127212 */ /* 0x000fe200078e3cff */
[C---:B------:R-:W-:Y:S02]  /*3890*/  IMAD R20, R5.reuse, 0xc00, R7 ;  /* 0x00000c0005147824 */ /* 0x040fe400078e0207 */
[----:B------:R-:W-:Y:S01]  /*38a0*/  IMAD R6, R5, 0xc00, R8 ;  /* 0x00000c0005067824 */ /* 0x000fe200078e0208 */
[----:B------:R-:W-:Y:S01]  /*38b0*/  LOP3.LUT R5, R23, R29, RZ, 0x3c, !PT ;  /* 0x0000001d17057212 */ /* 0x000fe200078e3cff */
[----:B------:R-:W-:-:S03]  /*38c0*/  IMAD.IADD R21, R20, 0x1, R18 ;  /* 0x0000000114157824 */ /* 0x000fc600078e0212 */
[----:B------:R-:W-:Y:S02]  /*38d0*/  IADD3 R20, R6, R5, RZ ;  /* 0x0000000506147210 */ /* 0x000fe40007ffe0ff */
[----:B------:R-:W-:Y:S02]  /*38e0*/  SHF.R.S32.HI R6, RZ, 0x1f, R122 ;  /* 0x0000001fff067819 */ /* 0x000fe4000001147a */
[----:B------:R-:W-:Y:S01]  /*38f0*/  IADD3 R23, R25, R22, RZ ;  /* 0x0000001619177210 */ /* 0x000fe20007ffe0ff */
[----:B------:R-:W-:Y:S01]  /*3900*/  IMAD.IADD R22, R24, 0x1, R19 ;  /* 0x0000000118167824 */ /* 0x000fe200078e0213 */
[----:B------:R-:W-:Y:S01]  /*3910*/  MOV R5, c[0x0][0x27c] ;  /* 0x00009f0000057a02 */ /* 0x000fe20000000f00 */
[----:B------:R-:W-:Y:S01]  /*3920*/  IMAD R18, R6, c[0x0][0x290], RZ ;  /* 0x0000a40006127a24 */ /* 0x000fe200078e02ff */
[----:B------:R-:W-:Y:S02]  /*3930*/  SHF.R.S32.HI R65, RZ, 0x3, R3 ;  /* 0x00000003ff417819 */ /* 0x000fe40000011403 */
[----:B------:R-:W-:Y:S01]  /*3940*/  LOP3.LUT R77, R3, 0xfffffff8, RZ, 0xc0, !PT ;  /* 0xfffffff8034d7812 */ /* 0x000fe200078ec0ff */
[----:B------:R-:W-:-:S02]  /*3950*/  IMAD R3, R26, c[0x0][0x2b0], RZ ;  /* 0x0000ac001a037a24 */ /* 0x000fc400078e02ff */
[----:B------:R-:W-:Y:S01]  /*3960*/  IMAD R19, R6, c[0x0][0x280], RZ ;  /* 0x0000a00006137a24 */ /* 0x000fe200078e02ff */
[----:B------:R-:W-:Y:S01]  /*3970*/  SHF.L.U32 R68, R5, 0x1, RZ ;  /* 0x0000000105447819 */ /* 0x000fe200000006ff */
[----:B------:R-:W-:Y:S01]  /*3980*/  IMAD R5, R122, c[0x0][0x294], R18 ;  /* 0x0000a5007a057a24 */ /* 0x000fe200078e0212 */
[----:B------:R-:W-:Y:S01]  /*3990*/  LOP3.LUT R78, R4, 0xfffffff8, RZ, 0xc0, !PT ;  /* 0xfffffff8044e7812 */ /* 0x000fe200078ec0ff */
[C---:B------:R-:W-:Y:S02]  /*39a0*/  IMAD R3, R9.reuse, c[0x0][0x2b4], R3 ;  /* 0x0000ad0009037a24 */ /* 0x040fe400078e0203 */
[----:B------:R-:W-:-:S04]  /*39b0*/  IMAD.WIDE.U32 R104, R9, c[0x0][0x2b0], RZ ;  /* 0x0000ac0009687a25 */ /* 0x000fc800078e00ff */
[C---:B------:R-:W-:Y:S02]  /*39c0*/  IMAD R6, R122.reuse, c[0x0][0x284], R19 ;  /* 0x0000a1007a067a24 */ /* 0x040fe400078e0213 */
[----:B------:R-:W-:Y:S01]  /*39d0*/  IMAD.WIDE.U32 R84, R122, c[0x0][0x290], R10 ;  /* 0x0000a4007a547a25 */ /* 0x000fe200078e000a */
[----:B------:R-:W-:Y:S02]  /*39e0*/  IADD3 R81, R83, R27, RZ ;  /* 0x0000001b53517210 */ /* 0x000fe40007ffe0ff */
[----:B------:R-:W-:Y:S01]  /*39f0*/  SHF.R.S32.HI R66, RZ, 0x3, R4 ;  /* 0x00000003ff427819 */ /* 0x000fe20000011404 */
[----:B------:R-:W-:Y:S01]  /*3a00*/  IMAD.IADD R97, R91, 0x1, R6 ;  /* 0x000000015b617824 */ /* 0x000fe200078e0206 */
[----:B------:R-:W-:Y:S01]  /*3a10*/  IADD3 R96, R87, R5, RZ ;  /* 0x0000000557607210 */ /* 0x000fe20007ffe0ff */
[----:B------:R-:W-:Y:S01]  /*3a20*/  IMAD.IADD R95, R6, 0x1, R89 ;  /* 0x00000001065f7824 */ /* 0x000fe200078e0259 */
[----:B------:R-:W-:Y:S01]  /*3a30*/  SHF.R.S32.HI R94, RZ, 0x1f, R78 ;  /* 0x0000001fff5e7819 */ /* 0x000fe2000001144e */
[----:B------:R-:W-:Y:S01]  /*3a40*/  IMAD.IADD R92, R5, 0x1, R85 ;  /* 0x00000001055c7824 */ /* 0x000fe200078e0255 */
[----:B------:R-:W-:Y:S01]  /*3a50*/  SHF.R.S32.HI R93, RZ, 0x1f, R77 ;  /* 0x0000001fff5d7819 */ /* 0x000fe2000001144d */
[----:B------:R-:W-:Y:S01]  /*3a60*/  IMAD.SHL.U32 R114, R22, 0x2, RZ ;  /* 0x0000000216727824 */ /* 0x000fe200078e00ff */
[----:B------:R-:W-:Y:S01]  /*3a70*/  SHF.L.U32 R115, R23, 0x1, RZ ;  /* 0x0000000117737819 */ /* 0x000fe200000006ff */
[----:B------:R-:W-:Y:S01]  /*3a80*/  IMAD.SHL.U32 R112, R20, 0x2, RZ ;  /* 0x0000000214707824 */ /* 0x000fe200078e00ff */
[----:B------:R-:W-:-:S02]  /*3a90*/  SHF.L.U32 R113, R21, 0x1, RZ ;  /* 0x0000000115717819 */ /* 0x000fc400000006ff */
[----:B------:R-:W-:Y:S01]  /*3aa0*/  IADD3 R111, R105, R3, RZ ;  /* 0x00000003696f7210 */ /* 0x000fe20007ffe0ff */
[----:B------:R-:W-:Y:S06]  /*3ab0*/  BAR.SYNC.DEFER_BLOCKING 0x0 ;  /* 0x0000000000007b1d */ /* 0x000fec0000010000 */
.L_x_2989:
[----:B------:R-:W-:Y:S01]  /*3ac0*/  MOV R75, RZ ;  /* 0x000000ff004b7202 */ /* 0x000fe20000000f00 */
[----:B-1--4-:R-:W-:Y:S01]  /*3ad0*/  IMAD.MOV.U32 R4, RZ, RZ, c[0x0][0x2b8] ;  /* 0x0000ae00ff047624 */ /* 0x012fe200078e00ff */
[----:B------:R-:W-:Y:S04]  /*3ae0*/  DEPBAR.LE SB0, 0x0 ;  /* 0x000080000000791a */ /* 0x000fe80000000000 */
[----:B------:R-:W-:Y:S01]  /*3af0*/  ISETP.NE.AND P0, PT, R4, 0x1, PT ;  /* 0x000000010400780c */ /* 0x000fe20003f05270 */
[----:B------:R-:W-:Y:S01]  /*3b00*/  IMAD R3, R38, 0x30, R0 ;  /* 0x0000003026037824 */ /* 0x000fe200078e0200 */
[----:B------:R-:W-:Y:S01]  /*3b10*/  WARPSYNC 0xffffffff ;  /* 0xffffffff00007948 */ /* 0x000fe20003800000 */
[----:B------:R-:W-:Y:S02]  /*3b20*/  BSSY B2, `(.L_x_2949) ;  /* 0x0000541000027945 */ /* 0x000fe40003800000 */
[----:B------:R-:W-:Y:S04]  /*3b30*/  IMAD.IADD R5, R118, 0x1, R3 ;  /* 0x0000000176057824 */ /* 0x000fe800078e0203 */
[--C-:B------:R-:W-:Y:S04]  /*3b40*/  IMAD.MOV.U32 R4, RZ, RZ, R5.reuse ;  /* 0x000000ffff047224 */ /* 0x100fe800078e0005 */
        /* <DEDUP_REMOVED lines=25> */
[----:B------:R-:W-:Y:S02]  /*3ce0*/  LEA.HI.X R72, R3, c[0x0][0x1cc], R4, 0x1, P0 ;  /* 0x0000730003487a11 */ /* 0x000fe400000f0c04 */
[----:B------:R-:W-:Y:S04]  /*3cf0*/  MOV R3, c[0x0][0x27c] ;  /* 0x00009f0000037a02 */ /* 0x000fe80000000f00 */
[----:B------:R-:W-:Y:S11]  /*3d00*/  ISETP.GE.AND P0, PT, R3, 0x1, PT ;  /* 0x000000010300780c */ /* 0x000ff60003f06270 */
[----:B------:R-:W-:Y:S02]  /*3d10*/  @!UPT UIADD3 URZ, URZ, URZ, URZ ;  /* 0x0000003f3f3ff290 */ /* 0x000fe4000fffe03f */
[----:B------:R-:W-:-:S05]  /*3d20*/  @!P0 BRA `(.L_x_2950) ;  /* 0x00004e8000008947 */ /* 0x000fca0003800000 */
[-C--:B------:R-:W-:Y:S01]  /*3d30*/  IMAD R6, R132, R38.reuse, RZ ;  /* 0x0000002684067224 */ /* 0x080fe200078e02ff */
[----:B------:R-:W-:Y:S01]  /*3d40*/  ULDC.U8 UR4, c[0x0][0x298] ;  /* 0x0000a60000047ab9 */ /* 0x000fe20000000000 */
[-C--:B------:R-:W-:Y:S01]  /*3d50*/  IMAD R5, R133, R38.reuse, RZ ;  /* 0x0000002685057224 */ /* 0x080fe200078e02ff */
[----:B------:R-:W-:Y:S01]  /*3d60*/  ISETP.NE.AND P0, PT, RZ, UR4, PT ;  /* 0x00000004ff007c0c */ /* 0x000fe2000bf05270 */
[----:B------:R-:W-:Y:S01]  /*3d70*/  IMAD R3, R38, -0x30, R2 ;  /* 0xffffffd026037824 */ /* 0x000fe200078e0202 */
[----:B------:R-:W-:Y:S01]  /*3d80*/  SHF.R.S32.HI R4, RZ, 0x1f, R38 ;  /* 0x0000001fff047819 */ /* 0x000fe20000011426 */
[----:B------:R-:W-:Y:S03]  /*3d90*/  IMAD.WIDE.U32 R34, R126, R38, RZ ;  /* 0x000000267e227225 */ /* 0x000fe600078e00ff */
[----:B------:R-:W-:Y:S01]  /*3da0*/  IMNMX R74, R3, 0x30, PT ;  /* 0x00000030034a7817 */ /* 0x000fe20003800200 */
[C---:B------:R-:W-:Y:S02]  /*3db0*/  IMAD R6, R4.reuse, R126, R6 ;  /* 0x0000007e04067224 */ /* 0x040fe400078e0206 */
        /* <DEDUP_REMOVED lines=49> */
.L_x_2953:
[----:B------:R-:W-:Y:S05]  /*40d0*/  BSYNC B0 ;  /* 0x0000000000007941 */ /* 0x000fea0003800000 */
.L_x_2952:
        /* <DEDUP_REMOVED lines=68> */
.L_x_2955:
[----:B------:R-:W-:Y:S05]  /*4520*/  BSYNC B0 ;  /* 0x0000000000007941 */ /* 0x000fea0003800000 */
.L_x_2954:
        /* <DEDUP_REMOVED lines=88> */
.L_x_2959:
[----:B------:R-:W-:Y:S05]  /*4ab0*/  BSYNC B0 ;  /* 0x0000000000007941 */ /* 0x000fea0003800000 */
.L_x_2958:
        /* <DEDUP_REMOVED lines=58> */
.L_x_2961:
[----:B------:R-:W-:Y:S05]  /*4e60*/  BSYNC B0 ;  /* 0x0000000000007941 */ /* 0x000fea0003800000 */
.L_x_2960:
        /* <DEDUP_REMOVED lines=58> */
.L_x_2963:
[----:B------:R-:W-:Y:S05]  /*5210*/  BSYNC B0 ;  /* 0x0000000000007941 */ /* 0x000fea0003800000 */
.L_x_2962:
        /* <DEDUP_REMOVED lines=39> */
[----:B------:R-:W-:Y:S01]  /*5490*/  @!P0 FMUL.FTZ R11, R3, R6 ;  /* 0x00000006030b8220 */ /* 0x000fe20000410000 */
        /* <DEDUP_REMOVED lines=17> */
.L_x_2957:
[----:B-123--:R-:W-:Y:S05]  /*55b0*/  BSYNC B1 ;  /* 0x0000000000017941 */ /* 0x00efea0003800000 */
.L_x_2956:
        /* <DEDUP_REMOVED lines=13> */
[----:B------:R-:W-:Y:S02]  /*5690*/  @!P0 PRMT R5, R9, 0x5410, R3 ;  /* 0x0000541009058816 */ /* 0x000fe40000000003 */
[----:B------:R-:W-:Y:S01]  /*56a0*/  @!P0 SHF.R.U32.HI R16, RZ, 0x10, R45 ;  /* 0x00000010ff108819 */ /* 0x000fe2000001162d */
[----:B------:R-:W-:Y:S01]  /*56b0*/  @!P0 IMAD.U32 R10, R11, 0x10000, RZ ;  /* 0x000100000b0a8824 */ /* 0x000fe200078e00ff */
[----:B------:R-:W-:Y:S01]  /*56c0*/  @!P0 SHF.R.U32.HI R6, RZ, 0x10, R21 ;  /* 0x00000010ff068819 */ /* 0x000fe20000011615 */
[----:B------:R-:W-:Y:S01]  /*56d0*/  @!P0 IMAD.U32 R4, R5, 0x10000, RZ ;  /* 0x0001000005048824 */ /* 0x000fe200078e00ff */
[----:B------:R-:W-:Y:S02]  /*56e0*/  @!P0 PRMT R16, R56, 0x5432, R16 ;  /* 0x0000543238108816 */ /* 0x000fe40000000010 */
[----:B------:R-:W-:Y:S01]  /*56f0*/  @!P0 PRMT R6, R9, 0x5432, R6 ;  /* 0x0000543209068816 */ /* 0x000fe20000000006 */
[C---:B----4-:R-:W-:Y:S01]  /*5700*/  @!P0 IMAD.U32 R9, R12.reuse, 0x10000, RZ ;  /* 0x000100000c098824 */ /* 0x050fe200078e00ff */
[----:B------:R-:W-:Y:S05]  /*5710*/  @!P0 LOP3.LUT R3, R12, 0xffff0000, RZ, 0xc0, !PT ;  /* 0xffff00000c038812 */ /* 0x000fea00078ec0ff */
[C---:B------:R-:W-:Y:S02]  /*5720*/  @!P0 FMUL.FTZ R17, R3.reuse, R10 ;  /* 0x0000000a03118220 */ /* 0x040fe40000410000 */
[-C--:B------:R-:W-:Y:S02]  /*5730*/  @!P0 FMUL.FTZ R3, R3, R4.reuse ;  /* 0x0000000403038220 */ /* 0x080fe40000410000 */
[----:B------:R-:W-:Y:S01]  /*5740*/  @!P0 FFMA.FTZ R17, R9, R4, -R17 ;  /* 0x0000000409118223 */ /* 0x000fe20000010811 */
[----:B------:R-:W-:Y:S01]  /*5750*/  @!P0 LOP3.LUT R4, R13, 0xffff0000, RZ, 0xc0, !PT ;  /* 0xffff00000d048812 */ /* 0x000fe200078ec0ff */
[----:B------:R-:W-:Y:S01]  /*5760*/  @!P0 FFMA.FTZ R3, R10, R9, R3 ;  /* 0x000000090a038223 */ /* 0x000fe20000010003 */
[----:B------:R-:W-:Y:S02]  /*5770*/  @!P0 LOP3.LUT R9, R11, 0xffff0000, RZ, 0xc0, !PT ;  /* 0xffff00000b098812 */ /* 0x000fe400078ec0ff */
[----:B------:R-:W-:Y:S02]  /*5780*/  @!P0 SHF.L.U32 R10, R13, 0x10, RZ ;  /* 0x000000100d0a8819 */ /* 0x000fe400000006ff */
[----:B------:R-:W-:Y:S02]  /*5790*/  @!P0 F2FP.BF16.PACK_AB R11, R3, R17 ;  /* 0x00000011030b823e */ /* 0x000fe400000010ff */
[----:B------:R-:W-:Y:S01]  /*57a0*/  @!P0 LOP3.LUT R3, R5, 0xffff0000, RZ, 0xc0, !PT ;  /* 0xffff000005038812 */ /* 0x000fe200078ec0ff */
[----:B------:R-:W-:Y:S02]  /*57b0*/  @!P0 FMUL.FTZ R5, R4, R9 ;  /* 0x0000000904058220 */ /* 0x000fe40000410000 */
[----:B------:R-:W-:Y:S02]  /*57c0*/  @!P0 IMAD.MOV.U32 R12, RZ, RZ, R11 ;  /* 0x000000ffff0c8224 */ /* 0x000fe400078e000b */
[-C--:B------:R-:W-:Y:S02]  /*57d0*/  @!P0 FFMA.FTZ R5, R10, R3.reuse, -R5 ;  /* 0x000000030a058223 */ /* 0x080fe40000010805 */
[----:B------:R-:W-:Y:S04]  /*57e0*/  @!P0 FMUL.FTZ R3, R4, R3 ;  /* 0x0000000304038220 */ /* 0x000fe80000410000 */
[----:B------:R-:W-:Y:S02]  /*57f0*/  @!P0 FFMA.FTZ R3, R9, R10, R3 ;  /* 0x0000000a09038223 */ /* 0x000fe40000010003 */
[----:B------:R-:W-:Y:S03]  /*5800*/  @!P0 IMAD.U32 R9, R14, 0x10000, RZ ;  /* 0x000100000e098824 */ /* 0x000fe600078e00ff */
[----:B------:R-:W-:Y:S01]  /*5810*/  @!P0 F2FP.BF16.PACK_AB R4, R3, R5 ;  /* 0x000000050304823e */ /* 0x000fe200000010ff */
[----:B------:R-:W-:Y:S01]  /*5820*/  @!P0 IMAD.U32 R5, R16, 0x10000, RZ ;  /* 0x0001000010058824 */ /* 0x000fe200078e00ff */
        /* <DEDUP_REMOVED lines=10> */
[----:B------:R-:W-:Y:S02]  /*58d0*/  @!P0 SHF.L.U32 R5, R15, 0x10, RZ ;  /* 0x000000100f058819 */ /* 0x000fe400000006ff */
[----:B---3--:R-:W-:Y:S01]  /*58e0*/  LEA R16, P3, R140, R30, 0x1 ;  /* 0x0000001e8c107211 */ /* 0x008fe200078608ff */
[C---:B------:R-:W-:Y:S02]  /*58f0*/  @!P0 FMUL.FTZ R9, R4.reuse, R10 ;  /* 0x0000000a04098220 */ /* 0x040fe40000410000 */
[-C--:B------:R-:W-:Y:S01]  /*5900*/  @!P0 FMUL.FTZ R4, R4, R6.reuse ;  /* 0x0000000604048220 */ /* 0x080fe20000410000 */
[----:B--2---:R-:W-:Y:S01]  /*5910*/  LEA.HI.X R17, R140, R31, R141, 0x1, P3 ;  /* 0x0000001f8c117211 */ /* 0x004fe200018f0c8d */
[----:B------:R-:W-:Y:S02]  /*5920*/  @!P0 FFMA.FTZ R9, R5, R6, -R9 ;  /* 0x0000000605098223 */ /* 0x000fe40000010809 */
[----:B------:R-:W-:Y:S01]  /*5930*/  @!P0 FFMA.FTZ R4, R10, R5, R4 ;  /* 0x000000050a048223 */ /* 0x000fe20000010004 */
[----:B------:R-:W-:Y:S04]  /*5940*/  @!P0 F2FP.BF16.PACK_AB R5, R3, R11 ;  /* 0x0000000b0305823e */ /* 0x000fe800000010ff */
[----:B------:R-:W-:Y:S01]  /*5950*/  @!P0 F2FP.BF16.PACK_AB R3, R4, R9 ;  /* 0x000000090403823e */ /* 0x000fe200000010ff */
[----:B------:R-:W-:Y:S03]  /*5960*/  @!P0 IMAD.MOV.U32 R14, RZ, RZ, R5 ;  /* 0x000000ffff0e8224 */ /* 0x000fe600078e0005 */
[----:B------:R-:W-:Y:S05]  /*5970*/  @!P0 MOV R15, R3 ;  /* 0x00000003000f8202 */ /* 0x000fea0000000f00 */
[----:B------:R2:W-:Y:S02]  /*5980*/  ST.E.128 [R16.64], R12 ;  /* 0x0000000c10007985 */ /* 0x0005e4000c101d06 */
.L_x_2966:
[----:B------:R-:W-:Y:S05]  /*5990*/  BSYNC B0 ;  /* 0x0000000000007941 */ /* 0x000fea0003800000 */
.L_x_2965:
        /* <DEDUP_REMOVED lines=17> */
[----:B------:R-:W-:Y:S02]  /*5ab0*/  @!P0 LOP3.LUT R17, R6, 0xffff0000, RZ, 0xc0, !PT ;  /* 0xffff000006118812 */ /* 0x000fe400078ec0ff */
[----:B------:R-:W-:Y:S02]  /*5ac0*/  @!P0 PRMT R18, R57, 0x5432, R9 ;  /* 0x0000543239128816 */ /* 0x000fe40000000009 */
[----:B------:R-:W-:Y:S02]  /*5ad0*/  @!P0 PRMT R9, R32, 0x5432, R5 ;  /* 0x0000543220098816 */ /* 0x000fe40000000005 */
[----:B------:R-:W-:Y:S01]  /*5ae0*/  @!P0 LOP3.LUT R6, R4, 0xffff0000, RZ, 0xc0, !PT ;  /* 0xffff000004068812 */ /* 0x000fe200078ec0ff */
[C---:B--2---:R-:W-:Y:S01]  /*5af0*/  @!P0 IMAD.U32 R16, R12.reuse, 0x10000, RZ ;  /* 0x000100000c108824 */ /* 0x044fe200078e00ff */
[----:B------:R-:W-:Y:S02]  /*5b00*/  @!P0 LOP3.LUT R3, R12, 0xffff0000, RZ, 0xc0, !PT ;  /* 0xffff00000c038812 */ /* 0x000fe400078ec0ff */
[----:B------:R-:W-:Y:S03]  /*5b10*/  @!P0 LOP3.LUT R5, R13, 0xffff0000, RZ, 0xc0, !PT ;  /* 0xffff00000d058812 */ /* 0x000fe600078ec0ff */
[C---:B------:R-:W-:Y:S02]  /*5b20*/  @!P0 FMUL.FTZ R19, R3.reuse, R11 ;  /* 0x0000000b03138220 */ /* 0x040fe40000410000 */
[-C--:B------:R-:W-:Y:S02]  /*5b30*/  @!P0 FMUL.FTZ R3, R3, R10.reuse ;  /* 0x0000000a03038220 */ /* 0x080fe40000410000 */
[----:B------:R-:W-:Y:S01]  /*5b40*/  @!P0 FFMA.FTZ R19, R16, R10, -R19 ;  /* 0x0000000a10138223 */ /* 0x000fe20000010813 */
[----:B------:R-:W-:Y:S01]  /*5b50*/  @!P0 SHF.L.U32 R10, R13, 0x10, RZ ;  /* 0x000000100d0a8819 */ /* 0x000fe200000006ff */
[----:B------:R-:W-:Y:S02]  /*5b60*/  @!P0 FFMA.FTZ R3, R11, R16, R3 ;  /* 0x000000100b038223 */ /* 0x000fe40000010003 */
[C---:B------:R-:W-:Y:S02]  /*5b70*/  @!P0 FMUL.FTZ R16, R5.reuse, R17 ;  /* 0x0000001105108220 */ /* 0x040fe40000410000 */
[-C--:B------:R-:W-:Y:S01]  /*5b80*/  @!P0 FMUL.FTZ R4, R5, R6.reuse ;  /* 0x0000000605048220 */ /* 0x080fe20000410000 */
[----:B------:R-:W-:Y:S01]  /*5b90*/  @!P0 LOP3.LUT R5, R14, 0xffff0000, RZ, 0xc0, !PT ;  /* 0xffff00000e058812 */ /* 0x000fe200078ec0ff */
[----:B------:R-:W-:Y:S02]  /*5ba0*/  @!P0 IMAD.U32 R11, R18, 0x10000, RZ ;  /* 0x00010000120b8824 */ /* 0x000fe400078e00ff */
[----:B------:R-:W-:Y:S02]  /*5bb0*/  @!P0 FFMA.FTZ R22, R10, R6, -R16 ;  /* 0x000000060a168223 */ /* 0x000fe40000010810 */
[----:B------:R-:W-:Y:S01]  /*5bc0*/  @!P0 FFMA.FTZ R4, R17, R10, R4 ;  /* 0x0000000a11048223 */ /* 0x000fe20000010004 */
[----:B------:R-:W-:Y:S01]  /*5bd0*/  @!P0 SHF.L.U32 R10, R14, 0x10, RZ ;  /* 0x000000100e0a8819 */ /* 0x000fe200000006ff */
[C---:B------:R-:W-:Y:S01]  /*5be0*/  @!P0 IMAD.U32 R6, R9.reuse, 0x10000, RZ ;  /* 0x0001000009068824 */ /* 0x040fe200078e00ff */
[----:B------:R-:W-:Y:S01]  /*5bf0*/  @!P0 LOP3.LUT R9, R9, 0xffff0000, RZ, 0xc0, !PT ;  /* 0xffff000009098812 */ /* 0x000fe200078ec0ff */
[C---:B------:R-:W-:Y:S01]  /*5c00*/  @!P0 FMUL.FTZ R16, R5.reuse, R11 ;  /* 0x0000000b05108220 */ /* 0x040fe20000410000 */
[----:B------:R-:W-:Y:S01]  /*5c10*/  @!P0 F2FP.BF16.PACK_AB R4, R4, R22 ;  /* 0x000000160404823e */ /* 0x000fe200000010ff */
[-C--:B------:R-:W-:Y:S02]  /*5c20*/  @!P0 FMUL.FTZ R5, R5, R6.reuse ;  /* 0x0000000605058220 */ /* 0x080fe40000410000 */
[----:B------:R-:W-:Y:S01]  /*5c30*/  @!P0 FFMA.FTZ R17, R10, R6, -R16 ;  /* 0x000000060a118223 */ /* 0x000fe20000010810 */
[----:B------:R-:W-:Y:S01]  /*5c40*/  @!P0 LOP3.LUT R6, R15, 0xffff0000, RZ, 0xc0, !PT ;  /* 0xffff00000f068812 */ /* 0x000fe200078ec0ff */
[----:B------:R-:W-:Y:S01]  /*5c50*/  @!P0 FFMA.FTZ R5, R11, R10, R5 ;  /* 0x0000000a0b058223 */ /* 0x000fe20000010005 */
[----:B------:R-:W-:Y:S01]  /*5c60*/  @!P0 LOP3.LUT R16, R18, 0xffff0000, RZ, 0xc0, !PT ;  /* 0xffff000012108812 */ /* 0x000fe200078ec0ff */
[----:B------:R-:W-:Y:S01]  /*5c70*/  @!P0 IMAD.U32 R10, R15, 0x10000, RZ ;  /* 0x000100000f0a8824 */ /* 0x000fe200078e00ff */
[----:B------:R-:W-:Y:S02]  /*5c80*/  @!P0 MOV R13, R4 ;  /* 0x00000004000d8202 */ /* 0x000fe40000000f00 */
        /* <DEDUP_REMOVED lines=11> */
.L_x_2968:
[----:B------:R-:W-:Y:S05]  /*5d40*/  BSYNC B0 ;  /* 0x0000000000007941 */ /* 0x000fea0003800000 */
.L_x_2967:
        /* <DEDUP_REMOVED lines=58> */
.L_x_2970:
[----:B------:R-:W-:Y:S05]  /*60f0*/  BSYNC B0 ;  /* 0x0000000000007941 */ /* 0x000fea0003800000 */
.L_x_2969:
        /* <DEDUP_REMOVED lines=58> */
.L_x_2951:
        /* <DEDUP_REMOVED lines=36> */
.L_x_2972:
[----:B------:R-:W-:Y:S05]  /*66e0*/  BSYNC B0 ;  /* 0x0000000000007941 */ /* 0x000fea0003800000 */
.L_x_2971:
        /* <DEDUP_REMOVED lines=61> */
.L_x_2974:
[----:B------:R-:W-:Y:S05]  /*6ac0*/  BSYNC B0 ;  /* 0x0000000000007941 */ /* 0x000fea0003800000 */
.L_x_2973:
        /* <DEDUP_REMOVED lines=152> */
.L_x_2978:
[----:B------:R-:W-:Y:S05]  /*7450*/  BSYNC B0 ;  /* 0x0000000000007941 */ /* 0x000fea0003800000 */
.L_x_2977:
        /* <DEDUP_REMOVED lines=121> */
.L_x_2976:
[----:B-123--:R-:W-:Y:S05]  /*7bf0*/  BSYNC B1 ;  /* 0x0000000000017941 */ /* 0x00efea0003800000 */
.L_x_2975:
        /* <DEDUP_REMOVED lines=125> */
.L_x_2980:
[----:B------:R-:W-:Y:S05]  /*83d0*/  BSYNC B0 ;  /* 0x0000000000007941 */ /* 0x000fea0003800000 */
.L_x_2979:
[----:B------:R-:W-:Y:S11]  /*83e0*/  ISETP.GE.AND P0, PT, R142, c[0x0][0x1d4], PT ;  /* 0x000075008e007a0c */ /* 0x000ff60003f06270 */
[----:B------:R-:W-:Y:S02]  /*83f0*/  @!UPT UIADD3 URZ, URZ, URZ, URZ ;  /* 0x0000003f3f3ff290 */ /* 0x000fe4000fffe03f */
[----:B------:R-:W-:-:S05]  /*8400*/  @P0 BRA `(.L_x_2964) ;  /* 0x00000b2000000947 */ /* 0x000fca0003800000 */
[----:B------:R-:W-:Y:S01]  /*8410*/  SEL R3, R68, R67, !P2 ;  /* 0x0000004344037207 */ /* 0x000fe20005000000 */
[----:B--2---:R-:W2:Y:S01]  /*8420*/  LDS.128 R24, [R112+0xa080] ;  /* 0x00a0800070187984 */ /* 0x004ea20000000c00 */
[----:B------:R-:W-:Y:S02]  /*8430*/  ISETP.GE.AND P0, PT, R142, c[0x0][0x27c], PT ;  /* 0x00009f008e007a0c */ /* 0x000fe40003f06270 */
[----:B------:R-:W-:Y:S04]  /*8440*/  SHF.R.S32.HI R4, RZ, 0x1f, R3 ;  /* 0x0000001fff047819 */ /* 0x000fe80000011403 */
[----:B------:R-:W-:Y:S04]  /*8450*/  LEA.HI R3, R4, R3, RZ, 0x4 ;  /* 0x0000000304037211 */ /* 0x000fe800078f20ff */
[----:B------:R-:W-:Y:S03]  /*8460*/  LEA.HI.SX32 R3, R3, R65, 0x1c ;  /* 0x0000004103037211 */ /* 0x000fe600078fe2ff */
[----:B------:R-:W-:Y:S02]  /*8470*/  @!P0 SHF.R.U64 R11, R58, 0x10, R59 ;  /* 0x000000103a0b8819 */ /* 0x000fe4000000123b */
[----:B------:R-:W-:Y:S01]  /*8480*/  IMAD.SHL.U32 R34, R3, 0x8, RZ ;  /* 0x0000000803227824 */ /* 0x000fe200078e00ff */
[----:B------:R-:W-:Y:S02]  /*8490*/  SHF.R.S32.HI R4, RZ, 0x1f, R3 ;  /* 0x0000001fff047819 */ /* 0x000fe40000011403 */
[--C-:B------:R-:W-:Y:S02]  /*84a0*/  @!P0 SHF.R.U64 R5, R30, 0x10, R31.reuse ;  /* 0x000000101e058819 */ /* 0x100fe4000000121f */
[----:B------:R-:W-:Y:S02]  /*84b0*/  LEA.HI R4, R4, R3, RZ, 0x3 ;  /* 0x0000000304047211 */ /* 0x000fe400078f18ff */
[----:B------:R-:W-:Y:S02]  /*84c0*/  @!P0 SHF.R.U32.HI R6, RZ, 0x10, R31 ;  /* 0x00000010ff068819 */ /* 0x000fe4000001161f */
[----:B------:R-:W-:Y:S02]  /*84d0*/  SHF.R.S32.HI R3, RZ, 0x3, R4 ;  /* 0x00000003ff037819 */ /* 0x000fe40000011404 */
[----:B------:R-:W-:Y:S02]  /*84e0*/  LOP3.LUT R4, R250, 0x38, R34, 0xf8, !PT ;  /* 0x00000038fa047812 */ /* 0x000fe400078ef822 */
[----:B------:R-:W-:Y:S01]  /*84f0*/  @!P0 PRMT R13, R37, 0x5432, R5 ;  /* 0x00005432250d8816 */ /* 0x000fe20000000005 */
[----:B------:R-:W-:Y:S01]  /*8500*/  IMAD R3, R3, 0xc00, R8 ;  /* 0x00000c0003037824 */ /* 0x000fe200078e0208 */
[----:B------:R-:W-:Y:S02]  /*8510*/  LOP3.LUT R4, R4, R39, RZ, 0x3c, !PT ;  /* 0x0000002704047212 */ /* 0x000fe400078e3cff */
[----:B------:R-:W-:Y:S02]  /*8520*/  @!P0 SHF.R.U32.HI R9, RZ, 0x10, R57 ;  /* 0x00000010ff098819 */ /* 0x000fe40000011639 */
[----:B------:R-:W-:Y:S01]  /*8530*/  @!P0 SHF.R.U32.HI R12, RZ, 0x10, R59 ;  /* 0x00000010ff0c8819 */ /* 0x000fe2000001163b */
[----:B------:R-:W-:Y:S01]  /*8540*/  IMAD.IADD R3, R3, 0x1, R4 ;  /* 0x0000000103037824 */ /* 0x000fe200078e0204 */
[----:B------:R-:W-:Y:S02]  /*8550*/  @!P0 PRMT R21, R63, 0x5432, R9 ;  /* 0x000054323f158816 */ /* 0x000fe40000000009 */
[----:B------:R-:W-:Y:S01]  /*8560*/  @!P0 PRMT R22, R64, 0x5432, R12 ;  /* 0x0000543240168816 */ /* 0x000fe2000000000c */
[----:B------:R-:W-:Y:S01]  /*8570*/  IMAD.SHL.U32 R3, R3, 0x2, RZ ;  /* 0x0000000203037824 */ /* 0x000fe200078e00ff */
[C---:B--2---:R-:W-:Y:S01]  /*8580*/  @!P0 LOP3.LUT R20, R24.reuse, 0xffff0000, RZ, 0xc0, !PT ;  /* 0xffff000018148812 */ /* 0x044fe200078ec0ff */
[----:B------:R-:W-:Y:S01]  /*8590*/  @!P0 IMAD.U32 R14, R24, 0x10000, RZ ;  /* 0x00010000180e8824 */ /* 0x000fe200078e00ff */
[----:B------:R-:W-:Y:S02]  /*85a0*/  @!P0 SHF.R.U64 R10, R56, 0x10, R57 ;  /* 0x00000010380a8819 */ /* 0x000fe40000001239 */
[----:B------:R2:W4:Y:S01]  /*85b0*/  LDS.128 R16, [R3+0xa080] ;  /* 0x00a0800003107984 */ /* 0x0005220000000c00 */
[----:B------:R-:W-:Y:S02]  /*85c0*/  @!P0 PRMT R12, R37, 0x5410, R6 ;  /* 0x00005410250c8816 */ /* 0x000fe40000000006 */
[--C-:B------:R-:W-:Y:S02]  /*85d0*/  @!P0 SHF.R.U32.HI R4, RZ, 0x10, R29.reuse ;  /* 0x00000010ff048819 */ /* 0x100fe4000001161d */
[----:B------:R-:W-:Y:S02]  /*85e0*/  @!P0 PRMT R10, R63, 0x5410, R10 ;  /* 0x000054103f0a8816 */ /* 0x000fe4000000000a */
[----:B------:R-:W-:Y:S02]  /*85f0*/  @!P0 PRMT R9, R36, 0x5410, R4 ;  /* 0x0000541024098816 */ /* 0x000fe40000000004 */
[----:B------:R-:W-:Y:S02]  /*8600*/  @!P0 LOP3.LUT R15, R10, 0xffff0000, RZ, 0xc0, !PT ;  /* 0xffff00000a0f8812 */ /* 0x000fe400078ec0ff */
[----:B--2---:R-:W-:Y:S02]  /*8610*/  @!P0 SHF.R.U64 R3, R28, 0x10, R29 ;  /* 0x000000101c038819 */ /* 0x004fe4000000121d */
[----:B------:R-:W-:Y:S01]  /*8620*/  @!P0 PRMT R28, R64, 0x5410, R11 ;  /* 0x00005410401c8816 */ /* 0x000fe2000000000b */
[----:B------:R-:W-:Y:S01]  /*8630*/  @!P0 IMAD.U32 R11, R10, 0x10000, RZ ;  /* 0x000100000a0b8824 */ /* 0x000fe200078e00ff */
[----:B------:R-:W-:Y:S04]  /*8640*/  @!P0 PRMT R3, R36, 0x5432, R3 ;  /* 0x0000543224038816 */ /* 0x000fe80000000003 */
[C---:B------:R-:W-:Y:S01]  /*8650*/  @!P0 LOP3.LUT R6, R3.reuse, 0xffff0000, RZ, 0xc0, !PT ;  /* 0xffff000003068812 */ /* 0x040fe200078ec0ff */
[----:B------:R-:W-:Y:S01]  /*8660*/  @!P0 IMAD.U32 R10, R3, 0x10000, RZ ;  /* 0x00010000030a8824 */ /* 0x000fe200078e00ff */
[C---:B----4-:R-:W-:Y:S02]  /*8670*/  @!P0 SHF.L.U32 R4, R16.reuse, 0x10, RZ ;  /* 0x0000001010048819 */ /* 0x050fe400000006ff */
[----:B------:R-:W-:Y:S03]  /*8680*/  @!P0 LOP3.LUT R5, R16, 0xffff0000, RZ, 0xc0, !PT ;  /* 0xffff000010058812 */ /* 0x000fe600078ec0ff */
[C---:B------:R-:W-:Y:S02]  /*8690*/  @!P0 FMUL.FTZ R3, R4.reuse, R10 ;  /* 0x0000000a04038220 */ /* 0x040fe40000410000 */
[----:B------:R-:W-:Y:S02]  /*86a0*/  @!P0 FMUL.FTZ R29, R4, R11 ;  /* 0x0000000b041d8220 */ /* 0x000fe40000410000 */
[C---:B------:R-:W-:Y:S02]  /*86b0*/  @!P0 FMUL.FTZ R23, R5.reuse, R15 ;  /* 0x0000000f05178220 */ /* 0x040fe40000410000 */
[----:B------:R-:W-:Y:S02]  /*86c0*/  @!P0 FMUL.FTZ R4, R5, R6 ;  /* 0x0000000605048220 */ /* 0x000fe40000410000 */
[----:B------:R-:W-:Y:S02]  /*86d0*/  @!P0 FFMA.FTZ R3, R11, R14, R3 ;  /* 0x0000000e0b038223 */ /* 0x000fe40000010003 */
[----:B------:R-:W-:Y:S01]  /*86e0*/  @!P0 FFMA.FTZ R23, R20, R6, -R23 ;  /* 0x0000000614178223 */ /* 0x000fe20000010817 */
[----:B------:R-:W-:Y:S01]  /*86f0*/  @!P0 LOP3.LUT R6, R17, 0xffff0000, RZ, 0xc0, !PT ;  /* 0xffff000011068812 */ /* 0x000fe200078ec0ff */
[----:B------:R-:W-:Y:S01]  /*8700*/  @!P0 FFMA.FTZ R4, R15, R20, R4 ;  /* 0x000000140f048223 */ /* 0x000fe20000010004 */
[----:B------:R-:W-:Y:S01]  /*8710*/  @!P0 LOP3.LUT R20, R25, 0xffff0000, RZ, 0xc0, !PT ;  /* 0xffff000019148812 */ /* 0x000fe200078ec0ff */
[C---:B------:R-:W-:Y:S01]  /*8720*/  @!P0 IMAD.U32 R11, R21.reuse, 0x10000, RZ ;  /* 0x00010000150b8824 */ /* 0x040fe200078e00ff */
[----:B------:R-:W-:Y:S01]  /*8730*/  @!P0 LOP3.LUT R15, R21, 0xffff0000, RZ, 0xc0, !PT ;  /* 0xffff0000150f8812 */ /* 0x000fe200078ec0ff */
[----:B------:R-:W-:Y:S02]  /*8740*/  @!P0 IMAD.U32 R5, R17, 0x10000, RZ ;  /* 0x0001000011058824 */ /* 0x000fe400078e00ff */
[----:B------:R-:W-:Y:S01]  /*8750*/  @!P0 FFMA.FTZ R31, R14, R10, -R29 ;  /* 0x0000000a0e1f8223 */ /* 0x000fe2000001081d */
[----:B------:R-:W-:Y:S01]  /*8760*/  @!P0 SHF.L.U32 R10, R9, 0x10, RZ ;  /* 0x00000010090a8819 */ /* 0x000fe200000006ff */
[----:B------:R-:W-:Y:S01]  /*8770*/  @!P0 IMAD.U32 R14, R25, 0x10000, RZ ;  /* 0x00010000190e8824 */ /* 0x000fe200078e00ff */
[----:B------:R-:W-:Y:S01]  /*8780*/  @!P0 LOP3.LUT R9, R9, 0xffff0000, RZ, 0xc0, !PT ;  /* 0xffff000009098812 */ /* 0x000fe200078ec0ff */
[C---:B------:R-:W-:Y:S02]  /*8790*/  @!P0 FMUL.FTZ R21, R5.reuse, R11 ;  /* 0x0000000b05158220 */ /* 0x040fe40000410000 */
[----:B------:R-:W-:Y:S02]  /*87a0*/  @!P0 FMUL.FTZ R29, R6, R15 ;  /* 0x0000000f061d8220 */ /* 0x000fe40000410000 */
[-C--:B------:R-:W-:Y:S02]  /*87b0*/  @!P0 FMUL.FTZ R5, R5, R10.reuse ;  /* 0x0000000a05058220 */ /* 0x080fe40000410000 */
[----:B------:R-:W-:Y:S02]  /*87c0*/  @!P0 FFMA.FTZ R30, R14, R10, -R21 ;  /* 0x0000000a0e1e8223 */ /* 0x000fe40000010815 */
        /* <DEDUP_REMOVED lines=8> */
[----:B------:R-:W-:Y:S01]  /*8850*/  @!P0 MOV R25, R30 ;  /* 0x0000001e00198202 */ /* 0x000fe20000000f00 */
[----:B------:R-:W-:Y:S01]  /*8860*/  @!P0 IMAD.U32 R10, R13, 0x10000, RZ ;  /* 0x000100000d0a8824 */ /* 0x000fe200078e00ff */
[----:B------:R-:W-:Y:S01]  /*8870*/  @!P0 LOP3.LUT R23, R27, 0xffff0000, RZ, 0xc0, !PT ;  /* 0xffff00001b178812 */ /* 0x000fe200078ec0ff */
[----:B------:R-:W-:Y:S01]  /*8880*/  @!P0 FMUL.FTZ R11, R9, R21 ;  /* 0x00000015090b8220 */ /* 0x000fe20000410000 */
[----:B------:R-:W-:Y:S01]  /*8890*/  @!P0 LOP3.LUT R13, R13, 0xffff0000, RZ, 0xc0, !PT ;  /* 0xffff00000d0d8812 */ /* 0x000fe200078ec0ff */
[----:B------:R-:W-:Y:S01]  /*88a0*/  @!P0 FFMA.FTZ R6, R15, R20, R6 ;  /* 0x000000140f068223 */ /* 0x000fe20000010006 */
[----:B------:R-:W-:Y:S01]  /*88b0*/  @!P0 SHF.L.U32 R20, R22, 0x10, RZ ;  /* 0x0000001016148819 */ /* 0x000fe200000006ff */
[-C--:B------:R-:W-:Y:S01]  /*88c0*/  @!P0 FFMA.FTZ R37, R14, R10.reuse, -R11 ;  /* 0x0000000a0e258223 */ /* 0x080fe2000001080b */
[----:B------:R-:W-:Y:S01]  /*88d0*/  @!P0 LOP3.LUT R15, R26, 0xffff0000, RZ, 0xc0, !PT ;  /* 0xffff00001a0f8812 */ /* 0x000fe200078ec0ff */
[----:B------:R-:W-:Y:S01]  /*88e0*/  @!P0 FMUL.FTZ R9, R9, R10 ;  /* 0x0000000a09098220 */ /* 0x000fe20000410000 */
[----:B------:R-:W-:Y:S01]  /*88f0*/  @!P0 LOP3.LUT R22, R22, 0xffff0000, RZ, 0xc0, !PT ;  /* 0xffff000016168812 */ /* 0x000fe200078ec0ff */
[----:B------:R-:W-:Y:S01]  /*8900*/  @!P0 IMAD.U32 R11, R19, 0x10000, RZ ;  /* 0x00010000130b8824 */ /* 0x000fe200078e00ff */
[----:B------:R-:W-:Y:S01]  /*8910*/  @!P0 F2FP.BF16.PACK_AB R5, R6, R5 ;  /* 0x000000050605823e */ /* 0x000fe200000010ff */
[----:B------:R-:W-:Y:S02]  /*8920*/  @!P0 FFMA.FTZ R9, R21, R14, R9 ;  /* 0x0000000e15098223 */ /* 0x000fe40000010009 */
[----:B------:R-:W-:Y:S01]  /*8930*/  @!P0 IMAD.U32 R21, R27, 0x10000, RZ ;  /* 0x000100001b158824 */ /* 0x000fe200078e00ff */
[----:B------:R-:W-:Y:S01]  /*8940*/  @!P0 MOV R17, R5 ;  /* 0x0000000500118202 */ /* 0x000fe20000000f00 */
[C---:B------:R-:W-:Y:S01]  /*8950*/  @!P0 IMAD.U32 R10, R12.reuse, 0x10000, RZ ;  /* 0x000100000c0a8824 */ /* 0x040fe200078e00ff */
[----:B------:R-:W-:Y:S01]  /*8960*/  @!P0 LOP3.LUT R12, R12, 0xffff0000, RZ, 0xc0, !PT ;  /* 0xffff00000c0c8812 */ /* 0x000fe200078ec0ff */
[C---:B------:R-:W-:Y:S02]  /*8970*/  @!P0 FMUL.FTZ R14, R11.reuse, R20 ;  /* 0x000000140b0e8220 */ /* 0x040fe40000410000 */
[-C--:B------:R-:W-:Y:S02]  /*8980*/  @!P0 FMUL.FTZ R11, R11, R10.reuse ;  /* 0x0000000a0b0b8220 */ /* 0x080fe40000410000 */
[----:B------:R-:W-:Y:S01]  /*8990*/  @!P0 FFMA.FTZ R36, R21, R10, -R14 ;  /* 0x0000000a15248223 */ /* 0x000fe2000001080e */
[----:B------:R-:W-:Y:S01]  /*89a0*/  @!P0 LOP3.LUT R10, R19, 0xffff0000, RZ, 0xc0, !PT ;  /* 0xffff0000130a8812 */ /* 0x000fe200078ec0ff */
[----:B------:R-:W-:Y:S04]  /*89b0*/  @!P0 IMAD.MOV.U32 R24, RZ, RZ, R29 ;  /* 0x000000ffff188224 */ /* 0x000fe800078e001d */
[----:B------:R-:W-:Y:S04]  /*89c0*/  @!P0 FMUL.FTZ R14, R10, R22 ;  /* 0x000000160a0e8220 */ /* 0x000fe80000410000 */
[-C--:B------:R-:W-:Y:S01]  /*89d0*/  @!P0 FFMA.FTZ R35, R23, R12.reuse, -R14 ;  /* 0x0000000c17238223 */ /* 0x080fe2000001080e */
[----:B------:R-:W-:Y:S01]  /*89e0*/  @!P0 LOP3.LUT R14, R28, 0xffff0000, RZ, 0xc0, !PT ;  /* 0xffff00001c0e8812 */ /* 0x000fe200078ec0ff */
[----:B------:R-:W-:Y:S01]  /*89f0*/  @!P0 FMUL.FTZ R12, R10, R12 ;  /* 0x0000000c0a0c8220 */ /* 0x000fe20000410000 */
[----:B------:R-:W-:Y:S05]  /*8a00*/  @!P0 LOP3.LUT R10, R18, 0xffff0000, RZ, 0xc0, !PT ;  /* 0xffff0000120a8812 */ /* 0x000fea00078ec0ff */
[C---:B------:R-:W-:Y:S02]  /*8a10*/  @!P0 FMUL.FTZ R28, R10.reuse, R14 ;  /* 0x0000000e0a1c8220 */ /* 0x040fe40000410000 */
[-C--:B------:R-:W-:Y:S02]  /*8a20*/  @!P0 FMUL.FTZ R10, R10, R13.reuse ;  /* 0x0000000d0a0a8220 */ /* 0x080fe40000410000 */
[----:B------:R-:W-:Y:S01]  /*8a30*/  @!P0 FFMA.FTZ R31, R15, R13, -R28 ;  /* 0x0000000d0f1f8223 */ /* 0x000fe2000001081c */
[----:B------:R-:W-:Y:S01]  /*8a40*/  @!P0 F2FP.BF16.PACK_AB R28, R35, R36 ;  /* 0x00000024231c823e */ /* 0x000fe200000010ff */
[----:B------:R-:W-:Y:S01]  /*8a50*/  @!P0 FFMA.FTZ R10, R14, R15, R10 ;  /* 0x0000000f0e0a8223 */ /* 0x000fe2000001000a */
[----:B---3--:R-:W-:Y:S01]  /*8a60*/  LEA R14, P3, R77, R32, 0x1 ;  /* 0x000000204d0e7211 */ /* 0x008fe200078608ff */
[----:B------:R-:W-:Y:S01]  /*8a70*/  @!P0 FFMA.FTZ R11, R20, R21, R11 ;  /* 0x00000015140b8223 */ /* 0x000fe2000001000b */
[----:B------:R-:W-:Y:S01]  /*8a80*/  @!P0 F2FP.BF16.PACK_AB R20, R31, R37 ;  /* 0x000000251f14823e */ /* 0x000fe200000010ff */
[----:B------:R-:W-:Y:S01]  /*8a90*/  @!P0 FFMA.FTZ R12, R22, R23, R12 ;  /* 0x00000017160c8223 */ /* 0x000fe2000001000c */
[----:B------:R-:W-:Y:S01]  /*8aa0*/  LEA.HI.X R15, R77, R33, R93, 0x1, P3 ;  /* 0x000000214d0f7211 */ /* 0x000fe200018f0c5d */
[----:B------:R-:W-:Y:S01]  /*8ab0*/  @!P0 IMAD.MOV.U32 R27, RZ, RZ, R28 ;  /* 0x000000ffff1b8224 */ /* 0x000fe200078e001c */
[----:B------:R-:W-:Y:S01]  /*8ac0*/  @!P0 F2FP.BF16.PACK_AB R13, R4, R3 ;  /* 0x00000003040d823e */ /* 0x000fe200000010ff */
[----:B------:R-:W-:Y:S01]  /*8ad0*/  @!P0 IMAD.MOV.U32 R26, RZ, RZ, R20 ;  /* 0x000000ffff1a8224 */ /* 0x000fe200078e0014 */
[----:B------:R-:W-:Y:S02]  /*8ae0*/  @!P0 F2FP.BF16.PACK_AB R4, R10, R9 ;  /* 0x000000090a04823e */ /* 0x000fe400000010ff */
[----:B------:R-:W-:Y:S01]  /*8af0*/  @!P0 F2FP.BF16.PACK_AB R3, R12, R11 ;  /* 0x0000000b0c03823e */ /* 0x000fe200000010ff */
        /* <DEDUP_REMOVED lines=11> */
.L_x_2950:
        /* <DEDUP_REMOVED lines=30> */
.L_x_2982:
[----:B-12---:R-:W-:Y:S05]  /*8d90*/  BSYNC B0 ;  /* 0x0000000000007941 */ /* 0x006fea0003800000 */
.L_x_2981:
        /* <DEDUP_REMOVED lines=25> */
.L_x_2964:
[----:B------:R-:W-:Y:S05]  /*8f30*/  BSYNC B2 ;  /* 0x0000000000027941 */ /* 0x000fea0003800000 */
.L_x_2949:
        /* <DEDUP_REMOVED lines=80> */
.L_x_2984:
[----:B---3--:R-:W-:Y:S05]  /*9440*/  BSYNC B0 ;  /* 0x0000000000007941 */ /* 0x008fea0003800000 */
.L_x_2983:
        /* <DEDUP_REMOVED lines=25> */
.L_x_2986:
[----:B------:R-:W-:Y:S05]  /*95e0*/  BSYNC B0 ;  /* 0x0000000000007941 */ /* 0x000fea0003800000 */
.L_x_2985:
        /* <DEDUP_REMOVED lines=44> */
.L_x_2988:
[----:B------:R-:W-:Y:S05]  /*98b0*/  BSYNC B0 ;  /* 0x0000000000007941 */ /* 0x000fea0003800000 */
.L_x_2987:
[----:B------:R-:W0:Y:S01]  /*98c0*/  LDGDEPBAR ;  /* 0x00000000000079af */ /* 0x000e220000000000 */
[----:B------:R-:W-:Y:S01]  /*98d0*/  IADD3 R38, R38, -0x1, RZ ;  /* 0xffffffff26267810 */ /* 0x000fe20007ffe0ff */
[----:B------:R-:W-:-:S05]  /*98e0*/  @P5 BRA `(.L_x_2989) ;  /* 0xffffa1d000005947 */ /* 0x000fca000383ffff */
[----:B------:R-:W-:Y:S01]  /*98f0*/  WARPSYNC 0xffffffff ;  /* 0xffffffff00007948 */ /* 0x000fe20003800000 */
[----:B------:R-:W-:Y:S06]  /*9900*/  BAR.SYNC.DEFER_BLOCKING 0x0 ;  /* 0x0000000000007b1d */ /* 0x000fec0000010000 */
.L_x_2948:
[----:B-12---:R-:W2:Y:S01]  /*9910*/  LDL R13, [R1] ;  /* 0x00000000010d7983 */ /* 0x006ea20000100800 */
[----:B------:R-:W-:-:S05]  /*9920*/  IMAD.MOV.U32 R2, RZ, RZ, c[0x0][0x2c4] ;  /* 0x0000b100ff027624 */ /* 0x000fca00078e00ff */
[----:B------:R-:W-:Y:S01]  /*9930*/  ISETP.NE.AND P3, PT, R2, 0x1, PT ;  /* 0x000000010200780c */ /* 0x000fe20003f65270 */
[----:B------:R-:W-:Y:S01]  /*9940*/  BSSY B0, `(.L_x_2990) ;  /* 0x0000028000007945 */ /* 0x000fe20003800000 */
[----:B--2---:R-:W-:-:S11]  /*9950*/  IADD3 R2, R13, 0x7f, RZ ;  /* 0x0000007f0d027810 */ /* 0x004fd60007ffe0ff */
[----:B------:R-:W-:-:S05]  /*9960*/  @P3 IMAD.HI.U32 R3, R2, c[0x0][0x2c8], RZ ;  /* 0x0000b20002033a27 */ /* 0x000fca00078e00ff */
[----:B------:R-:W-:-:S05]  /*9970*/  @P3 SHF.R.U32.HI R2, RZ, c[0x0][0x2cc], R3 ;  /* 0x0000b300ff023a19 */ /* 0x000fca0000011603 */
[----:B------:R-:W-:-:S04]  /*9980*/  IMAD.IADD R2, R131, 0x1, R2 ;  /* 0x0000000183027824 */ /* 0x000fc800078e0202 */
[----:B------:R-:W-:-:S05]  /*9990*/  IMAD.HI R2, R2, 0x2aaaaaab, RZ ;  /* 0x2aaaaaab02027827 */ /* 0x000fca00078e02ff */
[----:B------:R-:W-:-:S04]  /*99a0*/  SHF.R.U32.HI R3, RZ, 0x1f, R2 ;  /* 0x0000001fff037819 */ /* 0x000fc80000011602 */
[----:B------:R-:W-:-:S04]  /*99b0*/  LEA.HI.SX32 R2, R2, R3, 0x1d ;  /* 0x0000000302027211 */ /* 0x000fc800078feaff */
[----:B---3--:R-:W-:-:S04]  /*99c0*/  IMNMX R6, R129, R2, PT ;  /* 0x0000000281067217 */ /* 0x008fc80003800200 */
[----:B------:R-:W-:Y:S01]  /*99d0*/  ISETP.GE.AND P0, PT, R6, 0x1, PT ;  /* 0x000000010600780c */ /* 0x000fe20003f06270 */
[----:B------:R-:W-:-:S12]  /*99e0*/  IMAD.MOV.U32 R2, RZ, RZ, RZ ;  /* 0x000000ffff027224 */ /* 0x000fd800078e00ff */
[----:B------:R-:W-:Y:S05]  /*99f0*/  @!P0 BRA `(.L_x_2991) ;  /* 0x000001c000008947 */ /* 0x000fea0003800000 */
[----:B------:R-:W-:Y:S02]  /*9a00*/  IABS R3, R119 ;  /* 0x0000007700037213 */ /* 0x000fe40000000000 */
[----:B------:R-:W-:Y:S02]  /*9a10*/  IADD3 R9, R119, -0x1, R6 ;  /* 0xffffffff77097810 */ /* 0x000fe40007ffe006 */
        /* <DEDUP_REMOVED lines=26> */
.L_x_2991:
[----:B------:R-:W-:Y:S05]  /*9bc0*/  BSYNC B0 ;  /* 0x0000000000007941 */ /* 0x000fea0003800000 */
.L_x_2990:
[----:B------:R-:W2:Y:S01]  /*9bd0*/  LDL R3, [R1+0x54] ;  /* 0x0000540001037983 */ /* 0x000ea20000100800 */
        /* <DEDUP_REMOVED lines=68> */
[----:B------:R-:W-:-:S04]  /*a020*/  IMNMX R217, R6, R3, PT ;  /* 0x0000000306d97217 */ /* 0x000fc80003800200 */
[----:B------:R-:W-:-:S13]  /*a030*/  ISETP.GT.AND P0, PT, R217, R239, PT ;  /* 0x000000efd900720c */ /* 0x000fda0003f04270 */
[----:B------:R-:W-:Y:S05]  /*a040*/  @!P0 BRA `(.L_x_2992) ;  /* 0x0001437000008947 */ /* 0x000fea0003800000 */
[----:B------:R-:W2:Y:S04]  /*a050*/  LDL R10, [R1+0x24] ;  /* 0x00002400010a7983 */ /* 0x000ea80000100800 */
[----:B----4-:R-:W3:Y:S04]  /*a060*/  LDL R4, [R1+0x28] ;  /* 0x0000280001047983 */ /* 0x010ee80000100800 */
[----:B------:R-:W4:Y:S04]  /*a070*/  LDL R5, [R1+0x18] ;  /* 0x0000180001057983 */ /* 0x000f280000100800 */
[----:B------:R-:W4:Y:S04]  /*a080*/  LDL R9, [R1+0x30] ;  /* 0x0000300001097983 */ /* 0x000f280000100800 */
[----:B------:R-:W4:Y:S01]  /*a090*/  LDL R11, [R1+0x2c] ;  /* 0x00002c00010b7983 */ /* 0x000f220000100800 */
[----:B------:R-:W-:-:S04]  /*a0a0*/  ISETP.NE.U32.AND P0, PT, RZ, c[0x0][0x340], PT ;  /* 0x0000d000ff007a0c */ /* 0x000fc80003f05070 */
[----:B------:R-:W-:Y:S01]  /*a0b0*/  ISETP.NE.AND.EX P1, PT, RZ, c[0x0][0x344], PT, P0 ;  /* 0x0000d100ff007a0c */ /* 0x000fe20003f25300 */
[----:B------:R-:W-:-:S12]  /*a0c0*/  IMAD.IADD R6, R0, 0x1, R13 ;  /* 0x0000000100067824 */ /* 0x000fd800078e020d */
[----:B--2---:R-:W-:-:S04]  /*a0d0*/  @P1 IADD3 R2, P0, R10, c[0x0][0x340], RZ ;  /* 0x0000d0000a021a10 */ /* 0x004fc80007f1e0ff */
[----:B---3--:R-:W-:-:S05]  /*a0e0*/  @P1 IADD3.X R3, R4, c[0x0][0x344], RZ, P0, !PT ;  /* 0x0000d10004031a10 */ /* 0x008fca00007fe4ff */
[----:B------:R1:W5:Y:S01]  /*a0f0*/  @P1 LDG.E R17, [R2.64] ;  /* 0x0000000602111981 */ /* 0x000362000c1e1900 */
[----:B------:R-:W-:Y:S01]  /*a100*/  ISETP.NE.U32.AND P0, PT, RZ, c[0x0][0x348], PT ;  /* 0x0000d200ff007a0c */ /* 0x000fe20003f05070 */
[----:B------:R-:W-:Y:S01]  /*a110*/  @P3 IMAD.HI.U32 R10, R6, c[0x0][0x2c8], RZ ;  /* 0x0000b200060a3a27 */ /* 0x000fe200078e00ff */
[----:B----4-:R-:W-:Y:S02]  /*a120*/  LOP3.LUT R241, R5, 0xffff, RZ, 0xc0, !PT ;  /* 0x0000ffff05f17812 */ /* 0x010fe400078ec0ff */
[----:B------:R-:W-:Y:S01]  /*a130*/  ISETP.NE.AND.EX P0, PT, RZ, c[0x0][0x34c], PT, P0 ;  /* 0x0000d300ff007a0c */ /* 0x000fe20003f05300 */
[----:B------:R-:W-:Y:S01]  /*a140*/  IMAD.IADD R16, R143, 0x1, R13 ;  /* 0x000000018f107824 */ /* 0x000fe200078e020d */
[----:B------:R-:W-:Y:S02]  /*a150*/  ISETP.GE.AND P5, PT, R140, c[0x0][0x198], PT ;  /* 0x000066008c007a0c */ /* 0x000fe40003fa6270 */
[----:B------:R-:W-:Y:S02]  /*a160*/  SEL R9, R9, RZ, !P0 ;  /* 0x000000ff09097207 */ /* 0x000fe40004000000 */
[----:B------:R-:W-:-:S02]  /*a170*/  ISETP.GE.AND P4, PT, R142, c[0x0][0x198], PT ;  /* 0x000066008e007a0c */ /* 0x000fc40003f86270 */
[----:B------:R-:W-:Y:S01]  /*a180*/  ISETP.GE.AND P2, PT, R221, c[0x0][0x198], PT ;  /* 0x00006600dd007a0c */ /* 0x000fe20003f46270 */
[----:B------:R-:W-:Y:S01]  /*a190*/  IMAD R9, R9, c[0x0][0x1c0], RZ ;  /* 0x0000700009097a24 */ /* 0x000fe200078e02ff */
[----:B------:R-:W-:Y:S02]  /*a1a0*/  IADD3 R124, R217, -0x1, RZ ;  /* 0xffffffffd97c7810 */ /* 0x000fe40007ffe0ff */
[----:B-1----:R-:W-:-:S05]  /*a1b0*/  SHF.R.S32.HI R2, RZ, 0x1f, R130 ;  /* 0x0000001fff027819 */ /* 0x002fca0000011482 */
[----:B------:R-:W-:Y:S02]  /*a1c0*/  IMAD R4, R2, c[0x0][0x178], RZ ;  /* 0x00005e0002047a24 */ /* 0x000fe400078e02ff */
[----:B------:R-:W-:-:S04]  /*a1d0*/  IMAD.WIDE.U32 R2, R130, c[0x0][0x178], RZ ;  /* 0x00005e0082027a25 */ /* 0x000fc800078e00ff */
[----:B------:R-:W-:-:S04]  /*a1e0*/  IMAD R4, R130, c[0x0][0x17c], R4 ;  /* 0x00005f0082047a24 */ /* 0x000fc800078e0204 */
[----:B------:R-:W-:-:S04]  /*a1f0*/  IMAD.IADD R3, R3, 0x1, R4 ;  /* 0x0000000103037824 */ /* 0x000fc800078e0204 */
[----:B------:R-:W-:Y:S01]  /*a200*/  IMAD.WIDE.U32 R4, R241, c[0x0][0x1b8], R2 ;  /* 0x00006e00f1047a25 */ /* 0x000fe200078e0002 */
[----:B------:R-:W-:Y:S02]  /*a210*/  MOV R2, R6 ;  /* 0x0000000600027202 */ /* 0x000fe40000000f00 */
[----:B------:R-:W-:Y:S01]  /*a220*/  SEL R3, R11, RZ, !P0 ;  /* 0x000000ff0b037207 */ /* 0x000fe20004000000 */
[----:B------:R-:W-:Y:S01]  /*a230*/  IMAD R5, R241, c[0x0][0x1bc], R5 ;  /* 0x00006f00f1057a24 */ /* 0x000fe200078e0205 */
[----:B------:R-:W-:Y:S02]  /*a240*/  @P3 SHF.R.U32.HI R2, RZ, c[0x0][0x2cc], R10 ;  /* 0x0000b300ff023a19 */ /* 0x000fe4000001160a */
[----:B------:R-:W-:Y:S01]  /*a250*/  ISETP.GE.AND P3, PT, R220, c[0x0][0x198], PT ;  /* 0x00006600dc007a0c */ /* 0x000fe20003f66270 */
[C---:B------:R-:W-:Y:S01]  /*a260*/  IMAD R9, R3.reuse, c[0x0][0x1c4], R9 ;  /* 0x0000710003097a24 */ /* 0x040fe200078e0209 */
[----:B------:R-:W-:Y:S01]  /*a270*/  SHF.R.S32.HI R10, RZ, 0x1f, R2 ;  /* 0x0000001fff0a7819 */ /* 0x000fe20000011402 */
[----:B------:R-:W-:-:S04]  /*a280*/  IMAD.WIDE.U32 R4, R3, c[0x0][0x1c0], R4 ;  /* 0x0000700003047a25 */ /* 0x000fc800078e0004 */
[----:B------:R-:W-:Y:S01]  /*a290*/  IMAD.MOV R3, RZ, RZ, -R2 ;  /* 0x000000ffff037224 */ /* 0x000fe200078e0a02 */
[----:B------:R-:W-:-:S03]  /*a2a0*/  IADD3 R5, R5, R9, RZ ;  /* 0x0000000905057210 */ /* 0x000fc60007ffe0ff */
[----:B------:R-:W-:Y:S02]  /*a2b0*/  IMAD R6, R3, c[0x0][0x2c4], R6 ;  /* 0x0000b10003067a24 */ /* 0x000fe400078e0206 */
[----:B------:R-:W-:-:S03]  /*a2c0*/  IMAD R3, R10, c[0x0][0x1b0], RZ ;  /* 0x00006c000a037a24 */ /* 0x000fc600078e02ff */
[----:B------:R-:W-:Y:S01]  /*a2d0*/  SHF.R.S32.HI R9, RZ, 0x1f, R6 ;  /* 0x0000001fff097819 */ /* 0x000fe20000011406 */
[C---:B------:R-:W-:Y:S02]  /*a2e0*/  IMAD R10, R2.reuse, c[0x0][0x1b4], R3 ;  /* 0x00006d00020a7a24 */ /* 0x040fe400078e0203 */
[----:B------:R-:W-:-:S04]  /*a2f0*/  IMAD.WIDE.U32 R2, R2, c[0x0][0x1b0], R4 ;  /* 0x00006c0002027a25 */ /* 0x000fc800078e0004 */
[----:B------:R-:W-:Y:S02]  /*a300*/  IMAD R4, R9, c[0x0][0x1a8], RZ ;  /* 0x00006a0009047a24 */ /* 0x000fe400078e02ff */
[----:B------:R-:W-:Y:S02]  /*a310*/  IMAD.IADD R3, R3, 0x1, R10 ;  /* 0x0000000103037824 */ /* 0x000fe400078e020a */
[C---:B------:R-:W-:Y:S02]  /*a320*/  IMAD R4, R6.reuse, c[0x0][0x1ac], R4 ;  /* 0x00006b0006047a24 */ /* 0x040fe400078e0204 */
[----:B------:R-:W-:-:S05]  /*a330*/  IMAD.WIDE.U32 R2, R6, c[0x0][0x1a8], R2 ;  /* 0x00006a0006027a25 */ /* 0x000fca00078e0002 */
[----:B------:R-:W-:Y:S02]  /*a340*/  IADD3 R3, R3, R4, RZ ;  /* 0x0000000403037210 */ /* 0x000fe40007ffe0ff */
[----:B------:R-:W-:-:S04]  /*a350*/  LEA R6, P0, R2, c[0x0][0x160], 0x1 ;  /* 0x0000580002067a11 */ /* 0x000fc800078008ff */
[----:B------:R-:W-:Y:S02]  /*a360*/  LEA.HI.X R5, R2, c[0x0][0x164], R3, 0x1, P0 ;  /* 0x0000590002057a11 */ /* 0x000fe400000f0c03 */
[----:B------:R-:W-:Y:S01]  /*a370*/  @!P1 MOV R17, R11 ;  /* 0x0000000b00119202 */ /* 0x000fe20000000f00 */
[----:B------:R-:W-:Y:S05]  /*a380*/  BRA.DIV ~URZ, `(.L_x_2993) ;  /* 0x000197d27f007947 */ /* 0x000fea000b800000 */
[----:B------:R1:W2:Y:S02]  /*a390*/  SHFL.IDX PT, R4, R5, RZ, 0x181f ;  /* 0x00181fff05047589 */ /* 0x0002a400000e0000 */
.L_x_3175:
[----:B------:R-:W-:Y:S05]  /*a3a0*/  BRA.DIV ~URZ, `(.L_x_2994) ;  /* 0x000198227f007947 */ /* 0x000fea000b800000 */
[----:B------:R3:W4:Y:S02]  /*a3b0*/  SHFL.IDX PT, R2, R6, RZ, 0x181f ;  /* 0x00181fff06027589 */ /* 0x00072400000e0000 */
.L_x_3176:
[----:B---3--:R-:W3:Y:S01]  /*a3c0*/  LDL R3, [R1+0x4] ;  /* 0x0000040001037983 */ /* 0x008ee20000100800 */
[----:B------:R-:W-:Y:S01]  /*a3d0*/  LOP3.LUT R235, R235, 0xfffffffb, RZ, 0xc0, !PT ;  /* 0xfffffffbebeb7812 */ /* 0x000fe200078ec0ff */
[----:B------:R-:W-:Y:S01]  /*a3e0*/  BSSY B0, `(.L_x_2995) ;  /* 0x0000014000007945 */ /* 0x000fe20003800000 */
[----:B---3--:R-:W-:-:S05]  /*a3f0*/  IMAD R68, R3, c[0x0][0x2c4], RZ ;  /* 0x0000b10003447a24 */ /* 0x008fca00078e02ff */
        /* <DEDUP_REMOVED lines=18> */
.L_x_2996:
[----:B------:R-:W-:Y:S05]  /*a520*/  BSYNC B0 ;  /* 0x0000000000007941 */ /* 0x000fea0003800000 */
.L_x_2995:
[----:B------:R-:W-:Y:S05]  /*a530*/  BRA.DIV ~URZ, `(.L_x_2997) ;  /* 0x000197027f007947 */ /* 0x000fea000b800000 */
[----:B--2---:R2:W3:Y:S04]  /*a540*/  SHFL.IDX PT, R4, R5, 0x1, 0x181f ;  /* 0x00381f0005047f89 */ /* 0x0044e800000e0000 */
[----:B----4-:R2:W4:Y:S02]  /*a550*/  SHFL.IDX PT, R2, R6, 0x1, 0x181f ;  /* 0x00381f0006027f89 */ /* 0x01052400000e0000 */
.L_x_3177:
[----:B------:R-:W-:Y:S01]  /*a560*/  IADD3 R3, R16, 0x20, RZ ;  /* 0x0000002010037810 */ /* 0x000fe20007ffe0ff */
[----:B------:R-:W-:Y:S01]  /*a570*/  BSSY B0, `(.L_x_2998) ;  /* 0x0000014000007945 */ /* 0x000fe20003800000 */
[----:B------:R-:W-:Y:S02]  /*a580*/  LOP3.LUT R235, R235, 0xfffffff7, RZ, 0xc0, !PT ;  /* 0xfffffff7ebeb7812 */ /* 0x000fe400078ec0ff */
[----:B------:R-:W-:-:S13]  /*a590*/  ISETP.GE.AND P0, PT, R3, R68, PT ;  /* 0x000000440300720c */ /* 0x000fda0003f06270 */
[----:B------:R-:W-:Y:S01]  /*a5a0*/  @P0 LOP3.LUT R235, R235, 0x8, RZ, 0xfc, !PT ;  /* 0x00000008ebeb0812 */ /* 0x000fe200078efcff */
[----:B------:R-:W-:Y:S05]  /*a5b0*/  @P0 BRA `(.L_x_2999) ;  /* 0x000000f000000947 */ /* 0x000fea0003800000 */
[----:B----4-:R-:W-:-:S04]  /*a5c0*/  LEA R14, P0, R140, R2, 0x1 ;  /* 0x000000028c0e7211 */ /* 0x010fc800078008ff */
[----:B---3--:R-:W-:Y:S02]  /*a5d0*/  LEA.HI.X R15, R140, R4, R141, 0x1, P0 ;  /* 0x000000048c0f7211 */ /* 0x008fe400000f0c8d */
        /* <DEDUP_REMOVED lines=13> */
.L_x_2999:
[----:B------:R-:W-:Y:S05]  /*a6b0*/  BSYNC B0 ;  /* 0x0000000000007941 */ /* 0x000fea0003800000 */
.L_x_2998:
[----:B------:R-:W-:Y:S05]  /*a6c0*/  BRA.DIV ~URZ, `(.L_x_3000) ;  /* 0x000196427f007947 */ /* 0x000fea000b800000 */
[----:B---3--:R3:W1:Y:S02]  /*a6d0*/  SHFL.IDX PT, R4, R5, 0x2, 0x181f ;  /* 0x00581f0005047f89 */ /* 0x00866400000e0000 */
.L_x_3178:
[----:B------:R-:W-:Y:S05]  /*a6e0*/  BRA.DIV ~URZ, `(.L_x_3001) ;  /* 0x000196927f007947 */ /* 0x000fea000b800000 */
[----:B----4-:R4:W2:Y:S02]  /*a6f0*/  SHFL.IDX PT, R2, R6, 0x2, 0x181f ;  /* 0x00581f0006027f89 */ /* 0x0108a400000e0000 */
.L_x_3179:
[----:B------:R-:W-:Y:S01]  /*a700*/  IADD3 R3, R16, 0x40, RZ ;  /* 0x0000004010037810 */ /* 0x000fe20007ffe0ff */
[----:B------:R-:W-:Y:S01]  /*a710*/  BSSY B0, `(.L_x_3002) ;  /* 0x0000014000007945 */ /* 0x000fe20003800000 */
[----:B------:R-:W-:Y:S02]  /*a720*/  LOP3.LUT R235, R235, 0xffffffef, RZ, 0xc0, !PT ;  /* 0xffffffefebeb7812 */ /* 0x000fe400078ec0ff */
[----:B------:R-:W-:-:S13]  /*a730*/  ISETP.GE.AND P0, PT, R3, R68, PT ;  /* 0x000000440300720c */ /* 0x000fda0003f06270 */
[----:B------:R-:W-:Y:S01]  /*a740*/  @P0 LOP3.LUT R235, R235, 0x10, RZ, 0xfc, !PT ;  /* 0x00000010ebeb0812 */ /* 0x000fe200078efcff */
[----:B------:R-:W-:Y:S05]  /*a750*/  @P0 BRA `(.L_x_3003) ;  /* 0x000000f000000947 */ /* 0x000fea0003800000 */
[----:B--2---:R-:W-:-:S04]  /*a760*/  LEA R14, P0, R140, R2, 0x1 ;  /* 0x000000028c0e7211 */ /* 0x004fc800078008ff */
        /* <DEDUP_REMOVED lines=14> */
.L_x_3003:
[----:B------:R-:W-:Y:S05]  /*a850*/  BSYNC B0 ;  /* 0x0000000000007941 */ /* 0x000fea0003800000 */
.L_x_3002:
[----:B------:R-:W-:Y:S05]  /*a860*/  BRA.DIV ~URZ, `(.L_x_3004) ;  /* 0x000195827f007947 */ /* 0x000fea000b800000 */
[----:B-1----:R1:W3:Y:S04]  /*a870*/  SHFL.IDX PT, R4, R5, 0x3, 0x181f ;  /* 0x00781f0005047f89 */ /* 0x0022e800000e0000 */
[----:B--2---:R1:W2:Y:S02]  /*a880*/  SHFL.IDX PT, R2, R6, 0x3, 0x181f ;  /* 0x00781f0006027f89 */ /* 0x0042a400000e0000 */
.L_x_3180:
[----:B------:R-:W-:Y:S01]  /*a890*/  IADD3 R3, R16, 0x60, RZ ;  /* 0x0000006010037810 */ /* 0x000fe20007ffe0ff */
[----:B-----5:R-:W-:Y:S01]  /*a8a0*/  IMAD.WIDE.U32 R246, R17, c[0x0][0x2b0], RZ ;  /* 0x0000ac0011f67a25 */ /* 0x020fe200078e00ff */
[----:B------:R-:W-:Y:S02]  /*a8b0*/  LOP3.LUT R235, R235, 0xfffffffe, RZ, 0xc0, !PT ;  /* 0xfffffffeebeb7812 */ /* 0x000fe400078ec0ff */
[----:B------:R-:W-:-:S13]  /*a8c0*/  ISETP.GE.AND P1, PT, R3, R68, PT ;  /* 0x000000440300720c */ /* 0x000fda0003f26270 */
[C---:B--2---:R-:W-:Y:S02]  /*a8d0*/  @!P1 LEA R14, P0, R140.reuse, R2, 0x1 ;  /* 0x000000028c0e9211 */ /* 0x044fe400078008ff */
        /* <DEDUP_REMOVED lines=13> */
[----:B------:R-:W-:-:S05]  /*a9b0*/  @!P1 LEA.HI.X R3, R221, R4, R237, 0x1, P0 ;  /* 0x00000004dd039211 */ /* 0x000fca00000f0ced */
[----:B------:R3:W-:Y:S04]  /*a9c0*/  @!P1 LDGSTS.E.BYPASS.LTC128B.128 [R219+0x1f080], [R2.64], !P2 ;  /* 0x1f08000002db9fae */ /* 0x0007e8000d101d46 */
[----:B------:R-:W0:Y:S01]  /*a9d0*/  LDGDEPBAR ;  /* 0x00000000000079af */ /* 0x000e220000000000 */
[----:B------:R-:W-:Y:S01]  /*a9e0*/  WARPSYNC 0xffffffff ;  /* 0xffffffff00007948 */ /* 0x000fe20003800000 */
[----:B---3--:R-:W-:-:S05]  /*a9f0*/  SHF.R.S32.HI R2, RZ, 0x1f, R17 ;  /* 0x0000001fff027819 */ /* 0x008fca0000011411 */
[----:B------:R-:W-:-:S04]  /*aa00*/  IMAD R2, R2, c[0x0][0x2b0], RZ ;  /* 0x0000ac0002027a24 */ /* 0x000fc800078e02ff */
[----:B------:R-:W-:-:S04]  /*aa10*/  IMAD R2, R17, c[0x0][0x2b4], R2 ;  /* 0x0000ad0011027a24 */ /* 0x000fc800078e0202 */
[----:B------:R-:W-:Y:S02]  /*aa20*/  IMAD.IADD R249, R247, 0x1, R2 ;  /* 0x00000001f7f97824 */ /* 0x000fe400078e0202 */
[----:B--2---:R-:W2:Y:S01]  /*aa30*/  LDL R9, [R1+0x8] ;  /* 0x0000080001097983 */ /* 0x004ea20000100800 */
[----:B------:R-:W-:Y:S01]  /*aa40*/  IMAD.MOV.U32 R123, RZ, RZ, 0x30 ;  /* 0x00000030ff7b7424 */ /* 0x000fe200078e00ff */
[----:B------:R-:W-:Y:S01]  /*aa50*/  LOP3.LUT R235, R235, 0xfffffffd, RZ, 0xc0, !PT ;  /* 0xfffffffdebeb7812 */ /* 0x000fe200078ec0ff */
[----:B------:R-:W-:Y:S02]  /*aa60*/  IMAD.MOV.U32 R2, RZ, RZ, c[0x0][0x2b8] ;  /* 0x0000ae00ff027624 */ /* 0x000fe400078e00ff */
[----:B------:R-:W-:Y:S02]  /*aa70*/  IMAD R123, R217, R123, -0x30 ;  /* 0xffffffd0d97b7424 */ /* 0x000fe400078e027b */
[----:B------:R-:W-:Y:S01]  /*aa80*/  IMAD.MOV.U32 R222, RZ, RZ, RZ ;  /* 0x000000ffffde7224 */ /* 0x000fe200078e00ff */
[----:B------:R-:W-:Y:S01]  /*aa90*/  BAR.SYNC.DEFER_BLOCKING 0x0 ;  /* 0x0000000000007b1d */ /* 0x000fe20000010000 */
[----:B------:R-:W-:Y:S01]  /*aaa0*/  ISETP.NE.AND P1, PT, R2, 0x1, PT ;  /* 0x000000010200780c */ /* 0x000fe20003f25270 */
[----:B------:R-:W-:-:S12]  /*aab0*/  IMAD.IADD R3, R0, 0x1, R123 ;  /* 0x0000000100037824 */ /* 0x000fd800078e027b */
[----:B------:R-:W-:Y:S02]  /*aac0*/  @P1 LOP3.LUT R235, R235, 0x2, RZ, 0xfc, !PT ;  /* 0x00000002ebeb1812 */ /* 0x000fe400078efcff */
[C---:B--2---:R-:W-:Y:S01]  /*aad0*/  ISETP.GE.AND P0, PT, R3.reuse, R9, PT ;  /* 0x000000090300720c */ /* 0x044fe20003f06270 */
[----:B------:R-:W-:-:S03]  /*aae0*/  IMAD.IADD R3, R3, 0x1, R252 ;  /* 0x0000000103037824 */ /* 0x000fc600078e02fc */
[----:B------:R-:W-:Y:S01]  /*aaf0*/  ISETP.GT.OR P0, PT, R0, 0x2f, P0 ;  /* 0x0000002f0000780c */ /* 0x000fe20000704670 */
[----:B------:R-:W-:-:S04]  /*ab00*/  @P1 IMAD.HI.U32 R4, R3, c[0x0][0x2bc], RZ ;  /* 0x0000af0003041a27 */ /* 0x000fc800078e00ff */
[----:B------:R-:W-:Y:S01]  /*ab10*/  IMAD.MOV.U32 R2, RZ, RZ, R3 ;  /* 0x000000ffff027224 */ /* 0x000fe200078e0003 */
[----:B------:R-:W-:-:S07]  /*ab20*/  @P1 SHF.R.U32.HI R2, RZ, c[0x0][0x2c0], R4 ;  /* 0x0000b000ff021a19 */ /* 0x000fce0000011604 */
[----:B-1----:R-:W-:-:S04]  /*ab30*/  @!P0 IADD3 R5, P1, R2, R246, RZ ;  /* 0x000000f602058210 */ /* 0x002fc80007f3e0ff */
[----:B----4-:R-:W-:Y:S02]  /*ab40*/  @!P0 LEA.HI.X.SX32 R6, R2, R249, 0x1, P1 ;  /* 0x000000f902068211 */ /* 0x010fe400008f0eff */
[----:B------:R-:W-:-:S04]  /*ab50*/  @!P0 LEA R4, P1, R5, c[0x0][0x2a0], 0x2 ;  /* 0x0000a80005048a11 */ /* 0x000fc800078210ff */
[----:B------:R-:W-:-:S05]  /*ab60*/  @!P0 LEA.HI.X R5, R5, c[0x0][0x2a4], R6, 0x2, P1 ;  /* 0x0000a90005058a11 */ /* 0x000fca00008f1406 */
[----:B------:R1:W2:Y:S01]  /*ab70*/  @!P0 LDG.E R222, [R4.64] ;  /* 0x0000000604de8981 */ /* 0x0002a2000c1e1900 */
        /* <DEDUP_REMOVED lines=8> */
[----:B-1----:R-:W-:-:S04]  /*ac00*/  IMAD R4, R120, c[0x0][0x1e0], RZ ;  /* 0x0000780078047a24 */ /* 0x002fc800078e02ff */
[----:B------:R-:W-:-:S04]  /*ac10*/  IMAD R4, R223, c[0x0][0x1e4], R4 ;  /* 0x00007900df047a24 */ /* 0x000fc800078e0204 */
[----:B------:R-:W-:Y:S01]  /*ac20*/  IMAD.IADD R3, R3, 0x1, R4 ;  /* 0x0000000103037824 */ /* 0x000fe200078e0204 */
[----:B--2---:R-:W-:-:S03]  /*ac30*/  SHF.R.S32.HI R121, RZ, 0x1f, R222 ;  /* 0x0000001fff797819 */ /* 0x004fc600000114de */
[----:B------:R-:W-:-:S04]  /*ac40*/  IMAD.WIDE.U32 R2, R222, c[0x0][0x1f0], R2 ;  /* 0x00007c00de027a25 */ /* 0x000fc800078e0002 */
[----:B------:R-:W-:Y:S01]  /*ac50*/  IMAD R4, R121, c[0x0][0x1f0], RZ ;  /* 0x00007c0079047a24 */ /* 0x000fe200078e02ff */
[----:B------:R-:W-:-:S03]  /*ac60*/  IADD3 R2, P0, R2, R244, RZ ;  /* 0x000000f402027210 */ /* 0x000fc60007f1e0ff */
[----:B------:R-:W-:-:S05]  /*ac70*/  IMAD R4, R222, c[0x0][0x1f4], R4 ;  /* 0x00007d00de047a24 */ /* 0x000fca00078e0204 */
[----:B------:R-:W-:Y:S02]  /*ac80*/  IADD3.X R3, R248, R3, R4, P0, !PT ;  /* 0x00000003f8037210 */ /* 0x000fe400007fe404 */
[C---:B------:R-:W-:Y:S02]  /*ac90*/  LEA R6, P0, R2.reuse, c[0x0][0x1c8], 0x1 ;  /* 0x0000720002067a11 */ /* 0x040fe400078008ff */
[----:B------:R-:W-:Y:S02]  /*aca0*/  IMNMX R4, R119, 0x30, PT ;  /* 0x0000003077047817 */ /* 0x000fe40003800200 */
[----:B------:R-:W-:Y:S02]  /*acb0*/  LEA.HI.X R14, R2, c[0x0][0x1cc], R3, 0x1, P0 ;  /* 0x00007300020e7a11 */ /* 0x000fe400000f0c03 */
[----:B------:R-:W1:Y:S01]  /*acc0*/  SHFL.IDX PT, R2, R6, RZ, 0x181f ;  /* 0x00181fff06027589 */ /* 0x000e6200000e0000 */
[----:B------:R-:W-:-:S03]  /*acd0*/  IMAD.IADD R9, R4, 0x1, -R143 ;  /* 0x0000000104097824 */ /* 0x000fc600078e0a8f */
[----:B------:R-:W2:Y:S02]  /*ace0*/  SHFL.IDX PT, R3, R14, RZ, 0x181f ;  /* 0x00181fff0e037589 */ /* 0x000ea400000e0000 */
[----:B------:R-:W-:-:S13]  /*acf0*/  ISETP.GE.AND P0, PT, R9, 0x1, PT ;  /* 0x000000010900780c */ /* 0x000fda0003f06270 */
[----:B-1----:R-:W-:-:S04]  /*ad00*/  @P0 LEA R4, P1, R140, R2, 0x1 ;  /* 0x000000028c040211 */ /* 0x002fc800078208ff */
[----:B--2---:R-:W-:Y:S02]  /*ad10*/  @P0 LEA.HI.X R5, R140, R3, R141, 0x1, P1 ;  /* 0x000000038c050211 */ /* 0x004fe400008f0c8d */
[----:B------:R-:W-:-:S04]  /*ad20*/  @P0 LEA R12, P1, R232, R2, 0x1 ;  /* 0x00000002e80c0211 */ /* 0x000fc800078208ff */
[----:B------:R-:W-:Y:S02]  /*ad30*/  @P0 LEA.HI.X R13, R232, R3, R236, 0x1, P1 ;  /* 0x00000003e80d0211 */ /* 0x000fe400008f0cec */
[----:B------:R-:W-:-:S04]  /*ad40*/  @P0 LEA R10, P1, R220, R2, 0x1 ;  /* 0x00000002dc0a0211 */ /* 0x000fc800078208ff */
[----:B------:R-:W-:Y:S02]  /*ad50*/  @P0 LEA.HI.X R11, R220, R3, R238, 0x1, P1 ;  /* 0x00000003dc0b0211 */ /* 0x000fe400008f0cee */
[----:B------:R-:W-:-:S13]  /*ad60*/  @P0 ISETP.GE.AND P1, PT, R140, c[0x0][0x1d4], PT ;  /* 0x000075008c000a0c */ /* 0x000fda0003f26270 */
[----:B------:R-:W-:Y:S01]  /*ad70*/  @!PT LDS RZ, [RZ] ;  /* 0x00000000fffff984 */ /* 0x000fe20000000800 */
[----:B------:R1:W-:Y:S01]  /*ad80*/  @P0 LDGSTS.E.BYPASS.LTC128B.128 [R216+0xa080], [R4.64], !P1 ;  /* 0x0a08000004d80fae */ /* 0x0003e2000c901d46 */
[----:B------:R-:W-:-:S04]  /*ad90*/  @P0 LEA R2, P1, R221, R2, 0x1 ;  /* 0x00000002dd020211 */ /* 0x000fc800078208ff */
[----:B------:R-:W-:Y:S02]  /*ada0*/  @P0 LEA.HI.X R3, R221, R3, R237, 0x1, P1 ;  /* 0x00000003dd030211 */ /* 0x000fe400008f0ced */
[----:B------:R-:W-:-:S13]  /*adb0*/  @P0 ISETP.GE.AND P1, PT, R142, c[0x0][0x1d4], PT ;  /* 0x000075008e000a0c */ /* 0x000fda0003f26270 */
[----:B------:R2:W-:Y:S01]  /*adc0*/  @P0 LDGSTS.E.BYPASS.LTC128B.128 [R216+0xb880], [R12.64], !P1 ;  /* 0x0b8800000cd80fae */ /* 0x0005e2000c901d46 */
[----:B------:R-:W-:-:S13]  /*add0*/  @P0 ISETP.GE.AND P1, PT, R220, c[0x0][0x1d4], PT ;  /* 0x00007500dc000a0c */ /* 0x000fda0003f26270 */
[----:B------:R3:W-:Y:S01]  /*ade0*/  @P0 LDGSTS.E.BYPASS.LTC128B.128 [R216+0xd080], [R10.64], !P1 ;  /* 0x0d0800000ad80fae */ /* 0x0007e2000c901d46 */
[----:B------:R-:W-:-:S13]  /*adf0*/  @P0 ISETP.GE.AND P1, PT, R221, c[0x0][0x1d4], PT ;  /* 0x00007500dd000a0c */ /* 0x000fda0003f26270 */
[----:B------:R4:W-:Y:S01]  /*ae00*/  @P0 LDGSTS.E.BYPASS.LTC128B.128 [R216+0xe880], [R2.64], !P1 ;  /* 0x0e88000002d80fae */ /* 0x0009e2000c901d46 */
[----:B------:R-:W-:-:S03]  /*ae10*/  ISETP.GE.AND P0, PT, R9, 0x21, PT ;  /* 0x000000210900780c */ /* 0x000fc60003f06270 */
[----:B----4-:R-:W1:Y:S04]  /*ae20*/  SHFL.IDX PT, R2, R6, 0x1, 0x181f ;  /* 0x00381f0006027f89 */ /* 0x010e6800000e0000 */
[----:B------:R-:W4:Y:S06]  /*ae30*/  SHFL.IDX PT, R3, R14, 0x1, 0x181f ;  /* 0x00381f000e037f89 */ /* 0x000f2c00000e0000 */
[----:B-1----:R-:W-:-:S04]  /*ae40*/  @P0 LEA R4, P1, R140, R2, 0x1 ;  /* 0x000000028c040211 */ /* 0x002fc800078208ff */
[----:B----4-:R-:W-:Y:S02]  /*ae50*/  @P0 LEA.HI.X R5, R140, R3, R141, 0x1, P1 ;  /* 0x000000038c050211 */ /* 0x010fe400008f0c8d */
[----:B--2---:R-:W-:-:S04]  /*ae60*/  @P0 LEA R12, P1, R232, R2, 0x1 ;  /* 0x00000002e80c0211 */ /* 0x004fc800078208ff */
[----:B------:R-:W-:Y:S02]  /*ae70*/  @P0 LEA.HI.X R13, R232, R3, R236, 0x1, P1 ;  /* 0x00000003e80d0211 */ /* 0x000fe400008f0cec */
[----:B---3--:R-:W-:-:S04]  /*ae80*/  @P0 LEA R10, P1, R220, R2, 0x1 ;  /* 0x00000002dc0a0211 */ /* 0x008fc800078208ff */
[----:B------:R-:W-:Y:S02]  /*ae90*/  @P0 LEA.HI.X R11, R220, R3, R238, 0x1, P1 ;  /* 0x00000003dc0b0211 */ /* 0x000fe400008f0cee */
[----:B------:R-:W-:-:S13]  /*aea0*/  @P0 ISETP.GE.AND P1, PT, R140, c[0x0][0x1d4], PT ;  /* 0x000075008c000a0c */ /* 0x000fda0003f26270 */
        /* <DEDUP_REMOVED lines=14> */
.L_x_3005:
[----:B------:R-:W-:Y:S01]  /*af90*/  ULDC.U8 UR4, c[0x0][0x298] ;  /* 0x0000a60000047ab9 */ /* 0x000fe20000000000 */
[----:B-1----:R-:W-:Y:S01]  /*afa0*/  SHF.R.S32.HI R2, RZ, 0x1f, R122 ;  /* 0x0000001fff027819 */ /* 0x002fe2000001147a */
[----:B------:R-:W-:Y:S01]  /*afb0*/  IMAD.WIDE.U32 R10, R122, c[0x0][0x280], RZ ;  /* 0x0000a0007a0a7a25 */ /* 0x000fe200078e00ff */
        /* <DEDUP_REMOVED lines=15> */
[----:B------:R1:W5:Y:S11]  /*b0b0*/  LDL R104, [R1+0xd4] ;  /* 0x0000d40001687983 */ /* 0x0003760000100800 */
        /* <DEDUP_REMOVED lines=41> */
[----:B--2---:R-:W-:Y:S01]  /*b350*/  @!P3 IMAD.X R21, R5, 0x1, R6, P0 ;  /* 0x000000010515b824 */ /* 0x004fe200000e0606 */
[----:B----4-:R-:W-:Y:S02]  /*b360*/  @!P3 IADD3 R18, P0, R2, R9, RZ ;  /* 0x000000090212b210 */ /* 0x010fe40007f1e0ff */
[C---:B-----5:R-:W-:Y:S01]  /*b370*/  @!P2 SHF.L.U64.HI R9, R148.reuse, 0x1, R108 ;  /* 0x000000019409a819 */ /* 0x060fe2000001026c */
[----:B------:R-:W-:Y:S01]  /*b380*/  CS2R R28, SRZ ;  /* 0x00000000001c7805 */ /* 0x000fe2000001ff00 */
[----:B------:R2:W5:Y:S01]  /*b390*/  @!P3 LD.E.64 R22, [R20.64] ;  /* 0x000000061416b980 */ /* 0x000562000c101b00 */
[----:B-1----:R-:W-:Y:S02]  /*b3a0*/  @!P3 IMAD.X R19, R3, 0x1, R6, P0 ;  /* 0x000000010313b824 */ /* 0x002fe400000e0606 */
[----:B------:R-:W-:Y:S01]  /*b3b0*/  @!P2 IMAD.SHL.U32 R6, R148, 0x2, RZ ;  /* 0x000000029406a824 */ /* 0x000fe200078e00ff */
[----:B------:R-:W-:Y:S01]  /*b3c0*/  CS2R R30, SRZ ;  /* 0x00000000001e7805 */ /* 0x000fe2000001ff00 */
[----:B------:R-:W-:Y:S01]  /*b3d0*/  CS2R R34, SRZ ;  /* 0x0000000000227805 */ /* 0x000fe2000001ff00 */
        /* <DEDUP_REMOVED lines=8> */
[--C-:B------:R-:W-:Y:S01]  /*b460*/  @!P1 IMAD.X R13, R5, 0x1, R9.reuse, P0 ;  /* 0x00000001050d9824 */ /* 0x100fe200000e0609 */
[----:B------:R-:W-:Y:S01]  /*b470*/  @!P1 IADD3 R10, P0, R2, R6, RZ ;  /* 0x00000006020a9210 */ /* 0x000fe20007f1e0ff */
[----:B--2---:R-:W-:Y:S01]  /*b480*/  CS2R R20, SRZ ;  /* 0x0000000000147805 */ /* 0x004fe2000001ff00 */
[----:B------:R-:W-:Y:S01]  /*b490*/  CS2R R36, SRZ ;  /* 0x0000000000247805 */ /* 0x000fe2000001ff00 */
[----:B-1----:R-:W-:Y:S01]  /*b4a0*/  CS2R R18, SRZ ;  /* 0x0000000000127805 */ /* 0x002fe2000001ff00 */
[----:B------:R1:W5:Y:S01]  /*b4b0*/  @!P1 LD.E.64 R28, [R12.64] ;  /* 0x000000060c1c9980 */ /* 0x000362000c101b00 */
[----:B------:R-:W-:Y:S01]  /*b4c0*/  @!P1 IMAD.X R11, R3, 0x1, R9, P0 ;  /* 0x00000001030b9824 */ /* 0x000fe200000e0609 */
[C---:B------:R-:W-:Y:S02]  /*b4d0*/  ISETP.GE.AND P0, PT, R147.reuse, c[0x0][0x27c], PT ;  /* 0x00009f0093007a0c */ /* 0x040fe40003f06270 */
[----:B------:R1:W5:Y:S04]  /*b4e0*/  @!P2 LD.E.64 R20, [R14.64] ;  /* 0x000000060e14a980 */ /* 0x000368000c101b00 */
[----:B------:R1:W5:Y:S04]  /*b4f0*/  @!P2 LD.E.64 R18, [R16.64] ;  /* 0x000000061012a980 */ /* 0x000368000c101b00 */
[----:B------:R1:W5:Y:S03]  /*b500*/  @!P1 LD.E.64 R30, [R10.64] ;  /* 0x000000060a1e9980 */ /* 0x000366000c101b00 */
        /* <DEDUP_REMOVED lines=8> */
.L_x_3009:
[----:B------:R-:W-:Y:S05]  /*b590*/  BSYNC B0 ;  /* 0x0000000000007941 */ /* 0x000fea0003800000 */
.L_x_3008:
[----:B-1---5:R-:W-:Y:S01]  /*b5a0*/  IMAD.MOV.U32 R3, RZ, RZ, R34 ;  /* 0x000000ffff037224 */ /* 0x022fe200078e0022 */
[----:B------:R-:W-:Y:S01]  /*b5b0*/  LOP3.LUT P0, RZ, R235, 0x8, RZ, 0xc0, !PT ;  /* 0x00000008ebff7812 */ /* 0x000fe2000780c0ff */
[----:B----4-:R-:W-:Y:S01]  /*b5c0*/  IMAD.MOV.U32 R2, RZ, RZ, R35 ;  /* 0x000000ffff027224 */ /* 0x010fe200078e0023 */
[----:B------:R-:W-:Y:S01]  /*b5d0*/  MOV R6, R31 ;  /* 0x0000001f00067202 */ /* 0x000fe20000000f00 */
[----:B--2---:R-:W-:Y:S01]  /*b5e0*/  IMAD.MOV.U32 R5, RZ, RZ, R28 ;  /* 0x000000ffff057224 */ /* 0x004fe200078e001c */
[----:B------:R-:W-:Y:S01]  /*b5f0*/  BSSY B0, `(.L_x_3010) ;  /* 0x000004e000007945 */ /* 0x000fe20003800000 */
[----:B---3--:R-:W-:Y:S01]  /*b600*/  IMAD.MOV.U32 R4, RZ, RZ, R29 ;  /* 0x000000ffff047224 */ /* 0x008fe200078e001d */
        /* <DEDUP_REMOVED lines=35> */
[----:B------:R-:W-:-:S10]  /*b840*/  CS2R R40, SRZ ;  /* 0x0000000000287805 */ /* 0x000fd4000001ff00 */
[C---:B------:R-:W-:Y:S01]  /*b850*/  @!P0 IMAD.SHL.U32 R6, R144.reuse, 0x2, RZ ;  /* 0x0000000290068824 */ /* 0x040fe200078e00ff */
[----:B------:R-:W-:-:S04]  /*b860*/  @!P0 SHF.L.U64.HI R9, R144, 0x1, R145 ;  /* 0x0000000190098819 */ /* 0x000fc80000010291 */
[----:B---3--:R-:W-:-:S05]  /*b870*/  @!P0 IADD3 R12, P1, R4, R6, RZ ;  /* 0x00000006040c8210 */ /* 0x008fca0007f3e0ff */
[----:B--2---:R-:W-:Y:S01]  /*b880*/  @!P0 IMAD.X R13, R5, 0x1, R9, P1 ;  /* 0x00000001050d8824 */ /* 0x004fe200008e0609 */
[----:B-1----:R-:W-:Y:S01]  /*b890*/  @!P0 IADD3 R10, P1, R2, R6, RZ ;  /* 0x00000006020a8210 */ /* 0x002fe20007f3e0ff */
[----:B------:R-:W-:-:S03]  /*b8a0*/  @!P2 IMAD.SHL.U32 R6, R148, 0x2, RZ ;  /* 0x000000029406a824 */ /* 0x000fc600078e00ff */
[----:B------:R1:W5:Y:S01]  /*b8b0*/  @!P0 LD.E.64 R38, [R12.64] ;  /* 0x000000060c268980 */ /* 0x000362000c101b00 */
[----:B----4-:R-:W-:Y:S01]  /*b8c0*/  @!P0 IMAD.X R11, R3, 0x1, R9, P1 ;  /* 0x00000001030b8824 */ /* 0x010fe200008e0609 */
[----:B------:R-:W-:Y:S02]  /*b8d0*/  ISETP.GE.AND P1, PT, R146, c[0x0][0x27c], PT ;  /* 0x00009f0092007a0c */ /* 0x000fe40003f26270 */
[----:B------:R-:W-:Y:S02]  /*b8e0*/  @!P2 SHF.L.U64.HI R9, R148, 0x1, R108 ;  /* 0x000000019409a819 */ /* 0x000fe4000001026c */
[----:B------:R2:W5:Y:S01]  /*b8f0*/  @!P0 LD.E.64 R40, [R10.64] ;  /* 0x000000060a288980 */ /* 0x000562000c101b00 */
[----:B------:R-:W-:Y:S01]  /*b900*/  CS2R R42, SRZ ;  /* 0x00000000002a7805 */ /* 0x000fe2000001ff00 */
[----:B------:R-:W-:Y:S01]  /*b910*/  CS2R R44, SRZ ;  /* 0x00000000002c7805 */ /* 0x000fe2000001ff00 */
[----:B-1----:R-:W-:-:S05]  /*b920*/  @!P2 IADD3 R12, P0, R4, R6, RZ ;  /* 0x00000006040ca210 */ /* 0x002fca0007f1e0ff */
[----:B------:R-:W-:Y:S01]  /*b930*/  @!P2 IMAD.X R13, R5, 0x1, R9, P0 ;  /* 0x00000001050da824 */ /* 0x000fe200000e0609 */
[----:B--2---:R-:W-:Y:S01]  /*b940*/  @!P2 IADD3 R10, P0, R2, R6, RZ ;  /* 0x00000006020aa210 */ /* 0x004fe20007f1e0ff */
[----:B------:R-:W-:-:S03]  /*b950*/  @!P1 IMAD.SHL.U32 R6, R146, 0x2, RZ ;  /* 0x0000000292069824 */ /* 0x000fc600078e00ff */
[----:B------:R1:W5:Y:S01]  /*b960*/  @!P2 LD.E.64 R42, [R12.64] ;  /* 0x000000060c2aa980 */ /* 0x000362000c101b00 */
[----:B------:R-:W-:Y:S01]  /*b970*/  @!P2 IMAD.X R11, R3, 0x1, R9, P0 ;  /* 0x00000001030ba824 */ /* 0x000fe200000e0609 */
[----:B------:R-:W-:-:S04]  /*b980*/  @!P1 SHF.L.U64.HI R9, R146, 0x1, R105 ;  /* 0x0000000192099819 */ /* 0x000fc80000010269 */
[----:B------:R2:W5:Y:S01]  /*b990*/  @!P2 LD.E.64 R44, [R10.64] ;  /* 0x000000060a2ca980 */ /* 0x000562000c101b00 */
[----:B-1----:R-:W-:-:S05]  /*b9a0*/  @!P1 IADD3 R12, P0, R4, R6, RZ ;  /* 0x00000006040c9210 */ /* 0x002fca0007f1e0ff */
[----:B------:R-:W-:Y:S01]  /*b9b0*/  @!P1 IMAD.X R13, R5, 0x1, R9, P0 ;  /* 0x00000001050d9824 */ /* 0x000fe200000e0609 */
[----:B--2---:R-:W-:-:S05]  /*b9c0*/  @!P1 IADD3 R10, P0, R2, R6, RZ ;  /* 0x00000006020a9210 */ /* 0x004fca0007f1e0ff */
[----:B------:R-:W-:Y:S01]  /*b9d0*/  @!P1 IMAD.X R11, R3, 0x1, R9, P0 ;  /* 0x00000001030b9824 */ /* 0x000fe200000e0609 */
[----:B------:R-:W-:Y:S01]  /*b9e0*/  ISETP.GE.AND P0, PT, R147, c[0x0][0x27c], PT ;  /* 0x00009f0093007a0c */ /* 0x000fe20003f06270 */
[----:B------:R-:W-:Y:S01]  /*b9f0*/  CS2R R46, SRZ ;  /* 0x00000000002e7805 */ /* 0x000fe2000001ff00 */
[----:B------:R-:W-:-:S05]  /*ba00*/  CS2R R48, SRZ ;  /* 0x0000000000307805 */ /* 0x000fca000001ff00 */
[----:B------:R1:W5:Y:S04]  /*ba10*/  @!P1 LD.E.64 R46, [R12.64] ;  /* 0x000000060c2e9980 */ /* 0x000368000c101b00 */
[----:B------:R1:W5:Y:S02]  /*ba20*/  @!P1 LD.E.64 R48, [R10.64] ;  /* 0x000000060a309980 */ /* 0x000364000c101b00 */
[C---:B------:R-:W-:Y:S01]  /*ba30*/  @!P0 IMAD.SHL.U32 R6, R147.reuse, 0x2, RZ ;  /* 0x0000000293068824 */ /* 0x040fe200078e00ff */
[----:B------:R-:W-:-:S04]  /*ba40*/  @!P0 SHF.L.U64.HI R9, R147, 0x1, R104 ;  /* 0x0000000193098819 */ /* 0x000fc80000010268 */
[----:B------:R-:W-:-:S05]  /*ba50*/  @!P0 IADD3 R4, P1, R4, R6, RZ ;  /* 0x0000000604048210 */ /* 0x000fca0007f3e0ff */
[----:B------:R-:W-:Y:S01]  /*ba60*/  @!P0 IMAD.X R5, R5, 0x1, R9, P1 ;  /* 0x0000000105058824 */ /* 0x000fe200008e0609 */
[----:B------:R-:W-:Y:S01]  /*ba70*/  @!P0 IADD3 R2, P1, R2, R6, RZ ;  /* 0x0000000602028210 */ /* 0x000fe20007f3e0ff */
[----:B------:R-:W-:Y:S01]  /*ba80*/  CS2R R56, SRZ ;  /* 0x0000000000387805 */ /* 0x000fe2000001ff00 */
[----:B------:R-:W-:-:S03]  /*ba90*/  CS2R R50, SRZ ;  /* 0x0000000000327805 */ /* 0x000fc6000001ff00 */
[----:B------:R-:W-:Y:S02]  /*baa0*/  @!P0 IMAD.X R3, R3, 0x1, R9, P1 ;  /* 0x0000000103038824 */ /* 0x000fe400008e0609 */
[----:B------:R1:W5:Y:S04]  /*bab0*/  @!P0 LD.E.64 R56, [R4.64] ;  /* 0x0000000604388980 */ /* 0x000368000c101b00 */
[----:B------:R1:W5:Y:S02]  /*bac0*/  @!P0 LD.E.64 R50, [R2.64] ;  /* 0x0000000602328980 */ /* 0x000364000c101b00 */
.L_x_3011:
[----:B------:R-:W-:Y:S05]  /*bad0*/  BSYNC B0 ;  /* 0x0000000000007941 */ /* 0x000fea0003800000 */
.L_x_3010:
[----:B-12--5:R-:W-:Y:S01]  /*bae0*/  IMAD.MOV.U32 R5, RZ, RZ, R56 ;  /* 0x000000ffff057224 */ /* 0x026fe200078e0038 */
[----:B------:R-:W-:Y:S01]  /*baf0*/  LOP3.LUT P0, RZ, R235, 0x10, RZ, 0xc0, !PT ;  /* 0x00000010ebff7812 */ /* 0x000fe2000780c0ff */
[----:B---3--:R-:W-:Y:S01]  /*bb00*/  IMAD.MOV.U32 R4, RZ, RZ, R57 ;  /* 0x000000ffff047224 */ /* 0x008fe200078e0039 */
        /* <DEDUP_REMOVED lines=25> */
[----:B------:R1:W2:Y:S01]  /*bca0*/  SHFL.IDX PT, R5, R32, 0x2, 0x181f ;  /* 0x00581f0020057f89 */ /* 0x0002a200000e0000 */
[----:B------:R-:W-:Y:S01]  /*bcb0*/  PRMT R92, R10, 0x7610, R92 ;  /* 0x000076100a5c7816 */ /* 0x000fe2000000005c */
        /* <DEDUP_REMOVED lines=21> */
[----:B---3--:R-:W-:-:S05]  /*be10*/  @!P0 IADD3 R10, P1, R4, R6, RZ ;  /* 0x00000006040a8210 */ /* 0x008fca0007f3e0ff */
[--C-:B--2---:R-:W-:Y:S01]  /*be20*/  @!P0 IMAD.X R11, R5, 0x1, R9.reuse, P1 ;  /* 0x00000001050b8824 */ /* 0x104fe200008e0609 */
[----:B-1----:R-:W-:Y:S02]  /*be30*/  @!P0 IADD3 R14, P1, R2, R6, RZ ;  /* 0x00000006020e8210 */ /* 0x002fe40007f3e0ff */
[----:B------:R-:W-:Y:S02]  /*be40*/  @!P2 IADD3 R12, P3, R4, R16, RZ ;  /* 0x00000010040ca210 */ /* 0x000fe40007f7e0ff */
[----:B------:R1:W5:Y:S01]  /*be50*/  @!P0 LD.E.64 R52, [R10.64] ;  /* 0x000000060a348980 */ /* 0x000362000c101b00 */
[----:B----4-:R-:W-:Y:S01]  /*be60*/  @!P0 IMAD.X R15, R3, 0x1, R9, P1 ;  /* 0x00000001030f8824 */ /* 0x010fe200008e0609 */
[----:B------:R-:W-:Y:S02]  /*be70*/  ISETP.GE.AND P1, PT, R146, c[0x0][0x27c], PT ;  /* 0x00009f0092007a0c */ /* 0x000fe40003f26270 */
[----:B------:R-:W-:Y:S02]  /*be80*/  @!P2 SHF.L.U64.HI R6, R148, 0x1, R108 ;  /* 0x000000019406a819 */ /* 0x000fe4000001026c */
[----:B------:R2:W5:Y:S01]  /*be90*/  @!P0 LD.E.64 R54, [R14.64] ;  /* 0x000000060e368980 */ /* 0x000562000c101b00 */
[----:B------:R-:W-:-:S02]  /*bea0*/  CS2R R58, SRZ ;  /* 0x00000000003a7805 */ /* 0x000fc4000001ff00 */
[----:B------:R-:W-:Y:S01]  /*beb0*/  @!P2 IMAD.X R13, R5, 0x1, R6, P3 ;  /* 0x00000001050da824 */ /* 0x000fe200018e0606 */
[----:B-1----:R-:W-:-:S05]  /*bec0*/  @!P2 IADD3 R10, P0, R2, R16, RZ ;  /* 0x00000010020aa210 */ /* 0x002fca0007f1e0ff */
[----:B------:R-:W-:Y:S02]  /*bed0*/  @!P2 IMAD.X R11, R3, 0x1, R6, P0 ;  /* 0x00000001030ba824 */ /* 0x000fe400000e0606 */
[C---:B------:R-:W-:Y:S01]  /*bee0*/  @!P1 IMAD.SHL.U32 R6, R146.reuse, 0x2, RZ ;  /* 0x0000000292069824 */ /* 0x040fe200078e00ff */
[----:B------:R-:W-:Y:S02]  /*bef0*/  @!P1 SHF.L.U64.HI R9, R146, 0x1, R105 ;  /* 0x0000000192099819 */ /* 0x000fe40000010269 */
[----:B------:R1:W5:Y:S01]  /*bf00*/  @!P2 LD.E.64 R58, [R10.64] ;  /* 0x000000060a3aa980 */ /* 0x000362000c101b00 */
[----:B------:R-:W-:Y:S01]  /*bf10*/  CS2R R60, SRZ ;  /* 0x00000000003c7805 */ /* 0x000fe2000001ff00 */
[----:B------:R-:W-:-:S05]  /*bf20*/  CS2R R64, SRZ ;  /* 0x0000000000407805 */ /* 0x000fca000001ff00 */
        /* <DEDUP_REMOVED lines=8> */
[----:B-1----:R-:W-:-:S06]  /*bfb0*/  @!P1 IADD3 R10, P2, R2, R6, RZ ;  /* 0x00000006020a9210 */ /* 0x002fcc0007f5e0ff */
[----:B------:R-:W-:Y:S02]  /*bfc0*/  @!P0 IMAD.SHL.U32 R6, R147, 0x2, RZ ;  /* 0x0000000293068824 */ /* 0x000fe400078e00ff */
[----:B------:R-:W-:-:S03]  /*bfd0*/  @!P1 IMAD.X R11, R3, 0x1, R9, P2 ;  /* 0x00000001030b9824 */ /* 0x000fc600010e0609 */
[-C--:B------:R-:W-:Y:S02]  /*bfe0*/  @!P0 IADD3 R4, P2, R4, R6.reuse, RZ ;  /* 0x0000000604048210 */ /* 0x080fe40007f5e0ff */
[----:B------:R2:W5:Y:S01]  /*bff0*/  @!P1 LD.E.64 R62, [R10.64] ;  /* 0x000000060a3e9980 */ /* 0x000562000c101b00 */
[----:B------:R-:W-:Y:S02]  /*c000*/  @!P0 IADD3 R2, P1, R2, R6, RZ ;  /* 0x0000000602028210 */ /* 0x000fe40007f3e0ff */
[----:B------:R-:W-:-:S05]  /*c010*/  @!P0 SHF.L.U64.HI R6, R147, 0x1, R104 ;  /* 0x0000000193068819 */ /* 0x000fca0000010268 */
[--C-:B------:R-:W-:Y:S02]  /*c020*/  @!P0 IMAD.X R5, R5, 0x1, R6.reuse, P2 ;  /* 0x0000000105058824 */ /* 0x100fe400010e0606 */
[----:B------:R-:W-:-:S03]  /*c030*/  @!P0 IMAD.X R3, R3, 0x1, R6, P1 ;  /* 0x0000000103038824 */ /* 0x000fc600008e0606 */
[----:B------:R2:W5:Y:S04]  /*c040*/  @!P0 LD.E.64 R70, [R4.64] ;  /* 0x0000000604468980 */ /* 0x000568000c101b00 */
[----:B------:R2:W5:Y:S02]  /*c050*/  @!P0 LD.E.64 R66, [R2.64] ;  /* 0x0000000602428980 */ /* 0x000564000c101b00 */
.L_x_3013:
[----:B------:R-:W-:Y:S05]  /*c060*/  BSYNC B0 ;  /* 0x0000000000007941 */ /* 0x000fea0003800000 */
.L_x_3012:
[----:B--2-45:R-:W-:Y:S01]  /*c070*/  IMAD.MOV.U32 R3, RZ, RZ, R70 ;  /* 0x000000ffff037224 */ /* 0x034fe200078e0046 */
[----:B------:R-:W-:Y:S01]  /*c080*/  LOP3.LUT P0, RZ, R235, 0x1, RZ, 0xc0, !PT ;  /* 0x00000001ebff7812 */ /* 0x000fe2000780c0ff */
[----:B-1----:R-:W-:Y:S01]  /*c090*/  IMAD.MOV.U32 R2, RZ, RZ, R71 ;  /* 0x000000ffff027224 */ /* 0x002fe200078e0047 */
[----:B------:R-:W-:Y:S01]  /*c0a0*/  MOV R9, R58 ;  /* 0x0000003a00097202 */ /* 0x000fe20000000f00 */
[----:B------:R-:W-:Y:S01]  /*c0b0*/  IMAD.MOV.U32 R6, RZ, RZ, R59 ;  /* 0x000000ffff067224 */ /* 0x000fe200078e003b */
[----:B------:R-:W1:Y:S01]  /*c0c0*/  SHFL.IDX PT, R5, R32, 0x3, 0x181f ;  /* 0x00781f0020057f89 */ /* 0x000e6200000e0000 */
        /* <DEDUP_REMOVED lines=14> */
[----:B------:R-:W-:Y:S01]  /*c1b0*/  CS2R R80, SRZ ;  /* 0x0000000000507805 */ /* 0x000fe2000001ff00 */
[----:B------:R-:W-:Y:S01]  /*c1c0*/  PRMT R101, R2, 0x5410, R3 ;  /* 0x0000541002657816 */ /* 0x000fe20000000003 */
[----:B------:R-:W-:Y:S01]  /*c1d0*/  IMAD.MOV.U32 R2, RZ, RZ, R53 ;  /* 0x000000ffff027224 */ /* 0x000fe200078e0035 */
[----:B------:R-:W-:Y:S01]  /*c1e0*/  MOV R3, R52 ;  /* 0x0000003400037202 */ /* 0x000fe20000000f00 */
[----:B------:R-:W-:Y:S01]  /*c1f0*/  CS2R R76, SRZ ;  /* 0x00000000004c7805 */ /* 0x000fe2000001ff00 */
[----:B------:R-:W-:-:S02]  /*c200*/  CS2R R72, SRZ ;  /* 0x0000000000487805 */ /* 0x000fc4000001ff00 */
[----:B------:R-:W-:Y:S01]  /*c210*/  PRMT R98, R2, 0x5410, R3 ;  /* 0x0000541002627816 */ /* 0x000fe20000000003 */
[----:B------:R-:W-:Y:S01]  /*c220*/  IMAD.MOV.U32 R3, RZ, RZ, R66 ;  /* 0x000000ffff037224 */ /* 0x000fe200078e0042 */
[----:B------:R-:W-:-:S04]  /*c230*/  MOV R2, R67 ;  /* 0x0000004300027202 */ /* 0x000fc80000000f00 */
[----:B------:R-:W-:Y:S01]  /*c240*/  PRMT R106, R2, 0x5410, R3 ;  /* 0x00005410026a7816 */ /* 0x000fe20000000003 */
[----:B------:R-:W-:Y:S01]  /*c250*/  IMAD.MOV.U32 R3, RZ, RZ, R62 ;  /* 0x000000ffff037224 */ /* 0x000fe200078e003e */
[----:B--2---:R-:W-:Y:S01]  /*c260*/  CS2R R32, SRZ ;  /* 0x0000000000207805 */ /* 0x004fe2000001ff00 */
[----:B------:R-:W-:-:S05]  /*c270*/  IMAD.MOV.U32 R2, RZ, RZ, R63 ;  /* 0x000000ffff027224 */ /* 0x000fca00078e003f */
[----:B------:R-:W-:Y:S02]  /*c280*/  PRMT R102, R2, 0x5410, R3 ;  /* 0x0000541002667816 */ /* 0x000fe40000000003 */
[----:B------:R-:W2:Y:S04]  /*c290*/  SHFL.IDX PT, R3, R26, 0x3, 0x181f ;  /* 0x00781f001a037f89 */ /* 0x000ea800000e0000 */
[----:B------:R4:W1:Y:S02]  /*c2a0*/  SHFL.IDX PT, R2, R27, 0x3, 0x181f ;  /* 0x00781f001b027f89 */ /* 0x00086400000e0000 */
        /* <DEDUP_REMOVED lines=46> */
.L_x_3015:
[----:B-123--:R-:W-:Y:S05]  /*c590*/  BSYNC B0 ;  /* 0x0000000000007941 */ /* 0x00efea0003800000 */
.L_x_3014:
[----:B------:R-:W2:Y:S01]  /*c5a0*/  LDL R4, [R1] ;  /* 0x0000000001047983 */ /* 0x000ea20000100800 */
        /* <DEDUP_REMOVED lines=28> */
[----:B------:R-:W-:Y:S01]  /*c770*/  PRMT R104, R2, 0x7610, R104 ;  /* 0x0000761002687816 */ /* 0x000fe20000000068 */
[----:B------:R-:W-:Y:S01]  /*c780*/  BAR.SYNC.DEFER_BLOCKING 0x0 ;  /* 0x0000000000007b1d */ /* 0x000fe20000010000 */
[----:B--2---:R-:W-:-:S05]  /*c790*/  IMAD.IADD R3, R68, 0x1, -R4 ;  /* 0x0000000144037824 */ /* 0x004fca00078e0a04 */
[----:B------:R-:W-:-:S04]  /*c7a0*/  IMNMX R68, R3, 0x80, PT ;  /* 0x0000008003447817 */ /* 0x000fc80003800200 */
[----:B------:R-:W-:-:S13]  /*c7b0*/  ISETP.GE.AND P0, PT, R143, R68, PT ;  /* 0x000000448f00720c */ /* 0x000fda0003f06270 */
[----:B------:R-:W-:Y:S05]  /*c7c0*/  @P0 BRA `(.L_x_3017) ;  /* 0x00000c6000000947 */ /* 0x000fea0003800000 */
[----:B------:R-:W-:Y:S01]  /*c7d0*/  ISETP.GE.AND P0, PT, R144, c[0x0][0x27c], PT ;  /* 0x00009f0090007a0c */ /* 0x000fe20003f06270 */
[----:B------:R-:W-:-:S12]  /*c7e0*/  BSSY B0, `(.L_x_3018) ;  /* 0x0000030000007945 */ /* 0x000fd80003800000 */
[----:B------:R-:W-:Y:S05]  /*c7f0*/  @P0 BRA `(.L_x_3019) ;  /* 0x000002e000000947 */ /* 0x000fea0003800000 */
[----:B------:R-:W1:Y:S01]  /*c800*/  LDS.128 R12, [R216+0x10080] ;  /* 0x01008000d80c7984 */ /* 0x000e620000000c00 */
[----:B------:R-:W-:Y:S02]  /*c810*/  SHF.R.U32.HI R4, RZ, 0x10, R25 ;  /* 0x00000010ff047819 */ /* 0x000fe40000011619 */
[--C-:B------:R-:W-:Y:S02]  /*c820*/  SHF.R.U32.HI R3, RZ, 0x10, R23.reuse ;  /* 0x00000010ff037819 */ /* 0x100fe40000011617 */
[----:B------:R-:W-:Y:S02]  /*c830*/  SHF.R.U64 R2, R22, 0x10, R23 ;  /* 0x0000001016027819 */ /* 0x000fe40000001217 */
[----:B------:R-:W-:Y:S02]  /*c840*/  PRMT R4, R17, 0x5410, R4 ;  /* 0x0000541011047816 */ /* 0x000fe40000000004 */
[C---:B------:R-:W-:Y:S02]  /*c850*/  PRMT R5, R69.reuse, 0x5410, R3 ;  /* 0x0000541045057816 */ /* 0x040fe40000000003 */
[----:B------:R-:W-:Y:S01]  /*c860*/  PRMT R9, R69, 0x5432, R2 ;  /* 0x0000543245097816 */ /* 0x000fe20000000002 */
[----:B------:R-:W-:Y:S01]  /*c870*/  IMAD.U32 R16, R4, 0x10000, RZ ;  /* 0x0001000004107824 */ /* 0x000fe200078e00ff */
[----:B------:R-:W-:-:S04]  /*c880*/  SHF.R.U64 R6, R24, 0x10, R25 ;  /* 0x0000001018067819 */ /* 0x000fc80000001219 */
[----:B------:R-:W-:Y:S02]  /*c890*/  PRMT R6, R17, 0x5432, R6 ;  /* 0x0000543211067816 */ /* 0x000fe40000000006 */
[C---:B-1----:R-:W-:Y:S01]  /*c8a0*/  LOP3.LUT R2, R14.reuse, 0xffff0000, RZ, 0xc0, !PT ;  /* 0xffff00000e027812 */ /* 0x042fe200078ec0ff */
[----:B------:R-:W-:Y:S01]  /*c8b0*/  IMAD.U32 R3, R14, 0x10000, RZ ;  /* 0x000100000e037824 */ /* 0x000fe200078e00ff */
[C---:B------:R-:W-:Y:S02]  /*c8c0*/  SHF.L.U32 R14, R5.reuse, 0x10, RZ ;  /* 0x00000010050e7819 */ /* 0x040fe400000006ff */
[----:B------:R-:W-:Y:S01]  /*c8d0*/  LOP3.LUT R5, R5, 0xffff0000, RZ, 0xc0, !PT ;  /* 0xffff000005057812 */ /* 0x000fe200078ec0ff */
[C---:B------:R-:W-:Y:S02]  /*c8e0*/  FMUL.FTZ R10, R2.reuse, R16 ;  /* 0x00000010020a7220 */ /* 0x040fe40000410000 */
[-C--:B------:R-:W-:Y:S02]  /*c8f0*/  FMUL.FTZ R2, R2, R14.reuse ;  /* 0x0000000e02027220 */ /* 0x080fe40000410000 */
[C---:B------:R-:W-:Y:S01]  /*c900*/  FFMA.FTZ R11, R3.reuse, R14, -R10 ;  /* 0x0000000e030b7223 */ /* 0x040fe2000001080a */
[----:B------:R-:W-:Y:S01]  /*c910*/  LOP3.LUT R14, R4, 0xffff0000, RZ, 0xc0, !PT ;  /* 0xffff0000040e7812 */ /* 0x000fe200078ec0ff */
[----:B------:R-:W-:Y:S01]  /*c920*/  FFMA.FTZ R10, R3, R16, R2 ;  /* 0x00000010030a7223 */ /* 0x000fe20000010002 */
[C---:B------:R-:W-:Y:S01]  /*c930*/  LOP3.LUT R2, R15.reuse, 0xffff0000, RZ, 0xc0, !PT ;  /* 0xffff00000f027812 */ /* 0x040fe200078ec0ff */
[----:B------:R-:W-:-:S04]  /*c940*/  IMAD.U32 R3, R15, 0x10000, RZ ;  /* 0x000100000f037824 */ /* 0x000fc800078e00ff */
[CC--:B------:R-:W-:Y:S02]  /*c950*/  FMUL.FTZ R4, R2.reuse, R14.reuse ;  /* 0x0000000e02047220 */ /* 0x0c0fe40000410000 */
[-C--:B------:R-:W-:Y:S02]  /*c960*/  FMUL.FTZ R2, R2, R5.reuse ;  /* 0x0000000502027220 */ /* 0x080fe40000410000 */
[C---:B------:R-:W-:Y:S02]  /*c970*/  FFMA.FTZ R4, R3.reuse, R5, -R4 ;  /* 0x0000000503047223 */ /* 0x040fe40000010804 */
[----:B------:R-:W-:Y:S01]  /*c980*/  FFMA.FTZ R3, R3, R14, R2 ;  /* 0x0000000e03037223 */ /* 0x000fe20000010002 */
[----:B------:R-:W-:Y:S01]  /*c990*/  F2FP.BF16.PACK_AB R14, R10, R11 ;  /* 0x0000000b0a0e723e */ /* 0x000fe200000010ff */
[----:B------:R-:W-:Y:S01]  /*c9a0*/  IMAD.U32 R11, R6, 0x10000, RZ ;  /* 0x00010000060b7824 */ /* 0x000fe200078e00ff */
[----:B------:R-:W-:Y:S01]  /*c9b0*/  LOP3.LUT R2, R12, 0xffff0000, RZ, 0xc0, !PT ;  /* 0xffff00000c027812 */ /* 0x000fe200078ec0ff */
[----:B------:R-:W-:Y:S01]  /*c9c0*/  IMAD.U32 R5, R9, 0x10000, RZ ;  /* 0x0001000009057824 */ /* 0x000fe200078e00ff */
[----:B------:R-:W-:-:S02]  /*c9d0*/  F2FP.BF16.PACK_AB R15, R3, R4 ;  /* 0x00000004030f723e */ /* 0x000fc400000010ff */
[----:B------:R-:W-:Y:S01]  /*c9e0*/  SHF.L.U32 R3, R12, 0x10, RZ ;  /* 0x000000100c037819 */ /* 0x000fe200000006ff */
[----:B------:R-:W-:Y:S01]  /*c9f0*/  FMUL.FTZ R4, R2, R11 ;  /* 0x0000000b02047220 */ /* 0x000fe20000410000 */
[----:B------:R-:W-:Y:S01]  /*ca00*/  LOP3.LUT R6, R6, 0xffff0000, RZ, 0xc0, !PT ;  /* 0xffff000006067812 */ /* 0x000fe200078ec0ff */
[-C--:B------:R-:W-:Y:S01]  /*ca10*/  FMUL.FTZ R2, R2, R5.reuse ;  /* 0x0000000502027220 */ /* 0x080fe20000410000 */
[----:B------:R-:W-:Y:S01]  /*ca20*/  LOP3.LUT R9, R9, 0xffff0000, RZ, 0xc0, !PT ;  /* 0xffff000009097812 */ /* 0x000fe200078ec0ff */
        /* <DEDUP_REMOVED lines=11> */
.L_x_3019:
[----:B------:R-:W-:Y:S05]  /*cae0*/  BSYNC B0 ;  /* 0x0000000000007941 */ /* 0x000fea0003800000 */
.L_x_3018:
[----:B------:R-:W-:Y:S01]  /*caf0*/  ISETP.GE.AND P0, PT, R148, c[0x0][0x27c], PT ;  /* 0x00009f0094007a0c */ /* 0x000fe20003f06270 */
[----:B------:R-:W-:-:S12]  /*cb00*/  BSSY B0, `(.L_x_3020) ;  /* 0x0000030000007945 */ /* 0x000fd80003800000 */
[----:B------:R-:W-:Y:S05]  /*cb10*/  @P0 BRA `(.L_x_3021) ;  /* 0x000002e000000947 */ /* 0x000fea0003800000 */
[----:B-1----:R-:W1:Y:S01]  /*cb20*/  LDS.128 R12, [R216+0x14080] ;  /* 0x01408000d80c7984 */ /* 0x002e620000000c00 */
        /* <DEDUP_REMOVED lines=45> */
.L_x_3021:
[----:B------:R-:W-:Y:S05]  /*ce00*/  BSYNC B0 ;  /* 0x0000000000007941 */ /* 0x000fea0003800000 */
.L_x_3020:
        /* <DEDUP_REMOVED lines=49> */
.L_x_3023:
[----:B------:R-:W-:Y:S05]  /*d120*/  BSYNC B0 ;  /* 0x0000000000007941 */ /* 0x000fea0003800000 */
.L_x_3022:
[----:B------:R-:W-:-:S13]  /*d130*/  ISETP.GE.AND P0, PT, R147, c[0x0][0x27c], PT ;  /* 0x00009f0093007a0c */ /* 0x000fda0003f06270 */
[----:B------:R-:W-:Y:S05]  /*d140*/  @P0 BRA `(.L_x_3017) ;  /* 0x000002e000000947 */ /* 0x000fea0003800000 */
[----:B-1----:R-:W1:Y:S01]  /*d150*/  LDS.128 R12, [R216+0x1c080] ;  /* 0x01c08000d80c7984 */ /* 0x002e620000000c00 */
[----:B------:R-:W-:Y:S02]  /*d160*/  SHF.R.U64 R2, R34, 0x10, R35 ;  /* 0x0000001022027819 */ /* 0x000fe40000001223 */
[----:B------:R-:W-:Y:S02]  /*d170*/  SHF.R.U32.HI R4, RZ, 0x10, R37 ;  /* 0x00000010ff047819 */ /* 0x000fe40000011625 */
[----:B------:R-:W-:Y:S02]  /*d180*/  SHF.R.U32.HI R3, RZ, 0x10, R35 ;  /* 0x00000010ff037819 */ /* 0x000fe40000011623 */
[----:B------:R-:W-:Y:S02]  /*d190*/  PRMT R9, R90, 0x5432, R2 ;  /* 0x000054325a097816 */ /* 0x000fe40000000002 */
[----:B------:R-:W-:Y:S02]  /*d1a0*/  PRMT R2, R88, 0x5432, R4 ;  /* 0x0000543258027816 */ /* 0x000fe40000000004 */
[----:B------:R-:W-:-:S02]  /*d1b0*/  PRMT R3, R90, 0x5410, R3 ;  /* 0x000054105a037816 */ /* 0x000fc40000000003 */
[----:B------:R-:W-:Y:S01]  /*d1c0*/  SHF.R.U64 R6, R36, 0x10, R37 ;  /* 0x0000001024067819 */ /* 0x000fe20000001225 */
[----:B------:R-:W-:Y:S01]  /*d1d0*/  IMAD.U32 R17, R2, 0x10000, RZ ;  /* 0x0001000002117824 */ /* 0x000fe200078e00ff */
[----:B------:R-:W-:Y:S02]  /*d1e0*/  SHF.L.U32 R11, R3, 0x10, RZ ;  /* 0x00000010030b7819 */ /* 0x000fe400000006ff */
[----:B------:R-:W-:Y:S02]  /*d1f0*/  PRMT R6, R89, 0x5410, R6 ;  /* 0x0000541059067816 */ /* 0x000fe40000000006 */
[C---:B-1----:R-:W-:Y:S01]  /*d200*/  LOP3.LUT R4, R14.reuse, 0xffff0000, RZ, 0xc0, !PT ;  /* 0xffff00000e047812 */ /* 0x042fe200078ec0ff */
[----:B------:R-:W-:-:S04]  /*d210*/  IMAD.U32 R5, R14, 0x10000, RZ ;  /* 0x000100000e057824 */ /* 0x000fc800078e00ff */
        /* <DEDUP_REMOVED lines=19> */
[----:B------:R-:W-:Y:S01]  /*d350*/  FMUL.FTZ R4, R2, R17 ;  /* 0x0000001102047220 */ /* 0x000fe20000410000 */
        /* <DEDUP_REMOVED lines=13> */
.L_x_3017:
[----:B------:R-:W-:Y:S05]  /*d430*/  BSYNC B1 ;  /* 0x0000000000017941 */ /* 0x000fea0003800000 */
.L_x_3016:
        /* <DEDUP_REMOVED lines=11> */
[----:B------:R-:W-:-:S03]  /*d4f0*/  PRMT R3, R89, 0x5432, R3 ;  /* 0x0000543259037816 */ /* 0x000fc60000000003 */
[----:B------:R-:W-:Y:S01]  /*d500*/  IMAD.U32 R11, R2, 0x10000, RZ ;  /* 0x00010000020b7824 */ /* 0x000fe200078e00ff */
[C---:B------:R-:W-:Y:S01]  /*d510*/  LOP3.LUT R10, R3.reuse, 0xffff0000, RZ, 0xc0, !PT ;  /* 0xffff0000030a7812 */ /* 0x040fe200078ec0ff */
[----:B------:R-:W-:Y:S01]  /*d520*/  IMAD.U32 R9, R3, 0x10000, RZ ;  /* 0x0001000003097824 */ /* 0x000fe200078e00ff */
[C---:B-1----:R-:W-:Y:S02]  /*d530*/  LOP3.LUT R4, R14.reuse, 0xffff0000, RZ, 0xc0, !PT ;  /* 0xffff00000e047812 */ /* 0x042fe400078ec0ff */
[----:B------:R-:W-:Y:S02]  /*d540*/  SHF.L.U32 R5, R14, 0x10, RZ ;  /* 0x000000100e057819 */ /* 0x000fe400000006ff */
[----:B------:R-:W-:Y:S01]  /*d550*/  LOP3.LUT R3, R15, 0xffff0000, RZ, 0xc0, !PT ;  /* 0xffff00000f037812 */ /* 0x000fe200078ec0ff */
[C---:B------:R-:W-:Y:S02]  /*d560*/  FMUL.FTZ R6, R4.reuse, R11 ;  /* 0x0000000b04067220 */ /* 0x040fe40000410000 */
[----:B------:R-:W-:-:S02]  /*d570*/  FMUL.FTZ R4, R4, R9 ;  /* 0x0000000904047220 */ /* 0x000fc40000410000 */
[C---:B------:R-:W-:Y:S01]  /*d580*/  FFMA.FTZ R14, R5.reuse, R9, -R6 ;  /* 0x00000009050e7223 */ /* 0x040fe20000010806 */
[----:B------:R-:W-:Y:S01]  /*d590*/  LOP3.LUT R9, R2, 0xffff0000, RZ, 0xc0, !PT ;  /* 0xffff000002097812 */ /* 0x000fe200078ec0ff */
[----:B------:R-:W-:Y:S01]  /*d5a0*/  FFMA.FTZ R11, R5, R11, R4 ;  /* 0x0000000b050b7223 */ /* 0x000fe20000010004 */
[----:B------:R-:W-:Y:S01]  /*d5b0*/  SHF.R.U64 R6, R40, 0x10, R41 ;  /* 0x0000001028067819 */ /* 0x000fe20000001229 */
[----:B------:R-:W-:Y:S01]  /*d5c0*/  IMAD.U32 R2, R15, 0x10000, RZ ;  /* 0x000100000f027824 */ /* 0x000fe200078e00ff */
[----:B------:R-:W-:Y:S01]  /*d5d0*/  SHF.R.U64 R5, R38, 0x10, R39 ;  /* 0x0000001026057819 */ /* 0x000fe20000001227 */
[-C--:B------:R-:W-:Y:S01]  /*d5e0*/  FMUL.FTZ R4, R3, R9.reuse ;  /* 0x0000000903047220 */ /* 0x080fe20000410000 */
[----:B------:R-:W-:Y:S01]  /*d5f0*/  F2FP.BF16.PACK_AB R14, R11, R14 ;  /* 0x0000000e0b0e723e */ /* 0x000fe200000010ff */
[-C--:B------:R-:W-:Y:S02]  /*d600*/  FMUL.FTZ R3, R3, R10.reuse ;  /* 0x0000000a03037220 */ /* 0x080fe40000410000 */
[----:B------:R-:W-:Y:S01]  /*d610*/  FFMA.FTZ R10, R2, R10, -R4 ;  /* 0x0000000a020a7223 */ /* 0x000fe20000010804 */
[----:B------:R-:W-:Y:S01]  /*d620*/  LOP3.LUT R4, R12, 0xffff0000, RZ, 0xc0, !PT ;  /* 0xffff00000c047812 */ /* 0x000fe200078ec0ff */
[----:B------:R-:W-:Y:S01]  /*d630*/  FFMA.FTZ R9, R2, R9, R3 ;  /* 0x0000000902097223 */ /* 0x000fe20000010003 */
[----:B------:R-:W-:-:S02]  /*d640*/  PRMT R2, R91, 0x5410, R6 ;  /* 0x000054105b027816 */ /* 0x000fc40000000006 */
[----:B------:R-:W-:Y:S01]  /*d650*/  PRMT R3, R91, 0x5432, R5 ;  /* 0x000054325b037816 */ /* 0x000fe20000000005 */
[----:B------:R-:W-:Y:S01]  /*d660*/  IMAD.U32 R5, R12, 0x10000, RZ ;  /* 0x000100000c057824 */ /* 0x000fe200078e00ff */
[C---:B------:R-:W-:Y:S01]  /*d670*/  LOP3.LUT R12, R2.reuse, 0xffff0000, RZ, 0xc0, !PT ;  /* 0xffff0000020c7812 */ /* 0x040fe200078ec0ff */
[----:B------:R-:W-:Y:S01]  /*d680*/  IMAD.U32 R16, R2, 0x10000, RZ ;  /* 0x0001000002107824 */ /* 0x000fe200078e00ff */
[----:B------:R-:W-:Y:S02]  /*d690*/  SHF.L.U32 R15, R3, 0x10, RZ ;  /* 0x00000010030f7819 */ /* 0x000fe400000006ff */
[----:B------:R-:W-:Y:S01]  /*d6a0*/  SHF.L.U32 R2, R13, 0x10, RZ ;  /* 0x000000100d027819 */ /* 0x000fe200000006ff */
[CC--:B------:R-:W-:Y:S02]  /*d6b0*/  FMUL.FTZ R6, R4.reuse, R16.reuse ;  /* 0x0000001004067220 */ /* 0x0c0fe40000410000 */
[-C--:B------:R-:W-:Y:S02]  /*d6c0*/  FMUL.FTZ R4, R4, R15.reuse ;  /* 0x0000000f04047220 */ /* 0x080fe40000410000 */
[----:B------:R-:W-:Y:S01]  /*d6d0*/  FFMA.FTZ R6, R5, R15, -R6 ;  /* 0x0000000f05067223 */ /* 0x000fe20000010806 */
[----:B------:R-:W-:Y:S01]  /*d6e0*/  LOP3.LUT R15, R3, 0xffff0000, RZ, 0xc0, !PT ;  /* 0xffff0000030f7812 */ /* 0x000fe200078ec0ff */
[----:B------:R-:W-:Y:S01]  /*d6f0*/  FFMA.FTZ R5, R5, R16, R4 ;  /* 0x0000001005057223 */ /* 0x000fe20000010004 */
[----:B------:R-:W-:-:S05]  /*d700*/  LOP3.LUT R3, R13, 0xffff0000, RZ, 0xc0, !PT ;  /* 0xffff00000d037812 */ /* 0x000fca00078ec0ff */
[C---:B------:R-:W-:Y:S02]  /*d710*/  FMUL.FTZ R4, R3.reuse, R12 ;  /* 0x0000000c03047220 */ /* 0x040fe40000410000 */
[-C--:B------:R-:W-:Y:S02]  /*d720*/  FMUL.FTZ R3, R3, R15.reuse ;  /* 0x0000000f03037220 */ /* 0x080fe40000410000 */
[C---:B------:R-:W-:Y:S01]  /*d730*/  FFMA.FTZ R4, R2.reuse, R15, -R4 ;  /* 0x0000000f02047223 */ /* 0x040fe20000010804 */
[----:B------:R-:W-:Y:S01]  /*d740*/  F2FP.BF16.PACK_AB R15, R9, R10 ;  /* 0x0000000a090f723e */ /* 0x000fe200000010ff */
[----:B------:R-:W-:Y:S01]  /*d750*/  FFMA.FTZ R3, R2, R12, R3 ;  /* 0x0000000c02037223 */ /* 0x000fe20000010003 */
[----:B------:R-:W-:-:S04]  /*d760*/  F2FP.BF16.PACK_AB R12, R5, R6 ;  /* 0x00000006050c723e */ /* 0x000fc800000010ff */
[----:B------:R-:W-:-:S05]  /*d770*/  F2FP.BF16.PACK_AB R13, R3, R4 ;  /* 0x00000004030d723e */ /* 0x000fca00000010ff */
[----:B------:R1:W-:Y:S02]  /*d780*/  STS.128 [R216+0x11080], R12 ;  /* 0x0110800cd8007388 */ /* 0x0003e40000000c00 */
.L_x_3027:
[----:B------:R-:W-:Y:S05]  /*d790*/  BSYNC B0 ;  /* 0x0000000000007941 */ /* 0x000fea0003800000 */
.L_x_3026:
[----:B------:R-:W-:Y:S01]  /*d7a0*/  ISETP.GE.AND P0, PT, R148, c[0x0][0x27c], PT ;  /* 0x00009f0094007a0c */ /* 0x000fe20003f06270 */
[----:B------:R-:W-:-:S12]  /*d7b0*/  BSSY B0, `(.L_x_3028) ;  /* 0x0000030000007945 */ /* 0x000fd80003800000 */
[----:B------:R-:W-:Y:S05]  /*d7c0*/  @P0 BRA `(.L_x_3029) ;  /* 0x000002e000000947 */ /* 0x000fea0003800000 */
[----:B-1----:R-:W1:Y:S01]  /*d7d0*/  LDS.128 R12, [R216+0x15080] ;  /* 0x01508000d80c7984 */ /* 0x002e620000000c00 */
[----:B------:R-:W-:Y:S02]  /*d7e0*/  SHF.R.U32.HI R2, RZ, 0x10, R45 ;  /* 0x00000010ff027819 */ /* 0x000fe4000001162d */
[----:B------:R-:W-:Y:S02]  /*d7f0*/  SHF.R.U32.HI R3, RZ, 0x10, R43 ;  /* 0x00000010ff037819 */ /* 0x000fe4000001162b */
[C---:B------:R-:W-:Y:S02]  /*d800*/  PRMT R2, R92.reuse, 0x5410, R2 ;  /* 0x000054105c027816 */ /* 0x040fe40000000002 */
        /* <DEDUP_REMOVED lines=42> */
.L_x_3029:
[----:B------:R-:W-:Y:S05]  /*dab0*/  BSYNC B0 ;  /* 0x0000000000007941 */ /* 0x000fea0003800000 */
.L_x_3028:
        /* <DEDUP_REMOVED lines=11> */
[----:B------:R-:W-:Y:S01]  /*db70*/  IMAD.U32 R16, R2, 0x10000, RZ ;  /* 0x0001000002107824 */ /* 0x000fe200078e00ff */
[----:B------:R-:W-:Y:S02]  /*db80*/  SHF.L.U32 R17, R6, 0x10, RZ ;  /* 0x0000001006117819 */ /* 0x000fe400000006ff */
[----:B------:R-:W-:Y:S02]  /*db90*/  PRMT R10, R94, 0x5432, R4 ;  /* 0x000054325e0a7816 */ /* 0x000fe40000000004 */
[----:B------:R-:W-:-:S03]  /*dba0*/  LOP3.LUT R18, R2, 0xffff0000, RZ, 0xc0, !PT ;  /* 0xffff000002127812 */ /* 0x000fc600078ec0ff */
[C---:B------:R-:W-:Y:S01]  /*dbb0*/  IMAD.U32 R19, R10.reuse, 0x10000, RZ ;  /* 0x000100000a137824 */ /* 0x040fe200078e00ff */
[----:B------:R-:W-:Y:S02]  /*dbc0*/  LOP3.LUT R10, R10, 0xffff0000, RZ, 0xc0, !PT ;  /* 0xffff00000a0a7812 */ /* 0x000fe400078ec0ff */
[C---:B-1----:R-:W-:Y:S01]  /*dbd0*/  LOP3.LUT R3, R14.reuse, 0xffff0000, RZ, 0xc0, !PT ;  /* 0xffff00000e037812 */ /* 0x042fe200078ec0ff */
[----:B------:R-:W-:Y:S01]  /*dbe0*/  IMAD.U32 R4, R14, 0x10000, RZ ;  /* 0x000100000e047824 */ /* 0x000fe200078e00ff */
[C---:B------:R-:W-:Y:S01]  /*dbf0*/  LOP3.LUT R9, R15.reuse, 0xffff0000, RZ, 0xc0, !PT ;  /* 0xffff00000f097812 */ /* 0x040fe200078ec0ff */
[----:B------:R-:W-:Y:S01]  /*dc00*/  IMAD.U32 R14, R15, 0x10000, RZ ;  /* 0x000100000f0e7824 */ /* 0x000fe200078e00ff */
[----:B------:R-:W-:Y:S01]  /*dc10*/  LOP3.LUT R15, R6, 0xffff0000, RZ, 0xc0, !PT ;  /* 0xffff0000060f7812 */ /* 0x000fe200078ec0ff */
[----:B------:R-:W-:Y:S01]  /*dc20*/  FMUL.FTZ R5, R3, R16 ;  /* 0x0000001003057220 */ /* 0x000fe20000410000 */
[----:B------:R-:W-:Y:S01]  /*dc30*/  LOP3.LUT R2, R13, 0xffff0000, RZ, 0xc0, !PT ;  /* 0xffff00000d027812 */ /* 0x000fe200078ec0ff */
[----:B------:R-:W-:-:S02]  /*dc40*/  FMUL.FTZ R3, R3, R17 ;  /* 0x0000001103037220 */ /* 0x000fc40000410000 */
[C---:B------:R-:W-:Y:S02]  /*dc50*/  FFMA.FTZ R17, R4.reuse, R17, -R5 ;  /* 0x0000001104117223 */ /* 0x040fe40000010805 */
[----:B------:R-:W-:Y:S01]  /*dc60*/  FFMA.FTZ R16, R4, R16, R3 ;  /* 0x0000001004107223 */ /* 0x000fe20000010003 */
[C---:B------:R-:W-:Y:S01]  /*dc70*/  LOP3.LUT R4, R12.reuse, 0xffff0000, RZ, 0xc0, !PT ;  /* 0xffff00000c047812 */ /* 0x040fe200078ec0ff */
[----:B------:R-:W-:Y:S01]  /*dc80*/  IMAD.U32 R5, R12, 0x10000, RZ ;  /* 0x000100000c057824 */ /* 0x000fe200078e00ff */
[----:B------:R-:W-:Y:S01]  /*dc90*/  SHF.L.U32 R3, R13, 0x10, RZ ;  /* 0x000000100d037819 */ /* 0x000fe200000006ff */
[----:B------:R-:W-:Y:S01]  /*dca0*/  FMUL.FTZ R12, R9, R18 ;  /* 0x00000012090c7220 */ /* 0x000fe20000410000 */
[----:B------:R-:W-:Y:S01]  /*dcb0*/  SHF.L.U32 R13, R11, 0x10, RZ ;  /* 0x000000100b0d7819 */ /* 0x000fe200000006ff */
[-C--:B------:R-:W-:Y:S01]  /*dcc0*/  FMUL.FTZ R6, R9, R15.reuse ;  /* 0x0000000f09067220 */ /* 0x080fe20000410000 */
[----:B------:R-:W-:Y:S01]  /*dcd0*/  LOP3.LUT R11, R11, 0xffff0000, RZ, 0xc0, !PT ;  /* 0xffff00000b0b7812 */ /* 0x000fe200078ec0ff */
[----:B------:R-:W-:-:S02]  /*dce0*/  FFMA.FTZ R12, R14, R15, -R12 ;  /* 0x0000000f0e0c7223 */ /* 0x000fc4000001080c */
[----:B------:R-:W-:Y:S01]  /*dcf0*/  FFMA.FTZ R15, R14, R18, R6 ;  /* 0x000000120e0f7223 */ /* 0x000fe20000010006 */
[----:B------:R-:W-:Y:S01]  /*dd00*/  F2FP.BF16.PACK_AB R14, R16, R17 ;  /* 0x00000011100e723e */ /* 0x000fe200000010ff */
[C---:B------:R-:W-:Y:S02]  /*dd10*/  FMUL.FTZ R9, R4.reuse, R19 ;  /* 0x0000001304097220 */ /* 0x040fe40000410000 */
[----:B------:R-:W-:Y:S01]  /*dd20*/  FMUL.FTZ R6, R4, R13 ;  /* 0x0000000d04067220 */ /* 0x000fe20000410000 */
[----:B------:R-:W-:Y:S01]  /*dd30*/  F2FP.BF16.PACK_AB R15, R15, R12 ;  /* 0x0000000c0f0f723e */ /* 0x000fe200000010ff */
[C---:B------:R-:W-:Y:S02]  /*dd40*/  FMUL.FTZ R4, R2.reuse, R10 ;  /* 0x0000000a02047220 */ /* 0x040fe40000410000 */
[----:B------:R-:W-:Y:S02]  /*dd50*/  FMUL.FTZ R2, R2, R11 ;  /* 0x0000000b02027220 */ /* 0x000fe40000410000 */
[----:B------:R-:W-:-:S02]  /*dd60*/  FFMA.FTZ R9, R5, R13, -R9 ;  /* 0x0000000d05097223 */ /* 0x000fc40000010809 */
[----:B------:R-:W-:Y:S02]  /*dd70*/  FFMA.FTZ R6, R5, R19, R6 ;  /* 0x0000001305067223 */ /* 0x000fe40000010006 */
[C---:B------:R-:W-:Y:S02]  /*dd80*/  FFMA.FTZ R4, R3.reuse, R11, -R4 ;  /* 0x0000000b03047223 */ /* 0x040fe40000010804 */
[----:B------:R-:W-:Y:S01]  /*dd90*/  FFMA.FTZ R2, R3, R10, R2 ;  /* 0x0000000a03027223 */ /* 0x000fe20000010002 */
[----:B------:R-:W-:-:S04]  /*dda0*/  F2FP.BF16.PACK_AB R12, R6, R9 ;  /* 0x00000009060c723e */ /* 0x000fc800000010ff */
[----:B------:R-:W-:-:S05]  /*ddb0*/  F2FP.BF16.PACK_AB R13, R2, R4 ;  /* 0x00000004020d723e */ /* 0x000fca00000010ff */
[----:B------:R1:W-:Y:S02]  /*ddc0*/  STS.128 [R216+0x19080], R12 ;  /* 0x0190800cd8007388 */ /* 0x0003e40000000c00 */
.L_x_3031:
[----:B------:R-:W-:Y:S05]  /*ddd0*/  BSYNC B0 ;  /* 0x0000000000007941 */ /* 0x000fea0003800000 */
.L_x_3030:
        /* <DEDUP_REMOVED lines=9> */
[C---:B------:R-:W-:Y:S01]  /*de70*/  LOP3.LUT R20, R2.reuse, 0xffff0000, RZ, 0xc0, !PT ;  /* 0xffff000002147812 */ /* 0x040fe200078ec0ff */
[----:B------:R-:W-:Y:S01]  /*de80*/  IMAD.U32 R18, R2, 0x10000, RZ ;  /* 0x0001000002127824 */ /* 0x000fe200078e00ff */
[----:B------:R-:W-:Y:S02]  /*de90*/  SHF.R.U64 R4, R50, 0x10, R51 ;  /* 0x0000001032047819 */ /* 0x000fe40000001233 */
[----:B------:R-:W-:Y:S02]  /*dea0*/  LOP3.LUT R19, R9, 0xffff0000, RZ, 0xc0, !PT ;  /* 0xffff000009137812 */ /* 0x000fe400078ec0ff */
[----:B------:R-:W-:Y:S01]  /*deb0*/  PRMT R11, R97, 0x5432, R4 ;  /* 0x00005432610b7816 */ /* 0x000fe20000000004 */
[C---:B-1----:R-:W-:Y:S01]  /*dec0*/  IMAD.U32 R17, R14.reuse, 0x10000, RZ ;  /* 0x000100000e117824 */ /* 0x042fe200078e00ff */
[----:B------:R-:W-:Y:S01]  /*ded0*/  LOP3.LUT R10, R14, 0xffff0000, RZ, 0xc0, !PT ;  /* 0xffff00000e0a7812 */ /* 0x000fe200078ec0ff */
[C---:B------:R-:W-:Y:S01]  /*dee0*/  IMAD.U32 R14, R15.reuse, 0x10000, RZ ;  /* 0x000100000f0e7824 */ /* 0x040fe200078e00ff */
[----:B------:R-:W-:Y:S01]  /*def0*/  LOP3.LUT R3, R15, 0xffff0000, RZ, 0xc0, !PT ;  /* 0xffff00000f037812 */ /* 0x000fe200078ec0ff */
[----:B------:R-:W-:Y:S01]  /*df00*/  IMAD.U32 R15, R9, 0x10000, RZ ;  /* 0x00010000090f7824 */ /* 0x000fe200078e00ff */
[----:B------:R-:W-:-:S02]  /*df10*/  SHF.L.U32 R6, R12, 0x10, RZ ;  /* 0x000000100c067819 */ /* 0x000fc400000006ff */
[----:B------:R-:W-:Y:S01]  /*df20*/  LOP3.LUT R5, R12, 0xffff0000, RZ, 0xc0, !PT ;  /* 0xffff00000c057812 */ /* 0x000fe200078ec0ff */
[C---:B------:R-:W-:Y:S01]  /*df30*/  FMUL.FTZ R12, R10.reuse, R18 ;  /* 0x000000120a0c7220 */ /* 0x040fe20000410000 */
[C---:B------:R-:W-:Y:S01]  /*df40*/  SHF.L.U32 R4, R13.reuse, 0x10, RZ ;  /* 0x000000100d047819 */ /* 0x040fe200000006ff */
[-C--:B------:R-:W-:Y:S01]  /*df50*/  FMUL.FTZ R10, R10, R15.reuse ;  /* 0x0000000f0a0a7220 */ /* 0x080fe20000410000 */
[----:B------:R-:W-:Y:S01]  /*df60*/  LOP3.LUT R2, R13, 0xffff0000, RZ, 0xc0, !PT ;  /* 0xffff00000d027812 */ /* 0x000fe200078ec0ff */
[----:B------:R-:W-:Y:S02]  /*df70*/  FMUL.FTZ R9, R3, R20 ;  /* 0x0000001403097220 */ /* 0x000fe40000410000 */
[C---:B------:R-:W-:Y:S02]  /*df80*/  FFMA.FTZ R13, R17.reuse, R15, -R12 ;  /* 0x0000000f110d7223 */ /* 0x040fe4000001080c */
[----:B------:R-:W-:Y:S01]  /*df90*/  FFMA.FTZ R12, R17, R18, R10 ;  /* 0x00000012110c7223 */ /* 0x000fe2000001000a */
[----:B------:R-:W-:Y:S01]  /*dfa0*/  SHF.L.U32 R17, R16, 0x10, RZ ;  /* 0x0000001010117819 */ /* 0x000fe200000006ff */
[----:B------:R-:W-:-:S02]  /*dfb0*/  FMUL.FTZ R3, R3, R19 ;  /* 0x0000001303037220 */ /* 0x000fc40000410000 */
[----:B------:R-:W-:Y:S01]  /*dfc0*/  FFMA.FTZ R15, R14, R19, -R9 ;  /* 0x000000130e0f7223 */ /* 0x000fe20000010809 */
[C---:B------:R-:W-:Y:S01]  /*dfd0*/  LOP3.LUT R19, R11.reuse, 0xffff0000, RZ, 0xc0, !PT ;  /* 0xffff00000b137812 */ /* 0x040fe200078ec0ff */
[----:B------:R-:W-:Y:S01]  /*dfe0*/  IMAD.U32 R18, R11, 0x10000, RZ ;  /* 0x000100000b127824 */ /* 0x000fe200078e00ff */
[----:B------:R-:W-:Y:S01]  /*dff0*/  LOP3.LUT R11, R16, 0xffff0000, RZ, 0xc0, !PT ;  /* 0xffff0000100b7812 */ /* 0x000fe200078ec0ff */
[----:B------:R-:W-:Y:S01]  /*e000*/  FFMA.FTZ R10, R14, R20, R3 ;  /* 0x000000140e0a7223 */ /* 0x000fe20000010003 */
[----:B------:R-:W-:Y:S01]  /*e010*/  F2FP.BF16.PACK_AB R14, R12, R13 ;  /* 0x0000000d0c0e723e */ /* 0x000fe200000010ff */
[C---:B------:R-:W-:Y:S02]  /*e020*/  FMUL.FTZ R9, R5.reuse, R18 ;  /* 0x0000001205097220 */ /* 0x040fe40000410000 */
[----:B------:R-:W-:Y:S01]  /*e030*/  FMUL.FTZ R3, R2, R19 ;  /* 0x0000001302037220 */ /* 0x000fe20000410000 */
[----:B------:R-:W-:Y:S01]  /*e040*/  F2FP.BF16.PACK_AB R15, R10, R15 ;  /* 0x0000000f0a0f723e */ /* 0x000fe200000010ff */
[----:B------:R-:W-:-:S02]  /*e050*/  FMUL.FTZ R5, R5, R17 ;  /* 0x0000001105057220 */ /* 0x000fc40000410000 */
[----:B------:R-:W-:Y:S02]  /*e060*/  FMUL.FTZ R2, R2, R11 ;  /* 0x0000000b02027220 */ /* 0x000fe40000410000 */
[C---:B------:R-:W-:Y:S02]  /*e070*/  FFMA.FTZ R9, R6.reuse, R17, -R9 ;  /* 0x0000001106097223 */ /* 0x040fe40000010809 */
[----:B------:R-:W-:Y:S02]  /*e080*/  FFMA.FTZ R5, R6, R18, R5 ;  /* 0x0000001206057223 */ /* 0x000fe40000010005 */
[C---:B------:R-:W-:Y:S02]  /*e090*/  FFMA.FTZ R3, R4.reuse, R11, -R3 ;  /* 0x0000000b04037223 */ /* 0x040fe40000010803 */
[----:B------:R-:W-:Y:S01]  /*e0a0*/  FFMA.FTZ R2, R4, R19, R2 ;  /* 0x0000001304027223 */ /* 0x000fe20000010002 */
[----:B------:R-:W-:-:S04]  /*e0b0*/  F2FP.BF16.PACK_AB R12, R5, R9 ;  /* 0x00000009050c723e */ /* 0x000fc800000010ff */
[----:B------:R-:W-:-:S05]  /*e0c0*/  F2FP.BF16.PACK_AB R13, R2, R3 ;  /* 0x00000003020d723e */ /* 0x000fca00000010ff */
[----:B------:R1:W-:Y:S02]  /*e0d0*/  STS.128 [R216+0x1d080], R12 ;  /* 0x01d0800cd8007388 */ /* 0x0003e40000000c00 */
.L_x_3025:
[----:B------:R-:W-:Y:S05]  /*e0e0*/  BSYNC B1 ;  /* 0x0000000000017941 */ /* 0x000fea0003800000 */
.L_x_3024:
        /* <DEDUP_REMOVED lines=53> */
.L_x_3035:
[----:B------:R-:W-:Y:S05]  /*e440*/  BSYNC B0 ;  /* 0x0000000000007941 */ /* 0x000fea0003800000 */
.L_x_3034:
        /* <DEDUP_REMOVED lines=49> */
.L_x_3037:
[----:B------:R-:W-:Y:S05]  /*e760*/  BSYNC B0 ;  /* 0x0000000000007941 */ /* 0x000fea0003800000 */
.L_x_3036:
        /* <DEDUP_REMOVED lines=49> */
.L_x_3039:
[----:B------:R-:W-:Y:S05]  /*ea80*/  BSYNC B0 ;  /* 0x0000000000007941 */ /* 0x000fea0003800000 */
.L_x_3038:
[----:B------:R-:W-:-:S13]  /*ea90*/  ISETP.GE.AND P0, PT, R147, c[0x0][0x27c], PT ;  /* 0x00009f0093007a0c */ /* 0x000fda0003f06270 */
        /* <DEDUP_REMOVED lines=47> */
.L_x_3033:
[----:B------:R-:W-:Y:S05]  /*ed90*/  BSYNC B1 ;  /* 0x0000000000017941 */ /* 0x000fea0003800000 */
.L_x_3032:
[----:B------:R-:W-:-:S04]  /*eda0*/  IADD3 R2, R143, 0x60, RZ ;  /* 0x000000608f027810 */ /* 0x000fc80007ffe0ff */
        /* <DEDUP_REMOVED lines=51> */
.L_x_3042:
[----:B------:R-:W-:Y:S05]  /*f0e0*/  BSYNC B0 ;  /* 0x0000000000007941 */ /* 0x000fea0003800000 */
.L_x_3041:
        /* <DEDUP_REMOVED lines=49> */
.L_x_3044:
[----:B------:R-:W-:Y:S05]  /*f400*/  BSYNC B0 ;  /* 0x0000000000007941 */ /* 0x000fea0003800000 */
.L_x_3043:
        /* <DEDUP_REMOVED lines=49> */
.L_x_3046:
[----:B------:R-:W-:Y:S05]  /*f720*/  BSYNC B0 ;  /* 0x0000000000007941 */ /* 0x000fea0003800000 */
.L_x_3045:
        /* <DEDUP_REMOVED lines=47> */
[----:B------:R1:W-:Y:S01]  /*fa20*/  STS.128 [R216+0x1f080], R12 ;  /* 0x01f0800cd8007388 */ /* 0x0003e20000000c00 */
[----:B------:R-:W-:Y:S05]  /*fa30*/  BRA `(.L_x_3040) ;  /* 0x00004a5000007947 */ /* 0x000fea0003800000 */
.L_x_3007:
        /* <DEDUP_REMOVED lines=9> */
[----:B------:R-:W-:Y:S01]  /*fad0*/  CS2R R16, SRZ ;  /* 0x0000000000107805 */ /* 0x000fe2000001ff00 */
        /* <DEDUP_REMOVED lines=14> */
[----:B------:R-:W-:-:S05]  /*fbc0*/  MOV R5, R6 ;  /* 0x0000000600057202 */ /* 0x000fca0000000f00 */
[----:B------:R-:W-:-:S04]  /*fbd0*/  IMAD.WIDE.U32 R4, R2, c[0x0][0x290], R4 ;  /* 0x0000a40002047a25 */ /* 0x000fc800078e0004 */
[----:B------:R-:W-:Y:S01]  /*fbe0*/  IMAD R2, R2, c[0x0][0x294], R3 ;  /* 0x0000a50002027a24 */ /* 0x000fe200078e0203 */
[----:B------:R-:W-:-:S03]  /*fbf0*/  LEA R23, P0, R4, c[0x0][0x288], 0x1 ;  /* 0x0000a20004177a11 */ /* 0x000fc600078008ff */
[----:B------:R-:W-:Y:S02]  /*fc00*/  IMAD.IADD R2, R5, 0x1, R2 ;  /* 0x0000000105027824 */ /* 0x000fe400078e0202 */
[----:B------:R1:W2:Y:S03]  /*fc10*/  SHFL.IDX PT, R6, R23, RZ, 0x181f ;  /* 0x00181fff17067589 */ /* 0x0002a600000e0000 */
[----:B------:R-:W-:Y:S01]  /*fc20*/  LEA.HI.X R22, R4, c[0x0][0x28c], R2, 0x1, P0 ;  /* 0x0000a30004167a11 */ /* 0x000fe200000f0c02 */
[----:B------:R1:W3:Y:S04]  /*fc30*/  SHFL.IDX PT, R5, R24, RZ, 0x181f ;  /* 0x00181fff18057589 */ /* 0x0002e800000e0000 */
        /* <DEDUP_REMOVED lines=11> */
[--C-:B---3--:R-:W-:Y:S01]  /*fcf0*/  @!P1 IMAD.X R21, R5, 0x1, R2.reuse, P0 ;  /* 0x0000000105159824 */ /* 0x108fe200000e0602 */
[----:B--2---:R-:W-:Y:S01]  /*fd00*/  @!P1 IADD3 R10, P0, R6, R3, RZ ;  /* 0x00000003060a9210 */ /* 0x004fe20007f1e0ff */
        /* <DEDUP_REMOVED lines=16> */
.L_x_3048:
[----:B------:R-:W-:Y:S05]  /*fe10*/  BSYNC B0 ;  /* 0x0000000000007941 */ /* 0x000fea0003800000 */
.L_x_3047:
[----:B-1---5:R-:W-:Y:S01]  /*fe20*/  IMAD.MOV.U32 R3, RZ, RZ, R30 ;  /* 0x000000ffff037224 */ /* 0x022fe200078e001e */
[----:B----4-:R-:W-:Y:S01]  /*fe30*/  MOV R4, R29 ;  /* 0x0000001d00047202 */ /* 0x010fe20000000f00 */
[----:B------:R-:W-:Y:S01]  /*fe40*/  IMAD.MOV.U32 R2, RZ, RZ, R31 ;  /* 0x000000ffff027224 */ /* 0x000fe200078e001f */
[----:B------:R-:W-:Y:S01]  /*fe50*/  LOP3.LUT P0, RZ, R235, 0x8, RZ, 0xc0, !PT ;  /* 0x00000008ebff7812 */ /* 0x000fe2000780c0ff */
[----:B---3--:R-:W-:Y:S01]  /*fe60*/  IMAD.MOV.U32 R5, RZ, RZ, R28 ;  /* 0x000000ffff057224 */ /* 0x008fe200078e001c */
[----:B------:R1:W3:Y:S01]  /*fe70*/  SHFL.IDX PT, R11, R24, 0x1, 0x181f ;  /* 0x00381f00180b7f89 */ /* 0x0002e200000e0000 */
[----:B------:R-:W-:Y:S01]  /*fe80*/  BSSY B0, `(.L_x_3049) ;  /* 0x000003a000007945 */ /* 0x000fe20003800000 */
[----:B------:R-:W-:Y:S01]  /*fe90*/  PRMT R70, R2, 0x5410, R3 ;  /* 0x0000541002467816 */ /* 0x000fe20000000003 */
[----:B------:R-:W-:Y:S01]  /*fea0*/  IMAD.MOV.U32 R3, RZ, RZ, R18 ;  /* 0x000000ffff037224 */ /* 0x000fe200078e0012 */
[----:B------:R-:W-:Y:S01]  /*feb0*/  PRMT R69, R4, 0x5410, R5 ;  /* 0x0000541004457816 */ /* 0x000fe20000000005 */
[----:B------:R-:W-:Y:S01]  /*fec0*/  IMAD.MOV.U32 R2, RZ, RZ, R19 ;  /* 0x000000ffff027224 */ /* 0x000fe200078e0013 */
[----:B------:R-:W-:Y:S01]  /*fed0*/  MOV R5, R16 ;  /* 0x0000001000057202 */ /* 0x000fe20000000f00 */
[----:B------:R-:W-:Y:S01]  /*fee0*/  IMAD.MOV.U32 R4, RZ, RZ, R17 ;  /* 0x000000ffff047224 */ /* 0x000fe200078e0011 */
[----:B------:R1:W4:Y:S01]  /*fef0*/  SHFL.IDX PT, R9, R25, 0x1, 0x181f ;  /* 0x00381f0019097f89 */ /* 0x00032200000e0000 */
        /* <DEDUP_REMOVED lines=35> */
[----:B--2---:R-:W-:Y:S01]  /*10130*/  @!P1 IMAD.X R3, R20, 0x1, R3, P0 ;  /* 0x0000000114039824 */ /* 0x004fe200000e0603 */
        /* <DEDUP_REMOVED lines=14> */
.L_x_3050:
[----:B---34-:R-:W-:Y:S05]  /*10220*/  BSYNC B0 ;  /* 0x0000000000007941 */ /* 0x018fea0003800000 */
.L_x_3049:
[----:B-1---5:R-:W-:Y:S01]  /*10230*/  IMAD.MOV.U32 R5, RZ, RZ, R58 ;  /* 0x000000ffff057224 */ /* 0x022fe200078e003a */
[----:B------:R-:W-:Y:S01]  /*10240*/  LOP3.LUT P0, RZ, R235, 0x10, RZ, 0xc0, !PT ;  /* 0x00000010ebff7812 */ /* 0x000fe2000780c0ff */
[----:B------:R-:W-:Y:S01]  /*10250*/  IMAD.MOV.U32 R3, RZ, RZ, R56 ;  /* 0x000000ffff037224 */ /* 0x000fe200078e0038 */
[----:B------:R1:W3:Y:S01]  /*10260*/  SHFL.IDX PT, R11, R24, 0x2, 0x181f ;  /* 0x00581f00180b7f89 */ /* 0x0002e200000e0000 */
        /* <DEDUP_REMOVED lines=10> */
[----:B--2---:R1:W2:Y:S01]  /*10310*/  SHFL.IDX PT, R6, R25, 0x2, 0x181f ;  /* 0x00581f0019067f89 */ /* 0x0042a200000e0000 */
[----:B------:R-:W-:Y:S01]  /*10320*/  BSSY B0, `(.L_x_3051) ;  /* 0x0000037000007945 */ /* 0x000fe20003800000 */
[----:B------:R-:W-:Y:S01]  /*10330*/  CS2R R94, SRZ ;  /* 0x00000000005e7805 */ /* 0x000fe2000001ff00 */
        /* <DEDUP_REMOVED lines=27> */
[----:B--23--:R-:W-:Y:S01]  /*104f0*/  ISETP.GE.AND P1, PT, R140, c[0x0][0x27c], PT ;  /* 0x00009f008c007a0c */ /* 0x00cfe20003f26270 */
[----:B------:R-:W-:Y:S01]  /*10500*/  CS2R R62, SRZ ;  /* 0x00000000003e7805 */ /* 0x000fe2000001ff00 */
[----:B------:R-:W-:-:S11]  /*10510*/  CS2R R60, SRZ ;  /* 0x00000000003c7805 */ /* 0x000fd6000001ff00 */
[C---:B------:R-:W-:Y:S01]  /*10520*/  @!P1 IMAD.SHL.U32 R2, R140.reuse, 0x2, RZ ;  /* 0x000000028c029824 */ /* 0x040fe200078e00ff */
[----:B------:R-:W-:-:S04]  /*10530*/  @!P1 SHF.L.U64.HI R3, R140, 0x1, R141 ;  /* 0x000000018c039819 */ /* 0x000fc8000001028d */
[-C--:B------:R-:W-:Y:S02]  /*10540*/  @!P1 IADD3 R4, P0, R6, R2.reuse, RZ ;  /* 0x0000000206049210 */ /* 0x080fe40007f1e0ff */
[----:B-1----:R-:W-:-:S03]  /*10550*/  @!P1 IADD3 R2, P2, R9, R2, RZ ;  /* 0x0000000209029210 */ /* 0x002fc60007f5e0ff */
[--C-:B------:R-:W-:Y:S01]  /*10560*/  @!P1 IMAD.X R5, R11, 0x1, R3.reuse, P0 ;  /* 0x000000010b059824 */ /* 0x100fe200000e0603 */
[----:B------:R-:W-:Y:S01]  /*10570*/  ISETP.GE.AND P0, PT, R142, c[0x0][0x27c], PT ;  /* 0x00009f008e007a0c */ /* 0x000fe20003f06270 */
[----:B------:R-:W-:Y:S01]  /*10580*/  CS2R R66, SRZ ;  /* 0x0000000000427805 */ /* 0x000fe2000001ff00 */
[----:B------:R-:W-:Y:S01]  /*10590*/  CS2R R64, SRZ ;  /* 0x0000000000407805 */ /* 0x000fe2000001ff00 */
[----:B----4-:R-:W-:Y:S01]  /*105a0*/  @!P1 IMAD.X R3, R10, 0x1, R3, P2 ;  /* 0x000000010a039824 */ /* 0x010fe200010e0603 */
[----:B------:R1:W5:Y:S04]  /*105b0*/  @!P1 LD.E.128 R60, [R4.64] ;  /* 0x00000006043c9980 */ /* 0x000368000c101d00 */
[----:B------:R2:W5:Y:S01]  /*105c0*/  @!P1 LD.E.128 R64, [R2.64] ;  /* 0x0000000602409980 */ /* 0x000562000c101d00 */
[----:B------:R-:W-:Y:S01]  /*105d0*/  CS2R R74, SRZ ;  /* 0x00000000004a7805 */ /* 0x000fe2000001ff00 */
[----:B------:R-:W-:Y:S01]  /*105e0*/  CS2R R72, SRZ ;  /* 0x0000000000487805 */ /* 0x000fe2000001ff00 */
[----:B------:R-:W-:Y:S01]  /*105f0*/  CS2R R78, SRZ ;  /* 0x00000000004e7805 */ /* 0x000fe2000001ff00 */
[----:B------:R-:W-:Y:S01]  /*10600*/  CS2R R76, SRZ ;  /* 0x00000000004c7805 */ /* 0x000fe2000001ff00 */
[C---:B--2---:R-:W-:Y:S01]  /*10610*/  @!P0 IMAD.SHL.U32 R2, R232.reuse, 0x2, RZ ;  /* 0x00000002e8028824 */ /* 0x044fe200078e00ff */
[----:B------:R-:W-:-:S04]  /*10620*/  @!P0 SHF.L.U64.HI R3, R232, 0x1, R236 ;  /* 0x00000001e8038819 */ /* 0x000fc800000102ec */
[-C--:B-1----:R-:W-:Y:S02]  /*10630*/  @!P0 IADD3 R4, P2, R6, R2.reuse, RZ ;  /* 0x0000000206048210 */ /* 0x082fe40007f5e0ff */
[----:B------:R-:W-:-:S03]  /*10640*/  @!P0 IADD3 R2, P1, R9, R2, RZ ;  /* 0x0000000209028210 */ /* 0x000fc60007f3e0ff */
[--C-:B------:R-:W-:Y:S02]  /*10650*/  @!P0 IMAD.X R5, R11, 0x1, R3.reuse, P2 ;  /* 0x000000010b058824 */ /* 0x100fe400010e0603 */
[----:B------:R-:W-:-:S03]  /*10660*/  @!P0 IMAD.X R3, R10, 0x1, R3, P1 ;  /* 0x000000010a038824 */ /* 0x000fc600008e0603 */
[----:B------:R1:W5:Y:S04]  /*10670*/  @!P0 LD.E.128 R72, [R4.64] ;  /* 0x0000000604488980 */ /* 0x000368000c101d00 */
[----:B------:R1:W5:Y:S02]  /*10680*/  @!P0 LD.E.128 R76, [R2.64] ;  /* 0x00000006024c8980 */ /* 0x000364000c101d00 */
.L_x_3052:
[----:B--23--:R-:W-:Y:S05]  /*10690*/  BSYNC B0 ;  /* 0x0000000000007941 */ /* 0x00cfea0003800000 */
.L_x_3051:
[----:B-1---5:R-:W-:Y:S01]  /*106a0*/  IMAD.MOV.U32 R3, RZ, RZ, R74 ;  /* 0x000000ffff037224 */ /* 0x022fe200078e004a */
[----:B------:R-:W-:Y:S01]  /*106b0*/  LOP3.LUT P0, RZ, R235, 0x1, RZ, 0xc0, !PT ;  /* 0x00000001ebff7812 */ /* 0x000fe2000780c0ff */
[----:B------:R-:W-:Y:S01]  /*106c0*/  IMAD.MOV.U32 R2, RZ, RZ, R75 ;  /* 0x000000ffff027224 */ /* 0x000fe200078e004b */
[----:B------:R1:W2:Y:S01]  /*106d0*/  SHFL.IDX PT, R11, R24, 0x3, 0x181f ;  /* 0x00781f00180b7f89 */ /* 0x0002a200000e0000 */
        /* <DEDUP_REMOVED lines=11> */
[----:B----4-:R1:W4:Y:S01]  /*10790*/  SHFL.IDX PT, R10, R22, 0x3, 0x181f ;  /* 0x00781f00160a7f89 */ /* 0x01032200000e0000 */
[----:B------:R-:W-:Y:S01]  /*107a0*/  IMAD.MOV.U32 R2, RZ, RZ, R63 ;  /* 0x000000ffff027224 */ /* 0x000fe200078e003f */
[----:B------:R-:W-:Y:S01]  /*107b0*/  CS2R R88, SRZ ;  /* 0x0000000000587805 */ /* 0x000fe2000001ff00 */
[----:B------:R-:W-:Y:S01]  /*107c0*/  CS2R R86, SRZ ;  /* 0x0000000000567805 */ /* 0x000fe2000001ff00 */
[----:B------:R1:W1:Y:S01]  /*107d0*/  SHFL.IDX PT, R9, R23, 0x3, 0x181f ;  /* 0x00781f0017097f89 */ /* 0x00026200000e0000 */
        /* <DEDUP_REMOVED lines=34> */
[----:B------:R-:W-:Y:S01]  /*10a00*/  CS2R R90, SRZ ;  /* 0x00000000005a7805 */ /* 0x000fe2000001ff00 */
[----:B------:R-:W-:Y:S01]  /*10a10*/  CS2R R88, SRZ ;  /* 0x0000000000587805 */ /* 0x000fe2000001ff00 */
[C---:B-1----:R-:W-:Y:S01]  /*10a20*/  @!P0 IMAD.SHL.U32 R2, R232.reuse, 0x2, RZ ;  /* 0x00000002e8028824 */ /* 0x042fe200078e00ff */
[----:B------:R-:W-:-:S04]  /*10a30*/  @!P0 SHF.L.U64.HI R3, R232, 0x1, R236 ;  /* 0x00000001e8038819 */ /* 0x000fc800000102ec */
[-C--:B------:R-:W-:Y:S02]  /*10a40*/  @!P0 IADD3 R4, P2, R6, R2.reuse, RZ ;  /* 0x0000000206048210 */ /* 0x080fe40007f5e0ff */
[----:B------:R-:W-:-:S03]  /*10a50*/  @!P0 IADD3 R2, P1, R9, R2, RZ ;  /* 0x0000000209028210 */ /* 0x000fc60007f3e0ff */
[--C-:B------:R-:W-:Y:S02]  /*10a60*/  @!P0 IMAD.X R5, R11, 0x1, R3.reuse, P2 ;  /* 0x000000010b058824 */ /* 0x100fe400010e0603 */
[----:B------:R-:W-:-:S03]  /*10a70*/  @!P0 IMAD.X R3, R10, 0x1, R3, P1 ;  /* 0x000000010a038824 */ /* 0x000fc600008e0603 */
[----:B------:R1:W5:Y:S04]  /*10a80*/  @!P0 LD.E.128 R92, [R4.64] ;  /* 0x00000006045c8980 */ /* 0x000368000c101d00 */
[----:B------:R1:W5:Y:S02]  /*10a90*/  @!P0 LD.E.128 R88, [R2.64] ;  /* 0x0000000602588980 */ /* 0x000364000c101d00 */
.L_x_3054:
[----:B-1234-:R-:W-:Y:S05]  /*10aa0*/  BSYNC B0 ;  /* 0x0000000000007941 */ /* 0x01efea0003800000 */
.L_x_3053:
        /* <DEDUP_REMOVED lines=26> */
[----:B------:R-:W-:Y:S01]  /*10c50*/  IMAD.MOV.U32 R2, RZ, RZ, R84 ;  /* 0x000000ffff027224 */ /* 0x000fe200078e0054 */
[----:B------:R-:W-:Y:S01]  /*10c60*/  BAR.SYNC.DEFER_BLOCKING 0x0 ;  /* 0x0000000000007b1d */ /* 0x000fe20000010000 */
[----:B--2---:R-:W-:-:S03]  /*10c70*/  IMAD.IADD R3, R68, 0x1, -R4 ;  /* 0x0000000144037824 */ /* 0x004fc600078e0a04 */
[----:B------:R-:W-:Y:S01]  /*10c80*/  PRMT R68, R68, 0x5410, R2 ;  /* 0x0000541044447816 */ /* 0x000fe20000000002 */
[----:B------:R-:W-:Y:S01]  /*10c90*/  IMAD.MOV.U32 R2, RZ, RZ, R85 ;  /* 0x000000ffff027224 */ /* 0x000fe200078e0055 */
[----:B------:R-:W-:-:S04]  /*10ca0*/  IMNMX R50, R3, 0x80, PT ;  /* 0x0000008003327817 */ /* 0x000fc80003800200 */
[----:B------:R-:W-:Y:S02]  /*10cb0*/  PRMT R68, R2, 0x7610, R68 ;  /* 0x0000761002447816 */ /* 0x000fe40000000044 */
[----:B------:R-:W-:-:S13]  /*10cc0*/  ISETP.GE.AND P0, PT, R143, R50, PT ;  /* 0x000000328f00720c */ /* 0x000fda0003f06270 */
        /* <DEDUP_REMOVED lines=10> */
[----:B------:R-:W-:Y:S02]  /*10d70*/  PRMT R5, R37, 0x5432, R5 ;  /* 0x0000543225057816 */ /* 0x000fe40000000005 */
[----:B------:R-:W-:-:S02]  /*10d80*/  SHF.R.S32.HI R2, RZ, 0x1f, R3 ;  /* 0x0000001fff027819 */ /* 0x000fc40000011403 */
[----:B------:R-:W-:Y:S01]  /*10d90*/  SHF.R.U64 R9, R18, 0x10, R19 ;  /* 0x0000001012097819 */ /* 0x000fe20000001213 */
[----:B------:R-:W-:Y:S01]  /*10da0*/  IMAD.U32 R12, R5, 0x10000, RZ ;  /* 0x00010000050c7824 */ /* 0x000fe200078e00ff */
[----:B------:R-:W-:Y:S01]  /*10db0*/  LEA.HI R2, R2, R3, RZ, 0x3 ;  /* 0x0000000302027211 */ /* 0x000fe200078f18ff */
[----:B------:R-:W-:Y:S01]  /*10dc0*/  IMAD.SHL.U32 R3, R3, 0x8, RZ ;  /* 0x0000000803037824 */ /* 0x000fe200078e00ff */
[----:B------:R-:W-:Y:S02]  /*10dd0*/  PRMT R6, R38, 0x5432, R6 ;  /* 0x0000543226067816 */ /* 0x000fe40000000006 */
[----:B------:R-:W-:Y:S01]  /*10de0*/  SHF.R.U32.HI R4, RZ, 0x10, R17 ;  /* 0x00000010ff047819 */ /* 0x000fe20000011611 */
[----:B------:R-:W-:Y:S01]  /*10df0*/  IMAD.SHL.U32 R2, R2, 0x400, RZ ;  /* 0x0000040002027824 */ /* 0x000fe200078e00ff */
[----:B------:R-:W-:Y:S02]  /*10e00*/  LOP3.LUT R3, R251, 0x38, R3, 0xf8, !PT ;  /* 0x00000038fb037812 */ /* 0x000fe400078ef803 */
[----:B------:R-:W-:Y:S01]  /*10e10*/  PRMT R17, R39, 0x5432, R9 ;  /* 0x0000543227117816 */ /* 0x000fe20000000009 */
[----:B------:R-:W-:Y:S01]  /*10e20*/  IMAD.U32 R9, R6, 0x10000, RZ ;  /* 0x0001000006097824 */ /* 0x000fe200078e00ff */
[----:B------:R-:W-:-:S02]  /*10e30*/  LOP3.LUT R3, R3, R122, RZ, 0x3c, !PT ;  /* 0x0000007a03037212 */ /* 0x000fc400078e3cff */
[----:B------:R-:W-:Y:S02]  /*10e40*/  LOP3.LUT R2, R2, 0x7fffe000, RZ, 0xc0, !PT ;  /* 0x7fffe00002027812 */ /* 0x000fe400078ec0ff */
[----:B------:R-:W-:Y:S02]  /*10e50*/  PRMT R11, R38, 0x5410, R4 ;  /* 0x00005410260b7816 */ /* 0x000fe40000000004 */
[----:B------:R-:W-:Y:S02]  /*10e60*/  IADD3 R2, R3, R2, R7 ;  /* 0x0000000203027210 */ /* 0x000fe40007ffe007 */
[----:B------:R-:W-:Y:S02]  /*10e70*/  SHF.R.U32.HI R3, RZ, 0x10, R19 ;  /* 0x00000010ff037819 */ /* 0x000fe40000011613 */
[----:B------:R-:W-:Y:S01]  /*10e80*/  SHF.R.U64 R14, R14, 0x10, R15 ;  /* 0x000000100e0e7819 */ /* 0x000fe2000000120f */
[----:B------:R-:W-:Y:S01]  /*10e90*/  IMAD.SHL.U32 R36, R2, 0x2, RZ ;  /* 0x0000000202247824 */ /* 0x000fe200078e00ff */
[----:B------:R-:W-:-:S02]  /*10ea0*/  SHF.R.U32.HI R2, RZ, 0x10, R13 ;  /* 0x00000010ff027819 */ /* 0x000fc4000001160d */
[----:B------:R-:W-:Y:S02]  /*10eb0*/  PRMT R18, R39, 0x5410, R3 ;  /* 0x0000541027127816 */ /* 0x000fe40000000003 */
[----:B------:R-:W2:Y:S01]  /*10ec0*/  LDS.128 R20, [R36+0x10080] ;  /* 0x0100800024147984 */ /* 0x000ea20000000c00 */
[----:B------:R-:W-:Y:S01]  /*10ed0*/  PRMT R10, R37, 0x5410, R2 ;  /* 0x00005410250a7816 */ /* 0x000fe20000000002 */
[----:B-1----:R-:W-:Y:S01]  /*10ee0*/  IMAD.U32 R3, R24, 0x10000, RZ ;  /* 0x0001000018037824 */ /* 0x002fe200078e00ff */
[----:B------:R-:W-:Y:S02]  /*10ef0*/  SHF.R.U32.HI R15, RZ, 0x10, R15 ;  /* 0x00000010ff0f7819 */ /* 0x000fe4000001160f */
[C---:B------:R-:W-:Y:S02]  /*10f00*/  PRMT R14, R48.reuse, 0x5432, R14 ;  /* 0x00005432300e7816 */ /* 0x040fe4000000000e */
[----:B------:R-:W-:Y:S02]  /*10f10*/  PRMT R15, R48, 0x5410, R15 ;  /* 0x00005410300f7816 */ /* 0x000fe4000000000f */
[----:B------:R-:W-:-:S02]  /*10f20*/  LOP3.LUT R6, R6, 0xffff0000, RZ, 0xc0, !PT ;  /* 0xffff000006067812 */ /* 0x000fc400078ec0ff */
[----:B------:R-:W-:Y:S02]  /*10f30*/  LOP3.LUT R16, R25, 0xffff0000, RZ, 0xc0, !PT ;  /* 0xffff000019107812 */ /* 0x000fe400078ec0ff */
[----:B--2---:R-:W-:-:S05]  /*10f40*/  SHF.L.U32 R2, R20, 0x10, RZ ;  /* 0x0000001014027819 */ /* 0x004fca00000006ff */
[CC--:B------:R-:W-:Y:S02]  /*10f50*/  FMUL.FTZ R4, R2.reuse, R12.reuse ;  /* 0x0000000c02047220 */ /* 0x0c0fe40000410000 */
[-C--:B------:R-:W-:Y:S02]  /*10f60*/  FMUL.FTZ R2, R2, R9.reuse ;  /* 0x0000000902027220 */ /* 0x080fe40000410000 */
[C---:B------:R-:W-:Y:S02]  /*10f70*/  FFMA.FTZ R38, R3.reuse, R9, -R4 ;  /* 0x0000000903267223 */ /* 0x040fe40000010804 */
[----:B------:R-:W-:Y:S01]  /*10f80*/  FFMA.FTZ R49, R3, R12, R2 ;  /* 0x0000000c03317223 */ /* 0x000fe20000010002 */
[----:B------:R-:W-:Y:S01]  /*10f90*/  SHF.L.U32 R2, R21, 0x10, RZ ;  /* 0x0000001015027819 */ /* 0x000fe200000006ff */
[----:B------:R-:W-:Y:S02]  /*10fa0*/  IMAD.U32 R12, R10, 0x10000, RZ ;  /* 0x000100000a0c7824 */ /* 0x000fe400078e00ff */
[----:B------:R-:W-:-:S02]  /*10fb0*/  IMAD.U32 R9, R11, 0x10000, RZ ;  /* 0x000100000b097824 */ /* 0x000fc400078e00ff */
[-C--:B------:R-:W-:Y:S02]  /*10fc0*/  FMUL.FTZ R4, R2, R12.reuse ;  /* 0x0000000c02047220 */ /* 0x080fe40000410000 */
[----:B------:R-:W-:Y:S01]  /*10fd0*/  IMAD.U32 R3, R25, 0x10000, RZ ;  /* 0x0001000019037824 */ /* 0x000fe200078e00ff */
[----:B------:R-:W-:Y:S01]  /*10fe0*/  LOP3.LUT R25, R10, 0xffff0000, RZ, 0xc0, !PT ;  /* 0xffff00000a197812 */ /* 0x000fe200078ec0ff */
[-C--:B------:R-:W-:Y:S02]  /*10ff0*/  FMUL.FTZ R2, R2, R9.reuse ;  /* 0x0000000902027220 */ /* 0x080fe40000410000 */
[C---:B------:R-:W-:Y:S02]  /*11000*/  FFMA.FTZ R13, R3.reuse, R9, -R4 ;  /* 0x00000009030d7223 */ /* 0x040fe40000010804 */
[----:B------:R-:W-:Y:S01]  /*11010*/  FFMA.FTZ R48, R3, R12, R2 ;  /* 0x0000000c03307223 */ /* 0x000fe20000010002 */
[----:B------:R-:W-:Y:S01]  /*11020*/  SHF.L.U32 R2, R23, 0x10, RZ ;  /* 0x0000001017027819 */ /* 0x000fe200000006ff */
[----:B------:R-:W-:-:S02]  /*11030*/  IMAD.U32 R12, R15, 0x10000, RZ ;  /* 0x000100000f0c7824 */ /* 0x000fc400078e00ff */
[----:B------:R-:W-:Y:S02]  /*11040*/  IMAD.U32 R9, R18, 0x10000, RZ ;  /* 0x0001000012097824 */ /* 0x000fe400078e00ff */
[CC--:B------:R-:W-:Y:S02]  /*11050*/  FMUL.FTZ R4, R2.reuse, R12.reuse ;  /* 0x0000000c02047220 */ /* 0x0c0fe40000410000 */
[----:B------:R-:W-:Y:S02]  /*11060*/  IMAD.U32 R3, R27, 0x10000, RZ ;  /* 0x000100001b037824 */ /* 0x000fe400078e00ff */
[-C--:B------:R-:W-:Y:S02]  /*11070*/  FMUL.FTZ R2, R2, R9.reuse ;  /* 0x0000000902027220 */ /* 0x080fe40000410000 */
[----:B------:R-:W-:Y:S01]  /*11080*/  FFMA.FTZ R37, R3, R9, -R4 ;  /* 0x0000000903257223 */ /* 0x000fe20000010804 */
[----:B------:R-:W-:Y:S01]  /*11090*/  LOP3.LUT R9, R5, 0xffff0000, RZ, 0xc0, !PT ;  /* 0xffff000005097812 */ /* 0x000fe200078ec0ff */
[----:B------:R-:W-:Y:S01]  /*110a0*/  FFMA.FTZ R39, R3, R12, R2 ;  /* 0x0000000c03277223 */ /* 0x000fe20000010002 */
[----:B------:R-:W-:-:S02]  /*110b0*/  LOP3.LUT R3, R20, 0xffff0000, RZ, 0xc0, !PT ;  /* 0xffff000014037812 */ /* 0x000fc400078ec0ff */
[----:B------:R-:W-:Y:S01]  /*110c0*/  LOP3.LUT R4, R24, 0xffff0000, RZ, 0xc0, !PT ;  /* 0xffff000018047812 */ /* 0x000fe200078ec0ff */
[----:B------:R-:W-:Y:S01]  /*110d0*/  IMAD.U32 R24, R14, 0x10000, RZ ;  /* 0x000100000e187824 */ /* 0x000fe200078e00ff */
[----:B------:R-:W-:Y:S01]  /*110e0*/  LOP3.LUT R2, R21, 0xffff0000, RZ, 0xc0, !PT ;  /* 0xffff000015027812 */ /* 0x000fe200078ec0ff */
[CC--:B------:R-:W-:Y:S02]  /*110f0*/  FMUL.FTZ R5, R3.reuse, R9.reuse ;  /* 0x0000000903057220 */ /* 0x0c0fe40000410000 */
[-C--:B------:R-:W-:Y:S02]  /*11100*/  FMUL.FTZ R3, R3, R6.reuse ;  /* 0x0000000603037220 */ /* 0x080fe40000410000 */
[----:B------:R-:W-:Y:S01]  /*11110*/  FFMA.FTZ R12, R4, R6, -R5 ;  /* 0x00000006040c7223 */ /* 0x000fe20000010805 */
[----:B------:R-:W-:Y:S01]  /*11120*/  LOP3.LUT R6, R26, 0xffff0000, RZ, 0xc0, !PT ;  /* 0xffff00001a067812 */ /* 0x000fe200078ec0ff */
[----:B------:R-:W-:Y:S01]  /*11130*/  FFMA.FTZ R20, R4, R9, R3 ;  /* 0x0000000904147223 */ /* 0x000fe20000010003 */
[----:B------:R-:W-:Y:S01]  /*11140*/  LOP3.LUT R4, R11, 0xffff0000, RZ, 0xc0, !PT ;  /* 0xffff00000b047812 */ /* 0x000fe200078ec0ff */
[C---:B------:R-:W-:Y:S01]  /*11150*/  FMUL.FTZ R3, R2.reuse, R25 ;  /* 0x0000001902037220 */ /* 0x040fe20000410000 */
[----:B------:R-:W-:Y:S01]  /*11160*/  LOP3.LUT R5, R27, 0xffff0000, RZ, 0xc0, !PT ;  /* 0xffff00001b057812 */ /* 0x000fe200078ec0ff */
[C---:B------:R-:W-:Y:S01]  /*11170*/  IMAD.U32 R21, R17.reuse, 0x10000, RZ ;  /* 0x0001000011157824 */ /* 0x040fe200078e00ff */
[----:B------:R-:W-:Y:S01]  /*11180*/  LOP3.LUT R17, R17, 0xffff0000, RZ, 0xc0, !PT ;  /* 0xffff000011117812 */ /* 0x000fe200078ec0ff */
[-C--:B------:R-:W-:Y:S01]  /*11190*/  FMUL.FTZ R19, R2, R4.reuse ;  /* 0x0000000402137220 */ /* 0x080fe20000410000 */
[----:B------:R-:W-:Y:S01]  /*111a0*/  LOP3.LUT R2, R23, 0xffff0000, RZ, 0xc0, !PT ;  /* 0xffff000017027812 */ /* 0x000fe200078ec0ff */
[----:B------:R-:W-:Y:S01]  /*111b0*/  FFMA.FTZ R10, R16, R4, -R3 ;  /* 0x00000004100a7223 */ /* 0x000fe20000010803 */
[----:B------:R-:W-:Y:S01]  /*111c0*/  SHF.L.U32 R4, R22, 0x10, RZ ;  /* 0x0000001016047819 */ /* 0x000fe200000006ff */
[----:B------:R-:W-:Y:S01]  /*111d0*/  IMAD.U32 R9, R26, 0x10000, RZ ;  /* 0x000100001a097824 */ /* 0x000fe200078e00ff */
[----:B------:R-:W-:-:S02]  /*111e0*/  LOP3.LUT R3, R22, 0xffff0000, RZ, 0xc0, !PT ;  /* 0xffff000016037812 */ /* 0x000fc400078ec0ff */
[----:B------:R-:W-:Y:S01]  /*111f0*/  LOP3.LUT R23, R14, 0xffff0000, RZ, 0xc0, !PT ;  /* 0xffff00000e177812 */ /* 0x000fe200078ec0ff */
[----:B------:R-:W-:Y:S01]  /*11200*/  FMUL.FTZ R11, R4, R24 ;  /* 0x00000018040b7220 */ /* 0x000fe20000410000 */
[----:B------:R-:W-:Y:S01]  /*11210*/  F2FP.BF16.PACK_AB R13, R10, R13 ;  /* 0x0000000d0a0d723e */ /* 0x000fe200000010ff */
[----:B------:R-:W-:Y:S01]  /*11220*/  FMUL.FTZ R4, R4, R21 ;  /* 0x0000001504047220 */ /* 0x000fe20000410000 */
[----:B------:R-:W-:Y:S01]  /*11230*/  LOP3.LUT R22, R15, 0xffff0000, RZ, 0xc0, !PT ;  /* 0xffff00000f167812 */ /* 0x000fe200078ec0ff */
[----:B------:R-:W-:Y:S01]  /*11240*/  FMUL.FTZ R10, R3, R23 ;  /* 0x00000017030a7220 */ /* 0x000fe20000410000 */
[----:B------:R-:W-:Y:S01]  /*11250*/  F2FP.BF16.PACK_AB R12, R12, R38 ;  /* 0x000000260c0c723e */ /* 0x000fe200000010ff */
[----:B------:R-:W-:Y:S02]  /*11260*/  FFMA.FTZ R11, R9, R21, -R11 ;  /* 0x00000015090b7223 */ /* 0x000fe4000001080b */
[-C--:B------:R-:W-:Y:S02]  /*11270*/  FFMA.FTZ R10, R6, R17.reuse, -R10 ;  /* 0x00000011060a7223 */ /* 0x080fe4000001080a */
[----:B------:R-:W-:-:S02]  /*11280*/  FMUL.FTZ R3, R3, R17 ;  /* 0x0000001103037220 */ /* 0x000fc40000410000 */
[----:B------:R-:W-:Y:S01]  /*11290*/  FFMA.FTZ R4, R9, R24, R4 ;  /* 0x0000001809047223 */ /* 0x000fe20000010004 */
[----:B------:R-:W-:Y:S01]  /*112a0*/  F2FP.BF16.PACK_AB R14, R10, R11 ;  /* 0x0000000b0a0e723e */ /* 0x000fe200000010ff */
[----:B------:R-:W-:Y:S01]  /*112b0*/  FMUL.FTZ R10, R2, R22 ;  /* 0x00000016020a7220 */ /* 0x000fe20000410000 */
[----:B------:R-:W-:Y:S01]  /*112c0*/  LOP3.LUT R11, R18, 0xffff0000, RZ, 0xc0, !PT ;  /* 0xffff0000120b7812 */ /* 0x000fe200078ec0ff */
[----:B------:R-:W-:-:S04]  /*112d0*/  FFMA.FTZ R3, R6, R23, R3 ;  /* 0x0000001706037223 */ /* 0x000fc80000010003 */
[-C--:B------:R-:W-:Y:S02]  /*112e0*/  FFMA.FTZ R10, R5, R11.reuse, -R10 ;  /* 0x0000000b050a7223 */ /* 0x080fe4000001080a */
[----:B------:R-:W-:-:S03]  /*112f0*/  FMUL.FTZ R2, R2, R11 ;  /* 0x0000000b02027220 */ /* 0x000fc60000410000 */
[----:B------:R-:W-:Y:S01]  /*11300*/  F2FP.BF16.PACK_AB R15, R10, R37 ;  /* 0x000000250a0f723e */ /* 0x000fe200000010ff */
[----:B------:R-:W-:Y:S02]  /*11310*/  FFMA.FTZ R10, R16, R25, R19 ;  /* 0x00000019100a7223 */ /* 0x000fe40000010013 */
[----:B------:R-:W-:Y:S02]  /*11320*/  FFMA.FTZ R2, R5, R22, R2 ;  /* 0x0000001605027223 */ /* 0x000fe40000010002 */
[----:B------:R1:W-:Y:S02]  /*11330*/  STS.128 [R216+0x10080], R12 ;  /* 0x0100800cd8007388 */ /* 0x0003e40000000c00 */
[----:B-1----:R-:W-:Y:S02]  /*11340*/  F2FP.BF16.PACK_AB R12, R20, R49 ;  /* 0x00000031140c723e */ /* 0x002fe400000010ff */
[----:B------:R-:W-:Y:S02]  /*11350*/  F2FP.BF16.PACK_AB R13, R10, R48 ;  /* 0x000000300a0d723e */ /* 0x000fe400000010ff */
[----:B------:R-:W-:-:S02]  /*11360*/  F2FP.BF16.PACK_AB R14, R3, R4 ;  /* 0x00000004030e723e */ /* 0x000fc400000010ff */
[----:B------:R-:W-:-:S05]  /*11370*/  F2FP.BF16.PACK_AB R15, R2, R39 ;  /* 0x00000027020f723e */ /* 0x000fca00000010ff */
[----:B------:R1:W-:Y:S02]  /*11380*/  STS.128 [R36+0x10080], R12 ;  /* 0x0100800c24007388 */ /* 0x0003e40000000c00 */
.L_x_3058:
[----:B------:R-:W-:Y:S05]  /*11390*/  BSYNC B0 ;  /* 0x0000000000007941 */ /* 0x000fea0003800000 */
.L_x_3057:
[----:B------:R-:W-:-:S13]  /*113a0*/  ISETP.GE.AND P0, PT, R142, c[0x0][0x27c], PT ;  /* 0x00009f008e007a0c */ /* 0x000fda0003f06270 */
[----:B------:R-:W-:Y:S05]  /*113b0*/  @P0 BRA `(.L_x_3056) ;  /* 0x0000069000000947 */ /* 0x000fea0003800000 */
[----:B------:R-:W2:Y:S04]  /*113c0*/  LDL R3, [R1+0xe0] ;  /* 0x0000e00001037983 */ /* 0x000ea80000100800 */
[----:B-1----:R-:W3:Y:S01]  /*113d0*/  LDL R36, [R1+0xf8] ;  /* 0x0000f80001247983 */ /* 0x002ee20000100800 */
[----:B------:R-:W-:Y:S01]  /*113e0*/  IMAD.MOV.U32 R2, RZ, RZ, c[0x0][0x27c] ;  /* 0x00009f00ff027624 */ /* 0x000fe200078e00ff */
[----:B------:R-:W-:Y:S02]  /*113f0*/  SHF.R.U32.HI R5, RZ, 0x10, R31 ;  /* 0x00000010ff057819 */ /* 0x000fe4000001161f */
[----:B------:R-:W-:Y:S02]  /*11400*/  SHF.R.U64 R9, R32, 0x10, R33 ;  /* 0x0000001020097819 */ /* 0x000fe40000001221 */
[----:B------:R-:W-:-:S02]  /*11410*/  PRMT R23, R70, 0x5410, R5 ;  /* 0x0000541046177816 */ /* 0x000fc40000000005 */
[----:B------:R-:W-:Y:S02]  /*11420*/  PRMT R5, R51, 0x5432, R9 ;  /* 0x0000543233057816 */ /* 0x000fe40000000009 */
[----:B------:R-:W-:Y:S02]  /*11430*/  SHF.R.U32.HI R10, RZ, 0x10, R33 ;  /* 0x00000010ff0a7819 */ /* 0x000fe40000011621 */
[----:B------:R-:W-:Y:S01]  /*11440*/  SHF.R.U32.HI R21, RZ, 0x10, R35 ;  /* 0x00000010ff157819 */ /* 0x000fe20000011623 */
[----:B------:R-:W-:Y:S01]  /*11450*/  IMAD.U32 R24, R5, 0x10000, RZ ;  /* 0x0001000005187824 */ /* 0x000fe200078e00ff */
[----:B------:R-:W-:Y:S02]  /*11460*/  PRMT R10, R51, 0x5410, R10 ;  /* 0x00005410330a7816 */ /* 0x000fe4000000000a */
[----:B------:R-:W-:Y:S02]  /*11470*/  PRMT R21, R71, 0x5410, R21 ;  /* 0x0000541047157816 */ /* 0x000fe40000000015 */
[----:B------:R-:W-:-:S02]  /*11480*/  LOP3.LUT R32, R10, 0xffff0000, RZ, 0xc0, !PT ;  /* 0xffff00000a207812 */ /* 0x000fc400078ec0ff */
[----:B------:R-:W-:-:S04]  /*11490*/  SHF.R.U64 R20, R34, 0x10, R35 ;  /* 0x0000001022147819 */ /* 0x000fc80000001223 */
[----:B------:R-:W-:Y:S02]  /*114a0*/  PRMT R20, R71, 0x5432, R20 ;  /* 0x0000543247147816 */ /* 0x000fe40000000014 */
[----:B--2---:R-:W-:-:S04]  /*114b0*/  LEA.HI R2, R2, R3, RZ, 0x1d ;  /* 0x0000000302027211 */ /* 0x004fc800078fe8ff */
[----:B------:R-:W-:Y:S01]  /*114c0*/  SHF.R.S32.HI R3, RZ, 0x1f, R2 ;  /* 0x0000001fff037819 */ /* 0x000fe20000011402 */
[----:B---3--:R-:W1:Y:S03]  /*114d0*/  LDS.128 R16, [R36] ;  /* 0x0000000024107984 */ /* 0x008e660000000c00 */
[----:B------:R-:W-:Y:S01]  /*114e0*/  LEA.HI R3, R3, R2, RZ, 0x3 ;  /* 0x0000000203037211 */ /* 0x000fe200078f18ff */
[----:B------:R-:W-:-:S05]  /*114f0*/  IMAD.SHL.U32 R2, R2, 0x8, RZ ;  /* 0x0000000802027824 */ /* 0x000fca00078e00ff */
[----:B------:R-:W-:Y:S01]  /*11500*/  LOP3.LUT R4, R251, 0x38, R2, 0xf8, !PT ;  /* 0x00000038fb047812 */ /* 0x000fe200078ef802 */
[----:B------:R-:W-:-:S03]  /*11510*/  IMAD.SHL.U32 R2, R3, 0x400, RZ ;  /* 0x0000040003027824 */ /* 0x000fc600078e00ff */
[----:B------:R-:W-:Y:S02]  /*11520*/  LOP3.LUT R3, R4, R122, RZ, 0x3c, !PT ;  /* 0x0000007a04037212 */ /* 0x000fe400078e3cff */
[----:B------:R-:W-:Y:S02]  /*11530*/  LOP3.LUT R2, R2, 0x7fffe000, RZ, 0xc0, !PT ;  /* 0x7fffe00002027812 */ /* 0x000fe400078ec0ff */
[----:B------:R-:W-:Y:S02]  /*11540*/  SHF.R.U64 R4, R30, 0x10, R31 ;  /* 0x000000101e047819 */ /* 0x000fe4000000121f */
[----:B------:R-:W-:Y:S02]  /*11550*/  IADD3 R2, R3, R2, R7 ;  /* 0x0000000203027210 */ /* 0x000fe40007ffe007 */
[--C-:B------:R-:W-:Y:S02]  /*11560*/  SHF.R.U32.HI R3, RZ, 0x10, R29.reuse ;  /* 0x00000010ff037819 */ /* 0x100fe4000001161d */
[----:B------:R-:W-:Y:S01]  /*11570*/  PRMT R22, R70, 0x5432, R4 ;  /* 0x0000543246167816 */ /* 0x000fe20000000004 */
[----:B------:R-:W-:Y:S01]  /*11580*/  IMAD.SHL.U32 R26, R2, 0x2, RZ ;  /* 0x00000002021a7824 */ /* 0x000fe200078e00ff */
[----:B------:R-:W-:-:S02]  /*11590*/  SHF.R.U64 R2, R28, 0x10, R29 ;  /* 0x000000101c027819 */ /* 0x000fc4000000121d */
[C---:B------:R-:W-:Y:S02]  /*115a0*/  PRMT R11, R69.reuse, 0x5410, R3 ;  /* 0x00005410450b7816 */ /* 0x040fe40000000003 */
[----:B------:R-:W2:Y:S01]  /*115b0*/  LDS.128 R12, [R26+0x10080] ;  /* 0x010080001a0c7984 */ /* 0x000ea20000000c00 */
[----:B------:R-:W-:-:S05]  /*115c0*/  PRMT R6, R69, 0x5432, R2 ;  /* 0x0000543245067816 */ /* 0x000fca0000000002 */
[C---:B------:R-:W-:Y:S01]  /*115d0*/  IMAD.U32 R9, R6.reuse, 0x10000, RZ ;  /* 0x0001000006097824 */ /* 0x040fe200078e00ff */
[----:B------:R-:W-:Y:S01]  /*115e0*/  LOP3.LUT R6, R6, 0xffff0000, RZ, 0xc0, !PT ;  /* 0xffff000006067812 */ /* 0x000fe200078ec0ff */
[----:B-1----:R-:W-:Y:S01]  /*115f0*/  IMAD.U32 R3, R16, 0x10000, RZ ;  /* 0x0001000010037824 */ /* 0x002fe200078e00ff */
        /* <DEDUP_REMOVED lines=9> */
[----:B------:R-:W-:Y:S02]  /*11690*/  IMAD.U32 R3, R17, 0x10000, RZ ;  /* 0x0001000011037824 */ /* 0x000fe400078e00ff */
[-C--:B------:R-:W-:Y:S02]  /*116a0*/  FMUL.FTZ R2, R2, R9.reuse ;  /* 0x0000000902027220 */ /* 0x080fe40000410000 */
[C---:B------:R-:W-:Y:S02]  /*116b0*/  FFMA.FTZ R25, R3.reuse, R9, -R4 ;  /* 0x0000000903197223 */ /* 0x040fe40000010804 */
[----:B------:R-:W-:Y:S01]  /*116c0*/  FFMA.FTZ R30, R3, R24, R2 ;  /* 0x00000018031e7223 */ /* 0x000fe20000010002 */
[----:B------:R-:W-:Y:S01]  /*116d0*/  SHF.L.U32 R2, R15, 0x10, RZ ;  /* 0x000000100f027819 */ /* 0x000fe200000006ff */
[C---:B------:R-:W-:Y:S01]  /*116e0*/  IMAD.U32 R24, R21.reuse, 0x10000, RZ ;  /* 0x0001000015187824 */ /* 0x040fe200078e00ff */
[----:B------:R-:W-:Y:S01]  /*116f0*/  LOP3.LUT R21, R21, 0xffff0000, RZ, 0xc0, !PT ;  /* 0xffff000015157812 */ /* 0x000fe200078ec0ff */
[----:B------:R-:W-:-:S02]  /*11700*/  IMAD.U32 R9, R23, 0x10000, RZ ;  /* 0x0001000017097824 */ /* 0x000fc400078e00ff */
[CC--:B------:R-:W-:Y:S02]  /*11710*/  FMUL.FTZ R4, R2.reuse, R24.reuse ;  /* 0x0000001802047220 */ /* 0x0c0fe40000410000 */
[----:B------:R-:W-:Y:S02]  /*11720*/  IMAD.U32 R3, R19, 0x10000, RZ ;  /* 0x0001000013037824 */ /* 0x000fe400078e00ff */
[-C--:B------:R-:W-:Y:S02]  /*11730*/  FMUL.FTZ R2, R2, R9.reuse ;  /* 0x0000000902027220 */ /* 0x080fe40000410000 */
[----:B------:R-:W-:Y:S01]  /*11740*/  FFMA.FTZ R27, R3, R9, -R4 ;  /* 0x00000009031b7223 */ /* 0x000fe20000010804 */
[----:B------:R-:W-:Y:S01]  /*11750*/  LOP3.LUT R9, R5, 0xffff0000, RZ, 0xc0, !PT ;  /* 0xffff000005097812 */ /* 0x000fe200078ec0ff */
[----:B------:R-:W-:Y:S01]  /*11760*/  FFMA.FTZ R29, R3, R24, R2 ;  /* 0x00000018031d7223 */ /* 0x000fe20000010002 */
[----:B------:R-:W-:Y:S02]  /*11770*/  LOP3.LUT R3, R12, 0xffff0000, RZ, 0xc0, !PT ;  /* 0xffff00000c037812 */ /* 0x000fe400078ec0ff */
[----:B------:R-:W-:-:S02]  /*11780*/  LOP3.LUT R4, R16, 0xffff0000, RZ, 0xc0, !PT ;  /* 0xffff000010047812 */ /* 0x000fc400078ec0ff */
[----:B------:R-:W-:Y:S01]  /*11790*/  LOP3.LUT R2, R13, 0xffff0000, RZ, 0xc0, !PT ;  /* 0xffff00000d027812 */ /* 0x000fe200078ec0ff */
[-C--:B------:R-:W-:Y:S01]  /*117a0*/  FMUL.FTZ R5, R3, R9.reuse ;  /* 0x0000000903057220 */ /* 0x080fe20000410000 */
[----:B------:R-:W-:Y:S01]  /*117b0*/  LOP3.LUT R16, R17, 0xffff0000, RZ, 0xc0, !PT ;  /* 0xffff000011107812 */ /* 0x000fe200078ec0ff */
[-C--:B------:R-:W-:Y:S02]  /*117c0*/  FMUL.FTZ R3, R3, R6.reuse ;  /* 0x0000000603037220 */ /* 0x080fe40000410000 */
[----:B------:R-:W-:Y:S01]  /*117d0*/  FFMA.FTZ R12, R4, R6, -R5 ;  /* 0x00000006040c7223 */ /* 0x000fe20000010805 */
[----:B------:R-:W-:Y:S01]  /*117e0*/  LOP3.LUT R6, R18, 0xffff0000, RZ, 0xc0, !PT ;  /* 0xffff000012067812 */ /* 0x000fe200078ec0ff */
        /* <DEDUP_REMOVED lines=9> */
[----:B------:R-:W-:Y:S01]  /*11880*/  SHF.L.U32 R4, R14, 0x10, RZ ;  /* 0x000000100e047819 */ /* 0x000fe200000006ff */
[----:B------:R-:W-:Y:S01]  /*11890*/  IMAD.U32 R19, R22, 0x10000, RZ ;  /* 0x0001000016137824 */ /* 0x000fe200078e00ff */
[----:B------:R-:W-:Y:S01]  /*118a0*/  F2FP.BF16.PACK_AB R13, R10, R25 ;  /* 0x000000190a0d723e */ /* 0x000fe200000010ff */
[C---:B------:R-:W-:Y:S01]  /*118b0*/  IMAD.U32 R25, R20.reuse, 0x10000, RZ ;  /* 0x0001000014197824 */ /* 0x040fe200078e00ff */
[----:B------:R-:W-:-:S02]  /*118c0*/  LOP3.LUT R20, R20, 0xffff0000, RZ, 0xc0, !PT ;  /* 0xffff000014147812 */ /* 0x000fc400078ec0ff */
[----:B------:R-:W-:Y:S01]  /*118d0*/  LOP3.LUT R2, R15, 0xffff0000, RZ, 0xc0, !PT ;  /* 0xffff00000f027812 */ /* 0x000fe200078ec0ff */
[----:B------:R-:W-:Y:S01]  /*118e0*/  FMUL.FTZ R11, R4, R25 ;  /* 0x00000019040b7220 */ /* 0x000fe20000410000 */
[----:B------:R-:W-:Y:S01]  /*118f0*/  F2FP.BF16.PACK_AB R12, R12, R28 ;  /* 0x0000001c0c0c723e */ /* 0x000fe200000010ff */
[----:B------:R-:W-:Y:S02]  /*11900*/  FMUL.FTZ R10, R3, R20 ;  /* 0x00000014030a7220 */ /* 0x000fe40000410000 */
[-C--:B------:R-:W-:Y:S02]  /*11910*/  FFMA.FTZ R11, R9, R19.reuse, -R11 ;  /* 0x00000013090b7223 */ /* 0x080fe4000001080b */
[-C--:B------:R-:W-:Y:S02]  /*11920*/  FFMA.FTZ R10, R6, R18.reuse, -R10 ;  /* 0x00000012060a7223 */ /* 0x080fe4000001080a */
[----:B------:R-:W-:Y:S02]  /*11930*/  FMUL.FTZ R4, R4, R19 ;  /* 0x0000001304047220 */ /* 0x000fe40000410000 */
[----:B------:R-:W-:Y:S01]  /*11940*/  FMUL.FTZ R3, R3, R18 ;  /* 0x0000001203037220 */ /* 0x000fe20000410000 */
[----:B------:R-:W-:Y:S01]  /*11950*/  F2FP.BF16.PACK_AB R14, R10, R11 ;  /* 0x0000000b0a0e723e */ /* 0x000fe200000010ff */
[----:B------:R-:W-:Y:S01]  /*11960*/  FMUL.FTZ R10, R2, R21 ;  /* 0x00000015020a7220 */ /* 0x000fe20000410000 */
[----:B------:R-:W-:Y:S01]  /*11970*/  LOP3.LUT R11, R23, 0xffff0000, RZ, 0xc0, !PT ;  /* 0xffff0000170b7812 */ /* 0x000fe200078ec0ff */
[----:B------:R-:W-:-:S02]  /*11980*/  FFMA.FTZ R4, R9, R25, R4 ;  /* 0x0000001909047223 */ /* 0x000fc40000010004 */
[----:B------:R-:W-:Y:S02]  /*11990*/  FFMA.FTZ R3, R6, R20, R3 ;  /* 0x0000001406037223 */ /* 0x000fe40000010003 */
[-C--:B------:R-:W-:Y:S02]  /*119a0*/  FFMA.FTZ R10, R5, R11.reuse, -R10 ;  /* 0x0000000b050a7223 */ /* 0x080fe4000001080a */
[----:B------:R-:W-:-:S03]  /*119b0*/  FMUL.FTZ R2, R2, R11 ;  /* 0x0000000b02027220 */ /* 0x000fc60000410000 */
[----:B------:R-:W-:Y:S01]  /*119c0*/  F2FP.BF16.PACK_AB R15, R10, R27 ;  /* 0x0000001b0a0f723e */ /* 0x000fe200000010ff */
[----:B------:R-:W-:Y:S02]  /*119d0*/  FFMA.FTZ R10, R16, R32, R17 ;  /* 0x00000020100a7223 */ /* 0x000fe40000010011 */
[----:B------:R-:W-:Y:S02]  /*119e0*/  FFMA.FTZ R2, R5, R21, R2 ;  /* 0x0000001505027223 */ /* 0x000fe40000010002 */
[----:B------:R1:W-:Y:S02]  /*119f0*/  STS.128 [R36], R12 ;  /* 0x0000000c24007388 */ /* 0x0003e40000000c00 */
[----:B-1----:R-:W-:Y:S02]  /*11a00*/  F2FP.BF16.PACK_AB R12, R24, R31 ;  /* 0x0000001f180c723e */ /* 0x002fe400000010ff */
[----:B------:R-:W-:Y:S02]  /*11a10*/  F2FP.BF16.PACK_AB R13, R10, R30 ;  /* 0x0000001e0a0d723e */ /* 0x000fe400000010ff */
[----:B------:R-:W-:-:S02]  /*11a20*/  F2FP.BF16.PACK_AB R14, R3, R4 ;  /* 0x00000004030e723e */ /* 0x000fc400000010ff */
[----:B------:R-:W-:-:S05]  /*11a30*/  F2FP.BF16.PACK_AB R15, R2, R29 ;  /* 0x0000001d020f723e */ /* 0x000fca00000010ff */
[----:B------:R1:W-:Y:S02]  /*11a40*/  STS.128 [R26+0x10080], R12 ;  /* 0x0100800c1a007388 */ /* 0x0003e40000000c00 */
.L_x_3056:
[----:B------:R-:W-:Y:S05]  /*11a50*/  BSYNC B1 ;  /* 0x0000000000017941 */ /* 0x000fea0003800000 */
.L_x_3055:
        /* <DEDUP_REMOVED lines=8> */
[----:B------:R-:W2:Y:S01]  /*11ae0*/  LDL R32, [R1+0x180] ;  /* 0x0001800001207983 */ /* 0x000ea20000100800 */
[----:B------:R-:W-:Y:S01]  /*11af0*/  IMAD.MOV.U32 R3, RZ, RZ, c[0x0][0x27c] ;  /* 0x00009f00ff037624 */ /* 0x000fe200078e00ff */
[----:B------:R-:W-:Y:S02]  /*11b00*/  SHF.R.U64 R6, R44, 0x10, R45 ;  /* 0x000000102c067819 */ /* 0x000fe4000000122d */
[----:B------:R-:W-:Y:S02]  /*11b10*/  SHF.R.U32.HI R5, RZ, 0x10, R43 ;  /* 0x00000010ff057819 */ /* 0x000fe4000001162b */
[----:B------:R-:W-:Y:S02]  /*11b20*/  LEA.HI R3, R3, R149, RZ, 0x1d ;  /* 0x0000009503037211 */ /* 0x000fe400078fe8ff */
[----:B------:R-:W-:Y:S02]  /*11b30*/  PRMT R6, R96, 0x5432, R6 ;  /* 0x0000543260067816 */ /* 0x000fe40000000006 */
[----:B------:R-:W-:-:S02]  /*11b40*/  SHF.R.S32.HI R2, RZ, 0x1f, R3 ;  /* 0x0000001fff027819 */ /* 0x000fc40000011403 */
[----:B------:R-:W-:Y:S02]  /*11b50*/  SHF.R.U64 R4, R42, 0x10, R43 ;  /* 0x000000102a047819 */ /* 0x000fe4000000122b */
[----:B------:R-:W-:Y:S01]  /*11b60*/  LEA.HI R2, R2, R3, RZ, 0x3 ;  /* 0x0000000302027211 */ /* 0x000fe200078f18ff */
[----:B------:R-:W-:Y:S01]  /*11b70*/  IMAD.SHL.U32 R3, R3, 0x8, RZ ;  /* 0x0000000803037824 */ /* 0x000fe200078e00ff */
[----:B------:R-:W-:Y:S01]  /*11b80*/  PRMT R23, R98, 0x5410, R5 ;  /* 0x0000541062177816 */ /* 0x000fe20000000005 */
[----:B------:R-:W-:Y:S01]  /*11b90*/  IMAD.U32 R5, R6, 0x10000, RZ ;  /* 0x0001000006057824 */ /* 0x000fe200078e00ff */
[----:B------:R-:W-:Y:S01]  /*11ba0*/  SHF.R.U32.HI R9, RZ, 0x10, R45 ;  /* 0x00000010ff097819 */ /* 0x000fe2000001162d */
[----:B------:R-:W-:Y:S01]  /*11bb0*/  IMAD.SHL.U32 R2, R2, 0x400, RZ ;  /* 0x0000040002027824 */ /* 0x000fe200078e00ff */
[----:B------:R-:W-:Y:S02]  /*11bc0*/  LOP3.LUT R3, R250, 0x38, R3, 0xf8, !PT ;  /* 0x00000038fa037812 */ /* 0x000fe400078ef803 */
[----:B------:R-:W-:-:S02]  /*11bd0*/  PRMT R22, R98, 0x5432, R4 ;  /* 0x0000543262167816 */ /* 0x000fc40000000004 */
[----:B------:R-:W-:Y:S02]  /*11be0*/  LOP3.LUT R3, R3, R31, RZ, 0x3c, !PT ;  /* 0x0000001f03037212 */ /* 0x000fe400078e3cff */
[----:B------:R-:W-:Y:S02]  /*11bf0*/  LOP3.LUT R2, R2, 0x7fffe000, RZ, 0xc0, !PT ;  /* 0x7fffe00002027812 */ /* 0x000fe400078ec0ff */
[----:B------:R-:W-:Y:S02]  /*11c00*/  PRMT R9, R96, 0x5410, R9 ;  /* 0x0000541060097816 */ /* 0x000fe40000000009 */
[----:B------:R-:W-:Y:S02]  /*11c10*/  IADD3 R2, R3, R2, R8 ;  /* 0x0000000203027210 */ /* 0x000fe40007ffe008 */
[----:B------:R-:W-:Y:S02]  /*11c20*/  SHF.R.U32.HI R3, RZ, 0x10, R41 ;  /* 0x00000010ff037819 */ /* 0x000fe40000011629 */
[----:B------:R-:W-:Y:S01]  /*11c30*/  SHF.R.U32.HI R21, RZ, 0x10, R47 ;  /* 0x00000010ff157819 */ /* 0x000fe2000001162f */
[----:B------:R-:W-:Y:S01]  /*11c40*/  IMAD.SHL.U32 R24, R2, 0x2, RZ ;  /* 0x0000000202187824 */ /* 0x000fe200078e00ff */
[----:B------:R-:W-:-:S02]  /*11c50*/  SHF.R.U64 R2, R40, 0x10, R41 ;  /* 0x0000001028027819 */ /* 0x000fc40000001229 */
[C---:B------:R-:W-:Y:S02]  /*11c60*/  PRMT R10, R97.reuse, 0x5410, R3 ;  /* 0x00005410610a7816 */ /* 0x040fe40000000003 */
[----:B-1----:R-:W1:Y:S01]  /*11c70*/  LDS.128 R12, [R24+0x10080] ;  /* 0x01008000180c7984 */ /* 0x002e620000000c00 */
[----:B------:R-:W-:Y:S02]  /*11c80*/  PRMT R11, R97, 0x5432, R2 ;  /* 0x00005432610b7816 */ /* 0x000fe40000000002 */
[----:B------:R-:W-:Y:S02]  /*11c90*/  PRMT R21, R99, 0x5410, R21 ;  /* 0x0000541063157816 */ /* 0x000fe40000000015 */
[----:B------:R-:W-:Y:S01]  /*11ca0*/  SHF.R.U64 R20, R46, 0x10, R47 ;  /* 0x000000102e147819 */ /* 0x000fe2000000122f */
[C---:B------:R-:W-:Y:S01]  /*11cb0*/  IMAD.U32 R25, R11.reuse, 0x10000, RZ ;  /* 0x000100000b197824 */ /* 0x040fe200078e00ff */
[----:B------:R-:W-:Y:S02]  /*11cc0*/  LOP3.LUT R11, R11, 0xffff0000, RZ, 0xc0, !PT ;  /* 0xffff00000b0b7812 */ /* 0x000fe400078ec0ff */
[----:B------:R-:W-:-:S02]  /*11cd0*/  PRMT R20, R99, 0x5432, R20 ;  /* 0x0000543263147816 */ /* 0x000fc40000000014 */
[----:B-1----:R-:W-:-:S05]  /*11ce0*/  SHF.L.U32 R2, R12, 0x10, RZ ;  /* 0x000000100c027819 */ /* 0x002fca00000006ff */
[C---:B------:R-:W-:Y:S02]  /*11cf0*/  FMUL.FTZ R4, R2.reuse, R5 ;  /* 0x0000000502047220 */ /* 0x040fe40000410000 */
[----:B------:R-:W-:Y:S01]  /*11d00*/  FMUL.FTZ R2, R2, R25 ;  /* 0x0000001902027220 */ /* 0x000fe20000410000 */
[----:B--2---:R-:W1:Y:S02]  /*11d10*/  LDS.128 R16, [R32] ;  /* 0x0000000020107984 */ /* 0x004e640000000c00 */
[----:B-1----:R-:W-:-:S04]  /*11d20*/  IMAD.U32 R3, R16, 0x10000, RZ ;  /* 0x0001000010037824 */ /* 0x002fc800078e00ff */
[----:B------:R-:W-:Y:S01]  /*11d30*/  FFMA.FTZ R29, R3, R5, R2 ;  /* 0x00000005031d7223 */ /* 0x000fe20000010002 */
[----:B------:R-:W-:Y:S01]  /*11d40*/  SHF.L.U32 R2, R13, 0x10, RZ ;  /* 0x000000100d027819 */ /* 0x000fe200000006ff */
[----:B------:R-:W-:Y:S02]  /*11d50*/  FFMA.FTZ R30, R3, R25, -R4 ;  /* 0x00000019031e7223 */ /* 0x000fe40000010804 */
[----:B------:R-:W-:Y:S02]  /*11d60*/  IMAD.U32 R25, R9, 0x10000, RZ ;  /* 0x0001000009197824 */ /* 0x000fe400078e00ff */
[----:B------:R-:W-:Y:S02]  /*11d70*/  IMAD.U32 R5, R10, 0x10000, RZ ;  /* 0x000100000a057824 */ /* 0x000fe400078e00ff */
[----:B------:R-:W-:Y:S02]  /*11d80*/  FMUL.FTZ R4, R2, R25 ;  /* 0x0000001902047220 */ /* 0x000fe40000410000 */
[----:B------:R-:W-:-:S02]  /*11d90*/  IMAD.U32 R3, R17, 0x10000, RZ ;  /* 0x0001000011037824 */ /* 0x000fc400078e00ff */
[-C--:B------:R-:W-:Y:S02]  /*11da0*/  FMUL.FTZ R2, R2, R5.reuse ;  /* 0x0000000502027220 */ /* 0x080fe40000410000 */
[C---:B------:R-:W-:Y:S02]  /*11db0*/  FFMA.FTZ R28, R3.reuse, R5, -R4 ;  /* 0x00000005031c7223 */ /* 0x040fe40000010804 */
[----:B------:R-:W-:Y:S01]  /*11dc0*/  FFMA.FTZ R26, R3, R25, R2 ;  /* 0x00000019031a7223 */ /* 0x000fe20000010002 */
[----:B------:R-:W-:Y:S01]  /*11dd0*/  SHF.L.U32 R2, R15, 0x10, RZ ;  /* 0x000000100f027819 */ /* 0x000fe200000006ff */
[----:B------:R-:W-:Y:S02]  /*11de0*/  IMAD.U32 R25, R21, 0x10000, RZ ;  /* 0x0001000015197824 */ /* 0x000fe400078e00ff */
[----:B------:R-:W-:Y:S02]  /*11df0*/  IMAD.U32 R5, R23, 0x10000, RZ ;  /* 0x0001000017057824 */ /* 0x000fe400078e00ff */
[----:B------:R-:W-:-:S02]  /*11e00*/  IMAD.U32 R3, R19, 0x10000, RZ ;  /* 0x0001000013037824 */ /* 0x000fc400078e00ff */
[C---:B------:R-:W-:Y:S02]  /*11e10*/  FMUL.FTZ R4, R2.reuse, R25 ;  /* 0x0000001902047220 */ /* 0x040fe40000410000 */
        /* <DEDUP_REMOVED lines=8> */
[C---:B------:R-:W-:Y:S02]  /*11ea0*/  FMUL.FTZ R6, R3.reuse, R17 ;  /* 0x0000001103067220 */ /* 0x040fe40000410000 */
[-C--:B------:R-:W-:Y:S02]  /*11eb0*/  FMUL.FTZ R3, R3, R11.reuse ;  /* 0x0000000b03037220 */ /* 0x080fe40000410000 */
[----:B------:R-:W-:Y:S01]  /*11ec0*/  FFMA.FTZ R16, R5, R11, -R6 ;  /* 0x0000000b05107223 */ /* 0x000fe20000010806 */
[----:B------:R-:W-:Y:S01]  /*11ed0*/  LOP3.LUT R6, R9, 0xffff0000, RZ, 0xc0, !PT ;  /* 0xffff000009067812 */ /* 0x000fe200078ec0ff */
[----:B------:R-:W-:Y:S01]  /*11ee0*/  FFMA.FTZ R12, R5, R17, R3 ;  /* 0x00000011050c7223 */ /* 0x000fe20000010003 */
[----:B------:R-:W-:Y:S02]  /*11ef0*/  LOP3.LUT R5, R10, 0xffff0000, RZ, 0xc0, !PT ;  /* 0xffff00000a057812 */ /* 0x000fe400078ec0ff */
[----:B------:R-:W-:Y:S01]  /*11f00*/  LOP3.LUT R17, R20, 0xffff0000, RZ, 0xc0, !PT ;  /* 0xffff000014117812 */ /* 0x000fe200078ec0ff */
[----:B------:R-:W-:Y:S01]  /*11f10*/  FMUL.FTZ R3, R2, R6 ;  /* 0x0000000602037220 */ /* 0x000fe20000410000 */
[----:B------:R-:W-:Y:S01]  /*11f20*/  F2FP.BF16.PACK_AB R16, R16, R30 ;  /* 0x0000001e1010723e */ /* 0x000fe200000010ff */
[----:B------:R-:W-:Y:S01]  /*11f30*/  FMUL.FTZ R2, R2, R5 ;  /* 0x0000000502027220 */ /* 0x000fe20000410000 */
[----:B------:R-:W-:Y:S01]  /*11f40*/  F2FP.BF16.PACK_AB R12, R12, R29 ;  /* 0x0000001d0c0c723e */ /* 0x000fe200000010ff */
[----:B------:R-:W-:-:S02]  /*11f50*/  FFMA.FTZ R13, R4, R5, -R3 ;  /* 0x00000005040d7223 */ /* 0x000fc40000010803 */
[----:B------:R-:W-:Y:S01]  /*11f60*/  FFMA.FTZ R11, R4, R6, R2 ;  /* 0x00000006040b7223 */ /* 0x000fe20000010002 */
[----:B------:R-:W-:Y:S01]  /*11f70*/  SHF.L.U32 R2, R14, 0x10, RZ ;  /* 0x000000100e027819 */ /* 0x000fe200000006ff */
[----:B------:R-:W-:Y:S02]  /*11f80*/  IMAD.U32 R6, R20, 0x10000, RZ ;  /* 0x0001000014067824 */ /* 0x000fe400078e00ff */
[----:B------:R-:W-:Y:S02]  /*11f90*/  IMAD.U32 R5, R22, 0x10000, RZ ;  /* 0x0001000016057824 */ /* 0x000fe400078e00ff */
[----:B------:R-:W-:Y:S02]  /*11fa0*/  FMUL.FTZ R4, R2, R6 ;  /* 0x0000000602047220 */ /* 0x000fe40000410000 */
[----:B------:R-:W-:Y:S02]  /*11fb0*/  IMAD.U32 R3, R18, 0x10000, RZ ;  /* 0x0001000012037824 */ /* 0x000fe400078e00ff */
[----:B------:R-:W-:-:S02]  /*11fc0*/  FMUL.FTZ R2, R2, R5 ;  /* 0x0000000502027220 */ /* 0x000fc40000410000 */
[C---:B------:R-:W-:Y:S01]  /*11fd0*/  FFMA.FTZ R10, R3.reuse, R5, -R4 ;  /* 0x00000005030a7223 */ /* 0x040fe20000010804 */
[----:B------:R-:W-:Y:S01]  /*11fe0*/  LOP3.LUT R5, R22, 0xffff0000, RZ, 0xc0, !PT ;  /* 0xffff000016057812 */ /* 0x000fe200078ec0ff */
[----:B------:R-:W-:Y:S01]  /*11ff0*/  FFMA.FTZ R9, R3, R6, R2 ;  /* 0x0000000603097223 */ /* 0x000fe20000010002 */
[----:B------:R-:W-:Y:S02]  /*12000*/  LOP3.LUT R2, R14, 0xffff0000, RZ, 0xc0, !PT ;  /* 0xffff00000e027812 */ /* 0x000fe400078ec0ff */
[----:B------:R-:W-:Y:S02]  /*12010*/  LOP3.LUT R3, R18, 0xffff0000, RZ, 0xc0, !PT ;  /* 0xffff000012037812 */ /* 0x000fe400078ec0ff */
[----:B------:R-:W-:Y:S01]  /*12020*/  LOP3.LUT R14, R23, 0xffff0000, RZ, 0xc0, !PT ;  /* 0xffff0000170e7812 */ /* 0x000fe200078ec0ff */
[C---:B------:R-:W-:Y:S02]  /*12030*/  FMUL.FTZ R4, R2.reuse, R17 ;  /* 0x0000001102047220 */ /* 0x040fe40000410000 */
[----:B------:R-:W-:-:S02]  /*12040*/  FMUL.FTZ R2, R2, R5 ;  /* 0x0000000502027220 */ /* 0x000fc40000410000 */
[C---:B------:R-:W-:Y:S02]  /*12050*/  FFMA.FTZ R6, R3.reuse, R5, -R4 ;  /* 0x0000000503067223 */ /* 0x040fe40000010804 */
[----:B------:R-:W-:Y:S01]  /*12060*/  FFMA.FTZ R5, R3, R17, R2 ;  /* 0x0000001103057223 */ /* 0x000fe20000010002 */
[----:B------:R-:W-:Y:S02]  /*12070*/  LOP3.LUT R3, R15, 0xffff0000, RZ, 0xc0, !PT ;  /* 0xffff00000f037812 */ /* 0x000fe400078ec0ff */
[----:B------:R-:W-:Y:S02]  /*12080*/  LOP3.LUT R15, R21, 0xffff0000, RZ, 0xc0, !PT ;  /* 0xffff0000150f7812 */ /* 0x000fe400078ec0ff */
[----:B------:R-:W-:Y:S02]  /*12090*/  LOP3.LUT R2, R19, 0xffff0000, RZ, 0xc0, !PT ;  /* 0xffff000013027812 */ /* 0x000fe400078ec0ff */
[----:B------:R-:W-:Y:S01]  /*120a0*/  F2FP.BF16.PACK_AB R17, R13, R28 ;  /* 0x0000001c0d11723e */ /* 0x000fe200000010ff */
[C---:B------:R-:W-:Y:S01]  /*120b0*/  FMUL.FTZ R4, R3.reuse, R15 ;  /* 0x0000000f03047220 */ /* 0x040fe20000410000 */
[----:B------:R-:W-:Y:S01]  /*120c0*/  F2FP.BF16.PACK_AB R18, R6, R10 ;  /* 0x0000000a0612723e */ /* 0x000fe200000010ff */
[----:B------:R-:W-:Y:S01]  /*120d0*/  FMUL.FTZ R3, R3, R14 ;  /* 0x0000000e03037220 */ /* 0x000fe20000410000 */
[----:B------:R-:W-:Y:S01]  /*120e0*/  F2FP.BF16.PACK_AB R13, R11, R26 ;  /* 0x0000001a0b0d723e */ /* 0x000fe200000010ff */
[C---:B------:R-:W-:Y:S01]  /*120f0*/  FFMA.FTZ R4, R2.reuse, R14, -R4 ;  /* 0x0000000e02047223 */ /* 0x040fe20000010804 */
[----:B------:R-:W-:Y:S01]  /*12100*/  F2FP.BF16.PACK_AB R14, R5, R9 ;  /* 0x00000009050e723e */ /* 0x000fe200000010ff */
[----:B------:R-:W-:-:S03]  /*12110*/  FFMA.FTZ R3, R2, R15, R3 ;  /* 0x0000000f02037223 */ /* 0x000fc60000010003 */
[----:B------:R-:W-:Y:S02]  /*12120*/  F2FP.BF16.PACK_AB R19, R4, R27 ;  /* 0x0000001b0413723e */ /* 0x000fe400000010ff */
[----:B------:R-:W-:-:S03]  /*12130*/  F2FP.BF16.PACK_AB R15, R3, R25 ;  /* 0x00000019030f723e */ /* 0x000fc600000010ff */
[----:B------:R1:W-:Y:S04]  /*12140*/  STS.128 [R32], R16 ;  /* 0x0000001020007388 */ /* 0x0003e80000000c00 */
[----:B------:R1:W-:Y:S02]  /*12150*/  STS.128 [R24+0x10080], R12 ;  /* 0x0100800c18007388 */ /* 0x0003e40000000c00 */
.L_x_3062:
[----:B------:R-:W-:Y:S05]  /*12160*/  BSYNC B0 ;  /* 0x0000000000007941 */ /* 0x000fea0003800000 */
.L_x_3061:
[----:B------:R-:W-:-:S13]  /*12170*/  ISETP.GE.AND P0, PT, R142, c[0x0][0x27c], PT ;  /* 0x00009f008e007a0c */ /* 0x000fda0003f06270 */
[----:B------:R-:W-:Y:S05]  /*12180*/  @P0 BRA `(.L_x_3060) ;  /* 0x0000069000000947 */ /* 0x000fea0003800000 */
[----:B------:R-:W2:Y:S04]  /*12190*/  LDL R3, [R1+0xe0] ;  /* 0x0000e00001037983 */ /* 0x000ea80000100800 */
[----:B------:R-:W3:Y:S01]  /*121a0*/  LDL R29, [R1+0xf4] ;  /* 0x0000f400011d7983 */ /* 0x000ee20000100800 */
[----:B------:R-:W-:Y:S01]  /*121b0*/  IMAD.MOV.U32 R2, RZ, RZ, c[0x0][0x27c] ;  /* 0x00009f00ff027624 */ /* 0x000fe200078e00ff */
[----:B------:R-:W-:Y:S02]  /*121c0*/  SHF.R.U32.HI R10, RZ, 0x10, R53 ;  /* 0x00000010ff0a7819 */ /* 0x000fe40000011635 */
[----:B------:R-:W-:-:S04]  /*121d0*/  SHF.R.U32.HI R9, RZ, 0x10, R57 ;  /* 0x00000010ff097819 */ /* 0x000fc80000011639 */
[----:B------:R-:W-:Y:S02]  /*121e0*/  PRMT R9, R101, 0x5432, R9 ;  /* 0x0000543265097816 */ /* 0x000fe40000000009 */
[----:B--2---:R-:W-:-:S04]  /*121f0*/  LEA.HI R2, R2, R3, RZ, 0x1d ;  /* 0x0000000302027211 */ /* 0x004fc800078fe8ff */
[----:B------:R-:W-:Y:S01]  /*12200*/  SHF.R.S32.HI R3, RZ, 0x1f, R2 ;  /* 0x0000001fff037819 */ /* 0x000fe20000011402 */
[----:B------:R-:W-:Y:S01]  /*12210*/  IMAD.SHL.U32 R4, R2, 0x8, RZ ;  /* 0x0000000802047824 */ /* 0x000fe200078e00ff */
[----:B-1-3--:R-:W1:Y:S02]  /*12220*/  LDS.128 R16, [R29] ;  /* 0x000000001d107984 */ /* 0x00ae640000000c00 */
[----:B------:R-:W-:Y:S02]  /*12230*/  LEA.HI R2, R3, R2, RZ, 0x3 ;  /* 0x0000000203027211 */ /* 0x000fe400078f18ff */
[----:B------:R-:W-:-:S03]  /*12240*/  LOP3.LUT R3, R250, 0x38, R4, 0xf8, !PT ;  /* 0x00000038fa037812 */ /* 0x000fc600078ef804 */
[----:B------:R-:W-:Y:S01]  /*12250*/  IMAD.SHL.U32 R2, R2, 0x400, RZ ;  /* 0x0000040002027824 */ /* 0x000fe200078e00ff */
[----:B------:R-:W-:-:S04]  /*12260*/  LOP3.LUT R3, R3, R31, RZ, 0x3c, !PT ;  /* 0x0000001f03037212 */ /* 0x000fc800078e3cff */
[----:B------:R-:W-:-:S04]  /*12270*/  LOP3.LUT R2, R2, 0x7fffe000, RZ, 0xc0, !PT ;  /* 0x7fffe00002027812 */ /* 0x000fc800078ec0ff */
[----:B------:R-:W-:Y:S02]  /*12280*/  IADD3 R2, R3, R2, R8 ;  /* 0x0000000203027210 */ /* 0x000fe40007ffe008 */
[----:B------:R-:W-:-:S03]  /*12290*/  SHF.R.U64 R3, R52, 0x10, R53 ;  /* 0x0000001034037819 */ /* 0x000fc60000001235 */
[----:B------:R-:W-:Y:S01]  /*122a0*/  IMAD.SHL.U32 R22, R2, 0x2, RZ ;  /* 0x0000000202167824 */ /* 0x000fe200078e00ff */
[----:B------:R-:W-:Y:S02]  /*122b0*/  SHF.R.U64 R2, R56, 0x10, R57 ;  /* 0x0000001038027819 */ /* 0x000fe40000001239 */
[C---:B------:R-:W-:Y:S02]  /*122c0*/  PRMT R4, R100.reuse, 0x5410, R3 ;  /* 0x0000541064047816 */ /* 0x040fe40000000003 */
[----:B------:R-:W2:Y:S01]  /*122d0*/  LDS.128 R12, [R22+0x10080] ;  /* 0x01008000160c7984 */ /* 0x000ea20000000c00 */
[----:B------:R-:W-:Y:S02]  /*122e0*/  PRMT R5, R100, 0x5432, R2 ;  /* 0x0000543264057816 */ /* 0x000fe40000000002 */
[----:B------:R-:W-:-:S03]  /*122f0*/  IMAD.U32 R11, R4, 0x10000, RZ ;  /* 0x00010000040b7824 */ /* 0x000fc600078e00ff */
[----:B------:R-:W-:Y:S02]  /*12300*/  IMAD.U32 R20, R5, 0x10000, RZ ;  /* 0x0001000005147824 */ /* 0x000fe400078e00ff */
[----:B-1----:R-:W-:Y:S01]  /*12310*/  IMAD.U32 R3, R16, 0x10000, RZ ;  /* 0x0001000010037824 */ /* 0x002fe200078e00ff */
[----:B--2---:R-:W-:-:S05]  /*12320*/  SHF.L.U32 R2, R12, 0x10, RZ ;  /* 0x000000100c027819 */ /* 0x004fca00000006ff */
        /* <DEDUP_REMOVED lines=15> */
[C---:B------:R-:W-:Y:S01]  /*12420*/  PRMT R10, R102.reuse, 0x5410, R3 ;  /* 0x00005410660a7816 */ /* 0x040fe20000000003 */
[----:B------:R-:W-:Y:S01]  /*12430*/  IMAD.U32 R3, R19, 0x10000, RZ ;  /* 0x0001000013037824 */ /* 0x000fe200078e00ff */
[----:B------:R-:W-:Y:S02]  /*12440*/  PRMT R11, R102, 0x5432, R2 ;  /* 0x00005432660b7816 */ /* 0x000fe40000000002 */
[----:B------:R-:W-:Y:S01]  /*12450*/  SHF.L.U32 R2, R15, 0x10, RZ ;  /* 0x000000100f027819 */ /* 0x000fe200000006ff */
[C---:B------:R-:W-:Y:S01]  /*12460*/  IMAD.U32 R21, R10.reuse, 0x10000, RZ ;  /* 0x000100000a157824 */ /* 0x040fe200078e00ff */
[----:B------:R-:W-:Y:S01]  /*12470*/  LOP3.LUT R10, R10, 0xffff0000, RZ, 0xc0, !PT ;  /* 0xffff00000a0a7812 */ /* 0x000fe200078ec0ff */
[C---:B------:R-:W-:Y:S01]  /*12480*/  IMAD.U32 R23, R11.reuse, 0x10000, RZ ;  /* 0x000100000b177824 */ /* 0x040fe200078e00ff */
[----:B------:R-:W-:Y:S01]  /*12490*/  LOP3.LUT R11, R11, 0xffff0000, RZ, 0xc0, !PT ;  /* 0xffff00000b0b7812 */ /* 0x000fe200078ec0ff */
        /* <DEDUP_REMOVED lines=8> */
[----:B------:R-:W-:Y:S01]  /*12520*/  SHF.R.U64 R12, R54, 0x10, R55 ;  /* 0x00000010360c7819 */ /* 0x000fe20000001237 */
[----:B------:R-:W-:-:S02]  /*12530*/  FMUL.FTZ R4, R2, R5 ;  /* 0x0000000502047220 */ /* 0x000fc40000410000 */
[-C--:B------:R-:W-:Y:S02]  /*12540*/  FMUL.FTZ R2, R2, R20.reuse ;  /* 0x0000001402027220 */ /* 0x080fe40000410000 */
[C---:B------:R-:W-:Y:S02]  /*12550*/  FFMA.FTZ R16, R3.reuse, R20, -R4 ;  /* 0x0000001403107223 */ /* 0x040fe40000010804 */
[----:B------:R-:W-:Y:S01]  /*12560*/  FFMA.FTZ R21, R3, R5, R2 ;  /* 0x0000000503157223 */ /* 0x000fe20000010002 */
[----:B------:R-:W-:Y:S02]  /*12570*/  LOP3.LUT R3, R13, 0xffff0000, RZ, 0xc0, !PT ;  /* 0xffff00000d037812 */ /* 0x000fe400078ec0ff */
[----:B------:R-:W-:Y:S02]  /*12580*/  LOP3.LUT R13, R6, 0xffff0000, RZ, 0xc0, !PT ;  /* 0xffff0000060d7812 */ /* 0x000fe400078ec0ff */
[----:B------:R-:W-:Y:S02]  /*12590*/  LOP3.LUT R6, R9, 0xffff0000, RZ, 0xc0, !PT ;  /* 0xffff000009067812 */ /* 0x000fe400078ec0ff */
[----:B------:R-:W-:Y:S01]  /*125a0*/  LOP3.LUT R2, R17, 0xffff0000, RZ, 0xc0, !PT ;  /* 0xffff000011027812 */ /* 0x000fe200078ec0ff */
[CC--:B------:R-:W-:Y:S01]  /*125b0*/  FMUL.FTZ R4, R3.reuse, R13.reuse ;  /* 0x0000000d03047220 */ /* 0x0c0fe20000410000 */
[----:B------:R-:W-:Y:S01]  /*125c0*/  SHF.R.U64 R5, R58, 0x10, R59 ;  /* 0x000000103a057819 */ /* 0x000fe2000000123b */
[----:B------:R-:W-:Y:S01]  /*125d0*/  FMUL.FTZ R3, R3, R6 ;  /* 0x0000000603037220 */ /* 0x000fe20000410000 */
[----:B------:R-:W-:Y:S01]  /*125e0*/  F2FP.BF16.PACK_AB R16, R16, R28 ;  /* 0x0000001c1010723e */ /* 0x000fe200000010ff */
[----:B------:R-:W-:Y:S01]  /*125f0*/  FFMA.FTZ R17, R2, R6, -R4 ;  /* 0x0000000602117223 */ /* 0x000fe20000010804 */
[----:B------:R-:W-:Y:S01]  /*12600*/  SHF.L.U32 R4, R14, 0x10, RZ ;  /* 0x000000100e047819 */ /* 0x000fe200000006ff */
[----:B------:R-:W-:Y:S01]  /*12610*/  FFMA.FTZ R13, R2, R13, R3 ;  /* 0x0000000d020d7223 */ /* 0x000fe20000010003 */
[----:B------:R-:W-:-:S02]  /*12620*/  PRMT R2, R103, 0x5410, R12 ;  /* 0x0000541067027816 */ /* 0x000fc4000000000c */
[----:B------:R-:W-:Y:S01]  /*12630*/  PRMT R3, R103, 0x5432, R5 ;  /* 0x0000543267037816 */ /* 0x000fe20000000005 */
[----:B------:R-:W-:Y:S01]  /*12640*/  IMAD.U32 R5, R18, 0x10000, RZ ;  /* 0x0001000012057824 */ /* 0x000fe200078e00ff */
[----:B------:R-:W-:Y:S01]  /*12650*/  F2FP.BF16.PACK_AB R17, R17, R26 ;  /* 0x0000001a1111723e */ /* 0x000fe200000010ff */
[----:B------:R-:W-:Y:S01]  /*12660*/  IMAD.U32 R12, R2, 0x10000, RZ ;  /* 0x00010000020c7824 */ /* 0x000fe200078e00ff */
[----:B------:R-:W-:Y:S01]  /*12670*/  F2FP.BF16.PACK_AB R13, R13, R25 ;  /* 0x000000190d0d723e */ /* 0x000fe200000010ff */
        /* <DEDUP_REMOVED lines=12> */
[C---:B------:R-:W-:Y:S02]  /*12740*/  FFMA.FTZ R6, R3.reuse, R6, -R4 ;  /* 0x0000000603067223 */ /* 0x040fe40000010804 */
[----:B------:R-:W-:Y:S01]  /*12750*/  FFMA.FTZ R5, R3, R5, R2 ;  /* 0x0000000503057223 */ /* 0x000fe20000010002 */
[----:B------:R-:W-:-:S02]  /*12760*/  LOP3.LUT R3, R15, 0xffff0000, RZ, 0xc0, !PT ;  /* 0xffff00000f037812 */ /* 0x000fc400078ec0ff */
[----:B------:R-:W-:Y:S02]  /*12770*/  LOP3.LUT R2, R19, 0xffff0000, RZ, 0xc0, !PT ;  /* 0xffff000013027812 */ /* 0x000fe400078ec0ff */
[----:B------:R-:W-:Y:S01]  /*12780*/  F2FP.BF16.PACK_AB R18, R6, R20 ;  /* 0x000000140612723e */ /* 0x000fe200000010ff */
[-C--:B------:R-:W-:Y:S01]  /*12790*/  FMUL.FTZ R4, R3, R10.reuse ;  /* 0x0000000a03047220 */ /* 0x080fe20000410000 */
[----:B------:R-:W-:Y:S01]  /*127a0*/  F2FP.BF16.PACK_AB R14, R5, R9 ;  /* 0x00000009050e723e */ /* 0x000fe200000010ff */
[-C--:B------:R-:W-:Y:S02]  /*127b0*/  FMUL.FTZ R3, R3, R11.reuse ;  /* 0x0000000b03037220 */ /* 0x080fe40000410000 */
[C---:B------:R-:W-:Y:S02]  /*127c0*/  FFMA.FTZ R4, R2.reuse, R11, -R4 ;  /* 0x0000000b02047223 */ /* 0x040fe40000010804 */
[----:B------:R-:W-:-:S03]  /*127d0*/  FFMA.FTZ R3, R2, R10, R3 ;  /* 0x0000000a02037223 */ /* 0x000fc60000010003 */
[----:B------:R-:W-:Y:S02]  /*127e0*/  F2FP.BF16.PACK_AB R19, R4, R24 ;  /* 0x000000180413723e */ /* 0x000fe400000010ff */
[----:B------:R-:W-:-:S03]  /*127f0*/  F2FP.BF16.PACK_AB R15, R3, R23 ;  /* 0x00000017030f723e */ /* 0x000fc600000010ff */
[----:B------:R1:W-:Y:S04]  /*12800*/  STS.128 [R29], R16 ;  /* 0x000000101d007388 */ /* 0x0003e80000000c00 */
[----:B------:R1:W-:Y:S02]  /*12810*/  STS.128 [R22+0x10080], R12 ;  /* 0x0100800c16007388 */ /* 0x0003e40000000c00 */
.L_x_3060:
[----:B------:R-:W-:Y:S05]  /*12820*/  BSYNC B1 ;  /* 0x0000000000017941 */ /* 0x000fea0003800000 */
.L_x_3059:
        /* <DEDUP_REMOVED lines=20> */
[----:B------:R-:W-:Y:S02]  /*12970*/  PRMT R21, R104, 0x5432, R6 ;  /* 0x0000543268157816 */ /* 0x000fe40000000006 */
[----:B------:R-:W-:Y:S01]  /*12980*/  SHF.R.S32.HI R4, RZ, 0x1f, R2 ;  /* 0x0000001fff047819 */ /* 0x000fe20000011402 */
[----:B------:R-:W-:Y:S01]  /*12990*/  IMAD.SHL.U32 R3, R2, 0x8, RZ ;  /* 0x0000000802037824 */ /* 0x000fe200078e00ff */
[----:B------:R-:W-:Y:S02]  /*129a0*/  SHF.R.U32.HI R9, RZ, 0x10, R65 ;  /* 0x00000010ff097819 */ /* 0x000fe40000011641 */
[----:B------:R-:W-:Y:S02]  /*129b0*/  LEA.HI R2, R4, R2, RZ, 0x3 ;  /* 0x0000000204027211 */ /* 0x000fe400078f18ff */
[----:B------:R-:W-:Y:S02]  /*129c0*/  LOP3.LUT R3, R40, 0x38, R3, 0xf8, !PT ;  /* 0x0000003828037812 */ /* 0x000fe400078ef803 */
[----:B------:R-:W-:Y:S01]  /*129d0*/  SHF.R.U64 R10, R66, 0x10, R67 ;  /* 0x00000010420a7819 */ /* 0x000fe20000001243 */
[----:B------:R-:W-:Y:S01]  /*129e0*/  IMAD.SHL.U32 R2, R2, 0x400, RZ ;  /* 0x0000040002027824 */ /* 0x000fe200078e00ff */
[----:B------:R-:W-:-:S02]  /*129f0*/  LOP3.LUT R3, R3, R39, RZ, 0x3c, !PT ;  /* 0x0000002703037212 */ /* 0x000fc400078e3cff */
[----:B------:R-:W-:Y:S02]  /*12a00*/  PRMT R28, R105, 0x5410, R11 ;  /* 0x00005410691c7816 */ /* 0x000fe4000000000b */
[----:B------:R-:W-:Y:S02]  /*12a10*/  LOP3.LUT R2, R2, 0x7fffe000, RZ, 0xc0, !PT ;  /* 0x7fffe00002027812 */ /* 0x000fe400078ec0ff */
[----:B------:R-:W-:Y:S01]  /*12a20*/  SHF.R.U64 R4, R62, 0x10, R63 ;  /* 0x000000103e047819 */ /* 0x000fe2000000123f */
[----:B-1----:R-:W-:Y:S01]  /*12a30*/  IMAD.U32 R36, R28, 0x10000, RZ ;  /* 0x000100001c247824 */ /* 0x002fe200078e00ff */
[----:B-----5:R-:W-:Y:S02]  /*12a40*/  IADD3 R2, R3, R2, R38 ;  /* 0x0000000203027210 */ /* 0x020fe40007ffe026 */
[----:B------:R-:W-:Y:S02]  /*12a50*/  SHF.R.U32.HI R3, RZ, 0x10, R61 ;  /* 0x00000010ff037819 */ /* 0x000fe4000001163d */
[----:B------:R-:W-:Y:S01]  /*12a60*/  SHF.R.U32.HI R5, RZ, 0x10, R63 ;  /* 0x00000010ff057819 */ /* 0x000fe2000001163f */
[----:B------:R-:W-:Y:S01]  /*12a70*/  IMAD.SHL.U32 R33, R2, 0x2, RZ ;  /* 0x0000000202217824 */ /* 0x000fe200078e00ff */
[----:B------:R-:W-:-:S02]  /*12a80*/  SHF.R.U64 R2, R60, 0x10, R61 ;  /* 0x000000103c027819 */ /* 0x000fc4000000123d */
[----:B------:R-:W-:Y:S02]  /*12a90*/  PRMT R20, R104, 0x5410, R9 ;  /* 0x0000541068147816 */ /* 0x000fe40000000009 */
[----:B------:R-:W1:Y:S01]  /*12aa0*/  LDS.128 R12, [R33+0x10080] ;  /* 0x01008000210c7984 */ /* 0x000e620000000c00 */
[C---:B------:R-:W-:Y:S02]  /*12ab0*/  PRMT R23, R106.reuse, 0x5432, R2 ;  /* 0x000054326a177816 */ /* 0x040fe40000000002 */
[----:B------:R-:W-:Y:S02]  /*12ac0*/  PRMT R29, R105, 0x5432, R10 ;  /* 0x00005432691d7816 */ /* 0x000fe4000000000a */
[----:B------:R-:W-:Y:S02]  /*12ad0*/  PRMT R22, R106, 0x5410, R3 ;  /* 0x000054106a167816 */ /* 0x000fe40000000003 */
[C---:B------:R-:W-:Y:S02]  /*12ae0*/  PRMT R31, R107.reuse, 0x5432, R4 ;  /* 0x000054326b1f7816 */ /* 0x040fe40000000004 */
[----:B------:R-:W-:Y:S01]  /*12af0*/  PRMT R30, R107, 0x5410, R5 ;  /* 0x000054106b1e7816 */ /* 0x000fe20000000005 */
[C---:B-1----:R-:W-:Y:S01]  /*12b00*/  IMAD.U32 R11, R12.reuse, 0x10000, RZ ;  /* 0x000100000c0b7824 */ /* 0x042fe200078e00ff */
[----:B------:R-:W-:Y:S01]  /*12b10*/  SHF.L.U32 R9, R13, 0x10, RZ ;  /* 0x000000100d097819 */ /* 0x000fe200000006ff */
[----:B------:R-:W-:Y:S01]  /*12b20*/  IMAD.U32 R3, R15, 0x10000, RZ ;  /* 0x000100000f037824 */ /* 0x000fe200078e00ff */
[----:B------:R-:W-:-:S02]  /*12b30*/  LOP3.LUT R10, R12, 0xffff0000, RZ, 0xc0, !PT ;  /* 0xffff00000c0a7812 */ /* 0x000fc400078ec0ff */
[----:B------:R-:W-:Y:S01]  /*12b40*/  LOP3.LUT R6, R13, 0xffff0000, RZ, 0xc0, !PT ;  /* 0xffff00000d067812 */ /* 0x000fe200078ec0ff */
[----:B------:R-:W-:Y:S01]  /*12b50*/  IMAD.U32 R13, R23, 0x10000, RZ ;  /* 0x00010000170d7824 */ /* 0x000fe200078e00ff */
[C---:B------:R-:W-:Y:S02]  /*12b60*/  SHF.L.U32 R5, R14.reuse, 0x10, RZ ;  /* 0x000000100e057819 */ /* 0x040fe400000006ff */
[----:B------:R-:W-:Y:S01]  /*12b70*/  LOP3.LUT R4, R14, 0xffff0000, RZ, 0xc0, !PT ;  /* 0xffff00000e047812 */ /* 0x000fe200078ec0ff */
[----:B------:R-:W-:Y:S01]  /*12b80*/  IMAD.U32 R14, R20, 0x10000, RZ ;  /* 0x00010000140e7824 */ /* 0x000fe200078e00ff */
[----:B------:R-:W-:Y:S02]  /*12b90*/  LOP3.LUT R2, R15, 0xffff0000, RZ, 0xc0, !PT ;  /* 0xffff00000f027812 */ /* 0x000fe400078ec0ff */
[----:B------:R-:W-:Y:S02]  /*12ba0*/  SHF.L.U32 R15, R30, 0x10, RZ ;  /* 0x000000101e0f7819 */ /* 0x000fe400000006ff */
[----:B------:R-:W-:Y:S01]  /*12bb0*/  LOP3.LUT R20, R20, 0xffff0000, RZ, 0xc0, !PT ;  /* 0xffff000014147812 */ /* 0x000fe200078ec0ff */
[----:B---3--:R-:W1:Y:S02]  /*12bc0*/  LDS.128 R16, [R37] ;  /* 0x0000000025107984 */ /* 0x008e640000000c00 */
[C---:B-1----:R-:W-:Y:S01]  /*12bd0*/  IMAD.U32 R25, R16.reuse, 0x10000, RZ ;  /* 0x0001000010197824 */ /* 0x042fe200078e00ff */
[----:B------:R-:W-:Y:S01]  /*12be0*/  LOP3.LUT R27, R16, 0xffff0000, RZ, 0xc0, !PT ;  /* 0xffff0000101b7812 */ /* 0x000fe200078ec0ff */
[C---:B------:R-:W-:Y:S01]  /*12bf0*/  IMAD.U32 R26, R18.reuse, 0x10000, RZ ;  /* 0x00010000121a7824 */ /* 0x040fe200078e00ff */
[----:B------:R-:W-:Y:S01]  /*12c00*/  LOP3.LUT R32, R18, 0xffff0000, RZ, 0xc0, !PT ;  /* 0xffff000012207812 */ /* 0x000fe200078ec0ff */
[C---:B------:R-:W-:Y:S01]  /*12c10*/  IMAD.U32 R16, R19.reuse, 0x10000, RZ ;  /* 0x0001000013107824 */ /* 0x040fe200078e00ff */
[----:B------:R-:W-:Y:S01]  /*12c20*/  LOP3.LUT R18, R19, 0xffff0000, RZ, 0xc0, !PT ;  /* 0xffff000013127812 */ /* 0x000fe200078ec0ff */
[----:B------:R-:W-:Y:S01]  /*12c30*/  IMAD.U32 R19, R21, 0x10000, RZ ;  /* 0x0001000015137824 */ /* 0x000fe200078e00ff */
[----:B------:R-:W-:-:S02]  /*12c40*/  SHF.L.U32 R24, R17, 0x10, RZ ;  /* 0x0000001011187819 */ /* 0x000fc400000006ff */
[----:B------:R-:W-:Y:S01]  /*12c50*/  LOP3.LUT R17, R17, 0xffff0000, RZ, 0xc0, !PT ;  /* 0xffff000011117812 */ /* 0x000fe200078ec0ff */
[C---:B------:R-:W-:Y:S02]  /*12c60*/  FMUL.FTZ R12, R11.reuse, R19 ;  /* 0x000000130b0c7220 */ /* 0x040fe40000410000 */
[-C--:B------:R-:W-:Y:S02]  /*12c70*/  FMUL.FTZ R11, R11, R13.reuse ;  /* 0x0000000d0b0b7220 */ /* 0x080fe40000410000 */
[----:B------:R-:W-:Y:S02]  /*12c80*/  FFMA.FTZ R35, R25, R13, -R12 ;  /* 0x0000000d19237223 */ /* 0x000fe4000001080c */
[----:B------:R-:W-:Y:S02]  /*12c90*/  IMAD.U32 R13, R22, 0x10000, RZ ;  /* 0x00010000160d7824 */ /* 0x000fe400078e00ff */
[----:B------:R-:W-:Y:S02]  /*12ca0*/  FMUL.FTZ R12, R9, R14 ;  /* 0x0000000e090c7220 */ /* 0x000fe40000410000 */
[----:B------:R-:W-:-:S02]  /*12cb0*/  FFMA.FTZ R34, R25, R19, R11 ;  /* 0x0000001319227223 */ /* 0x000fc4000001000b */
[-C--:B------:R-:W-:Y:S02]  /*12cc0*/  FMUL.FTZ R11, R9, R13.reuse ;  /* 0x0000000d090b7220 */ /* 0x080fe40000410000 */
[----:B------:R-:W-:Y:S01]  /*12cd0*/  FFMA.FTZ R25, R24, R13, -R12 ;  /* 0x0000000d18197223 */ /* 0x000fe2000001080c */
[----:B------:R-:W-:Y:S01]  /*12ce0*/  LOP3.LUT R12, R21, 0xffff0000, RZ, 0xc0, !PT ;  /* 0xffff0000150c7812 */ /* 0x000fe200078ec0ff */
[----:B------:R-:W-:Y:S01]  /*12cf0*/  FMUL.FTZ R9, R3, R36 ;  /* 0x0000002403097220 */ /* 0x000fe20000410000 */
[----:B------:R-:W-:Y:S01]  /*12d00*/  LOP3.LUT R21, R29, 0xffff0000, RZ, 0xc0, !PT ;  /* 0xffff00001d157812 */ /* 0x000fe200078ec0ff */
[-C--:B------:R-:W-:Y:S02]  /*12d10*/  FMUL.FTZ R3, R3, R15.reuse ;  /* 0x0000000f03037220 */ /* 0x080fe40000410000 */
[----:B------:R-:W-:Y:S01]  /*12d20*/  FFMA.FTZ R19, R16, R15, -R9 ;  /* 0x0000000f10137223 */ /* 0x000fe20000010809 */
[----:B------:R-:W-:Y:S01]  /*12d30*/  LOP3.LUT R9, R23, 0xffff0000, RZ, 0xc0, !PT ;  /* 0xffff000017097812 */ /* 0x000fe200078ec0ff */
[----:B------:R-:W-:Y:S01]  /*12d40*/  FFMA.FTZ R14, R24, R14, R11 ;  /* 0x0000000e180e7223 */ /* 0x000fe2000001000b */
[----:B------:R-:W-:Y:S01]  /*12d50*/  LOP3.LUT R11, R22, 0xffff0000, RZ, 0xc0, !PT ;  /* 0xffff0000160b7812 */ /* 0x000fe200078ec0ff */
[----:B------:R-:W-:-:S02]  /*12d60*/  FFMA.FTZ R15, R16, R36, R3 ;  /* 0x00000024100f7223 */ /* 0x000fc40000010003 */
[C---:B------:R-:W-:Y:S02]  /*12d70*/  FMUL.FTZ R3, R10.reuse, R12 ;  /* 0x0000000c0a037220 */ /* 0x040fe40000410000 */
[----:B------:R-:W-:Y:S02]  /*12d80*/  IMAD.U32 R22, R29, 0x10000, RZ ;  /* 0x000100001d167824 */ /* 0x000fe400078e00ff */
[-C--:B------:R-:W-:Y:S02]  /*12d90*/  FMUL.FTZ R10, R10, R9.reuse ;  /* 0x000000090a0a7220 */ /* 0x080fe40000410000 */
[----:B------:R-:W-:Y:S02]  /*12da0*/  FFMA.FTZ R13, R27, R9, -R3 ;  /* 0x000000091b0d7223 */ /* 0x000fe40000010803 */
[C---:B------:R-:W-:Y:S02]  /*12db0*/  FMUL.FTZ R9, R6.reuse, R20 ;  /* 0x0000001406097220 */ /* 0x040fe40000410000 */
[----:B------:R-:W-:-:S02]  /*12dc0*/  FMUL.FTZ R3, R6, R11 ;  /* 0x0000000b06037220 */ /* 0x000fc40000410000 */
[----:B------:R-:W-:Y:S02]  /*12dd0*/  IMAD.U32 R16, R31, 0x10000, RZ ;  /* 0x000100001f107824 */ /* 0x000fe400078e00ff */
[----:B------:R-:W-:Y:S02]  /*12de0*/  FMUL.FTZ R6, R5, R22 ;  /* 0x0000001605067220 */ /* 0x000fe40000410000 */
[----:B------:R-:W-:Y:S02]  /*12df0*/  FFMA.FTZ R12, R27, R12, R10 ;  /* 0x0000000c1b0c7223 */ /* 0x000fe4000001000a */
[C---:B------:R-:W-:Y:S02]  /*12e00*/  FFMA.FTZ R11, R17.reuse, R11, -R9 ;  /* 0x0000000b110b7223 */ /* 0x040fe40000010809 */
[----:B------:R-:W-:Y:S01]  /*12e10*/  FFMA.FTZ R10, R17, R20, R3 ;  /* 0x00000014110a7223 */ /* 0x000fe20000010003 */
[----:B------:R-:W-:Y:S01]  /*12e20*/  LOP3.LUT R20, R28, 0xffff0000, RZ, 0xc0, !PT ;  /* 0xffff00001c147812 */ /* 0x000fe200078ec0ff */
[-C--:B------:R-:W-:Y:S01]  /*12e30*/  FMUL.FTZ R3, R5, R16.reuse ;  /* 0x0000001005037220 */ /* 0x080fe20000410000 */
[----:B------:R-:W-:Y:S01]  /*12e40*/  LOP3.LUT R17, R31, 0xffff0000, RZ, 0xc0, !PT ;  /* 0xffff00001f117812 */ /* 0x000fe200078ec0ff */
[----:B------:R-:W-:Y:S01]  /*12e50*/  FFMA.FTZ R9, R26, R16, -R6 ;  /* 0x000000101a097223 */ /* 0x000fe20000010806 */
[----:B------:R-:W-:Y:S01]  /*12e60*/  LOP3.LUT R16, R30, 0xffff0000, RZ, 0xc0, !PT ;  /* 0xffff00001e107812 */ /* 0x000fe200078ec0ff */
[----:B------:R-:W-:Y:S01]  /*12e70*/  FFMA.FTZ R6, R26, R22, R3 ;  /* 0x000000161a067223 */ /* 0x000fe20000010003 */
[----:B------:R-:W-:Y:S01]  /*12e80*/  F2FP.BF16.PACK_AB R12, R12, R34 ;  /* 0x000000220c0c723e */ /* 0x000fe200000010ff */
[----:B------:R-:W-:-:S02]  /*12e90*/  FMUL.FTZ R5, R4, R21 ;  /* 0x0000001504057220 */ /* 0x000fc40000410000 */
[----:B------:R-:W-:Y:S02]  /*12ea0*/  FMUL.FTZ R3, R2, R20 ;  /* 0x0000001402037220 */ /* 0x000fe40000410000 */
[-C--:B------:R-:W-:Y:S02]  /*12eb0*/  FMUL.FTZ R4, R4, R17.reuse ;  /* 0x0000001104047220 */ /* 0x080fe40000410000 */
[-C--:B------:R-:W-:Y:S02]  /*12ec0*/  FMUL.FTZ R2, R2, R16.reuse ;  /* 0x0000001002027220 */ /* 0x080fe40000410000 */
        /* <DEDUP_REMOVED lines=13> */
.L_x_3066:
[----:B------:R-:W-:Y:S05]  /*12fa0*/  BSYNC B0 ;  /* 0x0000000000007941 */ /* 0x000fea0003800000 */
.L_x_3065:
[----:B------:R-:W-:-:S13]  /*12fb0*/  ISETP.GE.AND P0, PT, R142, c[0x0][0x27c], PT ;  /* 0x00009f008e007a0c */ /* 0x000fda0003f06270 */
[----:B------:R-:W-:Y:S05]  /*12fc0*/  @P0 BRA `(.L_x_3064) ;  /* 0x0000069000000947 */ /* 0x000fea0003800000 */
[----:B------:R-:W3:Y:S04]  /*12fd0*/  LDL R3, [R1+0xe0] ;  /* 0x0000e00001037983 */ /* 0x000ee80000100800 */
[----:B-1----:R-:W4:Y:S01]  /*12fe0*/  LDL R37, [R1+0xf0] ;  /* 0x0000f00001257983 */ /* 0x002f220000100800 */
[----:B------:R-:W-:Y:S01]  /*12ff0*/  IMAD.MOV.U32 R2, RZ, RZ, c[0x0][0x27c] ;  /* 0x00009f00ff027624 */ /* 0x000fe200078e00ff */
[----:B------:R-:W-:Y:S02]  /*13000*/  SHF.R.U64 R6, R76, 0x10, R77 ;  /* 0x000000104c067819 */ /* 0x000fe4000000124d */
[----:B------:R-:W-:Y:S02]  /*13010*/  SHF.R.U32.HI R11, RZ, 0x10, R79 ;  /* 0x00000010ff0b7819 */ /* 0x000fe4000001164f */
[----:B------:R-:W-:-:S02]  /*13020*/  PRMT R21, R108, 0x5432, R6 ;  /* 0x000054326c157816 */ /* 0x000fc40000000006 */
[----:B------:R-:W-:Y:S02]  /*13030*/  SHF.R.U32.HI R9, RZ, 0x10, R77 ;  /* 0x00000010ff097819 */ /* 0x000fe4000001164d */
[----:B------:R-:W-:Y:S02]  /*13040*/  SHF.R.U64 R10, R78, 0x10, R79 ;  /* 0x000000104e0a7819 */ /* 0x000fe4000000124f */
[C---:B------:R-:W-:Y:S02]  /*13050*/  PRMT R28, R109.reuse, 0x5410, R11 ;  /* 0x000054106d1c7816 */ /* 0x040fe4000000000b */
[----:B------:R-:W-:Y:S02]  /*13060*/  SHF.R.U32.HI R5, RZ, 0x10, R75 ;  /* 0x00000010ff057819 */ /* 0x000fe4000001164b */
[----:B------:R-:W-:Y:S01]  /*13070*/  PRMT R20, R108, 0x5410, R9 ;  /* 0x000054106c147816 */ /* 0x000fe20000000009 */
[----:B------:R-:W-:Y:S01]  /*13080*/  IMAD.U32 R36, R28, 0x10000, RZ ;  /* 0x000100001c247824 */ /* 0x000fe200078e00ff */
[----:B------:R-:W-:-:S02]  /*13090*/  PRMT R29, R109, 0x5432, R10 ;  /* 0x000054326d1d7816 */ /* 0x000fc4000000000a */
        /* <DEDUP_REMOVED lines=17> */
[----:B------:R-:W3:Y:S01]  /*131b0*/  LDS.128 R12, [R33+0x10080] ;  /* 0x01008000210c7984 */ /* 0x000ee20000000c00 */
[----:B------:R-:W-:Y:S01]  /*131c0*/  PRMT R23, R110, 0x5432, R2 ;  /* 0x000054326e177816 */ /* 0x000fe20000000002 */
        /* <DEDUP_REMOVED lines=9> */
[C---:B---3--:R-:W-:Y:S01]  /*13260*/  IMAD.U32 R11, R12.reuse, 0x10000, RZ ;  /* 0x000100000c0b7824 */ /* 0x048fe200078e00ff */
[----:B------:R-:W-:Y:S01]  /*13270*/  SHF.L.U32 R9, R13, 0x10, RZ ;  /* 0x000000100d097819 */ /* 0x000fe200000006ff */
[----:B------:R-:W-:Y:S01]  /*13280*/  IMAD.U32 R3, R15, 0x10000, RZ ;  /* 0x000100000f037824 */ /* 0x000fe200078e00ff */
[----:B------:R-:W-:Y:S01]  /*13290*/  LOP3.LUT R10, R12, 0xffff0000, RZ, 0xc0, !PT ;  /* 0xffff00000c0a7812 */ /* 0x000fe200078ec0ff */
[----:B------:R-:W-:Y:S01]  /*132a0*/  FMUL.FTZ R12, R11, R19 ;  /* 0x000000130b0c7220 */ /* 0x000fe20000410000 */
[----:B------:R-:W-:Y:S01]  /*132b0*/  LOP3.LUT R6, R13, 0xffff0000, RZ, 0xc0, !PT ;  /* 0xffff00000d067812 */ /* 0x000fe200078ec0ff */
[----:B------:R-:W-:Y:S01]  /*132c0*/  IMAD.U32 R13, R23, 0x10000, RZ ;  /* 0x00010000170d7824 */ /* 0x000fe200078e00ff */
[C---:B------:R-:W-:Y:S02]  /*132d0*/  SHF.L.U32 R5, R14.reuse, 0x10, RZ ;  /* 0x000000100e057819 */ /* 0x040fe400000006ff */
[----:B------:R-:W-:Y:S01]  /*132e0*/  LOP3.LUT R4, R14, 0xffff0000, RZ, 0xc0, !PT ;  /* 0xffff00000e047812 */ /* 0x000fe200078ec0ff */
[----:B------:R-:W-:Y:S01]  /*132f0*/  IMAD.U32 R14, R20, 0x10000, RZ ;  /* 0x00010000140e7824 */ /* 0x000fe200078e00ff */
[----:B------:R-:W-:Y:S01]  /*13300*/  LOP3.LUT R2, R15, 0xffff0000, RZ, 0xc0, !PT ;  /* 0xffff00000f027812 */ /* 0x000fe200078ec0ff */
[-C--:B------:R-:W-:Y:S01]  /*13310*/  FMUL.FTZ R11, R11, R13.reuse ;  /* 0x0000000d0b0b7220 */ /* 0x080fe20000410000 */
[----:B------:R-:W-:Y:S01]  /*13320*/  SHF.L.U32 R15, R30, 0x10, RZ ;  /* 0x000000101e0f7819 */ /* 0x000fe200000006ff */
[----:B------:R-:W-:Y:S01]  /*13330*/  FFMA.FTZ R35, R25, R13, -R12 ;  /* 0x0000000d19237223 */ /* 0x000fe2000001080c */
[----:B------:R-:W-:Y:S01]  /*13340*/  LOP3.LUT R20, R20, 0xffff0000, RZ, 0xc0, !PT ;  /* 0xffff000014147812 */ /* 0x000fe200078ec0ff */
[----:B------:R-:W-:-:S02]  /*13350*/  IMAD.U32 R13, R22, 0x10000, RZ ;  /* 0x00010000160d7824 */ /* 0x000fc400078e00ff */
[----:B------:R-:W-:Y:S02]  /*13360*/  FMUL.FTZ R12, R9, R14 ;  /* 0x0000000e090c7220 */ /* 0x000fe40000410000 */
[----:B------:R-:W-:Y:S02]  /*13370*/  FFMA.FTZ R34, R25, R19, R11 ;  /* 0x0000001319227223 */ /* 0x000fe4000001000b */
[-C--:B------:R-:W-:Y:S02]  /*13380*/  FMUL.FTZ R11, R9, R13.reuse ;  /* 0x0000000d090b7220 */ /* 0x080fe40000410000 */
[----:B------:R-:W-:Y:S01]  /*13390*/  FFMA.FTZ R25, R24, R13, -R12 ;  /* 0x0000000d18197223 */ /* 0x000fe2000001080c */
[----:B------:R-:W-:Y:S01]  /*133a0*/  LOP3.LUT R12, R21, 0xffff0000, RZ, 0xc0, !PT ;  /* 0xffff0000150c7812 */ /* 0x000fe200078ec0ff */
[----:B------:R-:W-:Y:S01]  /*133b0*/  FMUL.FTZ R9, R3, R36 ;  /* 0x0000002403097220 */ /* 0x000fe20000410000 */
[----:B------:R-:W-:Y:S01]  /*133c0*/  LOP3.LUT R21, R29, 0xffff0000, RZ, 0xc0, !PT ;  /* 0xffff00001d157812 */ /* 0x000fe200078ec0ff */
[----:B------:R-:W-:-:S02]  /*133d0*/  FMUL.FTZ R3, R3, R15 ;  /* 0x0000000f03037220 */ /* 0x000fc40000410000 */
[----:B------:R-:W-:Y:S01]  /*133e0*/  FFMA.FTZ R19, R16, R15, -R9 ;  /* 0x0000000f10137223 */ /* 0x000fe20000010809 */
[----:B------:R-:W-:Y:S01]  /*133f0*/  LOP3.LUT R9, R23, 0xffff0000, RZ, 0xc0, !PT ;  /* 0xffff000017097812 */ /* 0x000fe200078ec0ff */
[----:B------:R-:W-:Y:S01]  /*13400*/  FFMA.FTZ R14, R24, R14, R11 ;  /* 0x0000000e180e7223 */ /* 0x000fe2000001000b */
[----:B------:R-:W-:Y:S01]  /*13410*/  LOP3.LUT R11, R22, 0xffff0000, RZ, 0xc0, !PT ;  /* 0xffff0000160b7812 */ /* 0x000fe200078ec0ff */
[----:B------:R-:W-:Y:S02]  /*13420*/  FFMA.FTZ R15, R16, R36, R3 ;  /* 0x00000024100f7223 */ /* 0x000fe40000010003 */
[C---:B------:R-:W-:Y:S02]  /*13430*/  FMUL.FTZ R3, R10.reuse, R12 ;  /* 0x0000000c0a037220 */ /* 0x040fe40000410000 */
[----:B------:R-:W-:Y:S02]  /*13440*/  IMAD.U32 R22, R29, 0x10000, RZ ;  /* 0x000100001d167824 */ /* 0x000fe400078e00ff */
[----:B------:R-:W-:-:S02]  /*13450*/  FMUL.FTZ R10, R10, R9 ;  /* 0x000000090a0a7220 */ /* 0x000fc40000410000 */
[----:B------:R-:W-:Y:S02]  /*13460*/  FFMA.FTZ R13, R27, R9, -R3 ;  /* 0x000000091b0d7223 */ /* 0x000fe40000010803 */
[C---:B------:R-:W-:Y:S02]  /*13470*/  FMUL.FTZ R9, R6.reuse, R20 ;  /* 0x0000001406097220 */ /* 0x040fe40000410000 */
[----:B------:R-:W-:Y:S02]  /*13480*/  FMUL.FTZ R3, R6, R11 ;  /* 0x0000000b06037220 */ /* 0x000fe40000410000 */
[----:B------:R-:W-:Y:S02]  /*13490*/  IMAD.U32 R16, R31, 0x10000, RZ ;  /* 0x000100001f107824 */ /* 0x000fe400078e00ff */
[----:B------:R-:W-:Y:S02]  /*134a0*/  FMUL.FTZ R6, R5, R22 ;  /* 0x0000001605067220 */ /* 0x000fe40000410000 */
[----:B------:R-:W-:-:S02]  /*134b0*/  FFMA.FTZ R12, R27, R12, R10 ;  /* 0x0000000c1b0c7223 */ /* 0x000fc4000001000a */
        /* <DEDUP_REMOVED lines=26> */
.L_x_3064:
[----:B------:R-:W-:Y:S05]  /*13660*/  BSYNC B1 ;  /* 0x0000000000017941 */ /* 0x000fea0003800000 */
.L_x_3063:
        /* <DEDUP_REMOVED lines=31> */
[----:B------:R-:W-:Y:S01]  /*13860*/  IMAD.U32 R36, R28, 0x10000, RZ ;  /* 0x000100001c247824 */ /* 0x000fe200078e00ff */
        /* <DEDUP_REMOVED lines=24> */
[----:B----4-:R-:W1:Y:S02]  /*139f0*/  LDS.128 R16, [R37] ;  /* 0x0000000025107984 */ /* 0x010e640000000c00 */
        /* <DEDUP_REMOVED lines=61> */
.L_x_3068:
[----:B------:R-:W-:Y:S05]  /*13dd0*/  BSYNC B0 ;  /* 0x0000000000007941 */ /* 0x000fea0003800000 */
.L_x_3067:
[----:B------:R-:W-:-:S13]  /*13de0*/  ISETP.GE.AND P0, PT, R142, c[0x0][0x27c], PT ;  /* 0x00009f008e007a0c */ /* 0x000fda0003f06270 */
[----:B------:R-:W-:Y:S05]  /*13df0*/  @P0 BRA `(.L_x_3040) ;  /* 0x0000069000000947 */ /* 0x000fea0003800000 */
[----:B------:R-:W4:Y:S04]  /*13e00*/  LDL R3, [R1+0xe0] ;  /* 0x0000e00001037983 */ /* 0x000f280000100800 */
[----:B-12---:R-:W2:Y:S01]  /*13e10*/  LDL R37, [R1+0xec] ;  /* 0x0000ec0001257983 */ /* 0x006ea20000100800 */
[----:B------:R-:W-:Y:S01]  /*13e20*/  IMAD.MOV.U32 R2, RZ, RZ, c[0x0][0x27c] ;  /* 0x00009f00ff027624 */ /* 0x000fe200078e00ff */
[----:B------:R-:W-:Y:S02]  /*13e30*/  SHF.R.U64 R6, R88, 0x10, R89 ;  /* 0x0000001058067819 */ /* 0x000fe40000001259 */
[----:B------:R-:W-:Y:S02]  /*13e40*/  SHF.R.U32.HI R11, RZ, 0x10, R91 ;  /* 0x00000010ff0b7819 */ /* 0x000fe4000001165b */
[----:B------:R-:W-:-:S02]  /*13e50*/  PRMT R21, R115, 0x5432, R6 ;  /* 0x0000543273157816 */ /* 0x000fc40000000006 */
[----:B------:R-:W-:Y:S02]  /*13e60*/  SHF.R.U32.HI R9, RZ, 0x10, R89 ;  /* 0x00000010ff097819 */ /* 0x000fe40000011659 */
[----:B------:R-:W-:Y:S02]  /*13e70*/  SHF.R.U64 R10, R90, 0x10, R91 ;  /* 0x000000105a0a7819 */ /* 0x000fe4000000125b */
[----:B------:R-:W-:Y:S02]  /*13e80*/  PRMT R28, R116, 0x5410, R11 ;  /* 0x00005410741c7816 */ /* 0x000fe4000000000b */
[----:B------:R-:W-:Y:S02]  /*13e90*/  SHF.R.U32.HI R5, RZ, 0x10, R95 ;  /* 0x00000010ff057819 */ /* 0x000fe4000001165f */
[----:B------:R-:W-:Y:S01]  /*13ea0*/  PRMT R20, R115, 0x5410, R9 ;  /* 0x0000541073147816 */ /* 0x000fe20000000009 */
[----:B------:R-:W-:Y:S01]  /*13eb0*/  IMAD.U32 R36, R28, 0x10000, RZ ;  /* 0x000100001c247824 */ /* 0x000fe200078e00ff */
[----:B------:R-:W-:-:S02]  /*13ec0*/  PRMT R29, R116, 0x5432, R10 ;  /* 0x00005432741d7816 */ /* 0x000fc4000000000a */
[----:B------:R-:W-:Y:S02]  /*13ed0*/  PRMT R30, R118, 0x5410, R5 ;  /* 0x00005410761e7816 */ /* 0x000fe40000000005 */
        /* <DEDUP_REMOVED lines=27> */
[C---:B--2---:R-:W-:Y:S01]  /*14090*/  IMAD.U32 R11, R12.reuse, 0x10000, RZ ;  /* 0x000100000c0b7824 */ /* 0x044fe200078e00ff */
        /* <DEDUP_REMOVED lines=63> */
.L_x_3040:
[----:B------:R-:W-:Y:S05]  /*14490*/  BSYNC B2 ;  /* 0x0000000000027941 */ /* 0x000fea0003800000 */
.L_x_3006:
[----:B-1----:R-:W-:Y:S01]  /*144a0*/  IMAD R4, R120, c[0x0][0x208], RZ ;  /* 0x0000820078047a24 */ /* 0x002fe200078e02ff */
[----:B------:R-:W-:-:S04]  /*144b0*/  DEPBAR.LE SB0, 0x0 ;  /* 0x000080000000791a */ /* 0x000fc80000000000 */
[C---:B------:R-:W-:Y:S01]  /*144c0*/  IMAD.WIDE.U32 R2, R223.reuse, c[0x0][0x208], RZ ;  /* 0x00008200df027a25 */ /* 0x040fe200078e00ff */
[----:B------:R-:W-:Y:S01]  /*144d0*/  BAR.SYNC.DEFER_BLOCKING 0x0 ;  /* 0x0000000000007b1d */ /* 0x000fe20000010000 */
[C---:B------:R-:W-:Y:S02]  /*144e0*/  ISETP.GE.AND P3, PT, R140.reuse, c[0x0][0x1d4], PT ;  /* 0x000075008c007a0c */ /* 0x040fe40003f66270 */
[----:B------:R-:W-:Y:S01]  /*144f0*/  IMAD R4, R223, c[0x0][0x20c], R4 ;  /* 0x00008300df047a24 */ /* 0x000fe200078e0204 */
[----:B------:R-:W-:Y:S01]  /*14500*/  IADD3 R204, R151, 0x20, RZ ;  /* 0x0000002097cc7810 */ /* 0x000fe20007ffe0ff */
[----:B------:R-:W-:Y:S01]  /*14510*/  IMAD.WIDE.U32 R242, R241, c[0x0][0x210], RZ ;  /* 0x00008400f1f27a25 */ /* 0x000fe200078e00ff */
[----:B------:R-:W-:Y:S01]  /*14520*/  SHF.L.U64.HI R231, R140, 0x1, R141 ;  /* 0x000000018ce77819 */ /* 0x000fe2000001028d */
[----:B------:R-:W1:Y:S01]  /*14530*/  S2R R9, SR_TID.X ;  /* 0x0000000000097919 */ /* 0x000e620000002100 */
[----:B------:R-:W-:Y:S01]  /*14540*/  SHF.L.U64.HI R226, R232, 0x1, R236 ;  /* 0x00000001e8e27819 */ /* 0x000fe200000102ec */
[----:B------:R-:W-:Y:S01]  /*14550*/  IMAD.IADD R3, R3, 0x1, R4 ;  /* 0x0000000103037824 */ /* 0x000fe200078e0204 */
[----:B------:R-:W-:Y:S01]  /*14560*/  SHF.L.U64.HI R227, R220, 0x1, R238 ;  /* 0x00000001dce37819 */ /* 0x000fe200000102ee */
[----:B------:R-:W-:Y:S01]  /*14570*/  IMAD R4, R121, c[0x0][0x218], RZ ;  /* 0x0000860079047a24 */ /* 0x000fe200078e02ff */
[----:B------:R-:W-:Y:S01]  /*14580*/  ISETP.GE.AND P4, PT, R142, c[0x0][0x1d4], PT ;  /* 0x000075008e007a0c */ /* 0x000fe20003f86270 */
[----:B------:R-:W-:Y:S01]  /*14590*/  IMAD.WIDE.U32 R2, R222, c[0x0][0x218], R2 ;  /* 0x00008600de027a25 */ /* 0x000fe200078e0002 */
[----:B------:R-:W-:Y:S01]  /*145a0*/  ISETP.GE.AND P2, PT, R220, c[0x0][0x1d4], PT ;  /* 0x00007500dc007a0c */ /* 0x000fe20003f46270 */
[----:B------:R-:W-:Y:S01]  /*145b0*/  BSSY B0, `(.L_x_3069) ;  /* 0x0000047000007945 */ /* 0x000fe20003800000 */
[----:B------:R-:W-:Y:S01]  /*145c0*/  SHF.L.U64.HI R224, R221, 0x1, R237 ;  /* 0x00000001dde07819 */ /* 0x000fe200000102ed */
[----:B------:R-:W-:Y:S01]  /*145d0*/  IMAD R4, R222, c[0x0][0x21c], R4 ;  /* 0x00008700de047a24 */ /* 0x000fe200078e0204 */
[----:B------:R-:W-:Y:S01]  /*145e0*/  IADD3 R2, P0, R2, R242, RZ ;  /* 0x000000f202027210 */ /* 0x000fe20007f1e0ff */
[----:B------:R-:W-:-:S02]  /*145f0*/  IMAD R241, R241, c[0x0][0x214], R243 ;  /* 0x00008500f1f17a24 */ /* 0x000fc400078e02f3 */
[----:B------:R-:W-:Y:S02]  /*14600*/  IMAD.SHL.U32 R230, R140, 0x2, RZ ;  /* 0x000000028ce67824 */ /* 0x000fe400078e00ff */
[----:B------:R-:W-:Y:S01]  /*14610*/  IMAD.SHL.U32 R229, R232, 0x2, RZ ;  /* 0x00000002e8e57824 */ /* 0x000fe200078e00ff */
[----:B------:R-:W-:Y:S01]  /*14620*/  IADD3.X R3, R241, R3, R4, P0, !PT ;  /* 0x00000003f1037210 */ /* 0x000fe200007fe404 */
[----:B------:R-:W-:Y:S01]  /*14630*/  IMAD.IADD R4, R119, 0x1, -R143 ;  /* 0x0000000177047824 */ /* 0x000fe200078e0a8f */
[----:B------:R-:W-:Y:S01]  /*14640*/  LEA R6, P0, R2, c[0x0][0x1f8], 0x1 ;  /* 0x00007e0002067a11 */ /* 0x000fe200078008ff */
[----:B------:R-:W-:Y:S01]  /*14650*/  LDSM.16.M88.4 R12, [R200] ;  /* 0x00000000c80c783b */ /* 0x000fe20000000200 */
[----:B------:R-:W-:Y:S02]  /*14660*/  IMAD.SHL.U32 R228, R220, 0x2, RZ ;  /* 0x00000002dce47824 */ /* 0x000fe400078e00ff */
[----:B------:R-:W-:Y:S01]  /*14670*/  LEA.HI.X R5, R2, c[0x0][0x1fc], R3, 0x1, P0 ;  /* 0x00007f0002057a11 */ /* 0x000fe200000f0c03 */
[----:B------:R-:W-:Y:S01]  /*14680*/  LDSM.16.M88.4 R24, [R151] ;  /* 0x000000009718783b */ /* 0x000fe20000000200 */
[----:B------:R-:W-:Y:S01]  /*14690*/  LOP3.LUT P0, RZ, R149, 0x2, RZ, 0xc0, !PT ;  /* 0x0000000295ff7812 */ /* 0x000fe2000780c0ff */
[----:B------:R-:W-:-:S02]  /*146a0*/  IMAD.SHL.U32 R225, R221, 0x2, RZ ;  /* 0x00000002dde17824 */ /* 0x000fc400078e00ff */
[----:B------:R-:W4:Y:S04]  /*146b0*/  SHFL.IDX PT, R2, R6, RZ, 0x181f ;  /* 0x00181fff06027589 */ /* 0x000f2800000e0000 */
[----:B------:R-:W2:Y:S04]  /*146c0*/  SHFL.IDX PT, R3, R5, RZ, 0x181f ;  /* 0x00181fff05037589 */ /* 0x000ea800000e0000 */
[----:B-----5:R3:W1:Y:S02]  /*146d0*/  LDSM.16.M88.4 R36, [R151+0x800] ;  /* 0x000800009724783b */ /* 0x0206640000000200 */
[----:B------:R-:W-:-:S02]  /*146e0*/  @P0 IADD3 R204, R151, -0x20, RZ ;  /* 0xffffffe097cc0810 */ /* 0x000fc40007ffe0ff */
[----:B------:R-:W-:Y:S01]  /*146f0*/  ISETP.LT.OR P0, PT, R4, 0x1, P3 ;  /* 0x000000010400780c */ /* 0x000fe20001f01670 */
[----:B------:R3:W1:Y:S01]  /*14700*/  LDSM.16.M88.4 R48, [R151+0x1000] ;  /* 0x001000009730783b */ /* 0x0006620000000200 */
[C---:B------:R-:W-:Y:S02]  /*14710*/  IADD3 R215, R204.reuse, 0x1000, RZ ;  /* 0x00001000ccd77810 */ /* 0x040fe40007ffe0ff */
[----:B------:R-:W-:Y:S01]  /*14720*/  IADD3 R214, R204, 0x800, RZ ;  /* 0x00000800ccd67810 */ /* 0x000fe20007ffe0ff */
[----:B------:R3:W1:Y:S04]  /*14730*/  LDSM.16.M88.4 R20, [R201] ;  /* 0x00000000c914783b */ /* 0x0006680000000200 */
[----:B------:R3:W1:Y:S01]  /*14740*/  LDSM.16.M88.4 R44, [R204] ;  /* 0x00000000cc2c783b */ /* 0x0006620000000200 */
[----:B----4-:R-:W-:-:S03]  /*14750*/  IADD3 R10, P1, R2, R230, RZ ;  /* 0x000000e6020a7210 */ /* 0x010fc60007f3e0ff */
[----:B------:R3:W4:Y:S02]  /*14760*/  LDSM.16.M88.4 R60, [R204+0x800] ;  /* 0x00080000cc3c783b */ /* 0x0007240000000200 */
[----:B--2---:R-:W-:Y:S02]  /*14770*/  IMAD.X R11, R3, 0x1, R231, P1 ;  /* 0x00000001030b7824 */ /* 0x004fe400008e06e7 */
[----:B------:R3:W2:Y:S01]  /*14780*/  LDSM.16.M88.4 R72, [R204+0x1000] ;  /* 0x00100000cc48783b */ /* 0x0006a20000000200 */
[----:B------:R-:W-:-:S03]  /*14790*/  ISETP.LT.OR P1, PT, R4, 0x1, P4 ;  /* 0x000000010400780c */ /* 0x000fc60002721670 */
[----:B------:R-:W-:Y:S01]  /*147a0*/  @!PT LDS RZ, [RZ] ;  /* 0x00000000fffff984 */ /* 0x000fe20000000800 */
[----:B------:R-:W-:Y:S01]  /*147b0*/  @!PT LDS RZ, [RZ] ;  /* 0x00000000fffff984 */ /* 0x000fe20000000800 */
[----:B------:R-:W-:Y:S01]  /*147c0*/  @!PT LDS RZ, [RZ] ;  /* 0x00000000fffff984 */ /* 0x000fe20000000800 */
[----:B------:R1:W-:Y:S01]  /*147d0*/  LDGSTS.E.BYPASS.LTC128B.128 [R216+0x4080], [R10.64], !P0 ;  /* 0x040800000ad87fae */ /* 0x0003e2000c101d46 */
[----:B------:R-:W-:-:S05]  /*147e0*/  IADD3 R16, P0, R2, R229, RZ ;  /* 0x000000e502107210 */ /* 0x000fca0007f1e0ff */
[----:B------:R-:W-:-:S05]  /*147f0*/  IMAD.X R17, R3, 0x1, R226, P0 ;  /* 0x0000000103117824 */ /* 0x000fca00000e06e2 */
[----:B------:R3:W-:Y:S01]  /*14800*/  LDGSTS.E.BYPASS.LTC128B.128 [R216+0x5880], [R16.64], !P1 ;  /* 0x0588000010d87fae */ /* 0x0007e2000c901d46 */
[----:B------:R-:W-:Y:S02]  /*14810*/  ISETP.GE.AND P1, PT, R221, c[0x0][0x1d4], PT ;  /* 0x00007500dd007a0c */ /* 0x000fe40003f26270 */
[----:B-1----:R-:W-:-:S05]  /*14820*/  IADD3 R10, P0, R2, R228, RZ ;  /* 0x000000e4020a7210 */ /* 0x002fca0007f1e0ff */
[----:B------:R-:W-:Y:S01]  /*14830*/  IMAD.X R11, R3, 0x1, R227, P0 ;  /* 0x00000001030b7824 */ /* 0x000fe200000e06e3 */
[----:B------:R-:W-:-:S13]  /*14840*/  ISETP.LT.OR P0, PT, R4, 0x1, P2 ;  /* 0x000000010400780c */ /* 0x000fda0001701670 */
[----:B------:R3:W-:Y:S01]  /*14850*/  LDGSTS.E.BYPASS.LTC128B.128 [R216+0x7080], [R10.64], !P0 ;  /* 0x070800000ad87fae */ /* 0x0007e2000c101d46 */
[----:B------:R-:W-:-:S05]  /*14860*/  IADD3 R2, P0, R2, R225, RZ ;  /* 0x000000e102027210 */ /* 0x000fca0007f1e0ff */
[----:B------:R-:W-:Y:S01]  /*14870*/  IMAD.X R3, R3, 0x1, R224, P0 ;  /* 0x0000000103037824 */ /* 0x000fe200000e06e0 */
[----:B------:R-:W-:-:S13]  /*14880*/  ISETP.LT.OR P0, PT, R4, 0x1, P1 ;  /* 0x000000010400780c */ /* 0x000fda0000f01670 */
[----:B------:R3:W-:Y:S01]  /*14890*/  LDGSTS.E.BYPASS.LTC128B.128 [R216+0x8880], [R2.64], !P0 ;  /* 0x0888000002d87fae */ /* 0x0007e2000c101d46 */
[----:B------:R-:W-:-:S13]  /*148a0*/  ISETP.GT.AND P0, PT, R9, 0x7f, PT ;  /* 0x0000007f0900780c */ /* 0x000fda0003f04270 */
[----:B------:R-:W-:Y:S05]  /*148b0*/  @P0 BRA `(.L_x_3070) ;  /* 0x0000016000000947 */ /* 0x000fea0003800000 */
[----:B--2-4-:R-:W-:Y:S05]  /*148c0*/  BRA.DIV ~URZ, `(.L_x_3071) ;  /* 0x0000f5f27f007947 */ /* 0x014fea000b800000 */
[----:B------:R-:W1:Y:S04]  /*148d0*/  SHFL.IDX PT, R5, R5, 0x1, 0x181f ;  /* 0x00381f0005057f89 */ /* 0x000e6800000e0000 */
[----:B---3--:R2:W3:Y:S02]  /*148e0*/  SHFL.IDX PT, R2, R6, 0x1, 0x181f ;  /* 0x00381f0006027f89 */ /* 0x0084e400000e0000 */
.L_x_3181:
[----:B---3--:R-:W-:Y:S02]  /*148f0*/  IADD3 R18, P0, R2, R229, RZ ;  /* 0x000000e502127210 */ /* 0x008fe40007f1e0ff */
[C---:B------:R-:W-:Y:S02]  /*14900*/  ISETP.LT.OR P2, PT, R4.reuse, 0x21, P2 ;  /* 0x000000210400780c */ /* 0x040fe40001741670 */
[----:B------:R-:W-:Y:S01]  /*14910*/  ISETP.LT.OR P1, PT, R4, 0x21, P1 ;  /* 0x000000210400780c */ /* 0x000fe20000f21670 */
[----:B-1----:R-:W-:Y:S01]  /*14920*/  IMAD.X R19, R5, 0x1, R226, P0 ;  /* 0x0000000105137824 */ /* 0x002fe200000e06e2 */
[----:B------:R-:W-:-:S05]  /*14930*/  IADD3 R16, P0, R2, R228, RZ ;  /* 0x000000e402107210 */ /* 0x000fca0007f1e0ff */
[----:B------:R-:W-:Y:S01]  /*14940*/  IMAD.X R17, R5, 0x1, R227, P0 ;  /* 0x0000000105117824 */ /* 0x000fe200000e06e3 */
[----:B------:R-:W-:-:S05]  /*14950*/  IADD3 R10, P0, R2, R230, RZ ;  /* 0x000000e6020a7210 */ /* 0x000fca0007f1e0ff */
[----:B------:R-:W-:Y:S01]  /*14960*/  IMAD.X R11, R5, 0x1, R231, P0 ;  /* 0x00000001050b7824 */ /* 0x000fe200000e06e7 */
[C---:B------:R-:W-:Y:S02]  /*14970*/  ISETP.LT.OR P0, PT, R4.reuse, 0x21, P3 ;  /* 0x000000210400780c */ /* 0x040fe40001f01670 */
[----:B------:R-:W-:-:S11]  /*14980*/  ISETP.LT.OR P3, PT, R4, 0x21, P4 ;  /* 0x000000210400780c */ /* 0x000fd60002761670 */
[----:B------:R-:W-:Y:S01]  /*14990*/  @!PT LDS RZ, [RZ] ;  /* 0x00000000fffff984 */ /* 0x000fe20000000800 */
[----:B------:R-:W-:Y:S01]  /*149a0*/  @!PT LDS RZ, [RZ] ;  /* 0x00000000fffff984 */ /* 0x000fe20000000800 */
[----:B------:R-:W-:Y:S01]  /*149b0*/  @!PT LDS RZ, [RZ] ;  /* 0x00000000fffff984 */ /* 0x000fe20000000800 */
[----:B------:R1:W-:Y:S01]  /*149c0*/  LDGSTS.E.BYPASS.LTC128B.128 [R219+0x5080], [R10.64], !P0 ;  /* 0x050800000adb7fae */ /* 0x0003e2000c101d46 */
[----:B------:R-:W-:-:S03]  /*149d0*/  IADD3 R2, P0, R2, R225, RZ ;  /* 0x000000e102027210 */ /* 0x000fc60007f1e0ff */
[----:B------:R1:W-:Y:S02]  /*149e0*/  LDGSTS.E.BYPASS.LTC128B.128 [R219+0x6880], [R18.64], !P3 ;  /* 0x0688000012db7fae */ /* 0x0003e4000d901d46 */
[----:B------:R-:W-:Y:S02]  /*149f0*/  IMAD.X R3, R5, 0x1, R224, P0 ;  /* 0x0000000105037824 */ /* 0x000fe400000e06e0 */
[----:B------:R1:W-:Y:S04]  /*14a00*/  LDGSTS.E.BYPASS.LTC128B.128 [R219+0x8080], [R16.64], !P2 ;  /* 0x0808000010db7fae */ /* 0x0003e8000d101d46 */
[----:B------:R1:W-:Y:S02]  /*14a10*/  LDGSTS.E.BYPASS.LTC128B.128 [R219+0x9880], [R2.64], !P1 ;  /* 0x0988000002db7fae */ /* 0x0003e4000c901d46 */
.L_x_3070:
[----:B--2-4-:R-:W-:Y:S05]  /*14a20*/  BSYNC B0 ;  /* 0x0000000000007941 */ /* 0x014fea0003800000 */
.L_x_3069:
[----:B------:R-:W-:Y:S01]  /*14a30*/  LOP3.LUT P0, RZ, R149, 0x4, RZ, 0xc0, !PT ;  /* 0x0000000495ff7812 */ /* 0x000fe2000780c0ff */
[----:B------:R-:W0:Y:S01]  /*14a40*/  LDGDEPBAR ;  /* 0x00000000000079af */ /* 0x000e220000000000 */
[----:B-1-3--:R-:W-:Y:S01]  /*14a50*/  MOV R2, 0x40 ;  /* 0x0000004000027802 */ /* 0x00afe20000000f00 */
[----:B------:R-:W-:Y:S01]  /*14a60*/  WARPSYNC 0xffffffff ;  /* 0xffffffff00007948 */ /* 0x000fe20003800000 */
[----:B------:R-:W-:Y:S01]  /*14a70*/  HMMA.16816.F32.BF16 R28, R12, R24, RZ ;  /* 0x000000180c1c723c */ /* 0x000fe200000418ff */
[----:B------:R-:W-:Y:S01]  /*14a80*/  LDSM.16.M88.4 R16, [R203] ;  /* 0x00000000cb10783b */ /* 0x000fe20000000200 */
[----:B------:R-:W-:Y:S01]  /*14a90*/  SEL R2, R2, 0xffffffc0, !P0 ;  /* 0xffffffc002027807 */ /* 0x000fe20004000000 */
[----:B------:R-:W-:Y:S01]  /*14aa0*/  BSSY B1, `(.L_x_3072) ;  /* 0x0000126000017945 */ /* 0x000fe20003800000 */
[----:B------:R-:W-:-:S02]  /*14ab0*/  ISETP.GT.AND P0, PT, R124, R239, PT ;  /* 0x000000ef7c00720c */ /* 0x000fc40003f04270 */
[-C--:B------:R-:W-:Y:S02]  /*14ac0*/  IADD3 R150, R151, R2.reuse, RZ ;  /* 0x0000000297967210 */ /* 0x080fe40007ffe0ff */
[C---:B------:R-:W-:Y:S01]  /*14ad0*/  HMMA.16816.F32.BF16 R24, R12.reuse, R26, RZ ;  /* 0x0000001a0c18723c */ /* 0x040fe200000418ff */
[C---:B------:R-:W-:Y:S02]  /*14ae0*/  IADD3 R11, R204.reuse, R2, RZ ;  /* 0x00000002cc0b7210 */ /* 0x040fe40007ffe0ff */
[----:B------:R-:W1:Y:S01]  /*14af0*/  LDSM.16.M88.4 R52, [R150] ;  /* 0x000000009634783b */ /* 0x000e620000000200 */
[C---:B------:R-:W-:Y:S02]  /*14b00*/  IADD3 R213, R204.reuse, 0x4800, RZ ;  /* 0x00004800ccd57810 */ /* 0x040fe40007ffe0ff */
[C---:B------:R-:W-:Y:S01]  /*14b10*/  IADD3 R212, R204.reuse, 0x5800, RZ ;  /* 0x00005800ccd47810 */ /* 0x040fe20007ffe0ff */
[----:B------:R-:W2:Y:S01]  /*14b20*/  LDSM.16.M88.4 R56, [R150+0x800] ;  /* 0x000800009638783b */ /* 0x000ea20000000200 */
[----:B------:R-:W-:Y:S01]  /*14b30*/  HMMA.16816.F32.BF16 R32, R12, R36, RZ ;  /* 0x000000240c20723c */ /* 0x000fe200000418ff */
[----:B------:R-:W-:-:S02]  /*14b40*/  IADD3 R211, R204, 0x5000, RZ ;  /* 0x00005000ccd37810 */ /* 0x000fc40007ffe0ff */
[----:B------:R-:W3:Y:S01]  /*14b50*/  LDSM.16.M88.4 R68, [R150+0x1000] ;  /* 0x001000009644783b */ /* 0x000ee20000000200 */
[C---:B------:R-:W-:Y:S02]  /*14b60*/  IADD3 R210, R204.reuse, 0x3000, RZ ;  /* 0x00003000ccd27810 */ /* 0x040fe40007ffe0ff */
[C---:B------:R-:W-:Y:S01]  /*14b70*/  IADD3 R209, R204.reuse, 0x4000, RZ ;  /* 0x00004000ccd17810 */ /* 0x040fe20007ffe0ff */
[----:B------:R-:W-:Y:S01]  /*14b80*/  LDSM.16.M88.4 R64, [R11] ;  /* 0x000000000b40783b */ /* 0x000fe20000000200 */
[----:B------:R-:W-:Y:S01]  /*14b90*/  HMMA.16816.F32.BF16 R36, R12, R38, RZ ;  /* 0x000000260c24723c */ /* 0x000fe200000418ff */
[C---:B------:R-:W-:Y:S02]  /*14ba0*/  IADD3 R208, R204.reuse, 0x3800, RZ ;  /* 0x00003800ccd07810 */ /* 0x040fe40007ffe0ff */
[----:B------:R-:W-:Y:S01]  /*14bb0*/  LDSM.16.M88.4 R76, [R11+0x2800] ;  /* 0x002800000b4c783b */ /* 0x000fe20000000200 */
[C---:B------:R-:W-:Y:S02]  /*14bc0*/  IADD3 R207, R204.reuse, 0x1800, RZ ;  /* 0x00001800cccf7810 */ /* 0x040fe40007ffe0ff */
[----:B------:R-:W-:-:S02]  /*14bd0*/  IADD3 R206, R204, 0x2800, RZ ;  /* 0x00002800ccce7810 */ /* 0x000fc40007ffe0ff */
[----:B------:R-:W-:Y:S01]  /*14be0*/  HMMA.16816.F32.BF16 R40, R12, R48, RZ ;  /* 0x000000300c28723c */ /* 0x000fe200000418ff */
[----:B------:R-:W-:-:S07]  /*14bf0*/  IADD3 R205, R204, 0x2000, RZ ;  /* 0x00002000cccd7810 */ /* 0x000fce0007ffe0ff */
[----:B------:R-:W-:Y:S01]  /*14c00*/  HMMA.16816.F32.BF16 R48, R12, R50, RZ ;  /* 0x000000320c30723c */ /* 0x000fe200000418ff */
[----:B------:R-:W4:Y:S07]  /*14c10*/  LDSM.16.M88.4 R12, [R202] ;  /* 0x00000000ca0c783b */ /* 0x000f2e0000000200 */
[C---:B------:R-:W-:Y:S08]  /*14c20*/  HMMA.16816.F32.BF16 R28, R20.reuse, R44, R28 ;  /* 0x0000002c141c723c */ /* 0x040ff0000004181c */
[C---:B------:R-:W-:Y:S08]  /*14c30*/  HMMA.16816.F32.BF16 R24, R20.reuse, R46, R24 ;  /* 0x0000002e1418723c */ /* 0x040ff00000041818 */
[C---:B------:R-:W-:Y:S08]  /*14c40*/  HMMA.16816.F32.BF16 R32, R20.reuse, R60, R32 ;  /* 0x0000003c1420723c */ /* 0x040ff00000041820 */
[C---:B------:R-:W-:Y:S01]  /*14c50*/  HMMA.16816.F32.BF16 R36, R20.reuse, R62, R36 ;  /* 0x0000003e1424723c */ /* 0x040fe20000041824 */
[----:B------:R-:W5:Y:S07]  /*14c60*/  LDSM.16.M88.4 R60, [R11+0x800] ;  /* 0x000800000b3c783b */ /* 0x000f6e0000000200 */
[C---:B------:R-:W-:Y:S08]  /*14c70*/  HMMA.16816.F32.BF16 R40, R20.reuse, R72, R40 ;  /* 0x000000481428723c */ /* 0x040ff00000041828 */
[----:B------:R-:W-:Y:S01]  /*14c80*/  HMMA.16816.F32.BF16 R48, R20, R74, R48 ;  /* 0x0000004a1430723c */ /* 0x000fe20000041830 */
[----:B------:R-:W4:Y:S04]  /*14c90*/  LDSM.16.M88.4 R72, [R11+0x1000] ;  /* 0x001000000b48783b */ /* 0x000f280000000200 */
[----:B------:R-:W-:Y:S03]  /*14ca0*/  LDSM.16.M88.4 R20, [R200+0x4000] ;  /* 0x00400000c814783b */ /* 0x000fe60000000200 */
        /* <DEDUP_REMOVED lines=8> */
[----:B------:R-:W-:Y:S01]  /*14d30*/  HMMA.16816.F32.BF16 R48, R16, R70, R48 ;  /* 0x000000461030723c */ /* 0x000fe20000041830 */
[----:B------:R-:W2:Y:S04]  /*14d40*/  LDSM.16.M88.4 R68, [R151+0x2800] ;  /* 0x002800009744783b */ /* 0x000ea80000000200 */
[----:B------:R-:W-:Y:S03]  /*14d50*/  LDSM.16.M88.4 R16, [R201+0x4000] ;  /* 0x00400000c910783b */ /* 0x000fe60000000200 */
[C---:B----4-:R-:W-:Y:S08]  /*14d60*/  HMMA.16816.F32.BF16 R44, R12.reuse, R64, R44 ;  /* 0x000000400c2c723c */ /* 0x050ff0000004182c */
[C---:B------:R-:W-:Y:S01]  /*14d70*/  HMMA.16816.F32.BF16 R24, R12.reuse, R66, R24 ;  /* 0x000000420c18723c */ /* 0x040fe20000041818 */
[----:B------:R-:W3:Y:S07]  /*14d80*/  LDSM.16.M88.4 R64, [R204+0x1800] ;  /* 0x00180000cc40783b */ /* 0x000eee0000000200 */
[C---:B-----5:R-:W-:Y:S08]  /*14d90*/  HMMA.16816.F32.BF16 R32, R12.reuse, R60, R32 ;  /* 0x0000003c0c20723c */ /* 0x060ff00000041820 */
[C---:B------:R-:W-:Y:S01]  /*14da0*/  HMMA.16816.F32.BF16 R36, R12.reuse, R62, R36 ;  /* 0x0000003e0c24723c */ /* 0x040fe20000041824 */
[----:B------:R-:W4:Y:S07]  /*14db0*/  LDSM.16.M88.4 R60, [R204+0x2000] ;  /* 0x00200000cc3c783b */ /* 0x000f2e0000000200 */
[C---:B------:R-:W-:Y:S08]  /*14dc0*/  HMMA.16816.F32.BF16 R40, R12.reuse, R72, R40 ;  /* 0x000000480c28723c */ /* 0x040ff00000041828 */
[----:B------:R-:W-:Y:S01]  /*14dd0*/  HMMA.16816.F32.BF16 R48, R12, R74, R48 ;  /* 0x0000004a0c30723c */ /* 0x000fe20000041830 */
[----:B------:R-:W5:Y:S04]  /*14de0*/  LDSM.16.M88.4 R72, [R204+0x2800] ;  /* 0x00280000cc48783b */ /* 0x000f680000000200 */
[----:B------:R-:W3:Y:S03]  /*14df0*/  LDSM.16.M88.4 R12, [R203+0x4000] ;  /* 0x00400000cb0c783b */ /* 0x000ee60000000200 */
[C---:B-1----:R-:W-:Y:S08]  /*14e00*/  HMMA.16816.F32.BF16 R44, R20.reuse, R28, R44 ;  /* 0x0000001c142c723c */ /* 0x042ff0000004182c */
[C---:B------:R-:W-:Y:S08]  /*14e10*/  HMMA.16816.F32.BF16 R28, R20.reuse, R30, R24 ;  /* 0x0000001e141c723c */ /* 0x040ff00000041818 */
[C---:B------:R-:W-:Y:S08]  /*14e20*/  HMMA.16816.F32.BF16 R24, R20.reuse, R52, R32 ;  /* 0x000000341418723c */ /* 0x040ff00000041820 */
[C---:B------:R-:W-:Y:S01]  /*14e30*/  HMMA.16816.F32.BF16 R36, R20.reuse, R54, R36 ;  /* 0x000000361424723c */ /* 0x040fe20000041824 */
[----:B------:R-:W1:Y:S07]  /*14e40*/  LDSM.16.M88.4 R52, [R150+0x2000] ;  /* 0x002000009634783b */ /* 0x000e6e0000000200 */
[C---:B--2---:R-:W-:Y:S08]  /*14e50*/  HMMA.16816.F32.BF16 R40, R20.reuse, R68, R40 ;  /* 0x000000441428723c */ /* 0x044ff00000041828 */
[----:B------:R-:W-:Y:S01]  /*14e60*/  HMMA.16816.F32.BF16 R48, R20, R70, R48 ;  /* 0x000000461430723c */ /* 0x000fe20000041830 */
[----:B------:R-:W2:Y:S07]  /*14e70*/  LDSM.16.M88.4 R68, [R150+0x2800] ;  /* 0x002800009644783b */ /* 0x000eae0000000200 */
[C---:B---3--:R-:W-:Y:S08]  /*14e80*/  HMMA.16816.F32.BF16 R44, R16.reuse, R64, R44 ;  /* 0x00000040102c723c */ /* 0x048ff0000004182c */
[C---:B------:R-:W-:Y:S01]  /*14e90*/  HMMA.16816.F32.BF16 R32, R16.reuse, R66, R28 ;  /* 0x000000421020723c */ /* 0x040fe2000004181c */
[----:B------:R-:W-:Y:S07]  /*14ea0*/  LDSM.16.M88.4 R64, [R11+0x1800] ;  /* 0x001800000b40783b */ /* 0x000fee0000000200 */
[C---:B----4-:R-:W-:Y:S01]  /*14eb0*/  HMMA.16816.F32.BF16 R28, R16.reuse, R60, R24 ;  /* 0x0000003c101c723c */ /* 0x050fe20000041818 */
[----:B------:R-:W3:Y:S07]  /*14ec0*/  LDSM.16.M88.4 R24, [R202+0x4000] ;  /* 0x00400000ca18783b */ /* 0x000eee0000000200 */
[C---:B------:R-:W-:Y:S01]  /*14ed0*/  HMMA.16816.F32.BF16 R20, R16.reuse, R62, R36 ;  /* 0x0000003e1014723c */ /* 0x040fe20000041824 */
[----:B------:R-:W4:Y:S07]  /*14ee0*/  LDSM.16.M88.4 R60, [R11+0x2000] ;  /* 0x002000000b3c783b */ /* 0x000f2e0000000200 */
[C---:B-----5:R-:W-:Y:S08]  /*14ef0*/  HMMA.16816.F32.BF16 R40, R16.reuse, R72, R40 ;  /* 0x000000481028723c */ /* 0x060ff00000041828 */
[----:B------:R-:W-:Y:S01]  /*14f00*/  HMMA.16816.F32.BF16 R48, R16, R74, R48 ;  /* 0x0000004a1030723c */ /* 0x000fe20000041830 */
[----:B------:R-:W-:Y:S07]  /*14f10*/  LDSM.16.M88.4 R72, [R151+0x4000] ;  /* 0x004000009748783b */ /* 0x000fee0000000200 */
[C---:B------:R-:W-:Y:S08]  /*14f20*/  HMMA.16816.F32.BF16 R44, R12.reuse, R56, R44 ;  /* 0x000000380c2c723c */ /* 0x040ff0000004182c */
[C---:B------:R-:W-:Y:S01]  /*14f30*/  HMMA.16816.F32.BF16 R36, R12.reuse, R58, R32 ;  /* 0x0000003a0c24723c */ /* 0x040fe20000041820 */
[----:B------:R-:W-:Y:S07]  /*14f40*/  LDSM.16.M88.4 R56, [R151+0x3000] ;  /* 0x003000009738783b */ /* 0x000fee0000000200 */
[C---:B-1----:R-:W-:Y:S08]  /*14f50*/  HMMA.16816.F32.BF16 R32, R12.reuse, R52, R28 ;  /* 0x000000340c20723c */ /* 0x042ff0000004181c */
[C---:B------:R-:W-:Y:S01]  /*14f60*/  HMMA.16816.F32.BF16 R28, R12.reuse, R54, R20 ;  /* 0x000000360c1c723c */ /* 0x040fe20000041814 */
[----:B------:R-:W1:Y:S04]  /*14f70*/  LDSM.16.M88.4 R20, [R200+0x8000] ;  /* 0x00800000c814783b */ /* 0x000e680000000200 */
[----:B------:R-:W5:Y:S03]  /*14f80*/  LDSM.16.M88.4 R52, [R151+0x3800] ;  /* 0x003800009734783b */ /* 0x000f660000000200 */
[C---:B--2---:R-:W-:Y:S08]  /*14f90*/  HMMA.16816.F32.BF16 R16, R12.reuse, R68, R40 ;  /* 0x000000440c10723c */ /* 0x044ff00000041828 */
[----:B------:R-:W-:Y:S01]  /*14fa0*/  HMMA.16816.F32.BF16 R40, R12, R70, R48 ;  /* 0x000000460c28723c */ /* 0x000fe20000041830 */
[----:B------:R-:W-:Y:S04]  /*14fb0*/  LDSM.16.M88.4 R68, [R204+0x3800] ;  /* 0x00380000cc44783b */ /* 0x000fe80000000200 */
[----:B------:R-:W-:Y:S03]  /*14fc0*/  LDSM.16.M88.4 R48, [R204+0x4000] ;  /* 0x00400000cc30783b */ /* 0x000fe60000000200 */
[C---:B---3--:R-:W-:Y:S08]  /*14fd0*/  HMMA.16816.F32.BF16 R44, R24.reuse, R64, R44 ;  /* 0x00000040182c723c */ /* 0x048ff0000004182c */
[C---:B------:R-:W-:Y:S01]  /*14fe0*/  HMMA.16816.F32.BF16 R36, R24.reuse, R66, R36 ;  /* 0x000000421824723c */ /* 0x040fe20000041824 */
[----:B------:R-:W-:Y:S07]  /*14ff0*/  LDSM.16.M88.4 R64, [R150+0x3800] ;  /* 0x003800009640783b */ /* 0x000fee0000000200 */
[C---:B----4-:R-:W-:Y:S08]  /*15000*/  HMMA.16816.F32.BF16 R32, R24.reuse, R60, R32 ;  /* 0x0000003c1820723c */ /* 0x050ff00000041820 */
[C---:B------:R-:W-:Y:S01]  /*15010*/  HMMA.16816.F32.BF16 R28, R24.reuse, R62, R28 ;  /* 0x0000003e181c723c */ /* 0x040fe2000004181c */
[----:B------:R-:W-:Y:S07]  /*15020*/  LDSM.16.M88.4 R60, [R204+0x3000] ;  /* 0x00300000cc3c783b */ /* 0x000fee0000000200 */
[C---:B------:R-:W-:Y:S01]  /*15030*/  HMMA.16816.F32.BF16 R12, R24.reuse, R76, R16 ;  /* 0x0000004c180c723c */ /* 0x040fe20000041810 */
[----:B------:R-:W2:Y:S07]  /*15040*/  LDSM.16.M88.4 R16, [R201+0x8000] ;  /* 0x00800000c910783b */ /* 0x000eae0000000200 */
[----:B------:R-:W-:Y:S08]  /*15050*/  HMMA.16816.F32.BF16 R24, R24, R78, R40 ;  /* 0x0000004e1818723c */ /* 0x000ff00000041828 */
        /* <DEDUP_REMOVED lines=8> */
[----:B------:R-:W-:Y:S04]  /*150e0*/  LDSM.16.M88.4 R24, [R202+0x8000] ;  /* 0x00800000ca18783b */ /* 0x000fe80000000200 */
[----:B------:R-:W-:Y:S03]  /*150f0*/  LDSM.16.M88.4 R72, [R11+0x3000] ;  /* 0x003000000b48783b */ /* 0x000fe60000000200 */
        /* <DEDUP_REMOVED lines=8> */
[----:B------:R-:W-:Y:S04]  /*15180*/  LDSM.16.M88.4 R28, [R200+0xc000] ;  /* 0x00c00000c81c783b */ /* 0x000fe80000000200 */
[----:B------:R-:W3:Y:S03]  /*15190*/  LDSM.16.M88.4 R48, [R11+0x3800] ;  /* 0x003800000b30783b */ /* 0x000ee60000000200 */
[C---:B-1----:R-:W-:Y:S08]  /*151a0*/  HMMA.16816.F32.BF16 R16, R12.reuse, R56, R20 ;  /* 0x000000380c10723c */ /* 0x042ff00000041814 */
[C---:B------:R-:W-:Y:S01]  /*151b0*/  HMMA.16816.F32.BF16 R20, R12.reuse, R58, R36 ;  /* 0x0000003a0c14723c */ /* 0x040fe20000041824 */
[----:B------:R-:W1:Y:S07]  /*151c0*/  LDSM.16.M88.4 R56, [R11+0x4000] ;  /* 0x004000000b38783b */ /* 0x000e6e0000000200 */
[C---:B------:R-:W-:Y:S08]  /*151d0*/  HMMA.16816.F32.BF16 R36, R12.reuse, R64, R40 ;  /* 0x000000400c24723c */ /* 0x040ff00000041828 */
[C---:B------:R-:W-:Y:S01]  /*151e0*/  HMMA.16816.F32.BF16 R52, R12.reuse, R66, R52 ;  /* 0x000000420c34723c */ /* 0x040fe20000041834 */
[----:B------:R-:W-:Y:S07]  /*151f0*/  LDSM.16.M88.4 R64, [R204+0x4800] ;  /* 0x00480000cc40783b */ /* 0x000fee0000000200 */
[C---:B--2---:R-:W-:Y:S08]  /*15200*/  HMMA.16816.F32.BF16 R44, R12.reuse, R60, R44 ;  /* 0x0000003c0c2c723c */ /* 0x044ff0000004182c */
[----:B------:R-:W-:Y:S01]  /*15210*/  HMMA.16816.F32.BF16 R40, R12, R62, R32 ;  /* 0x0000003e0c28723c */ /* 0x000fe20000041820 */
[----:B------:R-:W-:Y:S07]  /*15220*/  LDSM.16.M88.4 R60, [R151+0x5000] ;  /* 0x00500000973c783b */ /* 0x000fee0000000200 */
[C---:B------:R-:W-:Y:S01]  /*15230*/  HMMA.16816.F32.BF16 R12, R24.reuse, R72, R16 ;  /* 0x00000048180c723c */ /* 0x040fe20000041810 */
[----:B------:R-:W-:Y:S07]  /*15240*/  LDSM.16.M88.4 R16, [R203+0xc000] ;  /* 0x00c00000cb10783b */ /* 0x000fee0000000200 */
[C---:B------:R-:W-:Y:S01]  /*15250*/  HMMA.16816.F32.BF16 R32, R24.reuse, R74, R20 ;  /* 0x0000004a1820723c */ /* 0x040fe20000041814 */
[----:B------:R-:W2:Y:S07]  /*15260*/  LDSM.16.M88.4 R20, [R201+0xc000] ;  /* 0x00c00000c914783b */ /* 0x000eae0000000200 */
[----:B---3--:R-:W-:Y:S08]  /*15270*/  HMMA.16816.F32.BF16 R36, R24, R48, R36 ;  /* 0x000000301824723c */ /* 0x008ff00000041824 */
[----:B------:R-:W-:Y:S08]  /*15280*/  HMMA.16816.F32.BF16 R12, R28, R68, R12 ;  /* 0x000000441c0c723c */ /* 0x000ff0000004180c */
[----:B------:R-:W-:Y:S01]  /*15290*/  HMMA.16816.F32.BF16 R48, R24, R50, R52 ;  /* 0x000000321830723c */ /* 0x000fe20000041834 */
[----:B------:R-:W3:Y:S07]  /*152a0*/  LDSM.16.M88.4 R52, [R150+0x4800] ;  /* 0x004800009634783b */ /* 0x000eee0000000200 */
[----:B------:R-:W-:Y:S01]  /*152b0*/  HMMA.16816.F32.BF16 R32, R28, R70, R32 ;  /* 0x000000461c20723c */ /* 0x000fe20000041820 */
[----:B------:R-:W-:Y:S07]  /*152c0*/  LDSM.16.M88.4 R68, [R150+0x5000] ;  /* 0x005000009644783b */ /* 0x000fee0000000200 */
[C---:B-1----:R-:W-:Y:S01]  /*152d0*/  HMMA.16816.F32.BF16 R72, R24.reuse, R56, R44 ;  /* 0x000000381848723c */ /* 0x042fe2000004182c */
[----:B------:R-:W1:Y:S07]  /*152e0*/  LDSM.16.M88.4 R44, [R204+0x5000] ;  /* 0x00500000cc2c783b */ /* 0x000e6e0000000200 */
[----:B------:R-:W-:Y:S01]  /*152f0*/  HMMA.16816.F32.BF16 R76, R24, R58, R40 ;  /* 0x0000003a184c723c */ /* 0x000fe20000041828 */
[----:B------:R-:W4:Y:S07]  /*15300*/  LDSM.16.M88.4 R56, [R151+0x5800] ;  /* 0x005800009738783b */ /* 0x000f2e0000000200 */
[----:B--2---:R-:W-:Y:S01]  /*15310*/  HMMA.16816.F32.BF16 R24, R20, R64, R12 ;  /* 0x000000401418723c */ /* 0x004fe2000004180c */
[----:B------:R-:W-:Y:S07]  /*15320*/  LDSM.16.M88.4 R12, [R202+0xc000] ;  /* 0x00c00000ca0c783b */ /* 0x000fee0000000200 */
[C---:B------:R-:W-:Y:S08]  /*15330*/  HMMA.16816.F32.BF16 R36, R28.reuse, R60, R36 ;  /* 0x0000003c1c24723c */ /* 0x040ff00000041824 */
[----:B------:R-:W-:Y:S01]  /*15340*/  HMMA.16816.F32.BF16 R60, R28, R62, R48 ;  /* 0x0000003e1c3c723c */ /* 0x000fe20000041830 */
[----:B------:R-:W2:Y:S07]  /*15350*/  LDSM.16.M88.4 R48, [R11+0x4800] ;  /* 0x004800000b30783b */ /* 0x000eae0000000200 */
[----:B------:R-:W-:Y:S01]  /*15360*/  HMMA.16816.F32.BF16 R32, R20, R66, R32 ;  /* 0x000000421420723c */ /* 0x000fe20000041820 */
[----:B------:R-:W5:Y:S07]  /*15370*/  LDSM.16.M88.4 R64, [R204+0x5800] ;  /* 0x00580000cc40783b */ /* 0x000f6e0000000200 */
[----:B---3--:R-:W-:Y:S08]  /*15380*/  HMMA.16816.F32.BF16 R24, R16, R52, R24 ;  /* 0x000000341018723c */ /* 0x008ff00000041818 */
[----:B-1----:R-:W-:Y:S08]  /*15390*/  HMMA.16816.F32.BF16 R40, R20, R44, R36 ;  /* 0x0000002c1428723c */ /* 0x002ff00000041824 */
[----:B------:R-:W-:Y:S01]  /*153a0*/  HMMA.16816.F32.BF16 R32, R16, R54, R32 ;  /* 0x000000361020723c */ /* 0x000fe20000041820 */
[----:B------:R-:W1:Y:S07]  /*153b0*/  LDSM.16.M88.4 R52, [R11+0x5000] ;  /* 0x005000000b34783b */ /* 0x000e6e0000000200 */
[----:B----4-:R-:W-:Y:S08]  /*153c0*/  HMMA.16816.F32.BF16 R72, R28, R56, R72 ;  /* 0x000000381c48723c */ /* 0x010ff00000041848 */
[----:B--2---:R-:W-:Y:S08]  /*153d0*/  HMMA.16816.F32.BF16 R36, R12, R48, R24 ;  /* 0x000000300c24723c */ /* 0x004ff00000041818 */
[----:B------:R-:W-:Y:S08]  /*153e0*/  HMMA.16816.F32.BF16 R56, R28, R58, R76 ;  /* 0x0000003a1c38723c */ /* 0x000ff0000004184c */
[----:B------:R-:W-:Y:S08]  /*153f0*/  HMMA.16816.F32.BF16 R28, R20, R46, R60 ;  /* 0x0000002e141c723c */ /* 0x000ff0000004183c */
[----:B------:R-:W-:Y:S01]  /*15400*/  HMMA.16816.F32.BF16 R44, R12, R50, R32 ;  /* 0x000000320c2c723c */ /* 0x000fe20000041820 */
[----:B------:R-:W2:Y:S01]  /*15410*/  LDSM.16.M88.4 R48, [R150+0x5800] ;  /* 0x005800009630783b */ /* 0x000ea20000000200 */
[----:B------:R-:W-:-:S04]  /*15420*/  FMUL.FTZ R2, R36, c[0x0][0x320] ;  /* 0x0000c80024027a20 */ /* 0x000fc80000410000 */
[----:B------:R3:W4:Y:S02]  /*15430*/  MUFU.TANH R62, R2 ;  /* 0x00000002003e7308 */ /* 0x0007240000002400 */
[----:B------:R-:W-:Y:S08]  /*15440*/  HMMA.16816.F32.BF16 R24, R16, R68, R40 ;  /* 0x000000441018723c */ /* 0x000ff00000041828 */
[----:B-----5:R-:W-:Y:S01]  /*15450*/  HMMA.16816.F32.BF16 R40, R20, R64, R72 ;  /* 0x000000401428723c */ /* 0x020fe20000041848 */
[----:B---3--:R-:W-:-:S07]  /*15460*/  FMUL.FTZ R2, R37, c[0x0][0x320] ;  /* 0x0000c80025027a20 */ /* 0x008fce0000410000 */
[----:B------:R-:W-:Y:S01]  /*15470*/  HMMA.16816.F32.BF16 R28, R16, R70, R28 ;  /* 0x00000046101c723c */ /* 0x000fe2000004181c */
[----:B------:R3:W2:Y:S07]  /*15480*/  MUFU.TANH R61, R2 ;  /* 0x00000002003d7308 */ /* 0x0006ae0000002400 */
[----:B-1----:R-:W-:Y:S08]  /*15490*/  HMMA.16816.F32.BF16 R32, R12, R52, R24 ;  /* 0x000000340c20723c */ /* 0x002ff00000041818 */
[----:B------:R-:W-:Y:S01]  /*154a0*/  HMMA.16816.F32.BF16 R20, R20, R66, R56 ;  /* 0x000000421414723c */ /* 0x000fe20000041838 */
[----:B---3--:R-:W-:-:S04]  /*154b0*/  FMUL.FTZ R2, R38, c[0x0][0x320] ;  /* 0x0000c80026027a20 */ /* 0x008fc80000410000 */
[----:B------:R1:W3:Y:S03]  /*154c0*/  MUFU.TANH R63, R2 ;  /* 0x00000002003f7308 */ /* 0x0002e60000002400 */
[----:B--2---:R-:W-:Y:S08]  /*154d0*/  HMMA.16816.F32.BF16 R24, R16, R48, R40 ;  /* 0x000000301018723c */ /* 0x004ff00000041828 */
[----:B------:R-:W-:Y:S01]  /*154e0*/  HMMA.16816.F32.BF16 R28, R12, R54, R28 ;  /* 0x000000360c1c723c */ /* 0x000fe2000004181c */
[----:B-1----:R-:W-:-:S02]  /*154f0*/  FMUL.FTZ R2, R39, c[0x0][0x320] ;  /* 0x0000c80027027a20 */ /* 0x002fc40000410000 */
[----:B------:R-:W1:Y:S05]  /*15500*/  LDSM.16.M88.4 R36, [R11+0x5800] ;  /* 0x005800000b24783b */ /* 0x000e6a0000000200 */
[----:B------:R-:W-:Y:S01]  /*15510*/  HMMA.16816.F32.BF16 R16, R16, R50, R20 ;  /* 0x000000321010723c */ /* 0x000fe20000041814 */
[----:B------:R2:W1:Y:S01]  /*15520*/  MUFU.TANH R60, R2 ;  /* 0x00000002003c7308 */ /* 0x0004620000002400 */
[----:B------:R-:W-:-:S04]  /*15530*/  DEPBAR.LE SB0, 0x0 ;  /* 0x000080000000791a */ /* 0x000fc80000000000 */
[----:B--2---:R-:W-:-:S04]  /*15540*/  FMUL.FTZ R2, R44, c[0x0][0x320] ;  /* 0x0000c8002c027a20 */ /* 0x004fc80000410000 */
[----:B------:R2:W1:Y:S02]  /*15550*/  MUFU.TANH R52, R2 ;  /* 0x0000000200347308 */ /* 0x0004640000002400 */
[----:B--2---:R-:W-:Y:S01]  /*15560*/  FMUL.FTZ R2, R45, c[0x0][0x320] ;  /* 0x0000c8002d027a20 */ /* 0x004fe20000410000 */
[C---:B-1----:R-:W-:Y:S05]  /*15570*/  HMMA.16816.F32.BF16 R20, R12.reuse, R36, R24 ;  /* 0x000000240c14723c */ /* 0x042fea0000041818 */
[----:B------:R1:W2:Y:S06]  /*15580*/  MUFU.TANH R45, R2 ;  /* 0x00000002002d7308 */ /* 0x0002ac0000002400 */
        /* <DEDUP_REMOVED lines=39> */
[----:B--234-:R-:W-:Y:S02]  /*15800*/  IMAD.MOV.U32 R3, RZ, RZ, c[0x0][0x2b8] ;  /* 0x0000ae00ff037624 */ /* 0x01cfe400078e00ff */
[----:B------:R-:W-:-:S03]  /*15810*/  IMAD.MOV.U32 R222, RZ, RZ, RZ ;  /* 0x000000ffffde7224 */ /* 0x000fc600078e00ff */
[----:B------:R-:W-:Y:S02]  /*15820*/  ISETP.NE.AND P1, PT, R3, 0x1, PT ;  /* 0x000000010300780c */ /* 0x000fe40003f25270 */
        /* <DEDUP_REMOVED lines=29> */
.L_x_3182:
[----:B------:R-:W-:Y:S05]  /*15a00*/  BRA.DIV ~URZ, `(.L_x_3075) ;  /* 0x0000e5f27f007947 */ /* 0x000fea000b800000 */
[----:B------:R3:W4:Y:S02]  /*15a10*/  SHFL.IDX PT, R2, R6, RZ, 0x181f ;  /* 0x00181fff06027589 */ /* 0x00072400000e0000 */
.L_x_3183:
[----:B------:R-:W-:Y:S01]  /*15a20*/  BSSY B0, `(.L_x_3076) ;  /* 0x0000015000007945 */ /* 0x000fe20003800000 */
[----:B------:R-:W-:Y:S05]  /*15a30*/  @!P0 BRA `(.L_x_3077) ;  /* 0x0000013000008947 */ /* 0x000fea0003800000 */
[----:B------:R-:W-:Y:S02]  /*15a40*/  ISETP.GE.AND P0, PT, R140, c[0x0][0x1d4], PT ;  /* 0x000075008c007a0c */ /* 0x000fe40003f06270 */
[----:B----4-:R-:W-:Y:S02]  /*15a50*/  IADD3 R12, P1, R2, R230, RZ ;  /* 0x000000e6020c7210 */ /* 0x010fe40007f3e0ff */
[----:B------:R-:W-:Y:S02]  /*15a60*/  ISETP.GE.AND P3, PT, R142, c[0x0][0x1d4], PT ;  /* 0x000075008e007a0c */ /* 0x000fe40003f66270 */
[----:B------:R-:W-:Y:S01]  /*15a70*/  ISETP.GE.AND P2, PT, R220, c[0x0][0x1d4], PT ;  /* 0x00007500dc007a0c */ /* 0x000fe20003f46270 */
[----:B--2---:R-:W-:Y:S01]  /*15a80*/  IMAD.X R13, R4, 0x1, R231, P1 ;  /* 0x00000001040d7824 */ /* 0x004fe200008e06e7 */
[----:B------:R-:W-:-:S05]  /*15a90*/  IADD3 R14, P1, R2, R229, RZ ;  /* 0x000000e5020e7210 */ /* 0x000fca0007f3e0ff */
[----:B------:R-:W-:Y:S01]  /*15aa0*/  @!PT LDS RZ, [RZ] ;  /* 0x00000000fffff984 */ /* 0x000fe20000000800 */
[----:B------:R-:W-:Y:S01]  /*15ab0*/  @!PT LDS RZ, [RZ] ;  /* 0x00000000fffff984 */ /* 0x000fe20000000800 */
[----:B------:R-:W-:Y:S01]  /*15ac0*/  @!PT LDS RZ, [RZ] ;  /* 0x00000000fffff984 */ /* 0x000fe20000000800 */
[----:B------:R2:W-:Y:S01]  /*15ad0*/  LDGSTS.E.BYPASS.LTC128B.128 [R216+0xa080], [R12.64], !P0 ;  /* 0x0a0800000cd87fae */ /* 0x0005e2000c101d46 */
[----:B------:R-:W-:Y:S01]  /*15ae0*/  IMAD.X R15, R4, 0x1, R226, P1 ;  /* 0x00000001040f7824 */ /* 0x000fe200008e06e2 */
[----:B------:R-:W-:-:S04]  /*15af0*/  ISETP.GE.AND P1, PT, R221, c[0x0][0x1d4], PT ;  /* 0x00007500dd007a0c */ /* 0x000fc80003f26270 */
[----:B------:R4:W-:Y:S01]  /*15b00*/  LDGSTS.E.BYPASS.LTC128B.128 [R216+0xb880], [R14.64], !P3 ;  /* 0x0b8800000ed87fae */ /* 0x0009e2000d901d46 */
[----:B--2---:R-:W-:-:S05]  /*15b10*/  IADD3 R12, P0, R2, R228, RZ ;  /* 0x000000e4020c7210 */ /* 0x004fca0007f1e0ff */
[----:B------:R-:W-:Y:S01]  /*15b20*/  IMAD.X R13, R4, 0x1, R227, P0 ;  /* 0x00000001040d7824 */ /* 0x000fe200000e06e3 */
[----:B------:R-:W-:-:S04]  /*15b30*/  IADD3 R2, P0, R2, R225, RZ ;  /* 0x000000e102027210 */ /* 0x000fc80007f1e0ff */
[----:B------:R4:W-:Y:S01]  /*15b40*/  LDGSTS.E.BYPASS.LTC128B.128 [R216+0xd080], [R12.64], !P2 ;  /* 0x0d0800000cd87fae */ /* 0x0009e2000d101d46 */
[----:B------:R-:W-:-:S05]  /*15b50*/  IMAD.X R3, R4, 0x1, R224, P0 ;  /* 0x0000000104037824 */ /* 0x000fca00000e06e0 */
[----:B------:R4:W-:Y:S03]  /*15b60*/  LDGSTS.E.BYPASS.LTC128B.128 [R216+0xe880], [R2.64], !P1 ;  /* 0x0e88000002d87fae */ /* 0x0009e6000c901d46 */
.L_x_3077:
[----:B------:R-:W-:Y:S05]  /*15b70*/  BSYNC B0 ;  /* 0x0000000000007941 */ /* 0x000fea0003800000 */
.L_x_3076:
[----:B------:R-:W-:Y:S01]  /*15b80*/  ISETP.GE.AND P0, PT, R9, 0x21, PT ;  /* 0x000000210900780c */ /* 0x000fe20003f06270 */
[----:B------:R-:W-:Y:S06]  /*15b90*/  BRA.DIV ~URZ, `(.L_x_3078) ;  /* 0x0000e4d27f007947 */ /* 0x000fec000b800000 */
[----:B--2---:R2:W1:Y:S04]  /*15ba0*/  SHFL.IDX PT, R4, R5, 0x1, 0x181f ;  /* 0x00381f0005047f89 */ /* 0x00446800000e0000 */
[----:B----4-:R2:W4:Y:S02]  /*15bb0*/  SHFL.IDX PT, R2, R6, 0x1, 0x181f ;  /* 0x00381f0006027f89 */ /* 0x01052400000e0000 */
.L_x_3184:
[----:B------:R-:W-:Y:S05]  /*15bc0*/  @!P0 BRA `(.L_x_3073) ;  /* 0x0000013000008947 */ /* 0x000fea0003800000 */
[----:B------:R-:W-:Y:S02]  /*15bd0*/  ISETP.GE.AND P0, PT, R140, c[0x0][0x1d4], PT ;  /* 0x000075008c007a0c */ /* 0x000fe40003f06270 */
[----:B----4-:R-:W-:Y:S02]  /*15be0*/  IADD3 R12, P1, R2, R230, RZ ;  /* 0x000000e6020c7210 */ /* 0x010fe40007f3e0ff */
[----:B------:R-:W-:Y:S02]  /*15bf0*/  ISETP.GE.AND P3, PT, R142, c[0x0][0x1d4], PT ;  /* 0x000075008e007a0c */ /* 0x000fe40003f66270 */
[----:B------:R-:W-:Y:S01]  /*15c00*/  ISETP.GE.AND P2, PT, R220, c[0x0][0x1d4], PT ;  /* 0x00007500dc007a0c */ /* 0x000fe20003f46270 */
[----:B-1----:R-:W-:Y:S01]  /*15c10*/  IMAD.X R13, R4, 0x1, R231, P1 ;  /* 0x00000001040d7824 */ /* 0x002fe200008e06e7 */
        /* <DEDUP_REMOVED lines=8> */
[----:B-1----:R-:W-:-:S05]  /*15ca0*/  IADD3 R12, P0, R2, R228, RZ ;  /* 0x000000e4020c7210 */ /* 0x002fca0007f1e0ff */
[----:B------:R-:W-:Y:S01]  /*15cb0*/  IMAD.X R13, R4, 0x1, R227, P0 ;  /* 0x00000001040d7824 */ /* 0x000fe200000e06e3 */
[----:B------:R-:W-:-:S04]  /*15cc0*/  IADD3 R2, P0, R2, R225, RZ ;  /* 0x000000e102027210 */ /* 0x000fc80007f1e0ff */
[----:B------:R4:W-:Y:S01]  /*15cd0*/  LDGSTS.E.BYPASS.LTC128B.128 [R219+0xe080], [R12.64], !P2 ;  /* 0x0e0800000cdb7fae */ /* 0x0009e2000d101d46 */
[----:B------:R-:W-:-:S05]  /*15ce0*/  IMAD.X R3, R4, 0x1, R224, P0 ;  /* 0x0000000104037824 */ /* 0x000fca00000e06e0 */
[----:B------:R4:W-:Y:S03]  /*15cf0*/  LDGSTS.E.BYPASS.LTC128B.128 [R219+0xf880], [R2.64], !P1 ;  /* 0x0f88000002db7fae */ /* 0x0009e6000c901d46 */
.L_x_3073:
[----:B--234-:R-:W-:Y:S05]  /*15d00*/  BSYNC B1 ;  /* 0x0000000000017941 */ /* 0x01cfea0003800000 */
.L_x_3072:
[----:B------:R-:W2:Y:S01]  /*15d10*/  LDL R3, [R1] ;  /* 0x0000000001037983 */ /* 0x000ea20000100800 */
[----:B-1----:R-:W-:-:S03]  /*15d20*/  IMAD.MOV.U32 R4, RZ, RZ, c[0x0][0x2c4] ;  /* 0x0000b100ff047624 */ /* 0x002fc600078e00ff */
[----:B------:R-:W2:Y:S04]  /*15d30*/  LDL R2, [R1+0x20] ;  /* 0x0000200001027983 */ /* 0x000ea80000100800 */
[----:B------:R-:W3:Y:S04]  /*15d40*/  LDL R6, [R1+0xc] ;  /* 0x00000c0001067983 */ /* 0x000ee80000100800 */
[----:B------:R-:W4:Y:S01]  /*15d50*/  LDL R5, [R1+0x4] ;  /* 0x0000040001057983 */ /* 0x000f220000100800 */
[----:B------:R-:W-:-:S03]  /*15d60*/  ISETP.NE.AND P0, PT, R4, 0x1, PT ;  /* 0x000000010400780c */ /* 0x000fc60003f05270 */
[----:B------:R-:W0:Y:S01]  /*15d70*/  LDGDEPBAR ;  /* 0x00000000000079af */ /* 0x000e220000000000 */
[----:B--2---:R-:W-:-:S09]  /*15d80*/  IADD3 R2, R2, R3, RZ ;  /* 0x0000000302027210 */ /* 0x004fd20007ffe0ff */
[----:B------:R-:W-:-:S04]  /*15d90*/  @P0 IMAD.HI.U32 R3, R2, c[0x0][0x2c8], RZ ;  /* 0x0000b20002030a27 */ /* 0x000fc800078e00ff */
[----:B------:R-:W-:Y:S01]  /*15da0*/  IMAD.MOV.U32 R4, RZ, RZ, R2 ;  /* 0x000000ffff047224 */ /* 0x000fe200078e0002 */
[C---:B---3--:R-:W-:Y:S02]  /*15db0*/  IADD3 R2, -R6.reuse, 0x1, R119 ;  /* 0x0000000106027810 */ /* 0x048fe40007ffe177 */
[----:B------:R-:W-:Y:S02]  /*15dc0*/  @P0 SHF.R.U32.HI R4, RZ, c[0x0][0x2cc], R3 ;  /* 0x0000b300ff040a19 */ /* 0x000fe40000011603 */
[----:B------:R-:W-:Y:S01]  /*15dd0*/  IADD3 R6, -R6, R119, RZ ;  /* 0x0000007706067210 */ /* 0x000fe20007ffe1ff */
[----:B----4-:R-:W-:Y:S01]  /*15de0*/  IMAD.IADD R5, R2, 0x1, -R5 ;  /* 0x0000000102057824 */ /* 0x010fe200078e0a05 */
[----:B------:R-:W-:Y:S05]  /*15df0*/  BRA.DIV ~URZ, `(.L_x_3079) ;  /* 0x0000e3427f007947 */ /* 0x000fea000b800000 */
[----:B------:R1:W2:Y:S02]  /*15e00*/  SHFL.IDX PT, R2, R4, RZ, 0x1c1f ;  /* 0x001c1fff04027589 */ /* 0x0002a400000e0000 */
.L_x_3185:
        /* <DEDUP_REMOVED lines=77> */
[----:B------:R-:W2:Y:S01]  /*162e0*/  SHFL.BFLY PT, R5, R3, 0x2, 0x1f ;  /* 0x0c401f0003057f89 */ /* 0x000ea200000e0000 */
[----:B-1----:R-:W-:-:S05]  /*162f0*/  FMNMX.FTZ R2, R4, R2, !PT ;  /* 0x0000000204027209 */ /* 0x002fca0007810000 */
[----:B------:R-:W1:Y:S01]  /*16300*/  SHFL.BFLY PT, R6, R2, 0x1, 0x1f ;  /* 0x0c201f0002067f89 */ /* 0x000e6200000e0000 */
[----:B--2---:R-:W-:-:S05]  /*16310*/  FMNMX.FTZ R5, R3, R5, !PT ;  /* 0x0000000503057209 */ /* 0x004fca0007810000 */
[----:B------:R2:W3:Y:S01]  /*16320*/  SHFL.BFLY PT, R4, R5, 0x1, 0x1f ;  /* 0x0c201f0005047f89 */ /* 0x0004e200000e0000 */
[----:B-1----:R-:W-:-:S05]  /*16330*/  FMNMX.FTZ R6, R2, R6, !PT ;  /* 0x0000000602067209 */ /* 0x002fca0007810000 */
.L_x_3186:
[C---:B------:R-:W-:Y:S01]  /*16340*/  FMUL.FTZ R3, R6.reuse, c[0x0][0x2d0] ;  /* 0x0000b40006037a20 */ /* 0x040fe20000410000 */
[----:B------:R-:W-:Y:S01]  /*16350*/  FSETP.NEU.FTZ.AND P0, PT, R6, -INF , PT ;  /* 0xff8000000600780b */ /* 0x000fe20003f1d000 */
[----:B------:R-:W-:Y:S01]  /*16360*/  WARPSYNC 0xffffffff ;  /* 0xffffffff00007948 */ /* 0x000fe20003800000 */
[----:B--23--:R-:W-:Y:S01]  /*16370*/  FMNMX.FTZ R5, R4, R5, !PT ;  /* 0x0000000504057209 */ /* 0x00cfe20007810000 */
[----:B------:R-:W1:Y:S01]  /*16380*/  LDSM.16.MT88.4 R24, [R196] ;  /* 0x00000000c418783b */ /* 0x000e620000004200 */
[----:B------:R-:W-:Y:S02]  /*16390*/  FSEL R3, R3, RZ, P0 ;  /* 0x000000ff03037208 */ /* 0x000fe40000000000 */
[----:B------:R-:W-:Y:S01]  /*163a0*/  FSETP.NEU.FTZ.AND P0, PT, R5, -INF , PT ;  /* 0xff8000000500780b */ /* 0x000fe20003f1d000 */
[----:B------:R-:W2:Y:S02]  /*163b0*/  LDSM.16.MT88.4 R20, [R197] ;  /* 0x00000000c514783b */ /* 0x000ea40000004200 */
[----:B------:R-:W-:-:S02]  /*163c0*/  FFMA.FTZ R2, R14, c[0x0][0x2d0], -R3 ;  /* 0x0000b4000e027a23 */ /* 0x000fc40000010803 */
[--C-:B------:R-:W-:Y:S01]  /*163d0*/  FFMA.FTZ R4, R18, c[0x0][0x2d0], -R3.reuse ;  /* 0x0000b40012047a23 */ /* 0x100fe20000010803 */
[----:B------:R-:W-:Y:S01]  /*163e0*/  LDSM.16.MT88.4 R36, [R197+0x800] ;  /* 0x00080000c524783b */ /* 0x000fe20000004200 */
[----:B------:R3:W-:Y:S03]  /*163f0*/  MUFU.EX2 R109, R2 ;  /* 0x00000002006d7308 */ /* 0x0007e60000000800 */
[----:B------:R-:W-:Y:S04]  /*16400*/  LDSM.16.MT88.4 R40, [R196+0x800] ;  /* 0x00080000c428783b */ /* 0x000fe80000004200 */
[----:B------:R-:W4:Y:S01]  /*16410*/  LDSM.16.MT88.4 R64, [R198] ;  /* 0x00000000c640783b */ /* 0x000f220000004200 */
[----:B------:R5:W-:Y:S03]  /*16420*/  MUFU.EX2 R119, R4 ;  /* 0x0000000400777308 */ /* 0x000be60000000800 */
[----:B------:R-:W1:Y:S04]  /*16430*/  LDSM.16.MT88.4 R56, [R199] ;  /* 0x00000000c738783b */ /* 0x000e680000004200 */
[----:B------:R-:W1:Y:S01]  /*16440*/  LDSM.16.MT88.4 R68, [R196+0x1800] ;  /* 0x00180000c444783b */ /* 0x000e620000004200 */
[----:B---3--:R-:W-:-:S03]  /*16450*/  FFMA.FTZ R2, R15, c[0x0][0x2d0], -R3 ;  /* 0x0000b4000f027a23 */ /* 0x008fc60000010803 */
[----:B------:R-:W-:Y:S01]  /*16460*/  LDSM.16.MT88.4 R72, [R199+0x800] ;  /* 0x00080000c748783b */ /* 0x000fe20000004200 */
[----:B------:R3:W2:Y:S03]  /*16470*/  MUFU.EX2 R108, R2 ;  /* 0x00000002006c7308 */ /* 0x0006a60000000800 */
[----:B------:R-:W-:Y:S01]  /*16480*/  LDSM.16.MT88.4 R52, [R197+0x1800] ;  /* 0x00180000c534783b */ /* 0x000fe20000004200 */
[----:B-----5:R-:W-:-:S03]  /*16490*/  FFMA.FTZ R4, R19, c[0x0][0x2d0], -R3 ;  /* 0x0000b40013047a23 */ /* 0x020fc60000010803 */
[----:B------:R-:W-:Y:S01]  /*164a0*/  LDSM.16.MT88.4 R60, [R199+0x1800] ;  /* 0x00180000c73c783b */ /* 0x000fe20000004200 */
[----:B------:R-:W-:Y:S03]  /*164b0*/  MUFU.EX2 R133, R4 ;  /* 0x0000000400857308 */ /* 0x000fe60000000800 */
[----:B------:R-:W-:Y:S04]  /*164c0*/  LDSM.16.MT88.4 R80, [R198+0x1800] ;  /* 0x00180000c650783b */ /* 0x000fe80000004200 */
[----:B------:R-:W-:Y:S01]  /*164d0*/  LDSM.16.MT88.4 R76, [R197+0x2000] ;  /* 0x00200000c54c783b */ /* 0x000fe20000004200 */
[----:B---3--:R-:W-:Y:S01]  /*164e0*/  FFMA.FTZ R2, R16, c[0x0][0x2d0], -R3 ;  /* 0x0000b40010027a23 */ /* 0x008fe20000010803 */
[----:B--2---:R-:W-:-:S02]  /*164f0*/  F2FP.BF16.PACK_AB R16, R108, R109 ;  /* 0x0000006d6c10723e */ /* 0x004fc400000010ff */
[----:B------:R-:W-:Y:S01]  /*16500*/  LDSM.16.MT88.4 R168, [R196+0x1000] ;  /* 0x00100000c4a8783b */ /* 0x000fe20000004200 */
[----:B------:R2:W-:Y:S03]  /*16510*/  MUFU.EX2 R118, R2 ;  /* 0x0000000200767308 */ /* 0x0005e60000000800 */
[----:B------:R-:W-:Y:S01]  /*16520*/  LDSM.16.MT88.4 R160, [R197+0x1000] ;  /* 0x00100000c5a0783b */ /* 0x000fe20000004200 */
[----:B--2---:R-:W-:-:S04]  /*16530*/  FFMA.FTZ R2, R17, c[0x0][0x2d0], -R3 ;  /* 0x0000b40011027a23 */ /* 0x004fc80000010803 */
[----:B------:R2:W3:Y:S02]  /*16540*/  MUFU.EX2 R116, R2 ;  /* 0x0000000200747308 */ /* 0x0004e40000000800 */
[----:B--2---:R-:W-:Y:S01]  /*16550*/  FMUL.FTZ R2, R5, c[0x0][0x2d0] ;  /* 0x0000b40005027a20 */ /* 0x004fe20000410000 */
[----:B---3--:R-:W-:-:S04]  /*16560*/  F2FP.BF16.PACK_AB R18, R116, R118 ;  /* 0x000000767412723e */ /* 0x008fc800000010ff */
[----:B------:R-:W-:-:S05]  /*16570*/  FSEL R2, R2, RZ, P0 ;  /* 0x000000ff02027208 */ /* 0x000fca0000000000 */
[----:B------:R-:W-:-:S04]  /*16580*/  FFMA.FTZ R4, R9, c[0x0][0x2d0], -R2 ;  /* 0x0000b40009047a23 */ /* 0x000fc80000010802 */
[----:B------:R2:W-:Y:S02]  /*16590*/  MUFU.EX2 R9, R4 ;  /* 0x0000000400097308 */ /* 0x0005e40000000800 */
[----:B--2---:R-:W-:-:S06]  /*165a0*/  FFMA.FTZ R4, R10, c[0x0][0x2d0], -R2 ;  /* 0x0000b4000a047a23 */ /* 0x004fcc0000010802 */
[----:B------:R2:W3:Y:S02]  /*165b0*/  MUFU.EX2 R10, R4 ;  /* 0x00000004000a7308 */ /* 0x0004e40000000800 */
[----:B--2---:R-:W-:Y:S01]  /*165c0*/  FFMA.FTZ R4, R13, c[0x0][0x2d0], -R2 ;  /* 0x0000b4000d047a23 */ /* 0x004fe20000010802 */
[----:B---3--:R-:W-:Y:S01]  /*165d0*/  F2FP.BF16.PACK_AB R17, R10, R9 ;  /* 0x000000090a11723e */ /* 0x008fe200000010ff */
[----:B------:R-:W-:-:S04]  /*165e0*/  FADD.FTZ R10, R9, R10 ;  /* 0x0000000a090a7221 */ /* 0x000fc80000010000 */
[----:B------:R2:W3:Y:S02]  /*165f0*/  MUFU.EX2 R117, R4 ;  /* 0x0000000400757308 */ /* 0x0004e40000000800 */
[----:B--2---:R-:W-:Y:S01]  /*16600*/  FFMA.FTZ R4, R12, c[0x0][0x2d0], -R2 ;  /* 0x0000b4000c047a23 */ /* 0x004fe20000010802 */
[----:B------:R-:W-:Y:S01]  /*16610*/  F2FP.BF16.PACK_AB R12, R133, R119 ;  /* 0x00000077850c723e */ /* 0x000fe200000010ff */
[----:B---3--:R-:W-:-:S04]  /*16620*/  FADD.FTZ R10, R117, R10 ;  /* 0x0000000a750a7221 */ /* 0x008fc80000010000 */
[----:B------:R2:W3:Y:S02]  /*16630*/  MUFU.EX2 R125, R4 ;  /* 0x00000004007d7308 */ /* 0x0004e40000000800 */
[----:B--2---:R-:W-:Y:S01]  /*16640*/  FFMA.FTZ R4, R31, c[0x0][0x2d0], -R3 ;  /* 0x0000b4001f047a23 */ /* 0x004fe20000010803 */
[----:B---3--:R-:W-:-:S05]  /*16650*/  F2FP.BF16.PACK_AB R19, R125, R117 ;  /* 0x000000757d13723e */ /* 0x008fca00000010ff */
[----:B------:R2:W-:Y:S02]  /*16660*/  MUFU.EX2 R127, R4 ;  /* 0x00000004007f7308 */ /* 0x0005e40000000800 */
[----:B-1----:R-:W-:Y:S01]  /*16670*/  HMMA.16816.F32.BF16 R44, R16, R24, RZ ;  /* 0x00000018102c723c */ /* 0x002fe200000418ff */
[----:B--2---:R-:W-:-:S05]  /*16680*/  FFMA.FTZ R4, R34, c[0x0][0x2d0], -R3 ;  /* 0x0000b40022047a23 */ /* 0x004fca0000010803 */
[----:B------:R1:W2:Y:S02]  /*16690*/  MUFU.EX2 R132, R4 ;  /* 0x0000000400847308 */ /* 0x0002a40000000800 */
[----:B-1----:R-:W-:Y:S01]  /*166a0*/  FFMA.FTZ R4, R29, c[0x0][0x2d0], -R2 ;  /* 0x0000b4001d047a23 */ /* 0x002fe20000010802 */
[----:B--2---:R-:W-:-:S05]  /*166b0*/  F2FP.BF16.PACK_AB R14, R132, R127 ;  /* 0x0000007f840e723e */ /* 0x004fca00000010ff */
[----:B------:R1:W-:Y:S02]  /*166c0*/  MUFU.EX2 R124, R4 ;  /* 0x00000004007c7308 */ /* 0x0003e40000000800 */
[--C-:B-1----:R-:W-:Y:S02]  /*166d0*/  FFMA.FTZ R4, R28, c[0x0][0x2d0], -R2.reuse ;  /* 0x0000b4001c047a23 */ /* 0x102fe40000010802 */
[C---:B------:R-:W-:Y:S04]  /*166e0*/  HMMA.16816.F32.BF16 R28, R16.reuse, R26, RZ ;  /* 0x0000001a101c723c */ /* 0x040fe800000418ff */
[----:B------:R1:W2:Y:S04]  /*166f0*/  MUFU.EX2 R126, R4 ;  /* 0x00000004007e7308 */ /* 0x0002a80000000800 */
[C---:B------:R-:W-:Y:S08]  /*16700*/  HMMA.16816.F32.BF16 R24, R16.reuse, R20, RZ ;  /* 0x000000141018723c */ /* 0x040ff000000418ff */
[----:B------:R-:W-:Y:S01]  /*16710*/  HMMA.16816.F32.BF16 R20, R16, R22, RZ ;  /* 0x000000161014723c */ /* 0x000fe200000418ff */
[----:B-1----:R-:W-:Y:S01]  /*16720*/  FFMA.FTZ R4, R32, c[0x0][0x2d0], -R2 ;  /* 0x0000b40020047a23 */ /* 0x002fe20000010802 */
[----:B--2---:R-:W-:-:S03]  /*16730*/  F2FP.BF16.PACK_AB R13, R126, R124 ;  /* 0x0000007c7e0d723e */ /* 0x004fc600000010ff */
[----:B------:R1:W-:Y:S02]  /*16740*/  MUFU.EX2 R137, R4 ;  /* 0x0000000400897308 */ /* 0x0003e40000000800 */
[----:B-1----:R-:W-:Y:S02]  /*16750*/  FFMA.FTZ R4, R33, c[0x0][0x2d0], -R2 ;  /* 0x0000b40021047a23 */ /* 0x002fe40000010802 */
[----:B----4-:R-:W-:Y:S04]  /*16760*/  HMMA.16816.F32.BF16 R32, R16, R64, RZ ;  /* 0x000000401020723c */ /* 0x010fe800000418ff */
[----:B------:R-:W1:Y:S02]  /*16770*/  MUFU.EX2 R136, R4 ;  /* 0x0000000400887308 */ /* 0x000e640000000800 */
[----:B-1----:R-:W-:-:S09]  /*16780*/  F2FP.BF16.PACK_AB R15, R136, R137 ;  /* 0x00000089880f723e */ /* 0x002fd200000010ff */
[C---:B------:R-:W-:Y:S08]  /*16790*/  HMMA.16816.F32.BF16 R48, R12.reuse, R38, R20 ;  /* 0x000000260c30723c */ /* 0x040ff00000041814 */
[C---:B------:R-:W-:Y:S01]  /*167a0*/  HMMA.16816.F32.BF16 R172, R12.reuse, R40, R44 ;  /* 0x000000280cac723c */ /* 0x040fe2000004182c */
[----:B------:R-:W-:Y:S07]  /*167b0*/  LDSM.16.MT88.4 R44, [R196+0x2000] ;  /* 0x00200000c42c783b */ /* 0x000fee0000004200 */
[----:B------:R-:W-:Y:S08]  /*167c0*/  HMMA.16816.F32.BF16 R152, R12, R42, R28 ;  /* 0x0000002a0c98723c */ /* 0x000ff0000004181c */
[----:B------:R-:W-:Y:S01]  /*167d0*/  MOV R102, R48 ;  /* 0x0000003000667202 */ /* 0x000fe20000000f00 */
[----:B------:R-:W-:Y:S01]  /*167e0*/  IMAD.MOV.U32 R4, RZ, RZ, R51 ;  /* 0x000000ffff047224 */ /* 0x000fe200078e0033 */
[----:B------:R-:W-:Y:S01]  /*167f0*/  MOV R101, R49 ;  /* 0x0000003100657202 */ /* 0x000fe20000000f00 */
[----:B------:R-:W-:Y:S01]  /*16800*/  HMMA.16816.F32.BF16 R28, R16, R66, RZ ;  /* 0x00000042101c723c */ /* 0x000fe200000418ff */
[----:B------:R-:W-:Y:S01]  /*16810*/  MOV R100, R50 ;  /* 0x0000003200647202 */ /* 0x000fe20000000f00 */
[----:B------:R-:W-:Y:S04]  /*16820*/  LDSM.16.MT88.4 R64, [R198+0x2000] ;  /* 0x00200000c640783b */ /* 0x000fe80000004200 */
[----:B------:R-:W1:Y:S02]  /*16830*/  LDSM.16.MT88.4 R48, [R198+0x800] ;  /* 0x00080000c630783b */ /* 0x000e640000004200 */
[----:B------:R-:W-:Y:S08]  /*16840*/  HMMA.16816.F32.BF16 R164, R12, R36, R24 ;  /* 0x000000240ca4723c */ /* 0x000ff00000041818 */
[C---:B------:R-:W-:Y:S08]  /*16850*/  HMMA.16816.F32.BF16 R36, R16.reuse, R58, RZ ;  /* 0x0000003a1024723c */ /* 0x040ff000000418ff */
[C---:B------:R-:W-:Y:S08]  /*16860*/  HMMA.16816.F32.BF16 R24, R16.reuse, R68, RZ ;  /* 0x000000441018723c */ /* 0x040ff000000418ff */
[C---:B------:R-:W-:Y:S01]  /*16870*/  HMMA.16816.F32.BF16 R20, R16.reuse, R70, RZ ;  /* 0x000000461014723c */ /* 0x040fe200000418ff */
[----:B------:R-:W2:Y:S07]  /*16880*/  LDSM.16.MT88.4 R68, [R199+0x2000] ;  /* 0x00200000c744783b */ /* 0x000eae0000004200 */
[----:B------:R-:W-:Y:S01]  /*16890*/  HMMA.16816.F32.BF16 R40, R16, R56, RZ ;  /* 0x000000381028723c */ /* 0x000fe200000418ff */
[----:B------:R-:W-:Y:S07]  /*168a0*/  LDSM.16.MT88.4 R56, [R197+0x3000] ;  /* 0x00300000c538783b */ /* 0x000fee0000004200 */
[C---:B-1----:R-:W-:Y:S08]  /*168b0*/  HMMA.16816.F32.BF16 R32, R12.reuse, R48, R32 ;  /* 0x000000300c20723c */ /* 0x042ff00000041820 */
[C---:B------:R-:W-:Y:S01]  /*168c0*/  HMMA.16816.F32.BF16 R28, R12.reuse, R50, R28 ;  /* 0x000000320c1c723c */ /* 0x040fe2000004181c */
[----:B------:R-:W1:Y:S07]  /*168d0*/  LDSM.16.MT88.4 R48, [R196+0x3000] ;  /* 0x00300000c430783b */ /* 0x000e6e0000004200 */
[C---:B------:R-:W-:Y:S08]  /*168e0*/  HMMA.16816.F32.BF16 R92, R12.reuse, R74, R36 ;  /* 0x0000004a0c5c723c */ /* 0x040ff00000041824 */
[----:B------:R-:W-:Y:S01]  /*168f0*/  HMMA.16816.F32.BF16 R24, R12, R44, R24 ;  /* 0x0000002c0c18723c */ /* 0x000fe20000041818 */
[----:B------:R-:W-:Y:S01]  /*16900*/  MOV R120, R32 ;  /* 0x0000002000787202 */ /* 0x000fe20000000f00 */
[----:B------:R-:W-:Y:S01]  /*16910*/  IMAD.MOV.U32 R115, RZ, RZ, R33 ;  /* 0x000000ffff737224 */ /* 0x000fe200078e0021 */
[----:B------:R-:W-:-:S02]  /*16920*/  MOV R114, R34 ;  /* 0x0000002200727202 */ /* 0x000fc40000000f00 */
[----:B------:R-:W-:-:S03]  /*16930*/  MOV R113, R35 ;  /* 0x0000002300717202 */ /* 0x000fc60000000f00 */
[C---:B------:R-:W-:Y:S01]  /*16940*/  HMMA.16816.F32.BF16 R20, R12.reuse, R46, R20 ;  /* 0x0000002e0c14723c */ /* 0x040fe20000041814 */
[----:B------:R-:W3:Y:S07]  /*16950*/  LDSM.16.MT88.4 R44, [R196+0x3800] ;  /* 0x00380000c42c783b */ /* 0x000eee0000004200 */
[----:B------:R-:W-:Y:S01]  /*16960*/  HMMA.16816.F32.BF16 R156, R12, R72, R40 ;  /* 0x000000480c9c723c */ /* 0x000fe20000041828 */
[----:B------:R-:W-:Y:S01]  /*16970*/  MOV R112, R92 ;  /* 0x0000005c00707202 */ /* 0x000fe20000000f00 */
[----:B------:R-:W-:Y:S01]  /*16980*/  IMAD.MOV.U32 R110, RZ, RZ, R94 ;  /* 0x000000ffff6e7224 */ /* 0x000fe200078e005e */
[----:B------:R-:W-:Y:S01]  /*16990*/  MOV R111, R93 ;  /* 0x0000005d006f7202 */ /* 0x000fe20000000f00 */
[----:B------:R-:W-:Y:S01]  /*169a0*/  IMAD.MOV.U32 R94, RZ, RZ, R29 ;  /* 0x000000ffff5e7224 */ /* 0x000fe200078e001d */
[----:B------:R-:W-:-:S02]  /*169b0*/  MOV R103, R95 ;  /* 0x0000005f00677202 */ /* 0x000fc40000000f00 */
[----:B------:R-:W-:Y:S01]  /*169c0*/  MOV R95, R28 ;  /* 0x0000001c005f7202 */ /* 0x000fe20000000f00 */
[C---:B------:R-:W-:Y:S01]  /*169d0*/  HMMA.16816.F32.BF16 R40, R16.reuse, R52, RZ ;  /* 0x000000341028723c */ /* 0x040fe200000418ff */
[----:B------:R-:W-:Y:S01]  /*169e0*/  MOV R93, R30 ;  /* 0x0000001e005d7202 */ /* 0x000fe20000000f00 */
[----:B------:R-:W-:Y:S01]  /*169f0*/  IMAD.MOV.U32 R98, RZ, RZ, R25 ;  /* 0x000000ffff627224 */ /* 0x000fe200078e0019 */
[----:B------:R-:W-:Y:S02]  /*16a00*/  MOV R92, R31 ;  /* 0x0000001f005c7202 */ /* 0x000fe40000000f00 */
[----:B------:R-:W-:Y:S02]  /*16a10*/  MOV R99, R24 ;  /* 0x0000001800637202 */ /* 0x000fe40000000f00 */
[----:B------:R-:W-:Y:S01]  /*16a20*/  MOV R97, R26 ;  /* 0x0000001a00617202 */ /* 0x000fe20000000f00 */
[----:B------:R-:W-:Y:S01]  /*16a30*/  HMMA.16816.F32.BF16 R36, R16, R54, RZ ;  /* 0x000000361024723c */ /* 0x000fe200000418ff */
[----:B------:R-:W-:Y:S01]  /*16a40*/  MOV R96, R27 ;  /* 0x0000001b00607202 */ /* 0x000fe20000000f00 */
[----:B------:R-:W-:Y:S01]  /*16a50*/  IMAD.MOV.U32 R106, RZ, RZ, R21 ;  /* 0x000000ffff6a7224 */ /* 0x000fe200078e0015 */
[----:B------:R-:W-:Y:S01]  /*16a60*/  MOV R107, R20 ;  /* 0x00000014006b7202 */ /* 0x000fe20000000f00 */
[----:B------:R-:W-:Y:S01]  /*16a70*/  LDSM.16.MT88.4 R52, [R199+0x3800] ;  /* 0x00380000c734783b */ /* 0x000fe20000004200 */
[----:B------:R-:W-:-:S02]  /*16a80*/  MOV R105, R22 ;  /* 0x0000001600697202 */ /* 0x000fc40000000f00 */
[----:B------:R-:W-:Y:S01]  /*16a90*/  MOV R104, R23 ;  /* 0x0000001700687202 */ /* 0x000fe20000000f00 */
[C---:B------:R-:W-:Y:S08]  /*16aa0*/  HMMA.16816.F32.BF16 R32, R16.reuse, R60, RZ ;  /* 0x0000003c1020723c */ /* 0x040ff000000418ff */
[C---:B------:R-:W-:Y:S01]  /*16ab0*/  HMMA.16816.F32.BF16 R28, R16.reuse, R62, RZ ;  /* 0x0000003e101c723c */ /* 0x040fe200000418ff */
[----:B------:R-:W4:Y:S07]  /*16ac0*/  LDSM.16.MT88.4 R60, [R199+0x3000] ;  /* 0x00300000c73c783b */ /* 0x000f2e0000004200 */
[C---:B------:R-:W-:Y:S08]  /*16ad0*/  HMMA.16816.F32.BF16 R24, R16.reuse, R80, RZ ;  /* 0x000000501018723c */ /* 0x040ff000000418ff */
[----:B------:R-:W-:Y:S08]  /*16ae0*/  HMMA.16816.F32.BF16 R20, R16, R82, RZ ;  /* 0x000000521014723c */ /* 0x000ff000000418ff */
[C---:B------:R-:W-:Y:S01]  /*16af0*/  HMMA.16816.F32.BF16 R80, R12.reuse, R76, R40 ;  /* 0x0000004c0c50723c */ /* 0x040fe20000041828 */
[----:B------:R-:W5:Y:S07]  /*16b00*/  LDSM.16.MT88.4 R40, [R197+0x3800] ;  /* 0x00380000c528783b */ /* 0x000f6e0000004200 */
[C---:B------:R-:W-:Y:S08]  /*16b10*/  HMMA.16816.F32.BF16 R192, R12.reuse, R78, R36 ;  /* 0x0000004e0cc0723c */ /* 0x040ff00000041824 */
[----:B--2---:R-:W-:Y:S08]  /*16b20*/  HMMA.16816.F32.BF16 R72, R12, R68, R32 ;  /* 0x000000440c48723c */ /* 0x004ff00000041820 */
[C---:B-1----:R-:W-:Y:S08]  /*16b30*/  HMMA.16816.F32.BF16 R36, R16.reuse, R48, RZ ;  /* 0x000000301024723c */ /* 0x042ff000000418ff */
[----:B------:R-:W-:Y:S01]  /*16b40*/  HMMA.16816.F32.BF16 R32, R16, R50, RZ ;  /* 0x000000321020723c */ /* 0x000fe200000418ff */
[----:B------:R-:W1:Y:S07]  /*16b50*/  LDSM.16.MT88.4 R48, [R198+0x3000] ;  /* 0x00300000c630783b */ /* 0x000e6e0000004200 */
[C---:B------:R-:W-:Y:S08]  /*16b60*/  HMMA.16816.F32.BF16 R188, R12.reuse, R70, R28 ;  /* 0x000000460cbc723c */ /* 0x040ff0000004181c */
[----:B------:R-:W-:Y:S07]  /*16b70*/  HMMA.16816.F32.BF16 R68, R12, R64, R24 ;  /* 0x000000400c44723c */ /* 0x000fee0000041818 */
[----:B------:R-:W-:Y:S01]  /*16b80*/  MOV R64, R107 ;  /* 0x0000006b00407202 */ /* 0x000fe20000000f00 */
[----:B------:R-:W-:Y:S01]  /*16b90*/  HMMA.16816.F32.BF16 R24, R16, R58, RZ ;  /* 0x0000003a1018723c */ /* 0x000fe200000418ff */
[----:B------:R-:W-:-:S06]  /*16ba0*/  IMAD.MOV.U32 R65, RZ, RZ, R106 ;  /* 0x000000ffff417224 */ /* 0x000fcc00078e006a */
[----:B------:R-:W-:Y:S01]  /*16bb0*/  MOV R58, R97 ;  /* 0x00000061003a7202 */ /* 0x000fe20000000f00 */
[----:B---3--:R-:W-:Y:S01]  /*16bc0*/  HMMA.16816.F32.BF16 R180, R12, R46, R32 ;  /* 0x0000002e0cb4723c */ /* 0x008fe20000041820 */
[----:B------:R-:W2:Y:S01]  /*16bd0*/  LDSM.16.MT88.4 R32, [R198+0x3800] ;  /* 0x00380000c620783b */ /* 0x000ea20000004200 */
[----:B------:R-:W-:-:S05]  /*16be0*/  MOV R59, R96 ;  /* 0x00000060003b7202 */ /* 0x000fca0000000f00 */
[----:B------:R-:W-:Y:S01]  /*16bf0*/  MOV R46, R93 ;  /* 0x0000005d002e7202 */ /* 0x000fe20000000f00 */
[----:B------:R-:W-:Y:S01]  /*16c00*/  HMMA.16816.F32.BF16 R184, R12, R66, R20 ;  /* 0x000000420cb8723c */ /* 0x000fe20000041814 */
[----:B------:R-:W-:-:S06]  /*16c10*/  MOV R47, R92 ;  /* 0x0000005c002f7202 */ /* 0x000fcc0000000f00 */
[----:B------:R-:W-:Y:S01]  /*16c20*/  MOV R66, R105 ;  /* 0x0000006900427202 */ /* 0x000fe20000000f00 */
[----:B----4-:R-:W-:Y:S01]  /*16c30*/  HMMA.16816.F32.BF16 R20, R16, R60, RZ ;  /* 0x0000003c1014723c */ /* 0x010fe200000418ff */
[----:B------:R-:W-:-:S06]  /*16c40*/  MOV R67, R104 ;  /* 0x0000006800437202 */ /* 0x000fcc0000000f00 */
[----:B------:R-:W-:Y:S01]  /*16c50*/  MOV R60, R120 ;  /* 0x00000078003c7202 */ /* 0x000fe20000000f00 */
[----:B------:R-:W-:Y:S01]  /*16c60*/  HMMA.16816.F32.BF16 R28, R16, R56, RZ ;  /* 0x00000038101c723c */ /* 0x000fe200000418ff */
[----:B------:R-:W-:-:S06]  /*16c70*/  IMAD.MOV.U32 R61, RZ, RZ, R115 ;  /* 0x000000ffff3d7224 */ /* 0x000fcc00078e0073 */
[----:B------:R-:W-:Y:S01]  /*16c80*/  MOV R56, R99 ;  /* 0x0000006300387202 */ /* 0x000fe20000000f00 */
[----:B-----5:R-:W-:Y:S01]  /*16c90*/  HMMA.16816.F32.BF16 R104, R12, R42, R24 ;  /* 0x0000002a0c68723c */ /* 0x020fe20000041818 */
[----:B------:R-:W-:-:S06]  /*16ca0*/  IMAD.MOV.U32 R57, RZ, RZ, R98 ;  /* 0x000000ffff397224 */ /* 0x000fcc00078e0062 */
[----:B------:R-:W-:Y:S01]  /*16cb0*/  MOV R42, R100 ;  /* 0x00000064002a7202 */ /* 0x000fe20000000f00 */
[----:B------:R-:W-:Y:S01]  /*16cc0*/  HMMA.16816.F32.BF16 R76, R12, R44, R36 ;  /* 0x0000002c0c4c723c */ /* 0x000fe20000041824 */
[----:B------:R-:W3:Y:S01]  /*16cd0*/  LDSM.16.MT88.4 R36, [R196+0x4800] ;  /* 0x00480000c424783b */ /* 0x000ee20000004200 */
[----:B------:R-:W-:Y:S01]  /*16ce0*/  MOV R43, R4 ;  /* 0x00000004002b7202 */ /* 0x000fe20000000f00 */
[----:B------:R-:W-:-:S04]  /*16cf0*/  FADD.FTZ R4, R109, R108 ;  /* 0x0000006c6d047221 */ /* 0x000fc80000010000 */
[----:B------:R-:W-:Y:S01]  /*16d00*/  MOV R44, R95 ;  /* 0x0000005f002c7202 */ /* 0x000fe20000000f00 */
[----:B-1----:R-:W-:Y:S01]  /*16d10*/  HMMA.16816.F32.BF16 R24, R16, R48, RZ ;  /* 0x000000301018723c */ /* 0x002fe200000418ff */
[----:B------:R-:W-:Y:S02]  /*16d20*/  IMAD.MOV.U32 R45, RZ, RZ, R94 ;  /* 0x000000ffff2d7224 */ /* 0x000fe400078e005e */
[----:B------:R-:W-:-:S04]  /*16d30*/  FADD.FTZ R4, R118, R4 ;  /* 0x0000000476047221 */ /* 0x000fc80000010000 */
[----:B------:R-:W-:Y:S01]  /*16d40*/  IMAD.MOV.U32 R49, RZ, RZ, R111 ;  /* 0x000000ffff317224 */ /* 0x000fe200078e006f */
[----:B------:R-:W-:Y:S01]  /*16d50*/  HMMA.16816.F32.BF16 R92, R12, R52, R20 ;  /* 0x000000340c5c723c */ /* 0x000fe20000041814 */
[----:B------:R-:W-:Y:S01]  /*16d60*/  MOV R48, R112 ;  /* 0x0000007000307202 */ /* 0x000fe20000000f00 */
[----:B------:R-:W-:-:S04]  /*16d70*/  FADD.FTZ R4, R116, R4 ;  /* 0x0000000474047221 */ /* 0x000fc80000010000 */
[----:B------:R-:W-:Y:S02]  /*16d80*/  FADD.FTZ R9, R119, R4 ;  /* 0x0000000477097221 */ /* 0x000fe40000010000 */
[----:B------:R-:W-:Y:S01]  /*16d90*/  HMMA.16816.F32.BF16 R20, R16, R50, RZ ;  /* 0x000000321014723c */ /* 0x000fe200000418ff */
[----:B------:R-:W-:Y:S02]  /*16da0*/  FADD.FTZ R4, R125, R10 ;  /* 0x0000000a7d047221 */ /* 0x000fe40000010000 */
[----:B------:R-:W-:Y:S02]  /*16db0*/  FFMA.FTZ R10, R88, c[0x0][0x2d0], -R3 ;  /* 0x0000b400580a7a23 */ /* 0x000fe40000010803 */
[----:B------:R-:W-:Y:S02]  /*16dc0*/  FADD.FTZ R4, R124, R4 ;  /* 0x000000047c047221 */ /* 0x000fe40000010000 */
[----:B------:R-:W-:Y:S01]  /*16dd0*/  MOV R51, R103 ;  /* 0x0000006700337202 */ /* 0x000fe20000000f00 */
[----:B------:R-:W-:Y:S01]  /*16de0*/  HMMA.16816.F32.BF16 R96, R12, R40, R28 ;  /* 0x000000280c60723c */ /* 0x000fe2000004181c */
[----:B------:R-:W-:Y:S01]  /*16df0*/  MOV R50, R110 ;  /* 0x0000006e00327202 */ /* 0x000fe20000000f00 */
[----:B------:R-:W-:Y:S01]  /*16e00*/  FADD.FTZ R4, R126, R4 ;  /* 0x000000047e047221 */ /* 0x000fe20000010000 */
[----:B------:R-:W-:Y:S04]  /*16e10*/  MUFU.EX2 R10, R10 ;  /* 0x0000000a000a7308 */ /* 0x000fe80000000800 */
[----:B------:R-:W-:Y:S01]  /*16e20*/  MOV R40, R102 ;  /* 0x0000006600287202 */ /* 0x000fe20000000f00 */
[----:B------:R-:W-:Y:S01]  /*16e30*/  IMAD.MOV.U32 R41, RZ, RZ, R101 ;  /* 0x000000ffff297224 */ /* 0x000fe200078e0065 */
[----:B------:R-:W-:Y:S07]  /*16e40*/  HMMA.16816.F32.BF16 R28, R16, R62, RZ ;  /* 0x0000003e101c723c */ /* 0x000fee00000418ff */
[----:B------:R-:W-:Y:S01]  /*16e50*/  MOV R62, R114 ;  /* 0x00000072003e7202 */ /* 0x000fe20000000f00 */
[----:B--2---:R-:W-:Y:S01]  /*16e60*/  HMMA.16816.F32.BF16 R100, R12, R32, R24 ;  /* 0x000000200c64723c */ /* 0x004fe20000041818 */
[----:B------:R-:W1:Y:S01]  /*16e70*/  LDSM.16.MT88.4 R24, [R196+0x5000] ;  /* 0x00500000c418783b */ /* 0x000e620000004200 */
[----:B------:R-:W-:-:S05]  /*16e80*/  MOV R63, R113 ;  /* 0x00000071003f7202 */ /* 0x000fca0000000f00 */
[--C-:B------:R-:W-:Y:S01]  /*16e90*/  FFMA.FTZ R33, R90, c[0x0][0x2d0], -R3.reuse ;  /* 0x0000b4005a217a23 */ /* 0x100fe20000010803 */
[----:B------:R-:W-:Y:S01]  /*16ea0*/  HMMA.16816.F32.BF16 R120, R12, R34, R20 ;  /* 0x000000220c78723c */ /* 0x000fe20000041814 */
[----:B------:R-:W-:-:S06]  /*16eb0*/  FFMA.FTZ R32, R89, c[0x0][0x2d0], -R3 ;  /* 0x0000b40059207a23 */ /* 0x000fcc0000010803 */
[----:B------:R-:W-:Y:S01]  /*16ec0*/  FFMA.FTZ R34, R91, c[0x0][0x2d0], -R3 ;  /* 0x0000b4005b227a23 */ /* 0x000fe20000010803 */
[----:B---3--:R-:W-:Y:S01]  /*16ed0*/  HMMA.16816.F32.BF16 R20, R16, R36, RZ ;  /* 0x000000241014723c */ /* 0x008fe200000418ff */
[----:B------:R-:W-:Y:S01]  /*16ee0*/  FADD.FTZ R3, R133, R9 ;  /* 0x0000000985037221 */ /* 0x000fe20000010000 */
[----:B------:R-:W-:Y:S01]  /*16ef0*/  LDSM.16.MT88.4 R88, [R197+0x4000] ;  /* 0x00400000c558783b */ /* 0x000fe20000004200 */
[--C-:B------:R-:W-:Y:S02]  /*16f00*/  FFMA.FTZ R35, R86, c[0x0][0x2d0], -R2.reuse ;  /* 0x0000b40056237a23 */ /* 0x100fe40000010802 */
[----:B------:R-:W-:Y:S02]  /*16f10*/  FADD.FTZ R3, R127, R3 ;  /* 0x000000037f037221 */ /* 0x000fe40000010000 */
[--C-:B------:R-:W-:Y:S01]  /*16f20*/  FFMA.FTZ R36, R87, c[0x0][0x2d0], -R2.reuse ;  /* 0x0000b40057247a23 */ /* 0x100fe20000010802 */
[----:B------:R-:W-:Y:S01]  /*16f30*/  HMMA.16816.F32.BF16 R112, R12, R54, R28 ;  /* 0x000000360c70723c */ /* 0x000fe2000004181c */
[----:B------:R-:W2:Y:S01]  /*16f40*/  LDSM.16.MT88.4 R28, [R197+0x4800] ;  /* 0x00480000c51c783b */ /* 0x000ea20000004200 */
[----:B------:R-:W-:-:S02]  /*16f50*/  FFMA.FTZ R9, R85, c[0x0][0x2d0], -R2 ;  /* 0x0000b40055097a23 */ /* 0x000fc40000010802 */
[----:B------:R-:W-:Y:S02]  /*16f60*/  FFMA.FTZ R37, R84, c[0x0][0x2d0], -R2 ;  /* 0x0000b40054257a23 */ /* 0x000fe40000010802 */
[----:B------:R-:W-:Y:S02]  /*16f70*/  FADD.FTZ R2, R132, R3 ;  /* 0x0000000384027221 */ /* 0x000fe40000010000 */
[----:B------:R-:W-:Y:S01]  /*16f80*/  FADD.FTZ R3, R137, R4 ;  /* 0x0000000489037221 */ /* 0x000fe20000010000 */
[----:B------:R-:W-:Y:S03]  /*16f90*/  MUFU.EX2 R9, R9 ;  /* 0x0000000900097308 */ /* 0x000fe60000000800 */
[----:B------:R-:W-:-:S04]  /*16fa0*/  FADD.FTZ R3, R136, R3 ;  /* 0x0000000388037221 */ /* 0x000fc80000010000 */
[----:B-1----:R-:W-:Y:S01]  /*16fb0*/  HMMA.16816.F32.BF16 R108, R12, R24, R20 ;  /* 0x000000180c6c723c */ /* 0x002fe20000041814 */
[----:B------:R-:W1:Y:S07]  /*16fc0*/  MUFU.EX2 R4, R37 ;  /* 0x0000002500047308 */ /* 0x000e6e0000000800 */
[----:B------:R-:W-:Y:S01]  /*16fd0*/  HMMA.16816.F32.BF16 R20, R16, R38, RZ ;  /* 0x000000261014723c */ /* 0x000fe200000418ff */
[----:B-1----:R-:W-:Y:S11]  /*16fe0*/  F2FP.BF16.PACK_AB R139, R4, R9 ;  /* 0x00000009048b723e */ /* 0x002ff600000010ff */
[----:B------:R-:W-:Y:S11]  /*16ff0*/  @!UPT UIADD3 URZ, URZ, URZ, URZ ;  /* 0x0000003f3f3ff290 */ /* 0x000ff6000fffe03f */
[----:B------:R-:W-:Y:S01]  /*17000*/  @!UPT UIADD3 URZ, URZ, URZ, URZ ;  /* 0x0000003f3f3ff290 */ /* 0x000fe2000fffe03f */
[----:B------:R-:W-:Y:S01]  /*17010*/  HMMA.16816.F32.BF16 R128, R12, R26, R20 ;  /* 0x0000001a0c80723c */ /* 0x000fe20000041814 */
[----:B------:R-:W1:Y:S07]  /*17020*/  LDSM.16.MT88.4 R24, [R197+0x5000] ;  /* 0x00500000c518783b */ /* 0x000e6e0000004200 */
[----:B--2---:R-:W-:Y:S11]  /*17030*/  HMMA.16816.F32.BF16 R20, R16, R28, RZ ;  /* 0x0000001c1014723c */ /* 0x004ff600000418ff */
[----:B------:R-:W-:Y:S11]  /*17040*/  @!UPT UIADD3 URZ, URZ, URZ, URZ ;  /* 0x0000003f3f3ff290 */ /* 0x000ff6000fffe03f */
[----:B------:R-:W-:Y:S02]  /*17050*/  @!UPT UIADD3 URZ, URZ, URZ, URZ ;  /* 0x0000003f3f3ff290 */ /* 0x000fe4000fffe03f */
        /* <DEDUP_REMOVED lines=8> */
[----:B------:R-:W1:Y:S02]  /*170e0*/  MUFU.EX2 R28, R34 ;  /* 0x00000022001c7308 */ /* 0x000e640000000800 */
[----:B-1----:R-:W-:Y:S11]  /*170f0*/  FADD.FTZ R2, R28, R2 ;  /* 0x000000021c027221 */ /* 0x002ff60000010000 */
[----:B------:R-:W-:Y:S10]  /*17100*/  @!UPT UIADD3 URZ, URZ, URZ, URZ ;  /* 0x0000003f3f3ff290 */ /* 0x000ff4000fffe03f */
[----:B--2---:R-:W-:Y:S01]  /*17110*/  HMMA.16816.F32.BF16 R124, R12, R24, R20 ;  /* 0x000000180c7c723c */ /* 0x004fe20000041814 */
[----:B------:R-:W1:Y:S07]  /*17120*/  MUFU.EX2 R24, R33 ;  /* 0x0000002100187308 */ /* 0x000e6e0000000800 */
[----:B------:R-:W-:Y:S01]  /*17130*/  HMMA.16816.F32.BF16 R20, R16, R30, RZ ;  /* 0x0000001e1014723c */ /* 0x000fe200000418ff */
[----:B------:R-:W2:Y:S01]  /*17140*/  MUFU.EX2 R25, R32 ;  /* 0x0000002000197308 */ /* 0x000ea20000000800 */
[C---:B-1----:R-:W-:Y:S01]  /*17150*/  FADD.FTZ R2, R24.reuse, R2 ;  /* 0x0000000218027221 */ /* 0x042fe20000010000 */
[----:B------:R-:W-:-:S06]  /*17160*/  F2FP.BF16.PACK_AB R136, R24, R28 ;  /* 0x0000001c1888723e */ /* 0x000fcc00000010ff */
[----:B------:R-:W1:Y:S01]  /*17170*/  MUFU.EX2 R28, R36 ;  /* 0x00000024001c7308 */ /* 0x000e620000000800 */
[----:B--2---:R-:W-:Y:S01]  /*17180*/  FADD.FTZ R2, R25, R2 ;  /* 0x0000000219027221 */ /* 0x004fe20000010000 */
[----:B------:R-:W-:-:S03]  /*17190*/  F2FP.BF16.PACK_AB R138, R10, R25 ;  /* 0x000000190a8a723e */ /* 0x000fc600000010ff */
[----:B------:R-:W-:-:S03]  /*171a0*/  FADD.FTZ R234, R10, R2 ;  /* 0x000000020aea7221 */ /* 0x000fc60000010000 */
[----:B------:R-:W2:Y:S07]  /*171b0*/  MUFU.EX2 R10, R35 ;  /* 0x00000023000a7308 */ /* 0x000eae0000000800 */
[----:B------:R-:W-:Y:S01]  /*171c0*/  HMMA.16816.F32.BF16 R132, R12, R26, R20 ;  /* 0x0000001a0c84723c */ /* 0x000fe20000041814 */
[----:B------:R-:W3:Y:S01]  /*171d0*/  LDSM.16.MT88.4 R20, [R198+0x4800] ;  /* 0x00480000c614783b */ /* 0x000ee20000004200 */
[----:B-1----:R-:W-:-:S04]  /*171e0*/  FADD.FTZ R2, R28, R3 ;  /* 0x000000031c027221 */ /* 0x002fc80000010000 */
[C---:B--2---:R-:W-:Y:S01]  /*171f0*/  FADD.FTZ R2, R10.reuse, R2 ;  /* 0x000000020a027221 */ /* 0x044fe20000010000 */
[----:B------:R-:W-:-:S03]  /*17200*/  F2FP.BF16.PACK_AB R137, R10, R28 ;  /* 0x0000001c0a89723e */ /* 0x000fc600000010ff */
[----:B------:R-:W-:Y:S02]  /*17210*/  FADD.FTZ R2, R9, R2 ;  /* 0x0000000209027221 */ /* 0x000fe40000010000 */
[----:B------:R-:W2:Y:S02]  /*17220*/  LDL R9, [R1+0x4] ;  /* 0x0000040001097983 */ /* 0x000ea40000100800 */
[----:B------:R-:W-:Y:S01]  /*17230*/  FADD.FTZ R233, R4, R2 ;  /* 0x0000000204e97221 */ /* 0x000fe20000010000 */
[C---:B------:R-:W-:Y:S01]  /*17240*/  HMMA.16816.F32.BF16 R172, R136.reuse, R168, R172 ;  /* 0x000000a888ac723c */ /* 0x040fe200000418ac */
[----:B------:R-:W4:Y:S04]  /*17250*/  LDL R2, [R1] ;  /* 0x0000000001027983 */ /* 0x000f280000100800 */
[----:B------:R-:W2:Y:S03]  /*17260*/  LDL R4, [R1+0x8] ;  /* 0x0000080001047983 */ /* 0x000ea60000100800 */
[C---:B------:R-:W-:Y:S01]  /*17270*/  HMMA.16816.F32.BF16 R168, R136.reuse, R170, R152 ;  /* 0x000000aa88a8723c */ /* 0x040fe20000041898 */
[----:B------:R-:W1:Y:S07]  /*17280*/  LDSM.16.MT88.4 R152, [R199+0x1000] ;  /* 0x00100000c798783b */ /* 0x000e6e0000004200 */
[C---:B------:R-:W-:Y:S08]  /*17290*/  HMMA.16816.F32.BF16 R164, R136.reuse, R160, R164 ;  /* 0x000000a088a4723c */ /* 0x040ff000000418a4 */
[C---:B------:R-:W-:Y:S01]  /*172a0*/  HMMA.16816.F32.BF16 R160, R136.reuse, R162, R40 ;  /* 0x000000a288a0723c */ /* 0x040fe20000041828 */
[----:B------:R-:W5:Y:S07]  /*172b0*/  LDSM.16.MT88.4 R40, [R198+0x1000] ;  /* 0x00100000c628783b */ /* 0x000f6e0000004200 */
[----:B------:R-:W-:Y:S01]  /*172c0*/  HMMA.16816.F32.BF16 R84, R136, R88, R96 ;  /* 0x000000588854723c */ /* 0x000fe20000041860 */
[----:B------:R-:W5:Y:S07]  /*172d0*/  LDSM.16.MT88.4 R96, [R199+0x4000] ;  /* 0x00400000c760783b */ /* 0x000f6e0000004200 */
[----:B---3--:R-:W-:Y:S08]  /*172e0*/  HMMA.16816.F32.BF16 R24, R16, R20, RZ ;  /* 0x000000141018723c */ /* 0x008ff000000418ff */
[C---:B-1----:R-:W-:Y:S08]  /*172f0*/  HMMA.16816.F32.BF16 R156, R136.reuse, R152, R156 ;  /* 0x00000098889c723c */ /* 0x042ff0000004189c */
[C---:B------:R-:W-:Y:S01]  /*17300*/  HMMA.16816.F32.BF16 R152, R136.reuse, R154, R48 ;  /* 0x0000009a8898723c */ /* 0x040fe20000041830 */
[----:B------:R-:W1:Y:S07]  /*17310*/  LDSM.16.MT88.4 R48, [R196+0x2800] ;  /* 0x00280000c430783b */ /* 0x000e6e0000004200 */
[C---:B-----5:R-:W-:Y:S08]  /*17320*/  HMMA.16816.F32.BF16 R36, R136.reuse, R40, R60 ;  /* 0x000000288824723c */ /* 0x060ff0000004183c */
[C---:B------:R-:W-:Y:S08]  /*17330*/  HMMA.16816.F32.BF16 R92, R136.reuse, R96, R92 ;  /* 0x00000060885c723c */ /* 0x040ff0000004185c */
[C---:B------:R-:W-:Y:S08]  /*17340*/  HMMA.16816.F32.BF16 R40, R136.reuse, R42, R44 ;  /* 0x0000002a8828723c */ /* 0x040ff0000004182c */
[C---:B------:R-:W-:Y:S01]  /*17350*/  HMMA.16816.F32.BF16 R96, R136.reuse, R98, R112 ;  /* 0x000000628860723c */ /* 0x040fe20000041870 */
[----:B------:R-:W3:Y:S07]  /*17360*/  LDSM.16.MT88.4 R112, [R196+0x5800] ;  /* 0x00580000c470783b */ /* 0x000eee0000004200 */
[C---:B------:R-:W-:Y:S01]  /*17370*/  HMMA.16816.F32.BF16 R88, R136.reuse, R90, R104 ;  /* 0x0000005a8858723c */ /* 0x040fe20000041868 */
[----:B------:R-:W5:Y:S07]  /*17380*/  LDSM.16.MT88.4 R104, [R198+0x4000] ;  /* 0x00400000c668783b */ /* 0x000f6e0000004200 */
[C---:B-1----:R-:W-:Y:S01]  /*17390*/  HMMA.16816.F32.BF16 R44, R136.reuse, R48, R56 ;  /* 0x00000030882c723c */ /* 0x042fe20000041838 */
[----:B------:R-:W1:Y:S07]  /*173a0*/  LDSM.16.MT88.4 R56, [R197+0x2800] ;  /* 0x00280000c538783b */ /* 0x000e6e0000004200 */
[----:B------:R-:W-:Y:S01]  /*173b0*/  HMMA.16816.F32.BF16 R48, R136, R50, R64 ;  /* 0x000000328830723c */ /* 0x000fe20000041840 */
[----:B------:R-:W1:Y:S07]  /*173c0*/  LDSM.16.MT88.4 R64, [R199+0x2800] ;  /* 0x00280000c740783b */ /* 0x000e6e0000004200 */
[----:B------:R-:W-:Y:S01]  /*173d0*/  HMMA.16816.F32.BF16 R20, R16, R22, RZ ;  /* 0x000000161014723c */ /* 0x000fe200000418ff */
[----:B------:R-:W1:Y:S01]  /*173e0*/  LDSM.16.MT88.4 R16, [R198+0x5000] ;  /* 0x00500000c610783b */ /* 0x000e620000004200 */
[----:B------:R-:W-:-:S04]  /*173f0*/  MOV R3, c[0x0][0x2c4] ;  /* 0x0000b10000037a02 */ /* 0x000fc80000000f00 */
[----:B------:R-:W-:Y:S02]  /*17400*/  ISETP.NE.AND P1, PT, R3, 0x1, PT ;  /* 0x000000010300780c */ /* 0x000fe40003f25270 */
[C---:B---3--:R-:W-:Y:S08]  /*17410*/  HMMA.16816.F32.BF16 R108, R136.reuse, R112, R108 ;  /* 0x00000070886c723c */ /* 0x048ff0000004186c */
[C---:B-----5:R-:W-:Y:S08]  /*17420*/  HMMA.16816.F32.BF16 R100, R136.reuse, R104, R100 ;  /* 0x000000688864723c */ /* 0x060ff00000041864 */
[C---:B------:R-:W-:Y:S01]  /*17430*/  HMMA.16816.F32.BF16 R112, R136.reuse, R114, R128 ;  /* 0x000000728870723c */ /* 0x040fe20000041880 */
[----:B------:R-:W3:Y:S07]  /*17440*/  LDSM.16.MT88.4 R128, [R199+0x5800] ;  /* 0x00580000c780783b */ /* 0x000eee0000004200 */
[C---:B-1----:R-:W-:Y:S01]  /*17450*/  HMMA.16816.F32.BF16 R52, R136.reuse, R56, R80 ;  /* 0x000000388834723c */ /* 0x042fe20000041850 */
[----:B------:R-:W1:Y:S07]  /*17460*/  LDSM.16.MT88.4 R80, [R196+0x4000] ;  /* 0x00400000c450783b */ /* 0x000e6e0000004200 */
[C---:B------:R-:W-:Y:S01]  /*17470*/  HMMA.16816.F32.BF16 R60, R136.reuse, R64, R72 ;  /* 0x00000040883c723c */ /* 0x040fe20000041848 */
[----:B------:R-:W5:Y:S07]  /*17480*/  LDSM.16.MT88.4 R72, [R198+0x2800] ;  /* 0x00280000c648783b */ /* 0x000f6e0000004200 */
[----:B------:R-:W-:Y:S01]  /*17490*/  HMMA.16816.F32.BF16 R104, R136, R106, R120 ;  /* 0x0000006a8868723c */ /* 0x000fe20000041878 */
[----:B------:R-:W5:Y:S07]  /*174a0*/  LDSM.16.MT88.4 R120, [R197+0x5800] ;  /* 0x00580000c578783b */ /* 0x000f6e0000004200 */
[C---:B------:R-:W-:Y:S08]  /*174b0*/  HMMA.16816.F32.BF16 R24, R12.reuse, R16, R24 ;  /* 0x000000100c18723c */ /* 0x040ff00000041818 */
[----:B------:R-:W-:Y:S01]  /*174c0*/  HMMA.16816.F32.BF16 R20, R12, R18, R20 ;  /* 0x000000120c14723c */ /* 0x000fe20000041814 */
[----:B------:R-:W2:Y:S01]  /*174d0*/  LDSM.16.MT88.4 R12, [R198+0x5800] ;  /* 0x00580000c60c783b */ /* 0x000ea20000004200 */
[----:B------:R-:W-:-:S06]  /*174e0*/  IADD3 R217, R217, -0x2, RZ ;  /* 0xfffffffed9d97810 */ /* 0x000fcc0007ffe0ff */
[C---:B---3--:R-:W-:Y:S08]  /*174f0*/  HMMA.16816.F32.BF16 R124, R136.reuse, R128, R124 ;  /* 0x00000080887c723c */ /* 0x048ff0000004187c */
[C---:B-1----:R-:W-:Y:S08]  /*17500*/  HMMA.16816.F32.BF16 R76, R136.reuse, R80, R76 ;  /* 0x00000050884c723c */ /* 0x042ff0000004184c */
[C---:B-----5:R-:W-:Y:S08]  /*17510*/  HMMA.16816.F32.BF16 R68, R136.reuse, R72, R68 ;  /* 0x000000488844723c */ /* 0x060ff00000041844 */
[C---:B------:R-:W-:Y:S08]  /*17520*/  HMMA.16816.F32.BF16 R116, R136.reuse, R120, R116 ;  /* 0x000000788874723c */ /* 0x040ff00000041874 */
[C---:B------:R-:W-:Y:S08]  /*17530*/  HMMA.16816.F32.BF16 R128, R136.reuse, R130, R132 ;  /* 0x000000828880723c */ /* 0x040ff00000041884 */
[C---:B------:R-:W-:Y:S08]  /*17540*/  HMMA.16816.F32.BF16 R56, R136.reuse, R58, R192 ;  /* 0x0000003a8838723c */ /* 0x040ff000000418c0 */
[C---:B------:R-:W-:Y:S08]  /*17550*/  HMMA.16816.F32.BF16 R64, R136.reuse, R66, R188 ;  /* 0x000000428840723c */ /* 0x040ff000000418bc */
[C---:B------:R-:W-:Y:S08]  /*17560*/  HMMA.16816.F32.BF16 R72, R136.reuse, R74, R184 ;  /* 0x0000004a8848723c */ /* 0x040ff000000418b8 */
[----:B------:R-:W-:Y:S01]  /*17570*/  HMMA.16816.F32.BF16 R80, R136, R82, R180 ;  /* 0x000000528850723c */ /* 0x000fe200000418b4 */
[----:B----4-:R-:W-:-:S05]  /*17580*/  @P1 IMAD.HI.U32 R3, R2, c[0x0][0x2c8], RZ ;  /* 0x0000b20002031a27 */ /* 0x010fca00078e00ff */
[----:B------:R-:W-:-:S04]  /*17590*/  @P1 SHF.R.U32.HI R2, RZ, c[0x0][0x2cc], R3 ;  /* 0x0000b300ff021a19 */ /* 0x000fc80000011603 */
[----:B--2---:R-:W-:-:S05]  /*175a0*/  IADD3 R2, R2, R4, -R9 ;  /* 0x0000000402027210 */ /* 0x004fca0007ffe809 */
[----:B------:R-:W-:-:S05]  /*175b0*/  IMAD.HI R2, R2, 0x2aaaaaab, RZ ;  /* 0x2aaaaaab02027827 */ /* 0x000fca00078e02ff */
[----:B------:R-:W-:-:S04]  /*175c0*/  SHF.R.U32.HI R3, RZ, 0x1f, R2 ;  /* 0x0000001fff037819 */ /* 0x000fc80000011602 */
[----:B------:R-:W-:-:S04]  /*175d0*/  LEA.HI.SX32 R2, R2, R3, 0x1d ;  /* 0x0000000302027211 */ /* 0x000fc800078feaff */
[----:B------:R-:W-:-:S04]  /*175e0*/  IMNMX R240, R239, R2, !PT ;  /* 0x00000002eff07217 */ /* 0x000fc80007800200 */
[----:B------:R-:W-:Y:S01]  /*175f0*/  ISETP.GE.AND P0, PT, R217, R240, PT ;  /* 0x000000f0d900720c */ /* 0x000fe20003f06270 */
[C---:B------:R-:W-:Y:S08]  /*17600*/  HMMA.16816.F32.BF16 R120, R136.reuse, R122, R176 ;  /* 0x0000007a8878723c */ /* 0x040ff000000418b0 */
[C---:B------:R-:W-:Y:S08]  /*17610*/  HMMA.16816.F32.BF16 R132, R136.reuse, R12, R24 ;  /* 0x0000000c8884723c */ /* 0x040ff00000041818 */
[----:B------:R-:W-:Y:S01]  /*17620*/  HMMA.16816.F32.BF16 R136, R136, R14, R20 ;  /* 0x0000000e8888723c */ /* 0x000fe20000041814 */
[----:B------:R-:W-:Y:S01]  /*17630*/  @!UPT UIADD3 URZ, URZ, URZ, URZ ;  /* 0x0000003f3f3ff290 */ /* 0x000fe2000fffe03f */
[----:B------:R-:W-:Y:S11]  /*17640*/  @!P0 BRA `(.L_x_3081) ;  /* 0x0000348000008947 */ /* 0x000ff60003800000 */
[----:B------:R-:W-:Y:S02]  /*17650*/  MOV R10, R5 ;  /* 0x00000005000a7202 */ /* 0x000fe40000000f00 */
[----:B------:R-:W-:-:S02]  /*17660*/  MOV R9, R6 ;  /* 0x0000000600097202 */ /* 0x000fc40000000f00 */
[----:B------:R-:W-:-:S07]  /*17670*/  MOV R218, R217 ;  /* 0x000000d900da7202 */ /* 0x000fce0000000f00 */
.L_x_3094:
        /* <DEDUP_REMOVED lines=14> */
[----:B------:R-:W-:Y:S05]  /*17760*/  SHF.R.S32.HI R2, RZ, 0x1f, R223 ;  /* 0x0000001fff027819 */ /* 0x000fea00000114df */
[----:B------:R-:W-:Y:S02]  /*17770*/  IMAD R4, R2, c[0x0][0x208], RZ ;  /* 0x0000820002047a24 */ /* 0x000fe400078e02ff */
[C---:B------:R-:W-:Y:S04]  /*17780*/  IMAD.WIDE.U32 R2, R223.reuse, c[0x0][0x208], RZ ;  /* 0x00008200df027a25 */ /* 0x040fe800078e00ff */
        /* <DEDUP_REMOVED lines=12> */
.L_x_3187:
[----:B------:R-:W-:-:S05]  /*17850*/  BRA.DIV ~URZ, `(.L_x_3085) ;  /* 0x0000ce627f007947 */ /* 0x000fca000b800000 */
[----:B------:R4:W3:Y:S02]  /*17860*/  SHFL.IDX PT, R2, R6, RZ, 0x181f ;  /* 0x00181fff06027589 */ /* 0x0008e400000e0000 */
.L_x_3188:
[----:B------:R-:W5:Y:S01]  /*17870*/  S2R R14, SR_TID.X ;  /* 0x00000000000e7919 */ /* 0x000f620000002100 */
[----:B------:R-:W-:Y:S02]  /*17880*/  ISETP.GE.AND P3, PT, R140, c[0x0][0x1d4], PT ;  /* 0x000075008c007a0c */ /* 0x000fe40003f66270 */
[----:B---3--:R-:W-:Y:S02]  /*17890*/  IADD3 R12, P0, R2, R230, RZ ;  /* 0x000000e6020c7210 */ /* 0x008fe40007f1e0ff */
[----:B------:R-:W-:Y:S02]  /*178a0*/  ISETP.GE.AND P2, PT, R142, c[0x0][0x1d4], PT ;  /* 0x000075008e007a0c */ /* 0x000fe40003f46270 */
[----:B------:R-:W-:Y:S01]  /*178b0*/  ISETP.GE.AND P4, PT, R220, c[0x0][0x1d4], PT ;  /* 0x00007500dc007a0c */ /* 0x000fe20003f86270 */
[----:B------:R-:W-:Y:S01]  /*178c0*/  IMAD.X R13, R4, 0x1, R231, P0 ;  /* 0x00000001040d7824 */ /* 0x000fe200000e06e7 */
[----:B------:R-:W-:Y:S05]  /*178d0*/  ISETP.GE.AND P1, PT, R221, c[0x0][0x1d4], PT ;  /* 0x00007500dd007a0c */ /* 0x000fea0003f26270 */
[----:B------:R-:W-:Y:S01]  /*178e0*/  @!PT LDS RZ, [RZ] ;  /* 0x00000000fffff984 */ /* 0x000fe20000000800 */
[----:B------:R-:W-:Y:S01]  /*178f0*/  @!PT LDS RZ, [RZ] ;  /* 0x00000000fffff984 */ /* 0x000fe20000000800 */
[----:B------:R-:W-:Y:S01]  /*17900*/  @!PT LDS RZ, [RZ] ;  /* 0x00000000fffff984 */ /* 0x000fe20000000800 */
[----:B------:R3:W-:Y:S02]  /*17910*/  LDGSTS.E.BYPASS.LTC128B.128 [R216+0x4080], [R12.64], !P3 ;  /* 0x040800000cd87fae */ /* 0x0007e4000d901d46 */
[----:B---3--:R-:W-:Y:S05]  /*17920*/  IADD3 R12, P0, R2, R229, RZ ;  /* 0x000000e5020c7210 */ /* 0x008fea0007f1e0ff */
[----:B------:R-:W-:Y:S05]  /*17930*/  IMAD.X R13, R4, 0x1, R226, P0 ;  /* 0x00000001040d7824 */ /* 0x000fea00000e06e2 */
[----:B------:R3:W-:Y:S02]  /*17940*/  LDGSTS.E.BYPASS.LTC128B.128 [R216+0x5880], [R12.64], !P2 ;  /* 0x058800000cd87fae */ /* 0x0007e4000d101d46 */
[----:B---3--:R-:W-:Y:S05]  /*17950*/  IADD3 R12, P0, R2, R228, RZ ;  /* 0x000000e4020c7210 */ /* 0x008fea0007f1e0ff */
[----:B------:R-:W-:Y:S01]  /*17960*/  IMAD.X R13, R4, 0x1, R227, P0 ;  /* 0x00000001040d7824 */ /* 0x000fe200000e06e3 */
[----:B------:R-:W-:Y:S04]  /*17970*/  IADD3 R2, P0, R2, R225, RZ ;  /* 0x000000e102027210 */ /* 0x000fe80007f1e0ff */
[----:B------:R3:W-:Y:S01]  /*17980*/  LDGSTS.E.BYPASS.LTC128B.128 [R216+0x7080], [R12.64], !P4 ;  /* 0x070800000cd87fae */ /* 0x0007e2000e101d46 */
[----:B------:R-:W-:Y:S01]  /*17990*/  IMAD.X R3, R4, 0x1, R224, P0 ;  /* 0x0000000104037824 */ /* 0x000fe200000e06e0 */
[----:B-----5:R-:W-:Y:S04]  /*179a0*/  ISETP.GT.AND P0, PT, R14, 0x7f, PT ;  /* 0x0000007f0e00780c */ /* 0x020fe80003f04270 */
[----:B------:R3:W-:Y:S09]  /*179b0*/  LDGSTS.E.BYPASS.LTC128B.128 [R216+0x8880], [R2.64], !P1 ;  /* 0x0888000002d87fae */ /* 0x0007f2000c901d46 */
[----:B------:R-:W-:-:S05]  /*179c0*/  @P0 BRA `(.L_x_3083) ;  /* 0x0000012000000947 */ /* 0x000fca0003800000 */
[----:B------:R-:W-:-:S05]  /*179d0*/  BRA.DIV ~URZ, `(.L_x_3086) ;  /* 0x0000cd527f007947 */ /* 0x000fca000b800000 */
[----:B------:R3:W4:Y:S04]  /*179e0*/  SHFL.IDX PT, R4, R5, 0x1, 0x181f ;  /* 0x00381f0005047f89 */ /* 0x00072800000e0000 */
[----:B---3--:R3:W2:Y:S02]  /*179f0*/  SHFL.IDX PT, R2, R6, 0x1, 0x181f ;  /* 0x00381f0006027f89 */ /* 0x0086a400000e0000 */
.L_x_3189:
[----:B--2---:R-:W-:Y:S05]  /*17a00*/  IADD3 R12, P0, R2, R230, RZ ;  /* 0x000000e6020c7210 */ /* 0x004fea0007f1e0ff */
[----:B----4-:R-:W-:Y:S05]  /*17a10*/  IMAD.X R13, R4, 0x1, R231, P0 ;  /* 0x00000001040d7824 */ /* 0x010fea00000e06e7 */
[----:B------:R-:W-:Y:S01]  /*17a20*/  @!PT LDS RZ, [RZ] ;  /* 0x00000000fffff984 */ /* 0x000fe20000000800 */
        /* <DEDUP_REMOVED lines=10> */
[----:B------:R-:W-:Y:S05]  /*17ad0*/  IMAD.X R3, R4, 0x1, R224, P0 ;  /* 0x0000000104037824 */ /* 0x000fea00000e06e0 */
[----:B------:R2:W-:Y:S03]  /*17ae0*/  LDGSTS.E.BYPASS.LTC128B.128 [R219+0x9880], [R2.64], !P1 ;  /* 0x0988000002db7fae */ /* 0x0005e6000c901d46 */
.L_x_3083:
[----:B------:R-:W-:Y:S05]  /*17af0*/  BSYNC B0 ;  /* 0x0000000000007941 */ /* 0x000fea0003800000 */
.L_x_3082:
        /* <DEDUP_REMOVED lines=159> */
[----:B------:R-:W4:Y:S01]  /*184f0*/  MUFU.TANH R193, R4 ;  /* 0x0000000400c17308 */ /* 0x000f220000002400 */
[----:B--2---:R-:W-:Y:S08]  /*18500*/  FMUL.FTZ R2, R13, c[0x0][0x320] ;  /* 0x0000c8000d027a20 */ /* 0x004ff00000410000 */
[----:B------:R-:W-:Y:S01]  /*18510*/  FMUL.FTZ R3, R21, c[0x0][0x320] ;  /* 0x0000c80015037a20 */ /* 0x000fe20000410000 */
[----:B------:R2:W1:Y:S02]  /*18520*/  MUFU.TANH R187, R2 ;  /* 0x0000000200bb7308 */ /* 0x0004640000002400 */
[----:B--2---:R-:W-:Y:S08]  /*18530*/  FMUL.FTZ R2, R14, c[0x0][0x320] ;  /* 0x0000c8000e027a20 */ /* 0x004ff00000410000 */
[----:B------:R2:W1:Y:S02]  /*18540*/  MUFU.TANH R217, R2 ;  /* 0x0000000200d97308 */ /* 0x0004640000002400 */
[----:B--2---:R-:W-:Y:S02]  /*18550*/  FMUL.FTZ R2, R15, c[0x0][0x320] ;  /* 0x0000c8000f027a20 */ /* 0x004fe40000410000 */
[----:B------:R-:W2:Y:S01]  /*18560*/  LDSM.16.M88.4 R12, [R11+0x5800] ;  /* 0x005800000b0c783b */ /* 0x000ea20000000200 */
[----:B------:R-:W-:Y:S05]  /*18570*/  DEPBAR.LE SB0, 0x0 ;  /* 0x000080000000791a */ /* 0x000fea0000000000 */
        /* <DEDUP_REMOVED lines=9> */
[----:B------:R-:W2:Y:S10]  /*18610*/  MUFU.TANH R20, R3 ;  /* 0x0000000300147308 */ /* 0x000eb40000002400 */
[----:B------:R5:W1:Y:S02]  /*18620*/  MUFU.TANH R176, R2 ;  /* 0x0000000200b07308 */ /* 0x000a640000002400 */
[----:B-----5:R-:W-:Y:S08]  /*18630*/  FMUL.FTZ R2, R22, c[0x0][0x320] ;  /* 0x0000c80016027a20 */ /* 0x020ff00000410000 */
        /* <DEDUP_REMOVED lines=26> */
[----:B------:R1:W1:Y:S01]  /*187e0*/  MUFU.TANH R185, R2 ;  /* 0x0000000200b97308 */ /* 0x0002620000002400 */
[----:B------:R-:W-:-:S05]  /*187f0*/  @!P0 BRA `(.L_x_3088) ;  /* 0x000004e000008947 */ /* 0x000fca0003800000 */
[----:B--234-:R-:W-:Y:S02]  /*18800*/  IMAD.MOV.U32 R6, RZ, RZ, c[0x0][0x2b8] ;  /* 0x0000ae00ff067624 */ /* 0x01cfe400078e00ff */
[----:B------:R-:W-:Y:S02]  /*18810*/  IMAD R3, R218, 0x30, R252 ;  /* 0x00000030da037824 */ /* 0x000fe400078e02fc */
[----:B------:R-:W-:Y:S01]  /*18820*/  IMAD.MOV.U32 R222, RZ, RZ, RZ ;  /* 0x000000ffffde7224 */ /* 0x000fe200078e00ff */
[----:B------:R-:W-:Y:S02]  /*18830*/  ISETP.NE.AND P1, PT, R6, 0x1, PT ;  /* 0x000000010600780c */ /* 0x000fe40003f25270 */
[----:B------:R-:W-:Y:S05]  /*18840*/  IADD3 R3, R3, -0x30, R0 ;  /* 0xffffffd003037810 */ /* 0x000fea0007ffe000 */
[--C-:B-1----:R-:W-:Y:S06]  /*18850*/  IMAD.MOV.U32 R2, RZ, RZ, R3.reuse ;  /* 0x000000ffff027224 */ /* 0x102fec00078e0003 */
[----:B------:R-:W-:Y:S05]  /*18860*/  @P1 IMAD.HI.U32 R4, R3, c[0x0][0x2bc], RZ ;  /* 0x0000af0003041a27 */ /* 0x000fea00078e00ff */
[----:B------:R-:W-:Y:S04]  /*18870*/  @P1 SHF.R.U32.HI R2, RZ, c[0x0][0x2c0], R4 ;  /* 0x0000b000ff021a19 */ /* 0x000fe80000011604 */
[C---:B------:R-:W-:Y:S01]  /*18880*/  @!P6 IADD3 R4, P0, R2.reuse, R246, RZ ;  /* 0x000000f60204e210 */ /* 0x040fe20007f1e0ff */
[----:B------:R-:W-:Y:S04]  /*18890*/  IMAD.MOV R5, RZ, RZ, -R2 ;  /* 0x000000ffff057224 */ /* 0x000fe800078e0a02 */
[----:B------:R-:W-:Y:S01]  /*188a0*/  IMAD R223, R5, c[0x0][0x2b8], R3 ;  /* 0x0000ae0005df7a24 */ /* 0x000fe200078e0203 */
[----:B------:R-:W-:Y:S02]  /*188b0*/  @!P6 LEA.HI.X.SX32 R3, R2, R249, 0x1, P0 ;  /* 0x000000f90203e211 */ /* 0x000fe400000f0eff */
[C---:B------:R-:W-:Y:S02]  /*188c0*/  @!P6 LEA R2, P0, R4.reuse, c[0x0][0x2a0], 0x2 ;  /* 0x0000a8000402ea11 */ /* 0x040fe400078010ff */
[----:B------:R-:W-:Y:S02]  /*188d0*/  IADD3 R5, -R143, 0x30, RZ ;  /* 0x000000308f057810 */ /* 0x000fe40007ffe1ff */
[----:B------:R-:W-:Y:S05]  /*188e0*/  @!P6 LEA.HI.X R3, R4, c[0x0][0x2a4], R3, 0x2, P0 ;  /* 0x0000a9000403ea11 */ /* 0x000fea00000f1403 */
[----:B------:R1:W2:Y:S02]  /*188f0*/  @!P6 LDG.E R222, [R2.64] ;  /* 0x0000000602dee981 */ /* 0x0002a4000c1e1900 */
[----:B-1----:R-:W-:Y:S05]  /*18900*/  SHF.R.S32.HI R2, RZ, 0x1f, R223 ;  /* 0x0000001fff027819 */ /* 0x002fea00000114df */
[----:B------:R-:W-:Y:S02]  /*18910*/  IMAD R4, R2, c[0x0][0x1e0], RZ ;  /* 0x0000780002047a24 */ /* 0x000fe400078e02ff */
[C---:B------:R-:W-:Y:S04]  /*18920*/  IMAD.WIDE.U32 R2, R223.reuse, c[0x0][0x1e0], RZ ;  /* 0x00007800df027a25 */ /* 0x040fe800078e00ff */
        /* <DEDUP_REMOVED lines=12> */
[----:B------:R1:W2:Y:S02]  /*189f0*/  SHFL.IDX PT, R4, R6, RZ, 0x181f ;  /* 0x00181fff06047589 */ /* 0x0002a400000e0000 */
.L_x_3190:
[----:B------:R-:W-:-:S05]  /*18a00*/  BRA.DIV ~URZ, `(.L_x_3090) ;  /* 0x0000be627f007947 */ /* 0x000fca000b800000 */
[----:B------:R3:W4:Y:S02]  /*18a10*/  SHFL.IDX PT, R2, R14, RZ, 0x181f ;  /* 0x00181fff0e027589 */ /* 0x00072400000e0000 */
.L_x_3191:
[----:B------:R-:W-:Y:S02]  /*18a20*/  @P0 ISETP.GE.AND P1, PT, R140, c[0x0][0x1d4], PT ;  /* 0x000075008c000a0c */ /* 0x000fe40003f26270 */
[----:B----4-:R-:W-:Y:S05]  /*18a30*/  @P0 IADD3 R12, P2, R2, R230, RZ ;  /* 0x000000e6020c0210 */ /* 0x010fea0007f5e0ff */
[----:B--2---:R-:W-:Y:S06]  /*18a40*/  @P0 IMAD.X R13, R4, 0x1, R231, P2 ;  /* 0x00000001040d0824 */ /* 0x004fec00010e06e7 */
[----:B------:R-:W-:Y:S01]  /*18a50*/  @!PT LDS RZ, [RZ] ;  /* 0x00000000fffff984 */ /* 0x000fe20000000800 */
[----:B------:R-:W-:Y:S01]  /*18a60*/  @!PT LDS RZ, [RZ] ;  /* 0x00000000fffff984 */ /* 0x000fe20000000800 */
[----:B------:R-:W-:Y:S01]  /*18a70*/  @!PT LDS RZ, [RZ] ;  /* 0x00000000fffff984 */ /* 0x000fe20000000800 */
[----:B------:R2:W-:Y:S01]  /*18a80*/  @P0 LDGSTS.E.BYPASS.LTC128B.128 [R216+0xa080], [R12.64], !P1 ;  /* 0x0a0800000cd80fae */ /* 0x0005e2000c901d46 */
[----:B------:R-:W-:Y:S02]  /*18a90*/  @P0 ISETP.GE.AND P1, PT, R142, c[0x0][0x1d4], PT ;  /* 0x000075008e000a0c */ /* 0x000fe40003f26270 */
[----:B--2---:R-:W-:Y:S05]  /*18aa0*/  @P0 IADD3 R12, P2, R2, R229, RZ ;  /* 0x000000e5020c0210 */ /* 0x004fea0007f5e0ff */
[----:B------:R-:W-:Y:S06]  /*18ab0*/  @P0 IMAD.X R13, R4, 0x1, R226, P2 ;  /* 0x00000001040d0824 */ /* 0x000fec00010e06e2 */
[----:B------:R2:W-:Y:S01]  /*18ac0*/  @P0 LDGSTS.E.BYPASS.LTC128B.128 [R216+0xb880], [R12.64], !P1 ;  /* 0x0b8800000cd80fae */ /* 0x0005e2000c901d46 */
[----:B------:R-:W-:Y:S02]  /*18ad0*/  @P0 ISETP.GE.AND P1, PT, R220, c[0x0][0x1d4], PT ;  /* 0x00007500dc000a0c */ /* 0x000fe40003f26270 */
[----:B--2---:R-:W-:Y:S05]  /*18ae0*/  @P0 IADD3 R12, P2, R2, R228, RZ ;  /* 0x000000e4020c0210 */ /* 0x004fea0007f5e0ff */
[----:B------:R-:W-:Y:S01]  /*18af0*/  @P0 IMAD.X R13, R4, 0x1, R227, P2 ;  /* 0x00000001040d0824 */ /* 0x000fe200010e06e3 */
[----:B------:R-:W-:Y:S05]  /*18b00*/  @P0 IADD3 R2, P2, R2, R225, RZ ;  /* 0x000000e102020210 */ /* 0x000fea0007f5e0ff */
[----:B------:R2:W-:Y:S01]  /*18b10*/  @P0 LDGSTS.E.BYPASS.LTC128B.128 [R216+0xd080], [R12.64], !P1 ;  /* 0x0d0800000cd80fae */ /* 0x0005e2000c901d46 */
[----:B------:R-:W-:Y:S01]  /*18b20*/  @P0 ISETP.GE.AND P1, PT, R221, c[0x0][0x1d4], PT ;  /* 0x00007500dd000a0c */ /* 0x000fe20003f26270 */
[----:B------:R-:W-:Y:S11]  /*18b30*/  @P0 IMAD.X R3, R4, 0x1, R224, P2 ;  /* 0x0000000104030824 */ /* 0x000ff600010e06e0 */
[----:B------:R-:W-:Y:S01]  /*18b40*/  @!UPT UIADD3 URZ, URZ, URZ, URZ ;  /* 0x0000003f3f3ff290 */ /* 0x000fe2000fffe03f */
[----:B------:R2:W-:Y:S01]  /*18b50*/  @P0 LDGSTS.E.BYPASS.LTC128B.128 [R216+0xe880], [R2.64], !P1 ;  /* 0x0e88000002d80fae */ /* 0x0005e2000c901d46 */
[----:B------:R-:W-:Y:S01]  /*18b60*/  ISETP.GE.AND P0, PT, R5, 0x21, PT ;  /* 0x000000210500780c */ /* 0x000fe20003f06270 */
[----:B------:R-:W-:-:S06]  /*18b70*/  BRA.DIV ~URZ, `(.L_x_3091) ;  /* 0x0000bd627f007947 */ /* 0x000fcc000b800000 */
[----:B------:R4:W1:Y:S04]  /*18b80*/  SHFL.IDX PT, R4, R6, 0x1, 0x181f ;  /* 0x00381f0006047f89 */ /* 0x00086800000e0000 */
[----:B--2---:R4:W2:Y:S02]  /*18b90*/  SHFL.IDX PT, R2, R14, 0x1, 0x181f ;  /* 0x00381f000e027f89 */ /* 0x0048a400000e0000 */
.L_x_3192:
[----:B------:R-:W-:Y:S02]  /*18ba0*/  @P0 ISETP.GE.AND P1, PT, R140, c[0x0][0x1d4], PT ;  /* 0x000075008c000a0c */ /* 0x000fe40003f26270 */
[----:B--2---:R-:W-:Y:S05]  /*18bb0*/  @P0 IADD3 R12, P2, R2, R230, RZ ;  /* 0x000000e6020c0210 */ /* 0x004fea0007f5e0ff */
[----:B-1----:R-:W-:Y:S06]  /*18bc0*/  @P0 IMAD.X R13, R4, 0x1, R231, P2 ;  /* 0x00000001040d0824 */ /* 0x002fec00010e06e7 */
[----:B------:R-:W-:Y:S01]  /*18bd0*/  @!PT LDS RZ, [RZ] ;  /* 0x00000000fffff984 */ /* 0x000fe20000000800 */
[----:B------:R-:W-:Y:S01]  /*18be0*/  @!PT LDS RZ, [RZ] ;  /* 0x00000000fffff984 */ /* 0x000fe20000000800 */
[----:B------:R-:W-:Y:S01]  /*18bf0*/  @!PT LDS RZ, [RZ] ;  /* 0x00000000fffff984 */ /* 0x000fe20000000800 */
[----:B------:R1:W-:Y:S01]  /*18c00*/  @P0 LDGSTS.E.BYPASS.LTC128B.128 [R219+0xb080], [R12.64], !P1 ;  /* 0x0b0800000cdb0fae */ /* 0x0003e2000c901d46 */
[----:B------:R-:W-:Y:S02]  /*18c10*/  @P0 ISETP.GE.AND P1, PT, R142, c[0x0][0x1d4], PT ;  /* 0x000075008e000a0c */ /* 0x000fe40003f26270 */
[----:B-1----:R-:W-:Y:S05]  /*18c20*/  @P0 IADD3 R12, P2, R2, R229, RZ ;  /* 0x000000e5020c0210 */ /* 0x002fea0007f5e0ff */
[----:B------:R-:W-:Y:S06]  /*18c30*/  @P0 IMAD.X R13, R4, 0x1, R226, P2 ;  /* 0x00000001040d0824 */ /* 0x000fec00010e06e2 */
[----:B------:R1:W-:Y:S01]  /*18c40*/  @P0 LDGSTS.E.BYPASS.LTC128B.128 [R219+0xc880], [R12.64], !P1 ;  /* 0x0c8800000cdb0fae */ /* 0x0003e2000c901d46 */
[----:B------:R-:W-:Y:S02]  /*18c50*/  @P0 ISETP.GE.AND P1, PT, R220, c[0x0][0x1d4], PT ;  /* 0x00007500dc000a0c */ /* 0x000fe40003f26270 */
[----:B-1----:R-:W-:Y:S05]  /*18c60*/  @P0 IADD3 R12, P2, R2, R228, RZ ;  /* 0x000000e4020c0210 */ /* 0x002fea0007f5e0ff */
[----:B------:R-:W-:Y:S01]  /*18c70*/  @P0 IMAD.X R13, R4, 0x1, R227, P2 ;  /* 0x00000001040d0824 */ /* 0x000fe200010e06e3 */
[----:B------:R-:W-:Y:S05]  /*18c80*/  @P0 IADD3 R2, P2, R2, R225, RZ ;  /* 0x000000e102020210 */ /* 0x000fea0007f5e0ff */
[----:B------:R1:W-:Y:S01]  /*18c90*/  @P0 LDGSTS.E.BYPASS.LTC128B.128 [R219+0xe080], [R12.64], !P1 ;  /* 0x0e0800000cdb0fae */ /* 0x0003e2000c901d46 */
[----:B------:R-:W-:Y:S01]  /*18ca0*/  @P0 ISETP.GE.AND P1, PT, R221, c[0x0][0x1d4], PT ;  /* 0x00007500dd000a0c */ /* 0x000fe20003f26270 */
[----:B------:R-:W-:Y:S11]  /*18cb0*/  @P0 IMAD.X R3, R4, 0x1, R224, P2 ;  /* 0x0000000104030824 */ /* 0x000ff600010e06e0 */
[----:B------:R-:W-:Y:S01]  /*18cc0*/  @!UPT UIADD3 URZ, URZ, URZ, URZ ;  /* 0x0000003f3f3ff290 */ /* 0x000fe2000fffe03f */
[----:B------:R1:W-:Y:S02]  /*18cd0*/  @P0 LDGSTS.E.BYPASS.LTC128B.128 [R219+0xf880], [R2.64], !P1 ;  /* 0x0f88000002db0fae */ /* 0x0003e4000c901d46 */
.L_x_3088:
[----:B--234-:R-:W-:Y:S05]  /*18ce0*/  BSYNC B0 ;  /* 0x0000000000007941 */ /* 0x01cfea0003800000 */
.L_x_3087:
[----:B------:R-:W2:Y:S01]  /*18cf0*/  LDL R4, [R1] ;  /* 0x0000000001047983 */ /* 0x000ea20000100800 */
[----:B-1----:R-:W-:Y:S03]  /*18d00*/  IMAD.MOV.U32 R12, RZ, RZ, c[0x0][0x2c4] ;  /* 0x0000b100ff0c7624 */ /* 0x002fe600078e00ff */
[----:B------:R-:W2:Y:S02]  /*18d10*/  LDL R2, [R1+0x20] ;  /* 0x0000200001027983 */ /* 0x000ea40000100800 */
[----:B------:R-:W-:Y:S02]  /*18d20*/  ISETP.NE.AND P0, PT, R12, 0x1, PT ;  /* 0x000000010c00780c */ /* 0x000fe40003f05270 */
[----:B------:R-:W3:Y:S04]  /*18d30*/  LDL R6, [R1+0xc] ;  /* 0x00000c0001067983 */ /* 0x000ee80000100800 */
[----:B------:R-:W4:Y:S04]  /*18d40*/  LDL R5, [R1+0x8] ;  /* 0x0000080001057983 */ /* 0x000f280000100800 */
[----:B------:R-:W4:Y:S04]  /*18d50*/  LDL R3, [R1+0x4] ;  /* 0x0000040001037983 */ /* 0x000f280000100800 */
[----:B------:R-:W0:Y:S01]  /*18d60*/  LDGDEPBAR ;  /* 0x00000000000079af */ /* 0x000e220000000000 */
[----:B--2---:R-:W-:Y:S04]  /*18d70*/  IMAD.IADD R4, R2, 0x1, R4 ;  /* 0x0000000102047824 */ /* 0x004fe800078e0204 */
[----:B------:R-:W-:Y:S05]  /*18d80*/  @P0 IMAD.HI.U32 R2, R4, c[0x0][0x2c8], RZ ;  /* 0x0000b20004020a27 */ /* 0x000fea00078e00ff */
[----:B------:R-:W-:Y:S01]  /*18d90*/  @P0 SHF.R.U32.HI R4, RZ, c[0x0][0x2cc], R2 ;  /* 0x0000b300ff040a19 */ /* 0x000fe20000011602 */
[----:B------:R-:W-:Y:S05]  /*18da0*/  IMAD R2, R218, -0x30, RZ ;  /* 0xffffffd0da027824 */ /* 0x000fea00078e02ff */
[----:B---3--:R-:W-:Y:S04]  /*18db0*/  IADD3 R2, -R6, 0x1, R2 ;  /* 0x0000000106027810 */ /* 0x008fe80007ffe102 */
[----:B----4-:R-:W-:Y:S01]  /*18dc0*/  IADD3 R5, -R3, R2, R5 ;  /* 0x0000000203057210 */ /* 0x010fe20007ffe105 */
[----:B------:R-:W-:-:S05]  /*18dd0*/  BRA.DIV ~URZ, `(.L_x_3092) ;  /* 0x0000bbd27f007947 */ /* 0x000fca000b800000 */
[----:B------:R1:W2:Y:S02]  /*18de0*/  SHFL.IDX PT, R2, R4, RZ, 0x1c1f ;  /* 0x001c1fff04027589 */ /* 0x0002a400000e0000 */
.L_x_3193:
        /* <DEDUP_REMOVED lines=39> */
[C---:B------:R-:W-:Y:S02]  /*19060*/  ISETP.GT.AND P4, PT, R2.reuse, 0x19, PT ;  /* 0x000000190200780c */ /* 0x040fe40003f84270 */
        /* <DEDUP_REMOVED lines=25> */
[----:B--2---:R-:W-:Y:S06]  /*19200*/  FMNMX.FTZ R2, R3, R2, !PT ;  /* 0x0000000203027209 */ /* 0x004fec0007810000 */
        /* <DEDUP_REMOVED lines=15> */
[----:B-12---:R-:W-:Y:S06]  /*19300*/  FMNMX.FTZ R4, R2, R3, !PT ;  /* 0x0000000302047209 */ /* 0x006fec0007810000 */
[----:B------:R1:W2:Y:S02]  /*19310*/  SHFL.BFLY PT, R2, R4, 0x1, 0x1f ;  /* 0x0c201f0004027f89 */ /* 0x0002a400000e0000 */
.L_x_3194:
[C---:B------:R-:W-:Y:S01]  /*19320*/  FSETP.NEU.FTZ.AND P0, PT, R6.reuse, -INF , PT ;  /* 0xff8000000600780b */ /* 0x040fe20003f1d000 */
[----:B------:R-:W-:Y:S01]  /*19330*/  FMUL.FTZ R3, R6, c[0x0][0x2d0] ;  /* 0x0000b40006037a20 */ /* 0x000fe20000410000 */
[----:B-12---:R-:W-:Y:S01]  /*19340*/  FMNMX.FTZ R4, R2, R4, !PT ;  /* 0x0000000402047209 */ /* 0x006fe20007810000 */
        /* <DEDUP_REMOVED lines=19> */
[----:B------:R-:W-:Y:S03]  /*19480*/  FFMA.FTZ R194, R19, c[0x0][0x2d0], -R3 ;  /* 0x0000b40013c27a23 */ /* 0x000fe60000010803 */
[----:B------:R-:W2:Y:S10]  /*19490*/  MUFU.EX2 R5, R9 ;  /* 0x0000000900057308 */ /* 0x000eb40000000800 */
[----:B------:R-:W-:Y:S01]  /*194a0*/  MUFU.EX2 R19, R27 ;  /* 0x0000001b00137308 */ /* 0x000fe20000000800 */
[C---:B-1----:R-:W-:Y:S02]  /*194b0*/  FFMA.FTZ R3, R2.reuse, R234, R18 ;  /* 0x000000ea02037223 */ /* 0x042fe40000010012 */
[C---:B------:R-:W-:Y:S02]  /*194c0*/  FMUL.FTZ R20, R2.reuse, R164 ;  /* 0x000000a402147220 */ /* 0x040fe40000410000 */
[C---:B------:R-:W-:Y:S02]  /*194d0*/  FMUL.FTZ R21, R2.reuse, R165 ;  /* 0x000000a502157220 */ /* 0x040fe40000410000 */
[C---:B------:R-:W-:Y:S02]  /*194e0*/  FMUL.FTZ R25, R2.reuse, R161 ;  /* 0x000000a102197220 */ /* 0x040fe40000410000 */
[----:B------:R-:W-:Y:S02]  /*194f0*/  FMUL.FTZ R24, R2, R160 ;  /* 0x000000a002187220 */ /* 0x000fe40000410000 */
[C---:B--2---:R-:W-:Y:S01]  /*19500*/  FADD.FTZ R12, R5.reuse, R3 ;  /* 0x00000003050c7221 */ /* 0x044fe20000010000 */
[----:B------:R-:W-:Y:S01]  /*19510*/  FSEL R3, R4, RZ, P0 ;  /* 0x000000ff04037208 */ /* 0x000fe20000000000 */
[----:B------:R-:W-:Y:S01]  /*19520*/  FMUL.FTZ R28, R2, R156 ;  /* 0x0000009c021c7220 */ /* 0x000fe20000410000 */
[----:B------:R-:W-:Y:S01]  /*19530*/  F2FP.BF16.PACK_AB R176, R5, R18 ;  /* 0x0000001205b0723e */ /* 0x000fe200000010ff */
[----:B------:R-:W-:Y:S01]  /*19540*/  FMUL.FTZ R5, R4, c[0x0][0x2d0] ;  /* 0x0000b40004057a20 */ /* 0x000fe20000410000 */
[----:B------:R-:W1:Y:S01]  /*19550*/  MUFU.EX2 R18, R26 ;  /* 0x0000001a00127308 */ /* 0x000e620000000800 */
[----:B------:R-:W-:Y:S02]  /*19560*/  FADD.FTZ R3, -R3, R10 ;  /* 0x0000000a03037221 */ /* 0x000fe40000010100 */
[----:B------:R-:W-:Y:S01]  /*19570*/  FMUL.FTZ R36, R2, R36 ;  /* 0x0000002402247220 */ /* 0x000fe20000410000 */
[----:B------:R-:W-:Y:S01]  /*19580*/  FSEL R5, R5, RZ, P0 ;  /* 0x000000ff05057208 */ /* 0x000fe20000000000 */
[----:B------:R-:W-:Y:S01]  /*19590*/  FMUL.FTZ R3, R3, c[0x0][0x2d0] ;  /* 0x0000b40003037a20 */ /* 0x000fe20000410000 */
[----:B------:R-:W-:Y:S01]  /*195a0*/  ISETP.GT.AND P0, PT, R218, R240, PT ;  /* 0x000000f0da00720c */ /* 0x000fe20003f04270 */
[----:B------:R-:W-:Y:S02]  /*195b0*/  FMUL.FTZ R37, R2, R37 ;  /* 0x0000002502257220 */ /* 0x000fe40000410000 */
[--C-:B------:R-:W-:Y:S01]  /*195c0*/  FFMA.FTZ R9, R13, c[0x0][0x2d0], -R5.reuse ;  /* 0x0000b4000d097a23 */ /* 0x100fe20000010805 */
[----:B------:R-:W-:Y:S01]  /*195d0*/  MUFU.EX2 R160, R187 ;  /* 0x000000bb00a07308 */ /* 0x000fe20000000800 */
[--C-:B------:R-:W-:Y:S02]  /*195e0*/  FFMA.FTZ R10, R35, c[0x0][0x2d0], -R5.reuse ;  /* 0x0000b400230a7a23 */ /* 0x100fe40000010805 */
[--C-:B------:R-:W-:Y:S02]  /*195f0*/  FFMA.FTZ R177, R34, c[0x0][0x2d0], -R5.reuse ;  /* 0x0000b40022b17a23 */ /* 0x100fe40000010805 */
[--C-:B------:R-:W-:Y:S02]  /*19600*/  FFMA.FTZ R179, R33, c[0x0][0x2d0], -R5.reuse ;  /* 0x0000b40021b37a23 */ /* 0x100fe40000010805 */
[----:B------:R-:W-:Y:S02]  /*19610*/  FMUL.FTZ R33, R2, R153 ;  /* 0x0000009902217220 */ /* 0x000fe40000410000 */
[--C-:B------:R-:W-:Y:S01]  /*19620*/  FFMA.FTZ R183, R32, c[0x0][0x2d0], -R5.reuse ;  /* 0x0000b40020b77a23 */ /* 0x100fe20000010805 */
[----:B------:R-:W2:Y:S01]  /*19630*/  MUFU.EX2 R3, R3 ;  /* 0x0000000300037308 */ /* 0x000ea20000000800 */
[----:B------:R-:W-:Y:S02]  /*19640*/  FMUL.FTZ R32, R2, R152 ;  /* 0x0000009802207220 */ /* 0x000fe40000410000 */
[--C-:B------:R-:W-:Y:S01]  /*19650*/  FFMA.FTZ R181, R31, c[0x0][0x2d0], -R5.reuse ;  /* 0x0000b4001fb57a23 */ /* 0x100fe20000010805 */
[----:B-1----:R-:W-:Y:S01]  /*19660*/  F2FP.BF16.PACK_AB R178, R18, R19 ;  /* 0x0000001312b2723e */ /* 0x002fe200000010ff */
[--C-:B------:R-:W-:Y:S02]  /*19670*/  FFMA.FTZ R184, R30, c[0x0][0x2d0], -R5.reuse ;  /* 0x0000b4001eb87a23 */ /* 0x100fe40000010805 */
[--C-:B------:R-:W-:Y:S02]  /*19680*/  FFMA.FTZ R185, R29, c[0x0][0x2d0], -R5.reuse ;  /* 0x0000b4001db97a23 */ /* 0x100fe40000010805 */
[--C-:B------:R-:W-:Y:S01]  /*19690*/  FFMA.FTZ R191, R17, c[0x0][0x2d0], -R5.reuse ;  /* 0x0000b40011bf7a23 */ /* 0x100fe20000010805 */
[----:B------:R1:W3:Y:S01]  /*196a0*/  MUFU.EX2 R180, R9 ;  /* 0x0000000900b47308 */ /* 0x0002e20000000800 */
[--C-:B------:R-:W-:Y:S02]  /*196b0*/  FFMA.FTZ R190, R16, c[0x0][0x2d0], -R5.reuse ;  /* 0x0000b40010be7a23 */ /* 0x100fe40000010805 */
[----:B------:R-:W-:Y:S02]  /*196c0*/  FMUL.FTZ R13, R2, R173 ;  /* 0x000000ad020d7220 */ /* 0x000fe40000410000 */
[--C-:B------:R-:W-:Y:S02]  /*196d0*/  FFMA.FTZ R192, R15, c[0x0][0x2d0], -R5.reuse ;  /* 0x0000b4000fc07a23 */ /* 0x100fe40000010805 */
[----:B------:R-:W-:Y:S02]  /*196e0*/  FFMA.FTZ R5, R14, c[0x0][0x2d0], -R5 ;  /* 0x0000b4000e057a23 */ /* 0x000fe40000010805 */
[C---:B------:R-:W-:Y:S01]  /*196f0*/  FMUL.FTZ R16, R2.reuse, R168 ;  /* 0x000000a802107220 */ /* 0x040fe20000410000 */
[----:B------:R-:W-:Y:S01]  /*19700*/  MUFU.EX2 R165, R177 ;  /* 0x000000b100a57308 */ /* 0x000fe20000000800 */
[C---:B------:R-:W-:Y:S02]  /*19710*/  FMUL.FTZ R17, R2.reuse, R169 ;  /* 0x000000a902117220 */ /* 0x040fe40000410000 */
[C---:B------:R-:W-:Y:S02]  /*19720*/  FMUL.FTZ R29, R2.reuse, R157 ;  /* 0x0000009d021d7220 */ /* 0x040fe40000410000 */
[C---:B--2---:R-:W-:Y:S02]  /*19730*/  FMUL.FTZ R34, R3.reuse, R154 ;  /* 0x0000009a03227220 */ /* 0x044fe40000410000 */
[C---:B------:R-:W-:Y:S02]  /*19740*/  FMUL.FTZ R35, R3.reuse, R155 ;  /* 0x0000009b03237220 */ /* 0x040fe40000410000 */
[----:B------:R-:W2:Y:S01]  /*19750*/  LDSM.16.MT88.4 R152, [R196] ;  /* 0x00000000c498783b */ /* 0x000ea20000004200 */
[C---:B------:R-:W-:Y:S01]  /*19760*/  FMUL.FTZ R14, R3.reuse, R174 ;  /* 0x000000ae030e7220 */ /* 0x040fe20000410000 */
[----:B------:R-:W-:Y:S01]  /*19770*/  MUFU.EX2 R187, R183 ;  /* 0x000000b700bb7308 */ /* 0x000fe20000000800 */
[----:B------:R-:W-:Y:S02]  /*19780*/  FMUL.FTZ R15, R3, R175 ;  /* 0x000000af030f7220 */ /* 0x000fe40000410000 */
[----:B-1----:R-:W-:Y:S02]  /*19790*/  FADD.FTZ R9, R19, R12 ;  /* 0x0000000c13097221 */ /* 0x002fe40000010000 */
[----:B------:R-:W-:Y:S02]  /*197a0*/  FMUL.FTZ R12, R2, R172 ;  /* 0x000000ac020c7220 */ /* 0x000fe40000410000 */
[C---:B---3--:R-:W-:Y:S02]  /*197b0*/  FFMA.FTZ R164, R3.reuse, R233, R180 ;  /* 0x000000e903a47223 */ /* 0x048fe400000100b4 */
[C---:B------:R-:W-:Y:S01]  /*197c0*/  FMUL.FTZ R19, R3.reuse, R171 ;  /* 0x000000ab03137220 */ /* 0x040fe20000410000 */
[----:B------:R-:W1:Y:S01]  /*197d0*/  MUFU.EX2 R172, R10 ;  /* 0x0000000a00ac7308 */ /* 0x000e620000000800 */
[----:B------:R-:W-:Y:S02]  /*197e0*/  FADD.FTZ R182, R18, R9 ;  /* 0x0000000912b67221 */ /* 0x000fe40000010000 */
[C---:B------:R-:W-:Y:S02]  /*197f0*/  FMUL.FTZ R18, R3.reuse, R170 ;  /* 0x000000aa03127220 */ /* 0x040fe40000410000 */
[C---:B------:R-:W-:Y:S01]  /*19800*/  FMUL.FTZ R22, R3.reuse, R166 ;  /* 0x000000a603167220 */ /* 0x040fe20000410000 */
[----:B------:R-:W-:Y:S01]  /*19810*/  LDSM.16.MT88.4 R168, [R196+0x1000] ;  /* 0x00100000c4a8783b */ /* 0x000fe20000004200 */
[C---:B------:R-:W-:Y:S02]  /*19820*/  FMUL.FTZ R23, R3.reuse, R167 ;  /* 0x000000a703177220 */ /* 0x040fe40000410000 */
[C---:B------:R-:W-:Y:S01]  /*19830*/  FMUL.FTZ R26, R3.reuse, R162 ;  /* 0x000000a2031a7220 */ /* 0x040fe20000410000 */
[----:B------:R-:W3:Y:S01]  /*19840*/  MUFU.EX2 R233, R179 ;  /* 0x000000b300e97308 */ /* 0x000ee20000000800 */
[C---:B------:R-:W-:Y:S02]  /*19850*/  FMUL.FTZ R27, R3.reuse, R163 ;  /* 0x000000a3031b7220 */ /* 0x040fe40000410000 */
[C---:B------:R-:W-:Y:S02]  /*19860*/  FMUL.FTZ R30, R3.reuse, R158 ;  /* 0x0000009e031e7220 */ /* 0x040fe40000410000 */
[C---:B------:R-:W-:Y:S02]  /*19870*/  FMUL.FTZ R31, R3.reuse, R159 ;  /* 0x0000009f031f7220 */ /* 0x040fe40000410000 */
[C---:B------:R-:W-:Y:S01]  /*19880*/  FMUL.FTZ R38, R3.reuse, R38 ;  /* 0x0000002603267220 */ /* 0x040fe20000410000 */
[----:B------:R-:W-:Y:S01]  /*19890*/  LDSM.16.MT88.4 R156, [R196+0x800] ;  /* 0x00080000c49c783b */ /* 0x000fe20000004200 */
        /* <DEDUP_REMOVED lines=16> */
[C---:B--2---:R-:W-:Y:S05]  /*199a0*/  HMMA.16816.F32.BF16 R12, R176.reuse, R152, R12 ;  /* 0x00000098b00c723c */ /* 0x044fea000004180c */
[C---:B------:R-:W-:Y:S02]  /*199b0*/  FMUL.FTZ R50, R3.reuse, R50 ;  /* 0x0000003203327220 */ /* 0x040fe40000410000 */
[C---:B------:R-:W-:Y:S01]  /*199c0*/  FMUL.FTZ R51, R3.reuse, R51 ;  /* 0x0000003303337220 */ /* 0x040fe20000410000 */
[C---:B------:R-:W-:Y:S01]  /*199d0*/  HMMA.16816.F32.BF16 R16, R176.reuse, R154, R16 ;  /* 0x0000009ab010723c */ /* 0x040fe20000041810 */
[----:B------:R-:W1:Y:S01]  /*199e0*/  LDSM.16.MT88.4 R152, [R197] ;  /* 0x00000000c598783b */ /* 0x000e620000004200 */
[----:B------:R-:W-:Y:S02]  /*199f0*/  MUFU.EX2 R184, R184 ;  /* 0x000000b800b87308 */ /* 0x000fe40000000800 */
[C---:B------:R-:W-:Y:S02]  /*19a00*/  FMUL.FTZ R52, R2.reuse, R52 ;  /* 0x0000003402347220 */ /* 0x040fe40000410000 */
[C---:B------:R-:W-:Y:S02]  /*19a10*/  FMUL.FTZ R53, R2.reuse, R53 ;  /* 0x0000003502357220 */ /* 0x040fe40000410000 */
[C---:B------:R-:W-:Y:S04]  /*19a20*/  FMUL.FTZ R54, R3.reuse, R54 ;  /* 0x0000003603367220 */ /* 0x040fe80000410000 */
        /* <DEDUP_REMOVED lines=94> */
[----:B------:R-:W-:Y:S01]  /*1a010*/  FMUL.FTZ R139, R3, R139 ;  /* 0x0000008b038b7220 */ /* 0x000fe20000410000 */
[C---:B------:R-:W-:Y:S01]  /*1a020*/  HMMA.16816.F32.BF16 R48, R176.reuse, R154, R48 ;  /* 0x0000009ab030723c */ /* 0x040fe20000041830 */
[----:B------:R-:W1:Y:S01]  /*1a030*/  LDSM.16.MT88.4 R152, [R197+0x1800] ;  /* 0x00180000c598783b */ /* 0x000e620000004200 */
[----:B------:R-:W2:Y:S02]  /*1a040*/  MUFU.EX2 R3, R188 ;  /* 0x000000bc00037308 */ /* 0x000ea40000000800 */
[C---:B------:R-:W-:Y:S02]  /*1a050*/  FMUL.FTZ R132, R2.reuse, R132 ;  /* 0x0000008402847220 */ /* 0x040fe40000410000 */
[C---:B------:R-:W-:Y:S02]  /*1a060*/  FMUL.FTZ R133, R2.reuse, R133 ;  /* 0x0000008502857220 */ /* 0x040fe40000410000 */
[C---:B------:R-:W-:Y:S04]  /*1a070*/  FMUL.FTZ R136, R2.reuse, R136 ;  /* 0x0000008802887220 */ /* 0x040fe80000410000 */
[----:B------:R-:W-:Y:S02]  /*1a080*/  FMUL.FTZ R137, R2, R137 ;  /* 0x0000008902897220 */ /* 0x000fe40000410000 */
[----:B----4-:R-:W-:Y:S02]  /*1a090*/  FADD.FTZ R2, R9, R182 ;  /* 0x000000b609027221 */ /* 0x010fe40000010000 */
[----:B------:R-:W3:Y:S02]  /*1a0a0*/  MUFU.EX2 R182, R190 ;  /* 0x000000be00b67308 */ /* 0x000ee40000000800 */
[C---:B--2---:R-:W-:Y:S04]  /*1a0b0*/  FADD.FTZ R2, R3.reuse, R2 ;  /* 0x0000000203027221 */ /* 0x044fe80000010000 */
        /* <DEDUP_REMOVED lines=41> */
[----:B---3--:R-:W-:Y:S02]  /*1a350*/  F2FP.BF16.PACK_AB R177, R182, R181 ;  /* 0x000000b5b6b1723e */ /* 0x008fe400000010ff */
[----:B------:R-:W-:Y:S03]  /*1a360*/  F2FP.BF16.PACK_AB R179, R5, R180 ;  /* 0x000000b405b3723e */ /* 0x000fe600000010ff */
[C---:B------:R-:W-:Y:S02]  /*1a370*/  HMMA.16816.F32.BF16 R12, R152.reuse, R156, R12 ;  /* 0x0000009c980c723c */ /* 0x040fe4000004180c */
[----:B------:R-:W-:Y:S03]  /*1a380*/  MUFU.EX2 R10, R193 ;  /* 0x000000c1000a7308 */ /* 0x000fe60000000800 */
[----:B-1----:R-:W-:Y:S01]  /*1a390*/  FADD.FTZ R2, R9, R2 ;  /* 0x0000000209027221 */ /* 0x002fe20000010000 */
[----:B------:R-:W-:Y:S02]  /*1a3a0*/  IADD3 R217, R218, -0x1, RZ ;  /* 0xffffffffdad97810 */ /* 0x000fe40007ffe0ff */
[C---:B------:R-:W-:Y:S01]  /*1a3b0*/  HMMA.16816.F32.BF16 R16, R152.reuse, R158, R16 ;  /* 0x0000009e9810723c */ /* 0x040fe20000041810 */
[----:B------:R-:W1:Y:S03]  /*1a3c0*/  LDSM.16.MT88.4 R156, [R199+0x800] ;  /* 0x00080000c79c783b */ /* 0x000e660000004200 */
[----:B------:R-:W-:Y:S02]  /*1a3d0*/  MOV R218, R217 ;  /* 0x000000d900da7202 */ /* 0x000fe40000000f00 */
[C---:B----4-:R-:W-:Y:S01]  /*1a3e0*/  F2FP.BF16.PACK_AB R176, R3.reuse, R9 ;  /* 0x0000000903b0723e */ /* 0x050fe200000010ff */
[----:B------:R-:W-:Y:S02]  /*1a3f0*/  FADD.FTZ R2, R3, R2 ;  /* 0x0000000203027221 */ /* 0x000fe40000010000 */
[----:B------:R-:W-:Y:S03]  /*1a400*/  FADD.FTZ R3, R172, R164 ;  /* 0x000000a4ac037221 */ /* 0x000fe60000010000 */
[----:B------:R-:W-:Y:S01]  /*1a410*/  MOV R9, R6 ;  /* 0x0000000600097202 */ /* 0x000fe20000000f00 */
        /* <DEDUP_REMOVED lines=42> */
[----:B-1----:R-:W-:Y:S01]  /*1a6c0*/  F2FP.BF16.PACK_AB R178, R10, R156 ;  /* 0x0000009c0ab2723e */ /* 0x002fe200000010ff */
[----:B------:R-:W-:Y:S03]  /*1a6d0*/  FADD.FTZ R2, R156, R2 ;  /* 0x000000029c027221 */ /* 0x000fe60000010000 */
[C---:B--2---:R-:W-:Y:S04]  /*1a6e0*/  HMMA.16816.F32.BF16 R132, R152.reuse, R160, R132 ;  /* 0x000000a09884723c */ /* 0x044fe80000041884 */
[----:B------:R-:W-:Y:S01]  /*1a6f0*/  FADD.FTZ R234, R10, R2 ;  /* 0x000000020aea7221 */ /* 0x000fe20000010000 */
[-C--:B------:R-:W-:Y:S01]  /*1a700*/  MOV R10, R4.reuse ;  /* 0x00000004000a7202 */ /* 0x080fe20000000f00 */
[----:B------:R-:W-:Y:S02]  /*1a710*/  FADD.FTZ R2, R165, R3 ;  /* 0x00000003a5027221 */ /* 0x000fe40000010000 */
[----:B------:R-:W-:Y:S01]  /*1a720*/  HMMA.16816.F32.BF16 R136, R152, R162, R136 ;  /* 0x000000a29888723c */ /* 0x000fe20000041888 */
[----:B------:R-:W1:Y:S03]  /*1a730*/  LDSM.16.MT88.4 R160, [R197+0x1000] ;  /* 0x00100000c5a0783b */ /* 0x000e660000004200 */
[----:B------:R-:W-:Y:S04]  /*1a740*/  FADD.FTZ R2, R233, R2 ;  /* 0x00000002e9027221 */ /* 0x000fe80000010000 */
[C---:B------:R-:W-:Y:S01]  /*1a750*/  HMMA.16816.F32.BF16 R172, R176.reuse, R168, R12 ;  /* 0x000000a8b0ac723c */ /* 0x040fe2000004180c */
[----:B------:R-:W2:Y:S04]  /*1a760*/  LDSM.16.MT88.4 R152, [R199+0x1000] ;  /* 0x00100000c798783b */ /* 0x000ea80000004200 */
[----:B------:R-:W-:Y:S03]  /*1a770*/  FADD.FTZ R2, R187, R2 ;  /* 0x00000002bb027221 */ /* 0x000fe60000010000 */
        /* <DEDUP_REMOVED lines=11> */
[----:B------:R-:W-:Y:S01]  /*1a830*/  FADD.FTZ R233, R5, R2 ;  /* 0x0000000205e97221 */ /* 0x000fe20000010000 */
[----:B------:R-:W-:Y:S04]  /*1a840*/  MOV R5, R4 ;  /* 0x0000000400057202 */ /* 0x000fe80000000f00 */
        /* <DEDUP_REMOVED lines=40> */
.L_x_3081:
[----:B------:R-:W-:-:S13]  /*1aad0*/  ISETP.GE.AND P0, PT, R217, R239, PT ;  /* 0x000000efd900720c */ /* 0x000fda0003f06270 */
[----:B------:R-:W-:Y:S05]  /*1aae0*/  @!P0 BRA `(.L_x_3095) ;  /* 0x00002f0000008947 */ /* 0x000fea0003800000 */
.L_x_3107:
[----:B------:R-:W-:Y:S04]  /*1aaf0*/  DEPBAR.LE SB0, 0x0 ;  /* 0x000080000000791a */ /* 0x000fe80000000000 */
[----:B------:R-:W-:Y:S01]  /*1ab00*/  WARPSYNC 0xffffffff ;  /* 0xffffffff00007948 */ /* 0x000fe20003800000 */
[----:B------:R-:W-:Y:S01]  /*1ab10*/  BAR.SYNC.DEFER_BLOCKING 0x0 ;  /* 0x0000000000007b1d */ /* 0x000fe20000010000 */
[----:B------:R-:W-:Y:S02]  /*1ab20*/  SHF.R.S32.HI R2, RZ, 0x1f, R223 ;  /* 0x0000001fff027819 */ /* 0x000fe400000114df */
[----:B------:R-:W-:Y:S03]  /*1ab30*/  SHF.R.S32.HI R9, RZ, 0x1f, R222 ;  /* 0x0000001fff097819 */ /* 0x000fe600000114de */
[----:B------:R-:W-:Y:S02]  /*1ab40*/  IMAD R4, R2, c[0x0][0x208], RZ ;  /* 0x0000820002047a24 */ /* 0x000fe400078e02ff */
[C---:B------:R-:W-:Y:S04]  /*1ab50*/  IMAD.WIDE.U32 R2, R223.reuse, c[0x0][0x208], RZ ;  /* 0x00008200df027a25 */ /* 0x040fe800078e00ff */
[----:B------:R-:W-:Y:S05]  /*1ab60*/  IMAD R4, R223, c[0x0][0x20c], R4 ;  /* 0x00008300df047a24 */ /* 0x000fea00078e0204 */
[----:B------:R-:W-:Y:S01]  /*1ab70*/  IADD3 R3, R3, R4, RZ ;  /* 0x0000000403037210 */ /* 0x000fe20007ffe0ff */
[----:B------:R-:W-:Y:S01]  /*1ab80*/  IMAD R4, R9, c[0x0][0x218], RZ ;  /* 0x0000860009047a24 */ /* 0x000fe200078e02ff */
[----:B------:R-:W-:Y:S03]  /*1ab90*/  MOV R9, R6 ;  /* 0x0000000600097202 */ /* 0x000fe60000000f00 */
[C---:B------:R-:W-:Y:S01]  /*1aba0*/  IMAD.WIDE.U32 R2, R222.reuse, c[0x0][0x218], R2 ;  /* 0x00008600de027a25 */ /* 0x040fe200078e0002 */
[----:B------:R1:W2:Y:S03]  /*1abb0*/  LDSM.16.M88.4 R32, [R200] ;  /* 0x00000000c820783b */ /* 0x0002a60000000200 */
[----:B------:R-:W-:Y:S01]  /*1abc0*/  IMAD R4, R222, c[0x0][0x21c], R4 ;  /* 0x00008700de047a24 */ /* 0x000fe200078e0204 */
[----:B------:R-:W-:Y:S01]  /*1abd0*/  IADD3 R2, P0, R242, R2, RZ ;  /* 0x00000002f2027210 */ /* 0x000fe20007f1e0ff */
[----:B------:R1:W3:Y:S03]  /*1abe0*/  LDSM.16.M88.4 R16, [R151] ;  /* 0x000000009710783b */ /* 0x0002e60000000200 */
[----:B------:R-:W-:Y:S01]  /*1abf0*/  IADD3.X R3, R241, R3, R4, P0, !PT ;  /* 0x00000003f1037210 */ /* 0x000fe200007fe404 */
[----:B------:R1:W4:Y:S01]  /*1ac00*/  LDSM.16.M88.4 R24, [R151+0x800] ;  /* 0x000800009718783b */ /* 0x0003220000000200 */
[C---:B------:R-:W-:Y:S03]  /*1ac10*/  LEA R10, P0, R2.reuse, c[0x0][0x1f8], 0x1 ;  /* 0x00007e00020a7a11 */ /* 0x040fe600078008ff */
[----:B------:R1:W1:Y:S01]  /*1ac20*/  LDSM.16.M88.4 R176, [R151+0x1000] ;  /* 0x0010000097b0783b */ /* 0x0002620000000200 */
[----:B------:R-:W-:Y:S03]  /*1ac30*/  LEA.HI.X R4, R2, c[0x0][0x1fc], R3, 0x1, P0 ;  /* 0x00007f0002047a11 */ /* 0x000fe600000f0c03 */
[----:B------:R1:W1:Y:S04]  /*1ac40*/  LDSM.16.M88.4 R180, [R201] ;  /* 0x00000000c9b4783b */ /* 0x0002680000000200 */
[----:B------:R1:W1:Y:S04]  /*1ac50*/  LDSM.16.M88.4 R184, [R204] ;  /* 0x00000000ccb8783b */ /* 0x0002680000000200 */
[----:B------:R1:W1:Y:S04]  /*1ac60*/  LDSM.16.M88.4 R188, [R214] ;  /* 0x00000000d6bc783b */ /* 0x0002680000000200 */
[----:B------:R1:W1:Y:S01]  /*1ac70*/  LDSM.16.M88.4 R192, [R215] ;  /* 0x00000000d7c0783b */ /* 0x0002620000000200 */
[----:B------:R-:W-:-:S05]  /*1ac80*/  BRA.DIV ~URZ, `(.L_x_3096) ;  /* 0x0000a2127f007947 */ /* 0x000fca000b800000 */
[----:B------:R4:W3:Y:S02]  /*1ac90*/  SHFL.IDX PT, R2, R4, RZ, 0x181f ;  /* 0x00181fff04027589 */ /* 0x0008e400000e0000 */
.L_x_3195:
[----:B------:R-:W5:Y:S01]  /*1aca0*/  SHFL.IDX PT, R3, R10, RZ, 0x181f ;  /* 0x00181fff0a037589 */ /* 0x000f6200000e0000 */
[----:B------:R-:W-:Y:S01]  /*1acb0*/  ISETP.GE.AND P4, PT, R140, c[0x0][0x1d4], PT ;  /* 0x000075008c007a0c */ /* 0x000fe20003f86270 */
[----:B------:R-:W-:Y:S01]  /*1acc0*/  BSSY B0, `(.L_x_3097) ;  /* 0x0000027000007945 */ /* 0x000fe20003800000 */
[----:B------:R-:W-:Y:S01]  /*1acd0*/  ISETP.GE.AND P3, PT, R142, c[0x0][0x1d4], PT ;  /* 0x000075008e007a0c */ /* 0x000fe20003f66270 */
[----:B------:R-:W4:Y:S01]  /*1ace0*/  S2R R20, SR_TID.X ;  /* 0x0000000000147919 */ /* 0x000f220000002100 */
[----:B------:R-:W-:Y:S02]  /*1acf0*/  ISETP.GE.AND P5, PT, R220, c[0x0][0x1d4], PT ;  /* 0x00007500dc007a0c */ /* 0x000fe40003fa6270 */
[----:B------:R-:W-:Y:S02]  /*1ad00*/  ISETP.GE.AND P2, PT, R221, c[0x0][0x1d4], PT ;  /* 0x00007500dd007a0c */ /* 0x000fe40003f46270 */
[C---:B-----5:R-:W-:Y:S05]  /*1ad10*/  IADD3 R14, P0, R3.reuse, R230, RZ ;  /* 0x000000e6030e7210 */ /* 0x060fea0007f1e0ff */
[C---:B---3--:R-:W-:Y:S01]  /*1ad20*/  IMAD.X R15, R2.reuse, 0x1, R231, P0 ;  /* 0x00000001020f7824 */ /* 0x048fe200000e06e7 */
[C---:B------:R-:W-:Y:S04]  /*1ad30*/  IADD3 R12, P0, R3.reuse, R229, RZ ;  /* 0x000000e5030c7210 */ /* 0x040fe80007f1e0ff */
[----:B------:R-:W-:Y:S01]  /*1ad40*/  @!PT LDS RZ, [RZ] ;  /* 0x00000000fffff984 */ /* 0x000fe20000000800 */
[----:B------:R-:W-:Y:S01]  /*1ad50*/  @!PT LDS RZ, [RZ] ;  /* 0x00000000fffff984 */ /* 0x000fe20000000800 */
[----:B------:R3:W-:Y:S01]  /*1ad60*/  LDGSTS.E.BYPASS.LTC128B.128 [R219+0x4080], [R14.64], !P4 ;  /* 0x040800000edb7fae */ /* 0x0007e2000e101d46 */
[C---:B------:R-:W-:Y:S05]  /*1ad70*/  IMAD.X R13, R2.reuse, 0x1, R226, P0 ;  /* 0x00000001020d7824 */ /* 0x040fea00000e06e2 */
[----:B------:R5:W-:Y:S02]  /*1ad80*/  LDGSTS.E.BYPASS.LTC128B.128 [R219+0x5880], [R12.64], !P3 ;  /* 0x058800000cdb7fae */ /* 0x000be4000d901d46 */
[C---:B-----5:R-:W-:Y:S05]  /*1ad90*/  IADD3 R12, P0, R3.reuse, R228, RZ ;  /* 0x000000e4030c7210 */ /* 0x060fea0007f1e0ff */
[C---:B------:R-:W-:Y:S05]  /*1ada0*/  IMAD.X R13, R2.reuse, 0x1, R227, P0 ;  /* 0x00000001020d7824 */ /* 0x040fea00000e06e3 */
[----:B------:R5:W-:Y:S02]  /*1adb0*/  LDGSTS.E.BYPASS.LTC128B.128 [R219+0x7080], [R12.64], !P5 ;  /* 0x070800000cdb7fae */ /* 0x000be4000e901d46 */
[----:B-----5:R-:W-:Y:S05]  /*1adc0*/  IADD3 R12, P0, R3, R225, RZ ;  /* 0x000000e1030c7210 */ /* 0x020fea0007f1e0ff */
[----:B------:R-:W-:Y:S01]  /*1add0*/  IMAD.X R13, R2, 0x1, R224, P0 ;  /* 0x00000001020d7824 */ /* 0x000fe200000e06e0 */
[----:B----4-:R-:W-:Y:S04]  /*1ade0*/  ISETP.GT.AND P0, PT, R20, 0x7f, PT ;  /* 0x0000007f1400780c */ /* 0x010fe80003f04270 */
[----:B------:R3:W-:Y:S09]  /*1adf0*/  LDGSTS.E.BYPASS.LTC128B.128 [R219+0x8880], [R12.64], !P2 ;  /* 0x088800000cdb7fae */ /* 0x0007f2000d101d46 */
[----:B------:R-:W-:-:S05]  /*1ae00*/  @P0 BRA `(.L_x_3098) ;  /* 0x0000012000000947 */ /* 0x000fca0003800000 */
[----:B------:R-:W-:-:S05]  /*1ae10*/  BRA.DIV ~URZ, `(.L_x_3099) ;  /* 0x0000a0f27f007947 */ /* 0x000fca000b800000 */
[----:B------:R-:W4:Y:S04]  /*1ae20*/  SHFL.IDX PT, R4, R4, 0x1, 0x181f ;  /* 0x00381f0004047f89 */ /* 0x000f2800000e0000 */
[----:B------:R3:W2:Y:S02]  /*1ae30*/  SHFL.IDX PT, R2, R10, 0x1, 0x181f ;  /* 0x00381f000a027f89 */ /* 0x0006a400000e0000 */
.L_x_3196:
[----:B--23--:R-:W-:Y:S05]  /*1ae40*/  IADD3 R12, P0, R2, R230, RZ ;  /* 0x000000e6020c7210 */ /* 0x00cfea0007f1e0ff */
        /* <DEDUP_REMOVED lines=14> */
.L_x_3098:
[----:B------:R-:W-:Y:S05]  /*1af30*/  BSYNC B0 ;  /* 0x0000000000007941 */ /* 0x000fea0003800000 */
.L_x_3097:
[----:B------:R-:W0:Y:S01]  /*1af40*/  LDGDEPBAR ;  /* 0x00000000000079af */ /* 0x000e220000000000 */
[----:B------:R-:W-:Y:S01]  /*1af50*/  WARPSYNC 0xffffffff ;  /* 0xffffffff00007948 */ /* 0x000fe20003800000 */
[C---:B--23--:R-:W-:Y:S01]  /*1af60*/  HMMA.16816.F32.BF16 R12, R32.reuse, R16, RZ ;  /* 0x00000010200c723c */ /* 0x04cfe200000418ff */
        /* <DEDUP_REMOVED lines=159> */
[----:B------:R2:W1:Y:S10]  /*1b960*/  MUFU.TANH R185, R2 ;  /* 0x0000000200b97308 */ /* 0x0004740000002400 */
[----:B------:R-:W1:Y:S01]  /*1b970*/  MUFU.TANH R177, R3 ;  /* 0x0000000300b17308 */ /* 0x000e620000002400 */
[----:B--2---:R-:W-:Y:S09]  /*1b980*/  FMUL.FTZ R2, R14, c[0x0][0x320] ;  /* 0x0000c8000e027a20 */ /* 0x004ff20000410000 */
        /* <DEDUP_REMOVED lines=44> */
[----:B------:R-:W-:Y:S02]  /*1bc50*/  IMAD R3, R217, 0x30, R252 ;  /* 0x00000030d9037824 */ /* 0x000fe400078e02fc */
[----:B------:R-:W-:Y:S01]  /*1bc60*/  IMAD.MOV.U32 R222, RZ, RZ, RZ ;  /* 0x000000ffffde7224 */ /* 0x000fe200078e00ff */
[----:B------:R-:W-:Y:S02]  /*1bc70*/  ISETP.NE.AND P1, PT, R218, 0x1, PT ;  /* 0x00000001da00780c */ /* 0x000fe40003f25270 */
[----:B------:R-:W-:Y:S05]  /*1bc80*/  IADD3 R3, R3, -0x30, R0 ;  /* 0xffffffd003037810 */ /* 0x000fea0007ffe000 */
[--C-:B--2---:R-:W-:Y:S06]  /*1bc90*/  IMAD.MOV.U32 R2, RZ, RZ, R3.reuse ;  /* 0x000000ffff027224 */ /* 0x104fec00078e0003 */
[----:B------:R-:W-:Y:S05]  /*1bca0*/  @P1 IMAD.HI.U32 R4, R3, c[0x0][0x2bc], RZ ;  /* 0x0000af0003041a27 */ /* 0x000fea00078e00ff */
[----:B------:R-:W-:Y:S04]  /*1bcb0*/  @P1 SHF.R.U32.HI R2, RZ, c[0x0][0x2c0], R4 ;  /* 0x0000b000ff021a19 */ /* 0x000fe80000011604 */
[----:B------:R-:W-:Y:S01]  /*1bcc0*/  @!P6 IADD3 R4, P0, R2, R246, RZ ;  /* 0x000000f60204e210 */ /* 0x000fe20007f1e0ff */
[----:B------:R-:W-:Y:S04]  /*1bcd0*/  IMAD.MOV R10, RZ, RZ, -R2 ;  /* 0x000000ffff0a7224 */ /* 0x000fe800078e0a02 */
[----:B------:R-:W-:Y:S01]  /*1bce0*/  IMAD R223, R10, c[0x0][0x2b8], R3 ;  /* 0x0000ae000adf7a24 */ /* 0x000fe200078e0203 */
[----:B------:R-:W-:Y:S02]  /*1bcf0*/  @!P6 LEA.HI.X.SX32 R3, R2, R249, 0x1, P0 ;  /* 0x000000f90203e211 */ /* 0x000fe400000f0eff */
        /* <DEDUP_REMOVED lines=20> */
.L_x_3197:
[----:B------:R-:W-:-:S05]  /*1be40*/  BRA.DIV ~URZ, `(.L_x_3103) ;  /* 0x000092027f007947 */ /* 0x000fca000b800000 */
[----:B------:R4:W2:Y:S02]  /*1be50*/  SHFL.IDX PT, R2, R15, RZ, 0x181f ;  /* 0x00181fff0f027589 */ /* 0x0008a400000e0000 */
.L_x_3198:
[----:B--2---:R-:W-:Y:S05]  /*1be60*/  @P0 IADD3 R12, P1, R2, R230, RZ ;  /* 0x000000e6020c0210 */ /* 0x004fea0007f3e0ff */
[----:B---3--:R-:W-:Y:S05]  /*1be70*/  @P0 IMAD.X R13, R4, 0x1, R231, P1 ;  /* 0x00000001040d0824 */ /* 0x008fea00008e06e7 */
[----:B------:R-:W-:Y:S01]  /*1be80*/  @!PT LDS RZ, [RZ] ;  /* 0x00000000fffff984 */ /* 0x000fe20000000800 */
[----:B------:R-:W-:Y:S01]  /*1be90*/  @!PT LDS RZ, [RZ] ;  /* 0x00000000fffff984 */ /* 0x000fe20000000800 */
[----:B------:R-:W-:Y:S01]  /*1bea0*/  @!PT LDS RZ, [RZ] ;  /* 0x00000000fffff984 */ /* 0x000fe20000000800 */
[----:B------:R2:W-:Y:S02]  /*1beb0*/  @P0 LDGSTS.E.BYPASS.LTC128B.128 [R216+0xa080], [R12.64], !P4 ;  /* 0x0a0800000cd80fae */ /* 0x0005e4000e101d46 */
[----:B--2---:R-:W-:Y:S05]  /*1bec0*/  @P0 IADD3 R12, P1, R2, R229, RZ ;  /* 0x000000e5020c0210 */ /* 0x004fea0007f3e0ff */
[----:B------:R-:W-:Y:S05]  /*1bed0*/  @P0 IMAD.X R13, R4, 0x1, R226, P1 ;  /* 0x00000001040d0824 */ /* 0x000fea00008e06e2 */
[----:B------:R2:W-:Y:S02]  /*1bee0*/  @P0 LDGSTS.E.BYPASS.LTC128B.128 [R216+0xb880], [R12.64], !P3 ;  /* 0x0b8800000cd80fae */ /* 0x0005e4000d901d46 */
[----:B--2---:R-:W-:Y:S05]  /*1bef0*/  @P0 IADD3 R12, P1, R2, R228, RZ ;  /* 0x000000e4020c0210 */ /* 0x004fea0007f3e0ff */
[----:B------:R-:W-:Y:S01]  /*1bf00*/  @P0 IMAD.X R13, R4, 0x1, R227, P1 ;  /* 0x00000001040d0824 */ /* 0x000fe200008e06e3 */
[----:B------:R-:W-:Y:S04]  /*1bf10*/  @P0 IADD3 R2, P1, R2, R225, RZ ;  /* 0x000000e102020210 */ /* 0x000fe80007f3e0ff */
[----:B------:R2:W-:Y:S01]  /*1bf20*/  @P0 LDGSTS.E.BYPASS.LTC128B.128 [R216+0xd080], [R12.64], !P5 ;  /* 0x0d0800000cd80fae */ /* 0x0005e2000e901d46 */
[----:B------:R-:W-:Y:S05]  /*1bf30*/  @P0 IMAD.X R3, R4, 0x1, R224, P1 ;  /* 0x0000000104030824 */ /* 0x000fea00008e06e0 */
[----:B------:R2:W-:Y:S01]  /*1bf40*/  @P0 LDGSTS.E.BYPASS.LTC128B.128 [R216+0xe880], [R2.64], !P2 ;  /* 0x0e88000002d80fae */ /* 0x0005e2000d101d46 */
[----:B------:R-:W-:Y:S01]  /*1bf50*/  ISETP.GE.AND P0, PT, R10, 0x21, PT ;  /* 0x000000210a00780c */ /* 0x000fe20003f06270 */
[----:B------:R-:W-:-:S06]  /*1bf60*/  BRA.DIV ~URZ, `(.L_x_3104) ;  /* 0x000091527f007947 */ /* 0x000fcc000b800000 */
[----:B------:R3:W2:Y:S04]  /*1bf70*/  SHFL.IDX PT, R4, R14, 0x1, 0x181f ;  /* 0x00381f000e047f89 */ /* 0x0006a800000e0000 */
[----:B--2---:R3:W2:Y:S02]  /*1bf80*/  SHFL.IDX PT, R2, R15, 0x1, 0x181f ;  /* 0x00381f000f027f89 */ /* 0x0046a400000e0000 */
.L_x_3199:
[----:B--2---:R-:W-:Y:S05]  /*1bf90*/  @P0 IADD3 R12, P1, R2, R230, RZ ;  /* 0x000000e6020c0210 */ /* 0x004fea0007f3e0ff */
[----:B------:R-:W-:Y:S05]  /*1bfa0*/  @P0 IMAD.X R13, R4, 0x1, R231, P1 ;  /* 0x00000001040d0824 */ /* 0x000fea00008e06e7 */
        /* <DEDUP_REMOVED lines=12> */
[----:B------:R2:W-:Y:S03]  /*1c070*/  @P0 LDGSTS.E.BYPASS.LTC128B.128 [R219+0xf880], [R2.64], !P2 ;  /* 0x0f88000002db0fae */ /* 0x0005e6000d101d46 */
.L_x_3101:
[----:B---34-:R-:W-:Y:S05]  /*1c080*/  BSYNC B0 ;  /* 0x0000000000007941 */ /* 0x018fea0003800000 */
.L_x_3100:
[----:B--2---:R-:W-:Y:S01]  /*1c090*/  FMNMX.FTZ R3, R186, R6, !PT ;  /* 0x00000006ba037209 */ /* 0x004fe20007810000 */
        /* <DEDUP_REMOVED lines=26> */
.L_x_3200:
[----:B-12---:R-:W-:Y:S01]  /*1c240*/  FMNMX.FTZ R4, R4, R2, !PT ;  /* 0x0000000204047209 */ /* 0x006fe20007810000 */
[----:B------:R-:W-:-:S05]  /*1c250*/  BRA.DIV ~URZ, `(.L_x_3106) ;  /* 0x00008f827f007947 */ /* 0x000fca000b800000 */
[----:B------:R-:W1:Y:S02]  /*1c260*/  SHFL.BFLY PT, R2, R4, 0x1, 0x1f ;  /* 0x0c201f0004027f89 */ /* 0x000e6400000e0000 */
[----:B-1----:R-:W-:Y:S02]  /*1c270*/  FMNMX.FTZ R6, R4, R2, !PT ;  /* 0x0000000204067209 */ /* 0x002fe40007810000 */
[----:B------:R-:W1:Y:S02]  /*1c280*/  SHFL.BFLY PT, R2, R10, 0x2, 0x1f ;  /* 0x0c401f000a027f89 */ /* 0x000e6400000e0000 */
[----:B-1----:R-:W-:Y:S05]  /*1c290*/  FMNMX.FTZ R4, R10, R2, !PT ;  /* 0x000000020a047209 */ /* 0x002fea0007810000 */
[----:B------:R1:W2:Y:S02]  /*1c2a0*/  SHFL.BFLY PT, R2, R4, 0x1, 0x1f ;  /* 0x0c201f0004027f89 */ /* 0x0002a400000e0000 */
.L_x_3201:
        /* <DEDUP_REMOVED lines=24> */
[----:B-1----:R-:W-:Y:S01]  /*1c430*/  FFMA.FTZ R2, R3, R234, R14 ;  /* 0x000000ea03027223 */ /* 0x002fe2000001000e */
[----:B--2---:R-:W-:Y:S01]  /*1c440*/  F2FP.BF16.PACK_AB R176, R13, R14 ;  /* 0x0000000e0db0723e */ /* 0x004fe200000010ff */
[----:B------:R-:W-:Y:S02]  /*1c450*/  FMUL.FTZ R32, R3, R152 ;  /* 0x0000009803207220 */ /* 0x000fe40000410000 */
[----:B---3--:R-:W-:Y:S02]  /*1c460*/  FADD.FTZ R12, R13, R2 ;  /* 0x000000020d0c7221 */ /* 0x008fe40000010000 */
[----:B------:R-:W-:Y:S02]  /*1c470*/  FADD.FTZ R2, -R4, R5 ;  /* 0x0000000504027221 */ /* 0x000fe40000010100 */
[----:B------:R-:W-:Y:S02]  /*1c480*/  FMUL.FTZ R33, R3, R153 ;  /* 0x0000009903217220 */ /* 0x000fe40000410000 */
[----:B------:R-:W-:Y:S02]  /*1c490*/  FMUL.FTZ R2, R2, c[0x0][0x2d0] ;  /* 0x0000b40002027a20 */ /* 0x000fe40000410000 */
[----:B------:R-:W-:Y:S01]  /*1c4a0*/  FMUL.FTZ R5, R4, c[0x0][0x2d0] ;  /* 0x0000b40004057a20 */ /* 0x000fe20000410000 */
[----:B----4-:R-:W-:Y:S01]  /*1c4b0*/  F2FP.BF16.PACK_AB R178, R15, R16 ;  /* 0x000000100fb2723e */ /* 0x010fe200000010ff */
[----:B------:R-:W-:Y:S02]  /*1c4c0*/  FADD.FTZ R12, R16, R12 ;  /* 0x0000000c100c7221 */ /* 0x000fe40000010000 */
[----:B------:R-:W1:Y:S01]  /*1c4d0*/  MUFU.EX2 R2, R2 ;  /* 0x0000000200027308 */ /* 0x000e620000000800 */
[--C-:B------:R-:W-:Y:S02]  /*1c4e0*/  FFMA.FTZ R10, R187, c[0x0][0x2d0], -R5.reuse ;  /* 0x0000b400bb0a7a23 */ /* 0x100fe40000010805 */
[--C-:B------:R-:W-:Y:S02]  /*1c4f0*/  FFMA.FTZ R14, R192, c[0x0][0x2d0], -R5.reuse ;  /* 0x0000b400c00e7a23 */ /* 0x100fe40000010805 */
[--C-:B------:R-:W-:Y:S02]  /*1c500*/  FFMA.FTZ R177, R184, c[0x0][0x2d0], -R5.reuse ;  /* 0x0000b400b8b17a23 */ /* 0x100fe40000010805 */
[--C-:B------:R-:W-:Y:S02]  /*1c510*/  FFMA.FTZ R182, R182, c[0x0][0x2d0], -R5.reuse ;  /* 0x0000b400b6b67a23 */ /* 0x100fe40000010805 */
[--C-:B------:R-:W-:Y:S01]  /*1c520*/  FFMA.FTZ R192, R21, c[0x0][0x2d0], -R5.reuse ;  /* 0x0000b40015c07a23 */ /* 0x100fe20000010805 */
[----:B------:R-:W-:Y:S01]  /*1c530*/  MUFU.EX2 R10, R10 ;  /* 0x0000000a000a7308 */ /* 0x000fe20000000800 */
[----:B------:R-:W-:Y:S02]  /*1c540*/  FMUL.FTZ R21, R3, R165 ;  /* 0x000000a503157220 */ /* 0x000fe40000410000 */
[----:B------:R-:W-:Y:S02]  /*1c550*/  FADD.FTZ R187, R15, R12 ;  /* 0x0000000c0fbb7221 */ /* 0x000fe40000010000 */
[C---:B------:R-:W-:Y:S02]  /*1c560*/  FMUL.FTZ R12, R3.reuse, R172 ;  /* 0x000000ac030c7220 */ /* 0x040fe40000410000 */
[----:B------:R-:W-:Y:S02]  /*1c570*/  FMUL.FTZ R13, R3, R173 ;  /* 0x000000ad030d7220 */ /* 0x000fe40000410000 */
[--C-:B------:R-:W-:Y:S01]  /*1c580*/  FFMA.FTZ R181, R180, c[0x0][0x2d0], -R5.reuse ;  /* 0x0000b400b4b57a23 */ /* 0x100fe20000010805 */
[----:B------:R2:W3:Y:S01]  /*1c590*/  MUFU.EX2 R172, R14 ;  /* 0x0000000e00ac7308 */ /* 0x0004e20000000800 */
[--C-:B------:R-:W-:Y:S02]  /*1c5a0*/  FFMA.FTZ R180, R179, c[0x0][0x2d0], -R5.reuse ;  /* 0x0000b400b3b47a23 */ /* 0x100fe40000010805 */
[C---:B------:R-:W-:Y:S02]  /*1c5b0*/  FMUL.FTZ R16, R3.reuse, R168 ;  /* 0x000000a803107220 */ /* 0x040fe40000410000 */
[C---:B-1----:R-:W-:Y:S02]  /*1c5c0*/  FMUL.FTZ R34, R2.reuse, R154 ;  /* 0x0000009a02227220 */ /* 0x042fe40000410000 */
[C---:B------:R-:W-:Y:S02]  /*1c5d0*/  FMUL.FTZ R35, R2.reuse, R155 ;  /* 0x0000009b02237220 */ /* 0x040fe40000410000 */
[----:B------:R-:W1:Y:S01]  /*1c5e0*/  LDSM.16.MT88.4 R152, [R196] ;  /* 0x00000000c498783b */ /* 0x000e620000004200 */
[----:B------:R3:W-:Y:S01]  /*1c5f0*/  MUFU.EX2 R165, R177 ;  /* 0x000000b100a57308 */ /* 0x0007e20000000800 */
[C---:B------:R-:W-:Y:S02]  /*1c600*/  FMUL.FTZ R15, R2.reuse, R175 ;  /* 0x000000af020f7220 */ /* 0x040fe40000410000 */
[----:B------:R-:W-:Y:S02]  /*1c610*/  FMUL.FTZ R17, R3, R169 ;  /* 0x000000a903117220 */ /* 0x000fe40000410000 */
[----:B------:R-:W-:Y:S02]  /*1c620*/  FMUL.FTZ R18, R2, R170 ;  /* 0x000000aa02127220 */ /* 0x000fe40000410000 */
[--C-:B------:R-:W-:Y:S02]  /*1c630*/  FFMA.FTZ R183, R26, c[0x0][0x2d0], -R5.reuse ;  /* 0x0000b4001ab77a23 */ /* 0x100fe40000010805 */
[--C-:B------:R-:W-:Y:S01]  /*1c640*/  FFMA.FTZ R184, R25, c[0x0][0x2d0], -R5.reuse ;  /* 0x0000b40019b87a23 */ /* 0x100fe20000010805 */
[----:B------:R-:W4:Y:S01]  /*1c650*/  MUFU.EX2 R218, R182 ;  /* 0x000000b600da7308 */ /* 0x000f220000000800 */
[--C-:B------:R-:W-:Y:S02]  /*1c660*/  FFMA.FTZ R191, R23, c[0x0][0x2d0], -R5.reuse ;  /* 0x0000b40017bf7a23 */ /* 0x100fe40000010805 */
[--C-:B------:R-:W-:Y:S02]  /*1c670*/  FFMA.FTZ R190, R22, c[0x0][0x2d0], -R5.reuse ;  /* 0x0000b40016be7a23 */ /* 0x100fe40000010805 */
[C---:B--2---:R-:W-:Y:S02]  /*1c680*/  FMUL.FTZ R14, R2.reuse, R174 ;  /* 0x000000ae020e7220 */ /* 0x044fe40000410000 */
[----:B------:R-:W-:Y:S02]  /*1c690*/  FFMA.FTZ R5, R19, c[0x0][0x2d0], -R5 ;  /* 0x0000b40013057a23 */ /* 0x000fe40000010805 */
[C---:B------:R-:W-:Y:S01]  /*1c6a0*/  FMUL.FTZ R19, R2.reuse, R171 ;  /* 0x000000ab02137220 */ /* 0x040fe20000410000 */
[----:B------:R-:W-:Y:S01]  /*1c6b0*/  MUFU.EX2 R182, R190 ;  /* 0x000000be00b67308 */ /* 0x000fe20000000800 */
[C---:B------:R-:W-:Y:S01]  /*1c6c0*/  FMUL.FTZ R20, R3.reuse, R164 ;  /* 0x000000a403147220 */ /* 0x040fe20000410000 */
[----:B------:R-:W-:Y:S01]  /*1c6d0*/  LDSM.16.MT88.4 R168, [R196+0x1000] ;  /* 0x00100000c4a8783b */ /* 0x000fe20000004200 */
[----:B------:R-:W-:Y:S01]  /*1c6e0*/  FMUL.FTZ R22, R2, R166 ;  /* 0x000000a602167220 */ /* 0x000fe20000410000 */
[----:B---3--:R-:W-:Y:S01]  /*1c6f0*/  F2FP.BF16.PACK_AB R177, R172, R10 ;  /* 0x0000000aacb1723e */ /* 0x008fe200000010ff */
[C---:B------:R-:W-:Y:S02]  /*1c700*/  FMUL.FTZ R23, R2.reuse, R167 ;  /* 0x000000a702177220 */ /* 0x040fe40000410000 */
[C---:B------:R-:W-:Y:S02]  /*1c710*/  FMUL.FTZ R26, R2.reuse, R162 ;  /* 0x000000a2021a7220 */ /* 0x040fe40000410000 */
[----:B------:R-:W-:Y:S01]  /*1c720*/  FMUL.FTZ R27, R2, R163 ;  /* 0x000000a3021b7220 */ /* 0x000fe20000410000 */
[----:B------:R-:W-:Y:S01]  /*1c730*/  MUFU.EX2 R5, R5 ;  /* 0x0000000500057308 */ /* 0x000fe20000000800 */
[C---:B------:R-:W-:Y:S02]  /*1c740*/  FMUL.FTZ R24, R3.reuse, R160 ;  /* 0x000000a003187220 */ /* 0x040fe40000410000 */
[C---:B------:R-:W-:Y:S01]  /*1c750*/  FMUL.FTZ R25, R3.reuse, R161 ;  /* 0x000000a103197220 */ /* 0x040fe20000410000 */
[----:B----4-:R-:W-:Y:S01]  /*1c760*/  F2FP.BF16.PACK_AB R179, R218, R165 ;  /* 0x000000a5dab3723e */ /* 0x010fe200000010ff */
[C---:B------:R-:W-:Y:S02]  /*1c770*/  FMUL.FTZ R28, R3.reuse, R156 ;  /* 0x0000009c031c7220 */ /* 0x040fe40000410000 */
[C---:B------:R-:W-:Y:S02]  /*1c780*/  FMUL.FTZ R29, R3.reuse, R157 ;  /* 0x0000009d031d7220 */ /* 0x040fe40000410000 */
[C---:B------:R-:W-:Y:S01]  /*1c790*/  FMUL.FTZ R30, R2.reuse, R158 ;  /* 0x0000009e021e7220 */ /* 0x040fe20000410000 */
[----:B------:R-:W-:Y:S01]  /*1c7a0*/  MUFU.EX2 R161, R186 ;  /* 0x000000ba00a17308 */ /* 0x000fe20000000800 */
        /* <DEDUP_REMOVED lines=118> */
[C---:B------:R-:W-:Y:S02]  /*1cf10*/  FFMA.FTZ R164, R2.reuse, R233, R10 ;  /* 0x000000e902a47223 */ /* 0x040fe4000001000a */
[----:B------:R-:W2:Y:S01]  /*1cf20*/  MUFU.EX2 R10, R189 ;  /* 0x000000bd000a7308 */ /* 0x000ea20000000800 */
[C---:B------:R-:W-:Y:S02]  /*1cf30*/  FMUL.FTZ R132, R3.reuse, R132 ;  /* 0x0000008403847220 */ /* 0x040fe40000410000 */
[C---:B------:R-:W-:Y:S02]  /*1cf40*/  FMUL.FTZ R133, R3.reuse, R133 ;  /* 0x0000008503857220 */ /* 0x040fe40000410000 */
[C---:B------:R-:W-:Y:S02]  /*1cf50*/  FMUL.FTZ R136, R3.reuse, R136 ;  /* 0x0000008803887220 */ /* 0x040fe40000410000 */
[----:B------:R-:W-:Y:S02]  /*1cf60*/  FMUL.FTZ R137, R3, R137 ;  /* 0x0000008903897220 */ /* 0x000fe40000410000 */
[C---:B------:R-:W-:Y:S01]  /*1cf70*/  FMUL.FTZ R134, R2.reuse, R134 ;  /* 0x0000008602867220 */ /* 0x040fe20000410000 */
[----:B------:R-:W3:Y:S01]  /*1cf80*/  MUFU.EX2 R3, R188 ;  /* 0x000000bc00037308 */ /* 0x000ee20000000800 */
[C---:B------:R-:W-:Y:S02]  /*1cf90*/  FMUL.FTZ R135, R2.reuse, R135 ;  /* 0x0000008702877220 */ /* 0x040fe40000410000 */
[C---:B------:R-:W-:Y:S01]  /*1cfa0*/  FMUL.FTZ R138, R2.reuse, R138 ;  /* 0x0000008a028a7220 */ /* 0x040fe20000410000 */
[C---:B-1----:R-:W-:Y:S03]  /*1cfb0*/  HMMA.16816.F32.BF16 R52, R176.reuse, R152, R52 ;  /* 0x00000098b034723c */ /* 0x042fe60000041834 */
[----:B------:R-:W-:Y:S03]  /*1cfc0*/  FMUL.FTZ R139, R2, R139 ;  /* 0x0000008b028b7220 */ /* 0x000fe60000410000 */
[----:B------:R-:W1:Y:S02]  /*1cfd0*/  MUFU.EX2 R188, R181 ;  /* 0x000000b500bc7308 */ /* 0x000e640000000800 */
[C---:B------:R-:W-:Y:S01]  /*1cfe0*/  HMMA.16816.F32.BF16 R56, R176.reuse, R154, R56 ;  /* 0x0000009ab038723c */ /* 0x040fe20000041838 */
[----:B------:R-:W4:Y:S03]  /*1cff0*/  LDSM.16.MT88.4 R152, [R199+0x1800] ;  /* 0x00180000c798783b */ /* 0x000f260000004200 */
[----:B--2---:R-:W-:Y:S04]  /*1d000*/  FADD.FTZ R2, R10, R187 ;  /* 0x000000bb0a027221 */ /* 0x004fe80000010000 */
[----:B------:R-:W2:Y:S01]  /*1d010*/  MUFU.EX2 R181, R191 ;  /* 0x000000bf00b57308 */ /* 0x000ea20000000800 */
[----:B---3--:R-:W-:Y:S04]  /*1d020*/  FADD.FTZ R2, R3, R2 ;  /* 0x0000000203027221 */ /* 0x008fe80000010000 */
[----:B------:R-:W-:Y:S04]  /*1d030*/  FADD.FTZ R2, R161, R2 ;  /* 0x00000002a1027221 */ /* 0x000fe80000010000 */
        /* <DEDUP_REMOVED lines=37> */
[----:B--2---:R-:W-:Y:S02]  /*1d290*/  F2FP.BF16.PACK_AB R177, R182, R181 ;  /* 0x000000b5b6b1723e */ /* 0x004fe400000010ff */
[----:B------:R-:W-:Y:S03]  /*1d2a0*/  F2FP.BF16.PACK_AB R179, R5, R180 ;  /* 0x000000b405b3723e */ /* 0x000fe600000010ff */
[C---:B------:R-:W-:Y:S05]  /*1d2b0*/  HMMA.16816.F32.BF16 R12, R152.reuse, R156, R12 ;  /* 0x0000009c980c723c */ /* 0x040fea000004180c */
[----:B---3--:R-:W-:Y:S03]  /*1d2c0*/  FADD.FTZ R2, R10, R2 ;  /* 0x000000020a027221 */ /* 0x008fe60000010000 */
[C---:B------:R-:W-:Y:S01]  /*1d2d0*/  HMMA.16816.F32.BF16 R16, R152.reuse, R158, R16 ;  /* 0x0000009e9810723c */ /* 0x040fe20000041810 */
[----:B------:R-:W2:Y:S03]  /*1d2e0*/  LDSM.16.MT88.4 R156, [R199+0x800] ;  /* 0x00080000c79c783b */ /* 0x000ea60000004200 */
[C---:B----4-:R-:W-:Y:S01]  /*1d2f0*/  F2FP.BF16.PACK_AB R176, R3.reuse, R10 ;  /* 0x0000000a03b0723e */ /* 0x050fe200000010ff */
[----:B------:R-:W-:Y:S02]  /*1d300*/  FADD.FTZ R2, R3, R2 ;  /* 0x0000000203027221 */ /* 0x000fe40000010000 */
[----:B------:R-:W-:Y:S01]  /*1d310*/  FADD.FTZ R3, R172, R164 ;  /* 0x000000a4ac037221 */ /* 0x000fe20000010000 */
        /* <DEDUP_REMOVED lines=41> */
[C---:B------:R-:W-:Y:S04]  /*1d5b0*/  HMMA.16816.F32.BF16 R128, R152.reuse, R158, R128 ;  /* 0x0000009e9880723c */ /* 0x040fe80000041880 */
[C---:B--2---:R-:W-:Y:S01]  /*1d5c0*/  F2FP.BF16.PACK_AB R178, R9.reuse, R156 ;  /* 0x0000009c09b2723e */ /* 0x044fe200000010ff */
[----:B------:R-:W-:Y:S03]  /*1d5d0*/  FADD.FTZ R2, R156, R2 ;  /* 0x000000029c027221 */ /* 0x000fe60000010000 */
[C---:B-1----:R-:W-:Y:S04]  /*1d5e0*/  HMMA.16816.F32.BF16 R132, R152.reuse, R160, R132 ;  /* 0x000000a09884723c */ /* 0x042fe80000041884 */
[----:B------:R-:W-:Y:S02]  /*1d5f0*/  FADD.FTZ R234, R9, R2 ;  /* 0x0000000209ea7221 */ /* 0x000fe40000010000 */
        /* <DEDUP_REMOVED lines=18> */
[----:B------:R-:W-:Y:S01]  /*1d720*/  IADD3 R2, R217, -0x1, RZ ;  /* 0xffffffffd9027810 */ /* 0x000fe20007ffe0ff */
[----:B------:R-:W-:Y:S01]  /*1d730*/  FADD.FTZ R233, R5, R3 ;  /* 0x0000000305e97221 */ /* 0x000fe20000010000 */
[----:B------:R-:W-:Y:S02]  /*1d740*/  MOV R5, R4 ;  /* 0x0000000400057202 */ /* 0x000fe40000000f00 */
[----:B------:R-:W-:Y:S01]  /*1d750*/  MOV R217, R2 ;  /* 0x0000000200d97202 */ /* 0x000fe20000000f00 */
        /* <DEDUP_REMOVED lines=41> */
.L_x_3095:
[----:B------:R-:W-:Y:S05]  /*1d9f0*/  BRA.DIV ~URZ, `(.L_x_3108) ;  /* 0x000078c27f007947 */ /* 0x000fea000b800000 */
[----:B------:R1:W2:Y:S02]  /*1da00*/  SHFL.BFLY PT, R2, R234, 0x2, 0x1f ;  /* 0x0c401f00ea027f89 */ /* 0x0002a400000e0000 */
.L_x_3202:
[----:B--2---:R-:W-:Y:S01]  /*1da10*/  FADD.FTZ R4, R2, R234 ;  /* 0x000000ea02047221 */ /* 0x004fe20000010000 */
[----:B------:R-:W-:Y:S05]  /*1da20*/  BRA.DIV ~URZ, `(.L_x_3109) ;  /* 0x000078f27f007947 */ /* 0x000fea000b800000 */
[----:B------:R-:W2:Y:S02]  /*1da30*/  SHFL.BFLY PT, R2, R4, 0x1, 0x1f ;  /* 0x0c201f0004027f89 */ /* 0x000ea400000e0000 */
[----:B--2---:R-:W-:-:S02]  /*1da40*/  FADD.FTZ R9, R4, R2 ;  /* 0x0000000204097221 */ /* 0x004fc40000010000 */
[----:B------:R-:W2:Y:S02]  /*1da50*/  SHFL.BFLY PT, R2, R233, 0x2, 0x1f ;  /* 0x0c401f00e9027f89 */ /* 0x000ea400000e0000 */
[----:B--2---:R-:W-:-:S05]  /*1da60*/  FADD.FTZ R4, R2, R233 ;  /* 0x000000e902047221 */ /* 0x004fca0000010000 */
[----:B------:R2:W3:Y:S02]  /*1da70*/  SHFL.BFLY PT, R2, R4, 0x1, 0x1f ;  /* 0x0c201f0004027f89 */ /* 0x0004e400000e0000 */
.L_x_3203:
[----:B------:R-:W-:Y:S01]  /*1da80*/  FSETP.NE.FTZ.AND P0, PT, R9, RZ, PT ;  /* 0x000000ff0900720b */ /* 0x000fe20003f15000 */
[----:B--23--:R-:W-:Y:S01]  /*1da90*/  FADD.FTZ R4, R2, R4 ;  /* 0x0000000402047221 */ /* 0x00cfe20000010000 */
[----:B------:R-:W-:Y:S02]  /*1daa0*/  MOV R3, RZ ;  /* 0x000000ff00037202 */ /* 0x000fe40000000f00 */
[----:B------:R-:W-:Y:S02]  /*1dab0*/  MOV R20, 0xff800000 ;  /* 0xff80000000147802 */ /* 0x000fe40000000f00 */
[----:B------:R-:W-:-:S07]  /*1dac0*/  MOV R21, 0xff800000 ;  /* 0xff80000000157802 */ /* 0x000fce0000000f00 */
[----:B------:R-:W2:Y:S01]  /*1dad0*/  @P0 MUFU.LG2 R2, R9 ;  /* 0x0000000900020308 */ /* 0x000ea20000000c00 */
[----:B------:R-:W-:-:S07]  /*1dae0*/  @P0 MOV R10, 0x3f317218 ;  /* 0x3f317218000a0802 */ /* 0x000fce0000000f00 */
[----:B------:R2:W3:Y:S02]  /*1daf0*/  @P0 MUFU.RCP R3, R9 ;  /* 0x0000000900030308 */ /* 0x0004e40000001000 */
[----:B--2---:R-:W-:Y:S02]  /*1db00*/  @P0 FMUL.FTZ R9, R2, 0.69314718246459960938 ;  /* 0x3f31721802090820 */ /* 0x004fe40000410000 */
[----:B------:R-:W-:Y:S02]  /*1db10*/  @P0 FMUL.FTZ R2, R10, c[0x0][0x2d0] ;  /* 0x0000b4000a020a20 */ /* 0x000fe40000410000 */
[C---:B---3--:R-:W-:Y:S02]  /*1db20*/  FMUL.FTZ R34, R3.reuse, R160 ;  /* 0x000000a003227220 */ /* 0x048fe40000410000 */
        /* <DEDUP_REMOVED lines=21> */
[C---:B--2---:R-:W-:Y:S02]  /*1dc80*/  FMUL.FTZ R136, R2.reuse, R154 ;  /* 0x0000009a02887220 */ /* 0x044fe40000410000 */
        /* <DEDUP_REMOVED lines=115> */
.L_x_2992:
[----:B------:R2:W5:Y:S04]  /*1e3c0*/  LDL R5, [R1+0x10] ;  /* 0x0000100001057983 */ /* 0x0005680000100800 */
[----:B------:R-:W3:Y:S01]  /*1e3d0*/  S2R R3, SR_TID.X ;  /* 0x0000000000037919 */ /* 0x000ee20000002100 */
[----:B------:R-:W-:Y:S01]  /*1e3e0*/  BSSY B0, `(.L_x_3110) ;  /* 0x0000011000007945 */ /* 0x000fe20003800000 */
[----:B---3--:R-:W-:-:S13]  /*1e3f0*/  LOP3.LUT P0, RZ, R3, 0xff, RZ, 0xc0, !PT ;  /* 0x000000ff03ff7812 */ /* 0x008fda000780c0ff */
[----:B------:R-:W-:Y:S05]  /*1e400*/  @P0 BRA `(.L_x_3111) ;  /* 0x000000e000000947 */ /* 0x000fea0003800000 */
[----:B--2---:R-:W2:Y:S01]  /*1e410*/  S2R R3, SR_LANEID ;  /* 0x0000000000037919 */ /* 0x004ea20000000000 */
[----:B------:R-:W-:Y:S01]  /*1e420*/  VOTEU.ANY UR4, UPT, PT ;  /* 0x0000000000047886 */ /* 0x000fe200038e0100 */
[----:B------:R-:W-:Y:S01]  /*1e430*/  IMAD.MOV.U32 R10, RZ, RZ, c[0x0][0x560] ;  /* 0x00015800ff0a7624 */ /* 0x000fe200078e00ff */
[----:B----4-:R-:W2:Y:S01]  /*1e440*/  FLO.U32 R4, UR4 ;  /* 0x0000000400047d00 */ /* 0x010ea200080e0000 */
        /* <DEDUP_REMOVED lines=8> */
[----:B---3-5:R-:W-:-:S05]  /*1e4d0*/  IADD3 R5, R4, c[0x0][0xc], R3 ;  /* 0x0000030004057a10 */ /* 0x028fca0007ffe003 */
[----:B------:R2:W-:Y:S02]  /*1e4e0*/  STL [R1+0x10], R5 ;  /* 0x0000100501007387 */ /* 0x0005e40000100800 */
.L_x_3111:
[----:B--2---:R-:W-:Y:S05]  /*1e4f0*/  BSYNC B0 ;  /* 0x0000000000007941 */ /* 0x004fea0003800000 */
.L_x_3110:
[----:B------:R-:W-:Y:S01]  /*1e500*/  PRMT R2, R2, 0x9910, RZ ;  /* 0x0000991002027816 */ /* 0x000fe200000000ff */
[----:B------:R-:W-:Y:S01]  /*1e510*/  BSSY B1, `(.L_x_3112) ;  /* 0x0000414000017945 */ /* 0x000fe20003800000 */
[----:B-----5:R-:W-:Y:S02]  /*1e520*/  IMAD.MOV.U32 R28, RZ, RZ, R5 ;  /* 0x000000ffff1c7224 */ /* 0x020fe400078e0005 */
[----:B------:R-:W-:-:S13]  /*1e530*/  ISETP.NE.AND P0, PT, R2, RZ, PT ;  /* 0x000000ff0200720c */ /* 0x000fda0003f05270 */
[----:B------:R-:W-:Y:S05]  /*1e540*/  @!P0 BRA `(.L_x_3113) ;  /* 0x000033b000008947 */ /* 0x000fea0003800000 */
[----:B----4-:R-:W2:Y:S04]  /*1e550*/  LDL R4, [R1+0x34] ;  /* 0x0000340001047983 */ /* 0x010ea80000100800 */
        /* <DEDUP_REMOVED lines=15> */
[----:B---3--:R1:W-:Y:S04]  /*1e650*/  STS [R14], R3 ;  /* 0x000000030e007388 */ /* 0x0083e80000000800 */
[----:B------:R2:W-:Y:S01]  /*1e660*/  STS [R14+0x400], R2 ;  /* 0x000400020e007388 */ /* 0x0005e20000000800 */
[----:B-1----:R-:W-:Y:S02]  /*1e670*/  F2FP.BF16.PACK_AB R3, R33, R32 ;  /* 0x000000202103723e */ /* 0x002fe400000010ff */
[----:B--2---:R-:W-:-:S03]  /*1e680*/  F2FP.BF16.PACK_AB R2, R133, R132 ;  /* 0x000000848502723e */ /* 0x004fc600000010ff */
[----:B----4-:R1:W-:Y:S04]  /*1e690*/  STS [R13+0x80], R3 ;  /* 0x000080030d007388 */ /* 0x0103e80000000800 */
        /* <DEDUP_REMOVED lines=140> */
.L_x_3114:
[----:B-1----:R-:W2:Y:S04]  /*1ef60*/  LDL.LU R6, [R1+0x2c] ;  /* 0x00002c0001067983 */ /* 0x002ea80000300800 */
[----:B------:R-:W3:Y:S04]  /*1ef70*/  LDL.LU R5, [R1+0x18] ;  /* 0x0000180001057983 */ /* 0x000ee80000300800 */
[----:B------:R-:W4:Y:S04]  /*1ef80*/  LDL.LU R4, [R1+0x30] ;  /* 0x0000300001047983 */ /* 0x000f280000300800 */
[----:B------:R-:W4:Y:S04]  /*1ef90*/  LDL R31, [R1+0x54] ;  /* 0x00005400011f7983 */ /* 0x000f280000100800 */
[----:B------:R-:W4:Y:S04]  /*1efa0*/  LDL R30, [R1+0x20] ;  /* 0x00002000011e7983 */ /* 0x000f280000100800 */
[----:B------:R-:W4:Y:S01]  /*1efb0*/  LDL R29, [R1] ;  /* 0x00000000011d7983 */ /* 0x000f220000100800 */
        /* <DEDUP_REMOVED lines=27> */
[----:B------:R-:W-:-:S04]  /*1f170*/  IMAD.IADD R4, R30, 0x1, R29 ;  /* 0x000000011e047824 */ /* 0x000fc800078e021d */
        /* <DEDUP_REMOVED lines=43> */
[----:B------:R-:W-:Y:S01]  /*1f430*/  SHF.R.S32.HI R4, RZ, 0x1f, R2 ;  /* 0x0000001fff047819 */ /* 0x000fe20000011402 */
[C---:B-1----:R-:W-:Y:S01]  /*1f440*/  IMAD.WIDE.U32 R10, R3.reuse, c[0x0][0x3a0], RZ ;  /* 0x0000e800030a7a25 */ /* 0x042fe200078e00ff */
[----:B------:R-:W-:Y:S01]  /*1f450*/  IADD3 R6, R0, R29, RZ ;  /* 0x0000001d00067210 */ /* 0x000fe20007ffe0ff */
[----:B------:R1:W2:Y:S02]  /*1f460*/  LDS.128 R36, [R216+0x80] ;  /* 0x00008000d8247984 */ /* 0x0002a40000000c00 */
[----:B------:R-:W-:-:S02]  /*1f470*/  IMAD R3, R3, c[0x0][0x3a4], R14 ;  /* 0x0000e90003037a24 */ /* 0x000fc400078e020e */
[----:B------:R-:W-:Y:S01]  /*1f480*/  IMAD R4, R4, c[0x0][0x3f0], RZ ;  /* 0x0000fc0004047a24 */ /* 0x000fe200078e02ff */
[----:B------:R1:W3:Y:S01]  /*1f490*/  LDS.128 R52, [R216+0x1080] ;  /* 0x00108000d8347984 */ /* 0x0002e20000000c00 */
[----:B------:R-:W-:Y:S01]  /*1f4a0*/  @P3 IMAD.HI.U32 R12, R6, c[0x0][0x4ec], RZ ;  /* 0x00013b00060c3a27 */ /* 0x000fe200078e00ff */
[----:B------:R-:W-:Y:S02]  /*1f4b0*/  IADD3 R11, R11, R3, RZ ;  /* 0x000000030b0b7210 */ /* 0x000fe40007ffe0ff */
        /* <DEDUP_REMOVED lines=8> */
[----:B------:R-:W-:Y:S02]  /*1f540*/  MOV R4, R10 ;  /* 0x0000000a00047202 */ /* 0x000fe40000000f00 */
[----:B------:R1:W1:Y:S01]  /*1f550*/  LDS.128 R48, [R216+0x5080] ;  /* 0x00508000d8307984 */ /* 0x0002620000000c00 */
[----:B------:R-:W-:Y:S02]  /*1f560*/  SHF.R.S32.HI R10, RZ, 0x1f, R3 ;  /* 0x0000001fff0a7819 */ /* 0x000fe40000011403 */
        /* <DEDUP_REMOVED lines=11> */
[----:B------:R-:W-:-:S02]  /*1f620*/  SHF.R.S32.HI R4, RZ, 0x1f, R6 ;  /* 0x0000001fff047819 */ /* 0x000fc40000011406 */
[----:B------:R-:W-:Y:S01]  /*1f630*/  IADD3 R5, R143, R29, RZ ;  /* 0x0000001d8f057210 */ /* 0x000fe20007ffe0ff */
        /* <DEDUP_REMOVED lines=12> */
[----:B------:R1:W1:Y:S01]  /*1f700*/  LDS.128 R72, [R216+0xf080] ;  /* 0x00f08000d8487984 */ /* 0x0002620000000c00 */
[----:B------:R-:W-:Y:S05]  /*1f710*/  BRA.DIV ~URZ, `(.L_x_3116) ;  /* 0x00005ce27f007947 */ /* 0x000fea000b800000 */
[----:B--234-:R2:W3:Y:S02]  /*1f720*/  SHFL.IDX PT, R4, R6, RZ, 0x181f ;  /* 0x00181fff06047589 */ /* 0x01c4e400000e0000 */
.L_x_3204:
[----:B------:R-:W-:Y:S05]  /*1f730*/  BRA.DIV ~URZ, `(.L_x_3117) ;  /* 0x00005d327f007947 */ /* 0x000fea000b800000 */
[----:B------:R4:W2:Y:S02]  /*1f740*/  SHFL.IDX PT, R2, R16, RZ, 0x181f ;  /* 0x00181fff10027589 */ /* 0x0008a400000e0000 */
.L_x_3205:
        /* <DEDUP_REMOVED lines=19> */
.L_x_3119:
[----:B------:R-:W-:Y:S05]  /*1f880*/  BSYNC B0 ;  /* 0x0000000000007941 */ /* 0x000fea0003800000 */
.L_x_3118:
[----:B------:R-:W-:Y:S05]  /*1f890*/  BRA.DIV ~URZ, `(.L_x_3120) ;  /* 0x00005c427f007947 */ /* 0x000fea000b800000 */
[----:B---3--:R3:W4:Y:S04]  /*1f8a0*/  SHFL.IDX PT, R4, R6, 0x1, 0x181f ;  /* 0x00381f0006047f89 */ /* 0x00872800000e0000 */
[----:B--2---:R3:W2:Y:S02]  /*1f8b0*/  SHFL.IDX PT, R2, R16, 0x1, 0x181f ;  /* 0x00381f0010027f89 */ /* 0x0046a400000e0000 */
.L_x_3206:
        /* <DEDUP_REMOVED lines=20> */
.L_x_3122:
[----:B------:R-:W-:Y:S05]  /*1fa00*/  BSYNC B0 ;  /* 0x0000000000007941 */ /* 0x000fea0003800000 */
.L_x_3121:
[----:B------:R-:W-:Y:S05]  /*1fa10*/  BRA.DIV ~URZ, `(.L_x_3123) ;  /* 0x00005b927f007947 */ /* 0x000fea000b800000 */
[----:B----4-:R4:W3:Y:S02]  /*1fa20*/  SHFL.IDX PT, R4, R6, 0x2, 0x181f ;  /* 0x00581f0006047f89 */ /* 0x0108e400000e0000 */
.L_x_3207:
[----:B------:R-:W-:Y:S05]  /*1fa30*/  BRA.DIV ~URZ, `(.L_x_3124) ;  /* 0x00005be27f007947 */ /* 0x000fea000b800000 */
[----:B--2---:R2:W4:Y:S02]  /*1fa40*/  SHFL.IDX PT, R2, R16, 0x2, 0x181f ;  /* 0x00581f0010027f89 */ /* 0x00452400000e0000 */
.L_x_3208:
        /* <DEDUP_REMOVED lines=20> */
.L_x_3126:
[----:B------:R-:W-:Y:S05]  /*1fb90*/  BSYNC B0 ;  /* 0x0000000000007941 */ /* 0x000fea0003800000 */
.L_x_3125:
[----:B------:R-:W-:Y:S05]  /*1fba0*/  BRA.DIV ~URZ, `(.L_x_3127) ;  /* 0x00005ae27f007947 */ /* 0x000fea000b800000 */
[----:B---3--:R3:W2:Y:S04]  /*1fbb0*/  SHFL.IDX PT, R4, R6, 0x3, 0x181f ;  /* 0x00781f0006047f89 */ /* 0x0086a800000e0000 */
[----:B----4-:R3:W4:Y:S02]  /*1fbc0*/  SHFL.IDX PT, R2, R16, 0x3, 0x181f ;  /* 0x00781f0010027f89 */ /* 0x01072400000e0000 */
.L_x_3209:
        /* <DEDUP_REMOVED lines=21> */
.L_x_3115:
[----:B------:R-:W2:Y:S01]  /*1fd20*/  LDL.LU R6, [R1+0x54] ;  /* 0x0000540001067983 */ /* 0x000ea20000300800 */
[----:B------:R-:W-:Y:S02]  /*1fd30*/  IMAD R14, R14, c[0x0][0x408], RZ ;  /* 0x000102000e0e7a24 */ /* 0x000fe400078e02ff */
[----:B-1----:R-:W-:-:S04]  /*1fd40*/  IMAD.WIDE.U32 R10, R3, c[0x0][0x408], RZ ;  /* 0x00010200030a7a25 */ /* 0x002fc800078e00ff */
[----:B------:R-:W-:Y:S01]  /*1fd50*/  IMAD R14, R3, c[0x0][0x40c], R14 ;  /* 0x00010300030e7a24 */ /* 0x000fe200078e020e */
[----:B------:R-:W-:-:S04]  /*1fd60*/  SHF.R.S32.HI R3, RZ, 0x1f, R2 ;  /* 0x0000001fff037819 */ /* 0x000fc80000011402 */
[----:B------:R-:W-:Y:S01]  /*1fd70*/  IADD3 R11, R11, R14, RZ ;  /* 0x0000000e0b0b7210 */ /* 0x000fe20007ffe0ff */
[----:B------:R-:W-:-:S04]  /*1fd80*/  IMAD R3, R3, c[0x0][0x440], RZ ;  /* 0x0001100003037a24 */ /* 0x000fc800078e02ff */
[----:B------:R-:W-:-:S04]  /*1fd90*/  IMAD.WIDE.U32 R10, R5, c[0x0][0x438], R10 ;  /* 0x00010e00050a7a25 */ /* 0x000fc800078e000a */
[----:B------:R-:W-:-:S04]  /*1fda0*/  IMAD R11, R5, c[0x0][0x43c], R11 ;  /* 0x00010f00050b7a24 */ /* 0x000fc800078e020b */
        /* <DEDUP_REMOVED lines=13> */
[----:B------:R-:W-:-:S04]  /*1fe80*/  SHF.R.S32.HI R3, RZ, 0x1f, R2 ;  /* 0x0000001fff037819 */ /* 0x000fc80000011402 */
[----:B------:R-:W-:Y:S01]  /*1fe90*/  SHF.R.S32.HI R5, RZ, 0x1f, R4 ;  /* 0x0000001fff057819 */ /* 0x000fe20000011404 */
[----:B------:R-:W-:-:S04]  /*1fea0*/  IMAD R3, R3, c[0x0][0x430], RZ ;  /* 0x00010c0003037a24 */ /* 0x000fc800078e02ff */
[----:B------:R-:W-:Y:S02]  /*1feb0*/  IMAD R2, R2, c[0x0][0x434], R3 ;  /* 0x00010d0002027a24 */ /* 0x000fe400078e0203 */
[----:B------:R-:W-:-:S03]  /*1fec0*/  IMAD R5, R5, c[0x0][0x428], RZ ;  /* 0x00010a0005057a24 */ /* 0x000fc600078e02ff */
[----:B------:R-:W-:Y:S02]  /*1fed0*/  IADD3 R3, R11, R2, RZ ;  /* 0x000000020b037210 */ /* 0x000fe40007ffe0ff */
[----:B------:R-:W-:-:S05]  /*1fee0*/  MOV R2, R10 ;  /* 0x0000000a00027202 */ /* 0x000fca0000000f00 */
[----:B------:R-:W-:-:S04]  /*1fef0*/  IMAD.WIDE.U32 R2, R4, c[0x0][0x428], R2 ;  /* 0x00010a0004027a25 */ /* 0x000fc800078e0002 */
[----:B------:R-:W-:Y:S01]  /*1ff00*/  IMAD R4, R4, c[0x0][0x42c], R5 ;  /* 0x00010b0004047a24 */ /* 0x000fe200078e0205 */
[----:B------:R-:W-:-:S04]  /*1ff10*/  LEA R6, P1, R2, c[0x0][0x400], 0x2 ;  /* 0x0001000002067a11 */ /* 0x000fc800078210ff */
[----:B------:R-:W-:-:S04]  /*1ff20*/  IADD3 R4, R3, R4, RZ ;  /* 0x0000000403047210 */ /* 0x000fc80007ffe0ff */
[----:B------:R-:W-:Y:S01]  /*1ff30*/  LEA.HI.X R5, R2, c[0x0][0x404], R4, 0x2, P1 ;  /* 0x0001010002057a11 */ /* 0x000fe200008f1404 */
[----:B------:R-:W-:Y:S05]  /*1ff40*/  BRA.DIV ~URZ, `(.L_x_3129) ;  /* 0x000058127f007947 */ /* 0x000fea000b800000 */
[----:B------:R1:W2:Y:S02]  /*1ff50*/  SHFL.IDX PT, R4, R5, RZ, 0x1c1f ;  /* 0x001c1fff05047589 */ /* 0x0002a400000e0000 */
.L_x_3210:
[----:B------:R-:W-:Y:S05]  /*1ff60*/  BRA.DIV ~URZ, `(.L_x_3130) ;  /* 0x000058627f007947 */ /* 0x000fea000b800000 */
[----:B------:R3:W4:Y:S02]  /*1ff70*/  SHFL.IDX PT, R2, R6, RZ, 0x1c1f ;  /* 0x001c1fff06027589 */ /* 0x00072400000e0000 */
.L_x_3211:
        /* <DEDUP_REMOVED lines=32> */
[----:B------:R-:W2:Y:S03]  /*20180*/  LDL R27, [R1+0xa4] ;  /* 0x0000a400011b7983 */ /* 0x000ea60000100800 */
[----:B------:R-:W-:Y:S01]  /*20190*/  @!P0 LEA.HI.X R11, R13, R4, R30, 0x2, P1 ;  /* 0x000000040d0b8211 */ /* 0x000fe200008f141e */
[----:B------:R-:W2:Y:S01]  /*201a0*/  LDL R26, [R1+0x138] ;  /* 0x00013800011a7983 */ /* 0x000ea20000100800 */
[----:B------:R-:W-:-:S03]  /*201b0*/  ISETP.GE.AND P1, PT, R14, c[0x0][0x3c8], PT ;  /* 0x0000f2000e007a0c */ /* 0x000fc60003f26270 */
[----:B------:R1:W-:Y:S04]  /*201c0*/  @!P0 ST.E.64 [R10.64], R32 ;  /* 0x000000200a008985 */ /* 0x0003e8000c101b06 */
[----:B------:R-:W2:Y:S04]  /*201d0*/  LDL R13, [R1+0xb8] ;  /* 0x0000b800010d7983 */ /* 0x000ea80000100800 */
[----:B------:R-:W4:Y:S01]  /*201e0*/  LDL R30, [R1+0xac] ;  /* 0x0000ac00011e7983 */ /* 0x000f220000100800 */
[----:B-1----:R-:W-:-:S03]  /*201f0*/  @!P2 LEA R10, P0, R17, R2, 0x2 ;  /* 0x00000002110aa211 */ /* 0x002fc600078010ff */
[----:B------:R-:W4:Y:S01]  /*20200*/  LDL R32, [R1+0x7c] ;  /* 0x00007c0001207983 */ /* 0x000f220000100800 */
[----:B------:R-:W-:-:S03]  /*20210*/  @!P2 LEA.HI.X R11, R17, R4, R21, 0x2, P0 ;  /* 0x00000004110ba211 */ /* 0x000fc600000f1415 */
[----:B------:R-:W4:Y:S04]  /*20220*/  LDL R33, [R1+0x118] ;  /* 0x0001180001217983 */ /* 0x000f280000100800 */
[----:B------:R1:W-:Y:S01]  /*20230*/  @!P2 ST.E.64 [R10.64], R34 ;  /* 0x000000220a00a985 */ /* 0x0003e2000c101b06 */
[----:B------:R-:W-:-:S03]  /*20240*/  ISETP.GE.AND P2, PT, R9, c[0x0][0x3c8], PT ;  /* 0x0000f20009007a0c */ /* 0x000fc60003f46270 */
[----:B------:R-:W4:Y:S04]  /*20250*/  LDL R21, [R1+0x158] ;  /* 0x0001580001157983 */ /* 0x000f280000100800 */
        /* <DEDUP_REMOVED lines=16> */
[----:B-----5:R-:W-:Y:S02]  /*20360*/  @!P1 LEA.HI.X R11, R19, R4, R20, 0x2, P0 ;  /* 0x00000004130b9211 */ /* 0x020fe400000f1414 */
[----:B------:R-:W5:Y:S04]  /*20370*/  LDL R20, [R1+0x14c] ;  /* 0x00014c0001147983 */ /* 0x000f680000100800 */
[----:B------:R1:W-:Y:S04]  /*20380*/  @!P1 ST.E.64 [R10.64], R36 ;  /* 0x000000240a009985 */ /* 0x0003e8000c101b06 */
[----:B------:R-:W5:Y:S01]  /*20390*/  LDL R19, [R1+0xa0] ;  /* 0x0000a00001137983 */ /* 0x000f620000100800 */
[----:B-1----:R-:W-:-:S03]  /*203a0*/  @!P2 LEA R10, P0, R15, R2, 0x2 ;  /* 0x000000020f0aa211 */ /* 0x002fc600078010ff */
[----:B------:R-:W5:Y:S01]  /*203b0*/  LDL R36, [R1+0x84] ;  /* 0x0000840001247983 */ /* 0x000f620000100800 */
[----:B---3--:R-:W-:-:S03]  /*203c0*/  @!P2 LEA.HI.X R11, R15, R4, R24, 0x2, P0 ;  /* 0x000000040f0ba211 */ /* 0x008fc600000f1418 */
[----:B------:R-:W3:Y:S04]  /*203d0*/  LDL R37, [R1+0x120] ;  /* 0x0001200001257983 */ /* 0x000ee80000100800 */
[----:B------:R-:W3:Y:S04]  /*203e0*/  LDL R15, [R1+0x144] ;  /* 0x00014400010f7983 */ /* 0x000ee80000100800 */
[----:B------:R-:W3:Y:S01]  /*203f0*/  LDL R24, [R1+0x13c] ;  /* 0x00013c0001187983 */ /* 0x000ee20000100800 */
[----:B--2---:R-:W-:Y:S02]  /*20400*/  ISETP.GE.AND P1, PT, R18, c[0x0][0x3c8], PT ;  /* 0x0000f20012007a0c */ /* 0x004fe40003f26270 */
[----:B------:R-:W-:Y:S01]  /*20410*/  ISETP.GE.AND P0, PT, R13, c[0x0][0x3c8], PT ;  /* 0x0000f2000d007a0c */ /* 0x000fe20003f06270 */
[----:B------:R1:W-:Y:S01]  /*20420*/  @!P2 ST.E.64 [R10.64], R40 ;  /* 0x000000280a00a985 */ /* 0x0003e2000c101b06 */
[----:B------:R-:W-:-:S09]  /*20430*/  ISETP.GE.AND P3, PT, R3, c[0x0][0x3c8], PT ;  /* 0x0000f20003007a0c */ /* 0x000fd20003f66270 */
[----:B-1----:R-:W-:-:S04]  /*20440*/  @!P1 LEA R10, P2, R18, R2, 0x2 ;  /* 0x00000002120a9211 */ /* 0x002fc800078410ff */
[----:B----4-:R-:W-:Y:S02]  /*20450*/  @!P1 LEA.HI.X R11, R18, R4, R21, 0x2, P2 ;  /* 0x00000004120b9211 */ /* 0x010fe400010f1415 */
[----:B------:R-:W2:Y:S04]  /*20460*/  LDL R18, [R1+0x98] ;  /* 0x0000980001127983 */ /* 0x000ea80000100800 */
[----:B------:R1:W-:Y:S01]  /*20470*/  @!P1 ST.E.64 [R10.64], R44 ;  /* 0x0000002c0a009985 */ /* 0x0003e2000c101b06 */
[----:B------:R-:W-:Y:S02]  /*20480*/  ISETP.GE.AND P4, PT, R17, c[0x0][0x3c8], PT ;  /* 0x0000f20011007a0c */ /* 0x000fe40003f86270 */
[----:B------:R-:W-:Y:S01]  /*20490*/  ISETP.GE.AND P2, PT, R30, c[0x0][0x3c8], PT ;  /* 0x0000f2001e007a0c */ /* 0x000fe20003f46270 */
[----:B------:R-:W4:Y:S01]  /*204a0*/  LDL R21, [R1+0x134] ;  /* 0x0001340001157983 */ /* 0x000f220000100800 */
[----:B-1----:R-:W-:-:S04]  /*204b0*/  @!P0 LEA R10, P1, R13, R2, 0x2 ;  /* 0x000000020d0a8211 */ /* 0x002fc800078210ff */
[----:B------:R-:W-:Y:S02]  /*204c0*/  @!P0 LEA.HI.X R11, R13, R4, R14, 0x2, P1 ;  /* 0x000000040d0b8211 */ /* 0x000fe400008f140e */
[----:B------:R-:W4:Y:S04]  /*204d0*/  LDL R14, [R1+0x94] ;  /* 0x00009400010e7983 */ /* 0x000f280000100800 */
[----:B------:R1:W-:Y:S02]  /*204e0*/  @!P0 ST.E.64 [R10.64], R48 ;  /* 0x000000300a008985 */ /* 0x0003e4000c101b06 */
[----:B-1----:R-:W-:Y:S02]  /*204f0*/  @!P3 LEA R10, P0, R3, R2, 0x2 ;  /* 0x00000002030ab211 */ /* 0x002fe400078010ff */
[----:B------:R-:W-:-:S02]  /*20500*/  ISETP.GE.AND P1, PT, R9, c[0x0][0x3c8], PT ;  /* 0x0000f20009007a0c */ /* 0x000fc40003f26270 */
[----:B------:R-:W-:Y:S02]  /*20510*/  @!P3 LEA.HI.X R11, R3, R4, R12, 0x2, P0 ;  /* 0x00000004030bb211 */ /* 0x000fe400000f140c */
[----:B------:R-:W4:Y:S01]  /*20520*/  LDL R3, [R1+0x90] ;  /* 0x0000900001037983 */ /* 0x000f220000100800 */
[----:B------:R-:W-:-:S03]  /*20530*/  @!P4 LEA R12, P0, R17, R2, 0x2 ;  /* 0x00000002110cc211 */ /* 0x000fc600078010ff */
[----:B------:R1:W-:Y:S02]  /*20540*/  @!P3 ST.E.64 [R10.64], R52 ;  /* 0x000000340a00b985 */ /* 0x0003e4000c101b06 */
[----:B-1----:R-:W-:-:S04]  /*20550*/  @!P2 LEA R10, P5, R30, R2, 0x2 ;  /* 0x000000021e0aa211 */ /* 0x002fc800078a10ff */
[-C--:B------:R-:W-:Y:S02]  /*20560*/  @!P2 LEA.HI.X R11, R30, R4.reuse, R31, 0x2, P5 ;  /* 0x000000041e0ba211 */ /* 0x080fe400028f141f */
[----:B-----5:R-:W-:Y:S01]  /*20570*/  @!P4 LEA.HI.X R13, R17, R4, R20, 0x2, P0 ;  /* 0x00000004110dc211 */ /* 0x020fe200000f1414 */
[----:B------:R-:W5:Y:S04]  /*20580*/  LDL R30, [R1+0x78] ;  /* 0x00007800011e7983 */ /* 0x000f680000100800 */
[----:B------:R1:W-:Y:S01]  /*20590*/  @!P4 ST.E.64 [R12.64], R56 ;  /* 0x000000380c00c985 */ /* 0x0003e2000c101b06 */
[----:B------:R-:W-:-:S03]  /*205a0*/  ISETP.GE.AND P4, PT, R19, c[0x0][0x3c8], PT ;  /* 0x0000f20013007a0c */ /* 0x000fc60003f86270 */
[----:B------:R-:W5:Y:S04]  /*205b0*/  LDL R20, [R1+0x8c] ;  /* 0x00008c0001147983 */ /* 0x000f680000100800 */
[----:B------:R-:W5:Y:S04]  /*205c0*/  LDL R17, [R1+0x88] ;  /* 0x0000880001117983 */ /* 0x000f680000100800 */
[----:B------:R-:W-:Y:S01]  /*205d0*/  @!P2 ST.E.64 [R10.64], R60 ;  /* 0x0000003c0a00a985 */ /* 0x000fe2000c101b06 */
[----:B------:R-:W-:-:S03]  /*205e0*/  ISETP.GE.AND P3, PT, R27, c[0x0][0x3c8], PT ;  /* 0x0000f2001b007a0c */ /* 0x000fc60003f66270 */
[----:B------:R-:W5:Y:S01]  /*205f0*/  LDL R31, [R1+0x114] ;  /* 0x00011400011f7983 */ /* 0x000f620000100800 */
[----:B-1----:R-:W-:-:S04]  /*20600*/  @!P1 LEA R12, P0, R9, R2, 0x2 ;  /* 0x00000002090c9211 */ /* 0x002fc800078010ff */
[----:B---3--:R-:W-:Y:S02]  /*20610*/  @!P1 LEA.HI.X R13, R9, R4, R15, 0x2, P0 ;  /* 0x00000004090d9211 */ /* 0x008fe400000f140f */
[----:B------:R-:W3:Y:S04]  /*20620*/  LDL R9, [R1+0x12c] ;  /* 0x00012c0001097983 */ /* 0x000ee80000100800 */
[----:B------:R-:W3:Y:S04]  /*20630*/  LDL R15, [R1+0x130] ;  /* 0x00013000010f7983 */ /* 0x000ee80000100800 */
[----:B------:R1:W-:Y:S02]  /*20640*/  @!P1 ST.E.64 [R12.64], R64 ;  /* 0x000000400c009985 */ /* 0x0003e4000c101b06 */
[----:B-1----:R-:W-:-:S04]  /*20650*/  @!P4 LEA R12, P0, R19, R2, 0x2 ;  /* 0x00000002130cc211 */ /* 0x002fc800078010ff */
[----:B------:R-:W-:Y:S02]  /*20660*/  @!P4 LEA.HI.X R13, R19, R4, R24, 0x2, P0 ;  /* 0x00000004130dc211 */ /* 0x000fe400000f1418 */
[----:B------:R-:W3:Y:S04]  /*20670*/  LDL R24, [R1+0x128] ;  /* 0x0001280001187983 */ /* 0x000ee80000100800 */
[----:B------:R-:W3:Y:S01]  /*20680*/  LDL R19, [R1+0x124] ;  /* 0x0001240001137983 */ /* 0x000ee20000100800 */
[----:B------:R-:W-:Y:S02]  /*20690*/  ISETP.GE.AND P2, PT, R25, c[0x0][0x3c8], PT ;  /* 0x0000f20019007a0c */ /* 0x000fe40003f46270 */
[----:B------:R-:W-:Y:S02]  /*206a0*/  @!P3 LEA R10, P5, R27, R2, 0x2 ;  /* 0x000000021b0ab211 */ /* 0x000fe400078a10ff */
[----:B--2---:R-:W-:-:S02]  /*206b0*/  ISETP.GE.AND P1, PT, R18, c[0x0][0x3c8], PT ;  /* 0x0000f20012007a0c */ /* 0x004fc40003f26270 */
[----:B------:R-:W-:Y:S02]  /*206c0*/  @!P3 LEA.HI.X R11, R27, R4, R29, 0x2, P5 ;  /* 0x000000041b0bb211 */ /* 0x000fe400028f141d */
[----:B------:R-:W2:Y:S04]  /*206d0*/  LDL R27, [R1+0x74] ;  /* 0x00007400011b7983 */ /* 0x000ea80000100800 */
[----:B------:R1:W-:Y:S04]  /*206e0*/  @!P3 ST.E.64 [R10.64], R68 ;  /* 0x000000440a00b985 */ /* 0x0003e8000c101b06 */
[----:B------:R4:W-:Y:S04]  /*206f0*/  @!P4 ST.E.64 [R12.64], R72 ;  /* 0x000000480c00c985 */ /* 0x0009e8000c101b06 */
[----:B------:R-:W2:Y:S01]  /*20700*/  LDL R29, [R1+0x110] ;  /* 0x00011000011d7983 */ /* 0x000ea20000100800 */
[----:B----4-:R-:W-:-:S02]  /*20710*/  ISETP.GE.AND P3, PT, R14, c[0x0][0x3c8], PT ;  /* 0x0000f2000e007a0c */ /* 0x010fc40003f66270 */
[CC--:B-1----:R-:W-:Y:S02]  /*20720*/  @!P2 LEA R10, P5, R25.reuse, R2.reuse, 0x2 ;  /* 0x00000002190aa211 */ /* 0x0c2fe400078a10ff */
[C---:B------:R-:W-:Y:S02]  /*20730*/  @!P1 LEA R12, P0, R18.reuse, R2, 0x2 ;  /* 0x00000002120c9211 */ /* 0x040fe400078010ff */
[-C--:B------:R-:W-:Y:S02]  /*20740*/  @!P2 LEA.HI.X R11, R25, R4.reuse, R26, 0x2, P5 ;  /* 0x00000004190ba211 */ /* 0x080fe400028f141a */
[----:B------:R-:W-:Y:S01]  /*20750*/  @!P1 LEA.HI.X R13, R18, R4, R21, 0x2, P0 ;  /* 0x00000004120d9211 */ /* 0x000fe200000f1415 */
[----:B------:R-:W4:Y:S04]  /*20760*/  LDL R25, [R1+0x70] ;  /* 0x0000700001197983 */ /* 0x000f280000100800 */
[----:B------:R-:W-:Y:S04]  /*20770*/  @!P2 ST.E.64 [R10.64], R76 ;  /* 0x0000004c0a00a985 */ /* 0x000fe8000c101b06 */
[----:B------:R1:W-:Y:S04]  /*20780*/  @!P1 ST.E.64 [R12.64], R80 ;  /* 0x000000500c009985 */ /* 0x0003e8000c101b06 */
[----:B------:R-:W4:Y:S04]  /*20790*/  LDL R21, [R1+0x6c] ;  /* 0x00006c0001157983 */ /* 0x000f280000100800 */
[----:B------:R-:W4:Y:S04]  /*207a0*/  LDL R18, [R1+0x64] ;  /* 0x0000640001127983 */ /* 0x000f280000100800 */
[----:B------:R-:W4:Y:S01]  /*207b0*/  LDL R26, [R1+0x10c] ;  /* 0x00010c00011a7983 */ /* 0x000f220000100800 */
[----:B------:R-:W-:-:S13]  /*207c0*/  ISETP.GE.AND P4, PT, R3, c[0x0][0x3c8], PT ;  /* 0x0000f20003007a0c */ /* 0x000fda0003f86270 */
[-C--:B-1----:R-:W-:Y:S02]  /*207d0*/  @!P4 LEA R12, P0, R3, R2.reuse, 0x2 ;  /* 0x00000002030cc211 */ /* 0x082fe400078010ff */
[----:B------:R-:W-:Y:S02]  /*207e0*/  @!P3 LEA R10, P5, R14, R2, 0x2 ;  /* 0x000000020e0ab211 */ /* 0x000fe400078a10ff */
[----:B-----5:R-:W-:Y:S02]  /*207f0*/  ISETP.GE.AND P2, PT, R20, c[0x0][0x3c8], PT ;  /* 0x0000f20014007a0c */ /* 0x020fe40003f46270 */
[----:B------:R-:W-:Y:S02]  /*20800*/  ISETP.GE.AND P1, PT, R17, c[0x0][0x3c8], PT ;  /* 0x0000f20011007a0c */ /* 0x000fe40003f26270 */
[-C--:B---3--:R-:W-:Y:S02]  /*20810*/  @!P4 LEA.HI.X R13, R3, R4.reuse, R9, 0x2, P0 ;  /* 0x00000004030dc211 */ /* 0x088fe400000f1409 */
[----:B------:R-:W3:Y:S01]  /*20820*/  LDL R3, [R1+0x68] ;  /* 0x0000680001037983 */ /* 0x000ee20000100800 */
[----:B------:R-:W-:-:S03]  /*20830*/  @!P3 LEA.HI.X R11, R14, R4, R15, 0x2, P5 ;  /* 0x000000040e0bb211 */ /* 0x000fc600028f140f */
[----:B------:R-:W5:Y:S04]  /*20840*/  LDL R9, [R1+0x60] ;  /* 0x0000600001097983 */ /* 0x000f680000100800 */
[----:B------:R1:W-:Y:S01]  /*20850*/  @!P3 ST.E.64 [R10.64], R84 ;  /* 0x000000540a00b985 */ /* 0x0003e2000c101b06 */
[-C--:B------:R-:W-:Y:S02]  /*20860*/  @!P1 LEA R14, P0, R17, R2.reuse, 0x2 ;  /* 0x00000002110e9211 */ /* 0x080fe400078010ff */
[----:B-1----:R-:W-:-:S04]  /*20870*/  @!P2 LEA R10, P5, R20, R2, 0x2 ;  /* 0x00000002140aa211 */ /* 0x002fc800078a10ff */
[-C--:B------:R-:W-:Y:S02]  /*20880*/  @!P2 LEA.HI.X R11, R20, R4.reuse, R24, 0x2, P5 ;  /* 0x00000004140ba211 */ /* 0x080fe400028f1418 */
        /* <DEDUP_REMOVED lines=12> */
[----:B--2---:R-:W-:Y:S02]  /*20950*/  ISETP.GE.AND P6, PT, R27, c[0x0][0x3c8], PT ;  /* 0x0000f2001b007a0c */ /* 0x004fe40003fc6270 */
[-C--:B-1----:R-:W-:Y:S02]  /*20960*/  @!P3 LEA R12, P5, R36, R2.reuse, 0x2 ;  /* 0x00000002240cb211 */ /* 0x082fe400078a10ff */
[----:B------:R-:W-:Y:S02]  /*20970*/  @!P4 LEA R10, P0, R34, R2, 0x2 ;  /* 0x00000002220ac211 */ /* 0x000fe400078010ff */
[-C--:B------:R-:W-:Y:S02]  /*20980*/  @!P3 LEA.HI.X R13, R36, R4.reuse, R37, 0x2, P5 ;  /* 0x00000004240db211 */ /* 0x080fe400028f1425 */
[----:B------:R-:W-:-:S02]  /*20990*/  @!P4 LEA.HI.X R11, R34, R4, R35, 0x2, P0 ;  /* 0x00000004220bc211 */ /* 0x000fc400000f1423 */
[C---:B----4-:R-:W-:Y:S01]  /*209a0*/  @!P2 LEA R14, P0, R32.reuse, R2, 0x2 ;  /* 0x00000002200ea211 */ /* 0x050fe200078010ff */
[----:B------:R-:W-:Y:S01]  /*209b0*/  @!P3 ST.E.64 [R12.64], R100 ;  /* 0x000000640c00b985 */ /* 0x000fe2000c101b06 */
[----:B------:R-:W-:Y:S02]  /*209c0*/  ISETP.GE.AND P5, PT, R25, c[0x0][0x3c8], PT ;  /* 0x0000f20019007a0c */ /* 0x000fe40003fa6270 */
[----:B------:R-:W-:Y:S01]  /*209d0*/  @!P2 LEA.HI.X R15, R32, R4, R33, 0x2, P0 ;  /* 0x00000004200fa211 */ /* 0x000fe200000f1421 */
[----:B------:R1:W-:Y:S04]  /*209e0*/  @!P4 ST.E.64 [R10.64], R104 ;  /* 0x000000680a00c985 */ /* 0x0003e8000c101b06 */
[----:B------:R2:W-:Y:S01]  /*209f0*/  @!P2 ST.E.64 [R14.64], R160 ;  /* 0x000000a00e00a985 */ /* 0x0005e2000c101b06 */
[----:B------:R-:W-:-:S02]  /*20a00*/  ISETP.GE.AND P4, PT, R21, c[0x0][0x3c8], PT ;  /* 0x0000f20015007a0c */ /* 0x000fc40003f86270 */
[CC--:B-1----:R-:W-:Y:S02]  /*20a10*/  @!P1 LEA R10, P3, R30.reuse, R2.reuse, 0x2 ;  /* 0x000000021e0a9211 */ /* 0x0c2fe400078610ff */
[C---:B------:R-:W-:Y:S02]  /*20a20*/  @!P6 LEA R12, P0, R27.reuse, R2, 0x2 ;  /* 0x000000021b0ce211 */ /* 0x040fe400078010ff */
[-C--:B------:R-:W-:Y:S02]  /*20a30*/  @!P1 LEA.HI.X R11, R30, R4.reuse, R31, 0x2, P3 ;  /* 0x000000041e0b9211 */ /* 0x080fe400018f141f */
[----:B------:R-:W-:-:S03]  /*20a40*/  @!P6 LEA.HI.X R13, R27, R4, R29, 0x2, P0 ;  /* 0x000000041b0de211 */ /* 0x000fc600000f141d */
[----:B------:R1:W-:Y:S01]  /*20a50*/  @!P1 ST.E.64 [R10.64], R108 ;  /* 0x0000006c0a009985 */ /* 0x0003e2000c101b06 */
[----:B------:R-:W-:-:S03]  /*20a60*/  ISETP.GE.AND P1, PT, R18, c[0x0][0x3c8], PT ;  /* 0x0000f20012007a0c */ /* 0x000fc60003f26270 */
[----:B------:R-:W-:Y:S01]  /*20a70*/  @!P6 ST.E.64 [R12.64], R112 ;  /* 0x000000700c00e985 */ /* 0x000fe2000c101b06 */
[-C--:B--2---:R-:W-:Y:S02]  /*20a80*/  @!P4 LEA R14, P6, R21, R2.reuse, 0x2 ;  /* 0x00000002150ec211 */ /* 0x084fe400078c10ff */
[----:B-1----:R-:W-:-:S04]  /*20a90*/  @!P5 LEA R10, P3, R25, R2, 0x2 ;  /* 0x00000002190ad211 */ /* 0x002fc800078610ff */
[----:B------:R-:W-:-:S05]  /*20aa0*/  @!P5 LEA.HI.X R11, R25, R4, R26, 0x2, P3 ;  /* 0x00000004190bd211 */ /* 0x000fca00018f141a */
[----:B------:R1:W-:Y:S02]  /*20ab0*/  @!P5 ST.E.64 [R10.64], R116 ;  /* 0x000000740a00d985 */ /* 0x0003e4000c101b06 */
[----:B-1----:R-:W-:Y:S02]  /*20ac0*/  @!P1 LEA R10, P5, R18, R2, 0x2 ;  /* 0x00000002120a9211 */ /* 0x002fe400078a10ff */
[----:B---3--:R-:W-:Y:S02]  /*20ad0*/  ISETP.GE.AND P2, PT, R3, c[0x0][0x3c8], PT ;  /* 0x0000f20003007a0c */ /* 0x008fe40003f46270 */
[----:B-----5:R-:W-:-:S11]  /*20ae0*/  ISETP.GE.AND P0, PT, R9, c[0x0][0x3c8], PT ;  /* 0x0000f20009007a0c */ /* 0x020fd60003f06270 */
[----:B------:R-:W-:-:S04]  /*20af0*/  @!P2 LEA R12, P3, R3, R2, 0x2 ;  /* 0x00000002030ca211 */ /* 0x000fc800078610ff */
[----:B------:R-:W-:Y:S02]  /*20b00*/  @!P2 LEA.HI.X R13, R3, R4, R20, 0x2, P3 ;  /* 0x00000004030da211 */ /* 0x000fe400018f1414 */
[----:B------:R-:W-:Y:S02]  /*20b10*/  @!P0 LEA R2, P3, R9, R2, 0x2 ;  /* 0x0000000209028211 */ /* 0x000fe400078610ff */
[-C--:B------:R-:W-:Y:S02]  /*20b20*/  @!P4 LEA.HI.X R15, R21, R4.reuse, R24, 0x2, P6 ;  /* 0x00000004150fc211 */ /* 0x080fe400030f1418 */
[----:B------:R-:W-:-:S03]  /*20b30*/  @!P1 LEA.HI.X R11, R18, R4, R19, 0x2, P5 ;  /* 0x00000004120b9211 */ /* 0x000fc600028f1413 */
[----:B------:R1:W-:Y:S01]  /*20b40*/  @!P4 ST.E.64 [R14.64], R168 ;  /* 0x000000a80e00c985 */ /* 0x0003e2000c101b06 */
[----:B------:R-:W-:-:S03]  /*20b50*/  @!P0 LEA.HI.X R3, R9, R4, R17, 0x2, P3 ;  /* 0x0000000409038211 */ /* 0x000fc600018f1411 */
[----:B------:R1:W-:Y:S04]  /*20b60*/  @!P2 ST.E.64 [R12.64], R164 ;  /* 0x000000a40c00a985 */ /* 0x0003e8000c101b06 */
[----:B------:R1:W-:Y:S04]  /*20b70*/  @!P1 ST.E.64 [R10.64], R120 ;  /* 0x000000780a009985 */ /* 0x0003e8000c101b06 */
[----:B------:R1:W-:Y:S02]  /*20b80*/  @!P0 ST.E.64 [R2.64], R22 ;  /* 0x0000001602008985 */ /* 0x0003e4000c101b06 */
.L_x_3132:
[----:B------:R-:W-:Y:S05]  /*20b90*/  BSYNC B0 ;  /* 0x0000000000007941 */ /* 0x000fea0003800000 */
.L_x_3131:
[----:B------:R-:W-:Y:S05]  /*20ba0*/  BRA.DIV ~URZ, `(.L_x_3133) ;  /* 0x00004c927f007947 */ /* 0x000fea000b800000 */
[----:B--2---:R2:W1:Y:S04]  /*20bb0*/  SHFL.IDX PT, R4, R5, 0x1, 0x1c1f ;  /* 0x003c1f0005047f89 */ /* 0x00446800000e0000 */
[----:B-1--4-:R2:W1:Y:S02]  /*20bc0*/  SHFL.IDX PT, R2, R6, 0x1, 0x1c1f ;  /* 0x003c1f0006027f89 */ /* 0x01246400000e0000 */
.L_x_3212:
[----:B------:R-:W-:-:S13]  /*20bd0*/  ISETP.NE.AND P0, PT, R16, RZ, PT ;  /* 0x000000ff1000720c */ /* 0x000fda0003f05270 */
[----:B------:R-:W-:Y:S05]  /*20be0*/  @P0 BRA `(.L_x_3128) ;  /* 0x00001a6000000947 */ /* 0x000fea0003800000 */
[----:B------:R-:W4:Y:S04]  /*20bf0*/  LDL R10, [R1+0xc] ;  /* 0x00000c00010a7983 */ /* 0x000f280000100800 */
[----:B--23--:R-:W2:Y:S04]  /*20c00*/  LDL R6, [R1+0xd0] ;  /* 0x0000d00001067983 */ /* 0x00cea80000100800 */
[----:B------:R-:W3:Y:S04]  /*20c10*/  LDL R9, [R1+0xc8] ;  /* 0x0000c80001097983 */ /* 0x000ee80000100800 */
[----:B------:R-:W5:Y:S04]  /*20c20*/  LDL R26, [R1+0xcc] ;  /* 0x0000cc00011a7983 */ /* 0x000f680000100800 */
        /* <DEDUP_REMOVED lines=14> */
[----:B------:R-:W5:Y:S01]  /*20d10*/  LDL R30, [R1+0x11c] ;  /* 0x00011c00011e7983 */ /* 0x000f620000100800 */
[----:B----4-:R-:W-:-:S02]  /*20d20*/  ISETP.GE.AND P3, PT, R10, c[0x0][0x3c8], PT ;  /* 0x0000f2000a007a0c */ /* 0x010fc40003f66270 */
[----:B--2---:R-:W-:Y:S02]  /*20d30*/  ISETP.GE.AND P2, PT, R6, c[0x0][0x3c8], PT ;  /* 0x0000f20006007a0c */ /* 0x004fe40003f46270 */
[----:B---3--:R-:W-:-:S09]  /*20d40*/  ISETP.GE.AND P0, PT, R9, c[0x0][0x3c8], PT ;  /* 0x0000f20009007a0c */ /* 0x008fd20003f06270 */
[----:B------:R-:W-:Y:S01]  /*20d50*/  @!P3 IMAD.MOV.U32 R3, RZ, RZ, R4 ;  /* 0x000000ffff03b224 */ /* 0x000fe200078e0004 */
[----:B-----5:R-:W-:-:S03]  /*20d60*/  ISETP.GE.AND P1, PT, R26, c[0x0][0x3c8], PT ;  /* 0x0000f2001a007a0c */ /* 0x020fc60003f26270 */
[----:B-1----:R-:W-:Y:S02]  /*20d70*/  @!P3 IMAD.WIDE R10, R10, 0x4, R2 ;  /* 0x000000040a0ab825 */ /* 0x002fe400078e0202 */
        /* <DEDUP_REMOVED lines=14> */
[----:B------:R-:W-:-:S02]  /*20e60*/  ISETP.GE.AND P3, PT, R24, c[0x0][0x3c8], PT ;  /* 0x0000f20018007a0c */ /* 0x000fc40003f66270 */
[----:B------:R-:W-:Y:S01]  /*20e70*/  ISETP.GE.AND P6, PT, R17, c[0x0][0x3c8], PT ;  /* 0x0000f20011007a0c */ /* 0x000fe20003fc6270 */
[----:B------:R1:W-:Y:S04]  /*20e80*/  @!P1 ST.E.64 [R12.64], R132 ;  /* 0x000000840c009985 */ /* 0x0003e8000c101b06 */
[----:B------:R1:W-:Y:S04]  /*20e90*/  @!P0 ST.E.64 [R10.64], R128 ;  /* 0x000000800a008985 */ /* 0x0003e8000c101b06 */
[----:B------:R-:W5:Y:S01]  /*20ea0*/  LDL R9, [R1+0xac] ;  /* 0x0000ac0001097983 */ /* 0x000f620000100800 */
        /* <DEDUP_REMOVED lines=27> */
[C---:B------:R-:W-:Y:S02]  /*21060*/  @!P3 LEA R10, P6, R23.reuse, R2, 0x2 ;  /* 0x00000002170ab211 */ /* 0x040fe400078c10ff */
[----:B---3--:R-:W-:Y:S02]  /*21070*/  ISETP.GE.AND P1, PT, R22, c[0x0][0x3c8], PT ;  /* 0x0000f20016007a0c */ /* 0x008fe40003f26270 */
[----:B------:R-:W-:-:S02]  /*21080*/  @!P3 LEA.HI.X R11, R23, R4, R16, 0x2, P6 ;  /* 0x00000004170bb211 */ /* 0x000fc400030f1410 */
[----:B------:R-:W3:Y:S01]  /*21090*/  LDL R23, [R1+0x13c] ;  /* 0x00013c0001177983 */ /* 0x000ee20000100800 */
[----:B----4-:R-:W-:-:S03]  /*210a0*/  ISETP.GE.AND P2, PT, R6, c[0x0][0x3c8], PT ;  /* 0x0000f20006007a0c */ /* 0x010fc60003f46270 */
[----:B------:R1:W-:Y:S04]  /*210b0*/  @!P5 ST.E.64 [R14.64], R162 ;  /* 0x000000a20e00d985 */ /* 0x0003e8000c101b06 */
[----:B------:R-:W4:Y:S01]  /*210c0*/  LDL R16, [R1+0x94] ;  /* 0x0000940001107983 */ /* 0x000f220000100800 */
[----:B-----5:R-:W-:-:S03]  /*210d0*/  @!P4 LEA.HI.X R13, R20, R4, R25, 0x2, P0 ;  /* 0x00000004140dc211 */ /* 0x020fc600000f1419 */
[----:B------:R-:W5:Y:S04]  /*210e0*/  LDL R25, [R1+0x140] ;  /* 0x0001400001197983 */ /* 0x000f680000100800 */
[----:B------:R1:W-:Y:S04]  /*210f0*/  @!P4 ST.E.64 [R12.64], R154 ;  /* 0x0000009a0c00c985 */ /* 0x0003e8000c101b06 */
[----:B------:R1:W-:Y:S02]  /*21100*/  @!P3 ST.E.64 [R10.64], R42 ;  /* 0x0000002a0a00b985 */ /* 0x0003e4000c101b06 */
[----:B-1----:R-:W-:-:S02]  /*21110*/  @!P2 LEA R14, P3, R6, R2, 0x2 ;  /* 0x00000002060ea211 */ /* 0x002fc400078610ff */
[----:B------:R-:W4:Y:S01]  /*21120*/  LDL R20, [R1+0x98] ;  /* 0x0000980001147983 */ /* 0x000f220000100800 */
[----:B------:R-:W-:Y:S02]  /*21130*/  @!P1 LEA R12, P6, R22, R2, 0x2 ;  /* 0x00000002160c9211 */ /* 0x000fe400078c10ff */
[----:B------:R-:W-:Y:S02]  /*21140*/  @!P2 LEA.HI.X R15, R6, R4, R17, 0x2, P3 ;  /* 0x00000004060fa211 */ /* 0x000fe400018f1411 */
[----:B------:R-:W-:Y:S01]  /*21150*/  ISETP.GE.AND P0, PT, R9, c[0x0][0x3c8], PT ;  /* 0x0000f20009007a0c */ /* 0x000fe20003f06270 */
[----:B------:R-:W4:Y:S08]  /*21160*/  LDL R17, [R1+0x8c] ;  /* 0x00008c0001117983 */ /* 0x000f300000100800 */
[----:B------:R-:W-:-:S02]  /*21170*/  P2R R3, PR, RZ, 0x40 ;  /* 0x00000040ff037803 */ /* 0x000fc40000000000 */
[----:B------:R-:W-:Y:S01]  /*21180*/  ISETP.GE.AND P4, PT, R5, c[0x0][0x3c8], PT ;  /* 0x0000f20005007a0c */ /* 0x000fe20003f86270 */
[----:B------:R-:W4:Y:S01]  /*21190*/  LDL R6, [R1+0x90] ;  /* 0x0000900001067983 */ /* 0x000f220000100800 */
[----:B------:R-:W-:-:S04]  /*211a0*/  ISETP.NE.AND P3, PT, R3, RZ, PT ;  /* 0x000000ff0300720c */ /* 0x000fc80003f65270 */
[----:B------:R-:W-:Y:S02]  /*211b0*/  @!P1 LEA.HI.X R13, R22, R4, R24, 0x2, P3 ;  /* 0x00000004160d9211 */ /* 0x000fe400018f1418 */
[----:B------:R-:W4:Y:S01]  /*211c0*/  LDL R24, [R1+0x138] ;  /* 0x0001380001187983 */ /* 0x000f220000100800 */
[----:B------:R-:W-:Y:S02]  /*211d0*/  ISETP.GE.AND P3, PT, R21, c[0x0][0x3c8], PT ;  /* 0x0000f20015007a0c */ /* 0x000fe40003f66270 */
[C---:B------:R-:W-:Y:S01]  /*211e0*/  @!P0 LEA R10, P6, R9.reuse, R2, 0x2 ;  /* 0x00000002090a8211 */ /* 0x040fe200078c10ff */
[----:B------:R-:W-:Y:S03]  /*211f0*/  @!P2 ST.E.64 [R14.64], R166 ;  /* 0x000000a60e00a985 */ /* 0x000fe6000c101b06 */
[----:B------:R-:W-:Y:S01]  /*21200*/  @!P0 LEA.HI.X R11, R9, R4, R18, 0x2, P6 ;  /* 0x00000004090b8211 */ /* 0x000fe200030f1412 */
[----:B------:R-:W-:Y:S04]  /*21210*/  @!P1 ST.E.64 [R12.64], R54 ;  /* 0x000000360c009985 */ /* 0x000fe8000c101b06 */
[----:B------:R1:W-:Y:S04]  /*21220*/  @!P0 ST.E.64 [R10.64], R46 ;  /* 0x0000002e0a008985 */ /* 0x0003e8000c101b06 */
[----:B------:R-:W4:Y:S04]  /*21230*/  LDL R22, [R1+0x134] ;  /* 0x0001340001167983 */ /* 0x000f280000100800 */
[----:B------:R-:W4:Y:S01]  /*21240*/  LDL R18, [R1+0x130] ;  /* 0x0001300001127983 */ /* 0x000f220000100800 */
[----:B------:R-:W-:-:S03]  /*21250*/  ISETP.GE.AND P5, PT, R26, c[0x0][0x3c8], PT ;  /* 0x0000f2001a007a0c */ /* 0x000fc60003fa6270 */
[----:B------:R-:W4:Y:S01]  /*21260*/  LDL R9, [R1+0x88] ;  /* 0x0000880001097983 */ /* 0x000f220000100800 */
[-C--:B-1----:R-:W-:Y:S02]  /*21270*/  @!P3 LEA R10, P1, R21, R2.reuse, 0x2 ;  /* 0x00000002150ab211 */ /* 0x082fe400078210ff */
[----:B------:R-:W-:-:S11]  /*21280*/  @!P4 LEA R12, P6, R5, R2, 0x2 ;  /* 0x00000002050cc211 */ /* 0x000fd600078c10ff */
[----:B------:R-:W-:Y:S02]  /*21290*/  P2R R3, PR, RZ, 0x2 ;  /* 0x00000002ff037803 */ /* 0x000fe40000000000 */
[----:B------:R-:W-:-:S04]  /*212a0*/  @!P5 LEA R14, P0, R26, R2, 0x2 ;  /* 0x000000021a0ed211 */ /* 0x000fc800078010ff */
[----:B------:R-:W-:Y:S02]  /*212b0*/  @!P5 LEA.HI.X R15, R26, R4, R27, 0x2, P0 ;  /* 0x000000041a0fd211 */ /* 0x000fe400000f141b */
[----:B------:R-:W4:Y:S04]  /*212c0*/  LDL R26, [R1+0x7c] ;  /* 0x00007c00011a7983 */ /* 0x000f280000100800 */
[----:B------:R1:W-:Y:S04]  /*212d0*/  @!P5 ST.E.64 [R14.64], R172 ;  /* 0x000000ac0e00d985 */ /* 0x0003e8000c101b06 */
[----:B------:R-:W4:Y:S01]  /*212e0*/  LDL R27, [R1+0x118] ;  /* 0x00011800011b7983 */ /* 0x000f220000100800 */
[----:B--2---:R-:W-:-:S02]  /*212f0*/  ISETP.GE.AND P2, PT, R19, c[0x0][0x3c8], PT ;  /* 0x0000f20013007a0c */ /* 0x004fc40003f46270 */
[-C--:B-----5:R-:W-:Y:S02]  /*21300*/  @!P4 LEA.HI.X R13, R5, R4.reuse, R25, 0x2, P6 ;  /* 0x00000004050dc211 */ /* 0x0a0fe400030f1419 */
[----:B------:R-:W-:Y:S01]  /*21310*/  ISETP.NE.AND P6, PT, R3, RZ, PT ;  /* 0x000000ff0300720c */ /* 0x000fe20003fc5270 */
[----:B------:R-:W2:Y:S03]  /*21320*/  LDL R5, [R1+0x84] ;  /* 0x0000840001057983 */ /* 0x000ea60000100800 */
[----:B---3--:R-:W-:Y:S01]  /*21330*/  @!P3 LEA.HI.X R11, R21, R4, R23, 0x2, P6 ;  /* 0x00000004150bb211 */ /* 0x008fe200030f1417 */
[----:B------:R-:W3:Y:S04]  /*21340*/  LDL R25, [R1+0x114] ;  /* 0x0001140001197983 */ /* 0x000ee80000100800 */
[----:B------:R-:W5:Y:S04]  /*21350*/  LDL R23, [R1+0x12c] ;  /* 0x00012c0001177983 */ /* 0x000f680000100800 */
[----:B------:R-:W2:Y:S04]  /*21360*/  LDL R21, [R1+0x128] ;  /* 0x0001280001157983 */ /* 0x000ea80000100800 */
[----:B------:R4:W-:Y:S04]  /*21370*/  @!P4 ST.E.64 [R12.64], R62 ;  /* 0x0000003e0c00c985 */ /* 0x0009e8000c101b06 */
[----:B------:R4:W-:Y:S01]  /*21380*/  @!P3 ST.E.64 [R10.64], R50 ;  /* 0x000000320a00b985 */ /* 0x0009e2000c101b06 */
[----:B-1----:R-:W-:-:S04]  /*21390*/  @!P2 LEA R14, P3, R19, R2, 0x2 ;  /* 0x00000002130ea211 */ /* 0x002fc800078610ff */
[----:B----4-:R-:W-:Y:S02]  /*213a0*/  @!P2 LEA.HI.X R15, R19, R4, R24, 0x2, P3 ;  /* 0x00000004130fa211 */ /* 0x010fe400018f1418 */
[----:B------:R-:W4:Y:S01]  /*213b0*/  LDL R19, [R1+0x124] ;  /* 0x0001240001137983 */ /* 0x000f220000100800 */
        /* <DEDUP_REMOVED lines=23> */
[-C--:B-----5:R-:W-:Y:S02]  /*21530*/  @!P5 LEA.HI.X R15, R6, R4.reuse, R23, 0x2, P0 ;  /* 0x00000004060fd211 */ /* 0x0a0fe400000f1417 */
[----:B------:R-:W-:Y:S01]  /*21540*/  ISETP.NE.AND P0, PT, R3, RZ, PT ;  /* 0x000000ff0300720c */ /* 0x000fe20003f05270 */
[----:B------:R-:W5:Y:S03]  /*21550*/  LDL R6, [R1+0x64] ;  /* 0x0000640001067983 */ /* 0x000f660000100800 */
[----:B--2---:R-:W-:Y:S01]  /*21560*/  @!P4 LEA.HI.X R13, R17, R4, R21, 0x2, P0 ;  /* 0x00000004110dc211 */ /* 0x004fe200000f1415 */
[----:B------:R-:W2:Y:S04]  /*21570*/  LDL R23, [R1+0x10c] ;  /* 0x00010c0001177983 */ /* 0x000ea80000100800 */
[----:B------:R-:W2:Y:S01]  /*21580*/  LDL R17, [R1+0x110] ;  /* 0x0001100001117983 */ /* 0x000ea20000100800 */
[----:B------:R-:W-:-:S03]  /*21590*/  ISETP.GE.AND P2, PT, R5, c[0x0][0x3c8], PT ;  /* 0x0000f20005007a0c */ /* 0x000fc60003f46270 */
[----:B------:R-:W5:Y:S04]  /*215a0*/  LDL R21, [R1+0x108] ;  /* 0x0001080001157983 */ /* 0x000f680000100800 */
[----:B------:R1:W-:Y:S04]  /*215b0*/  @!P5 ST.E.64 [R14.64], R176 ;  /* 0x000000b00e00d985 */ /* 0x0003e8000c101b06 */
[----:B------:R1:W-:Y:S01]  /*215c0*/  @!P4 ST.E.64 [R12.64], R82 ;  /* 0x000000520c00c985 */ /* 0x0003e2000c101b06 */
[----:B----4-:R-:W-:-:S03]  /*215d0*/  @!P3 LEA.HI.X R11, R9, R4, R19, 0x2, P6 ;  /* 0x00000004090bb211 */ /* 0x010fc600030f1413 */
[----:B------:R-:W4:Y:S04]  /*215e0*/  LDL R19, [R1+0x104] ;  /* 0x0001040001137983 */ /* 0x000f280000100800 */
[----:B------:R-:W4:Y:S04]  /*215f0*/  LDL R9, [R1+0x100] ;  /* 0x0001000001097983 */ /* 0x000f280000100800 */
[----:B------:R3:W-:Y:S01]  /*21600*/  @!P3 ST.E.64 [R10.64], R66 ;  /* 0x000000420a00b985 */ /* 0x0007e2000c101b06 */
[----:B-1----:R-:W-:-:S04]  /*21610*/  @!P2 LEA R14, P3, R5, R2, 0x2 ;  /* 0x00000002050ea211 */ /* 0x002fc800078610ff */
[----:B------:R-:W-:Y:S02]  /*21620*/  @!P2 LEA.HI.X R15, R5, R4, R31, 0x2, P3 ;  /* 0x00000004050fa211 */ /* 0x000fe400018f141f */
[----:B------:R-:W4:Y:S01]  /*21630*/  LDL R5, [R1+0x60] ;  /* 0x0000600001057983 */ /* 0x000f220000100800 */
        /* <DEDUP_REMOVED lines=22> */
[----:B-----5:R-:W-:Y:S01]  /*217a0*/  ISETP.GE.AND P0, PT, R6, c[0x0][0x3c8], PT ;  /* 0x0000f20006007a0c */ /* 0x020fe20003f06270 */
        /* <DEDUP_REMOVED lines=8> */
[----:B--2---:R-:W-:Y:S02]  /*21830*/  @!P0 LEA R10, P4, R6, R2, 0x2 ;  /* 0x00000002060a8211 */ /* 0x004fe400078810ff */
[-C--:B----4-:R-:W-:Y:S01]  /*21840*/  @!P1 LEA.HI.X R13, R18, R4.reuse, R19, 0x2, P5 ;  /* 0x00000004120d9211 */ /* 0x090fe200028f1413 */
[----:B------:R1:W-:Y:S01]  /*21850*/  @!P2 ST.E.64 [R14.64], R106 ;  /* 0x0000006a0e00a985 */ /* 0x0003e2000c101b06 */
        /* <DEDUP_REMOVED lines=10> */
.L_x_3113:
[----:B------:R-:W2:Y:S04]  /*21900*/  LDL.LU R2, [R1+0x24] ;  /* 0x0000240001027983 */ /* 0x000ea80000300800 */
[----:B------:R-:W3:Y:S01]  /*21910*/  LDL.LU R6, [R1+0x28] ;  /* 0x0000280001067983 */ /* 0x000ee20000300800 */
        /* <DEDUP_REMOVED lines=20> */
.L_x_3134:
[----:B------:R-:W3:Y:S04]  /*21a60*/  LDL.LU R6, [R1+0x18] ;  /* 0x0000180001067983 */ /* 0x000ee80000300800 */
[----:B--2---:R-:W2:Y:S04]  /*21a70*/  LDL.LU R4, [R1+0x2c] ;  /* 0x00002c0001047983 */ /* 0x004ea80000300800 */
[----:B------:R-:W4:Y:S01]  /*21a80*/  LDL.LU R3, [R1+0x30] ;  /* 0x0000300001037983 */ /* 0x000f220000300800 */
[----:B------:R-:W-:Y:S01]  /*21a90*/  BSSY B0, `(.L_x_3135) ;  /* 0x0000039000007945 */ /* 0x000fe20003800000 */
[----:B-----5:R-:W-:-:S02]  /*21aa0*/  SHF.R.S32.HI R20, RZ, 0x1f, R2 ;  /* 0x0000001fff147819 */ /* 0x020fc40000011402 */
[----:B------:R-:W1:Y:S02]  /*21ab0*/  S2R R5, SR_TID.X ;  /* 0x0000000000057919 */ /* 0x000e640000002100 */
[----:B-1----:R-:W-:Y:S02]  /*21ac0*/  ISETP.GT.AND P0, PT, R5, 0x7f, PT ;  /* 0x0000007f0500780c */ /* 0x002fe40003f04270 */
[----:B---3--:R-:W-:Y:S02]  /*21ad0*/  LOP3.LUT R6, R6, 0xffff, RZ, 0xc0, !PT ;  /* 0x0000ffff06067812 */ /* 0x008fe400078ec0ff */
[----:B--2---:R-:W-:Y:S02]  /*21ae0*/  SEL R14, R4, RZ, !P3 ;  /* 0x000000ff040e7207 */ /* 0x004fe40005800000 */
[----:B----4-:R-:W-:-:S07]  /*21af0*/  SEL R24, R3, RZ, !P3 ;  /* 0x000000ff03187207 */ /* 0x010fce0005800000 */
[----:B------:R-:W-:Y:S05]  /*21b00*/  @P0 BRA `(.L_x_3136) ;  /* 0x0000031000000947 */ /* 0x000fea0003800000 */
[----:B------:R-:W2:Y:S01]  /*21b10*/  LDL R4, [R1] ;  /* 0x0000000001047983 */ /* 0x000ea20000100800 */
        /* <DEDUP_REMOVED lines=25> */
[--C-:B------:R-:W-:Y:S01]  /*21cb0*/  IMAD.MOV R4, RZ, RZ, -R3.reuse ;  /* 0x000000ffff047224 */ /* 0x100fe200078e0a03 */
        /* <DEDUP_REMOVED lines=12> */
[----:B------:R-:W-:Y:S01]  /*21d80*/  IMAD R3, R16, R9, R3 ;  /* 0x0000000910037224 */ /* 0x000fe200078e0203 */
[----:B------:R-:W-:-:S03]  /*21d90*/  MOV R9, c[0x0][0x4ac] ;  /* 0x00012b0000097a02 */ /* 0x000fc60000000f00 */
[----:B------:R-:W-:Y:S01]  /*21da0*/  IMAD.WIDE.U32 R4, R16, R4, R10 ;  /* 0x0000000410047225 */ /* 0x000fe200078e000a */
[----:B------:R-:W-:Y:S02]  /*21db0*/  SEL R10, R12, c[0x0][0x450], P2 ;  /* 0x000114000c0a7a07 */ /* 0x000fe40001000000 */
[----:B------:R-:W-:Y:S01]  /*21dc0*/  SEL R9, R9, c[0x0][0x454], P2 ;  /* 0x0001150009097a07 */ /* 0x000fe20001000000 */
[----:B------:R-:W-:Y:S01]  /*21dd0*/  IMAD.IADD R3, R5, 0x1, R3 ;  /* 0x0000000105037824 */ /* 0x000fe200078e0203 */
[----:B------:R-:W-:-:S04]  /*21de0*/  LEA R10, P0, R4, R10, 0x2 ;  /* 0x0000000a040a7211 */ /* 0x000fc800078010ff */
[----:B------:R-:W-:Y:S02]  /*21df0*/  LEA.HI.X R11, R4, R9, R3, 0x2, P0 ;  /* 0x00000009040b7211 */ /* 0x000fe400000f1403 */
[----:B------:R-:W-:-:S05]  /*21e00*/  MOV R3, 0xff800000 ;  /* 0xff80000000037802 */ /* 0x000fca0000000f00 */
[----:B------:R1:W-:Y:S02]  /*21e10*/  STG.E [R10.64], R3 ;  /* 0x000000030a007986 */ /* 0x0003e4000c101906 */
.L_x_3136:
[----:B------:R-:W-:Y:S05]  /*21e20*/  BSYNC B0 ;  /* 0x0000000000007941 */ /* 0x000fea0003800000 */
.L_x_3135:
[----:B------:R-:W-:-:S13]  /*21e30*/  ISETP.GT.AND P0, PT, R21, 0x1, PT ;  /* 0x000000011500780c */ /* 0x000fda0003f04270 */
[----:B------:R-:W-:Y:S05]  /*21e40*/  @P0 BRA `(.L_x_3128) ;  /* 0x0000080000000947 */ /* 0x000fea0003800000 */
[----:B-1----:R-:W2:Y:S01]  /*21e50*/  LDL.LU R11, [R1] ;  /* 0x00000000010b7983 */ /* 0x002ea20000300800 */
[----:B------:R-:W-:Y:S01]  /*21e60*/  MOV R4, c[0x0][0x4e8] ;  /* 0x00013a0000047a02 */ /* 0x000fe20000000f00 */
[----:B------:R-:W-:Y:S02]  /*21e70*/  IMAD R3, R20, c[0x0][0x3a0], RZ ;  /* 0x0000e80014037a24 */ /* 0x000fe400078e02ff */
        /* <DEDUP_REMOVED lines=23> */
[----:B------:R-:W-:-:S03]  /*21ff0*/  IADD3 R9, R143, R11, RZ ;  /* 0x0000000b8f097210 */ /* 0x000fc60007ffe0ff */
[----:B------:R-:W-:-:S04]  /*22000*/  IMAD.WIDE.U32 R2, R6, c[0x0][0x3d8], R2 ;  /* 0x0000f60006027a25 */ /* 0x000fc800078e0002 */
[----:B------:R-:W-:Y:S01]  /*22010*/  IMAD R6, R6, c[0x0][0x3dc], R4 ;  /* 0x0000f70006067a24 */ /* 0x000fe200078e0204 */
[----:B------:R-:W-:-:S04]  /*22020*/  LEA R16, P0, R2, c[0x0][0x380], 0x1 ;  /* 0x0000e00002107a11 */ /* 0x000fc800078008ff */
[----:B------:R-:W-:-:S04]  /*22030*/  IADD3 R5, R3, R6, RZ ;  /* 0x0000000603057210 */ /* 0x000fc80007ffe0ff */
[----:B------:R-:W-:Y:S01]  /*22040*/  LEA.HI.X R5, R2, c[0x0][0x384], R5, 0x1, P0 ;  /* 0x0000e10002057a11 */ /* 0x000fe200000f0c05 */
[----:B------:R-:W-:Y:S05]  /*22050*/  BRA.DIV ~URZ, `(.L_x_3137) ;  /* 0x000038b27f007947 */ /* 0x000fea000b800000 */
[----:B------:R1:W2:Y:S02]  /*22060*/  SHFL.IDX PT, R4, R5, RZ, 0x181f ;  /* 0x00181fff05047589 */ /* 0x0002a400000e0000 */
.L_x_3213:
[----:B------:R-:W-:Y:S05]  /*22070*/  BRA.DIV ~URZ, `(.L_x_3138) ;  /* 0x000039027f007947 */ /* 0x000fea000b800000 */
[----:B------:R3:W4:Y:S02]  /*22080*/  SHFL.IDX PT, R2, R16, RZ, 0x181f ;  /* 0x00181fff10027589 */ /* 0x00072400000e0000 */
.L_x_3214:
        /* <DEDUP_REMOVED lines=20> */
.L_x_3140:
[----:B------:R-:W-:Y:S05]  /*221d0*/  BSYNC B0 ;  /* 0x0000000000007941 */ /* 0x000fea0003800000 */
.L_x_3139:
[----:B------:R-:W-:Y:S05]  /*221e0*/  BRA.DIV ~URZ, `(.L_x_3141) ;  /* 0x000038027f007947 */ /* 0x000fea000b800000 */
[----:B--2---:R2:W1:Y:S04]  /*221f0*/  SHFL.IDX PT, R4, R5, 0x1, 0x181f ;  /* 0x00381f0005047f89 */ /* 0x00446800000e0000 */
[----:B----4-:R2:W4:Y:S02]  /*22200*/  SHFL.IDX PT, R2, R16, 0x1, 0x181f ;  /* 0x00381f0010027f89 */ /* 0x01052400000e0000 */
.L_x_3215:
        /* <DEDUP_REMOVED lines=20> */
.L_x_3143:
[----:B------:R-:W-:Y:S05]  /*22350*/  BSYNC B0 ;  /* 0x0000000000007941 */ /* 0x000fea0003800000 */
.L_x_3142:
[----:B------:R-:W-:Y:S05]  /*22360*/  BRA.DIV ~URZ, `(.L_x_3144) ;  /* 0x000037527f007947 */ /* 0x000fea000b800000 */
[----:B-1----:R1:W2:Y:S02]  /*22370*/  SHFL.IDX PT, R4, R5, 0x2, 0x181f ;  /* 0x00581f0005047f89 */ /* 0x0022a400000e0000 */
.L_x_3216:
[----:B------:R-:W-:Y:S05]  /*22380*/  BRA.DIV ~URZ, `(.L_x_3145) ;  /* 0x000037a27f007947 */ /* 0x000fea000b800000 */
[----:B----4-:R4:W1:Y:S02]  /*22390*/  SHFL.IDX PT, R2, R16, 0x2, 0x181f ;  /* 0x00581f0010027f89 */ /* 0x01086400000e0000 */
.L_x_3217:
        /* <DEDUP_REMOVED lines=20> */
.L_x_3147:
[----:B------:R-:W-:Y:S05]  /*224e0*/  BSYNC B0 ;  /* 0x0000000000007941 */ /* 0x000fea0003800000 */
.L_x_3146:
[----:B------:R-:W-:Y:S05]  /*224f0*/  BRA.DIV ~URZ, `(.L_x_3148) ;  /* 0x000036a27f007947 */ /* 0x000fea000b800000 */
[----:B--2---:R2:W3:Y:S04]  /*22500*/  SHFL.IDX PT, R4, R5, 0x3, 0x181f ;  /* 0x00781f0005047f89 */ /* 0x0044e800000e0000 */
[----:B-1----:R2:W1:Y:S02]  /*22510*/  SHFL.IDX PT, R2, R16, 0x3, 0x181f ;  /* 0x00781f0010027f89 */ /* 0x00246400000e0000 */
.L_x_3218:
        /* <DEDUP_REMOVED lines=19> */
.L_x_3128:
[----:B------:R-:W-:Y:S05]  /*22650*/  BSYNC B1 ;  /* 0x0000000000017941 */ /* 0x000fea0003800000 */
.L_x_3112:
        /* <DEDUP_REMOVED lines=11> */
[----:B--23--:R-:W-:-:S04]  /*22710*/  LOP3.LUT R16, R2, 0x1f, RZ, 0xc0, !PT ;  /* 0x0000001f02107812 */ /* 0x00cfc800078ec0ff */
[----:B------:R-:W-:Y:S01]  /*22720*/  ISETP.NE.AND P6, PT, R16, 0x1f, PT ;  /* 0x0000001f1000780c */ /* 0x000fe20003fc5270 */
[----:B------:R-:W-:Y:S10]  /*22730*/  BRA.DIV ~URZ, `(.L_x_3150) ;  /* 0x000035327f007947 */ /* 0x000ff4000b800000 */
[----:B------:R2:W3:Y:S02]  /*22740*/  SHFL.IDX PT, R11, R28, RZ, 0x1f ;  /* 0x00001fff1c0b7589 */ /* 0x0004e400000e0000 */
.L_x_3219:
[----:B------:R-:W-:Y:S05]  /*22750*/  BRA.DIV ~URZ, `(.L_x_3151) ;  /* 0x000035827f007947 */ /* 0x000fea000b800000 */
[----:B------:R4:W1:Y:S02]  /*22760*/  SHFL.IDX PT, R6, R28, 0x1, 0x1f ;  /* 0x00201f001c067f89 */ /* 0x00086400000e0000 */
.L_x_3220:
        /* <DEDUP_REMOVED lines=15> */
[----:B-1----:R-:W-:Y:S01]  /*22860*/  MOV R15, RZ ;  /* 0x000000ff000f7202 */ /* 0x002fe20000000f00 */
[----:B-----5:R-:W-:Y:S01]  /*22870*/  IMAD R4, R10, R9, RZ ;  /* 0x000000090a047224 */ /* 0x020fe200078e02ff */
[----:B------:R-:W-:Y:S07]  /*22880*/  BRA.DIV ~URZ, `(.L_x_3152) ;  /* 0x000034c27f007947 */ /* 0x000fee000b800000 */
[----:B------:R1:W2:Y:S02]  /*22890*/  SHFL.UP PT, R5, R4, 0x1, RZ ;  /* 0x0420000004057989 */ /* 0x0002a400000e00ff */
.L_x_3221:
        /* <DEDUP_REMOVED lines=16> */
.L_x_3222:
[----:B--2---:R-:W-:Y:S01]  /*229a0*/  IMAD R2, R2, c[0x0][0x538], RZ ;  /* 0x00014e0002027a24 */ /* 0x004fe200078e02ff */
[----:B------:R-:W-:Y:S04]  /*229b0*/  BSSY B1, `(.L_x_3154) ;  /* 0x00000cf000017945 */ /* 0x000fe80003800000 */
[----:B------:R-:W-:-:S04]  /*229c0*/  IADD3 R6, R2, R6, RZ ;  /* 0x0000000602067210 */ /* 0x000fc80007ffe0ff */
[----:B---3--:R-:W-:-:S13]  /*229d0*/  ISETP.GT.AND P0, PT, R6, R11, PT ;  /* 0x0000000b0600720c */ /* 0x008fda0003f04270 */
[----:B------:R-:W-:Y:S05]  /*229e0*/  @P0 BRA `(.L_x_3155) ;  /* 0x0000026000000947 */ /* 0x000fea0003800000 */
.L_x_3159:
        /* <DEDUP_REMOVED lines=18> */
.L_x_3223:
        /* <DEDUP_REMOVED lines=16> */
.L_x_3224:
[----:B--2---:R-:W-:-:S05]  /*22c10*/  IMAD R2, R2, c[0x0][0x538], RZ ;  /* 0x00014e0002027a24 */ /* 0x004fca00078e02ff */
[----:B------:R-:W-:-:S04]  /*22c20*/  IADD3 R6, R2, R6, RZ ;  /* 0x0000000602067210 */ /* 0x000fc80007ffe0ff */
[----:B------:R-:W-:-:S13]  /*22c30*/  ISETP.GT.AND P0, PT, R6, R11, PT ;  /* 0x0000000b0600720c */ /* 0x000fda0003f04270 */
[----:B-1--4-:R-:W-:Y:S05]  /*22c40*/  @!P0 BRA `(.L_x_3159) ;  /* 0xfffffda000008947 */ /* 0x012fea000383ffff */
.L_x_3155:
[----:B------:R-:W-:-:S05]  /*22c50*/  IADD3 R14, -R2, R6, RZ ;  /* 0x00000006020e7210 */ /* 0x000fca0007ffe1ff */
[----:B------:R-:W-:-:S05]  /*22c60*/  IMAD R2, R4, c[0x0][0x538], R14 ;  /* 0x00014e0004027a24 */ /* 0x000fca00078e020e */
[----:B------:R-:W-:Y:S01]  /*22c70*/  ISETP.GT.AND P0, PT, R2, R11, PT ;  /* 0x0000000b0200720c */ /* 0x000fe20003f04270 */
[----:B------:R-:W-:-:S12]  /*22c80*/  BRA.DIV ~URZ, `(.L_x_3160) ;  /* 0x000035527f007947 */ /* 0x000fd8000b800000 */
[----:B------:R-:W-:-:S03]  /*22c90*/  VOTE.ANY R13, PT, !P0 ;  /* 0x00000000000d7806 */ /* 0x000fc600040e0100 */
.L_x_3225:
[----:B------:R-:W2:Y:S01]  /*22ca0*/  LDL.LU R2, [R1+0x1c] ;  /* 0x00001c0001027983 */ /* 0x000ea20000300800 */
[----:B------:R-:W2:Y:S02]  /*22cb0*/  POPC R12, R13 ;  /* 0x0000000d000c7309 */ /* 0x000ea40000000000 */
[----:B--2---:R-:W-:-:S05]  /*22cc0*/  IADD3 R2, R12, R2, RZ ;  /* 0x000000020c027210 */ /* 0x004fca0007ffe0ff */
[----:B------:R2:W-:Y:S01]  /*22cd0*/  STL [R1+0x1c], R2 ;  /* 0x00001c0201007387 */ /* 0x0005e20000100800 */
[----:B------:R-:W-:Y:S05]  /*22ce0*/  BRA.DIV ~URZ, `(.L_x_3161) ;  /* 0x000035327f007947 */ /* 0x000fea000b800000 */
[----:B------:R3:W1:Y:S04]  /*22cf0*/  SHFL.IDX PT, R6, R9, R12, 0x1f ;  /* 0x00001f0c09067589 */ /* 0x00066800000e0000 */
[----:B------:R3:W2:Y:S02]  /*22d00*/  SHFL.IDX PT, R5, R10, R12, 0x1f ;  /* 0x00001f0c0a057589 */ /* 0x0006a400000e0000 */
.L_x_3226:
[----:B------:R-:W-:Y:S01]  /*22d10*/  ISETP.NE.AND P0, PT, R13, RZ, PT ;  /* 0x000000ff0d00720c */ /* 0x000fe20003f05270 */
[----:B------:R-:W-:-:S12]  /*22d20*/  BSSY B0, `(.L_x_3162) ;  /* 0x0000005000007945 */ /* 0x000fd80003800000 */
[----:B------:R-:W-:Y:S05]  /*22d30*/  @!P0 BRA `(.L_x_3163) ;  /* 0x0000003000008947 */ /* 0x000fea0003800000 */
[----:B---3--:R-:W-:Y:S01]  /*22d40*/  IADD3 R12, R12, -0x1, RZ ;  /* 0xffffffff0c0c7810 */ /* 0x008fe20007ffe0ff */
[----:B------:R-:W-:Y:S05]  /*22d50*/  BRA.DIV ~URZ, `(.L_x_3164) ;  /* 0x000035927f007947 */ /* 0x000fea000b800000 */
[----:B------:R3:W4:Y:S02]  /*22d60*/  SHFL.IDX PT, R15, R4, R12, 0x1f ;  /* 0x00001f0c040f7589 */ /* 0x00072400000e0000 */
.L_x_3163:
[----:B------:R-:W-:Y:S05]  /*22d70*/  BSYNC B0 ;  /* 0x0000000000007941 */ /* 0x000fea0003800000 */
.L_x_3162:
[----:B--2-4-:R-:W-:Y:S01]  /*22d80*/  IMAD R2, R15, c[0x0][0x538], R14 ;  /* 0x00014e000f027a24 */ /* 0x014fe200078e020e */
[----:B------:R-:W-:Y:S01]  /*22d90*/  ISETP.NE.AND P0, PT, R5, 0x1, PT ;  /* 0x000000010500780c */ /* 0x000fe20003f05270 */
[----:B------:R-:W-:Y:S03]  /*22da0*/  BSSY B0, `(.L_x_3165) ;  /* 0x0000086000007945 */ /* 0x000fe60003800000 */
[----:B------:R2:W-:Y:S01]  /*22db0*/  STL [R1+0x10], R2 ;  /* 0x0000100201007387 */ /* 0x0005e20000100800 */
[----:B---3--:R-:W-:-:S08]  /*22dc0*/  IADD3 R12, -R2, R11, RZ ;  /* 0x0000000b020c7210 */ /* 0x008fd00007ffe1ff */
[----:B------:R-:W-:Y:S05]  /*22dd0*/  @!P0 BRA `(.L_x_3166) ;  /* 0x000003e000008947 */ /* 0x000fea0003800000 */
[-C--:B-1----:R-:W-:Y:S01]  /*22de0*/  IABS R3, R6.reuse ;  /* 0x0000000600037213 */ /* 0x082fe20000000000 */
[----:B------:R-:W-:Y:S01]  /*22df0*/  IMAD.MOV.U32 R10, RZ, RZ, RZ ;  /* 0x000000ffff0a7224 */ /* 0x000fe200078e00ff */
[----:B------:R-:W-:Y:S02]  /*22e00*/  IABS R13, R6 ;  /* 0x00000006000d7213 */ /* 0x000fe40000000000 */
[----:B--2---:R-:W1:Y:S08]  /*22e10*/  I2F.RP R2, R3 ;  /* 0x0000000300027306 */ /* 0x004e700000209400 */
[----:B-1----:R-:W1:Y:S02]  /*22e20*/  MUFU.RCP R2, R2 ;  /* 0x0000000200027308 */ /* 0x002e640000001000 */
[----:B-1----:R-:W-:-:S06]  /*22e30*/  IADD3 R2, R2, 0xffffffe, RZ ;  /* 0x0ffffffe02027810 */ /* 0x002fcc0007ffe0ff */
[----:B------:R1:W2:Y:S02]  /*22e40*/  F2I.FTZ.U32.TRUNC.NTZ R11, R2 ;  /* 0x00000002000b7305 */ /* 0x0002a4000021f000 */
[----:B-1----:R-:W-:Y:S01]  /*22e50*/  IABS R2, R5 ;  /* 0x0000000500027213 */ /* 0x002fe20000000000 */
[----:B--2---:R-:W-:-:S04]  /*22e60*/  IMAD.MOV R4, RZ, RZ, -R11 ;  /* 0x000000ffff047224 */ /* 0x004fc800078e0a0b */
[----:B------:R-:W-:Y:S01]  /*22e70*/  IMAD.MOV.U32 R9, RZ, RZ, R2 ;  /* 0x000000ffff097224 */ /* 0x000fe200078e0002 */
[----:B------:R-:W-:Y:S01]  /*22e80*/  IABS R2, R12 ;  /* 0x0000000c00027213 */ /* 0x000fe20000000000 */
[----:B------:R-:W-:Y:S02]  /*22e90*/  IMAD R4, R4, R3, RZ ;  /* 0x0000000304047224 */ /* 0x000fe400078e02ff */
[----:B------:R-:W1:Y:S02]  /*22ea0*/  I2F.RP R14, R9 ;  /* 0x00000009000e7306 */ /* 0x000e640000209400 */
[----:B------:R-:W-:-:S04]  /*22eb0*/  IMAD.HI.U32 R11, R11, R4, R10 ;  /* 0x000000040b0b7227 */ /* 0x000fc800078e000a */
[----:B------:R-:W-:Y:S02]  /*22ec0*/  IMAD.MOV.U32 R4, RZ, RZ, R2 ;  /* 0x000000ffff047224 */ /* 0x000fe400078e0002 */
[----:B------:R-:W-:-:S05]  /*22ed0*/  IMAD.MOV R2, RZ, RZ, -R13 ;  /* 0x000000ffff027224 */ /* 0x000fca00078e0a0d */
[----:B------:R-:W-:Y:S01]  /*22ee0*/  MOV R10, R2 ;  /* 0x00000002000a7202 */ /* 0x000fe20000000f00 */
[----:B------:R-:W-:-:S04]  /*22ef0*/  IMAD.HI.U32 R2, R11, R4, RZ ;  /* 0x000000040b027227 */ /* 0x000fc800078e00ff */
[----:B------:R-:W-:Y:S02]  /*22f00*/  IMAD R4, R2, R10, R4 ;  /* 0x0000000a02047224 */ /* 0x000fe400078e0204 */
[----:B-1----:R-:W1:Y:S03]  /*22f10*/  MUFU.RCP R10, R14 ;  /* 0x0000000e000a7308 */ /* 0x002e660000001000 */
[----:B------:R-:W-:Y:S02]  /*22f20*/  ISETP.GT.U32.AND P0, PT, R3, R4, PT ;  /* 0x000000040300720c */ /* 0x000fe40003f04070 */
[----:B-1----:R-:W-:-:S11]  /*22f30*/  IADD3 R10, R10, 0xffffffe, RZ ;  /* 0x0ffffffe0a0a7810 */ /* 0x002fd60007ffe0ff */
[----:B------:R-:W-:Y:S01]  /*22f40*/  @!P0 IMAD.IADD R4, R4, 0x1, -R3 ;  /* 0x0000000104048824 */ /* 0x000fe200078e0a03 */
[----:B------:R-:W-:Y:S01]  /*22f50*/  @!P0 IADD3 R2, R2, 0x1, RZ ;  /* 0x0000000102028810 */ /* 0x000fe20007ffe0ff */
[----:B------:R-:W1:Y:S01]  /*22f60*/  F2I.FTZ.U32.TRUNC.NTZ R11, R10 ;  /* 0x0000000a000b7305 */ /* 0x000e62000021f000 */
[----:B------:R-:W-:Y:S02]  /*22f70*/  ISETP.NE.AND P0, PT, R6, RZ, PT ;  /* 0x000000ff0600720c */ /* 0x000fe40003f05270 */
[----:B------:R-:W-:Y:S02]  /*22f80*/  ISETP.GE.U32.AND P2, PT, R4, R3, PT ;  /* 0x000000030400720c */ /* 0x000fe40003f46070 */
[----:B------:R-:W-:-:S04]  /*22f90*/  LOP3.LUT R3, R12, R6, RZ, 0x3c, !PT ;  /* 0x000000060c037212 */ /* 0x000fc800078e3cff */
[----:B------:R-:W-:Y:S01]  /*22fa0*/  ISETP.GE.AND P1, PT, R3, RZ, PT ;  /* 0x000000ff0300720c */ /* 0x000fe20003f26270 */
[----:B-1----:R-:W-:-:S06]  /*22fb0*/  IMAD.MOV R3, RZ, RZ, -R11 ;  /* 0x000000ffff037224 */ /* 0x002fcc00078e0a0b */
[----:B------:R-:W-:Y:S01]  /*22fc0*/  @P2 IADD3 R2, R2, 0x1, RZ ;  /* 0x0000000102022810 */ /* 0x000fe20007ffe0ff */
[----:B------:R-:W-:Y:S01]  /*22fd0*/  IMAD.MOV.U32 R10, RZ, RZ, RZ ;  /* 0x000000ffff0a7224 */ /* 0x000fe200078e00ff */
[----:B------:R-:W-:-:S04]  /*22fe0*/  MOV R4, R3 ;  /* 0x0000000300047202 */ /* 0x000fc80000000f00 */
[----:B------:R-:W-:Y:S01]  /*22ff0*/  @!P1 IMAD.MOV R2, RZ, RZ, -R2 ;  /* 0x000000ffff029224 */ /* 0x000fe200078e0a02 */
[----:B------:R-:W-:Y:S02]  /*23000*/  @!P0 LOP3.LUT R2, RZ, R6, RZ, 0x33, !PT ;  /* 0x00000006ff028212 */ /* 0x000fe400078e33ff */
[----:B------:R-:W-:Y:S01]  /*23010*/  IABS R3, R5 ;  /* 0x0000000500037213 */ /* 0x000fe20000000000 */
[----:B------:R-:W-:Y:S01]  /*23020*/  IMAD R4, R4, R9, RZ ;  /* 0x0000000904047224 */ /* 0x000fe200078e02ff */
[----:B------:R-:W-:-:S03]  /*23030*/  IABS R14, R2 ;  /* 0x00000002000e7213 */ /* 0x000fc60000000000 */
[----:B------:R-:W-:Y:S02]  /*23040*/  IMAD.MOV R13, RZ, RZ, -R3 ;  /* 0x000000ffff0d7224 */ /* 0x000fe400078e0a03 */
[----:B------:R-:W-:-:S03]  /*23050*/  IMAD.HI.U32 R3, R11, R4, R10 ;  /* 0x000000040b037227 */ /* 0x000fc600078e000a */
[----:B------:R-:W-:Y:S01]  /*23060*/  MOV R10, R13 ;  /* 0x0000000d000a7202 */ /* 0x000fe20000000f00 */
        /* <DEDUP_REMOVED lines=8> */
[C---:B------:R-:W-:Y:S02]  /*230f0*/  LOP3.LUT R4, R2.reuse, R5, RZ, 0x3c, !PT ;  /* 0x0000000502047212 */ /* 0x040fe400078e3cff */
[----:B------:R-:W-:Y:S02]  /*23100*/  IADD3 R9, -R2, RZ, RZ ;  /* 0x000000ff02097210 */ /* 0x000fe40007ffe1ff */
        /* <DEDUP_REMOVED lines=11> */
.L_x_3166:
[----:B-1----:R-:W3:Y:S01]  /*231c0*/  LDL R4, [R1+0x1c] ;  /* 0x00001c0001047983 */ /* 0x002ee20000100800 */
[----:B--2---:R-:W-:-:S04]  /*231d0*/  IMAD.MOV.U32 R2, RZ, RZ, 0x4 ;  /* 0x00000004ff027424 */ /* 0x004fc800078e00ff */
[----:B---3--:R-:W-:-:S05]  /*231e0*/  IMAD.WIDE R2, R4, R2, c[0x0][0x590] ;  /* 0x0001640004027625 */ /* 0x008fca00078e0202 */
[----:B------:R-:W2:Y:S02]  /*231f0*/  LDG.E R4, [R2.64] ;  /* 0x0000000602047981 */ /* 0x000ea4000c1e1900 */
[----:B--2---:R-:W-:-:S05]  /*23200*/  IMAD R10, R4, R6, RZ ;  /* 0x00000006040a7224 */ /* 0x004fca00078e02ff */
        /* <DEDUP_REMOVED lines=31> */
[----:B------:R-:W-:Y:S02]  /*23400*/  IMAD R9, R10, R3, R12 ;  /* 0x000000030a097224 */ /* 0x000fe400078e020c */
[----:B------:R-:W-:Y:S01]  /*23410*/  IMAD.MOV.U32 R10, RZ, RZ, RZ ;  /* 0x000000ffff0a7224 */ /* 0x000fe200078e00ff */
[----:B------:R-:W-:Y:S02]  /*23420*/  IMNMX R2, R4, R2, PT ;  /* 0x0000000204027217 */ /* 0x000fe40003800200 */
[----:B------:R-:W-:Y:S02]  /*23430*/  IABS R3, R9 ;  /* 0x0000000900037213 */ /* 0x000fe40000000000 */
[-C--:B------:R-:W-:Y:S02]  /*23440*/  IABS R4, R2.reuse ;  /* 0x0000000200047213 */ /* 0x080fe40000000000 */
[----:B------:R-:W-:-:S02]  /*23450*/  IABS R14, R2 ;  /* 0x00000002000e7213 */ /* 0x000fc40000000000 */
[----:B------:R-:W1:Y:S08]  /*23460*/  I2F.RP R5, R4 ;  /* 0x0000000400057306 */ /* 0x000e700000209400 */
[----:B-1----:R-:W1:Y:S02]  /*23470*/  MUFU.RCP R5, R5 ;  /* 0x0000000500057308 */ /* 0x002e640000001000 */
[----:B-1----:R-:W-:-:S06]  /*23480*/  IADD3 R5, R5, 0xffffffe, RZ ;  /* 0x0ffffffe05057810 */ /* 0x002fcc0007ffe0ff */
[----:B------:R-:W1:Y:S02]  /*23490*/  F2I.FTZ.U32.TRUNC.NTZ R11, R5 ;  /* 0x00000005000b7305 */ /* 0x000e64000021f000 */
[----:B-1----:R-:W-:-:S04]  /*234a0*/  IMAD.MOV R5, RZ, RZ, -R11 ;  /* 0x000000ffff057224 */ /* 0x002fc800078e0a0b */
[----:B------:R-:W-:Y:S01]  /*234b0*/  IMAD R12, R5, R4, RZ ;  /* 0x00000004050c7224 */ /* 0x000fe200078e02ff */
[----:B------:R-:W-:Y:S01]  /*234c0*/  MOV R5, R3 ;  /* 0x0000000300057202 */ /* 0x000fe20000000f00 */
[----:B------:R-:W-:Y:S02]  /*234d0*/  IMAD.MOV R3, RZ, RZ, -R14 ;  /* 0x000000ffff037224 */ /* 0x000fe400078e0a0e */
[----:B------:R-:W-:-:S04]  /*234e0*/  IMAD.HI.U32 R11, R11, R12, R10 ;  /* 0x0000000c0b0b7227 */ /* 0x000fc800078e000a */
        /* <DEDUP_REMOVED lines=17> */
.L_x_3167:
[----:B------:R-:W-:Y:S05]  /*23600*/  BSYNC B0 ;  /* 0x0000000000007941 */ /* 0x000fea0003800000 */
.L_x_3165:
[----:B------:R-:W-:-:S04]  /*23610*/  LOP3.LUT R3, RZ, R3, RZ, 0x33, !PT ;  /* 0x00000003ff037212 */ /* 0x000fc800078e33ff */
[----:B-1----:R-:W-:-:S05]  /*23620*/  IADD3 R2, R3, R6, RZ ;  /* 0x0000000603027210 */ /* 0x002fca0007ffe0ff */
[----:B------:R1:W-:Y:S01]  /*23630*/  STL [R1+0x14], R2 ;  /* 0x0000140201007387 */ /* 0x0003e20000100800 */
[----:B------:R-:W-:Y:S05]  /*23640*/  BRA `(.L_x_3168) ;  /* 0x0000005000007947 */ /* 0x000fea0003800000 */
.L_x_3156:
[----:B------:R-:W-:Y:S01]  /*23650*/  MOV R2, c[0x0][0x53c] ;  /* 0x00014f0000027a02 */ /* 0x000fe20000000f00 */
[----:B------:R2:W-:Y:S04]  /*23660*/  STL [R1+0x10], R11 ;  /* 0x0000100b01007387 */ /* 0x0005e80000100800 */
[----:B------:R2:W-:Y:S04]  /*23670*/  STL [R1+0x14], RZ ;  /* 0x000014ff01007387 */ /* 0x0005e80000100800 */
[----:B------:R2:W-:Y:S04]  /*23680*/  STL [R1+0x18], RZ ;  /* 0x000018ff01007387 */ /* 0x0005e80000100800 */
[----:B------:R2:W-:Y:S02]  /*23690*/  STL [R1+0x1c], R2 ;  /* 0x00001c0201007387 */ /* 0x0005e40000100800 */
.L_x_3168:
[----:B------:R-:W-:Y:S05]  /*236a0*/  BSYNC B1 ;  /* 0x0000000000017941 */ /* 0x000fea0003800000 */
.L_x_3154:
        /* <DEDUP_REMOVED lines=9> */
.L_x_3149:
[----:B-12---:R-:W2:Y:S02]  /*23740*/  LDL R2, [R1+0x1c] ;  /* 0x00001c0001027983 */ /* 0x006ea40000100800 */
[----:B--2---:R-:W-:-:S13]  /*23750*/  ISETP.GE.AND P0, PT, R2, c[0x0][0x53c], PT ;  /* 0x00014f0002007a0c */ /* 0x004fda0003f06270 */
[----:B---34-:R-:W-:Y:S01]  /*23760*/  @P0 CALL.REL.NOINC `(.L_x_3169) ;  /* 0x0000001000000944 */ /* 0x018fe20003c00000 */
[----:B------:R-:W-:Y:S05]  /*23770*/  BRA `(.L_x_3170) ;  /* 0xfffdee2000007947 */ /* 0x000fea000383ffff */
.L_x_3169:
[----:B------:R-:W-:Y:S05]  /*23780*/  EXIT ;  /* 0x000000000000794d */ /* 0x000fea0003800000 */
.L_x_2931:
[----:B------:R-:W-:Y:S01]  /*23790*/  IMAD.MOV.U32 R2, RZ, RZ, R4 ;  /* 0x000000ffff027224 */ /* 0x000fe200078e0004 */
[----:B------:R-:W-:Y:S02]  /*237a0*/  MOV R5, 0x1 ;  /* 0x0000000100057802 */ /* 0x000fe40000000f00 */
[----:B------:R-:W-:Y:S02]  /*237b0*/  MOV R3, 0x237d0 ;  /* 0x000237d000037802 */ /* 0x000fe40000000f00 */
[----:B------:R-:W-:Y:S05]  /*237c0*/  CALL.REL.NOINC `($__internal_51_$__cuda_sm70_shflsync_up_p) ;  /* 0x00002c7000007944 */ /* 0x000fea0003c00000 */
[----:B------:R-:W-:Y:S01]  /*237d0*/  MOV R0, R5 ;  /* 0x0000000500007202 */ /* 0x000fe20000000f00 */
[----:B------:R-:W-:Y:S05]  /*237e0*/  BRA `(.L_x_3171) ;  /* 0xfffdcc7000007947 */ /* 0x000fea000383ffff */
.L_x_2932:
[----:B------:R-:W-:Y:S01]  /*237f0*/  IMAD.MOV.U32 R2, RZ, RZ, R4 ;  /* 0x000000ffff027224 */ /* 0x000fe200078e0004 */
[----:B------:R-:W-:Y:S02]  /*23800*/  MOV R5, 0x2 ;  /* 0x0000000200057802 */ /* 0x000fe40000000f00 */
[----:B------:R-:W-:Y:S02]  /*23810*/  MOV R3, 0x23830 ;  /* 0x0002383000037802 */ /* 0x000fe40000000f00 */
[----:B------:R-:W-:Y:S05]  /*23820*/  CALL.REL.NOINC `($__internal_51_$__cuda_sm70_shflsync_up_p) ;  /* 0x00002c1000007944 */ /* 0x000fea0003c00000 */
[----:B------:R-:W-:Y:S02]  /*23830*/  SEL R5, R5, RZ, P4 ;  /* 0x000000ff05057207 */ /* 0x000fe40002000000 */
[----:B------:R-:W-:-:S03]  /*23840*/  MOV R3, 0x23890 ;  /* 0x0002389000037802 */ /* 0x000fc60000000f00 */
[----:B------:R-:W-:Y:S01]  /*23850*/  IMAD.IADD R0, R4, 0x1, R5 ;  /* 0x0000000104007824 */ /* 0x000fe200078e0205 */
[----:B------:R-:W-:-:S03]  /*23860*/  MOV R5, 0x4 ;  /* 0x0000000400057802 */ /* 0x000fc60000000f00 */
[----:B------:R-:W-:Y:S02]  /*23870*/  IMAD.MOV.U32 R2, RZ, RZ, R0 ;  /* 0x000000ffff027224 */ /* 0x000fe400078e0000 */
        /* <DEDUP_REMOVED lines=13> */
[----:B------:R-:W-:Y:S01]  /*23950*/  SEL R4, R5, RZ, P1 ;  /* 0x000000ff05047207 */ /* 0x000fe20000800000 */
[----:B------:R-:W-:Y:S01]  /*23960*/  IMAD.MOV.U32 R2, RZ, RZ, 0x1f ;  /* 0x0000001fff027424 */ /* 0x000fe200078e00ff */
[----:B------:R-:W-:Y:S02]  /*23970*/  MOV R30, 0x1f ;  /* 0x0000001f001e7802 */ /* 0x000fe40000000f00 */
[----:B------:R-:W-:Y:S01]  /*23980*/  MOV R3, 0x239c0 ;  /* 0x000239c000037802 */ /* 0x000fe20000000f00 */
[----:B------:R-:W-:-:S04]  /*23990*/  IMAD.IADD R4, R0, 0x1, R4 ;  /* 0x0000000100047824 */ /* 0x000fc800078e0204 */
[----:B------:R-:W-:Y:S02]  /*239a0*/  IMAD.MOV.U32 R29, RZ, RZ, R4 ;  /* 0x000000ffff1d7224 */ /* 0x000fe400078e0004 */
[----:B------:R-:W-:Y:S05]  /*239b0*/  CALL.REL.NOINC `($__internal_50_$__cuda_sm70_shflsync_idx_p) ;  /* 0x00002a0000007944 */ /* 0x000fea0003c00000 */
[----:B-----5:R-:W-:Y:S01]  /*239c0*/  MOV R0, R30 ;  /* 0x0000001e00007202 */ /* 0x020fe20000000f00 */
[----:B-1----:R-:W-:Y:S05]  /*239d0*/  BRA `(.L_x_3172) ;  /* 0xfffdcb8000007947 */ /* 0x002fea000383ffff */
.L_x_2934:
[----:B------:R-:W-:Y:S02]  /*239e0*/  SEL R2, RZ, 0x1, P0 ;  /* 0x00000001ff027807 */ /* 0x000fe40000000000 */
[----:B------:R-:W-:Y:S02]  /*239f0*/  MOV R3, 0x23a10 ;  /* 0x00023a1000037802 */ /* 0x000fe40000000f00 */
[----:B------:R-:W-:Y:S05]  /*23a00*/  CALL.REL.NOINC `($__internal_52_$__cuda_sm70_votesync_ballot) ;  /* 0x00002aa000007944 */ /* 0x000fea0003c00000 */
[----:B------:R-:W-:Y:S05]  /*23a10*/  BRA `(.L_x_3173) ;  /* 0xfffdcbd000007947 */ /* 0x000fea000383ffff */
.L_x_2935:
[----:B------:R-:W-:Y:S01]  /*23a20*/  IMAD.MOV.U32 R29, RZ, RZ, R9 ;  /* 0x000000ffff1d7224 */ /* 0x000fe200078e0009 */
[----:B-1----:R-:W-:Y:S01]  /*23a30*/  MOV R2, R0 ;  /* 0x0000000000027202 */ /* 0x002fe20000000f00 */
[----:B------:R-:W-:Y:S01]  /*23a40*/  IMAD.MOV.U32 R30, RZ, RZ, 0x1f ;  /* 0x0000001fff1e7424 */ /* 0x000fe200078e00ff */
[----:B------:R-:W-:Y:S02]  /*23a50*/  MOV R3, 0x23a70 ;  /* 0x00023a7000037802 */ /* 0x000fe40000000f00 */
[----:B------:R-:W-:Y:S05]  /*23a60*/  CALL.REL.NOINC `($__internal_50_$__cuda_sm70_shflsync_idx_p) ;  /* 0x0000295000007944 */ /* 0x000fea0003c00000 */
[----:B------:R-:W-:Y:S01]  /*23a70*/  IMAD.MOV.U32 R12, RZ, RZ, R30 ;  /* 0x000000ffff0c7224 */ /* 0x000fe200078e001e */
[----:B------:R-:W-:Y:S01]  /*23a80*/  MOV R29, R8 ;  /* 0x00000008001d7202 */ /* 0x000fe20000000f00 */
[----:B------:R-:W-:Y:S01]  /*23a90*/  IMAD.MOV.U32 R5, RZ, RZ, RZ ;  /* 0x000000ffff057224 */ /* 0x000fe200078e00ff */
[----:B-----5:R-:W-:Y:S01]  /*23aa0*/  MOV R2, R0 ;  /* 0x0000000000027202 */ /* 0x020fe20000000f00 */
[----:B------:R-:W-:Y:S01]  /*23ab0*/  IMAD.MOV.U32 R30, RZ, RZ, 0x1f ;  /* 0x0000001fff1e7424 */ /* 0x000fe200078e00ff */
[----:B------:R-:W-:-:S02]  /*23ac0*/  MOV R3, 0x23ae0 ;  /* 0x00023ae000037802 */ /* 0x000fc40000000f00 */
[----:B-1----:R-:W-:Y:S05]  /*23ad0*/  CALL.REL.NOINC `($__internal_50_$__cuda_sm70_shflsync_idx_p) ;  /* 0x000028e000007944 */ /* 0x002fea0003c00000 */
[----:B------:R-:W-:Y:S01]  /*23ae0*/  MOV R9, R30 ;  /* 0x0000001e00097202 */ /* 0x000fe20000000f00 */
[----:B-1---5:R-:W-:Y:S05]  /*23af0*/  BRA `(.L_x_3174) ;  /* 0xfffdcb6000007947 */ /* 0x022fea000383ffff */
.L_x_2938:
[----:B------:R-:W-:Y:S01]  /*23b00*/  IMAD.MOV.U32 R29, RZ, RZ, R4 ;  /* 0x000000ffff1d7224 */ /* 0x000fe200078e0004 */
[----:B------:R-:W-:-:S02]  /*23b10*/  MOV R30, 0x1f ;  /* 0x0000001f001e7802 */ /* 0x000fc40000000f00 */
[----:B------:R-:W-:Y:S02]  /*23b20*/  MOV R3, 0x23b40 ;  /* 0x00023b4000037802 */ /* 0x000fe40000000f00 */
[----:B--234-:R-:W-:Y:S05]  /*23b30*/  CALL.REL.NOINC `($__internal_50_$__cuda_sm70_shflsync_idx_p) ;  /* 0x0000288000007944 */ /* 0x01cfea0003c00000 */
[----:B------:R-:W-:Y:S01]  /*23b40*/  MOV R5, R30 ;  /* 0x0000001e00057202 */ /* 0x000fe20000000f00 */
[----:B-1---5:R-:W-:Y:S05]  /*23b50*/  BRA `(.L_x_2937) ;  /* 0xfffdcb6000007947 */ /* 0x022fea000383ffff */
.L_x_2993:
[----:B------:R-:W-:Y:S01]  /*23b60*/  IMAD.MOV.U32 R29, RZ, RZ, R5 ;  /* 0x000000ffff1d7224 */ /* 0x000fe200078e0005 */
[----:B------:R-:W-:Y:S01]  /*23b70*/  MOV R2, RZ ;  /* 0x000000ff00027202 */ /* 0x000fe20000000f00 */
[----:B------:R-:W-:Y:S01]  /*23b80*/  IMAD.MOV.U32 R30, RZ, RZ, 0x181f ;  /* 0x0000181fff1e7424 */ /* 0x000fe200078e00ff */
[----:B------:R-:W-:Y:S02]  /*23b90*/  MOV R3, 0x23bb0 ;  /* 0x00023bb000037802 */ /* 0x000fe40000000f00 */
[----:B-----5:R-:W-:Y:S05]  /*23ba0*/  CALL.REL.NOINC `($__internal_50_$__cuda_sm70_shflsync_idx_p) ;  /* 0x0000281000007944 */ /* 0x020fea0003c00000 */
[----:B------:R-:W-:Y:S01]  /*23bb0*/  MOV R4, R30 ;  /* 0x0000001e00047202 */ /* 0x000fe20000000f00 */
[----:B-1---5:R-:W-:Y:S05]  /*23bc0*/  BRA `(.L_x_3175) ;  /* 0xfffe67d000007947 */ /* 0x022fea000383ffff */
.L_x_2994:
[----:B------:R-:W-:Y:S01]  /*23bd0*/  IMAD.MOV.U32 R29, RZ, RZ, R6 ;  /* 0x000000ffff1d7224 */ /* 0x000fe200078e0006 */
[----:B------:R-:W-:Y:S01]  /*23be0*/  MOV R2, RZ ;  /* 0x000000ff00027202 */ /* 0x000fe20000000f00 */
[----:B------:R-:W-:Y:S01]  /*23bf0*/  IMAD.MOV.U32 R30, RZ, RZ, 0x181f ;  /* 0x0000181fff1e7424 */ /* 0x000fe200078e00ff */
[----:B------:R-:W-:Y:S02]  /*23c00*/  MOV R3, 0x23c20 ;  /* 0x00023c2000037802 */ /* 0x000fe40000000f00 */
[----:B-12--5:R-:W-:Y:S05]  /*23c10*/  CALL.REL.NOINC `($__internal_50_$__cuda_sm70_shflsync_idx_p) ;  /* 0x000027a000007944 */ /* 0x026fea0003c00000 */
[----:B------:R-:W-:Y:S01]  /*23c20*/  MOV R2, R30 ;  /* 0x0000001e00027202 */ /* 0x000fe20000000f00 */
[----:B-1---5:R-:W-:Y:S05]  /*23c30*/  BRA `(.L_x_3176) ;  /* 0xfffe678000007947 */ /* 0x022fea000383ffff */
.L_x_2997:
[----:B------:R-:W-:Y:S01]  /*23c40*/  IMAD.MOV.U32 R29, RZ, RZ, R5 ;  /* 0x000000ffff1d7224 */ /* 0x000fe200078e0005 */
[----:B--2-4-:R-:W-:Y:S01]  /*23c50*/  MOV R2, 0x1 ;  /* 0x0000000100027802 */ /* 0x014fe20000000f00 */
[----:B------:R-:W-:Y:S01]  /*23c60*/  IMAD.MOV.U32 R30, RZ, RZ, 0x181f ;  /* 0x0000181fff1e7424 */ /* 0x000fe200078e00ff */
[----:B------:R-:W-:-:S02]  /*23c70*/  MOV R3, 0x23c90 ;  /* 0x00023c9000037802 */ /* 0x000fc40000000f00 */
[----:B-1---5:R-:W-:Y:S05]  /*23c80*/  CALL.REL.NOINC `($__internal_50_$__cuda_sm70_shflsync_idx_p) ;  /* 0x0000273000007944 */ /* 0x022fea0003c00000 */
[----:B------:R-:W-:Y:S01]  /*23c90*/  IMAD.MOV.U32 R4, RZ, RZ, R30 ;  /* 0x000000ffff047224 */ /* 0x000fe200078e001e */
[----:B------:R-:W-:Y:S01]  /*23ca0*/  MOV R2, 0x1 ;  /* 0x0000000100027802 */ /* 0x000fe20000000f00 */
[----:B------:R-:W-:Y:S01]  /*23cb0*/  IMAD.MOV.U32 R29, RZ, RZ, R6 ;  /* 0x000000ffff1d7224 */ /* 0x000fe200078e0006 */
[----:B------:R-:W-:-:S02]  /*23cc0*/  MOV R30, 0x181f ;  /* 0x0000181f001e7802 */ /* 0x000fc40000000f00 */
[----:B------:R-:W-:Y:S02]  /*23cd0*/  MOV R3, 0x23cf0 ;  /* 0x00023cf000037802 */ /* 0x000fe40000000f00 */
[----:B-1---5:R-:W-:Y:S05]  /*23ce0*/  CALL.REL.NOINC `($__internal_50_$__cuda_sm70_shflsync_idx_p) ;  /* 0x000026d000007944 */ /* 0x022fea0003c00000 */
[----:B------:R-:W-:Y:S01]  /*23cf0*/  MOV R2, R30 ;  /* 0x0000001e00027202 */ /* 0x000fe20000000f00 */
[----:B-1---5:R-:W-:Y:S05]  /*23d00*/  BRA `(.L_x_3177) ;  /* 0xfffe685000007947 */ /* 0x022fea000383ffff */
.L_x_3000:
[----:B------:R-:W-:Y:S01]  /*23d10*/  IMAD.MOV.U32 R29, RZ, RZ, R5 ;  /* 0x000000ffff1d7224 */ /* 0x000fe200078e0005 */
[----:B---34-:R-:W-:Y:S01]  /*23d20*/  MOV R2, 0x2 ;  /* 0x0000000200027802 */ /* 0x018fe20000000f00 */
[----:B------:R-:W-:Y:S01]  /*23d30*/  IMAD.MOV.U32 R30, RZ, RZ, 0x181f ;  /* 0x0000181fff1e7424 */ /* 0x000fe200078e00ff */
[----:B------:R-:W-:Y:S02]  /*23d40*/  MOV R3, 0x23d60 ;  /* 0x00023d6000037802 */ /* 0x000fe40000000f00 */
[----:B-12--5:R-:W-:Y:S05]  /*23d50*/  CALL.REL.NOINC `($__internal_50_$__cuda_sm70_shflsync_idx_p) ;  /* 0x0000266000007944 */ /* 0x026fea0003c00000 */
[----:B------:R-:W-:Y:S01]  /*23d60*/  MOV R4, R30 ;  /* 0x0000001e00047202 */ /* 0x000fe20000000f00 */
[----:B-1---5:R-:W-:Y:S05]  /*23d70*/  BRA `(.L_x_3178) ;  /* 0xfffe696000007947 */ /* 0x022fea000383ffff */
.L_x_3001:
[----:B------:R-:W-:Y:S01]  /*23d80*/  IMAD.MOV.U32 R29, RZ, RZ, R6 ;  /* 0x000000ffff1d7224 */ /* 0x000fe200078e0006 */
[----:B----4-:R-:W-:Y:S01]  /*23d90*/  MOV R2, 0x2 ;  /* 0x0000000200027802 */ /* 0x010fe20000000f00 */
[----:B------:R-:W-:Y:S01]  /*23da0*/  IMAD.MOV.U32 R30, RZ, RZ, 0x181f ;  /* 0x0000181fff1e7424 */ /* 0x000fe200078e00ff */
[----:B------:R-:W-:Y:S02]  /*23db0*/  MOV R3, 0x23dd0 ;  /* 0x00023dd000037802 */ /* 0x000fe40000000f00 */
[----:B-123-5:R-:W-:Y:S05]  /*23dc0*/  CALL.REL.NOINC `($__internal_50_$__cuda_sm70_shflsync_idx_p) ;  /* 0x000025f000007944 */ /* 0x02efea0003c00000 */
[----:B------:R-:W-:Y:S01]  /*23dd0*/  MOV R2, R30 ;  /* 0x0000001e00027202 */ /* 0x000fe20000000f00 */
[----:B-1---5:R-:W-:Y:S05]  /*23de0*/  BRA `(.L_x_3179) ;  /* 0xfffe691000007947 */ /* 0x022fea000383ffff */
.L_x_3004:
[----:B------:R-:W-:Y:S01]  /*23df0*/  IMAD.MOV.U32 R29, RZ, RZ, R5 ;  /* 0x000000ffff1d7224 */ /* 0x000fe200078e0005 */
[----:B-12---:R-:W-:Y:S01]  /*23e00*/  MOV R2, 0x3 ;  /* 0x0000000300027802 */ /* 0x006fe20000000f00 */
[----:B------:R-:W-:Y:S01]  /*23e10*/  IMAD.MOV.U32 R30, RZ, RZ, 0x181f ;  /* 0x0000181fff1e7424 */ /* 0x000fe200078e00ff */
[----:B------:R-:W-:-:S02]  /*23e20*/  MOV R3, 0x23e40 ;  /* 0x00023e4000037802 */ /* 0x000fc40000000f00 */
[----:B---345:R-:W-:Y:S05]  /*23e30*/  CALL.REL.NOINC `($__internal_50_$__cuda_sm70_shflsync_idx_p) ;  /* 0x0000258000007944 */ /* 0x038fea0003c00000 */
        /* <DEDUP_REMOVED lines=8> */
.L_x_3071:
[----:B------:R-:W-:Y:S01]  /*23ec0*/  IMAD.MOV.U32 R29, RZ, RZ, R5 ;  /* 0x000000ffff1d7224 */ /* 0x000fe200078e0005 */
[----:B---3--:R-:W-:Y:S01]  /*23ed0*/  MOV R2, 0x1 ;  /* 0x0000000100027802 */ /* 0x008fe20000000f00 */
[----:B------:R-:W-:Y:S01]  /*23ee0*/  IMAD.MOV.U32 R30, RZ, RZ, 0x181f ;  /* 0x0000181fff1e7424 */ /* 0x000fe200078e00ff */
[----:B------:R-:W-:Y:S02]  /*23ef0*/  MOV R3, 0x23f10 ;  /* 0x00023f1000037802 */ /* 0x000fe40000000f00 */
[----:B------:R-:W-:Y:S05]  /*23f00*/  CALL.REL.NOINC `($__internal_50_$__cuda_sm70_shflsync_idx_p) ;  /* 0x000024b000007944 */ /* 0x000fea0003c00000 */
[----:B------:R-:W-:Y:S01]  /*23f10*/  IMAD.MOV.U32 R5, RZ, RZ, R30 ;  /* 0x000000ffff057224 */ /* 0x000fe200078e001e */
[----:B------:R-:W-:Y:S01]  /*23f20*/  MOV R2, 0x1 ;  /* 0x0000000100027802 */ /* 0x000fe20000000f00 */
[----:B------:R-:W-:Y:S01]  /*23f30*/  IMAD.MOV.U32 R29, RZ, RZ, R6 ;  /* 0x000000ffff1d7224 */ /* 0x000fe200078e0006 */
[----:B------:R-:W-:Y:S02]  /*23f40*/  MOV R30, 0x181f ;  /* 0x0000181f001e7802 */ /* 0x000fe40000000f00 */
[----:B------:R-:W-:Y:S02]  /*23f50*/  MOV R3, 0x23f70 ;  /* 0x00023f7000037802 */ /* 0x000fe40000000f00 */
[----:B-1---5:R-:W-:Y:S05]  /*23f60*/  CALL.REL.NOINC `($__internal_50_$__cuda_sm70_shflsync_idx_p) ;  /* 0x0000245000007944 */ /* 0x022fea0003c00000 */
[----:B------:R-:W-:Y:S01]  /*23f70*/  MOV R2, R30 ;  /* 0x0000001e00027202 */ /* 0x000fe20000000f00 */
[----:B-1---5:R-:W-:Y:S05]  /*23f80*/  BRA `(.L_x_3181) ;  /* 0xffff096000007947 */ /* 0x022fea000383ffff */
.L_x_3074:
[----:B------:R-:W-:Y:S01]  /*23f90*/  IMAD.MOV.U32 R29, RZ, RZ, R5 ;  /* 0x000000ffff1d7224 */ /* 0x000fe200078e0005 */
[----:B------:R-:W-:Y:S01]  /*23fa0*/  MOV R2, RZ ;  /* 0x000000ff00027202 */ /* 0x000fe20000000f00 */
[----:B------:R-:W-:Y:S01]  /*23fb0*/  IMAD.MOV.U32 R30, RZ, RZ, 0x181f ;  /* 0x0000181fff1e7424 */ /* 0x000fe200078e00ff */
[----:B------:R-:W-:-:S02]  /*23fc0*/  MOV R3, 0x23fe0 ;  /* 0x00023fe000037802 */ /* 0x000fc40000000f00 */
[----:B------:R-:W-:Y:S05]  /*23fd0*/  CALL.REL.NOINC `($__internal_50_$__cuda_sm70_shflsync_idx_p) ;  /* 0x000023e000007944 */ /* 0x000fea0003c00000 */
[----:B------:R-:W-:Y:S01]  /*23fe0*/  MOV R4, R30 ;  /* 0x0000001e00047202 */ /* 0x000fe20000000f00 */
[----:B-1---5:R-:W-:Y:S05]  /*23ff0*/  BRA `(.L_x_3182) ;  /* 0xffff1a0000007947 */ /* 0x022fea000383ffff */
.L_x_3075:
[----:B------:R-:W-:Y:S01]  /*24000*/  IMAD.MOV.U32 R29, RZ, RZ, R6 ;  /* 0x000000ffff1d7224 */ /* 0x000fe200078e0006 */
[----:B------:R-:W-:Y:S01]  /*24010*/  MOV R2, RZ ;  /* 0x000000ff00027202 */ /* 0x000fe20000000f00 */
[----:B------:R-:W-:Y:S01]  /*24020*/  IMAD.MOV.U32 R30, RZ, RZ, 0x181f ;  /* 0x0000181fff1e7424 */ /* 0x000fe200078e00ff */
[----:B------:R-:W-:-:S02]  /*24030*/  MOV R3, 0x24050 ;  /* 0x0002405000037802 */ /* 0x000fc40000000f00 */
[----:B-12---:R-:W-:Y:S05]  /*24040*/  CALL.REL.NOINC `($__internal_50_$__cuda_sm70_shflsync_idx_p) ;  /* 0x0000237000007944 */ /* 0x006fea0003c00000 */
[----:B------:R-:W-:Y:S01]  /*24050*/  MOV R2, R30 ;  /* 0x0000001e00027202 */ /* 0x000fe20000000f00 */
[----:B-1---5:R-:W-:Y:S05]  /*24060*/  BRA `(.L_x_3183) ;  /* 0xffff19b000007947 */ /* 0x022fea000383ffff */
.L_x_3078:
[----:B------:R-:W-:Y:S01]  /*24070*/  IMAD.MOV.U32 R29, RZ, RZ, R5 ;  /* 0x000000ffff1d7224 */ /* 0x000fe200078e0005 */
[----:B----4-:R-:W-:Y:S01]  /*24080*/  MOV R2, 0x1 ;  /* 0x0000000100027802 */ /* 0x010fe20000000f00 */
[----:B------:R-:W-:Y:S01]  /*24090*/  IMAD.MOV.U32 R30, RZ, RZ, 0x181f ;  /* 0x0000181fff1e7424 */ /* 0x000fe200078e00ff */
[----:B------:R-:W-:-:S03]  /*240a0*/  MOV R3, 0x240c0 ;  /* 0x000240c000037802 */ /* 0x000fc60000000f00 */
[----:B-123--:R-:W-:Y:S05]  /*240b0*/  CALL.REL.NOINC `($__internal_50_$__cuda_sm70_shflsync_idx_p) ;  /* 0x0000230000007944 */ /* 0x00efea0003c00000 */
        /* <DEDUP_REMOVED lines=8> */
.L_x_3079:
[----:B------:R-:W-:Y:S01]  /*24140*/  IMAD.MOV.U32 R29, RZ, RZ, R4 ;  /* 0x000000ffff1d7224 */ /* 0x000fe200078e0004 */
[----:B------:R-:W-:Y:S01]  /*24150*/  MOV R2, RZ ;  /* 0x000000ff00027202 */ /* 0x000fe20000000f00 */
[----:B------:R-:W-:Y:S01]  /*24160*/  IMAD.MOV.U32 R30, RZ, RZ, 0x1c1f ;  /* 0x00001c1fff1e7424 */ /* 0x000fe200078e00ff */
[----:B------:R-:W-:Y:S02]  /*24170*/  MOV R3, 0x24190 ;  /* 0x0002419000037802 */ /* 0x000fe40000000f00 */
[----:B------:R-:W-:Y:S05]  /*24180*/  CALL.REL.NOINC `($__internal_50_$__cuda_sm70_shflsync_idx_p) ;  /* 0x0000223000007944 */ /* 0x000fea0003c00000 */
[----:B------:R-:W-:Y:S01]  /*24190*/  MOV R2, R30 ;  /* 0x0000001e00027202 */ /* 0x000fe20000000f00 */
[----:B-1---5:R-:W-:Y:S05]  /*241a0*/  BRA `(.L_x_3185) ;  /* 0xffff1c6000007947 */ /* 0x022fea000383ffff */
.L_x_3080:
[----:B------:R-:W-:Y:S01]  /*241b0*/  IMAD.MOV.U32 R29, RZ, RZ, R4 ;  /* 0x000000ffff1d7224 */ /* 0x000fe200078e0004 */
[----:B------:R-:W-:Y:S01]  /*241c0*/  MOV R2, 0x1 ;  /* 0x0000000100027802 */ /* 0x000fe20000000f00 */
[----:B------:R-:W-:Y:S01]  /*241d0*/  IMAD.MOV.U32 R30, RZ, RZ, 0x1c1f ;  /* 0x00001c1fff1e7424 */ /* 0x000fe200078e00ff */
[----:B------:R-:W-:Y:S02]  /*241e0*/  MOV R3, 0x24200 ;  /* 0x0002420000037802 */ /* 0x000fe40000000f00 */
[----:B-1----:R-:W-:Y:S05]  /*241f0*/  CALL.REL.NOINC `($__internal_50_$__cuda_sm70_shflsync_idx_p) ;  /* 0x000021c000007944 */ /* 0x002fea0003c00000 */
        /* <DEDUP_REMOVED lines=31> */
[----:B------:R-:W-:Y:S01]  /*243f0*/  FMNMX.FTZ R4, R32, R3, !PT ;  /* 0x0000000320047209 */ /* 0x000fe20007810000 */
[----:B------:R-:W-:Y:S01]  /*24400*/  IMAD.MOV.U32 R3, RZ, RZ, 0x2 ;  /* 0x00000002ff037424 */ /* 0x000fe200078e00ff */
        /* <DEDUP_REMOVED lines=15> */
[----:B------:R-:W-:Y:S01]  /*24500*/  IMAD.MOV.U32 R4, RZ, RZ, R6 ;  /* 0x000000ffff047224 */ /* 0x000fe200078e0006 */
[----:B------:R-:W-:Y:S02]  /*24510*/  MOV R2, 0x24540 ;  /* 0x0002454000027802 */ /* 0x000fe40000000f00 */
[----:B------:R-:W-:Y:S02]  /*24520*/  FMNMX.FTZ R5, R84, R5, !PT ;  /* 0x0000000554057209 */ /* 0x000fe40007810000 */
[----:B-1---5:R-:W-:Y:S05]  /*24530*/  CALL.REL.NOINC `($__internal_49_$__cuda_sm70_shflsync_bfly_p) ;  /* 0x00001e2000007944 */ /* 0x022fea0003c00000 */
[----:B------:R-:W-:Y:S01]  /*24540*/  FMNMX.FTZ R6, R6, R188, !PT ;  /* 0x000000bc06067209 */ /* 0x000fe20007810000 */
[----:B------:R-:W-:Y:S01]  /*24550*/  IMAD.MOV.U32 R3, RZ, RZ, 0x1 ;  /* 0x00000001ff037424 */ /* 0x000fe200078e00ff */
[----:B------:R-:W-:-:S03]  /*24560*/  MOV R2, 0x24590 ;  /* 0x0002459000027802 */ /* 0x000fc60000000f00 */
[----:B------:R-:W-:Y:S02]  /*24570*/  IMAD.MOV.U32 R4, RZ, RZ, R6 ;  /* 0x000000ffff047224 */ /* 0x000fe400078e0006 */
[----:B------:R-:W-:Y:S05]  /*24580*/  CALL.REL.NOINC `($__internal_49_$__cuda_sm70_shflsync_bfly_p) ;  /* 0x00001dd000007944 */ /* 0x000fea0003c00000 */
[----:B------:R-:W-:Y:S01]  /*24590*/  FMNMX.FTZ R6, R6, R188, !PT ;  /* 0x000000bc06067209 */ /* 0x000fe20007810000 */
[----:B------:R-:W-:Y:S01]  /*245a0*/  IMAD.MOV.U32 R4, RZ, RZ, R5 ;  /* 0x000000ffff047224 */ /* 0x000fe200078e0005 */
[----:B------:R-:W-:Y:S01]  /*245b0*/  MOV R2, 0x245e0 ;  /* 0x000245e000027802 */ /* 0x000fe20000000f00 */
[----:B------:R-:W-:Y:S02]  /*245c0*/  IMAD.MOV.U32 R3, RZ, RZ, 0x2 ;  /* 0x00000002ff037424 */ /* 0x000fe400078e00ff */
[----:B------:R-:W-:Y:S05]  /*245d0*/  CALL.REL.NOINC `($__internal_49_$__cuda_sm70_shflsync_bfly_p) ;  /* 0x00001d8000007944 */ /* 0x000fea0003c00000 */
[----:B------:R-:W-:Y:S01]  /*245e0*/  FMNMX.FTZ R5, R5, R188, !PT ;  /* 0x000000bc05057209 */ /* 0x000fe20007810000 */
[----:B------:R-:W-:Y:S01]  /*245f0*/  IMAD.MOV.U32 R3, RZ, RZ, 0x1 ;  /* 0x00000001ff037424 */ /* 0x000fe200078e00ff */
[----:B------:R-:W-:-:S03]  /*24600*/  MOV R2, 0x24630 ;  /* 0x0002463000027802 */ /* 0x000fc60000000f00 */
[----:B------:R-:W-:Y:S02]  /*24610*/  IMAD.MOV.U32 R4, RZ, RZ, R5 ;  /* 0x000000ffff047224 */ /* 0x000fe400078e0005 */
[----:B------:R-:W-:Y:S05]  /*24620*/  CALL.REL.NOINC `($__internal_49_$__cuda_sm70_shflsync_bfly_p) ;  /* 0x00001d3000007944 */ /* 0x000fea0003c00000 */
[----:B------:R-:W-:Y:S01]  /*24630*/  MOV R4, R188 ;  /* 0x000000bc00047202 */ /* 0x000fe20000000f00 */
[----:B------:R-:W-:Y:S05]  /*24640*/  BRA `(.L_x_3186) ;  /* 0xffff1cf000007947 */ /* 0x000fea000383ffff */
.L_x_3084:
[----:B------:R-:W-:Y:S01]  /*24650*/  MOV R2, RZ ;  /* 0x000000ff00027202 */ /* 0x000fe20000000f00 */
[----:B------:R-:W-:Y:S01]  /*24660*/  IMAD.MOV.U32 R29, RZ, RZ, R5 ;  /* 0x000000ffff1d7224 */ /* 0x000fe200078e0005 */
[----:B------:R-:W-:Y:S01]  /*24670*/  MOV R3, 0x246a0 ;  /* 0x000246a000037802 */ /* 0x000fe20000000f00 */
[----:B------:R-:W-:Y:S02]  /*24680*/  IMAD.MOV.U32 R30, RZ, RZ, 0x181f ;  /* 0x0000181fff1e7424 */ /* 0x000fe400078e00ff */
[----:B-1234-:R-:W-:Y:S05]  /*24690*/  CALL.REL.NOINC `($__internal_50_$__cuda_sm70_shflsync_idx_p) ;  /* 0x00001d2000007944 */ /* 0x01efea0003c00000 */
[----:B------:R-:W-:Y:S01]  /*246a0*/  MOV R4, R30 ;  /* 0x0000001e00047202 */ /* 0x000fe20000000f00 */
[----:B-1---5:R-:W-:-:S05]  /*246b0*/  BRA `(.L_x_3187) ;  /* 0xffff319000007947 */ /* 0x022fca000383ffff */
.L_x_3085:
[----:B------:R-:W-:Y:S01]  /*246c0*/  MOV R2, RZ ;  /* 0x000000ff00027202 */ /* 0x000fe20000000f00 */
[----:B------:R-:W-:Y:S01]  /*246d0*/  IMAD.MOV.U32 R29, RZ, RZ, R6 ;  /* 0x000000ffff1d7224 */ /* 0x000fe200078e0006 */
[----:B------:R-:W-:Y:S01]  /*246e0*/  MOV R3, 0x24710 ;  /* 0x0002471000037802 */ /* 0x000fe20000000f00 */
[----:B------:R-:W-:Y:S02]  /*246f0*/  IMAD.MOV.U32 R30, RZ, RZ, 0x181f ;  /* 0x0000181fff1e7424 */ /* 0x000fe400078e00ff */
[----:B-1234-:R-:W-:Y:S05]  /*24700*/  CALL.REL.NOINC `($__internal_50_$__cuda_sm70_shflsync_idx_p) ;  /* 0x00001cb000007944 */ /* 0x01efea0003c00000 */
[----:B------:R-:W-:Y:S01]  /*24710*/  MOV R2, R30 ;  /* 0x0000001e00027202 */ /* 0x000fe20000000f00 */
[----:B-1---5:R-:W-:-:S05]  /*24720*/  BRA `(.L_x_3188) ;  /* 0xffff314000007947 */ /* 0x022fca000383ffff */
.L_x_3086:
[----:B---3--:R-:W-:Y:S01]  /*24730*/  MOV R2, 0x1 ;  /* 0x0000000100027802 */ /* 0x008fe20000000f00 */
[----:B------:R-:W-:Y:S01]  /*24740*/  IMAD.MOV.U32 R29, RZ, RZ, R5 ;  /* 0x000000ffff1d7224 */ /* 0x000fe200078e0005 */
[----:B------:R-:W-:Y:S01]  /*24750*/  MOV R3, 0x24780 ;  /* 0x0002478000037802 */ /* 0x000fe20000000f00 */
[----:B------:R-:W-:Y:S02]  /*24760*/  IMAD.MOV.U32 R30, RZ, RZ, 0x181f ;  /* 0x0000181fff1e7424 */ /* 0x000fe400078e00ff */
[----:B-12-4-:R-:W-:Y:S05]  /*24770*/  CALL.REL.NOINC `($__internal_50_$__cuda_sm70_shflsync_idx_p) ;  /* 0x00001c4000007944 */ /* 0x016fea0003c00000 */
[----:B------:R-:W-:Y:S01]  /*24780*/  MOV R2, 0x1 ;  /* 0x0000000100027802 */ /* 0x000fe20000000f00 */
[----:B------:R-:W-:Y:S01]  /*24790*/  IMAD.MOV.U32 R4, RZ, RZ, R30 ;  /* 0x000000ffff047224 */ /* 0x000fe200078e001e */
[----:B------:R-:W-:Y:S01]  /*247a0*/  MOV R30, 0x181f ;  /* 0x0000181f001e7802 */ /* 0x000fe20000000f00 */
[----:B------:R-:W-:Y:S01]  /*247b0*/  IMAD.MOV.U32 R29, RZ, RZ, R6 ;  /* 0x000000ffff1d7224 */ /* 0x000fe200078e0006 */
[----:B------:R-:W-:Y:S02]  /*247c0*/  MOV R3, 0x247e0 ;  /* 0x000247e000037802 */ /* 0x000fe40000000f00 */
[----:B-1---5:R-:W-:Y:S05]  /*247d0*/  CALL.REL.NOINC `($__internal_50_$__cuda_sm70_shflsync_idx_p) ;  /* 0x00001be000007944 */ /* 0x022fea0003c00000 */
[----:B------:R-:W-:Y:S01]  /*247e0*/  MOV R2, R30 ;  /* 0x0000001e00027202 */ /* 0x000fe20000000f00 */
[----:B-1---5:R-:W-:-:S05]  /*247f0*/  BRA `(.L_x_3189) ;  /* 0xffff320000007947 */ /* 0x022fca000383ffff */
.L_x_3089:
[----:B------:R-:W-:Y:S01]  /*24800*/  MOV R2, RZ ;  /* 0x000000ff00027202 */ /* 0x000fe20000000f00 */
[----:B------:R-:W-:Y:S01]  /*24810*/  IMAD.MOV.U32 R29, RZ, RZ, R6 ;  /* 0x000000ffff1d7224 */ /* 0x000fe200078e0006 */
[----:B------:R-:W-:Y:S01]  /*24820*/  MOV R3, 0x24850 ;  /* 0x0002485000037802 */ /* 0x000fe20000000f00 */
[----:B------:R-:W-:Y:S02]  /*24830*/  IMAD.MOV.U32 R30, RZ, RZ, 0x181f ;  /* 0x0000181fff1e7424 */ /* 0x000fe400078e00ff */
[----:B------:R-:W-:Y:S05]  /*24840*/  CALL.REL.NOINC `($__internal_50_$__cuda_sm70_shflsync_idx_p) ;  /* 0x00001b7000007944 */ /* 0x000fea0003c00000 */
[----:B------:R-:W-:Y:S01]  /*24850*/  MOV R4, R30 ;  /* 0x0000001e00047202 */ /* 0x000fe20000000f00 */
[----:B-1---5:R-:W-:-:S05]  /*24860*/  BRA `(.L_x_3190) ;  /* 0xffff419000007947 */ /* 0x022fca000383ffff */
.L_x_3090:
[----:B------:R-:W-:Y:S01]  /*24870*/  MOV R2, RZ ;  /* 0x000000ff00027202 */ /* 0x000fe20000000f00 */
[----:B------:R-:W-:Y:S01]  /*24880*/  IMAD.MOV.U32 R29, RZ, RZ, R14 ;  /* 0x000000ffff1d7224 */ /* 0x000fe200078e000e */
[----:B------:R-:W-:Y:S01]  /*24890*/  MOV R3, 0x248c0 ;  /* 0x000248c000037802 */ /* 0x000fe20000000f00 */
[----:B------:R-:W-:Y:S02]  /*248a0*/  IMAD.MOV.U32 R30, RZ, RZ, 0x181f ;  /* 0x0000181fff1e7424 */ /* 0x000fe400078e00ff */
[----:B-12---:R-:W-:Y:S05]  /*248b0*/  CALL.REL.NOINC `($__internal_50_$__cuda_sm70_shflsync_idx_p) ;  /* 0x00001b0000007944 */ /* 0x006fea0003c00000 */
[----:B------:R-:W-:Y:S01]  /*248c0*/  MOV R2, R30 ;  /* 0x0000001e00027202 */ /* 0x000fe20000000f00 */
[----:B-1---5:R-:W-:-:S05]  /*248d0*/  BRA `(.L_x_3191) ;  /* 0xffff414000007947 */ /* 0x022fca000383ffff */
.L_x_3091:
[----:B--2---:R-:W-:Y:S01]  /*248e0*/  MOV R2, 0x1 ;  /* 0x0000000100027802 */ /* 0x004fe20000000f00 */
[----:B------:R-:W-:Y:S01]  /*248f0*/  IMAD.MOV.U32 R29, RZ, RZ, R6 ;  /* 0x000000ffff1d7224 */ /* 0x000fe200078e0006 */
[----:B------:R-:W-:Y:S01]  /*24900*/  MOV R3, 0x24930 ;  /* 0x0002493000037802 */ /* 0x000fe20000000f00 */
[----:B------:R-:W-:Y:S03]  /*24910*/  IMAD.MOV.U32 R30, RZ, RZ, 0x181f ;  /* 0x0000181fff1e7424 */ /* 0x000fe600078e00ff */
[----:B-1-3--:R-:W-:Y:S05]  /*24920*/  CALL.REL.NOINC `($__internal_50_$__cuda_sm70_shflsync_idx_p) ;  /* 0x00001a9000007944 */ /* 0x00afea0003c00000 */
        /* <DEDUP_REMOVED lines=8> */
.L_x_3092:
[----:B------:R-:W-:Y:S01]  /*249b0*/  MOV R2, RZ ;  /* 0x000000ff00027202 */ /* 0x000fe20000000f00 */
[----:B------:R-:W-:Y:S01]  /*249c0*/  IMAD.MOV.U32 R29, RZ, RZ, R4 ;  /* 0x000000ffff1d7224 */ /* 0x000fe200078e0004 */
[----:B------:R-:W-:Y:S01]  /*249d0*/  MOV R3, 0x24a00 ;  /* 0x00024a0000037802 */ /* 0x000fe20000000f00 */
[----:B------:R-:W-:Y:S02]  /*249e0*/  IMAD.MOV.U32 R30, RZ, RZ, 0x1c1f ;  /* 0x00001c1fff1e7424 */ /* 0x000fe400078e00ff */
[----:B------:R-:W-:Y:S05]  /*249f0*/  CALL.REL.NOINC `($__internal_50_$__cuda_sm70_shflsync_idx_p) ;  /* 0x000019c000007944 */ /* 0x000fea0003c00000 */
[----:B------:R-:W-:Y:S01]  /*24a00*/  MOV R2, R30 ;  /* 0x0000001e00027202 */ /* 0x000fe20000000f00 */
[----:B-1---5:R-:W-:-:S05]  /*24a10*/  BRA `(.L_x_3193) ;  /* 0xffff43d000007947 */ /* 0x022fca000383ffff */
.L_x_3093:
[----:B------:R-:W-:Y:S01]  /*24a20*/  MOV R2, 0x1 ;  /* 0x0000000100027802 */ /* 0x000fe20000000f00 */
[----:B------:R-:W-:Y:S01]  /*24a30*/  IMAD.MOV.U32 R29, RZ, RZ, R4 ;  /* 0x000000ffff1d7224 */ /* 0x000fe200078e0004 */
[----:B------:R-:W-:Y:S01]  /*24a40*/  MOV R3, 0x24a70 ;  /* 0x00024a7000037802 */ /* 0x000fe20000000f00 */
[----:B------:R-:W-:Y:S02]  /*24a50*/  IMAD.MOV.U32 R30, RZ, RZ, 0x1c1f ;  /* 0x00001c1fff1e7424 */ /* 0x000fe400078e00ff */
[----:B-1----:R-:W-:Y:S05]  /*24a60*/  CALL.REL.NOINC `($__internal_50_$__cuda_sm70_shflsync_idx_p) ;  /* 0x0000195000007944 */ /* 0x002fea0003c00000 */
[----:B------:R-:W-:Y:S01]  /*24a70*/  FMNMX.FTZ R2, R12, R9, !PT ;  /* 0x000000090c027209 */ /* 0x000fe20007810000 */
[----:B------:R-:W-:Y:S03]  /*24a80*/  IMAD.IADD R5, R5, 0x1, R30 ;  /* 0x0000000105057824 */ /* 0x000fe600078e021e */
[----:B------:R-:W-:Y:S02]  /*24a90*/  FMNMX.FTZ R2, R28, R2, !PT ;  /* 0x000000021c027209 */ /* 0x000fe40007810000 */
[C---:B------:R-:W-:Y:S02]  /*24aa0*/  ISETP.GT.AND P1, PT, R5.reuse, RZ, PT ;  /* 0x000000ff0500720c */ /* 0x040fe40003f24270 */
[----:B------:R-:W-:Y:S02]  /*24ab0*/  ISETP.GT.AND P0, PT, R5, 0x1, PT ;  /* 0x000000010500780c */ /* 0x000fe40003f04270 */
[----:B------:R-:W-:Y:S02]  /*24ac0*/  FSEL R13, R217, -INF , P1 ;  /* 0xff800000d90d7808 */ /* 0x000fe40000800000 */
[----:B------:R-:W-:Y:S02]  /*24ad0*/  ISETP.GT.AND P3, PT, R5, 0x8, PT ;  /* 0x000000080500780c */ /* 0x000fe40003f64270 */
[----:B------:R-:W-:Y:S02]  /*24ae0*/  FSEL R35, R195, -INF , P0 ;  /* 0xff800000c3237808 */ /* 0x000fe40000000000 */
[----:B------:R-:W-:Y:S02]  /*24af0*/  FMNMX.FTZ R3, R13, R10, !PT ;  /* 0x0000000a0d037209 */ /* 0x000fe40007810000 */
        /* <DEDUP_REMOVED lines=24> */
[C---:B------:R-:W-:Y:S02]  /*24c80*/  ISETP.GT.AND P1, PT, R5.reuse, 0x28, PT ;  /* 0x000000280500780c */ /* 0x040fe40003f24270 */
[----:B------:R-:W-:Y:S02]  /*24c90*/  ISETP.GT.AND P0, PT, R5, 0x29, PT ;  /* 0x000000290500780c */ /* 0x000fe40003f04270 */
[----:B------:R-:W-:Y:S02]  /*24ca0*/  FMNMX.FTZ R2, R22, R2, !PT ;  /* 0x0000000216027209 */ /* 0x000fe40007810000 */
[----:B------:R-:W-:Y:S02]  /*24cb0*/  FSEL R17, R184, -INF , P3 ;  /* 0xff800000b8117808 */ /* 0x000fe40001800000 */
[----:B------:R-:W-:Y:S01]  /*24cc0*/  FMNMX.FTZ R5, R29, R3, !PT ;  /* 0x000000031d057209 */ /* 0x000fe20007810000 */
[----:B------:R-:W-:Y:S01]  /*24cd0*/  IMAD.MOV.U32 R3, RZ, RZ, 0x2 ;  /* 0x00000002ff037424 */ /* 0x000fe200078e00ff */
[----:B------:R-:W-:Y:S02]  /*24ce0*/  FMNMX.FTZ R4, R21, R2, !PT ;  /* 0x0000000215047209 */ /* 0x000fe40007810000 */
        /* <DEDUP_REMOVED lines=11> */
[----:B-1---5:R-:W-:Y:S05]  /*24da0*/  CALL.REL.NOINC `($__internal_49_$__cuda_sm70_shflsync_bfly_p) ;  /* 0x000015b000007944 */ /* 0x022fea0003c00000 */
[----:B------:R-:W-:Y:S01]  /*24db0*/  FMNMX.FTZ R4, R4, R188, !PT ;  /* 0x000000bc04047209 */ /* 0x000fe20007810000 */
[----:B------:R-:W-:Y:S01]  /*24dc0*/  IMAD.MOV.U32 R3, RZ, RZ, 0x1 ;  /* 0x00000001ff037424 */ /* 0x000fe200078e00ff */
[----:B------:R-:W-:Y:S02]  /*24dd0*/  MOV R2, 0x24df0 ;  /* 0x00024df000027802 */ /* 0x000fe40000000f00 */
[----:B------:R-:W-:Y:S05]  /*24de0*/  CALL.REL.NOINC `($__internal_49_$__cuda_sm70_shflsync_bfly_p) ;  /* 0x0000157000007944 */ /* 0x000fea0003c00000 */
[----:B------:R-:W-:Y:S01]  /*24df0*/  IMAD.MOV.U32 R3, RZ, RZ, 0x2 ;  /* 0x00000002ff037424 */ /* 0x000fe200078e00ff */
[----:B------:R-:W-:Y:S01]  /*24e00*/  FMNMX.FTZ R6, R4, R188, !PT ;  /* 0x000000bc04067209 */ /* 0x000fe20007810000 */
[----:B------:R-:W-:Y:S01]  /*24e10*/  IMAD.MOV.U32 R4, RZ, RZ, R5 ;  /* 0x000000ffff047224 */ /* 0x000fe200078e0005 */
[----:B------:R-:W-:Y:S02]  /*24e20*/  MOV R2, 0x24e40 ;  /* 0x00024e4000027802 */ /* 0x000fe40000000f00 */
[----:B------:R-:W-:Y:S05]  /*24e30*/  CALL.REL.NOINC `($__internal_49_$__cuda_sm70_shflsync_bfly_p) ;  /* 0x0000152000007944 */ /* 0x000fea0003c00000 */
[----:B------:R-:W-:Y:S01]  /*24e40*/  FMNMX.FTZ R4, R5, R188, !PT ;  /* 0x000000bc05047209 */ /* 0x000fe20007810000 */
[----:B------:R-:W-:Y:S01]  /*24e50*/  IMAD.MOV.U32 R3, RZ, RZ, 0x1 ;  /* 0x00000001ff037424 */ /* 0x000fe200078e00ff */
[----:B------:R-:W-:Y:S02]  /*24e60*/  MOV R2, 0x24e80 ;  /* 0x00024e8000027802 */ /* 0x000fe40000000f00 */
[----:B------:R-:W-:Y:S05]  /*24e70*/  CALL.REL.NOINC `($__internal_49_$__cuda_sm70_shflsync_bfly_p) ;  /* 0x000014e000007944 */ /* 0x000fea0003c00000 */
[----:B------:R-:W-:Y:S01]  /*24e80*/  MOV R2, R188 ;  /* 0x000000bc00027202 */ /* 0x000fe20000000f00 */
[----:B------:R-:W-:-:S05]  /*24e90*/  BRA `(.L_x_3194) ;  /* 0xffff448000007947 */ /* 0x000fca000383ffff */
.L_x_3096:
[----:B------:R-:W-:Y:S01]  /*24ea0*/  MOV R2, RZ ;  /* 0x000000ff00027202 */ /* 0x000fe20000000f00 */
[----:B------:R-:W-:Y:S01]  /*24eb0*/  IMAD.MOV.U32 R29, RZ, RZ, R4 ;  /* 0x000000ffff1d7224 */ /* 0x000fe200078e0004 */
[----:B------:R-:W-:Y:S01]  /*24ec0*/  MOV R3, 0x24ef0 ;  /* 0x00024ef000037802 */ /* 0x000fe20000000f00 */
[----:B------:R-:W-:Y:S02]  /*24ed0*/  IMAD.MOV.U32 R30, RZ, RZ, 0x181f ;  /* 0x0000181fff1e7424 */ /* 0x000fe400078e00ff */
[----:B-1234-:R-:W-:Y:S05]  /*24ee0*/  CALL.REL.NOINC `($__internal_50_$__cuda_sm70_shflsync_idx_p) ;  /* 0x000014d000007944 */ /* 0x01efea0003c00000 */
[----:B------:R-:W-:Y:S01]  /*24ef0*/  MOV R2, R30 ;  /* 0x0000001e00027202 */ /* 0x000fe20000000f00 */
[----:B-1---5:R-:W-:-:S05]  /*24f00*/  BRA `(.L_x_3195) ;  /* 0xffff5d9000007947 */ /* 0x022fca000383ffff */
.L_x_3099:
[----:B------:R-:W-:Y:S01]  /*24f10*/  MOV R2, 0x1 ;  /* 0x0000000100027802 */ /* 0x000fe20000000f00 */
[----:B------:R-:W-:Y:S01]  /*24f20*/  IMAD.MOV.U32 R29, RZ, RZ, R4 ;  /* 0x000000ffff1d7224 */ /* 0x000fe200078e0004 */
[----:B------:R-:W-:Y:S01]  /*24f30*/  MOV R3, 0x24f60 ;  /* 0x00024f6000037802 */ /* 0x000fe20000000f00 */
[----:B------:R-:W-:Y:S02]  /*24f40*/  IMAD.MOV.U32 R30, RZ, RZ, 0x181f ;  /* 0x0000181fff1e7424 */ /* 0x000fe400078e00ff */
[----:B-123--:R-:W-:Y:S05]  /*24f50*/  CALL.REL.NOINC `($__internal_50_$__cuda_sm70_shflsync_idx_p) ;  /* 0x0000146000007944 */ /* 0x00efea0003c00000 */
        /* <DEDUP_REMOVED lines=8> */
.L_x_3102:
[----:B------:R-:W-:Y:S01]  /*24fe0*/  MOV R2, RZ ;  /* 0x000000ff00027202 */ /* 0x000fe20000000f00 */
[----:B------:R-:W-:Y:S01]  /*24ff0*/  IMAD.MOV.U32 R29, RZ, RZ, R14 ;  /* 0x000000ffff1d7224 */ /* 0x000fe200078e000e */
[----:B------:R-:W-:Y:S01]  /*25000*/  MOV R3, 0x25030 ;  /* 0x0002503000037802 */ /* 0x000fe20000000f00 */
[----:B------:R-:W-:Y:S02]  /*25010*/  IMAD.MOV.U32 R30, RZ, RZ, 0x181f ;  /* 0x0000181fff1e7424 */ /* 0x000fe400078e00ff */
[----:B-1----:R-:W-:Y:S05]  /*25020*/  CALL.REL.NOINC `($__internal_50_$__cuda_sm70_shflsync_idx_p) ;  /* 0x0000139000007944 */ /* 0x002fea0003c00000 */
[----:B------:R-:W-:Y:S01]  /*25030*/  MOV R4, R30 ;  /* 0x0000001e00047202 */ /* 0x000fe20000000f00 */
[----:B-1---5:R-:W-:-:S05]  /*25040*/  BRA `(.L_x_3197) ;  /* 0xffff6df000007947 */ /* 0x022fca000383ffff */
.L_x_3103:
[----:B------:R-:W-:Y:S01]  /*25050*/  MOV R2, RZ ;  /* 0x000000ff00027202 */ /* 0x000fe20000000f00 */
[----:B------:R-:W-:Y:S01]  /*25060*/  IMAD.MOV.U32 R29, RZ, RZ, R15 ;  /* 0x000000ffff1d7224 */ /* 0x000fe200078e000f */
[----:B------:R-:W-:Y:S01]  /*25070*/  MOV R3, 0x250a0 ;  /* 0x000250a000037802 */ /* 0x000fe20000000f00 */
[----:B------:R-:W-:Y:S02]  /*25080*/  IMAD.MOV.U32 R30, RZ, RZ, 0x181f ;  /* 0x0000181fff1e7424 */ /* 0x000fe400078e00ff */
[----:B-123--:R-:W-:Y:S05]  /*25090*/  CALL.REL.NOINC `($__internal_50_$__cuda_sm70_shflsync_idx_p) ;  /* 0x0000132000007944 */ /* 0x00efea0003c00000 */
[----:B------:R-:W-:Y:S01]  /*250a0*/  MOV R2, R30 ;  /* 0x0000001e00027202 */ /* 0x000fe20000000f00 */
[----:B-1---5:R-:W-:-:S05]  /*250b0*/  BRA `(.L_x_3198) ;  /* 0xffff6da000007947 */ /* 0x022fca000383ffff */
.L_x_3104:
[----:B--2---:R-:W-:Y:S01]  /*250c0*/  MOV R2, 0x1 ;  /* 0x0000000100027802 */ /* 0x004fe20000000f00 */
[----:B------:R-:W-:Y:S01]  /*250d0*/  IMAD.MOV.U32 R29, RZ, RZ, R14 ;  /* 0x000000ffff1d7224 */ /* 0x000fe200078e000e */
[----:B------:R-:W-:Y:S01]  /*250e0*/  MOV R3, 0x25110 ;  /* 0x0002511000037802 */ /* 0x000fe20000000f00 */
[----:B------:R-:W-:Y:S03]  /*250f0*/  IMAD.MOV.U32 R30, RZ, RZ, 0x181f ;  /* 0x0000181fff1e7424 */ /* 0x000fe600078e00ff */
[----:B-1--4-:R-:W-:Y:S05]  /*25100*/  CALL.REL.NOINC `($__internal_50_$__cuda_sm70_shflsync_idx_p) ;  /* 0x000012b000007944 */ /* 0x012fea0003c00000 */
        /* <DEDUP_REMOVED lines=8> */
.L_x_3105:
[----:B------:R-:W-:Y:S02]  /*25190*/  MOV R3, 0x2 ;  /* 0x0000000200037802 */ /* 0x000fe40000000f00 */
[----:B------:R-:W-:Y:S02]  /*251a0*/  MOV R2, 0x251c0 ;  /* 0x000251c000027802 */ /* 0x000fe40000000f00 */
[----:B------:R-:W-:Y:S05]  /*251b0*/  CALL.REL.NOINC `($__internal_49_$__cuda_sm70_shflsync_bfly_p) ;  /* 0x000011a000007944 */ /* 0x000fea0003c00000 */
[----:B------:R-:W-:Y:S01]  /*251c0*/  MOV R2, R188 ;  /* 0x000000bc00027202 */ /* 0x000fe20000000f00 */
[----:B------:R-:W-:-:S05]  /*251d0*/  BRA `(.L_x_3200) ;  /* 0xffff706000007947 */ /* 0x000fca000383ffff */
.L_x_3106:
[----:B------:R-:W-:Y:S02]  /*251e0*/  MOV R3, 0x1 ;  /* 0x0000000100037802 */ /* 0x000fe40000000f00 */
        /* <DEDUP_REMOVED lines=13> */
.L_x_3108:
[----:B------:R-:W-:Y:S01]  /*252c0*/  IMAD.MOV.U32 R4, RZ, RZ, R234 ;  /* 0x000000ffff047224 */ /* 0x000fe200078e00ea */
[----:B------:R-:W-:-:S02]  /*252d0*/  MOV R3, 0x2 ;  /* 0x0000000200037802 */ /* 0x000fc40000000f00 */
[----:B------:R-:W-:Y:S02]  /*252e0*/  MOV R2, 0x25300 ;  /* 0x0002530000027802 */ /* 0x000fe40000000f00 */
[----:B------:R-:W-:Y:S05]  /*252f0*/  CALL.REL.NOINC `($__internal_49_$__cuda_sm70_shflsync_bfly_p) ;  /* 0x0000106000007944 */ /* 0x000fea0003c00000 */
[----:B------:R-:W-:Y:S01]  /*25300*/  MOV R2, R188 ;  /* 0x000000bc00027202 */ /* 0x000fe20000000f00 */
[----:B------:R-:W-:Y:S05]  /*25310*/  BRA `(.L_x_3202) ;  /* 0xffff86f000007947 */ /* 0x000fea000383ffff */
.L_x_3109:
[----:B------:R-:W-:Y:S02]  /*25320*/  MOV R3, 0x1 ;  /* 0x0000000100037802 */ /* 0x000fe40000000f00 */
[----:B------:R-:W-:Y:S02]  /*25330*/  MOV R2, 0x25350 ;  /* 0x0002535000027802 */ /* 0x000fe40000000f00 */
[----:B-1----:R-:W-:Y:S05]  /*25340*/  CALL.REL.NOINC `($__internal_49_$__cuda_sm70_shflsync_bfly_p) ;  /* 0x0000101000007944 */ /* 0x002fea0003c00000 */
[----:B------:R-:W-:Y:S01]  /*25350*/  FADD.FTZ R9, R4, R188 ;  /* 0x000000bc04097221 */ /* 0x000fe20000010000 */
[----:B------:R-:W-:Y:S02]  /*25360*/  MOV R4, R233 ;  /* 0x000000e900047202 */ /* 0x000fe40000000f00 */
[----:B------:R-:W-:Y:S02]  /*25370*/  MOV R3, 0x2 ;  /* 0x0000000200037802 */ /* 0x000fe40000000f00 */
[----:B------:R-:W-:Y:S02]  /*25380*/  MOV R2, 0x253a0 ;  /* 0x000253a000027802 */ /* 0x000fe40000000f00 */
[----:B------:R-:W-:Y:S05]  /*25390*/  CALL.REL.NOINC `($__internal_49_$__cuda_sm70_shflsync_bfly_p) ;  /* 0x00000fc000007944 */ /* 0x000fea0003c00000 */
[----:B------:R-:W-:Y:S01]  /*253a0*/  FADD.FTZ R4, R233, R188 ;  /* 0x000000bce9047221 */ /* 0x000fe20000010000 */
[----:B------:R-:W-:Y:S02]  /*253b0*/  MOV R3, 0x1 ;  /* 0x0000000100037802 */ /* 0x000fe40000000f00 */
[----:B------:R-:W-:-:S02]  /*253c0*/  MOV R2, 0x253e0 ;  /* 0x000253e000027802 */ /* 0x000fc40000000f00 */
[----:B------:R-:W-:Y:S05]  /*253d0*/  CALL.REL.NOINC `($__internal_49_$__cuda_sm70_shflsync_bfly_p) ;  /* 0x00000f8000007944 */ /* 0x000fea0003c00000 */
[----:B------:R-:W-:Y:S01]  /*253e0*/  MOV R2, R188 ;  /* 0x000000bc00027202 */ /* 0x000fe20000000f00 */
[----:B------:R-:W-:Y:S05]  /*253f0*/  BRA `(.L_x_3203) ;  /* 0xffff868000007947 */ /* 0x000fea000383ffff */
.L_x_3116:
[----:B--234-:R-:W-:Y:S01]  /*25400*/  IMAD.MOV.U32 R29, RZ, RZ, R6 ;  /* 0x000000ffff1d7224 */ /* 0x01cfe200078e0006 */
[----:B------:R-:W-:Y:S01]  /*25410*/  MOV R2, RZ ;  /* 0x000000ff00027202 */ /* 0x000fe20000000f00 */
[----:B------:R-:W-:Y:S01]  /*25420*/  IMAD.MOV.U32 R30, RZ, RZ, 0x181f ;  /* 0x0000181fff1e7424 */ /* 0x000fe200078e00ff */
[----:B------:R-:W-:-:S02]  /*25430*/  MOV R3, 0x25450 ;  /* 0x0002545000037802 */ /* 0x000fc40000000f00 */
[----:B-1----:R-:W-:Y:S05]  /*25440*/  CALL.REL.NOINC `($__internal_50_$__cuda_sm70_shflsync_idx_p) ;  /* 0x00000f7000007944 */ /* 0x002fea0003c00000 */
[----:B------:R-:W-:Y:S01]  /*25450*/  MOV R4, R30 ;  /* 0x0000001e00047202 */ /* 0x000fe20000000f00 */
[----:B-1---5:R-:W-:Y:S05]  /*25460*/  BRA `(.L_x_3204) ;  /* 0xffffa2c000007947 */ /* 0x022fea000383ffff */
.L_x_3117:
[----:B------:R-:W-:Y:S01]  /*25470*/  IMAD.MOV.U32 R29, RZ, RZ, R16 ;  /* 0x000000ffff1d7224 */ /* 0x000fe200078e0010 */
[----:B------:R-:W-:Y:S01]  /*25480*/  MOV R2, RZ ;  /* 0x000000ff00027202 */ /* 0x000fe20000000f00 */
[----:B------:R-:W-:Y:S01]  /*25490*/  IMAD.MOV.U32 R30, RZ, RZ, 0x181f ;  /* 0x0000181fff1e7424 */ /* 0x000fe200078e00ff */
[----:B------:R-:W-:-:S02]  /*254a0*/  MOV R3, 0x254c0 ;  /* 0x000254c000037802 */ /* 0x000fc40000000f00 */
[----:B-123--:R-:W-:Y:S05]  /*254b0*/  CALL.REL.NOINC `($__internal_50_$__cuda_sm70_shflsync_idx_p) ;  /* 0x00000f0000007944 */ /* 0x00efea0003c00000 */
[----:B------:R-:W-:Y:S01]  /*254c0*/  MOV R2, R30 ;  /* 0x0000001e00027202 */ /* 0x000fe20000000f00 */
[----:B-1---5:R-:W-:Y:S05]  /*254d0*/  BRA `(.L_x_3205) ;  /* 0xffffa27000007947 */ /* 0x022fea000383ffff */
.L_x_3120:
[----:B------:R-:W-:Y:S01]  /*254e0*/  IMAD.MOV.U32 R29, RZ, RZ, R6 ;  /* 0x000000ffff1d7224 */ /* 0x000fe200078e0006 */
[----:B--2---:R-:W-:Y:S01]  /*254f0*/  MOV R2, 0x1 ;  /* 0x0000000100027802 */ /* 0x004fe20000000f00 */
[----:B------:R-:W-:Y:S01]  /*25500*/  IMAD.MOV.U32 R30, RZ, RZ, 0x181f ;  /* 0x0000181fff1e7424 */ /* 0x000fe200078e00ff */
[----:B------:R-:W-:-:S02]  /*25510*/  MOV R3, 0x25530 ;  /* 0x0002553000037802 */ /* 0x000fc40000000f00 */
[----:B-1-34-:R-:W-:Y:S05]  /*25520*/  CALL.REL.NOINC `($__internal_50_$__cuda_sm70_shflsync_idx_p) ;  /* 0x00000e9000007944 */ /* 0x01afea0003c00000 */
        /* <DEDUP_REMOVED lines=8> */
.L_x_3123:
[----:B------:R-:W-:Y:S01]  /*255b0*/  IMAD.MOV.U32 R29, RZ, RZ, R6 ;  /* 0x000000ffff1d7224 */ /* 0x000fe200078e0006 */
[----:B--2---:R-:W-:Y:S01]  /*255c0*/  MOV R2, 0x2 ;  /* 0x0000000200027802 */ /* 0x004fe20000000f00 */
[----:B------:R-:W-:Y:S01]  /*255d0*/  IMAD.MOV.U32 R30, RZ, RZ, 0x181f ;  /* 0x0000181fff1e7424 */ /* 0x000fe200078e00ff */
[----:B------:R-:W-:Y:S02]  /*255e0*/  MOV R3, 0x25600 ;  /* 0x0002560000037802 */ /* 0x000fe40000000f00 */
[----:B-1-34-:R-:W-:Y:S05]  /*255f0*/  CALL.REL.NOINC `($__internal_50_$__cuda_sm70_shflsync_idx_p) ;  /* 0x00000dc000007944 */ /* 0x01afea0003c00000 */
[----:B------:R-:W-:Y:S01]  /*25600*/  MOV R4, R30 ;  /* 0x0000001e00047202 */ /* 0x000fe20000000f00 */
[----:B-1---5:R-:W-:Y:S05]  /*25610*/  BRA `(.L_x_3207) ;  /* 0xffffa41000007947 */ /* 0x022fea000383ffff */
.L_x_3124:
[----:B------:R-:W-:Y:S01]  /*25620*/  IMAD.MOV.U32 R29, RZ, RZ, R16 ;  /* 0x000000ffff1d7224 */ /* 0x000fe200078e0010 */
[----:B--2---:R-:W-:Y:S01]  /*25630*/  MOV R2, 0x2 ;  /* 0x0000000200027802 */ /* 0x004fe20000000f00 */
[----:B------:R-:W-:Y:S01]  /*25640*/  IMAD.MOV.U32 R30, RZ, RZ, 0x181f ;  /* 0x0000181fff1e7424 */ /* 0x000fe200078e00ff */
[----:B------:R-:W-:Y:S02]  /*25650*/  MOV R3, 0x25670 ;  /* 0x0002567000037802 */ /* 0x000fe40000000f00 */
[----:B-1-34-:R-:W-:Y:S05]  /*25660*/  CALL.REL.NOINC `($__internal_50_$__cuda_sm70_shflsync_idx_p) ;  /* 0x00000d5000007944 */ /* 0x01afea0003c00000 */
[----:B------:R-:W-:Y:S01]  /*25670*/  MOV R2, R30 ;  /* 0x0000001e00027202 */ /* 0x000fe20000000f00 */
[----:B-1---5:R-:W-:Y:S05]  /*25680*/  BRA `(.L_x_3208) ;  /* 0xffffa3c000007947 */ /* 0x022fea000383ffff */
.L_x_3127:
[----:B------:R-:W-:Y:S01]  /*25690*/  IMAD.MOV.U32 R29, RZ, RZ, R6 ;  /* 0x000000ffff1d7224 */ /* 0x000fe200078e0006 */
[----:B---34-:R-:W-:Y:S01]  /*256a0*/  MOV R2, 0x3 ;  /* 0x0000000300027802 */ /* 0x018fe20000000f00 */
[----:B------:R-:W-:Y:S01]  /*256b0*/  IMAD.MOV.U32 R30, RZ, RZ, 0x181f ;  /* 0x0000181fff1e7424 */ /* 0x000fe200078e00ff */
[----:B------:R-:W-:-:S02]  /*256c0*/  MOV R3, 0x256e0 ;  /* 0x000256e000037802 */ /* 0x000fc40000000f00 */
[----:B-12---:R-:W-:Y:S05]  /*256d0*/  CALL.REL.NOINC `($__internal_50_$__cuda_sm70_shflsync_idx_p) ;  /* 0x00000ce000007944 */ /* 0x006fea0003c00000 */
        /* <DEDUP_REMOVED lines=8> */
.L_x_3129:
[----:B------:R-:W-:Y:S01]  /*25760*/  IMAD.MOV.U32 R29, RZ, RZ, R5 ;  /* 0x000000ffff1d7224 */ /* 0x000fe200078e0005 */
[----:B------:R-:W-:Y:S01]  /*25770*/  MOV R2, RZ ;  /* 0x000000ff00027202 */ /* 0x000fe20000000f00 */
[----:B------:R-:W-:Y:S01]  /*25780*/  IMAD.MOV.U32 R30, RZ, RZ, 0x1c1f ;  /* 0x00001c1fff1e7424 */ /* 0x000fe200078e00ff */
[----:B------:R-:W-:Y:S02]  /*25790*/  MOV R3, 0x257b0 ;  /* 0x000257b000037802 */ /* 0x000fe40000000f00 */
[----:B------:R-:W-:Y:S05]  /*257a0*/  CALL.REL.NOINC `($__internal_50_$__cuda_sm70_shflsync_idx_p) ;  /* 0x00000c1000007944 */ /* 0x000fea0003c00000 */
[----:B------:R-:W-:Y:S01]  /*257b0*/  MOV R4, R30 ;  /* 0x0000001e00047202 */ /* 0x000fe20000000f00 */
[----:B-1---5:R-:W-:Y:S05]  /*257c0*/  BRA `(.L_x_3210) ;  /* 0xffffa79000007947 */ /* 0x022fea000383ffff */
.L_x_3130:
[----:B------:R-:W-:Y:S01]  /*257d0*/  IMAD.MOV.U32 R29, RZ, RZ, R6 ;  /* 0x000000ffff1d7224 */ /* 0x000fe200078e0006 */
[----:B------:R-:W-:Y:S01]  /*257e0*/  MOV R2, RZ ;  /* 0x000000ff00027202 */ /* 0x000fe20000000f00 */
[----:B------:R-:W-:Y:S01]  /*257f0*/  IMAD.MOV.U32 R30, RZ, RZ, 0x1c1f ;  /* 0x00001c1fff1e7424 */ /* 0x000fe200078e00ff */
[----:B------:R-:W-:Y:S02]  /*25800*/  MOV R3, 0x25820 ;  /* 0x0002582000037802 */ /* 0x000fe40000000f00 */
[----:B-12---:R-:W-:Y:S05]  /*25810*/  CALL.REL.NOINC `($__internal_50_$__cuda_sm70_shflsync_idx_p) ;  /* 0x00000ba000007944 */ /* 0x006fea0003c00000 */
[----:B------:R-:W-:Y:S01]  /*25820*/  MOV R2, R30 ;  /* 0x0000001e00027202 */ /* 0x000fe20000000f00 */
[----:B-1---5:R-:W-:Y:S05]  /*25830*/  BRA `(.L_x_3211) ;  /* 0xffffa74000007947 */ /* 0x022fea000383ffff */
.L_x_3133:
[----:B------:R-:W-:Y:S01]  /*25840*/  IMAD.MOV.U32 R29, RZ, RZ, R5 ;  /* 0x000000ffff1d7224 */ /* 0x000fe200078e0005 */
[----:B-1--4-:R-:W-:Y:S01]  /*25850*/  MOV R2, 0x1 ;  /* 0x0000000100027802 */ /* 0x012fe20000000f00 */
[----:B------:R-:W-:Y:S01]  /*25860*/  IMAD.MOV.U32 R30, RZ, RZ, 0x1c1f ;  /* 0x00001c1fff1e7424 */ /* 0x000fe200078e00ff */
[----:B------:R-:W-:-:S02]  /*25870*/  MOV R3, 0x25890 ;  /* 0x0002589000037802 */ /* 0x000fc40000000f00 */
[----:B--23--:R-:W-:Y:S05]  /*25880*/  CALL.REL.NOINC `($__internal_50_$__cuda_sm70_shflsync_idx_p) ;  /* 0x00000b3000007944 */ /* 0x00cfea0003c00000 */
        /* <DEDUP_REMOVED lines=8> */
.L_x_3137:
[----:B------:R-:W-:Y:S01]  /*25910*/  IMAD.MOV.U32 R29, RZ, RZ, R5 ;  /* 0x000000ffff1d7224 */ /* 0x000fe200078e0005 */
[----:B------:R-:W-:Y:S01]  /*25920*/  MOV R2, RZ ;  /* 0x000000ff00027202 */ /* 0x000fe20000000f00 */
[----:B------:R-:W-:Y:S01]  /*25930*/  IMAD.MOV.U32 R30, RZ, RZ, 0x181f ;  /* 0x0000181fff1e7424 */ /* 0x000fe200078e00ff */
[----:B------:R-:W-:Y:S02]  /*25940*/  MOV R3, 0x25960 ;  /* 0x0002596000037802 */ /* 0x000fe40000000f00 */
[----:B------:R-:W-:Y:S05]  /*25950*/  CALL.REL.NOINC `($__internal_50_$__cuda_sm70_shflsync_idx_p) ;  /* 0x00000a6000007944 */ /* 0x000fea0003c00000 */
[----:B------:R-:W-:Y:S01]  /*25960*/  MOV R4, R30 ;  /* 0x0000001e00047202 */ /* 0x000fe20000000f00 */
[----:B-1---5:R-:W-:Y:S05]  /*25970*/  BRA `(.L_x_3213) ;  /* 0xffffc6f000007947 */ /* 0x022fea000383ffff */
.L_x_3138:
[----:B------:R-:W-:Y:S01]  /*25980*/  IMAD.MOV.U32 R29, RZ, RZ, R16 ;  /* 0x000000ffff1d7224 */ /* 0x000fe200078e0010 */
[----:B------:R-:W-:Y:S01]  /*25990*/  MOV R2, RZ ;  /* 0x000000ff00027202 */ /* 0x000fe20000000f00 */
[----:B------:R-:W-:Y:S01]  /*259a0*/  IMAD.MOV.U32 R30, RZ, RZ, 0x181f ;  /* 0x0000181fff1e7424 */ /* 0x000fe200078e00ff */
[----:B------:R-:W-:Y:S02]  /*259b0*/  MOV R3, 0x259d0 ;  /* 0x000259d000037802 */ /* 0x000fe40000000f00 */
[----:B-12---:R-:W-:Y:S05]  /*259c0*/  CALL.REL.NOINC `($__internal_50_$__cuda_sm70_shflsync_idx_p) ;  /* 0x000009f000007944 */ /* 0x006fea0003c00000 */
[----:B------:R-:W-:Y:S01]  /*259d0*/  MOV R2, R30 ;  /* 0x0000001e00027202 */ /* 0x000fe20000000f00 */
[----:B-1---5:R-:W-:Y:S05]  /*259e0*/  BRA `(.L_x_3214) ;  /* 0xffffc6a000007947 */ /* 0x022fea000383ffff */
.L_x_3141:
[----:B------:R-:W-:Y:S01]  /*259f0*/  IMAD.MOV.U32 R29, RZ, RZ, R5 ;  /* 0x000000ffff1d7224 */ /* 0x000fe200078e0005 */
[----:B--2-4-:R-:W-:Y:S01]  /*25a00*/  MOV R2, 0x1 ;  /* 0x0000000100027802 */ /* 0x014fe20000000f00 */
[----:B------:R-:W-:Y:S01]  /*25a10*/  IMAD.MOV.U32 R30, RZ, RZ, 0x181f ;  /* 0x0000181fff1e7424 */ /* 0x000fe200078e00ff */
[----:B------:R-:W-:-:S02]  /*25a20*/  MOV R3, 0x25a40 ;  /* 0x00025a4000037802 */ /* 0x000fc40000000f00 */
[----:B-1-3--:R-:W-:Y:S05]  /*25a30*/  CALL.REL.NOINC `($__internal_50_$__cuda_sm70_shflsync_idx_p) ;  /* 0x0000098000007944 */ /* 0x00afea0003c00000 */
        /* <DEDUP_REMOVED lines=8> */
.L_x_3144:
[----:B------:R-:W-:Y:S01]  /*25ac0*/  IMAD.MOV.U32 R29, RZ, RZ, R5 ;  /* 0x000000ffff1d7224 */ /* 0x000fe200078e0005 */
[----:B-1--4-:R-:W-:Y:S01]  /*25ad0*/  MOV R2, 0x2 ;  /* 0x0000000200027802 */ /* 0x012fe20000000f00 */
[----:B------:R-:W-:Y:S01]  /*25ae0*/  IMAD.MOV.U32 R30, RZ, RZ, 0x181f ;  /* 0x0000181fff1e7424 */ /* 0x000fe200078e00ff */
[----:B------:R-:W-:Y:S02]  /*25af0*/  MOV R3, 0x25b10 ;  /* 0x00025b1000037802 */ /* 0x000fe40000000f00 */
[----:B--23--:R-:W-:Y:S05]  /*25b00*/  CALL.REL.NOINC `($__internal_50_$__cuda_sm70_shflsync_idx_p) ;  /* 0x000008b000007944 */ /* 0x00cfea0003c00000 */
[----:B------:R-:W-:Y:S01]  /*25b10*/  MOV R4, R30 ;  /* 0x0000001e00047202 */ /* 0x000fe20000000f00 */
[----:B-1---5:R-:W-:Y:S05]  /*25b20*/  BRA `(.L_x_3216) ;  /* 0xffffc85000007947 */ /* 0x022fea000383ffff */
.L_x_3145:
[----:B------:R-:W-:Y:S01]  /*25b30*/  IMAD.MOV.U32 R29, RZ, RZ, R16 ;  /* 0x000000ffff1d7224 */ /* 0x000fe200078e0010 */
[----:B----4-:R-:W-:Y:S01]  /*25b40*/  MOV R2, 0x2 ;  /* 0x0000000200027802 */ /* 0x010fe20000000f00 */
[----:B------:R-:W-:Y:S01]  /*25b50*/  IMAD.MOV.U32 R30, RZ, RZ, 0x181f ;  /* 0x0000181fff1e7424 */ /* 0x000fe200078e00ff */
[----:B------:R-:W-:Y:S02]  /*25b60*/  MOV R3, 0x25b80 ;  /* 0x00025b8000037802 */ /* 0x000fe40000000f00 */
[----:B-123--:R-:W-:Y:S05]  /*25b70*/  CALL.REL.NOINC `($__internal_50_$__cuda_sm70_shflsync_idx_p) ;  /* 0x0000084000007944 */ /* 0x00efea0003c00000 */
[----:B------:R-:W-:Y:S01]  /*25b80*/  MOV R2, R30 ;  /* 0x0000001e00027202 */ /* 0x000fe20000000f00 */
[----:B-1---5:R-:W-:Y:S05]  /*25b90*/  BRA `(.L_x_3217) ;  /* 0xffffc80000007947 */ /* 0x022fea000383ffff */
.L_x_3148:
[----:B------:R-:W-:Y:S01]  /*25ba0*/  IMAD.MOV.U32 R29, RZ, RZ, R5 ;  /* 0x000000ffff1d7224 */ /* 0x000fe200078e0005 */
[----:B-1----:R-:W-:Y:S01]  /*25bb0*/  MOV R2, 0x3 ;  /* 0x0000000300027802 */ /* 0x002fe20000000f00 */
[----:B------:R-:W-:Y:S01]  /*25bc0*/  IMAD.MOV.U32 R30, RZ, RZ, 0x181f ;  /* 0x0000181fff1e7424 */ /* 0x000fe200078e00ff */
[----:B------:R-:W-:-:S02]  /*25bd0*/  MOV R3, 0x25bf0 ;  /* 0x00025bf000037802 */ /* 0x000fc40000000f00 */
[----:B--234-:R-:W-:Y:S05]  /*25be0*/  CALL.REL.NOINC `($__internal_50_$__cuda_sm70_shflsync_idx_p) ;  /* 0x000007d000007944 */ /* 0x01cfea0003c00000 */
        /* <DEDUP_REMOVED lines=8> */
.L_x_3150:
[----:B------:R-:W-:Y:S01]  /*25c70*/  IMAD.MOV.U32 R29, RZ, RZ, R28 ;  /* 0x000000ffff1d7224 */ /* 0x000fe200078e001c */
[----:B------:R-:W-:Y:S01]  /*25c80*/  MOV R2, RZ ;  /* 0x000000ff00027202 */ /* 0x000fe20000000f00 */
[----:B------:R-:W-:Y:S01]  /*25c90*/  IMAD.MOV.U32 R30, RZ, RZ, 0x1f ;  /* 0x0000001fff1e7424 */ /* 0x000fe200078e00ff */
[----:B------:R-:W-:Y:S02]  /*25ca0*/  MOV R3, 0x25cc0 ;  /* 0x00025cc000037802 */ /* 0x000fe40000000f00 */
[----:B-1----:R-:W-:Y:S05]  /*25cb0*/  CALL.REL.NOINC `($__internal_50_$__cuda_sm70_shflsync_idx_p) ;  /* 0x0000070000007944 */ /* 0x002fea0003c00000 */
[----:B------:R-:W-:Y:S01]  /*25cc0*/  MOV R11, R30 ;  /* 0x0000001e000b7202 */ /* 0x000fe20000000f00 */
[----:B-1---5:R-:W-:Y:S05]  /*25cd0*/  BRA `(.L_x_3219) ;  /* 0xffffca7000007947 */ /* 0x022fea000383ffff */
.L_x_3151:
[----:B------:R-:W-:Y:S01]  /*25ce0*/  IMAD.MOV.U32 R29, RZ, RZ, R28 ;  /* 0x000000ffff1d7224 */ /* 0x000fe200078e001c */
[----:B------:R-:W-:Y:S01]  /*25cf0*/  MOV R2, 0x1 ;  /* 0x0000000100027802 */ /* 0x000fe20000000f00 */
[----:B------:R-:W-:Y:S01]  /*25d00*/  IMAD.MOV.U32 R30, RZ, RZ, 0x1f ;  /* 0x0000001fff1e7424 */ /* 0x000fe200078e00ff */
[----:B------:R-:W-:Y:S02]  /*25d10*/  MOV R3, 0x25d30 ;  /* 0x00025d3000037802 */ /* 0x000fe40000000f00 */
[----:B-123--:R-:W-:Y:S05]  /*25d20*/  CALL.REL.NOINC `($__internal_50_$__cuda_sm70_shflsync_idx_p) ;  /* 0x0000069000007944 */ /* 0x00efea0003c00000 */
[----:B------:R-:W-:Y:S01]  /*25d30*/  MOV R6, R30 ;  /* 0x0000001e00067202 */ /* 0x000fe20000000f00 */
[----:B-1---5:R-:W-:Y:S05]  /*25d40*/  BRA `(.L_x_3220) ;  /* 0xffffca2000007947 */ /* 0x022fea000383ffff */
.L_x_3152:
[----:B------:R-:W-:Y:S01]  /*25d50*/  IMAD.MOV.U32 R2, RZ, RZ, R4 ;  /* 0x000000ffff027224 */ /* 0x000fe200078e0004 */
[----:B------:R-:W-:-:S02]  /*25d60*/  MOV R5, 0x1 ;  /* 0x0000000100057802 */ /* 0x000fc40000000f00 */
[----:B------:R-:W-:Y:S02]  /*25d70*/  MOV R3, 0x25d90 ;  /* 0x00025d9000037802 */ /* 0x000fe40000000f00 */
[----:B--234-:R-:W-:Y:S05]  /*25d80*/  CALL.REL.NOINC `($__internal_51_$__cuda_sm70_shflsync_up_p) ;  /* 0x000006b000007944 */ /* 0x01cfea0003c00000 */
[----:B------:R-:W-:Y:S05]  /*25d90*/  BRA `(.L_x_3221) ;  /* 0xffffcb0000007947 */ /* 0x000fea000383ffff */
.L_x_3153:
[----:B------:R-:W-:Y:S01]  /*25da0*/  IMAD.MOV.U32 R2, RZ, RZ, R4 ;  /* 0x000000ffff027224 */ /* 0x000fe200078e0004 */
[----:B------:R-:W-:Y:S02]  /*25db0*/  MOV R5, 0x2 ;  /* 0x0000000200057802 */ /* 0x000fe40000000f00 */
[----:B------:R-:W-:Y:S02]  /*25dc0*/  MOV R3, 0x25de0 ;  /* 0x00025de000037802 */ /* 0x000fe40000000f00 */
[----:B---34-:R-:W-:Y:S05]  /*25dd0*/  CALL.REL.NOINC `($__internal_51_$__cuda_sm70_shflsync_up_p) ;  /* 0x0000066000007944 */ /* 0x018fea0003c00000 */
        /* <DEDUP_REMOVED lines=25> */
[----:B------:R-:W-:Y:S01]  /*25f70*/  MOV R2, R30 ;  /* 0x0000001e00027202 */ /* 0x000fe20000000f00 */
[----:B-1---5:R-:W-:Y:S05]  /*25f80*/  BRA `(.L_x_3222) ;  /* 0xffffca1000007947 */ /* 0x022fea000383ffff */
.L_x_3157:
[----:B------:R-:W-:Y:S01]  /*25f90*/  IMAD.MOV.U32 R2, RZ, RZ, R4 ;  /* 0x000000ffff027224 */ /* 0x000fe200078e0004 */
[----:B------:R-:W-:Y:S02]  /*25fa0*/  MOV R5, 0x1 ;  /* 0x0000000100057802 */ /* 0x000fe40000000f00 */
[----:B------:R-:W-:Y:S02]  /*25fb0*/  MOV R3, 0x25fd0 ;  /* 0x00025fd000037802 */ /* 0x000fe40000000f00 */
[----:B----4-:R-:W-:Y:S05]  /*25fc0*/  CALL.REL.NOINC `($__internal_51_$__cuda_sm70_shflsync_up_p) ;  /* 0x0000047000007944 */ /* 0x010fea0003c00000 */
[----:B------:R-:W-:Y:S01]  /*25fd0*/  MOV R2, R5 ;  /* 0x0000000500027202 */ /* 0x000fe20000000f00 */
[----:B------:R-:W-:Y:S05]  /*25fe0*/  BRA `(.L_x_3223) ;  /* 0xffffcb2000007947 */ /* 0x000fea000383ffff */
.L_x_3158:
[----:B------:R-:W-:Y:S01]  /*25ff0*/  IMAD.MOV.U32 R2, RZ, RZ, R4 ;  /* 0x000000ffff027224 */ /* 0x000fe200078e0004 */
[----:B------:R-:W-:Y:S02]  /*26000*/  MOV R5, 0x2 ;  /* 0x0000000200057802 */ /* 0x000fe40000000f00 */
[----:B------:R-:W-:Y:S02]  /*26010*/  MOV R3, 0x26030 ;  /* 0x0002603000037802 */ /* 0x000fe40000000f00 */
[----:B----4-:R-:W-:Y:S05]  /*26020*/  CALL.REL.NOINC `($__internal_51_$__cuda_sm70_shflsync_up_p) ;  /* 0x0000041000007944 */ /* 0x010fea0003c00000 */
        /* <DEDUP_REMOVED lines=27> */
.L_x_3160:
[----:B------:R-:W-:Y:S02]  /*261e0*/  SEL R2, RZ, 0x1, P0 ;  /* 0x00000001ff027807 */ /* 0x000fe40000000000 */
[----:B------:R-:W-:Y:S02]  /*261f0*/  MOV R3, 0x26210 ;  /* 0x0002621000037802 */ /* 0x000fe40000000f00 */
[----:B-1--4-:R-:W-:Y:S05]  /*26200*/  CALL.REL.NOINC `($__internal_52_$__cuda_sm70_votesync_ballot) ;  /* 0x000002a000007944 */ /* 0x012fea0003c00000 */
[----:B------:R-:W-:Y:S05]  /*26210*/  BRA `(.L_x_3225) ;  /* 0xffffca8000007947 */ /* 0x000fea000383ffff */
.L_x_3161:
[----:B------:R-:W-:Y:S01]  /*26220*/  IMAD.MOV.U32 R29, RZ, RZ, R9 ;  /* 0x000000ffff1d7224 */ /* 0x000fe200078e0009 */
[----:B--2---:R-:W-:Y:S01]  /*26230*/  MOV R2, R12 ;  /* 0x0000000c00027202 */ /* 0x004fe20000000f00 */
[----:B------:R-:W-:Y:S01]  /*26240*/  IMAD.MOV.U32 R30, RZ, RZ, 0x1f ;  /* 0x0000001fff1e7424 */ /* 0x000fe200078e00ff */
[----:B------:R-:W-:Y:S02]  /*26250*/  MOV R3, 0x26270 ;  /* 0x0002627000037802 */ /* 0x000fe40000000f00 */
[----:B-1--4-:R-:W-:Y:S05]  /*26260*/  CALL.REL.NOINC `($__internal_50_$__cuda_sm70_shflsync_idx_p) ;  /* 0x0000015000007944 */ /* 0x012fea0003c00000 */
[----:B------:R-:W-:Y:S01]  /*26270*/  IMAD.MOV.U32 R6, RZ, RZ, R30 ;  /* 0x000000ffff067224 */ /* 0x000fe200078e001e */
[----:B------:R-:W-:Y:S01]  /*26280*/  MOV R2, R12 ;  /* 0x0000000c00027202 */ /* 0x000fe20000000f00 */
[----:B------:R-:W-:Y:S01]  /*26290*/  IMAD.MOV.U32 R29, RZ, RZ, R10 ;  /* 0x000000ffff1d7224 */ /* 0x000fe200078e000a */
[----:B------:R-:W-:Y:S02]  /*262a0*/  MOV R30, 0x1f ;  /* 0x0000001f001e7802 */ /* 0x000fe40000000f00 */
[----:B------:R-:W-:-:S02]  /*262b0*/  MOV R3, 0x262d0 ;  /* 0x000262d000037802 */ /* 0x000fc40000000f00 */
[----:B-1---5:R-:W-:Y:S05]  /*262c0*/  CALL.REL.NOINC `($__internal_50_$__cuda_sm70_shflsync_idx_p) ;  /* 0x000000f000007944 */ /* 0x022fea0003c00000 */
[----:B------:R-:W-:Y:S01]  /*262d0*/  MOV R5, R30 ;  /* 0x0000001e00057202 */ /* 0x000fe20000000f00 */
[----:B-1---5:R-:W-:Y:S05]  /*262e0*/  BRA `(.L_x_3226) ;  /* 0xffffca2000007947 */ /* 0x022fea000383ffff */
.L_x_3164:
[----:B------:R-:W-:Y:S01]  /*262f0*/  IMAD.MOV.U32 R29, RZ, RZ, R4 ;  /* 0x000000ffff1d7224 */ /* 0x000fe200078e0004 */
[----:B--2---:R-:W-:Y:S01]  /*26300*/  MOV R2, R12 ;  /* 0x0000000c00027202 */ /* 0x004fe20000000f00 */
[----:B------:R-:W-:Y:S01]  /*26310*/  IMAD.MOV.U32 R30, RZ, RZ, 0x1f ;  /* 0x0000001fff1e7424 */ /* 0x000fe200078e00ff */
[----:B------:R-:W-:-:S02]  /*26320*/  MOV R3, 0x26340 ;  /* 0x0002634000037802 */ /* 0x000fc40000000f00 */
[----:B-1--4-:R-:W-:Y:S05]  /*26330*/  CALL.REL.NOINC `($__internal_50_$__cuda_sm70_shflsync_idx_p) ;  /* 0x0000008000007944 */ /* 0x012fea0003c00000 */
[----:B------:R-:W-:Y:S01]  /*26340*/  MOV R15, R30 ;  /* 0x0000001e000f7202 */ /* 0x000fe20000000f00 */
[----:B-1---5:R-:W-:Y:S05]  /*26350*/  BRA `(.L_x_3163) ;  /* 0xffffca1000007947 */ /* 0x022fea000383ffff */
        .weak           $__internal_49_$__cuda_sm70_shflsync_bfly_p
        .type           $__internal_49_$__cuda_sm70_shflsync_bfly_p,@function
        .size           $__internal_49_$__cuda_sm70_shflsync_bfly_p,($__internal_50_$__cuda_sm70_shflsync_idx_p - $__internal_49_$__cuda_sm70_shflsync_bfly_p)
$__internal_49_$__cuda_sm70_shflsync_bfly_p:
[----:B------:R-:W-:Y:S02]  /*26360*/  MOV R188, 0x1f ;  /* 0x0000001f00bc7802 */ /* 0x000fe40000000f00 */
[----:B------:R-:W-:-:S04]  /*26370*/  MOV R189, 0xffffffff ;  /* 0xffffffff00bd7802 */ /* 0x000fc80000000f00 */
[----:B------:R-:W-:Y:S04]  /*26380*/  WARPSYNC R189 ;  /* 0x000000bd00007348 */ /* 0x000fe80003800000 */
[----:B------:R1:W2:Y:S02]  /*26390*/  SHFL.BFLY PT, R188, R4, R3, R188 ;  /* 0x0c00000304bc7389 */ /* 0x0002a400000e00bc */
[----:B-1----:R-:W-:-:S04]  /*263a0*/  MOV R3, 0x0 ;  /* 0x0000000000037802 */ /* 0x002fc80000000f00 */
[----:B--2---:R-:W-:Y:S05]  /*263b0*/  RET.REL.NODEC R2 `(_ZN7cutlass13device_kernelIN5flash19enable_sm80_to_sm89INS1_16FlashAttnFwdSm80INS1_25CollectiveMainloopFwdSm80ILi8ELi1ELb0EN4cute5tupleIJNS5_1CILi128EEENS7_ILi48EEENS7_ILi256EEEEEELi256ENS_10bfloat16_tEfNS_4arch4Sm80ELb1ELb0ELb1ELb1ELb1ELb1ELb1ELb1EEENS1_21CollectiveEpilogueFwdINS6_IJS8_SA_S9_EEENS6_IJNS7_ILi1EEESI_SI_EEESC_SE_Li256ELb1ELb1ELb1ELb0EEENS1_36VarlenDynamicPersistentTileSchedulerILi128ELi48ELi256ELi256ELb1ELb1ELb0ELb1ELb1ELb1EEEEEEEEEvNT_6ParamsE) ;  /* 0xfffd9c4002007950 */ /* 0x004fea0003c3ffff */
        .weak           $__internal_50_$__cuda_sm70_shflsync_idx_p
        .type           $__internal_50_$__cuda_sm70_shflsync_idx_p,@function
        .size           $__internal_50_$__cuda_sm70_shflsync_idx_p,($__internal_51_$__cuda_sm70_shflsync_up_p - $__internal_50_$__cuda_sm70_shflsync_idx_p)
$__internal_50_$__cuda_sm70_shflsync_idx_p:
[----:B------:R1:W-:Y:S02]  /*263c0*/  STL [R1+0x190], R0 ;  /* 0x0001900001007387 */ /* 0x0003e40000100800 */
[----:B-1----:R-:W-:-:S04]  /*263d0*/  MOV R0, 0xffffffff ;  /* 0xffffffff00007802 */ /* 0x002fc80000000f00 */
[----:B------:R-:W-:Y:S04]  /*263e0*/  WARPSYNC R0 ;  /* 0x0000000000007348 */ /* 0x000fe80003800000 */
[----:B------:R1:W2:Y:S04]  /*263f0*/  SHFL.IDX PT, R30, R29, R2, R30 ;  /* 0x000000021d1e7389 */ /* 0x0002a800000e001e */
[----:B-1----:R1:W5:Y:S01]  /*26400*/  LDL.LU R0, [R1+0x190] ;  /* 0x0001900001007983 */ /* 0x0023620000300800 */
[----:B------:R-:W-:Y:S02]  /*26410*/  MOV R2, R3 ;  /* 0x0000000300027202 */ /* 0x000fe40000000f00 */
[----:B------:R-:W-:-:S04]  /*26420*/  MOV R3, 0x0 ;  /* 0x0000000000037802 */ /* 0x000fc80000000f00 */
[----:B--2---:R-:W-:Y:S05]  /*26430*/  RET.REL.NODEC R2 `(_ZN7cutlass13device_kernelIN5flash19enable_sm80_to_sm89INS1_16FlashAttnFwdSm80INS1_25CollectiveMainloopFwdSm80ILi8ELi1ELb0EN4cute5tupleIJNS5_1CILi128EEENS7_ILi48EEENS7_ILi256EEEEEELi256ENS_10bfloat16_tEfNS_4arch4Sm80ELb1ELb0ELb1ELb1ELb1ELb1ELb1ELb1EEENS1_21CollectiveEpilogueFwdINS6_IJS8_SA_S9_EEENS6_IJNS7_ILi1EEESI_SI_EEESC_SE_Li256ELb1ELb1ELb1ELb0EEENS1_36VarlenDynamicPersistentTileSchedulerILi128ELi48ELi256ELi256ELb1ELb1ELb0ELb1ELb1ELb1EEEEEEEEEvNT_6ParamsE) ;  /* 0xfffd9bc002007950 */ /* 0x004fea0003c3ffff */
        .weak           $__internal_51_$__cuda_sm70_shflsync_up_p
        .type           $__internal_51_$__cuda_sm70_shflsync_up_p,@function
        .size           $__internal_51_$__cuda_sm70_shflsync_up_p,($__internal_52_$__cuda_sm70_votesync_ballot - $__internal_51_$__cuda_sm70_shflsync_up_p)
$__internal_51_$__cuda_sm70_shflsync_up_p:
[----:B------:R-:W-:Y:S02]  /*26440*/  IMAD.MOV.U32 R13, RZ, RZ, -0x1 ;  /* 0xffffffffff0d7424 */ /* 0x000fe400078e00ff */
[----:B------:R-:W-:Y:S02]  /*26450*/  IMAD.MOV.U32 R12, RZ, RZ, RZ ;  /* 0x000000ffff0c7224 */ /* 0x000fe400078e00ff */
[----:B------:R-:W-:Y:S04]  /*26460*/  WARPSYNC R13 ;  /* 0x0000000d00007348 */ /* 0x000fe80003800000 */
[----:B------:R1:W2:Y:S02]  /*26470*/  SHFL.UP PT, R5, R2, R5, R12 ;  /* 0x0400000502057389 */ /* 0x0002a400000e000c */
[----:B-1----:R-:W-:-:S02]  /*26480*/  MOV R2, R3 ;  /* 0x0000000300027202 */ /* 0x002fc40000000f00 */
[----:B------:R-:W-:-:S04]  /*26490*/  MOV R3, 0x0 ;  /* 0x0000000000037802 */ /* 0x000fc80000000f00 */
[----:B--2---:R-:W-:Y:S05]  /*264a0*/  RET.REL.NODEC R2 `(_ZN7cutlass13device_kernelIN5flash19enable_sm80_to_sm89INS1_16FlashAttnFwdSm80INS1_25CollectiveMainloopFwdSm80ILi8ELi1ELb0EN4cute5tupleIJNS5_1CILi128EEENS7_ILi48EEENS7_ILi256EEEEEELi256ENS_10bfloat16_tEfNS_4arch4Sm80ELb1ELb0ELb1ELb1ELb1ELb1ELb1ELb1EEENS1_21CollectiveEpilogueFwdINS6_IJS8_SA_S9_EEENS6_IJNS7_ILi1EEESI_SI_EEESC_SE_Li256ELb1ELb1ELb1ELb0EEENS1_36VarlenDynamicPersistentTileSchedulerILi128ELi48ELi256ELi256ELb1ELb1ELb0ELb1ELb1ELb1EEEEEEEEEvNT_6ParamsE) ;  /* 0xfffd9b5002007950 */ /* 0x004fea0003c3ffff */
        .weak           $__internal_52_$__cuda_sm70_votesync_ballot
        .type           $__internal_52_$__cuda_sm70_votesync_ballot,@function
        .size           $__internal_52_$__cuda_sm70_votesync_ballot,(.L_x_3295 - $__internal_52_$__cuda_sm70_votesync_ballot)
$__internal_52_$__cuda_sm70_votesync_ballot:
[----:B------:R-:W-:Y:S01]  /*264b0*/  ISETP.NE.U32.AND P0, PT, R2, 0x1, PT ;  /* 0x000000010200780c */ /* 0x000fe20003f05070 */
[----:B------:R-:W-:-:S04]  /*264c0*/  IMAD.MOV.U32 R5, RZ, RZ, -0x1 ;  /* 0xffffffffff057424 */ /* 0x000fc800078e00ff */
[----:B------:R-:W-:Y:S08]  /*264d0*/  WARPSYNC R5 ;  /* 0x0000000500007348 */ /* 0x000ff00003800000 */
[----:B------:R-:W-:-:S04]  /*264e0*/  VOTE.ANY R2, PT, !P0 ;  /* 0x0000000000027806 */ /* 0x000fc800040e0100 */
[----:B------:R-:W-:Y:S01]  /*264f0*/  LOP3.LUT R13, R2, R5, RZ, 0xc0, !PT ;  /* 0x00000005020d7212 */ /* 0x000fe200078ec0ff */
[----:B------:R-:W-:Y:S02]  /*26500*/  IMAD.MOV.U32 R2, RZ, RZ, R3 ;  /* 0x000000ffff027224 */ /* 0x000fe400078e0003 */
[----:B------:R-:W-:-:S04]  /*26510*/  IMAD.MOV.U32 R3, RZ, RZ, 0x0 ;  /* 0x00000000ff037424 */ /* 0x000fc800078e00ff */
[----:B------:R-:W-:Y:S05]  /*26520*/  RET.REL.NODEC R2 `(_ZN7cutlass13device_kernelIN5flash19enable_sm80_to_sm89INS1_16FlashAttnFwdSm80INS1_25CollectiveMainloopFwdSm80ILi8ELi1ELb0EN4cute5tupleIJNS5_1CILi128EEENS7_ILi48EEENS7_ILi256EEEEEELi256ENS_10bfloat16_tEfNS_4arch4Sm80ELb1ELb0ELb1ELb1ELb1ELb1ELb1ELb1EEENS1_21CollectiveEpilogueFwdINS6_IJS8_SA_S9_EEENS6_IJNS7_ILi1EEESI_SI_EEESC_SE_Li256ELb1ELb1ELb1ELb0EEENS1_36VarlenDynamicPersistentTileSchedulerILi128ELi48ELi256ELi256ELb1ELb1ELb0ELb1ELb1ELb1EEEEEEEEEvNT_6ParamsE) ;  /* 0xfffd9ad002007950 */ /* 0x000fea0003c3ffff */
.L_x_3227:
        /* <DEDUP_REMOVED lines=13> */
.L_x_3295:


//--------------------- .nv.shared._ZN7cutlass13device_kernelIN5flash19enable_sm80_to_sm89INS1_16FlashAttnFwdSm80INS1_25CollectiveMainloopFwdSm80ILi8ELi1ELb1EN4cute5tupleIJNS5_1CILi128EEENS7_ILi64EEENS7_ILi256EEEEEELi256ENS_10bfloat16_tEfNS_4arch4Sm80ELb0ELb0ELb1ELb0ELb1ELb0ELb1ELb1EEENS1_21CollectiveEpilogueFwdINS6_IJS8_SA_S9_EEENS6_IJNS7_ILi1EEESI_SI_EEESC_SE_Li256ELb0ELb1ELb1ELb0EEENS1_19SingleTileSchedulerILb0ELb1ELb1ELi128EEEEEEEEEvNT_6ParamsE --------------------------
	.section	.nv.shared._ZN7cutlass13device_kernelIN5flash19enable_sm80_to_sm89INS1_16FlashAttnFwdSm80INS1_25CollectiveMainloopFwdSm80ILi8ELi1ELb1EN4cute5tupleIJNS5_1CILi128EEENS7_ILi64EEENS7_ILi256EEEEEELi256ENS_10bfloat16_tEfNS_4arch4Sm80ELb0ELb0ELb1ELb0ELb1ELb0ELb1ELb1EEENS1_21CollectiveEpilogueFwdINS6_IJS8_SA_S9_EEENS6_IJNS7_ILi1EEESI_SI_EEESC_SE_Li256ELb0ELb1ELb1ELb0EEENS1_19SingleTileSchedulerILb0ELb1ELb1ELi128EEEEEEEEEvNT_6ParamsE,"aw",@nobits
	.sectionflags	@""
	.align	16


//--------------------- .nv.global                --------------------------
	.section	.nv.global,"aw",@nobits
.nv.global:
	.type		_ZN86_INTERNAL_2e19ec6d_50_flash_fwd_hdim256_bf16_paged_split_softcap_sm80_cu_3fbc093a_32194cute1_E,@object
	.size		_ZN86_INTERNAL_2e19ec6d_50_flash_fwd_hdim256_bf16_paged_split_softcap_sm80_cu_3fbc093a_32194cute1_E,(_ZN86_INTERNAL_2e19ec6d_50_flash_fwd_hdim256_bf16_paged_split_softcap_sm80_cu_3fbc093a_32194cuda3std3__45__cpo6cbeginE - _ZN86_INTERNAL_2e19ec6d_50_flash_fwd_hdim256_bf16_paged_split_softcap_sm80_cu_3fbc093a_32194cute1_E)
_ZN86_INTERNAL_2e19ec6d_50_flash_fwd_hdim256_bf16_paged_split_softcap_sm80_cu_3fbc093a_32194cute1_E:
	.zero		1
	.type		_ZN86_INTERNAL_2e19ec6d_50_flash_fwd_hdim256_bf16_paged_split_softcap_sm80_cu_3fbc093a_32194cuda3std3__45__cpo6cbeginE,@object
	.size		_ZN86_INTERNAL_2e19ec6d_50_flash_fwd_hdim256_bf16_paged_split_softcap_sm80_cu_3fbc093a_32194cuda3std3__45__cpo6cbeginE,(_ZN86_INTERNAL_2e19ec6d_50_flash_fwd_hdim256_bf16_paged_split_softcap_sm80_cu_3fbc093a_32194cuda3std3__48in_placeE - _ZN86_INTERNAL_2e19ec6d_50_flash_fwd_hdim256_bf16_paged_split_softcap_sm80_cu_3fbc093a_32194cuda3std3__45__cpo6cbeginE)
_ZN86_INTERNAL_2e19ec6d_50_flash_fwd_hdim256_bf16_paged_split_softcap_sm80_cu_3fbc093a_32194cuda3std3__45__cpo6cbeginE:
	.zero		1
	.type		_ZN86_INTERNAL_2e19ec6d_50_flash_fwd_hdim256_bf16_paged_split_softcap_sm80_cu_3fbc093a_32194cuda3std3__48in_placeE,@object
	.size		_ZN86_INTERNAL_2e19ec6d_50_flash_fwd_hdim256_bf16_paged_split_softcap_sm80_cu_3fbc093a_32194cuda3std3__48in_placeE,(_ZN86_INTERNAL_2e19ec6d_50_flash_fwd_hdim256_bf16_paged_split_softcap_sm80_cu_3fbc093a_32194cuda3std6ranges3__45__cpo9iter_moveE - _ZN86_INTERNAL_2e19ec6d_50_flash_fwd_hdim256_bf16_paged_split_softcap_sm80_cu_3fbc093a_32194cuda3std3__48in_placeE)
_ZN86_INTERNAL_2e19ec6d_50_flash_fwd_hdim256_bf16_paged_split_softcap_sm80_cu_3fbc093a_32194cuda3std3__48in_placeE:
	.zero		1
	.type		_ZN86_INTERNAL_2e19ec6d_50_flash_fwd_hdim256_bf16_paged_split_softcap_sm80_cu_3fbc093a_32194cuda3std6ranges3__45__cpo9iter_moveE,@object
	.size		_ZN86_INTERNAL_2e19ec6d_50_flash_fwd_hdim256_bf16_paged_split_softcap_sm80_cu_3fbc093a_32194cuda3std6ranges3__45__cpo9iter_moveE,(_ZN86_INTERNAL_2e19ec6d_50_flash_fwd_hdim256_bf16_paged_split_softcap_sm80_cu_3fbc093a_32194cuda3std3__45__cpo5beginE - _ZN86_INTERNAL_2e19ec6d_50_flash_fwd_hdim256_bf16_paged_split_softcap_sm80_cu_3fbc093a_32194cuda3std6ranges3__45__cpo9iter_moveE)
_ZN86_INTERNAL_2e19ec6d_50_flash_fwd_hdim256_bf16_paged_split_softcap_sm80_cu_3fbc093a_32194cuda3std6ranges3__45__cpo9iter_moveE:
	.zero		1
	.type		_ZN86_INTERNAL_2e19ec6d_50_flash_fwd_hdim256_bf16_paged_split_softcap_sm80_cu_3fbc093a_32194cuda3std3__45__cpo5beginE,@object
	.size		_ZN86_INTERNAL_2e19ec6d_50_flash_fwd_hdim256_bf16_paged_split_softcap_sm80_cu_3fbc093a_32194cuda3std3__45__cpo5beginE,(_ZN86_INTERNAL_2e19ec6d_50_flash_fwd_hdim256_bf16_paged_split_softcap_sm80_cu_3fbc093a_32194cuda3std3__488_GLOBAL__N__2e19ec6d_50_flash_fwd_hdim256_bf16_paged_split_softcap_sm80_cu_3fbc093a_32196ignoreE - _ZN86_INTERNAL_2e19ec6d_50_flash_fwd_hdim256_bf16_paged_split_softcap_sm80_cu_3fbc093a_32194cuda3std3__45__cpo5beginE)
_ZN86_INTERNAL_2e19ec6d_50_flash_fwd_hdim256_bf16_paged_split_softcap_sm80_cu_3fbc093a_32194cuda3std3__45__cpo5beginE:
	.zero		1
	.type		_ZN86_INTERNAL_2e19ec6d_50_flash_fwd_hdim256_bf16_paged_split_softcap_sm80_cu_3fbc093a_32194cuda3std3__488_GLOBAL__N__2e19ec6d_50_flash_fwd_hdim256_bf16_paged_split_softcap_sm80_cu_3fbc093a_32196ignoreE,@object
	.size		_ZN86_INTERNAL_2e19ec6d_50_flash_fwd_hdim256_bf16_paged_split_softcap_sm80_cu_3fbc093a_32194cuda3std3__488_GLOBAL__N__2e19ec6d_50_flash_fwd_hdim256_bf16_paged_split_softcap_sm80_cu_3fbc093a_32196ignoreE,(_ZN86_INTERNAL_2e19ec6d_50_flash_fwd_hdim256_bf16_paged_split_softcap_sm80_cu_3fbc093a_32194cute7productE - _ZN86_INTERNAL_2e19ec6d_50_flash_fwd_hdim256_bf16_paged_split_softcap_sm80_cu_3fbc093a_32194cuda3std3__488_GLOBAL__N__2e19ec6d_50_flash_fwd_hdim256_bf16_paged_split_softcap_sm80_cu_3fbc093a_32196ignoreE)
_ZN86_INTERNAL_2e19ec6d_50_flash_fwd_hdim256_bf16_paged_split_softcap_sm80_cu_3fbc093a_32194cuda3std3__488_GLOBAL__N__2e19ec6d_50_flash_fwd_hdim256_bf16_paged_split_softcap_sm80_cu_3fbc093a_32196ignoreE:
	.zero		1
	.type		_ZN86_INTERNAL_2e19ec6d_50_flash_fwd_hdim256_bf16_paged_split_softcap_sm80_cu_3fbc093a_32194cute7productE,@object
	.size		_ZN86_INTERNAL_2e19ec6d_50_flash_fwd_hdim256_bf16_paged_split_softcap_sm80_cu_3fbc093a_32194cute7productE,(_ZN86_INTERNAL_2e19ec6d_50_flash_fwd_hdim256_bf16_paged_split_softcap_sm80_cu_3fbc093a_32194cuda3std3__45__cpo3endE - _ZN86_INTERNAL_2e19ec6d_50_flash_fwd_hdim256_bf16_paged_split_softcap_sm80_cu_3fbc093a_32194cute7productE)
_ZN86_INTERNAL_2e19ec6d_50_flash_fwd_hdim256_bf16_paged_split_softcap_sm80_cu_3fbc093a_32194cute7productE:
	.zero		1
	.type		_ZN86_INTERNAL_2e19ec6d_50_flash_fwd_hdim256_bf16_paged_split_softcap_sm80_cu_3fbc093a_32194cuda3std3__45__cpo3endE,@object
	.size		_ZN86_INTERNAL_2e19ec6d_50_flash_fwd_hdim256_bf16_paged_split_softcap_sm80_cu_3fbc093a_32194cuda3std3__45__cpo3endE,(_ZN86_INTERNAL_2e19ec6d_50_flash_fwd_hdim256_bf16_paged_split_softcap_sm80_cu_3fbc093a_32194cuda3std3__419piecewise_constructE - _ZN86_INTERNAL_2e19ec6d_50_flash_fwd_hdim256_bf16_paged_split_softcap_sm80_cu_3fbc093a_32194cuda3std3__45__cpo3endE)
_ZN86_INTERNAL_2e19ec6d_50_flash_fwd_hdim256_bf16_paged_split_softcap_sm80_cu_3fbc093a_32194cuda3std3__45__cpo3endE:
	.zero		1
	.type		_ZN86_INTERNAL_2e19ec6d_50_flash_fwd_hdim256_bf16_paged_split_softcap_sm80_cu_3fbc093a_32194cuda3std3__419piecewise_constructE,@object
	.size		_ZN86_INTERNAL_2e19ec6d_50_flash_fwd_hdim256_bf16_paged_split_softcap_sm80_cu_3fbc093a_32194cuda3std3__419piecewise_constructE,(_ZN86_INTERNAL_2e19ec6d_50_flash_fwd_hdim256_bf16_paged_split_softcap_sm80_cu_3fbc093a_32194cuda3std3__45__cpo4cendE - _ZN86_INTERNAL_2e19ec6d_50_flash_fwd_hdim256_bf16_paged_split_softcap_sm80_cu_3fbc093a_32194cuda3std3__419piecewise_constructE)
_ZN86_INTERNAL_2e19ec6d_50_flash_fwd_hdim256_bf16_paged_split_softcap_sm80_cu_3fbc093a_32194cuda3std3__419piecewise_constructE:
	.zero		1
	.type		_ZN86_INTERNAL_2e19ec6d_50_flash_fwd_hdim256_bf16_paged_split_softcap_sm80_cu_3fbc093a_32194cuda3std3__45__cpo4cendE,@object
	.size		_ZN86_INTERNAL_2e19ec6d_50_flash_fwd_hdim256_bf16_paged_split_softcap_sm80_cu_3fbc093a_32194cuda3std3__45__cpo4cendE,(_ZN86_INTERNAL_2e19ec6d_50_flash_fwd_hdim256_bf16_paged_split_softcap_sm80_cu_3fbc093a_32194cuda3std6ranges3__45__cpo4swapE - _ZN86_INTERNAL_2e19ec6d_50_flash_fwd_hdim256_bf16_paged_split_softcap_sm80_cu_3fbc093a_32194cuda3std3__45__cpo4cendE)
_ZN86_INTERNAL_2e19ec6d_50_flash_fwd_hdim256_bf16_paged_split_softcap_sm80_cu_3fbc093a_32194cuda3std3__45__cpo4cendE:
	.zero		1
	.type		_ZN86_INTERNAL_2e19ec6d_50_flash_fwd_hdim256_bf16_paged_split_softcap_sm80_cu_3fbc093a_32194cuda3std6ranges3__45__cpo4swapE,@object
	.size		_ZN86_INTERNAL_2e19ec6d_50_flash_fwd_hdim256_bf16_paged_split_softcap_sm80_cu_3fbc093a_32194cuda3std6ranges3__45__cpo4swapE,(.L_7 - _ZN86_INTERNAL_2e19ec6d_50_flash_fwd_hdim256_bf16_paged_split_softcap_sm80_cu_3fbc093a_32194cuda3std6ranges3__45__cpo4swapE)
_ZN86_INTERNAL_2e19ec6d_50_flash_fwd_hdim256_bf16_paged_split_softcap_sm80_cu_3fbc093a_32194cuda3std6ranges3__45__cpo4swapE:
	.zero		1
.L_7:


//--------------------- .nv.shared._ZN7cutlass13device_kernelIN5flash19enable_sm80_to_sm89INS1_16FlashAttnFwdSm80INS1_25CollectiveMainloopFwdSm80ILi8ELi1ELb1EN4cute5tupleIJNS5_1CILi128EEENS7_ILi48EEENS7_ILi256EEEEEELi256ENS_10bfloat16_tEfNS_4arch4Sm80ELb0ELb0ELb1ELb1ELb1ELb0ELb1ELb1EEENS1_21CollectiveEpilogueFwdINS6_IJS8_SA_S9_EEENS6_IJNS7_ILi1EEESI_SI_EEESC_SE_Li256ELb1ELb1ELb1ELb0EEENS1_36VarlenDynamicPersistentTileSchedulerILi128ELi48ELi256ELi256ELb1ELb1ELb0ELb0ELb1ELb1EEEEEEEEEvNT_6ParamsE --------------------------
	.section	.nv.shared._ZN7cutlass13device_kernelIN5flash19enable_sm80_to_sm89INS1_16FlashAttnFwdSm80INS1_25CollectiveMainloopFwdSm80ILi8ELi1ELb1EN4cute5tupleIJNS5_1CILi128EEENS7_ILi48EEENS7_ILi256EEEEEELi256ENS_10bfloat16_tEfNS_4arch4Sm80ELb0ELb0ELb1ELb1ELb1ELb0ELb1ELb1EEENS1_21CollectiveEpilogueFwdINS6_IJS8_SA_S9_EEENS6_IJNS7_ILi1EEESI_SI_EEESC_SE_Li256ELb1ELb1ELb1ELb0EEENS1_36VarlenDynamicPersistentTileSchedulerILi128ELi48ELi256ELi256ELb1ELb1ELb0ELb0ELb1ELb1EEEEEEEEEvNT_6ParamsE,"aw",@nobits
	.sectionflags	@""
	.align	16


//--------------------- .nv.shared._ZN7cutlass13device_kernelIN5flash19enable_sm80_to_sm89INS1_16FlashAttnFwdSm80INS1_25CollectiveMainloopFwdSm80ILi8ELi1ELb0EN4cute5tupleIJNS5_1CILi128EEENS7_ILi32EEENS7_ILi256EEEEEELi256ENS_10bfloat16_tEfNS_4arch4Sm80ELb0ELb0ELb1ELb1ELb1ELb1ELb1ELb1EEENS1_21CollectiveEpilogueFwdINS6_IJS8_SA_S9_EEENS6_IJNS7_ILi1EEESI_SI_EEESC_SE_Li256ELb1ELb1ELb1ELb0EEENS1_36VarlenDynamicPersistentTileSchedulerILi128ELi32ELi256ELi256ELb1ELb1ELb0ELb0ELb1ELb1EEEEEEEEEvNT_6ParamsE --------------------------
	.section	.nv.shared._ZN7cutlass13device_kernelIN5flash19enable_sm80_to_sm89INS1_16FlashAttnFwdSm80INS1_25CollectiveMainloopFwdSm80ILi8ELi1ELb0EN4cute5tupleIJNS5_1CILi128EEENS7_ILi32EEENS7_ILi256EEEEEELi256ENS_10bfloat16_tEfNS_4arch4Sm80ELb0ELb0ELb1ELb1ELb1ELb1ELb1ELb1EEENS1_21CollectiveEpilogueFwdINS6_IJS8_SA_S9_EEENS6_IJNS7_ILi1EEESI_SI_EEESC_SE_Li256ELb1ELb1ELb1ELb0EEENS1_36VarlenDynamicPersistentTileSchedulerILi128ELi32ELi256ELi256ELb1ELb1ELb0ELb0ELb1ELb1EEEEEEEEEvNT_6ParamsE,"aw",@nobits
	.sectionflags	@""
	.align	16


//--------------------- .nv.shared._ZN7cutlass13device_kernelIN5flash19enable_sm80_to_sm89INS1_16FlashAttnFwdSm80INS1_25CollectiveMainloopFwdSm80ILi8ELi1ELb1EN4cute5tupleIJNS5_1CILi128EEENS7_ILi48EEENS7_ILi256EEEEEELi256ENS_10bfloat16_tEfNS_4arch4Sm80ELb0ELb1ELb1ELb0ELb1ELb0ELb1ELb1EEENS1_21CollectiveEpilogueFwdINS6_IJS8_SA_S9_EEENS6_IJNS7_ILi1EEESI_SI_EEESC_SE_Li256ELb0ELb1ELb1ELb0EEENS1_19SingleTileSchedulerILb0ELb1ELb1ELi128EEEEEEEEEvNT_6ParamsE --------------------------
	.section	.nv.shared._ZN7cutlass13device_kernelIN5flash19enable_sm80_to_sm89INS1_16FlashAttnFwdSm80INS1_25CollectiveMainloopFwdSm80ILi8ELi1ELb1EN4cute5tupleIJNS5_1CILi128EEENS7_ILi48EEENS7_ILi256EEEEEELi256ENS_10bfloat16_tEfNS_4arch4Sm80ELb0ELb1ELb1ELb0ELb1ELb0ELb1ELb1EEENS1_21CollectiveEpilogueFwdINS6_IJS8_SA_S9_EEENS6_IJNS7_ILi1EEESI_SI_EEESC_SE_Li256ELb0ELb1ELb1ELb0EEENS1_19SingleTileSchedulerILb0ELb1ELb1ELi128EEEEEEEEEvNT_6ParamsE,"aw",@nobits
	.sectionflags	@""
	.align	16


//--------------------- .nv.shared._ZN7cutlass13device_kernelIN5flash19enable_sm80_to_sm89INS1_16FlashAttnFwdSm80INS1_25CollectiveMainloopFwdSm80ILi8ELi1ELb1EN4cute5tupleIJNS5_1CILi128EEENS7_ILi48EEENS7_ILi256EEEEEELi256ENS_10bfloat16_tEfNS_4arch4Sm80ELb0ELb1ELb1ELb1ELb1ELb0ELb1ELb1EEENS1_21CollectiveEpilogueFwdINS6_IJS8_SA_S9_EEENS6_IJNS7_ILi1EEESI_SI_EEESC_SE_Li256ELb1ELb1ELb1ELb0EEENS1_36VarlenDynamicPersistentTileSchedulerILi128ELi48ELi256ELi256ELb1ELb1ELb0ELb1ELb0ELb1EEEEEEEEEvNT_6ParamsE --------------------------
	.section	.nv.shared._ZN7cutlass13device_kernelIN5flash19enable_sm80_to_sm89INS1_16FlashAttnFwdSm80INS1_25CollectiveMainloopFwdSm80ILi8ELi1ELb1EN4cute5tupleIJNS5_1CILi128EEENS7_ILi48EEENS7_ILi256EEEEEELi256ENS_10bfloat16_tEfNS_4arch4Sm80ELb0ELb1ELb1ELb1ELb1ELb0ELb1ELb1EEENS1_21CollectiveEpilogueFwdINS6_IJS8_SA_S9_EEENS6_IJNS7_ILi1EEESI_SI_EEESC_SE_Li256ELb1ELb1ELb1ELb0EEENS1_36VarlenDynamicPersistentTileSchedulerILi128ELi48ELi256ELi256ELb1ELb1ELb0ELb1ELb0ELb1EEEEEEEEEvNT_6ParamsE,"aw",@nobits
	.sectionflags	@""
	.align	16


//--------------------- .nv.shared._ZN7cutlass13device_kernelIN5flash19enable_sm80_to_sm89INS1_16FlashAttnFwdSm80INS1_25CollectiveMainloopFwdSm80ILi8ELi1ELb0EN4cute5tupleIJNS5_1CILi128EEENS7_ILi32EEENS7_ILi256EEEEEELi256ENS_10bfloat16_tEfNS_4arch4Sm80ELb0ELb1ELb1ELb1ELb1ELb1ELb1ELb1EEENS1_21CollectiveEpilogueFwdINS6_IJS8_SA_S9_EEENS6_IJNS7_ILi1EEESI_SI_EEESC_SE_Li256ELb1ELb1ELb1ELb0EEENS1_36VarlenDynamicPersistentTileSchedulerILi128ELi32ELi256ELi256ELb1ELb1ELb0ELb1ELb0ELb1EEEEEEEEEvNT_6ParamsE --------------------------
	.section	.nv.shared._ZN7cutlass13device_kernelIN5flash19enable_sm80_to_sm89INS1_16FlashAttnFwdSm80INS1_25CollectiveMainloopFwdSm80ILi8ELi1ELb0EN4cute5tupleIJNS5_1CILi128EEENS7_ILi32EEENS7_ILi256EEEEEELi256ENS_10bfloat16_tEfNS_4arch4Sm80ELb0ELb1ELb1ELb1ELb1ELb1ELb1ELb1EEENS1_21CollectiveEpilogueFwdINS6_IJS8_SA_S9_EEENS6_IJNS7_ILi1EEESI_SI_EEESC_SE_Li256ELb1ELb1ELb1ELb0EEENS1_36VarlenDynamicPersistentTileSchedulerILi128ELi32ELi256ELi256ELb1ELb1ELb0ELb1ELb0ELb1EEEEEEEEEvNT_6ParamsE,"aw",@nobits
	.sectionflags	@""
	.align	16


//--------------------- .nv.shared._ZN7cutlass13device_kernelIN5flash19enable_sm80_to_sm89INS1_16FlashAttnFwdSm80INS1_25CollectiveMainloopFwdSm80ILi8ELi1ELb1EN4cute5tupleIJNS5_1CILi128EEENS7_ILi64EEENS7_ILi256EEEEEELi256ENS_10bfloat16_tEfNS_4arch4Sm80ELb1ELb0ELb1ELb0ELb1ELb0ELb1ELb1EEENS1_21CollectiveEpilogueFwdINS6_IJS8_SA_S9_EEENS6_IJNS7_ILi1EEESI_SI_EEESC_SE_Li256ELb0ELb1ELb1ELb0EEENS1_30DynamicPersistentTileSchedulerILi256ELi256ELb1ELb1ELb0EEEEEEEEEvNT_6ParamsE --------------------------
	.section	.nv.shared._ZN7cutlass13device_kernelIN5flash19enable_sm80_to_sm89INS1_16FlashAttnFwdSm80INS1_25CollectiveMainloopFwdSm80ILi8ELi1ELb1EN4cute5tupleIJNS5_1CILi128EEENS7_ILi64EEENS7_ILi256EEEEEELi256ENS_10bfloat16_tEfNS_4arch4Sm80ELb1ELb0ELb1ELb0ELb1ELb0ELb1ELb1EEENS1_21CollectiveEpilogueFwdINS6_IJS8_SA_S9_EEENS6_IJNS7_ILi1EEESI_SI_EEESC_SE_Li256ELb0ELb1ELb1ELb0EEENS1_30DynamicPersistentTileSchedulerILi256ELi256ELb1ELb1ELb0EEEEEEEEEvNT_6ParamsE,"aw",@nobits
	.sectionflags	@""
	.align	16


//--------------------- .nv.shared._ZN7cutlass13device_kernelIN5flash19enable_sm80_to_sm89INS1_16FlashAttnFwdSm80INS1_25CollectiveMainloopFwdSm80ILi8ELi1ELb1EN4cute5tupleIJNS5_1CILi128EEENS7_ILi48EEENS7_ILi256EEEEEELi256ENS_10bfloat16_tEfNS_4arch4Sm80ELb1ELb0ELb1ELb1ELb1ELb0ELb1ELb1EEENS1_21CollectiveEpilogueFwdINS6_IJS8_SA_S9_EEENS6_IJNS7_ILi1EEESI_SI_EEESC_SE_Li256ELb1ELb1ELb1ELb0EEENS1_36VarlenDynamicPersistentTileSchedulerILi128ELi48ELi256ELi256ELb1ELb1ELb0ELb1ELb1ELb1EEEEEEEEEvNT_6ParamsE --------------------------
	.section	.nv.shared._ZN7cutlass13device_kernelIN5flash19enable_sm80_to_sm89INS1_16FlashAttnFwdSm80INS1_25CollectiveMainloopFwdSm80ILi8ELi1ELb1EN4cute5tupleIJNS5_1CILi128EEENS7_ILi48EEENS7_ILi256EEEEEELi256ENS_10bfloat16_tEfNS_4arch4Sm80ELb1ELb0ELb1ELb1ELb1ELb0ELb1ELb1EEENS1_21CollectiveEpilogueFwdINS6_IJS8_SA_S9_EEENS6_IJNS7_ILi1EEESI_SI_EEESC_SE_Li256ELb1ELb1ELb1ELb0EEENS1_36VarlenDynamicPersistentTileSchedulerILi128ELi48ELi256ELi256ELb1ELb1ELb0ELb1ELb1ELb1EEEEEEEEEvNT_6ParamsE,"aw",@nobits
	.sectionflags	@""
	.align	16


//--------------------- .nv.shared._ZN7cutlass13device_kernelIN5flash19enable_sm80_to_sm89INS1_16FlashAttnFwdSm80INS1_25CollectiveMainloopFwdSm80ILi8ELi1ELb0EN4cute5tupleIJNS5_1CILi128EEENS7_ILi32EEENS7_ILi256EEEEEELi256ENS_10bfloat16_tEfNS_4arch4Sm80ELb1ELb0ELb1ELb1ELb1ELb1ELb1ELb1EEENS1_21CollectiveEpilogueFwdINS6_IJS8_SA_S9_EEENS6_IJNS7_ILi1EEESI_SI_EEESC_SE_Li256ELb1ELb1ELb1ELb0EEENS1_36VarlenDynamicPersistentTileSchedulerILi128ELi32ELi256ELi256ELb1ELb1ELb0ELb1ELb1ELb1EEEEEEEEEvNT_6ParamsE --------------------------
	.section	.nv.shared._ZN7cutlass13device_kernelIN5flash19enable_sm80_to_sm89INS1_16FlashAttnFwdSm80INS1_25CollectiveMainloopFwdSm80ILi8ELi1ELb0EN4cute5tupleIJNS5_1CILi128EEENS7_ILi32EEENS7_ILi256EEEEEELi256ENS_10bfloat16_tEfNS_4arch4Sm80ELb1ELb0ELb1ELb1ELb1ELb1ELb1ELb1EEENS1_21CollectiveEpilogueFwdINS6_IJS8_SA_S9_EEENS6_IJNS7_ILi1EEESI_SI_EEESC_SE_Li256ELb1ELb1ELb1ELb0EEENS1_36VarlenDynamicPersistentTileSchedulerILi128ELi32ELi256ELi256ELb1ELb1ELb0ELb1ELb1ELb1EEEEEEEEEvNT_6ParamsE,"aw",@nobits
	.sectionflags	@""
	.align	16


//--------------------- .nv.shared._ZN7cutlass13device_kernelIN5flash19enable_sm80_to_sm89INS1_16FlashAttnFwdSm80INS1_25CollectiveMainloopFwdSm80ILi8ELi1ELb0EN4cute5tupleIJNS5_1CILi128EEENS7_ILi96EEENS7_ILi256EEEEEELi256ENS_10bfloat16_tEfNS_4arch4Sm80ELb0ELb0ELb1ELb0ELb1ELb0ELb1ELb1EEENS1_21CollectiveEpilogueFwdINS6_IJS8_SA_S9_EEENS6_IJNS7_ILi1EEESI_SI_EEESC_SE_Li256ELb0ELb1ELb1ELb0EEENS1_19SingleTileSchedulerILb0ELb1ELb1ELi128EEEEEEEEEvNT_6ParamsE --------------------------
	.section	.nv.shared._ZN7cutlass13device_kernelIN5flash19enable_sm80_to_sm89INS1_16FlashAttnFwdSm80INS1_25CollectiveMainloopFwdSm80ILi8ELi1ELb0EN4cute5tupleIJNS5_1CILi128EEENS7_ILi96EEENS7_ILi256EEEEEELi256ENS_10bfloat16_tEfNS_4arch4Sm80ELb0ELb0ELb1ELb0ELb1ELb0ELb1ELb1EEENS1_21CollectiveEpilogueFwdINS6_IJS8_SA_S9_EEENS6_IJNS7_ILi1EEESI_SI_EEESC_SE_Li256ELb0ELb1ELb1ELb0EEENS1_19SingleTileSchedulerILb0ELb1ELb1ELi128EEEEEEEEEvNT_6ParamsE,"aw",@nobits
	.sectionflags	@""
	.align	16


//--------------------- .nv.shared._ZN7cutlass13device_kernelIN5flash19enable_sm80_to_sm89INS1_16FlashAttnFwdSm80INS1_25CollectiveMainloopFwdSm80ILi8ELi1ELb0EN4cute5tupleIJNS5_1CILi128EEENS7_ILi64EEENS7_ILi256EEEEEELi256ENS_10bfloat16_tEfNS_4arch4Sm80ELb0ELb0ELb1ELb1ELb1ELb0ELb1ELb1EEENS1_21CollectiveEpilogueFwdINS6_IJS8_SA_S9_EEENS6_IJNS7_ILi1EEESI_SI_EEESC_SE_Li256ELb1ELb1ELb1ELb0EEENS1_36VarlenDynamicPersistentTileSchedulerILi128ELi64ELi256ELi256ELb1ELb1ELb0ELb0ELb1ELb1EEEEEEEEEvNT_6ParamsE --------------------------
	.section	.nv.shared._ZN7cutlass13device_kernelIN5flash19enable_sm80_to_sm89INS1_16FlashAttnFwdSm80INS1_25CollectiveMainloopFwdSm80ILi8ELi1ELb0EN4cute5tupleIJNS5_1CILi128EEENS7_ILi64EEENS7_ILi256EEEEEELi256ENS_10bfloat16_tEfNS_4arch4Sm80ELb0ELb0ELb1ELb1ELb1ELb0ELb1ELb1EEENS1_21CollectiveEpilogueFwdINS6_IJS8_SA_S9_EEENS6_IJNS7_ILi1EEESI_SI_EEESC_SE_Li256ELb1ELb1ELb1ELb0EEENS1_36VarlenDynamicPersistentTileSchedulerILi128ELi64ELi256ELi256ELb1ELb1ELb0ELb0ELb1ELb1EEEEEEEEEvNT_6ParamsE,"aw",@nobits
	.sectionflags	@""
	.align	16


//--------------------- .nv.shared._ZN7cutlass13device_kernelIN5flash19enable_sm80_to_sm89INS1_16FlashAttnFwdSm80INS1_25CollectiveMainloopFwdSm80ILi8ELi1ELb0EN4cute5tupleIJNS5_1CILi128EEENS7_ILi48EEENS7_ILi256EEEEEELi256ENS_10bfloat16_tEfNS_4arch4Sm80ELb0ELb0ELb1ELb1ELb1ELb1ELb1ELb1EEENS1_21CollectiveEpilogueFwdINS6_IJS8_SA_S9_EEENS6_IJNS7_ILi1EEESI_SI_EEESC_SE_Li256ELb1ELb1ELb1ELb0EEENS1_36VarlenDynamicPersistentTileSchedulerILi128ELi48ELi256ELi256ELb1ELb1ELb0ELb0ELb1ELb1EEEEEEEEEvNT_6ParamsE --------------------------
	.section	.nv.shared._ZN7cutlass13device_kernelIN5flash19enable_sm80_to_sm89INS1_16FlashAttnFwdSm80INS1_25CollectiveMainloopFwdSm80ILi8ELi1ELb0EN4cute5tupleIJNS5_1CILi128EEENS7_ILi48EEENS7_ILi256EEEEEELi256ENS_10bfloat16_tEfNS_4arch4Sm80ELb0ELb0ELb1ELb1ELb1ELb1ELb1ELb1EEENS1_21CollectiveEpilogueFwdINS6_IJS8_SA_S9_EEENS6_IJNS7_ILi1EEESI_SI_EEESC_SE_Li256ELb1ELb1ELb1ELb0EEENS1_36VarlenDynamicPersistentTileSchedulerILi128ELi48ELi256ELi256ELb1ELb1ELb0ELb0ELb1ELb1EEEEEEEEEvNT_6ParamsE,"aw",@nobits
	.sectionflags	@""
	.align	16


//--------------------- .nv.shared._ZN7cutlass13device_kernelIN5flash19enable_sm80_to_sm89INS1_16FlashAttnFwdSm80INS1_25CollectiveMainloopFwdSm80ILi8ELi1ELb0EN4cute5tupleIJNS5_1CILi128EEENS7_ILi64EEENS7_ILi256EEEEEELi256ENS_10bfloat16_tEfNS_4arch4Sm80ELb0ELb1ELb1ELb0ELb1ELb0ELb1ELb1EEENS1_21CollectiveEpilogueFwdINS6_IJS8_SA_S9_EEENS6_IJNS7_ILi1EEESI_SI_EEESC_SE_Li256ELb0ELb1ELb1ELb0EEENS1_19SingleTileSchedulerILb0ELb1ELb1ELi128EEEEEEEEEvNT_6ParamsE --------------------------
	.section	.nv.shared._ZN7cutlass13device_kernelIN5flash19enable_sm80_to_sm89INS1_16FlashAttnFwdSm80INS1_25CollectiveMainloopFwdSm80ILi8ELi1ELb0EN4cute5tupleIJNS5_1CILi128EEENS7_ILi64EEENS7_ILi256EEEEEELi256ENS_10bfloat16_tEfNS_4arch4Sm80ELb0ELb1ELb1ELb0ELb1ELb0ELb1ELb1EEENS1_21CollectiveEpilogueFwdINS6_IJS8_SA_S9_EEENS6_IJNS7_ILi1EEESI_SI_EEESC_SE_Li256ELb0ELb1ELb1ELb0EEENS1_19SingleTileSchedulerILb0ELb1ELb1ELi128EEEEEEEEEvNT_6ParamsE,"aw",@nobits
	.sectionflags	@""
	.align	16


//--------------------- .nv.shared._ZN7cutlass13device_kernelIN5flash19enable_sm80_to_sm89INS1_16FlashAttnFwdSm80INS1_25CollectiveMainloopFwdSm80ILi8ELi1ELb0EN4cute5tupleIJNS5_1CILi128EEENS7_ILi64EEENS7_ILi256EEEEEELi256ENS_10bfloat16_tEfNS_4arch4Sm80ELb0ELb1ELb1ELb1ELb1ELb0ELb1ELb1EEENS1_21CollectiveEpilogueFwdINS6_IJS8_SA_S9_EEENS6_IJNS7_ILi1EEESI_SI_EEESC_SE_Li256ELb1ELb1ELb1ELb0EEENS1_36VarlenDynamicPersistentTileSchedulerILi128ELi64ELi256ELi256ELb1ELb1ELb0ELb1ELb0ELb1EEEEEEEEEvNT_6ParamsE --------------------------
	.section	.nv.shared._ZN7cutlass13device_kernelIN5flash19enable_sm80_to_sm89INS1_16FlashAttnFwdSm80INS1_25CollectiveMainloopFwdSm80ILi8ELi1ELb0EN4cute5tupleIJNS5_1CILi128EEENS7_ILi64EEENS7_ILi256EEEEEELi256ENS_10bfloat16_tEfNS_4arch4Sm80ELb0ELb1ELb1ELb1ELb1ELb0ELb1ELb1EEENS1_21CollectiveEpilogueFwdINS6_IJS8_SA_S9_EEENS6_IJNS7_ILi1EEESI_SI_EEESC_SE_Li256ELb1ELb1ELb1ELb0EEENS1_36VarlenDynamicPersistentTileSchedulerILi128ELi64ELi256ELi256ELb1ELb1ELb0ELb1ELb0ELb1EEEEEEEEEvNT_6ParamsE,"aw",@nobits
	.sectionflags	@""
	.align	16


//--------------------- .nv.shared._ZN7cutlass13device_kernelIN5flash19enable_sm80_to_sm89INS1_16FlashAttnFwdSm80INS1_25CollectiveMainloopFwdSm80ILi8ELi1ELb0EN4cute5tupleIJNS5_1CILi128EEENS7_ILi48EEENS7_ILi256EEEEEELi256ENS_10bfloat16_tEfNS_4arch4Sm80ELb0ELb1ELb1ELb1ELb1ELb1ELb1ELb1EEENS1_21CollectiveEpilogueFwdINS6_IJS8_SA_S9_EEENS6_IJNS7_ILi1EEESI_SI_EEESC_SE_Li256ELb1ELb1ELb1ELb0EEENS1_36VarlenDynamicPersistentTileSchedulerILi128ELi48ELi256ELi256ELb1ELb1ELb0ELb1ELb0ELb1EEEEEEEEEvNT_6ParamsE --------------------------
	.section	.nv.shared._ZN7cutlass13device_kernelIN5flash19enable_sm80_to_sm89INS1_16FlashAttnFwdSm80INS1_25CollectiveMainloopFwdSm80ILi8ELi1ELb0EN4cute5tupleIJNS5_1CILi128EEENS7_ILi48EEENS7_ILi256EEEEEELi256ENS_10bfloat16_tEfNS_4arch4Sm80ELb0ELb1ELb1ELb1ELb1ELb1ELb1ELb1EEENS1_21CollectiveEpilogueFwdINS6_IJS8_SA_S9_EEENS6_IJNS7_ILi1EEESI_SI_EEESC_SE_Li256ELb1ELb1ELb1ELb0EEENS1_36VarlenDynamicPersistentTileSchedulerILi128ELi48ELi256ELi256ELb1ELb1ELb0ELb1ELb0ELb1EEEEEEEEEvNT_6ParamsE,"aw",@nobits
	.sectionflags	@""
	.align	16


//--------------------- .nv.shared._ZN7cutlass13device_kernelIN5flash19enable_sm80_to_sm89INS1_16FlashAttnFwdSm80INS1_25CollectiveMainloopFwdSm80ILi8ELi1ELb0EN4cute5tupleIJNS5_1CILi128EEENS7_ILi96EEENS7_ILi256EEEEEELi256ENS_10bfloat16_tEfNS_4arch4Sm80ELb1ELb0ELb1ELb0ELb1ELb0ELb1ELb1EEENS1_21CollectiveEpilogueFwdINS6_IJS8_SA_S9_EEENS6_IJNS7_ILi1EEESI_SI_EEESC_SE_Li256ELb0ELb1ELb1ELb0EEENS1_30DynamicPersistentTileSchedulerILi256ELi256ELb1ELb1ELb0EEEEEEEEEvNT_6ParamsE --------------------------
	.section	.nv.shared._ZN7cutlass13device_kernelIN5flash19enable_sm80_to_sm89INS1_16FlashAttnFwdSm80INS1_25CollectiveMainloopFwdSm80ILi8ELi1ELb0EN4cute5tupleIJNS5_1CILi128EEENS7_ILi96EEENS7_ILi256EEEEEELi256ENS_10bfloat16_tEfNS_4arch4Sm80ELb1ELb0ELb1ELb0ELb1ELb0ELb1ELb1EEENS1_21CollectiveEpilogueFwdINS6_IJS8_SA_S9_EEENS6_IJNS7_ILi1EEESI_SI_EEESC_SE_Li256ELb0ELb1ELb1ELb0EEENS1_30DynamicPersistentTileSchedulerILi256ELi256ELb1ELb1ELb0EEEEEEEEEvNT_6ParamsE,"aw",@nobits
	.sectionflags	@""
	.align	16


//--------------------- .nv.shared._ZN7cutlass13device_kernelIN5flash19enable_sm80_to_sm89INS1_16FlashAttnFwdSm80INS1_25CollectiveMainloopFwdSm80ILi8ELi1ELb0EN4cute5tupleIJNS5_1CILi128EEENS7_ILi64EEENS7_ILi256EEEEEELi256ENS_10bfloat16_tEfNS_4arch4Sm80ELb1ELb0ELb1ELb1ELb1ELb0ELb1ELb1EEENS1_21CollectiveEpilogueFwdINS6_IJS8_SA_S9_EEENS6_IJNS7_ILi1EEESI_SI_EEESC_SE_Li256ELb1ELb1ELb1ELb0EEENS1_36VarlenDynamicPersistentTileSchedulerILi128ELi64ELi256ELi256ELb1ELb1ELb0ELb1ELb1ELb1EEEEEEEEEvNT_6ParamsE --------------------------
	.section	.nv.shared._ZN7cutlass13device_kernelIN5flash19enable_sm80_to_sm89INS1_16FlashAttnFwdSm80INS1_25CollectiveMainloopFwdSm80ILi8ELi1ELb0EN4cute5tupleIJNS5_1CILi128EEENS7_ILi64EEENS7_ILi256EEEEEELi256ENS_10bfloat16_tEfNS_4arch4Sm80ELb1ELb0ELb1ELb1ELb1ELb0ELb1ELb1EEENS1_21CollectiveEpilogueFwdINS6_IJS8_SA_S9_EEENS6_IJNS7_ILi1EEESI_SI_EEESC_SE_Li256ELb1ELb1ELb1ELb0EEENS1_36VarlenDynamicPersistentTileSchedulerILi128ELi64ELi256ELi256ELb1ELb1ELb0ELb1ELb1ELb1EEEEEEEEEvNT_6ParamsE,"aw",@nobits
	.sectionflags	@""
	.align	16


//--------------------- .nv.shared._ZN7cutlass13device_kernelIN5flash19enable_sm80_to_sm89INS1_16FlashAttnFwdSm80INS1_25CollectiveMainloopFwdSm80ILi8ELi1ELb0EN4cute5tupleIJNS5_1CILi128EEENS7_ILi48EEENS7_ILi256EEEEEELi256ENS_10bfloat16_tEfNS_4arch4Sm80ELb1ELb0ELb1ELb1ELb1ELb1ELb1ELb1EEENS1_21CollectiveEpilogueFwdINS6_IJS8_SA_S9_EEENS6_IJNS7_ILi1EEESI_SI_EEESC_SE_Li256ELb1ELb1ELb1ELb0EEENS1_36VarlenDynamicPersistentTileSchedulerILi128ELi48ELi256ELi256ELb1ELb1ELb0ELb1ELb1ELb1EEEEEEEEEvNT_6ParamsE --------------------------
	.section	.nv.shared._ZN7cutlass13device_kernelIN5flash19enable_sm80_to_sm89INS1_16FlashAttnFwdSm80INS1_25CollectiveMainloopFwdSm80ILi8ELi1ELb0EN4cute5tupleIJNS5_1CILi128EEENS7_ILi48EEENS7_ILi256EEEEEELi256ENS_10bfloat16_tEfNS_4arch4Sm80ELb1ELb0ELb1ELb1ELb1ELb1ELb1ELb1EEENS1_21CollectiveEpilogueFwdINS6_IJS8_SA_S9_EEENS6_IJNS7_ILi1EEESI_SI_EEESC_SE_Li256ELb1ELb1ELb1ELb0EEENS1_36VarlenDynamicPersistentTileSchedulerILi128ELi48ELi256ELi256ELb1ELb1ELb0ELb1ELb1ELb1EEEEEEEEEvNT_6ParamsE,"aw",@nobits
	.sectionflags	@""
	.align	16
